	.target	sm_80

	.elftype	@"ET_EXEC"


//--------------------- .note.nv.tkinfo           --------------------------
	.section	.note.nv.tkinfo,"",@"SHT_NOTE"
	.sectionflags	@"SHF_NOTE_NV_TKINFO"
	.tkinfo
        /*0018*/ 	.word	0x00000002
        /*0030*/ 	.string	""
        /*0030*/ 	.string	"ptxas"
        /*0030*/ 	.string	"Cuda compilation tools, release 13.0, V13.0.88"
        /*0030*/ 	.string	"Build cuda_13.0.r13.0/compiler.36424714_0"
        /*0030*/ 	.string	"-arch sm_80 -m 64 "



//--------------------- .note.nv.cuinfo           --------------------------
	.section	.note.nv.cuinfo,"",@"SHT_NOTE"
	.sectionflags	@"SHF_NOTE_NV_CUINFO"
        /*0018*/ 	.short	0x0002
        /*001a*/ 	.short	0x0050
        /*001c*/ 	.short	0x0082
	.zero		2


//--------------------- .nv.info                  --------------------------
	.section	.nv.info,"",@"SHT_CUDA_INFO"
	.align	4


	//----- nvinfo : EIATTR_REGCOUNT
	.align		4
        /*0000*/ 	.byte	0x04, 0x2f
        /*0002*/ 	.short	(.L_12 - .L_11)
	.align		4
.L_11:
        /*0004*/ 	.word	index@(_ZN5flash16flash_fwd_kernelI23Flash_fwd_kernel_traitsILi32ELi128ELi128ELi4ELb0ELb0EN7cutlass6half_tE19Flash_kernel_traitsILi32ELi128ELi128ELi4ES3_EELb0ELb1ELb0ELb1ELb0ELb0ELb1ELb0EEEvNS_16Flash_fwd_paramsE)
        /*0008*/ 	.word	0x000000ff


	//----- nvinfo : EIATTR_FRAME_SIZE
	.align		4
.L_12:
        /*000c*/ 	.byte	0x04, 0x11
        /*000e*/ 	.short	(.L_14 - .L_13)
	.align		4
.L_13:
        /*0010*/ 	.word	index@(_ZN5flash16flash_fwd_kernelI23Flash_fwd_kernel_traitsILi32ELi128ELi128ELi4ELb0ELb0EN7cutlass6half_tE19Flash_kernel_traitsILi32ELi128ELi128ELi4ES3_EELb0ELb1ELb0ELb1ELb0ELb0ELb1ELb0EEEvNS_16Flash_fwd_paramsE)
        /*0014*/ 	.word	0x00000028


	//----- nvinfo : EIATTR_REGCOUNT
	.align		4
.L_14:
        /*0018*/ 	.byte	0x04, 0x2f
        /*001a*/ 	.short	(.L_16 - .L_15)
	.align		4
.L_15:
        /*001c*/ 	.word	index@(_ZN5flash16flash_fwd_kernelI23Flash_fwd_kernel_traitsILi32ELi128ELi128ELi4ELb0ELb0EN7cutlass6half_tE19Flash_kernel_traitsILi32ELi128ELi128ELi4ES3_EELb1ELb1ELb0ELb1ELb0ELb0ELb0ELb1EEEvNS_16Flash_fwd_paramsE)
        /*0020*/ 	.word	0x000000ff


	//----- nvinfo : EIATTR_FRAME_SIZE
	.align		4
.L_16:
        /*0024*/ 	.byte	0x04, 0x11
        /*0026*/ 	.short	(.L_18 - .L_17)
	.align		4
.L_17:
        /*0028*/ 	.word	index@($__internal_0_$__cuda_sm70_shflsync_bfly_p)
        /*002c*/ 	.word	0x00000000


	//----- nvinfo : EIATTR_FRAME_SIZE
	.align		4
.L_18:
        /*0030*/ 	.byte	0x04, 0x11
        /*0032*/ 	.short	(.L_20 - .L_19)
	.align		4
.L_19:
        /*0034*/ 	.word	index@($_ZN5flash16flash_fwd_kernelI23Flash_fwd_kernel_traitsILi32ELi128ELi128ELi4ELb0ELb0EN7cutlass6half_tE19Flash_kernel_traitsILi32ELi128ELi128ELi4ES3_EELb1ELb1ELb0ELb1ELb0ELb0ELb0ELb1EEEvNS_16Flash_fwd_paramsE$_ZN5flash22compute_attn_1rowblockI23Flash_fwd_kernel_traitsILi32ELi128ELi128ELi4ELb0ELb0EN7cutlass6half_tE19Flash_kernel_traitsILi32ELi128ELi128ELi4ES3_EELb1ELb1ELb0ELb1ELb0ELb0ELb0ELb1ENS_16Flash_fwd_paramsEEEvRKT8_iii)
        /*0038*/ 	.word	0x00000000


	//----- nvinfo : EIATTR_FRAME_SIZE
	.align		4
.L_20:
        /*003c*/ 	.byte	0x04, 0x11
        /*003e*/ 	.short	(.L_22 - .L_21)
	.align		4
.L_21:
        /*0040*/ 	.word	index@(_ZN5flash16flash_fwd_kernelI23Flash_fwd_kernel_traitsILi32ELi128ELi128ELi4ELb0ELb0EN7cutlass6half_tE19Flash_kernel_traitsILi32ELi128ELi128ELi4ES3_EELb1ELb1ELb0ELb1ELb0ELb0ELb0ELb1EEEvNS_16Flash_fwd_paramsE)
        /*0044*/ 	.word	0x00000408


	//----- nvinfo : EIATTR_REGCOUNT
	.align		4
.L_22:
        /*0048*/ 	.byte	0x04, 0x2f
        /*004a*/ 	.short	(.L_24 - .L_23)
	.align		4
.L_23:
        /*004c*/ 	.word	index@(_ZN5flash16flash_fwd_kernelI23Flash_fwd_kernel_traitsILi32ELi128ELi128ELi4ELb0ELb0EN7cutlass6half_tE19Flash_kernel_traitsILi32ELi128ELi128ELi4ES3_EELb0ELb1ELb0ELb0ELb0ELb0ELb1ELb0EEEvNS_16Flash_fwd_paramsE)
        /*0050*/ 	.word	0x000000ff


	//----- nvinfo : EIATTR_FRAME_SIZE
	.align		4
.L_24:
        /*0054*/ 	.byte	0x04, 0x11
        /*0056*/ 	.short	(.L_26 - .L_25)
	.align		4
.L_25:
        /*0058*/ 	.word	index@(_ZN5flash16flash_fwd_kernelI23Flash_fwd_kernel_traitsILi32ELi128ELi128ELi4ELb0ELb0EN7cutlass6half_tE19Flash_kernel_traitsILi32ELi128ELi128ELi4ES3_EELb0ELb1ELb0ELb0ELb0ELb0ELb1ELb0EEEvNS_16Flash_fwd_paramsE)
        /*005c*/ 	.word	0x00000050


	//----- nvinfo : EIATTR_REGCOUNT
	.align		4
.L_26:
        /*0060*/ 	.byte	0x04, 0x2f
        /*0062*/ 	.short	(.L_28 - .L_27)
	.align		4
.L_27:
        /*0064*/ 	.word	index@(_ZN5flash16flash_fwd_kernelI23Flash_fwd_kernel_traitsILi32ELi128ELi128ELi4ELb0ELb0EN7cutlass6half_tE19Flash_kernel_traitsILi32ELi128ELi128ELi4ES3_EELb1ELb1ELb0ELb0ELb0ELb0ELb0ELb1EEEvNS_16Flash_fwd_paramsE)
        /*0068*/ 	.word	0x000000ff


	//----- nvinfo : EIATTR_FRAME_SIZE
	.align		4
.L_28:
        /*006c*/ 	.byte	0x04, 0x11
        /*006e*/ 	.short	(.L_30 - .L_29)
	.align		4
.L_29:
        /*0070*/ 	.word	index@(_ZN5flash16flash_fwd_kernelI23Flash_fwd_kernel_traitsILi32ELi128ELi128ELi4ELb0ELb0EN7cutlass6half_tE19Flash_kernel_traitsILi32ELi128ELi128ELi4ES3_EELb1ELb1ELb0ELb0ELb0ELb0ELb0ELb1EEEvNS_16Flash_fwd_paramsE)
        /*0074*/ 	.word	0x00000440


	//----- nvinfo : EIATTR_REGCOUNT
	.align		4
.L_30:
        /*0078*/ 	.byte	0x04, 0x2f
        /*007a*/ 	.short	(.L_32 - .L_31)
	.align		4
.L_31:
        /*007c*/ 	.word	index@(_ZN5flash16flash_fwd_kernelI23Flash_fwd_kernel_traitsILi32ELi128ELi128ELi4ELb0ELb0EN7cutlass6half_tE19Flash_kernel_traitsILi32ELi128ELi128ELi4ES3_EELb1ELb1ELb0ELb1ELb0ELb0ELb0ELb0EEEvNS_16Flash_fwd_paramsE)
        /*0080*/ 	.word	0x000000ff


	//----- nvinfo : EIATTR_FRAME_SIZE
	.align		4
.L_32:
        /*0084*/ 	.byte	0x04, 0x11
        /*0086*/ 	.short	(.L_34 - .L_33)
	.align		4
.L_33:
        /*0088*/ 	.word	index@(_ZN5flash16flash_fwd_kernelI23Flash_fwd_kernel_traitsILi32ELi128ELi128ELi4ELb0ELb0EN7cutlass6half_tE19Flash_kernel_traitsILi32ELi128ELi128ELi4ES3_EELb1ELb1ELb0ELb1ELb0ELb0ELb0ELb0EEEvNS_16Flash_fwd_paramsE)
        /*008c*/ 	.word	0x00000028


	//----- nvinfo : EIATTR_REGCOUNT
	.align		4
.L_34:
        /*0090*/ 	.byte	0x04, 0x2f
        /*0092*/ 	.short	(.L_36 - .L_35)
	.align		4
.L_35:
        /*0094*/ 	.word	index@(_ZN5flash16flash_fwd_kernelI23Flash_fwd_kernel_traitsILi32ELi128ELi128ELi4ELb0ELb0EN7cutlass6half_tE19Flash_kernel_traitsILi32ELi128ELi128ELi4ES3_EELb0ELb1ELb0ELb0ELb0ELb1ELb1ELb0EEEvNS_16Flash_fwd_paramsE)
        /*0098*/ 	.word	0x000000ff


	//----- nvinfo : EIATTR_FRAME_SIZE
	.align		4
.L_36:
        /*009c*/ 	.byte	0x04, 0x11
        /*009e*/ 	.short	(.L_38 - .L_37)
	.align		4
.L_37:
        /*00a0*/ 	.word	index@(_ZN5flash16flash_fwd_kernelI23Flash_fwd_kernel_traitsILi32ELi128ELi128ELi4ELb0ELb0EN7cutlass6half_tE19Flash_kernel_traitsILi32ELi128ELi128ELi4ES3_EELb0ELb1ELb0ELb0ELb0ELb1ELb1ELb0EEEvNS_16Flash_fwd_paramsE)
        /*00a4*/ 	.word	0x00000060


	//----- nvinfo : EIATTR_REGCOUNT
	.align		4
.L_38:
        /*00a8*/ 	.byte	0x04, 0x2f
        /*00aa*/ 	.short	(.L_40 - .L_39)
	.align		4
.L_39:
        /*00ac*/ 	.word	index@(_ZN5flash16flash_fwd_kernelI23Flash_fwd_kernel_traitsILi32ELi128ELi128ELi4ELb0ELb0EN7cutlass6half_tE19Flash_kernel_traitsILi32ELi128ELi128ELi4ES3_EELb1ELb1ELb0ELb0ELb0ELb1ELb0ELb0EEEvNS_16Flash_fwd_paramsE)
        /*00b0*/ 	.word	0x000000ff


	//----- nvinfo : EIATTR_FRAME_SIZE
	.align		4
.L_40:
        /*00b4*/ 	.byte	0x04, 0x11
        /*00b6*/ 	.short	(.L_42 - .L_41)
	.align		4
.L_41:
        /*00b8*/ 	.word	index@(_ZN5flash16flash_fwd_kernelI23Flash_fwd_kernel_traitsILi32ELi128ELi128ELi4ELb0ELb0EN7cutlass6half_tE19Flash_kernel_traitsILi32ELi128ELi128ELi4ES3_EELb1ELb1ELb0ELb0ELb0ELb1ELb0ELb0EEEvNS_16Flash_fwd_paramsE)
        /*00bc*/ 	.word	0x000000a8


	//----- nvinfo : EIATTR_REGCOUNT
	.align		4
.L_42:
        /*00c0*/ 	.byte	0x04, 0x2f
        /*00c2*/ 	.short	(.L_44 - .L_43)
	.align		4
.L_43:
        /*00c4*/ 	.word	index@(_ZN5flash16flash_fwd_kernelI23Flash_fwd_kernel_traitsILi32ELi128ELi128ELi4ELb0ELb0EN7cutlass6half_tE19Flash_kernel_traitsILi32ELi128ELi128ELi4ES3_EELb0ELb1ELb0ELb0ELb1ELb1ELb1ELb0EEEvNS_16Flash_fwd_paramsE)
        /*00c8*/ 	.word	0x000000ff


	//----- nvinfo : EIATTR_FRAME_SIZE
	.align		4
.L_44:
        /*00cc*/ 	.byte	0x04, 0x11
        /*00ce*/ 	.short	(.L_46 - .L_45)
	.align		4
.L_45:
        /*00d0*/ 	.word	index@(_ZN5flash16flash_fwd_kernelI23Flash_fwd_kernel_traitsILi32ELi128ELi128ELi4ELb0ELb0EN7cutlass6half_tE19Flash_kernel_traitsILi32ELi128ELi128ELi4ES3_EELb0ELb1ELb0ELb0ELb1ELb1ELb1ELb0EEEvNS_16Flash_fwd_paramsE)
        /*00d4*/ 	.word	0x00000048


	//----- nvinfo : EIATTR_REGCOUNT
	.align		4
.L_46:
        /*00d8*/ 	.byte	0x04, 0x2f
        /*00da*/ 	.short	(.L_48 - .L_47)
	.align		4
.L_47:
        /*00dc*/ 	.word	index@(_ZN5flash16flash_fwd_kernelI23Flash_fwd_kernel_traitsILi32ELi128ELi128ELi4ELb0ELb0EN7cutlass6half_tE19Flash_kernel_traitsILi32ELi128ELi128ELi4ES3_EELb1ELb1ELb0ELb0ELb1ELb1ELb0ELb0EEEvNS_16Flash_fwd_paramsE)
        /*00e0*/ 	.word	0x000000ff


	//----- nvinfo : EIATTR_FRAME_SIZE
	.align		4
.L_48:
        /*00e4*/ 	.byte	0x04, 0x11
        /*00e6*/ 	.short	(.L_50 - .L_49)
	.align		4
.L_49:
        /*00e8*/ 	.word	index@(_ZN5flash16flash_fwd_kernelI23Flash_fwd_kernel_traitsILi32ELi128ELi128ELi4ELb0ELb0EN7cutlass6half_tE19Flash_kernel_traitsILi32ELi128ELi128ELi4ES3_EELb1ELb1ELb0ELb0ELb1ELb1ELb0ELb0EEEvNS_16Flash_fwd_paramsE)
        /*00ec*/ 	.word	0x00000098


	//----- nvinfo : EIATTR_REGCOUNT
	.align		4
.L_50:
        /*00f0*/ 	.byte	0x04, 0x2f
        /*00f2*/ 	.short	(.L_52 - .L_51)
	.align		4
.L_51:
        /*00f4*/ 	.word	index@(_ZN5flash16flash_fwd_kernelI23Flash_fwd_kernel_traitsILi32ELi128ELi128ELi4ELb0ELb0EN7cutlass6half_tE19Flash_kernel_traitsILi32ELi128ELi128ELi4ES3_EELb1ELb1ELb0ELb0ELb0ELb0ELb0ELb0EEEvNS_16Flash_fwd_paramsE)
        /*00f8*/ 	.word	0x000000ff


	//----- nvinfo : EIATTR_FRAME_SIZE
	.align		4
.L_52:
        /*00fc*/ 	.byte	0x04, 0x11
        /*00fe*/ 	.short	(.L_54 - .L_53)
	.align		4
.L_53:
        /*0100*/ 	.word	index@(_ZN5flash16flash_fwd_kernelI23Flash_fwd_kernel_traitsILi32ELi128ELi128ELi4ELb0ELb0EN7cutlass6half_tE19Flash_kernel_traitsILi32ELi128ELi128ELi4ES3_EELb1ELb1ELb0ELb0ELb0ELb0ELb0ELb0EEEvNS_16Flash_fwd_paramsE)
        /*0104*/ 	.word	0x00000098


	//----- nvinfo : EIATTR_REGCOUNT
	.align		4
.L_54:
        /*0108*/ 	.byte	0x04, 0x2f
        /*010a*/ 	.short	(.L_56 - .L_55)
	.align		4
.L_55:
        /*010c*/ 	.word	index@(_ZN5flash16flash_fwd_kernelI23Flash_fwd_kernel_traitsILi32ELi128ELi128ELi4ELb0ELb0EN7cutlass6half_tE19Flash_kernel_traitsILi32ELi128ELi128ELi4ES3_EELb0ELb1ELb0ELb1ELb0ELb0ELb0ELb0EEEvNS_16Flash_fwd_paramsE)
        /*0110*/ 	.word	0x000000ff


	//----- nvinfo : EIATTR_FRAME_SIZE
	.align		4
.L_56:
        /*0114*/ 	.byte	0x04, 0x11
        /*0116*/ 	.short	(.L_58 - .L_57)
	.align		4
.L_57:
        /*0118*/ 	.word	index@(_ZN5flash16flash_fwd_kernelI23Flash_fwd_kernel_traitsILi32ELi128ELi128ELi4ELb0ELb0EN7cutlass6half_tE19Flash_kernel_traitsILi32ELi128ELi128ELi4ES3_EELb0ELb1ELb0ELb1ELb0ELb0ELb0ELb0EEEvNS_16Flash_fwd_paramsE)
        /*011c*/ 	.word	0x00000000


	//----- nvinfo : EIATTR_REGCOUNT
	.align		4
.L_58:
        /*0120*/ 	.byte	0x04, 0x2f
        /*0122*/ 	.short	(.L_60 - .L_59)
	.align		4
.L_59:
        /*0124*/ 	.word	index@(_ZN5flash16flash_fwd_kernelI23Flash_fwd_kernel_traitsILi32ELi128ELi128ELi4ELb0ELb0EN7cutlass6half_tE19Flash_kernel_traitsILi32ELi128ELi128ELi4ES3_EELb0ELb1ELb0ELb0ELb0ELb0ELb0ELb0EEEvNS_16Flash_fwd_paramsE)
        /*0128*/ 	.word	0x000000ff


	//----- nvinfo : EIATTR_FRAME_SIZE
	.align		4
.L_60:
        /*012c*/ 	.byte	0x04, 0x11
        /*012e*/ 	.short	(.L_62 - .L_61)
	.align		4
.L_61:
        /*0130*/ 	.word	index@(_ZN5flash16flash_fwd_kernelI23Flash_fwd_kernel_traitsILi32ELi128ELi128ELi4ELb0ELb0EN7cutlass6half_tE19Flash_kernel_traitsILi32ELi128ELi128ELi4ES3_EELb0ELb1ELb0ELb0ELb0ELb0ELb0ELb0EEEvNS_16Flash_fwd_paramsE)
        /*0134*/ 	.word	0x00000030


	//----- nvinfo : EIATTR_REGCOUNT
	.align		4
.L_62:
        /*0138*/ 	.byte	0x04, 0x2f
        /*013a*/ 	.short	(.L_64 - .L_63)
	.align		4
.L_63:
        /*013c*/ 	.word	index@(_ZN5flash16flash_fwd_kernelI23Flash_fwd_kernel_traitsILi32ELi128ELi128ELi4ELb0ELb0EN7cutlass6half_tE19Flash_kernel_traitsILi32ELi128ELi128ELi4ES3_EELb0ELb1ELb0ELb0ELb0ELb1ELb0ELb0EEEvNS_16Flash_fwd_paramsE)
        /*0140*/ 	.word	0x000000ff


	//----- nvinfo : EIATTR_FRAME_SIZE
	.align		4
.L_64:
        /*0144*/ 	.byte	0x04, 0x11
        /*0146*/ 	.short	(.L_66 - .L_65)
	.align		4
.L_65:
        /*0148*/ 	.word	index@(_ZN5flash16flash_fwd_kernelI23Flash_fwd_kernel_traitsILi32ELi128ELi128ELi4ELb0ELb0EN7cutlass6half_tE19Flash_kernel_traitsILi32ELi128ELi128ELi4ES3_EELb0ELb1ELb0ELb0ELb0ELb1ELb0ELb0EEEvNS_16Flash_fwd_paramsE)
        /*014c*/ 	.word	0x00000050


	//----- nvinfo : EIATTR_REGCOUNT
	.align		4
.L_66:
        /*0150*/ 	.byte	0x04, 0x2f
        /*0152*/ 	.short	(.L_68 - .L_67)
	.align		4
.L_67:
        /*0154*/ 	.word	index@(_ZN5flash16flash_fwd_kernelI23Flash_fwd_kernel_traitsILi32ELi128ELi128ELi4ELb0ELb0EN7cutlass6half_tE19Flash_kernel_traitsILi32ELi128ELi128ELi4ES3_EELb0ELb1ELb0ELb0ELb1ELb1ELb0ELb0EEEvNS_16Flash_fwd_paramsE)
        /*0158*/ 	.word	0x000000ff


	//----- nvinfo : EIATTR_FRAME_SIZE
	.align		4
.L_68:
        /*015c*/ 	.byte	0x04, 0x11
        /*015e*/ 	.short	(.L_70 - .L_69)
	.align		4
.L_69:
        /*0160*/ 	.word	index@(_ZN5flash16flash_fwd_kernelI23Flash_fwd_kernel_traitsILi32ELi128ELi128ELi4ELb0ELb0EN7cutlass6half_tE19Flash_kernel_traitsILi32ELi128ELi128ELi4ES3_EELb0ELb1ELb0ELb0ELb1ELb1ELb0ELb0EEEvNS_16Flash_fwd_paramsE)
        /*0164*/ 	.word	0x00000018


	//----- nvinfo : EIATTR_MIN_STACK_SIZE
	.align		4
.L_70:
        /*0168*/ 	.byte	0x04, 0x12
        /*016a*/ 	.short	(.L_72 - .L_71)
	.align		4
.L_71:
        /*016c*/ 	.word	index@(_ZN5flash16flash_fwd_kernelI23Flash_fwd_kernel_traitsILi32ELi128ELi128ELi4ELb0ELb0EN7cutlass6half_tE19Flash_kernel_traitsILi32ELi128ELi128ELi4ES3_EELb0ELb1ELb0ELb0ELb1ELb1ELb0ELb0EEEvNS_16Flash_fwd_paramsE)
        /*0170*/ 	.word	0x00000018


	//----- nvinfo : EIATTR_MIN_STACK_SIZE
	.align		4
.L_72:
        /*0174*/ 	.byte	0x04, 0x12
        /*0176*/ 	.short	(.L_74 - .L_73)
	.align		4
.L_73:
        /*0178*/ 	.word	index@(_ZN5flash16flash_fwd_kernelI23Flash_fwd_kernel_traitsILi32ELi128ELi128ELi4ELb0ELb0EN7cutlass6half_tE19Flash_kernel_traitsILi32ELi128ELi128ELi4ES3_EELb0ELb1ELb0ELb0ELb0ELb1ELb0ELb0EEEvNS_16Flash_fwd_paramsE)
        /*017c*/ 	.word	0x00000050


	//----- nvinfo : EIATTR_MIN_STACK_SIZE
	.align		4
.L_74:
        /*0180*/ 	.byte	0x04, 0x12
        /*0182*/ 	.short	(.L_76 - .L_75)
	.align		4
.L_75:
        /*0184*/ 	.word	index@(_ZN5flash16flash_fwd_kernelI23Flash_fwd_kernel_traitsILi32ELi128ELi128ELi4ELb0ELb0EN7cutlass6half_tE19Flash_kernel_traitsILi32ELi128ELi128ELi4ES3_EELb0ELb1ELb0ELb0ELb0ELb0ELb0ELb0EEEvNS_16Flash_fwd_paramsE)
        /*0188*/ 	.word	0x00000030


	//----- nvinfo : EIATTR_MIN_STACK_SIZE
	.align		4
.L_76:
        /*018c*/ 	.byte	0x04, 0x12
        /*018e*/ 	.short	(.L_78 - .L_77)
	.align		4
.L_77:
        /*0190*/ 	.word	index@(_ZN5flash16flash_fwd_kernelI23Flash_fwd_kernel_traitsILi32ELi128ELi128ELi4ELb0ELb0EN7cutlass6half_tE19Flash_kernel_traitsILi32ELi128ELi128ELi4ES3_EELb0ELb1ELb0ELb1ELb0ELb0ELb0ELb0EEEvNS_16Flash_fwd_paramsE)
        /*0194*/ 	.word	0x00000000


	//----- nvinfo : EIATTR_MIN_STACK_SIZE
	.align		4
.L_78:
        /*0198*/ 	.byte	0x04, 0x12
        /*019a*/ 	.short	(.L_80 - .L_79)
	.align		4
.L_79:
        /*019c*/ 	.word	index@(_ZN5flash16flash_fwd_kernelI23Flash_fwd_kernel_traitsILi32ELi128ELi128ELi4ELb0ELb0EN7cutlass6half_tE19Flash_kernel_traitsILi32ELi128ELi128ELi4ES3_EELb1ELb1ELb0ELb0ELb0ELb0ELb0ELb0EEEvNS_16Flash_fwd_paramsE)
        /*01a0*/ 	.word	0x00000098


	//----- nvinfo : EIATTR_MIN_STACK_SIZE
	.align		4
.L_80:
        /*01a4*/ 	.byte	0x04, 0x12
        /*01a6*/ 	.short	(.L_82 - .L_81)
	.align		4
.L_81:
        /*01a8*/ 	.word	index@(_ZN5flash16flash_fwd_kernelI23Flash_fwd_kernel_traitsILi32ELi128ELi128ELi4ELb0ELb0EN7cutlass6half_tE19Flash_kernel_traitsILi32ELi128ELi128ELi4ES3_EELb1ELb1ELb0ELb0ELb1ELb1ELb0ELb0EEEvNS_16Flash_fwd_paramsE)
        /*01ac*/ 	.word	0x00000098


	//----- nvinfo : EIATTR_MIN_STACK_SIZE
	.align		4
.L_82:
        /*01b0*/ 	.byte	0x04, 0x12
        /*01b2*/ 	.short	(.L_84 - .L_83)
	.align		4
.L_83:
        /*01b4*/ 	.word	index@(_ZN5flash16flash_fwd_kernelI23Flash_fwd_kernel_traitsILi32ELi128ELi128ELi4ELb0ELb0EN7cutlass6half_tE19Flash_kernel_traitsILi32ELi128ELi128ELi4ES3_EELb0ELb1ELb0ELb0ELb1ELb1ELb1ELb0EEEvNS_16Flash_fwd_paramsE)
        /*01b8*/ 	.word	0x00000048


	//----- nvinfo : EIATTR_MIN_STACK_SIZE
	.align		4
.L_84:
        /*01bc*/ 	.byte	0x04, 0x12
        /*01be*/ 	.short	(.L_86 - .L_85)
	.align		4
.L_85:
        /*01c0*/ 	.word	index@(_ZN5flash16flash_fwd_kernelI23Flash_fwd_kernel_traitsILi32ELi128ELi128ELi4ELb0ELb0EN7cutlass6half_tE19Flash_kernel_traitsILi32ELi128ELi128ELi4ES3_EELb1ELb1ELb0ELb0ELb0ELb1ELb0ELb0EEEvNS_16Flash_fwd_paramsE)
        /*01c4*/ 	.word	0x000000a8


	//----- nvinfo : EIATTR_MIN_STACK_SIZE
	.align		4
.L_86:
        /*01c8*/ 	.byte	0x04, 0x12
        /*01ca*/ 	.short	(.L_88 - .L_87)
	.align		4
.L_87:
        /*01cc*/ 	.word	index@(_ZN5flash16flash_fwd_kernelI23Flash_fwd_kernel_traitsILi32ELi128ELi128ELi4ELb0ELb0EN7cutlass6half_tE19Flash_kernel_traitsILi32ELi128ELi128ELi4ES3_EELb0ELb1ELb0ELb0ELb0ELb1ELb1ELb0EEEvNS_16Flash_fwd_paramsE)
        /*01d0*/ 	.word	0x00000060


	//----- nvinfo : EIATTR_MIN_STACK_SIZE
	.align		4
.L_88:
        /*01d4*/ 	.byte	0x04, 0x12
        /*01d6*/ 	.short	(.L_90 - .L_89)
	.align		4
.L_89:
        /*01d8*/ 	.word	index@(_ZN5flash16flash_fwd_kernelI23Flash_fwd_kernel_traitsILi32ELi128ELi128ELi4ELb0ELb0EN7cutlass6half_tE19Flash_kernel_traitsILi32ELi128ELi128ELi4ES3_EELb1ELb1ELb0ELb1ELb0ELb0ELb0ELb0EEEvNS_16Flash_fwd_paramsE)
        /*01dc*/ 	.word	0x00000028


	//----- nvinfo : EIATTR_MIN_STACK_SIZE
	.align		4
.L_90:
        /*01e0*/ 	.byte	0x04, 0x12
        /*01e2*/ 	.short	(.L_92 - .L_91)
	.align		4
.L_91:
        /*01e4*/ 	.word	index@(_ZN5flash16flash_fwd_kernelI23Flash_fwd_kernel_traitsILi32ELi128ELi128ELi4ELb0ELb0EN7cutlass6half_tE19Flash_kernel_traitsILi32ELi128ELi128ELi4ES3_EELb1ELb1ELb0ELb0ELb0ELb0ELb0ELb1EEEvNS_16Flash_fwd_paramsE)
        /*01e8*/ 	.word	0x00000440


	//----- nvinfo : EIATTR_MIN_STACK_SIZE
	.align		4
.L_92:
        /*01ec*/ 	.byte	0x04, 0x12
        /*01ee*/ 	.short	(.L_94 - .L_93)
	.align		4
.L_93:
        /*01f0*/ 	.word	index@(_ZN5flash16flash_fwd_kernelI23Flash_fwd_kernel_traitsILi32ELi128ELi128ELi4ELb0ELb0EN7cutlass6half_tE19Flash_kernel_traitsILi32ELi128ELi128ELi4ES3_EELb0ELb1ELb0ELb0ELb0ELb0ELb1ELb0EEEvNS_16Flash_fwd_paramsE)
        /*01f4*/ 	.word	0x00000050


	//----- nvinfo : EIATTR_MIN_STACK_SIZE
	.align		4
.L_94:
        /*01f8*/ 	.byte	0x04, 0x12
        /*01fa*/ 	.short	(.L_96 - .L_95)
	.align		4
.L_95:
        /*01fc*/ 	.word	index@(_ZN5flash16flash_fwd_kernelI23Flash_fwd_kernel_traitsILi32ELi128ELi128ELi4ELb0ELb0EN7cutlass6half_tE19Flash_kernel_traitsILi32ELi128ELi128ELi4ES3_EELb1ELb1ELb0ELb1ELb0ELb0ELb0ELb1EEEvNS_16Flash_fwd_paramsE)
        /*0200*/ 	.word	0x00000408


	//----- nvinfo : EIATTR_MIN_STACK_SIZE
	.align		4
.L_96:
        /*0204*/ 	.byte	0x04, 0x12
        /*0206*/ 	.short	(.L_98 - .L_97)
	.align		4
.L_97:
        /*0208*/ 	.word	index@(_ZN5flash16flash_fwd_kernelI23Flash_fwd_kernel_traitsILi32ELi128ELi128ELi4ELb0ELb0EN7cutlass6half_tE19Flash_kernel_traitsILi32ELi128ELi128ELi4ES3_EELb0ELb1ELb0ELb1ELb0ELb0ELb1ELb0EEEvNS_16Flash_fwd_paramsE)
        /*020c*/ 	.word	0x00000028
.L_98:


//--------------------- .nv.info._ZN5flash16flash_fwd_kernelI23Flash_fwd_kernel_traitsILi32ELi128ELi128ELi4ELb0ELb0EN7cutlass6half_tE19Flash_kernel_traitsILi32ELi128ELi128ELi4ES3_EELb0ELb1ELb0ELb0ELb1ELb1ELb0ELb0EEEvNS_16Flash_fwd_paramsE --------------------------
	.section	.nv.info._ZN5flash16flash_fwd_kernelI23Flash_fwd_kernel_traitsILi32ELi128ELi128ELi4ELb0ELb0EN7cutlass6half_tE19Flash_kernel_traitsILi32ELi128ELi128ELi4ES3_EELb0ELb1ELb0ELb0ELb1ELb1ELb0ELb0EEEvNS_16Flash_fwd_paramsE,"",@"SHT_CUDA_INFO"
	.sectionflags	@""
	.align	4


	//----- nvinfo : EIATTR_CUDA_API_VERSION
	.align		4
        /*0000*/ 	.byte	0x04, 0x37
        /*0002*/ 	.short	(.L_100 - .L_99)
.L_99:
        /*0004*/ 	.word	0x00000082


	//----- nvinfo : EIATTR_SW2861232_WAR
	.align		4
.L_100:
        /*0008*/ 	.byte	0x01, 0x35
	.zero		2


	//----- nvinfo : EIATTR_PARAM_CBANK
	.align		4
        /*000c*/ 	.byte	0x04, 0x0a
        /*000e*/ 	.short	(.L_102 - .L_101)
	.align		4
.L_101:
        /*0010*/ 	.word	index@(.nv.constant0._ZN5flash16flash_fwd_kernelI23Flash_fwd_kernel_traitsILi32ELi128ELi128ELi4ELb0ELb0EN7cutlass6half_tE19Flash_kernel_traitsILi32ELi128ELi128ELi4ES3_EELb0ELb1ELb0ELb0ELb1ELb1ELb0ELb0EEEvNS_16Flash_fwd_paramsE)
        /*0014*/ 	.short	0x0160
        /*0016*/ 	.short	0x01d0


	//----- nvinfo : EIATTR_CBANK_PARAM_SIZE
	.align		4
.L_102:
        /*0018*/ 	.byte	0x03, 0x19
        /*001a*/ 	.short	0x01d0


	//----- nvinfo : EIATTR_KPARAM_INFO
	.align		4
        /*001c*/ 	.byte	0x04, 0x17
        /*001e*/ 	.short	(.L_104 - .L_103)
.L_103:
        /*0020*/ 	.word	0x00000000
        /*0024*/ 	.short	0x0000
        /*0026*/ 	.short	0x0000
        /*0028*/ 	.byte	0x00, 0xf0, 0x41, 0x07


	//----- nvinfo : EIATTR_MAXREG_COUNT
	.align		4
.L_104:
        /*002c*/ 	.byte	0x03, 0x1b
        /*002e*/ 	.short	0x00ff


	//----- nvinfo : EIATTR_NUM_BARRIERS
	.align		4
        /*0030*/ 	.byte	0x02, 0x4c
        /*0032*/ 	.byte	0x01
	.zero		1


	//----- nvinfo : EIATTR_ANNOTATIONS
	.align		4
        /*0034*/ 	.byte	0x04, 0x55
        /*0036*/ 	.short	(.L_106 - .L_105)


	//   ....[0]....
.L_105:
        /*0038*/ 	.word	0x00000001
        /*003c*/ 	.byte	0x30, 0x04, 0x00, 0x00, 0x01, 0x00, 0x00, 0x00, 0x90, 0x05, 0x00, 0x00, 0x01, 0x00, 0x00, 0x00
        /*004c*/ 	.byte	0xe0, 0x11, 0x00, 0x00, 0x01, 0x00, 0x00, 0x00, 0x20, 0x14, 0x00, 0x00, 0x01, 0x00, 0x00, 0x00
        /*005c*/ 	.byte	0x10, 0x98, 0x00, 0x00, 0x01, 0x00, 0x00, 0x00, 0x20, 0x98, 0x00, 0x00, 0x01, 0x00, 0x00, 0x00
        /*006c*/ 	.byte	0x60, 0x9a, 0x00, 0x00, 0x01, 0x00, 0x00, 0x00, 0x90, 0x9a, 0x00, 0x00


	//----- nvinfo : EIATTR_MERCURY_ISA_VERSION
	.align		4
.L_106:
        /*0078*/ 	.byte	0x03, 0x5f
        /*007a*/ 	.short	0x0000


	//----- nvinfo : EIATTR_COOP_GROUP_MASK_REGIDS
	.align		4
        /*007c*/ 	.byte	0x04, 0x29
        /*007e*/ 	.short	(.L_108 - .L_107)


	//   ....[0]....
.L_107:
        /*0080*/ 	.word	0xffffffff


	//   ....[1]....
        /*0084*/ 	.word	0xffffffff


	//   ....[2]....
        /*0088*/ 	.word	0xffffffff


	//   ....[3]....
        /*008c*/ 	.word	0xffffffff


	//   ....[4]....
        /*0090*/ 	.word	0xffffffff


	//   ....[5]....
        /*0094*/ 	.word	0xffffffff


	//   ....[6]....
        /*0098*/ 	.word	0xffffffff


	//   ....[7]....
        /*009c*/ 	.word	0xffffffff


	//   ....[8]....
        /*00a0*/ 	.word	0xffffffff


	//   ....[9]....
        /*00a4*/ 	.word	0xffffffff


	//   ....[10]....
        /*00a8*/ 	.word	0xffffffff


	//   ....[11]....
        /*00ac*/ 	.word	0xffffffff


	//   ....[12]....
        /*00b0*/ 	.word	0xffffffff


	//   ....[13]....
        /*00b4*/ 	.word	0xffffffff


	//   ....[14]....
        /*00b8*/ 	.word	0xffffffff


	//   ....[15]....
        /*00bc*/ 	.word	0xffffffff


	//   ....[16]....
        /*00c0*/ 	.word	0xffffffff


	//   ....[17]....
        /*00c4*/ 	.word	0xffffffff


	//   ....[18]....
        /*00c8*/ 	.word	0xffffffff


	//   ....[19]....
        /*00cc*/ 	.word	0xffffffff


	//   ....[20]....
        /*00d0*/ 	.word	0xffffffff


	//   ....[21]....
        /*00d4*/ 	.word	0xffffffff


	//   ....[22]....
        /*00d8*/ 	.word	0xffffffff


	//   ....[23]....
        /*00dc*/ 	.word	0xffffffff


	//----- nvinfo : EIATTR_COOP_GROUP_INSTR_OFFSETS
	.align		4
.L_108:
        /*00e0*/ 	.byte	0x04, 0x28
        /*00e2*/ 	.short	(.L_110 - .L_109)


	//   ....[0]....
.L_109:
        /*00e4*/ 	.word	0x00002ee0


	//   ....[1]....
        /*00e8*/ 	.word	0x00002f00


	//   ....[2]....
        /*00ec*/ 	.word	0x00002f50


	//   ....[3]....
        /*00f0*/ 	.word	0x00002f70


	//   ....[4]....
        /*00f4*/ 	.word	0x00003810


	//   ....[5]....
        /*00f8*/ 	.word	0x00003880


	//   ....[6]....
        /*00fc*/ 	.word	0x00003a10


	//   ....[7]....
        /*0100*/ 	.word	0x00003a70


	//   ....[8]....
        /*0104*/ 	.word	0x00006690


	//   ....[9]....
        /*0108*/ 	.word	0x000066e0


	//   ....[10]....
        /*010c*/ 	.word	0x00006720


	//   ....[11]....
        /*0110*/ 	.word	0x00006740


	//   ....[12]....
        /*0114*/ 	.word	0x00006780


	//   ....[13]....
        /*0118*/ 	.word	0x000067a0


	//   ....[14]....
        /*011c*/ 	.word	0x000067b0


	//   ....[15]....
        /*0120*/ 	.word	0x000067d0


	//   ....[16]....
        /*0124*/ 	.word	0x00008ce0


	//   ....[17]....
        /*0128*/ 	.word	0x00008d20


	//   ....[18]....
        /*012c*/ 	.word	0x00008d50


	//   ....[19]....
        /*0130*/ 	.word	0x00008d60


	//   ....[20]....
        /*0134*/ 	.word	0x00008dc0


	//   ....[21]....
        /*0138*/ 	.word	0x00008de0


	//   ....[22]....
        /*013c*/ 	.word	0x00008e00


	//   ....[23]....
        /*0140*/ 	.word	0x00008e20


	//----- nvinfo : EIATTR_EXIT_INSTR_OFFSETS
	.align		4
.L_110:
        /*0144*/ 	.byte	0x04, 0x1c
        /*0146*/ 	.short	(.L_112 - .L_111)


	//   ....[0]....
.L_111:
        /*0148*/ 	.word	0x00000170


	//   ....[1]....
        /*014c*/ 	.word	0x00009c60


	//   ....[2]....
        /*0150*/ 	.word	0x0000a260


	//   ....[3]....
        /*0154*/ 	.word	0x0000a2e0


	//----- nvinfo : EIATTR_CTAIDZ_USED
	.align		4
.L_112:
        /*0158*/ 	.byte	0x01, 0x04
	.zero		2


	//----- nvinfo : EIATTR_CRS_STACK_SIZE
	.align		4
        /*015c*/ 	.byte	0x04, 0x1e
        /*015e*/ 	.short	(.L_114 - .L_113)
.L_113:
        /*0160*/ 	.word	0x00000000
.L_114:


//--------------------- .nv.info._ZN5flash16flash_fwd_kernelI23Flash_fwd_kernel_traitsILi32ELi128ELi128ELi4ELb0ELb0EN7cutlass6half_tE19Flash_kernel_traitsILi32ELi128ELi128ELi4ES3_EELb0ELb1ELb0ELb0ELb0ELb1ELb0ELb0EEEvNS_16Flash_fwd_paramsE --------------------------
	.section	.nv.info._ZN5flash16flash_fwd_kernelI23Flash_fwd_kernel_traitsILi32ELi128ELi128ELi4ELb0ELb0EN7cutlass6half_tE19Flash_kernel_traitsILi32ELi128ELi128ELi4ES3_EELb0ELb1ELb0ELb0ELb0ELb1ELb0ELb0EEEvNS_16Flash_fwd_paramsE,"",@"SHT_CUDA_INFO"
	.sectionflags	@""
	.align	4


	//----- nvinfo : EIATTR_CUDA_API_VERSION
	.align		4
        /*0000*/ 	.byte	0x04, 0x37
        /*0002*/ 	.short	(.L_116 - .L_115)
.L_115:
        /*0004*/ 	.word	0x00000082


	//----- nvinfo : EIATTR_SW2861232_WAR
	.align		4
.L_116:
        /*0008*/ 	.byte	0x01, 0x35
	.zero		2


	//----- nvinfo : EIATTR_PARAM_CBANK
	.align		4
        /*000c*/ 	.byte	0x04, 0x0a
        /*000e*/ 	.short	(.L_118 - .L_117)
	.align		4
.L_117:
        /*0010*/ 	.word	index@(.nv.constant0._ZN5flash16flash_fwd_kernelI23Flash_fwd_kernel_traitsILi32ELi128ELi128ELi4ELb0ELb0EN7cutlass6half_tE19Flash_kernel_traitsILi32ELi128ELi128ELi4ES3_EELb0ELb1ELb0ELb0ELb0ELb1ELb0ELb0EEEvNS_16Flash_fwd_paramsE)
        /*0014*/ 	.short	0x0160
        /*0016*/ 	.short	0x01d0


	//----- nvinfo : EIATTR_CBANK_PARAM_SIZE
	.align		4
.L_118:
        /*0018*/ 	.byte	0x03, 0x19
        /*001a*/ 	.short	0x01d0


	//----- nvinfo : EIATTR_KPARAM_INFO
	.align		4
        /*001c*/ 	.byte	0x04, 0x17
        /*001e*/ 	.short	(.L_120 - .L_119)
.L_119:
        /*0020*/ 	.word	0x00000000
        /*0024*/ 	.short	0x0000
        /*0026*/ 	.short	0x0000
        /*0028*/ 	.byte	0x00, 0xf0, 0x41, 0x07


	//----- nvinfo : EIATTR_MAXREG_COUNT
	.align		4
.L_120:
        /*002c*/ 	.byte	0x03, 0x1b
        /*002e*/ 	.short	0x00ff


	//----- nvinfo : EIATTR_NUM_BARRIERS
	.align		4
        /*0030*/ 	.byte	0x02, 0x4c
        /*0032*/ 	.byte	0x01
	.zero		1


	//----- nvinfo : EIATTR_ANNOTATIONS
	.align		4
        /*0034*/ 	.byte	0x04, 0x55
        /*0036*/ 	.short	(.L_122 - .L_121)


	//   ....[0]....
.L_121:
        /*0038*/ 	.word	0x00000001
        /*003c*/ 	.byte	0xb0, 0x01, 0x00, 0x00, 0x01, 0x00, 0x00, 0x00, 0xc0, 0x03, 0x00, 0x00, 0x01, 0x00, 0x00, 0x00
        /* <DEDUP_REMOVED lines=15> */
        /*013c*/ 	.byte	0x20, 0x00, 0x01, 0x00


	//----- nvinfo : EIATTR_MERCURY_ISA_VERSION
	.align		4
.L_122:
        /*0140*/ 	.byte	0x03, 0x5f
        /*0142*/ 	.short	0x0000


	//----- nvinfo : EIATTR_COOP_GROUP_MASK_REGIDS
	.align		4
        /*0144*/ 	.byte	0x04, 0x29
        /*0146*/ 	.short	(.L_124 - .L_123)


	//   ....[0]....
.L_123:
        /*0148*/ 	.word	0xffffffff


	//   ....[1]....
        /*014c*/ 	.word	0xffffffff


	//   ....[2]....
        /*0150*/ 	.word	0xffffffff


	//   ....[3]....
        /*0154*/ 	.word	0xffffffff


	//   ....[4]....
        /*0158*/ 	.word	0xffffffff


	//   ....[5]....
        /*015c*/ 	.word	0xffffffff


	//   ....[6]....
        /*0160*/ 	.word	0xffffffff


	//   ....[7]....
        /*0164*/ 	.word	0xffffffff


	//   ....[8]....
        /*0168*/ 	.word	0xffffffff


	//   ....[9]....
        /*016c*/ 	.word	0xffffffff


	//   ....[10]....
        /*0170*/ 	.word	0xffffffff


	//   ....[11]....
        /*0174*/ 	.word	0xffffffff


	//   ....[12]....
        /*0178*/ 	.word	0xffffffff


	//   ....[13]....
        /*017c*/ 	.word	0xffffffff


	//   ....[14]....
        /*0180*/ 	.word	0xffffffff


	//   ....[15]....
        /*0184*/ 	.word	0xffffffff


	//   ....[16]....
        /*0188*/ 	.word	0xffffffff


	//   ....[17]....
        /*018c*/ 	.word	0xffffffff


	//   ....[18]....
        /*0190*/ 	.word	0xffffffff


	//   ....[19]....
        /*0194*/ 	.word	0xffffffff


	//   ....[20]....
        /*0198*/ 	.word	0xffffffff


	//   ....[21]....
        /*019c*/ 	.word	0xffffffff


	//   ....[22]....
        /*01a0*/ 	.word	0xffffffff


	//   ....[23]....
        /*01a4*/ 	.word	0xffffffff


	//   ....[24]....
        /*01a8*/ 	.word	0xffffffff


	//   ....[25]....
        /*01ac*/ 	.word	0xffffffff


	//   ....[26]....
        /*01b0*/ 	.word	0xffffffff


	//   ....[27]....
        /*01b4*/ 	.word	0xffffffff


	//   ....[28]....
        /*01b8*/ 	.word	0xffffffff


	//   ....[29]....
        /*01bc*/ 	.word	0xffffffff


	//   ....[30]....
        /*01c0*/ 	.word	0xffffffff


	//   ....[31]....
        /*01c4*/ 	.word	0xffffffff


	//----- nvinfo : EIATTR_COOP_GROUP_INSTR_OFFSETS
	.align		4
.L_124:
        /*01c8*/ 	.byte	0x04, 0x28
        /*01ca*/ 	.short	(.L_126 - .L_125)


	//   ....[0]....
.L_125:
        /*01cc*/ 	.word	0x000036d0


	//   ....[1]....
        /*01d0*/ 	.word	0x000036f0


	//   ....[2]....
        /*01d4*/ 	.word	0x00003730


	//   ....[3]....
        /*01d8*/ 	.word	0x00003740


	//   ....[4]....
        /*01dc*/ 	.word	0x00003ff0


	//   ....[5]....
        /*01e0*/ 	.word	0x00004090


	//   ....[6]....
        /*01e4*/ 	.word	0x00004220


	//   ....[7]....
        /*01e8*/ 	.word	0x00004280


	//   ....[8]....
        /*01ec*/ 	.word	0x00007e90


	//   ....[9]....
        /*01f0*/ 	.word	0x00007eb0


	//   ....[10]....
        /*01f4*/ 	.word	0x00008400


	//   ....[11]....
        /*01f8*/ 	.word	0x00008450


	//   ....[12]....
        /*01fc*/ 	.word	0x00008c30


	//   ....[13]....
        /*0200*/ 	.word	0x00008cf0


	//   ....[14]....
        /*0204*/ 	.word	0x00008d30


	//   ....[15]....
        /*0208*/ 	.word	0x00008d60


	//   ....[16]....
        /*020c*/ 	.word	0x0000c490


	//   ....[17]....
        /*0210*/ 	.word	0x0000c4e0


	//   ....[18]....
        /*0214*/ 	.word	0x0000c520


	//   ....[19]....
        /*0218*/ 	.word	0x0000c530


	//   ....[20]....
        /*021c*/ 	.word	0x0000c570


	//   ....[21]....
        /*0220*/ 	.word	0x0000c590


	//   ....[22]....
        /*0224*/ 	.word	0x0000c5a0


	//   ....[23]....
        /*0228*/ 	.word	0x0000c5c0


	//   ....[24]....
        /*022c*/ 	.word	0x0000eaf0


	//   ....[25]....
        /*0230*/ 	.word	0x0000eb00


	//   ....[26]....
        /*0234*/ 	.word	0x0000eb20


	//   ....[27]....
        /*0238*/ 	.word	0x0000eb30


	//   ....[28]....
        /*023c*/ 	.word	0x0000eb70


	//   ....[29]....
        /*0240*/ 	.word	0x0000eb90


	//   ....[30]....
        /*0244*/ 	.word	0x0000ebb0


	//   ....[31]....
        /*0248*/ 	.word	0x0000ebe0


	//----- nvinfo : EIATTR_EXIT_INSTR_OFFSETS
	.align		4
.L_126:
        /*024c*/ 	.byte	0x04, 0x1c
        /*024e*/ 	.short	(.L_128 - .L_127)


	//   ....[0]....
.L_127:
        /*0250*/ 	.word	0x000002f0


	//   ....[1]....
        /*0254*/ 	.word	0x0000fca0


	//   ....[2]....
        /*0258*/ 	.word	0x0000fd60


	//   ....[3]....
        /*025c*/ 	.word	0x00010610


	//   ....[4]....
        /*0260*/ 	.word	0x00010690


	//----- nvinfo : EIATTR_CTAIDZ_USED
	.align		4
.L_128:
        /*0264*/ 	.byte	0x01, 0x04
	.zero		2


	//----- nvinfo : EIATTR_CRS_STACK_SIZE
	.align		4
        /*0268*/ 	.byte	0x04, 0x1e
        /*026a*/ 	.short	(.L_130 - .L_129)
.L_129:
        /*026c*/ 	.word	0x00000000
.L_130:


//--------------------- .nv.info._ZN5flash16flash_fwd_kernelI23Flash_fwd_kernel_traitsILi32ELi128ELi128ELi4ELb0ELb0EN7cutlass6half_tE19Flash_kernel_traitsILi32ELi128ELi128ELi4ES3_EELb0ELb1ELb0ELb0ELb0ELb0ELb0ELb0EEEvNS_16Flash_fwd_paramsE --------------------------
	.section	.nv.info._ZN5flash16flash_fwd_kernelI23Flash_fwd_kernel_traitsILi32ELi128ELi128ELi4ELb0ELb0EN7cutlass6half_tE19Flash_kernel_traitsILi32ELi128ELi128ELi4ES3_EELb0ELb1ELb0ELb0ELb0ELb0ELb0ELb0EEEvNS_16Flash_fwd_paramsE,"",@"SHT_CUDA_INFO"
	.sectionflags	@""
	.align	4


	//----- nvinfo : EIATTR_CUDA_API_VERSION
	.align		4
        /*0000*/ 	.byte	0x04, 0x37
        /*0002*/ 	.short	(.L_132 - .L_131)
.L_131:
        /*0004*/ 	.word	0x00000082


	//----- nvinfo : EIATTR_SW2861232_WAR
	.align		4
.L_132:
        /*0008*/ 	.byte	0x01, 0x35
	.zero		2


	//----- nvinfo : EIATTR_PARAM_CBANK
	.align		4
        /*000c*/ 	.byte	0x04, 0x0a
        /*000e*/ 	.short	(.L_134 - .L_133)
	.align		4
.L_133:
        /*0010*/ 	.word	index@(.nv.constant0._ZN5flash16flash_fwd_kernelI23Flash_fwd_kernel_traitsILi32ELi128ELi128ELi4ELb0ELb0EN7cutlass6half_tE19Flash_kernel_traitsILi32ELi128ELi128ELi4ES3_EELb0ELb1ELb0ELb0ELb0ELb0ELb0ELb0EEEvNS_16Flash_fwd_paramsE)
        /*0014*/ 	.short	0x0160
        /*0016*/ 	.short	0x01d0


	//----- nvinfo : EIATTR_CBANK_PARAM_SIZE
	.align		4
.L_134:
        /*0018*/ 	.byte	0x03, 0x19
        /*001a*/ 	.short	0x01d0


	//----- nvinfo : EIATTR_KPARAM_INFO
	.align		4
        /*001c*/ 	.byte	0x04, 0x17
        /*001e*/ 	.short	(.L_136 - .L_135)
.L_135:
        /*0020*/ 	.word	0x00000000
        /*0024*/ 	.short	0x0000
        /*0026*/ 	.short	0x0000
        /*0028*/ 	.byte	0x00, 0xf0, 0x41, 0x07


	//----- nvinfo : EIATTR_MAXREG_COUNT
	.align		4
.L_136:
        /*002c*/ 	.byte	0x03, 0x1b
        /*002e*/ 	.short	0x00ff


	//----- nvinfo : EIATTR_NUM_BARRIERS
	.align		4
        /*0030*/ 	.byte	0x02, 0x4c
        /*0032*/ 	.byte	0x01
	.zero		1


	//----- nvinfo : EIATTR_ANNOTATIONS
	.align		4
        /*0034*/ 	.byte	0x04, 0x55
        /*0036*/ 	.short	(.L_138 - .L_137)


	//   ....[0]....
.L_137:
        /* <DEDUP_REMOVED lines=12> */


	//----- nvinfo : EIATTR_MERCURY_ISA_VERSION
	.align		4
.L_138:
        /*00e0*/ 	.byte	0x03, 0x5f
        /*00e2*/ 	.short	0x0000


	//----- nvinfo : EIATTR_COOP_GROUP_MASK_REGIDS
	.align		4
        /*00e4*/ 	.byte	0x04, 0x29
        /*00e6*/ 	.short	(.L_140 - .L_139)


	//   ....[0]....
.L_139:
        /*00e8*/ 	.word	0xffffffff


	//   ....[1]....
        /*00ec*/ 	.word	0xffffffff


	//   ....[2]....
        /*00f0*/ 	.word	0xffffffff


	//   ....[3]....
        /*00f4*/ 	.word	0xffffffff


	//   ....[4]....
        /*00f8*/ 	.word	0xffffffff


	//   ....[5]....
        /*00fc*/ 	.word	0xffffffff


	//   ....[6]....
        /*0100*/ 	.word	0xffffffff


	//   ....[7]....
        /*0104*/ 	.word	0xffffffff


	//   ....[8]....
        /*0108*/ 	.word	0xffffffff


	//   ....[9]....
        /*010c*/ 	.word	0xffffffff


	//   ....[10]....
        /*0110*/ 	.word	0xffffffff


	//   ....[11]....
        /*0114*/ 	.word	0xffffffff


	//   ....[12]....
        /*0118*/ 	.word	0xffffffff


	//   ....[13]....
        /*011c*/ 	.word	0xffffffff


	//   ....[14]....
        /*0120*/ 	.word	0xffffffff


	//   ....[15]....
        /*0124*/ 	.word	0xffffffff


	//   ....[16]....
        /*0128*/ 	.word	0xffffffff


	//   ....[17]....
        /*012c*/ 	.word	0xffffffff


	//   ....[18]....
        /*0130*/ 	.word	0xffffffff


	//   ....[19]....
        /*0134*/ 	.word	0xffffffff


	//   ....[20]....
        /*0138*/ 	.word	0xffffffff


	//   ....[21]....
        /*013c*/ 	.word	0xffffffff


	//   ....[22]....
        /*0140*/ 	.word	0xffffffff


	//   ....[23]....
        /*0144*/ 	.word	0xffffffff


	//   ....[24]....
        /*0148*/ 	.word	0xffffffff


	//   ....[25]....
        /*014c*/ 	.word	0xffffffff


	//   ....[26]....
        /*0150*/ 	.word	0xffffffff


	//   ....[27]....
        /*0154*/ 	.word	0xffffffff


	//   ....[28]....
        /*0158*/ 	.word	0xffffffff


	//   ....[29]....
        /*015c*/ 	.word	0xffffffff


	//   ....[30]....
        /*0160*/ 	.word	0xffffffff


	//   ....[31]....
        /*0164*/ 	.word	0xffffffff


	//----- nvinfo : EIATTR_COOP_GROUP_INSTR_OFFSETS
	.align		4
.L_140:
        /*0168*/ 	.byte	0x04, 0x28
        /*016a*/ 	.short	(.L_142 - .L_141)


	//   ....[0]....
.L_141:
        /*016c*/ 	.word	0x00003ed0


	//   ....[1]....
        /*0170*/ 	.word	0x00003ef0


	//   ....[2]....
        /*0174*/ 	.word	0x00003f30


	//   ....[3]....
        /*0178*/ 	.word	0x00003f40


	//   ....[4]....
        /*017c*/ 	.word	0x000047e0


	//   ....[5]....
        /*0180*/ 	.word	0x00004860


	//   ....[6]....
        /*0184*/ 	.word	0x000049f0


	//   ....[7]....
        /*0188*/ 	.word	0x00004a50


	//   ....[8]....
        /*018c*/ 	.word	0x00008d80


	//   ....[9]....
        /*0190*/ 	.word	0x00008da0


	//   ....[10]....
        /*0194*/ 	.word	0x000091d0


	//   ....[11]....
        /*0198*/ 	.word	0x00009230


	//   ....[12]....
        /*019c*/ 	.word	0x00009ad0


	//   ....[13]....
        /*01a0*/ 	.word	0x00009b90


	//   ....[14]....
        /*01a4*/ 	.word	0x00009ba0


	//   ....[15]....
        /*01a8*/ 	.word	0x00009bf0


	//   ....[16]....
        /*01ac*/ 	.word	0x0000d360


	//   ....[17]....
        /*01b0*/ 	.word	0x0000d3b0


	//   ....[18]....
        /*01b4*/ 	.word	0x0000d3f0


	//   ....[19]....
        /*01b8*/ 	.word	0x0000d410


	//   ....[20]....
        /*01bc*/ 	.word	0x0000d450


	//   ....[21]....
        /*01c0*/ 	.word	0x0000d470


	//   ....[22]....
        /*01c4*/ 	.word	0x0000d480


	//   ....[23]....
        /*01c8*/ 	.word	0x0000d4a0


	//   ....[24]....
        /*01cc*/ 	.word	0x0000f9f0


	//   ....[25]....
        /*01d0*/ 	.word	0x0000fa00


	//   ....[26]....
        /*01d4*/ 	.word	0x0000fa20


	//   ....[27]....
        /*01d8*/ 	.word	0x0000fa30


	//   ....[28]....
        /*01dc*/ 	.word	0x0000fa70


	//   ....[29]....
        /*01e0*/ 	.word	0x0000fa90


	//   ....[30]....
        /*01e4*/ 	.word	0x0000fab0


	//   ....[31]....
        /*01e8*/ 	.word	0x0000fb20


	//----- nvinfo : EIATTR_EXIT_INSTR_OFFSETS
	.align		4
.L_142:
        /*01ec*/ 	.byte	0x04, 0x1c
        /*01ee*/ 	.short	(.L_144 - .L_143)


	//   ....[0]....
.L_143:
        /*01f0*/ 	.word	0x000002f0


	//   ....[1]....
        /*01f4*/ 	.word	0x00010c30


	//   ....[2]....
        /*01f8*/ 	.word	0x00010cf0


	//   ....[3]....
        /*01fc*/ 	.word	0x000115f0


	//   ....[4]....
        /*0200*/ 	.word	0x00011670


	//----- nvinfo : EIATTR_CTAIDZ_USED
	.align		4
.L_144:
        /*0204*/ 	.byte	0x01, 0x04
	.zero		2


	//----- nvinfo : EIATTR_CRS_STACK_SIZE
	.align		4
        /*0208*/ 	.byte	0x04, 0x1e
        /*020a*/ 	.short	(.L_146 - .L_145)
.L_145:
        /*020c*/ 	.word	0x00000000
.L_146:


//--------------------- .nv.info._ZN5flash16flash_fwd_kernelI23Flash_fwd_kernel_traitsILi32ELi128ELi128ELi4ELb0ELb0EN7cutlass6half_tE19Flash_kernel_traitsILi32ELi128ELi128ELi4ES3_EELb0ELb1ELb0ELb1ELb0ELb0ELb0ELb0EEEvNS_16Flash_fwd_paramsE --------------------------
	.section	.nv.info._ZN5flash16flash_fwd_kernelI23Flash_fwd_kernel_traitsILi32ELi128ELi128ELi4ELb0ELb0EN7cutlass6half_tE19Flash_kernel_traitsILi32ELi128ELi128ELi4ES3_EELb0ELb1ELb0ELb1ELb0ELb0ELb0ELb0EEEvNS_16Flash_fwd_paramsE,"",@"SHT_CUDA_INFO"
	.sectionflags	@""
	.align	4


	//----- nvinfo : EIATTR_CUDA_API_VERSION
	.align		4
        /*0000*/ 	.byte	0x04, 0x37
        /*0002*/ 	.short	(.L_148 - .L_147)
.L_147:
        /*0004*/ 	.word	0x00000082


	//----- nvinfo : EIATTR_SW2861232_WAR
	.align		4
.L_148:
        /*0008*/ 	.byte	0x01, 0x35
	.zero		2


	//----- nvinfo : EIATTR_PARAM_CBANK
	.align		4
        /*000c*/ 	.byte	0x04, 0x0a
        /*000e*/ 	.short	(.L_150 - .L_149)
	.align		4
.L_149:
        /*0010*/ 	.word	index@(.nv.constant0._ZN5flash16flash_fwd_kernelI23Flash_fwd_kernel_traitsILi32ELi128ELi128ELi4ELb0ELb0EN7cutlass6half_tE19Flash_kernel_traitsILi32ELi128ELi128ELi4ES3_EELb0ELb1ELb0ELb1ELb0ELb0ELb0ELb0EEEvNS_16Flash_fwd_paramsE)
        /*0014*/ 	.short	0x0160
        /*0016*/ 	.short	0x01d0


	//----- nvinfo : EIATTR_CBANK_PARAM_SIZE
	.align		4
.L_150:
        /*0018*/ 	.byte	0x03, 0x19
        /*001a*/ 	.short	0x01d0


	//----- nvinfo : EIATTR_KPARAM_INFO
	.align		4
        /*001c*/ 	.byte	0x04, 0x17
        /*001e*/ 	.short	(.L_152 - .L_151)
.L_151:
        /*0020*/ 	.word	0x00000000
        /*0024*/ 	.short	0x0000
        /*0026*/ 	.short	0x0000
        /*0028*/ 	.byte	0x00, 0xf0, 0x41, 0x07


	//----- nvinfo : EIATTR_MAXREG_COUNT
	.align		4
.L_152:
        /*002c*/ 	.byte	0x03, 0x1b
        /*002e*/ 	.short	0x00ff


	//----- nvinfo : EIATTR_NUM_BARRIERS
	.align		4
        /*0030*/ 	.byte	0x02, 0x4c
        /*0032*/ 	.byte	0x01
	.zero		1


	//----- nvinfo : EIATTR_MERCURY_ISA_VERSION
	.align		4
        /*0034*/ 	.byte	0x03, 0x5f
        /*0036*/ 	.short	0x0000


	//----- nvinfo : EIATTR_COOP_GROUP_MASK_REGIDS
	.align		4
        /*0038*/ 	.byte	0x04, 0x29
        /*003a*/ 	.short	(.L_154 - .L_153)


	//   ....[0]....
.L_153:
        /*003c*/ 	.word	0xffffffff


	//   ....[1]....
        /*0040*/ 	.word	0xffffffff


	//   ....[2]....
        /*0044*/ 	.word	0xffffffff


	//   ....[3]....
        /*0048*/ 	.word	0xffffffff


	//   ....[4]....
        /*004c*/ 	.word	0xffffffff


	//   ....[5]....
        /*0050*/ 	.word	0xffffffff


	//   ....[6]....
        /*0054*/ 	.word	0xffffffff


	//   ....[7]....
        /*0058*/ 	.word	0xffffffff


	//   ....[8]....
        /*005c*/ 	.word	0xffffffff


	//   ....[9]....
        /*0060*/ 	.word	0xffffffff


	//   ....[10]....
        /*0064*/ 	.word	0xffffffff


	//   ....[11]....
        /*0068*/ 	.word	0xffffffff


	//   ....[12]....
        /*006c*/ 	.word	0xffffffff


	//   ....[13]....
        /*0070*/ 	.word	0xffffffff


	//   ....[14]....
        /*0074*/ 	.word	0xffffffff


	//   ....[15]....
        /*0078*/ 	.word	0xffffffff


	//   ....[16]....
        /*007c*/ 	.word	0xffffffff


	//   ....[17]....
        /*0080*/ 	.word	0xffffffff


	//   ....[18]....
        /*0084*/ 	.word	0xffffffff


	//   ....[19]....
        /*0088*/ 	.word	0xffffffff


	//   ....[20]....
        /*008c*/ 	.word	0xffffffff


	//   ....[21]....
        /*0090*/ 	.word	0xffffffff


	//   ....[22]....
        /*0094*/ 	.word	0xffffffff


	//   ....[23]....
        /*0098*/ 	.word	0xffffffff


	//   ....[24]....
        /*009c*/ 	.word	0xffffffff


	//   ....[25]....
        /*00a0*/ 	.word	0xffffffff


	//   ....[26]....
        /*00a4*/ 	.word	0xffffffff


	//   ....[27]....
        /*00a8*/ 	.word	0xffffffff


	//   ....[28]....
        /*00ac*/ 	.word	0xffffffff


	//   ....[29]....
        /*00b0*/ 	.word	0xffffffff


	//   ....[30]....
        /*00b4*/ 	.word	0xffffffff


	//   ....[31]....
        /*00b8*/ 	.word	0xffffffff


	//----- nvinfo : EIATTR_COOP_GROUP_INSTR_OFFSETS
	.align		4
.L_154:
        /*00bc*/ 	.byte	0x04, 0x28
        /*00be*/ 	.short	(.L_156 - .L_155)


	//   ....[0]....
.L_155:
        /*00c0*/ 	.word	0x00004ba0


	//   ....[1]....
        /*00c4*/ 	.word	0x00004bc0


	//   ....[2]....
        /*00c8*/ 	.word	0x000052b0


	//   ....[3]....
        /*00cc*/ 	.word	0x00005410


	//   ....[4]....
        /*00d0*/ 	.word	0x00005510


	//   ....[5]....
        /*00d4*/ 	.word	0x000055d0


	//   ....[6]....
        /*00d8*/ 	.word	0x00005680


	//   ....[7]....
        /*00dc*/ 	.word	0x00005750


	//   ....[8]....
        /*00e0*/ 	.word	0x00009f50


	//   ....[9]....
        /*00e4*/ 	.word	0x00009f70


	//   ....[10]....
        /*00e8*/ 	.word	0x0000a5a0


	//   ....[11]....
        /*00ec*/ 	.word	0x0000a620


	//   ....[12]....
        /*00f0*/ 	.word	0x0000aaf0


	//   ....[13]....
        /*00f4*/ 	.word	0x0000ac50


	//   ....[14]....
        /*00f8*/ 	.word	0x0000ac80


	//   ....[15]....
        /*00fc*/ 	.word	0x0000add0


	//   ....[16]....
        /*0100*/ 	.word	0x0000e890


	//   ....[17]....
        /*0104*/ 	.word	0x0000e8a0


	//   ....[18]....
        /*0108*/ 	.word	0x0000e8c0


	//   ....[19]....
        /*010c*/ 	.word	0x0000e8e0


	//   ....[20]....
        /*0110*/ 	.word	0x0000f060


	//   ....[21]....
        /*0114*/ 	.word	0x0000f1d0


	//   ....[22]....
        /*0118*/ 	.word	0x0000f8b0


	//   ....[23]....
        /*011c*/ 	.word	0x0000f900


	//   ....[24]....
        /*0120*/ 	.word	0x00011260


	//   ....[25]....
        /*0124*/ 	.word	0x000112a0


	//   ....[26]....
        /*0128*/ 	.word	0x000112e0


	//   ....[27]....
        /*012c*/ 	.word	0x00011310


	//   ....[28]....
        /*0130*/ 	.word	0x000113b0


	//   ....[29]....
        /*0134*/ 	.word	0x000113e0


	//   ....[30]....
        /*0138*/ 	.word	0x00011440


	//   ....[31]....
        /*013c*/ 	.word	0x00011470


	//----- nvinfo : EIATTR_EXIT_INSTR_OFFSETS
	.align		4
.L_156:
        /*0140*/ 	.byte	0x04, 0x1c
        /*0142*/ 	.short	(.L_158 - .L_157)


	//   ....[0]....
.L_157:
        /*0144*/ 	.word	0x000004c0


	//   ....[1]....
        /*0148*/ 	.word	0x000124d0


	//   ....[2]....
        /*014c*/ 	.word	0x00012590


	//   ....[3]....
        /*0150*/ 	.word	0x00012ee0


	//   ....[4]....
        /*0154*/ 	.word	0x00012f60


	//----- nvinfo : EIATTR_CTAIDZ_USED
	.align		4
.L_158:
        /*0158*/ 	.byte	0x01, 0x04
	.zero		2


	//----- nvinfo : EIATTR_CRS_STACK_SIZE
	.align		4
        /*015c*/ 	.byte	0x04, 0x1e
        /*015e*/ 	.short	(.L_160 - .L_159)
.L_159:
        /*0160*/ 	.word	0x00000000
.L_160:


//--------------------- .nv.info._ZN5flash16flash_fwd_kernelI23Flash_fwd_kernel_traitsILi32ELi128ELi128ELi4ELb0ELb0EN7cutlass6half_tE19Flash_kernel_traitsILi32ELi128ELi128ELi4ES3_EELb1ELb1ELb0ELb0ELb0ELb0ELb0ELb0EEEvNS_16Flash_fwd_paramsE --------------------------
	.section	.nv.info._ZN5flash16flash_fwd_kernelI23Flash_fwd_kernel_traitsILi32ELi128ELi128ELi4ELb0ELb0EN7cutlass6half_tE19Flash_kernel_traitsILi32ELi128ELi128ELi4ES3_EELb1ELb1ELb0ELb0ELb0ELb0ELb0ELb0EEEvNS_16Flash_fwd_paramsE,"",@"SHT_CUDA_INFO"
	.sectionflags	@""
	.align	4


	//----- nvinfo : EIATTR_CUDA_API_VERSION
	.align		4
        /*0000*/ 	.byte	0x04, 0x37
        /*0002*/ 	.short	(.L_162 - .L_161)
.L_161:
        /*0004*/ 	.word	0x00000082


	//----- nvinfo : EIATTR_SW2861232_WAR
	.align		4
.L_162:
        /*0008*/ 	.byte	0x01, 0x35
	.zero		2


	//----- nvinfo : EIATTR_PARAM_CBANK
	.align		4
        /*000c*/ 	.byte	0x04, 0x0a
        /*000e*/ 	.short	(.L_164 - .L_163)
	.align		4
.L_163:
        /*0010*/ 	.word	index@(.nv.constant0._ZN5flash16flash_fwd_kernelI23Flash_fwd_kernel_traitsILi32ELi128ELi128ELi4ELb0ELb0EN7cutlass6half_tE19Flash_kernel_traitsILi32ELi128ELi128ELi4ES3_EELb1ELb1ELb0ELb0ELb0ELb0ELb0ELb0EEEvNS_16Flash_fwd_paramsE)
        /*0014*/ 	.short	0x0160
        /*0016*/ 	.short	0x01d0


	//----- nvinfo : EIATTR_CBANK_PARAM_SIZE
	.align		4
.L_164:
        /*0018*/ 	.byte	0x03, 0x19
        /*001a*/ 	.short	0x01d0


	//----- nvinfo : EIATTR_KPARAM_INFO
	.align		4
        /*001c*/ 	.byte	0x04, 0x17
        /*001e*/ 	.short	(.L_166 - .L_165)
.L_165:
        /*0020*/ 	.word	0x00000000
        /*0024*/ 	.short	0x0000
        /*0026*/ 	.short	0x0000
        /*0028*/ 	.byte	0x00, 0xf0, 0x41, 0x07


	//----- nvinfo : EIATTR_MAXREG_COUNT
	.align		4
.L_166:
        /*002c*/ 	.byte	0x03, 0x1b
        /*002e*/ 	.short	0x00ff


	//----- nvinfo : EIATTR_NUM_BARRIERS
	.align		4
        /*0030*/ 	.byte	0x02, 0x4c
        /*0032*/ 	.byte	0x01
	.zero		1


	//----- nvinfo : EIATTR_ANNOTATIONS
	.align		4
        /*0034*/ 	.byte	0x04, 0x55
        /*0036*/ 	.short	(.L_168 - .L_167)


	//   ....[0]....
.L_167:
        /* <DEDUP_REMOVED lines=44> */
        /*02ec*/ 	.byte	0x80, 0x91, 0x01, 0x00, 0x01, 0x00, 0x00, 0x00, 0xc0, 0x91, 0x01, 0x00


	//----- nvinfo : EIATTR_MERCURY_ISA_VERSION
	.align		4
.L_168:
        /*02f8*/ 	.byte	0x03, 0x5f
        /*02fa*/ 	.short	0x0000


	//----- nvinfo : EIATTR_COOP_GROUP_MASK_REGIDS
	.align		4
        /*02fc*/ 	.byte	0x04, 0x29
        /*02fe*/ 	.short	(.L_170 - .L_169)


	//   ....[0]....
.L_169:
        /*0300*/ 	.word	0xffffffff


	//   ....[1]....
        /*0304*/ 	.word	0xffffffff


	//   ....[2]....
        /*0308*/ 	.word	0xffffffff


	//   ....[3]....
        /*030c*/ 	.word	0xffffffff


	//   ....[4]....
        /*0310*/ 	.word	0xffffffff


	//   ....[5]....
        /*0314*/ 	.word	0xffffffff


	//   ....[6]....
        /*0318*/ 	.word	0xffffffff


	//   ....[7]....
        /*031c*/ 	.word	0xffffffff


	//   ....[8]....
        /*0320*/ 	.word	0xffffffff


	//   ....[9]....
        /*0324*/ 	.word	0xffffffff


	//   ....[10]....
        /*0328*/ 	.word	0xffffffff


	//   ....[11]....
        /*032c*/ 	.word	0xffffffff


	//   ....[12]....
        /*0330*/ 	.word	0xffffffff


	//   ....[13]....
        /*0334*/ 	.word	0xffffffff


	//   ....[14]....
        /*0338*/ 	.word	0xffffffff


	//   ....[15]....
        /*033c*/ 	.word	0xffffffff


	//   ....[16]....
        /*0340*/ 	.word	0xffffffff


	//   ....[17]....
        /*0344*/ 	.word	0xffffffff


	//   ....[18]....
        /*0348*/ 	.word	0xffffffff


	//   ....[19]....
        /*034c*/ 	.word	0xffffffff


	//   ....[20]....
        /*0350*/ 	.word	0xffffffff


	//   ....[21]....
        /*0354*/ 	.word	0xffffffff


	//   ....[22]....
        /*0358*/ 	.word	0xffffffff


	//   ....[23]....
        /*035c*/ 	.word	0xffffffff


	//   ....[24]....
        /*0360*/ 	.word	0xffffffff


	//   ....[25]....
        /*0364*/ 	.word	0xffffffff


	//   ....[26]....
        /*0368*/ 	.word	0xffffffff


	//   ....[27]....
        /*036c*/ 	.word	0xffffffff


	//   ....[28]....
        /*0370*/ 	.word	0xffffffff


	//   ....[29]....
        /*0374*/ 	.word	0xffffffff


	//   ....[30]....
        /*0378*/ 	.word	0xffffffff


	//   ....[31]....
        /*037c*/ 	.word	0xffffffff


	//----- nvinfo : EIATTR_COOP_GROUP_INSTR_OFFSETS
	.align		4
.L_170:
        /*0380*/ 	.byte	0x04, 0x28
        /*0382*/ 	.short	(.L_172 - .L_171)


	//   ....[0]....
.L_171:
        /*0384*/ 	.word	0x000045b0


	//   ....[1]....
        /*0388*/ 	.word	0x00004680


	//   ....[2]....
        /*038c*/ 	.word	0x00004880


	//   ....[3]....
        /*0390*/ 	.word	0x00004a50


	//   ....[4]....
        /*0394*/ 	.word	0x00004c60


	//   ....[5]....
        /*0398*/ 	.word	0x00004ea0


	//   ....[6]....
        /*039c*/ 	.word	0x00005010


	//   ....[7]....
        /*03a0*/ 	.word	0x00005210


	//   ....[8]....
        /*03a4*/ 	.word	0x0000bd30


	//   ....[9]....
        /*03a8*/ 	.word	0x0000be40


	//   ....[10]....
        /*03ac*/ 	.word	0x0000be60


	//   ....[11]....
        /*03b0*/ 	.word	0x0000bf50


	//   ....[12]....
        /*03b4*/ 	.word	0x0000c8b0


	//   ....[13]....
        /*03b8*/ 	.word	0x0000c8e0


	//   ....[14]....
        /*03bc*/ 	.word	0x0000c960


	//   ....[15]....
        /*03c0*/ 	.word	0x0000c9a0


	//   ....[16]....
        /*03c4*/ 	.word	0x000133a0


	//   ....[17]....
        /*03c8*/ 	.word	0x00013510


	//   ....[18]....
        /*03cc*/ 	.word	0x00013560


	//   ....[19]....
        /*03d0*/ 	.word	0x00013590


	//   ....[20]....
        /*03d4*/ 	.word	0x000135f0


	//   ....[21]....
        /*03d8*/ 	.word	0x00013650


	//   ....[22]....
        /*03dc*/ 	.word	0x00013670


	//   ....[23]....
        /*03e0*/ 	.word	0x00013680


	//   ....[24]....
        /*03e4*/ 	.word	0x000185b0


	//   ....[25]....
        /*03e8*/ 	.word	0x000185c0


	//   ....[26]....
        /*03ec*/ 	.word	0x000185d0


	//   ....[27]....
        /*03f0*/ 	.word	0x000185e0


	//   ....[28]....
        /*03f4*/ 	.word	0x00018600


	//   ....[29]....
        /*03f8*/ 	.word	0x00018630


	//   ....[30]....
        /*03fc*/ 	.word	0x00018650


	//   ....[31]....
        /*0400*/ 	.word	0x00018660


	//----- nvinfo : EIATTR_EXIT_INSTR_OFFSETS
	.align		4
.L_172:
        /*0404*/ 	.byte	0x04, 0x1c
        /*0406*/ 	.short	(.L_174 - .L_173)


	//   ....[0]....
.L_173:
        /*0408*/ 	.word	0x00000730


	//   ....[1]....
        /*040c*/ 	.word	0x00019560


	//   ....[2]....
        /*0410*/ 	.word	0x00019620


	//   ....[3]....
        /*0414*/ 	.word	0x00019f80


	//   ....[4]....
        /*0418*/ 	.word	0x0001a000


	//----- nvinfo : EIATTR_CTAIDZ_USED
	.align		4
.L_174:
        /*041c*/ 	.byte	0x01, 0x04
	.zero		2


	//----- nvinfo : EIATTR_CRS_STACK_SIZE
	.align		4
        /*0420*/ 	.byte	0x04, 0x1e
        /*0422*/ 	.short	(.L_176 - .L_175)
.L_175:
        /*0424*/ 	.word	0x00000000
.L_176:


//--------------------- .nv.info._ZN5flash16flash_fwd_kernelI23Flash_fwd_kernel_traitsILi32ELi128ELi128ELi4ELb0ELb0EN7cutlass6half_tE19Flash_kernel_traitsILi32ELi128ELi128ELi4ES3_EELb1ELb1ELb0ELb0ELb1ELb1ELb0ELb0EEEvNS_16Flash_fwd_paramsE --------------------------
	.section	.nv.info._ZN5flash16flash_fwd_kernelI23Flash_fwd_kernel_traitsILi32ELi128ELi128ELi4ELb0ELb0EN7cutlass6half_tE19Flash_kernel_traitsILi32ELi128ELi128ELi4ES3_EELb1ELb1ELb0ELb0ELb1ELb1ELb0ELb0EEEvNS_16Flash_fwd_paramsE,"",@"SHT_CUDA_INFO"
	.sectionflags	@""
	.align	4


	//----- nvinfo : EIATTR_CUDA_API_VERSION
	.align		4
        /*0000*/ 	.byte	0x04, 0x37
        /*0002*/ 	.short	(.L_178 - .L_177)
.L_177:
        /*0004*/ 	.word	0x00000082


	//----- nvinfo : EIATTR_SW2861232_WAR
	.align		4
.L_178:
        /*0008*/ 	.byte	0x01, 0x35
	.zero		2


	//----- nvinfo : EIATTR_PARAM_CBANK
	.align		4
        /*000c*/ 	.byte	0x04, 0x0a
        /*000e*/ 	.short	(.L_180 - .L_179)
	.align		4
.L_179:
        /*0010*/ 	.word	index@(.nv.constant0._ZN5flash16flash_fwd_kernelI23Flash_fwd_kernel_traitsILi32ELi128ELi128ELi4ELb0ELb0EN7cutlass6half_tE19Flash_kernel_traitsILi32ELi128ELi128ELi4ES3_EELb1ELb1ELb0ELb0ELb1ELb1ELb0ELb0EEEvNS_16Flash_fwd_paramsE)
        /*0014*/ 	.short	0x0160
        /*0016*/ 	.short	0x01d0


	//----- nvinfo : EIATTR_CBANK_PARAM_SIZE
	.align		4
.L_180:
        /*0018*/ 	.byte	0x03, 0x19
        /*001a*/ 	.short	0x01d0


	//----- nvinfo : EIATTR_KPARAM_INFO
	.align		4
        /*001c*/ 	.byte	0x04, 0x17
        /*001e*/ 	.short	(.L_182 - .L_181)
.L_181:
        /*0020*/ 	.word	0x00000000
        /*0024*/ 	.short	0x0000
        /*0026*/ 	.short	0x0000
        /*0028*/ 	.byte	0x00, 0xf0, 0x41, 0x07


	//----- nvinfo : EIATTR_MAXREG_COUNT
	.align		4
.L_182:
        /*002c*/ 	.byte	0x03, 0x1b
        /*002e*/ 	.short	0x00ff


	//----- nvinfo : EIATTR_NUM_BARRIERS
	.align		4
        /*0030*/ 	.byte	0x02, 0x4c
        /*0032*/ 	.byte	0x01
	.zero		1


	//----- nvinfo : EIATTR_ANNOTATIONS
	.align		4
        /*0034*/ 	.byte	0x04, 0x55
        /*0036*/ 	.short	(.L_184 - .L_183)


	//   ....[0]....
.L_183:
        /* <DEDUP_REMOVED lines=35> */


	//----- nvinfo : EIATTR_MERCURY_ISA_VERSION
	.align		4
.L_184:
        /*0258*/ 	.byte	0x03, 0x5f
        /*025a*/ 	.short	0x0000


	//----- nvinfo : EIATTR_COOP_GROUP_MASK_REGIDS
	.align		4
        /*025c*/ 	.byte	0x04, 0x29
        /*025e*/ 	.short	(.L_186 - .L_185)


	//   ....[0]....
.L_185:
        /*0260*/ 	.word	0xffffffff


	//   ....[1]....
        /*0264*/ 	.word	0xffffffff


	//   ....[2]....
        /*0268*/ 	.word	0xffffffff


	//   ....[3]....
        /*026c*/ 	.word	0xffffffff


	//   ....[4]....
        /*0270*/ 	.word	0xffffffff


	//   ....[5]....
        /*0274*/ 	.word	0xffffffff


	//   ....[6]....
        /*0278*/ 	.word	0xffffffff


	//   ....[7]....
        /*027c*/ 	.word	0xffffffff


	//   ....[8]....
        /*0280*/ 	.word	0xffffffff


	//   ....[9]....
        /*0284*/ 	.word	0xffffffff


	//   ....[10]....
        /*0288*/ 	.word	0xffffffff


	//   ....[11]....
        /*028c*/ 	.word	0xffffffff


	//   ....[12]....
        /*0290*/ 	.word	0xffffffff


	//   ....[13]....
        /*0294*/ 	.word	0xffffffff


	//   ....[14]....
        /*0298*/ 	.word	0xffffffff


	//   ....[15]....
        /*029c*/ 	.word	0xffffffff


	//   ....[16]....
        /*02a0*/ 	.word	0xffffffff


	//   ....[17]....
        /*02a4*/ 	.word	0xffffffff


	//   ....[18]....
        /*02a8*/ 	.word	0xffffffff


	//   ....[19]....
        /*02ac*/ 	.word	0xffffffff


	//   ....[20]....
        /*02b0*/ 	.word	0xffffffff


	//   ....[21]....
        /*02b4*/ 	.word	0xffffffff


	//   ....[22]....
        /*02b8*/ 	.word	0xffffffff


	//   ....[23]....
        /*02bc*/ 	.word	0xffffffff


	//----- nvinfo : EIATTR_COOP_GROUP_INSTR_OFFSETS
	.align		4
.L_186:
        /*02c0*/ 	.byte	0x04, 0x28
        /*02c2*/ 	.short	(.L_188 - .L_187)


	//   ....[0]....
.L_187:
        /*02c4*/ 	.word	0x00003190


	//   ....[1]....
        /*02c8*/ 	.word	0x000032b0


	//   ....[2]....
        /*02cc*/ 	.word	0x00003510


	//   ....[3]....
        /*02d0*/ 	.word	0x00003750


	//   ....[4]....
        /*02d4*/ 	.word	0x000037b0


	//   ....[5]....
        /*02d8*/ 	.word	0x000038b0


	//   ....[6]....
        /*02dc*/ 	.word	0x00003a00


	//   ....[7]....
        /*02e0*/ 	.word	0x00003b10


	//   ....[8]....
        /*02e4*/ 	.word	0x00009540


	//   ....[9]....
        /*02e8*/ 	.word	0x000096b0


	//   ....[10]....
        /*02ec*/ 	.word	0x00009700


	//   ....[11]....
        /*02f0*/ 	.word	0x00009800


	//   ....[12]....
        /*02f4*/ 	.word	0x00009960


	//   ....[13]....
        /*02f8*/ 	.word	0x00009ac0


	//   ....[14]....
        /*02fc*/ 	.word	0x00009b20


	//   ....[15]....
        /*0300*/ 	.word	0x00009c20


	//   ....[16]....
        /*0304*/ 	.word	0x0000ec60


	//   ....[17]....
        /*0308*/ 	.word	0x0000eca0


	//   ....[18]....
        /*030c*/ 	.word	0x0000ecd0


	//   ....[19]....
        /*0310*/ 	.word	0x0000ece0


	//   ....[20]....
        /*0314*/ 	.word	0x0000ed40


	//   ....[21]....
        /*0318*/ 	.word	0x0000ed60


	//   ....[22]....
        /*031c*/ 	.word	0x0000ed80


	//   ....[23]....
        /*0320*/ 	.word	0x0000eda0


	//----- nvinfo : EIATTR_EXIT_INSTR_OFFSETS
	.align		4
.L_188:
        /*0324*/ 	.byte	0x04, 0x1c
        /*0326*/ 	.short	(.L_190 - .L_189)


	//   ....[0]....
.L_189:
        /*0328*/ 	.word	0x000003c0


	//   ....[1]....
        /*032c*/ 	.word	0x0000fc40


	//   ....[2]....
        /*0330*/ 	.word	0x00010230


	//   ....[3]....
        /*0334*/ 	.word	0x000102b0


	//----- nvinfo : EIATTR_CTAIDZ_USED
	.align		4
.L_190:
        /*0338*/ 	.byte	0x01, 0x04
	.zero		2


	//----- nvinfo : EIATTR_CRS_STACK_SIZE
	.align		4
        /*033c*/ 	.byte	0x04, 0x1e
        /*033e*/ 	.short	(.L_192 - .L_191)
.L_191:
        /*0340*/ 	.word	0x00000000
.L_192:


//--------------------- .nv.info._ZN5flash16flash_fwd_kernelI23Flash_fwd_kernel_traitsILi32ELi128ELi128ELi4ELb0ELb0EN7cutlass6half_tE19Flash_kernel_traitsILi32ELi128ELi128ELi4ES3_EELb0ELb1ELb0ELb0ELb1ELb1ELb1ELb0EEEvNS_16Flash_fwd_paramsE --------------------------
	.section	.nv.info._ZN5flash16flash_fwd_kernelI23Flash_fwd_kernel_traitsILi32ELi128ELi128ELi4ELb0ELb0EN7cutlass6half_tE19Flash_kernel_traitsILi32ELi128ELi128ELi4ES3_EELb0ELb1ELb0ELb0ELb1ELb1ELb1ELb0EEEvNS_16Flash_fwd_paramsE,"",@"SHT_CUDA_INFO"
	.sectionflags	@""
	.align	4


	//----- nvinfo : EIATTR_CUDA_API_VERSION
	.align		4
        /*0000*/ 	.byte	0x04, 0x37
        /*0002*/ 	.short	(.L_194 - .L_193)
.L_193:
        /*0004*/ 	.word	0x00000082


	//----- nvinfo : EIATTR_SW2861232_WAR
	.align		4
.L_194:
        /*0008*/ 	.byte	0x01, 0x35
	.zero		2


	//----- nvinfo : EIATTR_PARAM_CBANK
	.align		4
        /*000c*/ 	.byte	0x04, 0x0a
        /*000e*/ 	.short	(.L_196 - .L_195)
	.align		4
.L_195:
        /*0010*/ 	.word	index@(.nv.constant0._ZN5flash16flash_fwd_kernelI23Flash_fwd_kernel_traitsILi32ELi128ELi128ELi4ELb0ELb0EN7cutlass6half_tE19Flash_kernel_traitsILi32ELi128ELi128ELi4ES3_EELb0ELb1ELb0ELb0ELb1ELb1ELb1ELb0EEEvNS_16Flash_fwd_paramsE)
        /*0014*/ 	.short	0x0160
        /*0016*/ 	.short	0x01d0


	//----- nvinfo : EIATTR_CBANK_PARAM_SIZE
	.align		4
.L_196:
        /*0018*/ 	.byte	0x03, 0x19
        /*001a*/ 	.short	0x01d0


	//----- nvinfo : EIATTR_KPARAM_INFO
	.align		4
        /*001c*/ 	.byte	0x04, 0x17
        /*001e*/ 	.short	(.L_198 - .L_197)
.L_197:
        /*0020*/ 	.word	0x00000000
        /*0024*/ 	.short	0x0000
        /*0026*/ 	.short	0x0000
        /*0028*/ 	.byte	0x00, 0xf0, 0x41, 0x07


	//----- nvinfo : EIATTR_MAXREG_COUNT
	.align		4
.L_198:
        /*002c*/ 	.byte	0x03, 0x1b
        /*002e*/ 	.short	0x00ff


	//----- nvinfo : EIATTR_NUM_BARRIERS
	.align		4
        /*0030*/ 	.byte	0x02, 0x4c
        /*0032*/ 	.byte	0x01
	.zero		1


	//----- nvinfo : EIATTR_ANNOTATIONS
	.align		4
        /*0034*/ 	.byte	0x04, 0x55
        /*0036*/ 	.short	(.L_200 - .L_199)


	//   ....[0]....
.L_199:
        /* <DEDUP_REMOVED lines=17> */


	//----- nvinfo : EIATTR_MERCURY_ISA_VERSION
	.align		4
.L_200:
        /*0138*/ 	.byte	0x03, 0x5f
        /*013a*/ 	.short	0x0000


	//----- nvinfo : EIATTR_COOP_GROUP_MASK_REGIDS
	.align		4
        /*013c*/ 	.byte	0x04, 0x29
        /*013e*/ 	.short	(.L_202 - .L_201)


	//   ....[0]....
.L_201:
        /*0140*/ 	.word	0xffffffff


	//   ....[1]....
        /*0144*/ 	.word	0xffffffff


	//   ....[2]....
        /*0148*/ 	.word	0xffffffff


	//   ....[3]....
        /*014c*/ 	.word	0xffffffff


	//   ....[4]....
        /*0150*/ 	.word	0xffffffff


	//   ....[5]....
        /*0154*/ 	.word	0xffffffff


	//   ....[6]....
        /*0158*/ 	.word	0xffffffff


	//   ....[7]....
        /*015c*/ 	.word	0xffffffff


	//   ....[8]....
        /*0160*/ 	.word	0xffffffff


	//   ....[9]....
        /*0164*/ 	.word	0xffffffff


	//   ....[10]....
        /*0168*/ 	.word	0xffffffff


	//   ....[11]....
        /*016c*/ 	.word	0xffffffff


	//   ....[12]....
        /*0170*/ 	.word	0xffffffff


	//   ....[13]....
        /*0174*/ 	.word	0xffffffff


	//   ....[14]....
        /*0178*/ 	.word	0xffffffff


	//   ....[15]....
        /*017c*/ 	.word	0xffffffff


	//   ....[16]....
        /*0180*/ 	.word	0xffffffff


	//   ....[17]....
        /*0184*/ 	.word	0xffffffff


	//   ....[18]....
        /*0188*/ 	.word	0xffffffff


	//   ....[19]....
        /*018c*/ 	.word	0xffffffff


	//   ....[20]....
        /*0190*/ 	.word	0xffffffff


	//   ....[21]....
        /*0194*/ 	.word	0xffffffff


	//   ....[22]....
        /*0198*/ 	.word	0xffffffff


	//   ....[23]....
        /*019c*/ 	.word	0xffffffff


	//----- nvinfo : EIATTR_COOP_GROUP_INSTR_OFFSETS
	.align		4
.L_202:
        /*01a0*/ 	.byte	0x04, 0x28
        /*01a2*/ 	.short	(.L_204 - .L_203)


	//   ....[0]....
.L_203:
        /*01a4*/ 	.word	0x00003fa0


	//   ....[1]....
        /*01a8*/ 	.word	0x00003fc0


	//   ....[2]....
        /*01ac*/ 	.word	0x00004020


	//   ....[3]....
        /*01b0*/ 	.word	0x00004040


	//   ....[4]....
        /*01b4*/ 	.word	0x000048e0


	//   ....[5]....
        /*01b8*/ 	.word	0x00004970


	//   ....[6]....
        /*01bc*/ 	.word	0x00004b10


	//   ....[7]....
        /*01c0*/ 	.word	0x00004b70


	//   ....[8]....
        /*01c4*/ 	.word	0x00008510


	//   ....[9]....
        /*01c8*/ 	.word	0x000085a0


	//   ....[10]....
        /*01cc*/ 	.word	0x00008610


	//   ....[11]....
        /*01d0*/ 	.word	0x000086b0


	//   ....[12]....
        /*01d4*/ 	.word	0x000086e0


	//   ....[13]....
        /*01d8*/ 	.word	0x00008710


	//   ....[14]....
        /*01dc*/ 	.word	0x000089d0


	//   ....[15]....
        /*01e0*/ 	.word	0x00008a60


	//   ....[16]....
        /*01e4*/ 	.word	0x0000af90


	//   ....[17]....
        /*01e8*/ 	.word	0x0000afa0


	//   ....[18]....
        /*01ec*/ 	.word	0x0000afb0


	//   ....[19]....
        /*01f0*/ 	.word	0x0000afc0


	//   ....[20]....
        /*01f4*/ 	.word	0x0000aff0


	//   ....[21]....
        /*01f8*/ 	.word	0x0000b010


	//   ....[22]....
        /*01fc*/ 	.word	0x0000b030


	//   ....[23]....
        /*0200*/ 	.word	0x0000b040


	//----- nvinfo : EIATTR_EXIT_INSTR_OFFSETS
	.align		4
.L_204:
        /*0204*/ 	.byte	0x04, 0x1c
        /*0206*/ 	.short	(.L_206 - .L_205)


	//   ....[0]....
.L_205:
        /*0208*/ 	.word	0x00000170


	//   ....[1]....
        /*020c*/ 	.word	0x0000be80


	//   ....[2]....
        /*0210*/ 	.word	0x0000c480


	//   ....[3]....
        /*0214*/ 	.word	0x0000c500


	//----- nvinfo : EIATTR_CTAIDZ_USED
	.align		4
.L_206:
        /*0218*/ 	.byte	0x01, 0x04
	.zero		2


	//----- nvinfo : EIATTR_CRS_STACK_SIZE
	.align		4
        /*021c*/ 	.byte	0x04, 0x1e
        /*021e*/ 	.short	(.L_208 - .L_207)
.L_207:
        /*0220*/ 	.word	0x00000000
.L_208:


//--------------------- .nv.info._ZN5flash16flash_fwd_kernelI23Flash_fwd_kernel_traitsILi32ELi128ELi128ELi4ELb0ELb0EN7cutlass6half_tE19Flash_kernel_traitsILi32ELi128ELi128ELi4ES3_EELb1ELb1ELb0ELb0ELb0ELb1ELb0ELb0EEEvNS_16Flash_fwd_paramsE --------------------------
	.section	.nv.info._ZN5flash16flash_fwd_kernelI23Flash_fwd_kernel_traitsILi32ELi128ELi128ELi4ELb0ELb0EN7cutlass6half_tE19Flash_kernel_traitsILi32ELi128ELi128ELi4ES3_EELb1ELb1ELb0ELb0ELb0ELb1ELb0ELb0EEEvNS_16Flash_fwd_paramsE,"",@"SHT_CUDA_INFO"
	.sectionflags	@""
	.align	4


	//----- nvinfo : EIATTR_CUDA_API_VERSION
	.align		4
        /*0000*/ 	.byte	0x04, 0x37
        /*0002*/ 	.short	(.L_210 - .L_209)
.L_209:
        /*0004*/ 	.word	0x00000082


	//----- nvinfo : EIATTR_SW2861232_WAR
	.align		4
.L_210:
        /*0008*/ 	.byte	0x01, 0x35
	.zero		2


	//----- nvinfo : EIATTR_PARAM_CBANK
	.align		4
        /*000c*/ 	.byte	0x04, 0x0a
        /*000e*/ 	.short	(.L_212 - .L_211)
	.align		4
.L_211:
        /*0010*/ 	.word	index@(.nv.constant0._ZN5flash16flash_fwd_kernelI23Flash_fwd_kernel_traitsILi32ELi128ELi128ELi4ELb0ELb0EN7cutlass6half_tE19Flash_kernel_traitsILi32ELi128ELi128ELi4ES3_EELb1ELb1ELb0ELb0ELb0ELb1ELb0ELb0EEEvNS_16Flash_fwd_paramsE)
        /*0014*/ 	.short	0x0160
        /*0016*/ 	.short	0x01d0


	//----- nvinfo : EIATTR_CBANK_PARAM_SIZE
	.align		4
.L_212:
        /*0018*/ 	.byte	0x03, 0x19
        /*001a*/ 	.short	0x01d0


	//----- nvinfo : EIATTR_KPARAM_INFO
	.align		4
        /*001c*/ 	.byte	0x04, 0x17
        /*001e*/ 	.short	(.L_214 - .L_213)
.L_213:
        /*0020*/ 	.word	0x00000000
        /*0024*/ 	.short	0x0000
        /*0026*/ 	.short	0x0000
        /*0028*/ 	.byte	0x00, 0xf0, 0x41, 0x07


	//----- nvinfo : EIATTR_MAXREG_COUNT
	.align		4
.L_214:
        /*002c*/ 	.byte	0x03, 0x1b
        /*002e*/ 	.short	0x00ff


	//----- nvinfo : EIATTR_NUM_BARRIERS
	.align		4
        /*0030*/ 	.byte	0x02, 0x4c
        /*0032*/ 	.byte	0x01
	.zero		1


	//----- nvinfo : EIATTR_ANNOTATIONS
	.align		4
        /*0034*/ 	.byte	0x04, 0x55
        /*0036*/ 	.short	(.L_216 - .L_215)


	//   ....[0]....
.L_215:
        /* <DEDUP_REMOVED lines=47> */


	//----- nvinfo : EIATTR_MERCURY_ISA_VERSION
	.align		4
.L_216:
        /*0310*/ 	.byte	0x03, 0x5f
        /*0312*/ 	.short	0x0000


	//----- nvinfo : EIATTR_COOP_GROUP_MASK_REGIDS
	.align		4
        /*0314*/ 	.byte	0x04, 0x29
        /*0316*/ 	.short	(.L_218 - .L_217)


	//   ....[0]....
.L_217:
        /*0318*/ 	.word	0xffffffff


	//   ....[1]....
        /*031c*/ 	.word	0xffffffff


	//   ....[2]....
        /*0320*/ 	.word	0xffffffff


	//   ....[3]....
        /*0324*/ 	.word	0xffffffff


	//   ....[4]....
        /*0328*/ 	.word	0xffffffff


	//   ....[5]....
        /*032c*/ 	.word	0xffffffff


	//   ....[6]....
        /*0330*/ 	.word	0xffffffff


	//   ....[7]....
        /*0334*/ 	.word	0xffffffff


	//   ....[8]....
        /*0338*/ 	.word	0xffffffff


	//   ....[9]....
        /*033c*/ 	.word	0xffffffff


	//   ....[10]....
        /*0340*/ 	.word	0xffffffff


	//   ....[11]....
        /*0344*/ 	.word	0xffffffff


	//   ....[12]....
        /*0348*/ 	.word	0xffffffff


	//   ....[13]....
        /*034c*/ 	.word	0xffffffff


	//   ....[14]....
        /*0350*/ 	.word	0xffffffff


	//   ....[15]....
        /*0354*/ 	.word	0xffffffff


	//   ....[16]....
        /*0358*/ 	.word	0xffffffff


	//   ....[17]....
        /*035c*/ 	.word	0xffffffff


	//   ....[18]....
        /*0360*/ 	.word	0xffffffff


	//   ....[19]....
        /*0364*/ 	.word	0xffffffff


	//   ....[20]....
        /*0368*/ 	.word	0xffffffff


	//   ....[21]....
        /*036c*/ 	.word	0xffffffff


	//   ....[22]....
        /*0370*/ 	.word	0xffffffff


	//   ....[23]....
        /*0374*/ 	.word	0xffffffff


	//   ....[24]....
        /*0378*/ 	.word	0xffffffff


	//   ....[25]....
        /*037c*/ 	.word	0xffffffff


	//   ....[26]....
        /*0380*/ 	.word	0xffffffff


	//   ....[27]....
        /*0384*/ 	.word	0xffffffff


	//   ....[28]....
        /*0388*/ 	.word	0xffffffff


	//   ....[29]....
        /*038c*/ 	.word	0xffffffff


	//   ....[30]....
        /*0390*/ 	.word	0xffffffff


	//   ....[31]....
        /*0394*/ 	.word	0xffffffff


	//----- nvinfo : EIATTR_COOP_GROUP_INSTR_OFFSETS
	.align		4
.L_218:
        /*0398*/ 	.byte	0x04, 0x28
        /*039a*/ 	.short	(.L_220 - .L_219)


	//   ....[0]....
.L_219:
        /*039c*/ 	.word	0x00003ef0


	//   ....[1]....
        /*03a0*/ 	.word	0x00004090


	//   ....[2]....
        /*03a4*/ 	.word	0x00004290


	//   ....[3]....
        /*03a8*/ 	.word	0x00004480


	//   ....[4]....
        /*03ac*/ 	.word	0x00004660


	//   ....[5]....
        /*03b0*/ 	.word	0x00004710


	//   ....[6]....
        /*03b4*/ 	.word	0x00004970


	//   ....[7]....
        /*03b8*/ 	.word	0x00004ab0


	//   ....[8]....
        /*03bc*/ 	.word	0x0000b640


	//   ....[9]....
        /*03c0*/ 	.word	0x0000b700


	//   ....[10]....
        /*03c4*/ 	.word	0x0000b720


	//   ....[11]....
        /*03c8*/ 	.word	0x0000b7c0


	//   ....[12]....
        /*03cc*/ 	.word	0x0000c320


	//   ....[13]....
        /*03d0*/ 	.word	0x0000c360


	//   ....[14]....
        /*03d4*/ 	.word	0x0000c3f0


	//   ....[15]....
        /*03d8*/ 	.word	0x0000c430


	//   ....[16]....
        /*03dc*/ 	.word	0x00012b60


	//   ....[17]....
        /*03e0*/ 	.word	0x00012ca0


	//   ....[18]....
        /*03e4*/ 	.word	0x00012cd0


	//   ....[19]....
        /*03e8*/ 	.word	0x00012ce0


	//   ....[20]....
        /*03ec*/ 	.word	0x00012d00


	//   ....[21]....
        /*03f0*/ 	.word	0x00012d20


	//   ....[22]....
        /*03f4*/ 	.word	0x00012d40


	//   ....[23]....
        /*03f8*/ 	.word	0x00012d60


	//   ....[24]....
        /*03fc*/ 	.word	0x00017820


	//   ....[25]....
        /*0400*/ 	.word	0x00017930


	//   ....[26]....
        /*0404*/ 	.word	0x00017bc0


	//   ....[27]....
        /*0408*/ 	.word	0x00017bd0


	//   ....[28]....
        /*040c*/ 	.word	0x00017be0


	//   ....[29]....
        /*0410*/ 	.word	0x00017c00


	//   ....[30]....
        /*0414*/ 	.word	0x00017c30


	//   ....[31]....
        /*0418*/ 	.word	0x00017c40


	//----- nvinfo : EIATTR_EXIT_INSTR_OFFSETS
	.align		4
.L_220:
        /*041c*/ 	.byte	0x04, 0x1c
        /*041e*/ 	.short	(.L_222 - .L_221)


	//   ....[0]....
.L_221:
        /*0420*/ 	.word	0x00000730


	//   ....[1]....
        /*0424*/ 	.word	0x00018ae0


	//   ....[2]....
        /*0428*/ 	.word	0x00018ba0


	//   ....[3]....
        /*042c*/ 	.word	0x000194c0


	//   ....[4]....
        /*0430*/ 	.word	0x00019540


	//----- nvinfo : EIATTR_CTAIDZ_USED
	.align		4
.L_222:
        /*0434*/ 	.byte	0x01, 0x04
	.zero		2


	//----- nvinfo : EIATTR_CRS_STACK_SIZE
	.align		4
        /*0438*/ 	.byte	0x04, 0x1e
        /*043a*/ 	.short	(.L_224 - .L_223)
.L_223:
        /*043c*/ 	.word	0x00000000
.L_224:


//--------------------- .nv.info._ZN5flash16flash_fwd_kernelI23Flash_fwd_kernel_traitsILi32ELi128ELi128ELi4ELb0ELb0EN7cutlass6half_tE19Flash_kernel_traitsILi32ELi128ELi128ELi4ES3_EELb0ELb1ELb0ELb0ELb0ELb1ELb1ELb0EEEvNS_16Flash_fwd_paramsE --------------------------
	.section	.nv.info._ZN5flash16flash_fwd_kernelI23Flash_fwd_kernel_traitsILi32ELi128ELi128ELi4ELb0ELb0EN7cutlass6half_tE19Flash_kernel_traitsILi32ELi128ELi128ELi4ES3_EELb0ELb1ELb0ELb0ELb0ELb1ELb1ELb0EEEvNS_16Flash_fwd_paramsE,"",@"SHT_CUDA_INFO"
	.sectionflags	@""
	.align	4


	//----- nvinfo : EIATTR_CUDA_API_VERSION
	.align		4
        /*0000*/ 	.byte	0x04, 0x37
        /*0002*/ 	.short	(.L_226 - .L_225)
.L_225:
        /*0004*/ 	.word	0x00000082


	//----- nvinfo : EIATTR_SW2861232_WAR
	.align		4
.L_226:
        /*0008*/ 	.byte	0x01, 0x35
	.zero		2


	//----- nvinfo : EIATTR_PARAM_CBANK
	.align		4
        /*000c*/ 	.byte	0x04, 0x0a
        /*000e*/ 	.short	(.L_228 - .L_227)
	.align		4
.L_227:
        /*0010*/ 	.word	index@(.nv.constant0._ZN5flash16flash_fwd_kernelI23Flash_fwd_kernel_traitsILi32ELi128ELi128ELi4ELb0ELb0EN7cutlass6half_tE19Flash_kernel_traitsILi32ELi128ELi128ELi4ES3_EELb0ELb1ELb0ELb0ELb0ELb1ELb1ELb0EEEvNS_16Flash_fwd_paramsE)
        /*0014*/ 	.short	0x0160
        /*0016*/ 	.short	0x01d0


	//----- nvinfo : EIATTR_CBANK_PARAM_SIZE
	.align		4
.L_228:
        /*0018*/ 	.byte	0x03, 0x19
        /*001a*/ 	.short	0x01d0


	//----- nvinfo : EIATTR_KPARAM_INFO
	.align		4
        /*001c*/ 	.byte	0x04, 0x17
        /*001e*/ 	.short	(.L_230 - .L_229)
.L_229:
        /*0020*/ 	.word	0x00000000
        /*0024*/ 	.short	0x0000
        /*0026*/ 	.short	0x0000
        /*0028*/ 	.byte	0x00, 0xf0, 0x41, 0x07


	//----- nvinfo : EIATTR_MAXREG_COUNT
	.align		4
.L_230:
        /*002c*/ 	.byte	0x03, 0x1b
        /*002e*/ 	.short	0x00ff


	//----- nvinfo : EIATTR_NUM_BARRIERS
	.align		4
        /*0030*/ 	.byte	0x02, 0x4c
        /*0032*/ 	.byte	0x01
	.zero		1


	//----- nvinfo : EIATTR_ANNOTATIONS
	.align		4
        /*0034*/ 	.byte	0x04, 0x55
        /*0036*/ 	.short	(.L_232 - .L_231)


	//   ....[0]....
.L_231:
        /* <DEDUP_REMOVED lines=26> */


	//----- nvinfo : EIATTR_MERCURY_ISA_VERSION
	.align		4
.L_232:
        /*01c8*/ 	.byte	0x03, 0x5f
        /*01ca*/ 	.short	0x0000


	//----- nvinfo : EIATTR_COOP_GROUP_MASK_REGIDS
	.align		4
        /*01cc*/ 	.byte	0x04, 0x29
        /*01ce*/ 	.short	(.L_234 - .L_233)


	//   ....[0]....
.L_233:
        /*01d0*/ 	.word	0xffffffff


	//   ....[1]....
        /*01d4*/ 	.word	0xffffffff


	//   ....[2]....
        /*01d8*/ 	.word	0xffffffff


	//   ....[3]....
        /*01dc*/ 	.word	0xffffffff


	//   ....[4]....
        /*01e0*/ 	.word	0xffffffff


	//   ....[5]....
        /*01e4*/ 	.word	0xffffffff


	//   ....[6]....
        /*01e8*/ 	.word	0xffffffff


	//   ....[7]....
        /*01ec*/ 	.word	0xffffffff


	//   ....[8]....
        /*01f0*/ 	.word	0xffffffff


	//   ....[9]....
        /*01f4*/ 	.word	0xffffffff


	//   ....[10]....
        /*01f8*/ 	.word	0xffffffff


	//   ....[11]....
        /*01fc*/ 	.word	0xffffffff


	//   ....[12]....
        /*0200*/ 	.word	0xffffffff


	//   ....[13]....
        /*0204*/ 	.word	0xffffffff


	//   ....[14]....
        /*0208*/ 	.word	0xffffffff


	//   ....[15]....
        /*020c*/ 	.word	0xffffffff


	//   ....[16]....
        /*0210*/ 	.word	0xffffffff


	//   ....[17]....
        /*0214*/ 	.word	0xffffffff


	//   ....[18]....
        /*0218*/ 	.word	0xffffffff


	//   ....[19]....
        /*021c*/ 	.word	0xffffffff


	//   ....[20]....
        /*0220*/ 	.word	0xffffffff


	//   ....[21]....
        /*0224*/ 	.word	0xffffffff


	//   ....[22]....
        /*0228*/ 	.word	0xffffffff


	//   ....[23]....
        /*022c*/ 	.word	0xffffffff


	//   ....[24]....
        /*0230*/ 	.word	0xffffffff


	//   ....[25]....
        /*0234*/ 	.word	0xffffffff


	//   ....[26]....
        /*0238*/ 	.word	0xffffffff


	//   ....[27]....
        /*023c*/ 	.word	0xffffffff


	//   ....[28]....
        /*0240*/ 	.word	0xffffffff


	//   ....[29]....
        /*0244*/ 	.word	0xffffffff


	//   ....[30]....
        /*0248*/ 	.word	0xffffffff


	//   ....[31]....
        /*024c*/ 	.word	0xffffffff


	//----- nvinfo : EIATTR_COOP_GROUP_INSTR_OFFSETS
	.align		4
.L_234:
        /*0250*/ 	.byte	0x04, 0x28
        /*0252*/ 	.short	(.L_236 - .L_235)


	//   ....[0]....
.L_235:
        /*0254*/ 	.word	0x00004770


	//   ....[1]....
        /*0258*/ 	.word	0x00004790


	//   ....[2]....
        /*025c*/ 	.word	0x000047d0


	//   ....[3]....
        /*0260*/ 	.word	0x000047e0


	//   ....[4]....
        /*0264*/ 	.word	0x00005070


	//   ....[5]....
        /*0268*/ 	.word	0x00005100


	//   ....[6]....
        /*026c*/ 	.word	0x00005290


	//   ....[7]....
        /*0270*/ 	.word	0x000052f0


	//   ....[8]....
        /*0274*/ 	.word	0x00009bd0


	//   ....[9]....
        /*0278*/ 	.word	0x00009bf0


	//   ....[10]....
        /*027c*/ 	.word	0x0000a070


	//   ....[11]....
        /*0280*/ 	.word	0x0000a0d0


	//   ....[12]....
        /*0284*/ 	.word	0x0000a9d0


	//   ....[13]....
        /*0288*/ 	.word	0x0000aa90


	//   ....[14]....
        /*028c*/ 	.word	0x0000aaa0


	//   ....[15]....
        /*0290*/ 	.word	0x0000aaf0


	//   ....[16]....
        /*0294*/ 	.word	0x0000ed40


	//   ....[17]....
        /*0298*/ 	.word	0x0000edd0


	//   ....[18]....
        /*029c*/ 	.word	0x0000ee40


	//   ....[19]....
        /*02a0*/ 	.word	0x0000eee0


	//   ....[20]....
        /*02a4*/ 	.word	0x0000ef10


	//   ....[21]....
        /*02a8*/ 	.word	0x0000ef40


	//   ....[22]....
        /*02ac*/ 	.word	0x0000f1f0


	//   ....[23]....
        /*02b0*/ 	.word	0x0000f290


	//   ....[24]....
        /*02b4*/ 	.word	0x000117a0


	//   ....[25]....
        /*02b8*/ 	.word	0x000117b0


	//   ....[26]....
        /*02bc*/ 	.word	0x000117c0


	//   ....[27]....
        /*02c0*/ 	.word	0x000117f0


	//   ....[28]....
        /*02c4*/ 	.word	0x00011810


	//   ....[29]....
        /*02c8*/ 	.word	0x00011830


	//   ....[30]....
        /*02cc*/ 	.word	0x00011840


	//   ....[31]....
        /*02d0*/ 	.word	0x00011870


	//----- nvinfo : EIATTR_EXIT_INSTR_OFFSETS
	.align		4
.L_236:
        /*02d4*/ 	.byte	0x04, 0x1c
        /*02d6*/ 	.short	(.L_238 - .L_237)


	//   ....[0]....
.L_237:
        /*02d8*/ 	.word	0x000002f0


	//   ....[1]....
        /*02dc*/ 	.word	0x00012930


	//   ....[2]....
        /*02e0*/ 	.word	0x000129f0


	//   ....[3]....
        /*02e4*/ 	.word	0x000132a0


	//   ....[4]....
        /*02e8*/ 	.word	0x00013320


	//----- nvinfo : EIATTR_CTAIDZ_USED
	.align		4
.L_238:
        /*02ec*/ 	.byte	0x01, 0x04
	.zero		2


	//----- nvinfo : EIATTR_CRS_STACK_SIZE
	.align		4
        /*02f0*/ 	.byte	0x04, 0x1e
        /*02f2*/ 	.short	(.L_240 - .L_239)
.L_239:
        /*02f4*/ 	.word	0x00000000
.L_240:


//--------------------- .nv.info._ZN5flash16flash_fwd_kernelI23Flash_fwd_kernel_traitsILi32ELi128ELi128ELi4ELb0ELb0EN7cutlass6half_tE19Flash_kernel_traitsILi32ELi128ELi128ELi4ES3_EELb1ELb1ELb0ELb1ELb0ELb0ELb0ELb0EEEvNS_16Flash_fwd_paramsE --------------------------
	.section	.nv.info._ZN5flash16flash_fwd_kernelI23Flash_fwd_kernel_traitsILi32ELi128ELi128ELi4ELb0ELb0EN7cutlass6half_tE19Flash_kernel_traitsILi32ELi128ELi128ELi4ES3_EELb1ELb1ELb0ELb1ELb0ELb0ELb0ELb0EEEvNS_16Flash_fwd_paramsE,"",@"SHT_CUDA_INFO"
	.sectionflags	@""
	.align	4


	//----- nvinfo : EIATTR_CUDA_API_VERSION
	.align		4
        /*0000*/ 	.byte	0x04, 0x37
        /*0002*/ 	.short	(.L_242 - .L_241)
.L_241:
        /*0004*/ 	.word	0x00000082


	//----- nvinfo : EIATTR_SW2861232_WAR
	.align		4
.L_242:
        /*0008*/ 	.byte	0x01, 0x35
	.zero		2


	//----- nvinfo : EIATTR_PARAM_CBANK
	.align		4
        /*000c*/ 	.byte	0x04, 0x0a
        /*000e*/ 	.short	(.L_244 - .L_243)
	.align		4
.L_243:
        /*0010*/ 	.word	index@(.nv.constant0._ZN5flash16flash_fwd_kernelI23Flash_fwd_kernel_traitsILi32ELi128ELi128ELi4ELb0ELb0EN7cutlass6half_tE19Flash_kernel_traitsILi32ELi128ELi128ELi4ES3_EELb1ELb1ELb0ELb1ELb0ELb0ELb0ELb0EEEvNS_16Flash_fwd_paramsE)
        /*0014*/ 	.short	0x0160
        /*0016*/ 	.short	0x01d0


	//----- nvinfo : EIATTR_CBANK_PARAM_SIZE
	.align		4
.L_244:
        /*0018*/ 	.byte	0x03, 0x19
        /*001a*/ 	.short	0x01d0


	//----- nvinfo : EIATTR_KPARAM_INFO
	.align		4
        /*001c*/ 	.byte	0x04, 0x17
        /*001e*/ 	.short	(.L_246 - .L_245)
.L_245:
        /*0020*/ 	.word	0x00000000
        /*0024*/ 	.short	0x0000
        /*0026*/ 	.short	0x0000
        /*0028*/ 	.byte	0x00, 0xf0, 0x41, 0x07


	//----- nvinfo : EIATTR_MAXREG_COUNT
	.align		4
.L_246:
        /*002c*/ 	.byte	0x03, 0x1b
        /*002e*/ 	.short	0x00ff


	//----- nvinfo : EIATTR_NUM_BARRIERS
	.align		4
        /*0030*/ 	.byte	0x02, 0x4c
        /*0032*/ 	.byte	0x01
	.zero		1


	//----- nvinfo : EIATTR_ANNOTATIONS
	.align		4
        /*0034*/ 	.byte	0x04, 0x55
        /*0036*/ 	.short	(.L_248 - .L_247)


	//   ....[0]....
.L_247:
        /* <DEDUP_REMOVED lines=10> */


	//----- nvinfo : EIATTR_MERCURY_ISA_VERSION
	.align		4
.L_248:
        /*00c8*/ 	.byte	0x03, 0x5f
        /*00ca*/ 	.short	0x0000


	//----- nvinfo : EIATTR_COOP_GROUP_MASK_REGIDS
	.align		4
        /*00cc*/ 	.byte	0x04, 0x29
        /*00ce*/ 	.short	(.L_250 - .L_249)


	//   ....[0]....
.L_249:
        /*00d0*/ 	.word	0xffffffff


	//   ....[1]....
        /*00d4*/ 	.word	0xffffffff


	//   ....[2]....
        /*00d8*/ 	.word	0xffffffff


	//   ....[3]....
        /*00dc*/ 	.word	0xffffffff


	//   ....[4]....
        /*00e0*/ 	.word	0xffffffff


	//   ....[5]....
        /*00e4*/ 	.word	0xffffffff


	//   ....[6]....
        /*00e8*/ 	.word	0xffffffff


	//   ....[7]....
        /*00ec*/ 	.word	0xffffffff


	//   ....[8]....
        /*00f0*/ 	.word	0xffffffff


	//   ....[9]....
        /*00f4*/ 	.word	0xffffffff


	//   ....[10]....
        /*00f8*/ 	.word	0xffffffff


	//   ....[11]....
        /*00fc*/ 	.word	0xffffffff


	//   ....[12]....
        /*0100*/ 	.word	0xffffffff


	//   ....[13]....
        /*0104*/ 	.word	0xffffffff


	//   ....[14]....
        /*0108*/ 	.word	0xffffffff


	//   ....[15]....
        /*010c*/ 	.word	0xffffffff


	//   ....[16]....
        /*0110*/ 	.word	0xffffffff


	//   ....[17]....
        /*0114*/ 	.word	0xffffffff


	//   ....[18]....
        /*0118*/ 	.word	0xffffffff


	//   ....[19]....
        /*011c*/ 	.word	0xffffffff


	//   ....[20]....
        /*0120*/ 	.word	0xffffffff


	//   ....[21]....
        /*0124*/ 	.word	0xffffffff


	//   ....[22]....
        /*0128*/ 	.word	0xffffffff


	//   ....[23]....
        /*012c*/ 	.word	0xffffffff


	//   ....[24]....
        /*0130*/ 	.word	0xffffffff


	//   ....[25]....
        /*0134*/ 	.word	0xffffffff


	//   ....[26]....
        /*0138*/ 	.word	0xffffffff


	//   ....[27]....
        /*013c*/ 	.word	0xffffffff


	//   ....[28]....
        /*0140*/ 	.word	0xffffffff


	//   ....[29]....
        /*0144*/ 	.word	0xffffffff


	//   ....[30]....
        /*0148*/ 	.word	0xffffffff


	//   ....[31]....
        /*014c*/ 	.word	0xffffffff


	//----- nvinfo : EIATTR_COOP_GROUP_INSTR_OFFSETS
	.align		4
.L_250:
        /*0150*/ 	.byte	0x04, 0x28
        /*0152*/ 	.short	(.L_252 - .L_251)


	//   ....[0]....
.L_251:
        /*0154*/ 	.word	0x00005190


	//   ....[1]....
        /*0158*/ 	.word	0x00005330


	//   ....[2]....
        /*015c*/ 	.word	0x00005380


	//   ....[3]....
        /*0160*/ 	.word	0x000055b0


	//   ....[4]....
        /*0164*/ 	.word	0x00005700


	//   ....[5]....
        /*0168*/ 	.word	0x00005890


	//   ....[6]....
        /*016c*/ 	.word	0x00005a40


	//   ....[7]....
        /*0170*/ 	.word	0x00005c20


	//   ....[8]....
        /*0174*/ 	.word	0x0000cc40


	//   ....[9]....
        /*0178*/ 	.word	0x0000cd00


	//   ....[10]....
        /*017c*/ 	.word	0x0000cd90


	//   ....[11]....
        /*0180*/ 	.word	0x0000ced0


	//   ....[12]....
        /*0184*/ 	.word	0x0000d690


	//   ....[13]....
        /*0188*/ 	.word	0x0000d840


	//   ....[14]....
        /*018c*/ 	.word	0x0000d890


	//   ....[15]....
        /*0190*/ 	.word	0x0000d9a0


	//   ....[16]....
        /*0194*/ 	.word	0x00013770


	//   ....[17]....
        /*0198*/ 	.word	0x00013800


	//   ....[18]....
        /*019c*/ 	.word	0x00013810


	//   ....[19]....
        /*01a0*/ 	.word	0x00013890


	//   ....[20]....
        /*01a4*/ 	.word	0x000147c0


	//   ....[21]....
        /*01a8*/ 	.word	0x000149c0


	//   ....[22]....
        /*01ac*/ 	.word	0x00014d30


	//   ....[23]....
        /*01b0*/ 	.word	0x00014db0


	//   ....[24]....
        /*01b4*/ 	.word	0x000185a0


	//   ....[25]....
        /*01b8*/ 	.word	0x000185e0


	//   ....[26]....
        /*01bc*/ 	.word	0x00018620


	//   ....[27]....
        /*01c0*/ 	.word	0x000186a0


	//   ....[28]....
        /*01c4*/ 	.word	0x00018720


	//   ....[29]....
        /*01c8*/ 	.word	0x00018750


	//   ....[30]....
        /*01cc*/ 	.word	0x00018790


	//   ....[31]....
        /*01d0*/ 	.word	0x00018800


	//----- nvinfo : EIATTR_EXIT_INSTR_OFFSETS
	.align		4
.L_252:
        /*01d4*/ 	.byte	0x04, 0x1c
        /*01d6*/ 	.short	(.L_254 - .L_253)


	//   ....[0]....
.L_253:
        /*01d8*/ 	.word	0x00000720


	//   ....[1]....
        /*01dc*/ 	.word	0x00019820


	//   ....[2]....
        /*01e0*/ 	.word	0x000198e0


	//   ....[3]....
        /*01e4*/ 	.word	0x0001a240


	//   ....[4]....
        /*01e8*/ 	.word	0x0001a2c0


	//----- nvinfo : EIATTR_CTAIDZ_USED
	.align		4
.L_254:
        /*01ec*/ 	.byte	0x01, 0x04
	.zero		2


	//----- nvinfo : EIATTR_CRS_STACK_SIZE
	.align		4
        /*01f0*/ 	.byte	0x04, 0x1e
        /*01f2*/ 	.short	(.L_256 - .L_255)
.L_255:
        /*01f4*/ 	.word	0x00000000
.L_256:


//--------------------- .nv.info._ZN5flash16flash_fwd_kernelI23Flash_fwd_kernel_traitsILi32ELi128ELi128ELi4ELb0ELb0EN7cutlass6half_tE19Flash_kernel_traitsILi32ELi128ELi128ELi4ES3_EELb1ELb1ELb0ELb0ELb0ELb0ELb0ELb1EEEvNS_16Flash_fwd_paramsE --------------------------
	.section	.nv.info._ZN5flash16flash_fwd_kernelI23Flash_fwd_kernel_traitsILi32ELi128ELi128ELi4ELb0ELb0EN7cutlass6half_tE19Flash_kernel_traitsILi32ELi128ELi128ELi4ES3_EELb1ELb1ELb0ELb0ELb0ELb0ELb0ELb1EEEvNS_16Flash_fwd_paramsE,"",@"SHT_CUDA_INFO"
	.sectionflags	@""
	.align	4


	//----- nvinfo : EIATTR_CUDA_API_VERSION
	.align		4
        /*0000*/ 	.byte	0x04, 0x37
        /*0002*/ 	.short	(.L_258 - .L_257)
.L_257:
        /*0004*/ 	.word	0x00000082


	//----- nvinfo : EIATTR_SW2861232_WAR
	.align		4
.L_258:
        /*0008*/ 	.byte	0x01, 0x35
	.zero		2


	//----- nvinfo : EIATTR_PARAM_CBANK
	.align		4
        /*000c*/ 	.byte	0x04, 0x0a
        /*000e*/ 	.short	(.L_260 - .L_259)
	.align		4
.L_259:
        /*0010*/ 	.word	index@(.nv.constant0._ZN5flash16flash_fwd_kernelI23Flash_fwd_kernel_traitsILi32ELi128ELi128ELi4ELb0ELb0EN7cutlass6half_tE19Flash_kernel_traitsILi32ELi128ELi128ELi4ES3_EELb1ELb1ELb0ELb0ELb0ELb0ELb0ELb1EEEvNS_16Flash_fwd_paramsE)
        /*0014*/ 	.short	0x0160
        /*0016*/ 	.short	0x01d0


	//----- nvinfo : EIATTR_CBANK_PARAM_SIZE
	.align		4
.L_260:
        /*0018*/ 	.byte	0x03, 0x19
        /*001a*/ 	.short	0x01d0


	//----- nvinfo : EIATTR_KPARAM_INFO
	.align		4
        /*001c*/ 	.byte	0x04, 0x17
        /*001e*/ 	.short	(.L_262 - .L_261)
.L_261:
        /*0020*/ 	.word	0x00000000
        /*0024*/ 	.short	0x0000
        /*0026*/ 	.short	0x0000
        /*0028*/ 	.byte	0x00, 0xf0, 0x41, 0x07


	//----- nvinfo : EIATTR_MAXREG_COUNT
	.align		4
.L_262:
        /*002c*/ 	.byte	0x03, 0x1b
        /*002e*/ 	.short	0x00ff


	//----- nvinfo : EIATTR_NUM_BARRIERS
	.align		4
        /*0030*/ 	.byte	0x02, 0x4c
        /*0032*/ 	.byte	0x01
	.zero		1


	//----- nvinfo : EIATTR_ANNOTATIONS
	.align		4
        /*0034*/ 	.byte	0x04, 0x55
        /*0036*/ 	.short	(.L_264 - .L_263)


	//   ....[0]....
.L_263:
        /* <DEDUP_REMOVED lines=405> */


	//----- nvinfo : EIATTR_MERCURY_ISA_VERSION
	.align		4
.L_264:
        /*1970*/ 	.byte	0x03, 0x5f
        /*1972*/ 	.short	0x0000


	//----- nvinfo : EIATTR_COOP_GROUP_MASK_REGIDS
	.align		4
        /*1974*/ 	.byte	0x04, 0x29
        /*1976*/ 	.short	(.L_266 - .L_265)


	//   ....[0]....
.L_265:
        /*1978*/ 	.word	0xffffffff


	//   ....[1]....
        /*197c*/ 	.word	0xffffffff


	//   ....[2]....
        /*1980*/ 	.word	0xffffffff


	//   ....[3]....
        /*1984*/ 	.word	0xffffffff


	//   ....[4]....
        /*1988*/ 	.word	0xffffffff


	//   ....[5]....
        /*198c*/ 	.word	0xffffffff


	//   ....[6]....
        /*1990*/ 	.word	0xffffffff


	//   ....[7]....
        /*1994*/ 	.word	0xffffffff


	//   ....[8]....
        /*1998*/ 	.word	0xffffffff


	//   ....[9]....
        /*199c*/ 	.word	0xffffffff


	//   ....[10]....
        /*19a0*/ 	.word	0xffffffff


	//   ....[11]....
        /*19a4*/ 	.word	0xffffffff


	//   ....[12]....
        /*19a8*/ 	.word	0xffffffff


	//   ....[13]....
        /*19ac*/ 	.word	0xffffffff


	//   ....[14]....
        /*19b0*/ 	.word	0xffffffff


	//   ....[15]....
        /*19b4*/ 	.word	0xffffffff


	//   ....[16]....
        /*19b8*/ 	.word	0xffffffff


	//   ....[17]....
        /*19bc*/ 	.word	0xffffffff


	//   ....[18]....
        /*19c0*/ 	.word	0xffffffff


	//   ....[19]....
        /*19c4*/ 	.word	0xffffffff


	//   ....[20]....
        /*19c8*/ 	.word	0xffffffff


	//   ....[21]....
        /*19cc*/ 	.word	0xffffffff


	//   ....[22]....
        /*19d0*/ 	.word	0xffffffff


	//   ....[23]....
        /*19d4*/ 	.word	0xffffffff


	//   ....[24]....
        /*19d8*/ 	.word	0xffffffff


	//   ....[25]....
        /*19dc*/ 	.word	0xffffffff


	//   ....[26]....
        /*19e0*/ 	.word	0xffffffff


	//   ....[27]....
        /*19e4*/ 	.word	0xffffffff


	//   ....[28]....
        /*19e8*/ 	.word	0xffffffff


	//   ....[29]....
        /*19ec*/ 	.word	0xffffffff


	//   ....[30]....
        /*19f0*/ 	.word	0xffffffff


	//   ....[31]....
        /*19f4*/ 	.word	0xffffffff


	//----- nvinfo : EIATTR_COOP_GROUP_INSTR_OFFSETS
	.align		4
.L_266:
        /*19f8*/ 	.byte	0x04, 0x28
        /*19fa*/ 	.short	(.L_268 - .L_267)


	//   ....[0]....
.L_267:
        /*19fc*/ 	.word	0x000039b0


	//   ....[1]....
        /*1a00*/ 	.word	0x00003a10


	//   ....[2]....
        /*1a04*/ 	.word	0x00005300


	//   ....[3]....
        /*1a08*/ 	.word	0x00005370


	//   ....[4]....
        /*1a0c*/ 	.word	0x000053a0


	//   ....[5]....
        /*1a10*/ 	.word	0x00005450


	//   ....[6]....
        /*1a14*/ 	.word	0x000054b0


	//   ....[7]....
        /*1a18*/ 	.word	0x00005840


	//   ....[8]....
        /*1a1c*/ 	.word	0x000115b0


	//   ....[9]....
        /*1a20*/ 	.word	0x00011660


	//   ....[10]....
        /*1a24*/ 	.word	0x00011700


	//   ....[11]....
        /*1a28*/ 	.word	0x000117a0


	//   ....[12]....
        /*1a2c*/ 	.word	0x00012810


	//   ....[13]....
        /*1a30*/ 	.word	0x000128f0


	//   ....[14]....
        /*1a34*/ 	.word	0x00012d20


	//   ....[15]....
        /*1a38*/ 	.word	0x00012f10


	//   ....[16]....
        /*1a3c*/ 	.word	0x0001cfc0


	//   ....[17]....
        /*1a40*/ 	.word	0x0001d010


	//   ....[18]....
        /*1a44*/ 	.word	0x0001d040


	//   ....[19]....
        /*1a48*/ 	.word	0x0001d090


	//   ....[20]....
        /*1a4c*/ 	.word	0x0001d0b0


	//   ....[21]....
        /*1a50*/ 	.word	0x0001d0d0


	//   ....[22]....
        /*1a54*/ 	.word	0x0001d0f0


	//   ....[23]....
        /*1a58*/ 	.word	0x0001d110


	//   ....[24]....
        /*1a5c*/ 	.word	0x000268e0


	//   ....[25]....
        /*1a60*/ 	.word	0x000268f0


	//   ....[26]....
        /*1a64*/ 	.word	0x00026900


	//   ....[27]....
        /*1a68*/ 	.word	0x00026910


	//   ....[28]....
        /*1a6c*/ 	.word	0x00026940


	//   ....[29]....
        /*1a70*/ 	.word	0x00026960


	//   ....[30]....
        /*1a74*/ 	.word	0x00026990


	//   ....[31]....
        /*1a78*/ 	.word	0x000269a0


	//----- nvinfo : EIATTR_EXIT_INSTR_OFFSETS
	.align		4
.L_268:
        /*1a7c*/ 	.byte	0x04, 0x1c
        /*1a7e*/ 	.short	(.L_270 - .L_269)


	//   ....[0]....
.L_269:
        /*1a80*/ 	.word	0x00000690


	//   ....[1]....
        /*1a84*/ 	.word	0x000278c0


	//   ....[2]....
        /*1a88*/ 	.word	0x00027980


	//   ....[3]....
        /*1a8c*/ 	.word	0x00028300


	//   ....[4]....
        /*1a90*/ 	.word	0x00028380


	//----- nvinfo : EIATTR_CTAIDZ_USED
	.align		4
.L_270:
        /*1a94*/ 	.byte	0x01, 0x04
	.zero		2


	//----- nvinfo : EIATTR_CRS_STACK_SIZE
	.align		4
        /*1a98*/ 	.byte	0x04, 0x1e
        /*1a9a*/ 	.short	(.L_272 - .L_271)
.L_271:
        /*1a9c*/ 	.word	0x00000000
.L_272:


//--------------------- .nv.info._ZN5flash16flash_fwd_kernelI23Flash_fwd_kernel_traitsILi32ELi128ELi128ELi4ELb0ELb0EN7cutlass6half_tE19Flash_kernel_traitsILi32ELi128ELi128ELi4ES3_EELb0ELb1ELb0ELb0ELb0ELb0ELb1ELb0EEEvNS_16Flash_fwd_paramsE --------------------------
	.section	.nv.info._ZN5flash16flash_fwd_kernelI23Flash_fwd_kernel_traitsILi32ELi128ELi128ELi4ELb0ELb0EN7cutlass6half_tE19Flash_kernel_traitsILi32ELi128ELi128ELi4ES3_EELb0ELb1ELb0ELb0ELb0ELb0ELb1ELb0EEEvNS_16Flash_fwd_paramsE,"",@"SHT_CUDA_INFO"
	.sectionflags	@""
	.align	4


	//----- nvinfo : EIATTR_CUDA_API_VERSION
	.align		4
        /*0000*/ 	.byte	0x04, 0x37
        /*0002*/ 	.short	(.L_274 - .L_273)
.L_273:
        /*0004*/ 	.word	0x00000082


	//----- nvinfo : EIATTR_SW2861232_WAR
	.align		4
.L_274:
        /*0008*/ 	.byte	0x01, 0x35
	.zero		2


	//----- nvinfo : EIATTR_PARAM_CBANK
	.align		4
        /*000c*/ 	.byte	0x04, 0x0a
        /*000e*/ 	.short	(.L_276 - .L_275)
	.align		4
.L_275:
        /*0010*/ 	.word	index@(.nv.constant0._ZN5flash16flash_fwd_kernelI23Flash_fwd_kernel_traitsILi32ELi128ELi128ELi4ELb0ELb0EN7cutlass6half_tE19Flash_kernel_traitsILi32ELi128ELi128ELi4ES3_EELb0ELb1ELb0ELb0ELb0ELb0ELb1ELb0EEEvNS_16Flash_fwd_paramsE)
        /*0014*/ 	.short	0x0160
        /*0016*/ 	.short	0x01d0


	//----- nvinfo : EIATTR_CBANK_PARAM_SIZE
	.align		4
.L_276:
        /*0018*/ 	.byte	0x03, 0x19
        /*001a*/ 	.short	0x01d0


	//----- nvinfo : EIATTR_KPARAM_INFO
	.align		4
        /*001c*/ 	.byte	0x04, 0x17
        /*001e*/ 	.short	(.L_278 - .L_277)
.L_277:
        /*0020*/ 	.word	0x00000000
        /*0024*/ 	.short	0x0000
        /*0026*/ 	.short	0x0000
        /*0028*/ 	.byte	0x00, 0xf0, 0x41, 0x07


	//----- nvinfo : EIATTR_MAXREG_COUNT
	.align		4
.L_278:
        /*002c*/ 	.byte	0x03, 0x1b
        /*002e*/ 	.short	0x00ff


	//----- nvinfo : EIATTR_NUM_BARRIERS
	.align		4
        /*0030*/ 	.byte	0x02, 0x4c
        /*0032*/ 	.byte	0x01
	.zero		1


	//----- nvinfo : EIATTR_ANNOTATIONS
	.align		4
        /*0034*/ 	.byte	0x04, 0x55
        /*0036*/ 	.short	(.L_280 - .L_279)


	//   ....[0]....
.L_279:
        /* <DEDUP_REMOVED lines=26> */


	//----- nvinfo : EIATTR_MERCURY_ISA_VERSION
	.align		4
.L_280:
        /*01c8*/ 	.byte	0x03, 0x5f
        /*01ca*/ 	.short	0x0000


	//----- nvinfo : EIATTR_COOP_GROUP_MASK_REGIDS
	.align		4
        /*01cc*/ 	.byte	0x04, 0x29
        /*01ce*/ 	.short	(.L_282 - .L_281)


	//   ....[0]....
.L_281:
        /*01d0*/ 	.word	0xffffffff


	//   ....[1]....
        /*01d4*/ 	.word	0xffffffff


	//   ....[2]....
        /*01d8*/ 	.word	0xffffffff


	//   ....[3]....
        /*01dc*/ 	.word	0xffffffff


	//   ....[4]....
        /*01e0*/ 	.word	0xffffffff


	//   ....[5]....
        /*01e4*/ 	.word	0xffffffff


	//   ....[6]....
        /*01e8*/ 	.word	0xffffffff


	//   ....[7]....
        /*01ec*/ 	.word	0xffffffff


	//   ....[8]....
        /*01f0*/ 	.word	0xffffffff


	//   ....[9]....
        /*01f4*/ 	.word	0xffffffff


	//   ....[10]....
        /*01f8*/ 	.word	0xffffffff


	//   ....[11]....
        /*01fc*/ 	.word	0xffffffff


	//   ....[12]....
        /*0200*/ 	.word	0xffffffff


	//   ....[13]....
        /*0204*/ 	.word	0xffffffff


	//   ....[14]....
        /*0208*/ 	.word	0xffffffff


	//   ....[15]....
        /*020c*/ 	.word	0xffffffff


	//   ....[16]....
        /*0210*/ 	.word	0xffffffff


	//   ....[17]....
        /*0214*/ 	.word	0xffffffff


	//   ....[18]....
        /*0218*/ 	.word	0xffffffff


	//   ....[19]....
        /*021c*/ 	.word	0xffffffff


	//   ....[20]....
        /*0220*/ 	.word	0xffffffff


	//   ....[21]....
        /*0224*/ 	.word	0xffffffff


	//   ....[22]....
        /*0228*/ 	.word	0xffffffff


	//   ....[23]....
        /*022c*/ 	.word	0xffffffff


	//   ....[24]....
        /*0230*/ 	.word	0xffffffff


	//   ....[25]....
        /*0234*/ 	.word	0xffffffff


	//   ....[26]....
        /*0238*/ 	.word	0xffffffff


	//   ....[27]....
        /*023c*/ 	.word	0xffffffff


	//   ....[28]....
        /*0240*/ 	.word	0xffffffff


	//   ....[29]....
        /*0244*/ 	.word	0xffffffff


	//   ....[30]....
        /*0248*/ 	.word	0xffffffff


	//   ....[31]....
        /*024c*/ 	.word	0xffffffff


	//----- nvinfo : EIATTR_COOP_GROUP_INSTR_OFFSETS
	.align		4
.L_282:
        /*0250*/ 	.byte	0x04, 0x28
        /*0252*/ 	.short	(.L_284 - .L_283)


	//   ....[0]....
.L_283:
        /*0254*/ 	.word	0x00004f40


	//   ....[1]....
        /*0258*/ 	.word	0x00004f60


	//   ....[2]....
        /*025c*/ 	.word	0x00004fa0


	//   ....[3]....
        /*0260*/ 	.word	0x00004fb0


	//   ....[4]....
        /*0264*/ 	.word	0x00005880


	//   ....[5]....
        /*0268*/ 	.word	0x00005910


	//   ....[6]....
        /*026c*/ 	.word	0x00005aa0


	//   ....[7]....
        /*0270*/ 	.word	0x00005b10


	//   ....[8]....
        /*0274*/ 	.word	0x0000a700


	//   ....[9]....
        /*0278*/ 	.word	0x0000a720


	//   ....[10]....
        /*027c*/ 	.word	0x0000ac20


	//   ....[11]....
        /*0280*/ 	.word	0x0000ac70


	//   ....[12]....
        /*0284*/ 	.word	0x0000b3f0


	//   ....[13]....
        /*0288*/ 	.word	0x0000b4a0


	//   ....[14]....
        /*028c*/ 	.word	0x0000b4b0


	//   ....[15]....
        /*0290*/ 	.word	0x0000b500


	//   ....[16]....
        /*0294*/ 	.word	0x0000faa0


	//   ....[17]....
        /*0298*/ 	.word	0x0000fb30


	//   ....[18]....
        /*029c*/ 	.word	0x0000fba0


	//   ....[19]....
        /*02a0*/ 	.word	0x0000fc40


	//   ....[20]....
        /*02a4*/ 	.word	0x0000fc70


	//   ....[21]....
        /*02a8*/ 	.word	0x0000fca0


	//   ....[22]....
        /*02ac*/ 	.word	0x0000ff50


	//   ....[23]....
        /*02b0*/ 	.word	0x0000ffe0


	//   ....[24]....
        /*02b4*/ 	.word	0x00012520


	//   ....[25]....
        /*02b8*/ 	.word	0x00012530


	//   ....[26]....
        /*02bc*/ 	.word	0x00012540


	//   ....[27]....
        /*02c0*/ 	.word	0x00012570


	//   ....[28]....
        /*02c4*/ 	.word	0x00012590


	//   ....[29]....
        /*02c8*/ 	.word	0x000125b0


	//   ....[30]....
        /*02cc*/ 	.word	0x000125c0


	//   ....[31]....
        /*02d0*/ 	.word	0x000125f0


	//----- nvinfo : EIATTR_EXIT_INSTR_OFFSETS
	.align		4
.L_284:
        /*02d4*/ 	.byte	0x04, 0x1c
        /*02d6*/ 	.short	(.L_286 - .L_285)


	//   ....[0]....
.L_285:
        /*02d8*/ 	.word	0x00000300


	//   ....[1]....
        /*02dc*/ 	.word	0x00013730


	//   ....[2]....
        /*02e0*/ 	.word	0x000137f0


	//   ....[3]....
        /*02e4*/ 	.word	0x00014110


	//   ....[4]....
        /*02e8*/ 	.word	0x00014190


	//----- nvinfo : EIATTR_CTAIDZ_USED
	.align		4
.L_286:
        /*02ec*/ 	.byte	0x01, 0x04
	.zero		2


	//----- nvinfo : EIATTR_CRS_STACK_SIZE
	.align		4
        /*02f0*/ 	.byte	0x04, 0x1e
        /*02f2*/ 	.short	(.L_288 - .L_287)
.L_287:
        /*02f4*/ 	.word	0x00000000
.L_288:


//--------------------- .nv.info._ZN5flash16flash_fwd_kernelI23Flash_fwd_kernel_traitsILi32ELi128ELi128ELi4ELb0ELb0EN7cutlass6half_tE19Flash_kernel_traitsILi32ELi128ELi128ELi4ES3_EELb1ELb1ELb0ELb1ELb0ELb0ELb0ELb1EEEvNS_16Flash_fwd_paramsE --------------------------
	.section	.nv.info._ZN5flash16flash_fwd_kernelI23Flash_fwd_kernel_traitsILi32ELi128ELi128ELi4ELb0ELb0EN7cutlass6half_tE19Flash_kernel_traitsILi32ELi128ELi128ELi4ES3_EELb1ELb1ELb0ELb1ELb0ELb0ELb0ELb1EEEvNS_16Flash_fwd_paramsE,"",@"SHT_CUDA_INFO"
	.sectionflags	@""
	.align	4


	//----- nvinfo : EIATTR_CUDA_API_VERSION
	.align		4
        /*0000*/ 	.byte	0x04, 0x37
        /*0002*/ 	.short	(.L_290 - .L_289)
.L_289:
        /*0004*/ 	.word	0x00000082


	//----- nvinfo : EIATTR_SW2861232_WAR
	.align		4
.L_290:
        /*0008*/ 	.byte	0x01, 0x35
	.zero		2


	//----- nvinfo : EIATTR_PARAM_CBANK
	.align		4
        /*000c*/ 	.byte	0x04, 0x0a
        /*000e*/ 	.short	(.L_292 - .L_291)
	.align		4
.L_291:
        /*0010*/ 	.word	index@(.nv.constant0._ZN5flash16flash_fwd_kernelI23Flash_fwd_kernel_traitsILi32ELi128ELi128ELi4ELb0ELb0EN7cutlass6half_tE19Flash_kernel_traitsILi32ELi128ELi128ELi4ES3_EELb1ELb1ELb0ELb1ELb0ELb0ELb0ELb1EEEvNS_16Flash_fwd_paramsE)
        /*0014*/ 	.short	0x0160
        /*0016*/ 	.short	0x01d0


	//----- nvinfo : EIATTR_CBANK_PARAM_SIZE
	.align		4
.L_292:
        /*0018*/ 	.byte	0x03, 0x19
        /*001a*/ 	.short	0x01d0


	//----- nvinfo : EIATTR_KPARAM_INFO
	.align		4
        /*001c*/ 	.byte	0x04, 0x17
        /*001e*/ 	.short	(.L_294 - .L_293)
.L_293:
        /*0020*/ 	.word	0x00000000
        /*0024*/ 	.short	0x0000
        /*0026*/ 	.short	0x0000
        /*0028*/ 	.byte	0x00, 0xf0, 0x41, 0x07


	//----- nvinfo : EIATTR_MAXREG_COUNT
	.align		4
.L_294:
        /*002c*/ 	.byte	0x03, 0x1b
        /*002e*/ 	.short	0x00ff


	//----- nvinfo : EIATTR_NUM_BARRIERS
	.align		4
        /*0030*/ 	.byte	0x02, 0x4c
        /*0032*/ 	.byte	0x01
	.zero		1


	//----- nvinfo : EIATTR_ANNOTATIONS
	.align		4
        /*0034*/ 	.byte	0x04, 0x55
        /*0036*/ 	.short	(.L_296 - .L_295)


	//   ....[0]....
.L_295:
        /* <DEDUP_REMOVED lines=437> */


	//----- nvinfo : EIATTR_MERCURY_ISA_VERSION
	.align		4
.L_296:
        /*1b78*/ 	.byte	0x03, 0x5f
        /*1b7a*/ 	.short	0x0000


	//----- nvinfo : EIATTR_COOP_GROUP_MASK_REGIDS
	.align		4
        /*1b7c*/ 	.byte	0x04, 0x29
        /*1b7e*/ 	.short	(.L_298 - .L_297)


	//   ....[0]....
.L_297:
        /*1b80*/ 	.word	0xffffffff


	//   ....[1]....
        /*1b84*/ 	.word	0xffffffff


	//   ....[2]....
        /*1b88*/ 	.word	0xffffffff


	//   ....[3]....
        /*1b8c*/ 	.word	0xffffffff


	//   ....[4]....
        /*1b90*/ 	.word	0xffffffff


	//   ....[5]....
        /*1b94*/ 	.word	0xffffffff


	//   ....[6]....
        /*1b98*/ 	.word	0xffffffff


	//   ....[7]....
        /*1b9c*/ 	.word	0xffffffff


	//   ....[8]....
        /*1ba0*/ 	.word	0xffffffff


	//   ....[9]....
        /*1ba4*/ 	.word	0xffffffff


	//   ....[10]....
        /*1ba8*/ 	.word	0xffffffff


	//   ....[11]....
        /*1bac*/ 	.word	0xffffffff


	//   ....[12]....
        /*1bb0*/ 	.word	0xffffffff


	//   ....[13]....
        /*1bb4*/ 	.word	0xffffffff


	//   ....[14]....
        /*1bb8*/ 	.word	0xffffffff


	//   ....[15]....
        /*1bbc*/ 	.word	0xffffffff


	//   ....[16]....
        /*1bc0*/ 	.word	0xffffffff


	//   ....[17]....
        /*1bc4*/ 	.word	0xffffffff


	//   ....[18]....
        /*1bc8*/ 	.word	0xffffffff


	//   ....[19]....
        /*1bcc*/ 	.word	0xffffffff


	//   ....[20]....
        /*1bd0*/ 	.word	0xffffffff


	//   ....[21]....
        /*1bd4*/ 	.word	0xffffffff


	//   ....[22]....
        /*1bd8*/ 	.word	0xffffffff


	//   ....[23]....
        /*1bdc*/ 	.word	0xffffffff


	//   ....[24]....
        /*1be0*/ 	.word	0xffffffff


	//   ....[25]....
        /*1be4*/ 	.word	0xffffffff


	//   ....[26]....
        /*1be8*/ 	.word	0xffffffff


	//   ....[27]....
        /*1bec*/ 	.word	0xffffffff


	//   ....[28]....
        /*1bf0*/ 	.word	0xffffffff


	//   ....[29]....
        /*1bf4*/ 	.word	0xffffffff


	//   ....[30]....
        /*1bf8*/ 	.word	0xffffffff


	//   ....[31]....
        /*1bfc*/ 	.word	0xffffffff


	//   ....[32]....
        /*1c00*/ 	.word	0xffffffff


	//   ....[33]....
        /*1c04*/ 	.word	0xffffffff


	//   ....[34]....
        /*1c08*/ 	.word	0xffffffff


	//   ....[35]....
        /*1c0c*/ 	.word	0xffffffff


	//   ....[36]....
        /*1c10*/ 	.word	0xffffffff


	//   ....[37]....
        /*1c14*/ 	.word	0xffffffff


	//   ....[38]....
        /*1c18*/ 	.word	0xffffffff


	//   ....[39]....
        /*1c1c*/ 	.word	0xffffffff


	//----- nvinfo : EIATTR_COOP_GROUP_INSTR_OFFSETS
	.align		4
.L_298:
        /*1c20*/ 	.byte	0x04, 0x28
        /*1c22*/ 	.short	(.L_300 - .L_299)


	//   ....[0]....
.L_299:
        /*1c24*/ 	.word	0x000059a0


	//   ....[1]....
        /*1c28*/ 	.word	0x00005a50


	//   ....[2]....
        /*1c2c*/ 	.word	0x00005a80


	//   ....[3]....
        /*1c30*/ 	.word	0x00005ac0


	//   ....[4]....
        /*1c34*/ 	.word	0x00005ae0


	//   ....[5]....
        /*1c38*/ 	.word	0x00005b00


	//   ....[6]....
        /*1c3c*/ 	.word	0x00005b20


	//   ....[7]....
        /*1c40*/ 	.word	0x00005b70


	//   ....[8]....
        /*1c44*/ 	.word	0x000138d0


	//   ....[9]....
        /*1c48*/ 	.word	0x00013950


	//   ....[10]....
        /*1c4c*/ 	.word	0x000140b0


	//   ....[11]....
        /*1c50*/ 	.word	0x000140d0


	//   ....[12]....
        /*1c54*/ 	.word	0x00014730


	//   ....[13]....
        /*1c58*/ 	.word	0x00014750


	//   ....[14]....
        /*1c5c*/ 	.word	0x00014d60


	//   ....[15]....
        /*1c60*/ 	.word	0x00014d80


	//   ....[16]....
        /*1c64*/ 	.word	0x00020d20


	//   ....[17]....
        /*1c68*/ 	.word	0x00020e10


	//   ....[18]....
        /*1c6c*/ 	.word	0x00020e80


	//   ....[19]....
        /*1c70*/ 	.word	0x00020f30


	//   ....[20]....
        /*1c74*/ 	.word	0x000213d0


	//   ....[21]....
        /*1c78*/ 	.word	0x00021430


	//   ....[22]....
        /*1c7c*/ 	.word	0x00021490


	//   ....[23]....
        /*1c80*/ 	.word	0x000214e0


	//   ....[24]....
        /*1c84*/ 	.word	0x0002b3a0


	//   ....[25]....
        /*1c88*/ 	.word	0x0002b3d0


	//   ....[26]....
        /*1c8c*/ 	.word	0x0002b3e0


	//   ....[27]....
        /*1c90*/ 	.word	0x0002b3f0


	//   ....[28]....
        /*1c94*/ 	.word	0x0002b400


	//   ....[29]....
        /*1c98*/ 	.word	0x0002b430


	//   ....[30]....
        /*1c9c*/ 	.word	0x0002b450


	//   ....[31]....
        /*1ca0*/ 	.word	0x0002b470


	//   ....[32]....
        /*1ca4*/ 	.word	0x0002da80


	//   ....[33]....
        /*1ca8*/ 	.word	0x0002dae0


	//   ....[34]....
        /*1cac*/ 	.word	0x0002db30


	//   ....[35]....
        /*1cb0*/ 	.word	0x0002db70


	//   ....[36]....
        /*1cb4*/ 	.word	0x0002dbc0


	//   ....[37]....
        /*1cb8*/ 	.word	0x0002dc10


	//   ....[38]....
        /*1cbc*/ 	.word	0x0002dc60


	//   ....[39]....
        /*1cc0*/ 	.word	0x0002dca0


	//----- nvinfo : EIATTR_EXIT_INSTR_OFFSETS
	.align		4
.L_300:
        /*1cc4*/ 	.byte	0x04, 0x1c
        /*1cc6*/ 	.short	(.L_302 - .L_301)


	//   ....[0]....
.L_301:
        /*1cc8*/ 	.word	0x00000080


	//----- nvinfo : EIATTR_CTAIDZ_USED
	.align		4
.L_302:
        /*1ccc*/ 	.byte	0x01, 0x04
	.zero		2


	//----- nvinfo : EIATTR_CRS_STACK_SIZE
	.align		4
        /*1cd0*/ 	.byte	0x04, 0x1e
        /*1cd2*/ 	.short	(.L_304 - .L_303)
.L_303:
        /*1cd4*/ 	.word	0x00000000
.L_304:


//--------------------- .nv.info._ZN5flash16flash_fwd_kernelI23Flash_fwd_kernel_traitsILi32ELi128ELi128ELi4ELb0ELb0EN7cutlass6half_tE19Flash_kernel_traitsILi32ELi128ELi128ELi4ES3_EELb0ELb1ELb0ELb1ELb0ELb0ELb1ELb0EEEvNS_16Flash_fwd_paramsE --------------------------
	.section	.nv.info._ZN5flash16flash_fwd_kernelI23Flash_fwd_kernel_traitsILi32ELi128ELi128ELi4ELb0ELb0EN7cutlass6half_tE19Flash_kernel_traitsILi32ELi128ELi128ELi4ES3_EELb0ELb1ELb0ELb1ELb0ELb0ELb1ELb0EEEvNS_16Flash_fwd_paramsE,"",@"SHT_CUDA_INFO"
	.sectionflags	@""
	.align	4


	//----- nvinfo : EIATTR_CUDA_API_VERSION
	.align		4
        /*0000*/ 	.byte	0x04, 0x37
        /*0002*/ 	.short	(.L_306 - .L_305)
.L_305:
        /*0004*/ 	.word	0x00000082


	//----- nvinfo : EIATTR_SW2861232_WAR
	.align		4
.L_306:
        /*0008*/ 	.byte	0x01, 0x35
	.zero		2


	//----- nvinfo : EIATTR_PARAM_CBANK
	.align		4
        /*000c*/ 	.byte	0x04, 0x0a
        /*000e*/ 	.short	(.L_308 - .L_307)
	.align		4
.L_307:
        /*0010*/ 	.word	index@(.nv.constant0._ZN5flash16flash_fwd_kernelI23Flash_fwd_kernel_traitsILi32ELi128ELi128ELi4ELb0ELb0EN7cutlass6half_tE19Flash_kernel_traitsILi32ELi128ELi128ELi4ES3_EELb0ELb1ELb0ELb1ELb0ELb0ELb1ELb0EEEvNS_16Flash_fwd_paramsE)
        /*0014*/ 	.short	0x0160
        /*0016*/ 	.short	0x01d0


	//----- nvinfo : EIATTR_CBANK_PARAM_SIZE
	.align		4
.L_308:
        /*0018*/ 	.byte	0x03, 0x19
        /*001a*/ 	.short	0x01d0


	//----- nvinfo : EIATTR_KPARAM_INFO
	.align		4
        /*001c*/ 	.byte	0x04, 0x17
        /*001e*/ 	.short	(.L_310 - .L_309)
.L_309:
        /*0020*/ 	.word	0x00000000
        /*0024*/ 	.short	0x0000
        /*0026*/ 	.short	0x0000
        /*0028*/ 	.byte	0x00, 0xf0, 0x41, 0x07


	//----- nvinfo : EIATTR_MAXREG_COUNT
	.align		4
.L_310:
        /*002c*/ 	.byte	0x03, 0x1b
        /*002e*/ 	.short	0x00ff


	//----- nvinfo : EIATTR_NUM_BARRIERS
	.align		4
        /*0030*/ 	.byte	0x02, 0x4c
        /*0032*/ 	.byte	0x01
	.zero		1


	//----- nvinfo : EIATTR_ANNOTATIONS
	.align		4
        /*0034*/ 	.byte	0x04, 0x55
        /*0036*/ 	.short	(.L_312 - .L_311)


	//   ....[0]....
.L_311:
        /* <DEDUP_REMOVED lines=9> */


	//----- nvinfo : EIATTR_MERCURY_ISA_VERSION
	.align		4
.L_312:
        /*00b0*/ 	.byte	0x03, 0x5f
        /*00b2*/ 	.short	0x0000


	//----- nvinfo : EIATTR_COOP_GROUP_MASK_REGIDS
	.align		4
        /*00b4*/ 	.byte	0x04, 0x29
        /*00b6*/ 	.short	(.L_314 - .L_313)


	//   ....[0]....
.L_313:
        /*00b8*/ 	.word	0xffffffff


	//   ....[1]....
        /*00bc*/ 	.word	0xffffffff


	//   ....[2]....
        /*00c0*/ 	.word	0xffffffff


	//   ....[3]....
        /*00c4*/ 	.word	0xffffffff


	//   ....[4]....
        /*00c8*/ 	.word	0xffffffff


	//   ....[5]....
        /*00cc*/ 	.word	0xffffffff


	//   ....[6]....
        /*00d0*/ 	.word	0xffffffff


	//   ....[7]....
        /*00d4*/ 	.word	0xffffffff


	//   ....[8]....
        /*00d8*/ 	.word	0xffffffff


	//   ....[9]....
        /*00dc*/ 	.word	0xffffffff


	//   ....[10]....
        /*00e0*/ 	.word	0xffffffff


	//   ....[11]....
        /*00e4*/ 	.word	0xffffffff


	//   ....[12]....
        /*00e8*/ 	.word	0xffffffff


	//   ....[13]....
        /*00ec*/ 	.word	0xffffffff


	//   ....[14]....
        /*00f0*/ 	.word	0xffffffff


	//   ....[15]....
        /*00f4*/ 	.word	0xffffffff


	//   ....[16]....
        /*00f8*/ 	.word	0xffffffff


	//   ....[17]....
        /*00fc*/ 	.word	0xffffffff


	//   ....[18]....
        /*0100*/ 	.word	0xffffffff


	//   ....[19]....
        /*0104*/ 	.word	0xffffffff


	//   ....[20]....
        /*0108*/ 	.word	0xffffffff


	//   ....[21]....
        /*010c*/ 	.word	0xffffffff


	//   ....[22]....
        /*0110*/ 	.word	0xffffffff


	//   ....[23]....
        /*0114*/ 	.word	0xffffffff


	//   ....[24]....
        /*0118*/ 	.word	0xffffffff


	//   ....[25]....
        /*011c*/ 	.word	0xffffffff


	//   ....[26]....
        /*0120*/ 	.word	0xffffffff


	//   ....[27]....
        /*0124*/ 	.word	0xffffffff


	//   ....[28]....
        /*0128*/ 	.word	0xffffffff


	//   ....[29]....
        /*012c*/ 	.word	0xffffffff


	//   ....[30]....
        /*0130*/ 	.word	0xffffffff


	//   ....[31]....
        /*0134*/ 	.word	0xffffffff


	//----- nvinfo : EIATTR_COOP_GROUP_INSTR_OFFSETS
	.align		4
.L_314:
        /*0138*/ 	.byte	0x04, 0x28
        /*013a*/ 	.short	(.L_316 - .L_315)


	//   ....[0]....
.L_315:
        /*013c*/ 	.word	0x00005c00


	//   ....[1]....
        /*0140*/ 	.word	0x00005c20


	//   ....[2]....
        /*0144*/ 	.word	0x00006240


	//   ....[3]....
        /*0148*/ 	.word	0x000062e0


	//   ....[4]....
        /*014c*/ 	.word	0x00006940


	//   ....[5]....
        /*0150*/ 	.word	0x00006a10


	//   ....[6]....
        /*0154*/ 	.word	0x00006a70


	//   ....[7]....
        /*0158*/ 	.word	0x00006b00


	//   ....[8]....
        /*015c*/ 	.word	0x0000c290


	//   ....[9]....
        /*0160*/ 	.word	0x0000c2c0


	//   ....[10]....
        /*0164*/ 	.word	0x0000c7c0


	//   ....[11]....
        /*0168*/ 	.word	0x0000c830


	//   ....[12]....
        /*016c*/ 	.word	0x0000c8f0


	//   ....[13]....
        /*0170*/ 	.word	0x0000ce10


	//   ....[14]....
        /*0174*/ 	.word	0x0000cf50


	//   ....[15]....
        /*0178*/ 	.word	0x0000cfb0


	//   ....[16]....
        /*017c*/ 	.word	0x00011b50


	//   ....[17]....
        /*0180*/ 	.word	0x00011b60


	//   ....[18]....
        /*0184*/ 	.word	0x00011b80


	//   ....[19]....
        /*0188*/ 	.word	0x00011ba0


	//   ....[20]....
        /*018c*/ 	.word	0x00012350


	//   ....[21]....
        /*0190*/ 	.word	0x00012460


	//   ....[22]....
        /*0194*/ 	.word	0x00012ca0


	//   ....[23]....
        /*0198*/ 	.word	0x00012da0


	//   ....[24]....
        /*019c*/ 	.word	0x000144e0


	//   ....[25]....
        /*01a0*/ 	.word	0x00014520


	//   ....[26]....
        /*01a4*/ 	.word	0x00014560


	//   ....[27]....
        /*01a8*/ 	.word	0x00014640


	//   ....[28]....
        /*01ac*/ 	.word	0x00014680


	//   ....[29]....
        /*01b0*/ 	.word	0x000146a0


	//   ....[30]....
        /*01b4*/ 	.word	0x000146d0


	//   ....[31]....
        /*01b8*/ 	.word	0x000147e0


	//----- nvinfo : EIATTR_EXIT_INSTR_OFFSETS
	.align		4
.L_316:
        /*01bc*/ 	.byte	0x04, 0x1c
        /*01be*/ 	.short	(.L_318 - .L_317)


	//   ....[0]....
.L_317:
        /*01c0*/ 	.word	0x000004d0


	//   ....[1]....
        /*01c4*/ 	.word	0x00015760


	//   ....[2]....
        /*01c8*/ 	.word	0x00015820


	//   ....[3]....
        /*01cc*/ 	.word	0x00016170


	//   ....[4]....
        /*01d0*/ 	.word	0x000161f0


	//----- nvinfo : EIATTR_CTAIDZ_USED
	.align		4
.L_318:
        /*01d4*/ 	.byte	0x01, 0x04
	.zero		2


	//----- nvinfo : EIATTR_CRS_STACK_SIZE
	.align		4
        /*01d8*/ 	.byte	0x04, 0x1e
        /*01da*/ 	.short	(.L_320 - .L_319)
.L_319:
        /*01dc*/ 	.word	0x00000000
.L_320:


//--------------------- .nv.callgraph             --------------------------
	.section	.nv.callgraph,"",@"SHT_CUDA_CALLGRAPH"
	.align	4
	.sectionentsize	8
	.align		4
        /*0000*/ 	.word	0x00000000
	.align		4
        /*0004*/ 	.word	0xffffffff
	.align		4
        /*0008*/ 	.word	0x00000000
	.align		4
        /*000c*/ 	.word	0xfffffffe
	.align		4
        /*0010*/ 	.word	0x00000000
	.align		4
        /*0014*/ 	.word	0xfffffffd
	.align		4
        /*0018*/ 	.word	0x00000000
	.align		4
        /*001c*/ 	.word	0xfffffffc


//--------------------- .nv.rel.action            --------------------------
	.section	.nv.rel.action,"",@"SHT_CUDA_RELOCINFO"
	.align	8
	.sectionentsize	8
        /*0000*/ 	.byte	0x73, 0x00, 0x00, 0x00, 0x00, 0x00, 0x00, 0x00, 0x00, 0x00, 0x00, 0x11, 0x25, 0x00, 0x05, 0x36


//--------------------- .nv.constant4             --------------------------
	.section	.nv.constant4,"a",@progbits
	.align	8
	.align		8
.nv.constant4:
        /*0000*/ 	.dword	_ZN72_INTERNAL_17ee4e52_36_flash_fwd_hdim32_fp16_causal_sm80_cu_9949e2e8_36504cuda3std3__45__cpo5beginE
	.align		8
        /*0008*/ 	.dword	_ZN72_INTERNAL_17ee4e52_36_flash_fwd_hdim32_fp16_causal_sm80_cu_9949e2e8_36504cuda3std3__45__cpo3endE
	.align		8
        /*0010*/ 	.dword	_ZN72_INTERNAL_17ee4e52_36_flash_fwd_hdim32_fp16_causal_sm80_cu_9949e2e8_36504cuda3std3__45__cpo6cbeginE
	.align		8
        /*0018*/ 	.dword	_ZN72_INTERNAL_17ee4e52_36_flash_fwd_hdim32_fp16_causal_sm80_cu_9949e2e8_36504cuda3std3__45__cpo4cendE
	.align		8
        /*0020*/ 	.dword	_ZN72_INTERNAL_17ee4e52_36_flash_fwd_hdim32_fp16_causal_sm80_cu_9949e2e8_36504cuda3std3__474_GLOBAL__N__17ee4e52_36_flash_fwd_hdim32_fp16_causal_sm80_cu_9949e2e8_36506ignoreE
	.align		8
        /*0028*/ 	.dword	_ZN72_INTERNAL_17ee4e52_36_flash_fwd_hdim32_fp16_causal_sm80_cu_9949e2e8_36504cuda3std3__419piecewise_constructE
	.align		8
        /*0030*/ 	.dword	_ZN72_INTERNAL_17ee4e52_36_flash_fwd_hdim32_fp16_causal_sm80_cu_9949e2e8_36504cuda3std3__48in_placeE
	.align		8
        /*0038*/ 	.dword	_ZN72_INTERNAL_17ee4e52_36_flash_fwd_hdim32_fp16_causal_sm80_cu_9949e2e8_36504cuda3std6ranges3__45__cpo4swapE
	.align		8
        /*0040*/ 	.dword	_ZN72_INTERNAL_17ee4e52_36_flash_fwd_hdim32_fp16_causal_sm80_cu_9949e2e8_36504cuda3std6ranges3__45__cpo9iter_moveE
	.align		8
        /*0048*/ 	.dword	_ZN72_INTERNAL_17ee4e52_36_flash_fwd_hdim32_fp16_causal_sm80_cu_9949e2e8_36504cute7productE
	.align		8
        /*0050*/ 	.dword	_ZN72_INTERNAL_17ee4e52_36_flash_fwd_hdim32_fp16_causal_sm80_cu_9949e2e8_36504cute1_E


//--------------------- .nv.constant0._ZN5flash16flash_fwd_kernelI23Flash_fwd_kernel_traitsILi32ELi128ELi128ELi4ELb0ELb0EN7cutlass6half_tE19Flash_kernel_traitsILi32ELi128ELi128ELi4ES3_EELb0ELb1ELb0ELb0ELb1ELb1ELb0ELb0EEEvNS_16Flash_fwd_paramsE --------------------------
	.section	.nv.constant0._ZN5flash16flash_fwd_kernelI23Flash_fwd_kernel_traitsILi32ELi128ELi128ELi4ELb0ELb0EN7cutlass6half_tE19Flash_kernel_traitsILi32ELi128ELi128ELi4ES3_EELb0ELb1ELb0ELb0ELb1ELb1ELb0ELb0EEEvNS_16Flash_fwd_paramsE,"a",@progbits
	.sectionflags	@""
	.align	4
.nv.constant0._ZN5flash16flash_fwd_kernelI23Flash_fwd_kernel_traitsILi32ELi128ELi128ELi4ELb0ELb0EN7cutlass6half_tE19Flash_kernel_traitsILi32ELi128ELi128ELi4ES3_EELb0ELb1ELb0ELb0ELb1ELb1ELb0ELb0EEEvNS_16Flash_fwd_paramsE:
	.zero		816


//--------------------- .nv.constant0._ZN5flash16flash_fwd_kernelI23Flash_fwd_kernel_traitsILi32ELi128ELi128ELi4ELb0ELb0EN7cutlass6half_tE19Flash_kernel_traitsILi32ELi128ELi128ELi4ES3_EELb0ELb1ELb0ELb0ELb0ELb1ELb0ELb0EEEvNS_16Flash_fwd_paramsE --------------------------
	.section	.nv.constant0._ZN5flash16flash_fwd_kernelI23Flash_fwd_kernel_traitsILi32ELi128ELi128ELi4ELb0ELb0EN7cutlass6half_tE19Flash_kernel_traitsILi32ELi128ELi128ELi4ES3_EELb0ELb1ELb0ELb0ELb0ELb1ELb0ELb0EEEvNS_16Flash_fwd_paramsE,"a",@progbits
	.sectionflags	@""
	.align	4
.nv.constant0._ZN5flash16flash_fwd_kernelI23Flash_fwd_kernel_traitsILi32ELi128ELi128ELi4ELb0ELb0EN7cutlass6half_tE19Flash_kernel_traitsILi32ELi128ELi128ELi4ES3_EELb0ELb1ELb0ELb0ELb0ELb1ELb0ELb0EEEvNS_16Flash_fwd_paramsE:
	.zero		816


//--------------------- .nv.constant0._ZN5flash16flash_fwd_kernelI23Flash_fwd_kernel_traitsILi32ELi128ELi128ELi4ELb0ELb0EN7cutlass6half_tE19Flash_kernel_traitsILi32ELi128ELi128ELi4ES3_EELb0ELb1ELb0ELb0ELb0ELb0ELb0ELb0EEEvNS_16Flash_fwd_paramsE --------------------------
	.section	.nv.constant0._ZN5flash16flash_fwd_kernelI23Flash_fwd_kernel_traitsILi32ELi128ELi128ELi4ELb0ELb0EN7cutlass6half_tE19Flash_kernel_traitsILi32ELi128ELi128ELi4ES3_EELb0ELb1ELb0ELb0ELb0ELb0ELb0ELb0EEEvNS_16Flash_fwd_paramsE,"a",@progbits
	.sectionflags	@""
	.align	4
.nv.constant0._ZN5flash16flash_fwd_kernelI23Flash_fwd_kernel_traitsILi32ELi128ELi128ELi4ELb0ELb0EN7cutlass6half_tE19Flash_kernel_traitsILi32ELi128ELi128ELi4ES3_EELb0ELb1ELb0ELb0ELb0ELb0ELb0ELb0EEEvNS_16Flash_fwd_paramsE:
	.zero		816


//--------------------- .nv.constant0._ZN5flash16flash_fwd_kernelI23Flash_fwd_kernel_traitsILi32ELi128ELi128ELi4ELb0ELb0EN7cutlass6half_tE19Flash_kernel_traitsILi32ELi128ELi128ELi4ES3_EELb0ELb1ELb0ELb1ELb0ELb0ELb0ELb0EEEvNS_16Flash_fwd_paramsE --------------------------
	.section	.nv.constant0._ZN5flash16flash_fwd_kernelI23Flash_fwd_kernel_traitsILi32ELi128ELi128ELi4ELb0ELb0EN7cutlass6half_tE19Flash_kernel_traitsILi32ELi128ELi128ELi4ES3_EELb0ELb1ELb0ELb1ELb0ELb0ELb0ELb0EEEvNS_16Flash_fwd_paramsE,"a",@progbits
	.sectionflags	@""
	.align	4
.nv.constant0._ZN5flash16flash_fwd_kernelI23Flash_fwd_kernel_traitsILi32ELi128ELi128ELi4ELb0ELb0EN7cutlass6half_tE19Flash_kernel_traitsILi32ELi128ELi128ELi4ES3_EELb0ELb1ELb0ELb1ELb0ELb0ELb0ELb0EEEvNS_16Flash_fwd_paramsE:
	.zero		816


//--------------------- .nv.constant0._ZN5flash16flash_fwd_kernelI23Flash_fwd_kernel_traitsILi32ELi128ELi128ELi4ELb0ELb0EN7cutlass6half_tE19Flash_kernel_traitsILi32ELi128ELi128ELi4ES3_EELb1ELb1ELb0ELb0ELb0ELb0ELb0ELb0EEEvNS_16Flash_fwd_paramsE --------------------------
	.section	.nv.constant0._ZN5flash16flash_fwd_kernelI23Flash_fwd_kernel_traitsILi32ELi128ELi128ELi4ELb0ELb0EN7cutlass6half_tE19Flash_kernel_traitsILi32ELi128ELi128ELi4ES3_EELb1ELb1ELb0ELb0ELb0ELb0ELb0ELb0EEEvNS_16Flash_fwd_paramsE,"a",@progbits
	.sectionflags	@""
	.align	4
.nv.constant0._ZN5flash16flash_fwd_kernelI23Flash_fwd_kernel_traitsILi32ELi128ELi128ELi4ELb0ELb0EN7cutlass6half_tE19Flash_kernel_traitsILi32ELi128ELi128ELi4ES3_EELb1ELb1ELb0ELb0ELb0ELb0ELb0ELb0EEEvNS_16Flash_fwd_paramsE:
	.zero		816


//--------------------- .nv.constant0._ZN5flash16flash_fwd_kernelI23Flash_fwd_kernel_traitsILi32ELi128ELi128ELi4ELb0ELb0EN7cutlass6half_tE19Flash_kernel_traitsILi32ELi128ELi128ELi4ES3_EELb1ELb1ELb0ELb0ELb1ELb1ELb0ELb0EEEvNS_16Flash_fwd_paramsE --------------------------
	.section	.nv.constant0._ZN5flash16flash_fwd_kernelI23Flash_fwd_kernel_traitsILi32ELi128ELi128ELi4ELb0ELb0EN7cutlass6half_tE19Flash_kernel_traitsILi32ELi128ELi128ELi4ES3_EELb1ELb1ELb0ELb0ELb1ELb1ELb0ELb0EEEvNS_16Flash_fwd_paramsE,"a",@progbits
	.sectionflags	@""
	.align	4
.nv.constant0._ZN5flash16flash_fwd_kernelI23Flash_fwd_kernel_traitsILi32ELi128ELi128ELi4ELb0ELb0EN7cutlass6half_tE19Flash_kernel_traitsILi32ELi128ELi128ELi4ES3_EELb1ELb1ELb0ELb0ELb1ELb1ELb0ELb0EEEvNS_16Flash_fwd_paramsE:
	.zero		816


//--------------------- .nv.constant0._ZN5flash16flash_fwd_kernelI23Flash_fwd_kernel_traitsILi32ELi128ELi128ELi4ELb0ELb0EN7cutlass6half_tE19Flash_kernel_traitsILi32ELi128ELi128ELi4ES3_EELb0ELb1ELb0ELb0ELb1ELb1ELb1ELb0EEEvNS_16Flash_fwd_paramsE --------------------------
	.section	.nv.constant0._ZN5flash16flash_fwd_kernelI23Flash_fwd_kernel_traitsILi32ELi128ELi128ELi4ELb0ELb0EN7cutlass6half_tE19Flash_kernel_traitsILi32ELi128ELi128ELi4ES3_EELb0ELb1ELb0ELb0ELb1ELb1ELb1ELb0EEEvNS_16Flash_fwd_paramsE,"a",@progbits
	.sectionflags	@""
	.align	4
.nv.constant0._ZN5flash16flash_fwd_kernelI23Flash_fwd_kernel_traitsILi32ELi128ELi128ELi4ELb0ELb0EN7cutlass6half_tE19Flash_kernel_traitsILi32ELi128ELi128ELi4ES3_EELb0ELb1ELb0ELb0ELb1ELb1ELb1ELb0EEEvNS_16Flash_fwd_paramsE:
	.zero		816


//--------------------- .nv.constant0._ZN5flash16flash_fwd_kernelI23Flash_fwd_kernel_traitsILi32ELi128ELi128ELi4ELb0ELb0EN7cutlass6half_tE19Flash_kernel_traitsILi32ELi128ELi128ELi4ES3_EELb1ELb1ELb0ELb0ELb0ELb1ELb0ELb0EEEvNS_16Flash_fwd_paramsE --------------------------
	.section	.nv.constant0._ZN5flash16flash_fwd_kernelI23Flash_fwd_kernel_traitsILi32ELi128ELi128ELi4ELb0ELb0EN7cutlass6half_tE19Flash_kernel_traitsILi32ELi128ELi128ELi4ES3_EELb1ELb1ELb0ELb0ELb0ELb1ELb0ELb0EEEvNS_16Flash_fwd_paramsE,"a",@progbits
	.sectionflags	@""
	.align	4
.nv.constant0._ZN5flash16flash_fwd_kernelI23Flash_fwd_kernel_traitsILi32ELi128ELi128ELi4ELb0ELb0EN7cutlass6half_tE19Flash_kernel_traitsILi32ELi128ELi128ELi4ES3_EELb1ELb1ELb0ELb0ELb0ELb1ELb0ELb0EEEvNS_16Flash_fwd_paramsE:
	.zero		816


//--------------------- .nv.constant0._ZN5flash16flash_fwd_kernelI23Flash_fwd_kernel_traitsILi32ELi128ELi128ELi4ELb0ELb0EN7cutlass6half_tE19Flash_kernel_traitsILi32ELi128ELi128ELi4ES3_EELb0ELb1ELb0ELb0ELb0ELb1ELb1ELb0EEEvNS_16Flash_fwd_paramsE --------------------------
	.section	.nv.constant0._ZN5flash16flash_fwd_kernelI23Flash_fwd_kernel_traitsILi32ELi128ELi128ELi4ELb0ELb0EN7cutlass6half_tE19Flash_kernel_traitsILi32ELi128ELi128ELi4ES3_EELb0ELb1ELb0ELb0ELb0ELb1ELb1ELb0EEEvNS_16Flash_fwd_paramsE,"a",@progbits
	.sectionflags	@""
	.align	4
.nv.constant0._ZN5flash16flash_fwd_kernelI23Flash_fwd_kernel_traitsILi32ELi128ELi128ELi4ELb0ELb0EN7cutlass6half_tE19Flash_kernel_traitsILi32ELi128ELi128ELi4ES3_EELb0ELb1ELb0ELb0ELb0ELb1ELb1ELb0EEEvNS_16Flash_fwd_paramsE:
	.zero		816


//--------------------- .nv.constant0._ZN5flash16flash_fwd_kernelI23Flash_fwd_kernel_traitsILi32ELi128ELi128ELi4ELb0ELb0EN7cutlass6half_tE19Flash_kernel_traitsILi32ELi128ELi128ELi4ES3_EELb1ELb1ELb0ELb1ELb0ELb0ELb0ELb0EEEvNS_16Flash_fwd_paramsE --------------------------
	.section	.nv.constant0._ZN5flash16flash_fwd_kernelI23Flash_fwd_kernel_traitsILi32ELi128ELi128ELi4ELb0ELb0EN7cutlass6half_tE19Flash_kernel_traitsILi32ELi128ELi128ELi4ES3_EELb1ELb1ELb0ELb1ELb0ELb0ELb0ELb0EEEvNS_16Flash_fwd_paramsE,"a",@progbits
	.sectionflags	@""
	.align	4
.nv.constant0._ZN5flash16flash_fwd_kernelI23Flash_fwd_kernel_traitsILi32ELi128ELi128ELi4ELb0ELb0EN7cutlass6half_tE19Flash_kernel_traitsILi32ELi128ELi128ELi4ES3_EELb1ELb1ELb0ELb1ELb0ELb0ELb0ELb0EEEvNS_16Flash_fwd_paramsE:
	.zero		816


//--------------------- .nv.constant0._ZN5flash16flash_fwd_kernelI23Flash_fwd_kernel_traitsILi32ELi128ELi128ELi4ELb0ELb0EN7cutlass6half_tE19Flash_kernel_traitsILi32ELi128ELi128ELi4ES3_EELb1ELb1ELb0ELb0ELb0ELb0ELb0ELb1EEEvNS_16Flash_fwd_paramsE --------------------------
	.section	.nv.constant0._ZN5flash16flash_fwd_kernelI23Flash_fwd_kernel_traitsILi32ELi128ELi128ELi4ELb0ELb0EN7cutlass6half_tE19Flash_kernel_traitsILi32ELi128ELi128ELi4ES3_EELb1ELb1ELb0ELb0ELb0ELb0ELb0ELb1EEEvNS_16Flash_fwd_paramsE,"a",@progbits
	.sectionflags	@""
	.align	4
.nv.constant0._ZN5flash16flash_fwd_kernelI23Flash_fwd_kernel_traitsILi32ELi128ELi128ELi4ELb0ELb0EN7cutlass6half_tE19Flash_kernel_traitsILi32ELi128ELi128ELi4ES3_EELb1ELb1ELb0ELb0ELb0ELb0ELb0ELb1EEEvNS_16Flash_fwd_paramsE:
	.zero		816


//--------------------- .nv.constant0._ZN5flash16flash_fwd_kernelI23Flash_fwd_kernel_traitsILi32ELi128ELi128ELi4ELb0ELb0EN7cutlass6half_tE19Flash_kernel_traitsILi32ELi128ELi128ELi4ES3_EELb0ELb1ELb0ELb0ELb0ELb0ELb1ELb0EEEvNS_16Flash_fwd_paramsE --------------------------
	.section	.nv.constant0._ZN5flash16flash_fwd_kernelI23Flash_fwd_kernel_traitsILi32ELi128ELi128ELi4ELb0ELb0EN7cutlass6half_tE19Flash_kernel_traitsILi32ELi128ELi128ELi4ES3_EELb0ELb1ELb0ELb0ELb0ELb0ELb1ELb0EEEvNS_16Flash_fwd_paramsE,"a",@progbits
	.sectionflags	@""
	.align	4
.nv.constant0._ZN5flash16flash_fwd_kernelI23Flash_fwd_kernel_traitsILi32ELi128ELi128ELi4ELb0ELb0EN7cutlass6half_tE19Flash_kernel_traitsILi32ELi128ELi128ELi4ES3_EELb0ELb1ELb0ELb0ELb0ELb0ELb1ELb0EEEvNS_16Flash_fwd_paramsE:
	.zero		816


//--------------------- .nv.constant0._ZN5flash16flash_fwd_kernelI23Flash_fwd_kernel_traitsILi32ELi128ELi128ELi4ELb0ELb0EN7cutlass6half_tE19Flash_kernel_traitsILi32ELi128ELi128ELi4ES3_EELb1ELb1ELb0ELb1ELb0ELb0ELb0ELb1EEEvNS_16Flash_fwd_paramsE --------------------------
	.section	.nv.constant0._ZN5flash16flash_fwd_kernelI23Flash_fwd_kernel_traitsILi32ELi128ELi128ELi4ELb0ELb0EN7cutlass6half_tE19Flash_kernel_traitsILi32ELi128ELi128ELi4ES3_EELb1ELb1ELb0ELb1ELb0ELb0ELb0ELb1EEEvNS_16Flash_fwd_paramsE,"a",@progbits
	.sectionflags	@""
	.align	4
.nv.constant0._ZN5flash16flash_fwd_kernelI23Flash_fwd_kernel_traitsILi32ELi128ELi128ELi4ELb0ELb0EN7cutlass6half_tE19Flash_kernel_traitsILi32ELi128ELi128ELi4ES3_EELb1ELb1ELb0ELb1ELb0ELb0ELb0ELb1EEEvNS_16Flash_fwd_paramsE:
	.zero		816


//--------------------- .nv.constant0._ZN5flash16flash_fwd_kernelI23Flash_fwd_kernel_traitsILi32ELi128ELi128ELi4ELb0ELb0EN7cutlass6half_tE19Flash_kernel_traitsILi32ELi128ELi128ELi4ES3_EELb0ELb1ELb0ELb1ELb0ELb0ELb1ELb0EEEvNS_16Flash_fwd_paramsE --------------------------
	.section	.nv.constant0._ZN5flash16flash_fwd_kernelI23Flash_fwd_kernel_traitsILi32ELi128ELi128ELi4ELb0ELb0EN7cutlass6half_tE19Flash_kernel_traitsILi32ELi128ELi128ELi4ES3_EELb0ELb1ELb0ELb1ELb0ELb0ELb1ELb0EEEvNS_16Flash_fwd_paramsE,"a",@progbits
	.sectionflags	@""
	.align	4
.nv.constant0._ZN5flash16flash_fwd_kernelI23Flash_fwd_kernel_traitsILi32ELi128ELi128ELi4ELb0ELb0EN7cutlass6half_tE19Flash_kernel_traitsILi32ELi128ELi128ELi4ES3_EELb0ELb1ELb0ELb1ELb0ELb0ELb1ELb0EEEvNS_16Flash_fwd_paramsE:
	.zero		816


//--------------------- .text._ZN5flash16flash_fwd_kernelI23Flash_fwd_kernel_traitsILi32ELi128ELi128ELi4ELb0ELb0EN7cutlass6half_tE19Flash_kernel_traitsILi32ELi128ELi128ELi4ES3_EELb0ELb1ELb0ELb0ELb1ELb1ELb0ELb0EEEvNS_16Flash_fwd_paramsE --------------------------
	.section	.text._ZN5flash16flash_fwd_kernelI23Flash_fwd_kernel_traitsILi32ELi128ELi128ELi4ELb0ELb0EN7cutlass6half_tE19Flash_kernel_traitsILi32ELi128ELi128ELi4ES3_EELb0ELb1ELb0ELb0ELb1ELb1ELb0ELb0EEEvNS_16Flash_fwd_paramsE,"ax",@progbits
	.sectioninfo	@"SHI_REGISTERS=255"
	.align	128
        .global         _ZN5flash16flash_fwd_kernelI23Flash_fwd_kernel_traitsILi32ELi128ELi128ELi4ELb0ELb0EN7cutlass6half_tE19Flash_kernel_traitsILi32ELi128ELi128ELi4ES3_EELb0ELb1ELb0ELb0ELb1ELb1ELb0ELb0EEEvNS_16Flash_fwd_paramsE
        .type           _ZN5flash16flash_fwd_kernelI23Flash_fwd_kernel_traitsILi32ELi128ELi128ELi4ELb0ELb0EN7cutlass6half_tE19Flash_kernel_traitsILi32ELi128ELi128ELi4ES3_EELb0ELb1ELb0ELb0ELb1ELb1ELb0ELb0EEEvNS_16Flash_fwd_paramsE,@function
        .size           _ZN5flash16flash_fwd_kernelI23Flash_fwd_kernel_traitsILi32ELi128ELi128ELi4ELb0ELb0EN7cutlass6half_tE19Flash_kernel_traitsILi32ELi128ELi128ELi4ES3_EELb0ELb1ELb0ELb0ELb1ELb1ELb0ELb0EEEvNS_16Flash_fwd_paramsE,(.L_x_608 - _ZN5flash16flash_fwd_kernelI23Flash_fwd_kernel_traitsILi32ELi128ELi128ELi4ELb0ELb0EN7cutlass6half_tE19Flash_kernel_traitsILi32ELi128ELi128ELi4ES3_EELb0ELb1ELb0ELb0ELb1ELb1ELb0ELb0EEEvNS_16Flash_fwd_paramsE)
        .other          _ZN5flash16flash_fwd_kernelI23Flash_fwd_kernel_traitsILi32ELi128ELi128ELi4ELb0ELb0EN7cutlass6half_tE19Flash_kernel_traitsILi32ELi128ELi128ELi4ES3_EELb0ELb1ELb0ELb0ELb1ELb1ELb0ELb0EEEvNS_16Flash_fwd_paramsE,@"STO_CUDA_ENTRY STV_DEFAULT"
_ZN5flash16flash_fwd_kernelI23Flash_fwd_kernel_traitsILi32ELi128ELi128ELi4ELb0ELb0EN7cutlass6half_tE19Flash_kernel_traitsILi32ELi128ELi128ELi4ES3_EELb0ELb1ELb0ELb0ELb1ELb1ELb0ELb0EEEvNS_16Flash_fwd_paramsE:
.text._ZN5flash16flash_fwd_kernelI23Flash_fwd_kernel_traitsILi32ELi128ELi128ELi4ELb0ELb0EN7cutlass6half_tE19Flash_kernel_traitsILi32ELi128ELi128ELi4ES3_EELb0ELb1ELb0ELb0ELb1ELb1ELb0ELb0EEEvNS_16Flash_fwd_paramsE:
[----:B------:R-:W-:Y:S02]  /*0000*/  MOV R1, c[0x0][0x28] ;  /* 0x00000a0000017a02 */ /* 0x000fe40000000f00 */
[----:B------:R-:W1:Y:S01]  /*0010*/  S2R R24, SR_CTAID.Y ;  /* 0x0000000000187919 */ /* 0x000e620000002600 */
[----:B------:R-:W-:Y:S01]  /*0020*/  ISETP.NE.U32.AND P2, PT, RZ, c[0x0][0x258], PT ;  /* 0x00009600ff007a0c */ /* 0x000fe20003f45070 */
[----:B------:R-:W-:Y:S01]  /*0030*/  IMAD.MOV.U32 R6, RZ, RZ, RZ ;  /* 0x000000ffff067224 */ /* 0x000fe200078e00ff */
[----:B------:R-:W-:Y:S01]  /*0040*/  ISETP.NE.U32.AND P0, PT, RZ, c[0x0][0x250], PT ;  /* 0x00009400ff007a0c */ /* 0x000fe20003f05070 */
[----:B------:R-:W-:Y:S01]  /*0050*/  ULDC.64 UR10, c[0x0][0x118] ;  /* 0x00004600000a7ab9 */ /* 0x000fe20000000a00 */
[----:B------:R-:W-:Y:S02]  /*0060*/  ISETP.NE.AND.EX P2, PT, RZ, c[0x0][0x25c], PT, P2 ;  /* 0x00009700ff007a0c */ /* 0x000fe40003f45320 */
[----:B------:R-:W-:Y:S02]  /*0070*/  ISETP.NE.AND.EX P0, PT, RZ, c[0x0][0x254], PT, P0 ;  /* 0x00009500ff007a0c */ /* 0x000fe40003f05300 */
[----:B------:R-:W-:-:S09]  /*0080*/  IADD3 R1, R1, -0x18, RZ ;  /* 0xffffffe801017810 */ /* 0x000fd20007ffe0ff */
[----:B------:R-:W-:Y:S02]  /*0090*/  @P2 IMAD.MOV.U32 R2, RZ, RZ, 0x4 ;  /* 0x00000004ff022424 */ /* 0x000fe400078e00ff */
[----:B------:R-:W-:Y:S02]  /*00a0*/  @P0 IMAD.MOV.U32 R0, RZ, RZ, 0x4 ;  /* 0x00000004ff000424 */ /* 0x000fe400078e00ff */
[----:B-1----:R-:W-:-:S04]  /*00b0*/  @P2 IMAD.WIDE R2, R24, R2, c[0x0][0x258] ;  /* 0x0000960018022625 */ /* 0x002fc800078e0202 */
[----:B------:R-:W-:Y:S02]  /*00c0*/  @P0 IMAD.WIDE R4, R24, R0, c[0x0][0x250] ;  /* 0x0000940018040625 */ /* 0x000fe400078e0200 */
[----:B------:R-:W2:Y:S04]  /*00d0*/  @P2 LDG.E R2, [R2.64] ;  /* 0x0000000a02022981 */ /* 0x000ea8000c1e1900 */
[----:B------:R-:W2:Y:S04]  /*00e0*/  @P0 LDG.E R6, [R4.64] ;  /* 0x0000000a04060981 */ /* 0x000ea8000c1e1900 */
[----:B------:R-:W1:Y:S01]  /*00f0*/  S2R R10, SR_CTAID.X ;  /* 0x00000000000a7919 */ /* 0x000e620000002500 */
[----:B------:R-:W-:-:S04]  /*0100*/  @!P2 ISETP.NE.U32.AND P1, PT, RZ, c[0x0][0x268], PT ;  /* 0x00009a00ff00aa0c */ /* 0x000fc80003f25070 */
[----:B------:R-:W-:Y:S01]  /*0110*/  @!P2 ISETP.NE.AND.EX P1, PT, RZ, c[0x0][0x26c], PT, P1 ;  /* 0x00009b00ff00aa0c */ /* 0x000fe20003f25310 */
[----:B-1----:R-:W-:-:S05]  /*0120*/  IMAD.SHL.U32 R82, R10, 0x80, RZ ;  /* 0x000000800a527824 */ /* 0x002fca00078e00ff */
[----:B------:R-:W-:Y:S02]  /*0130*/  ISETP.GE.AND P0, PT, R82, c[0x0][0x214], PT ;  /* 0x0000850052007a0c */ /* 0x000fe40003f06270 */
[----:B------:R-:W-:Y:S01]  /*0140*/  @!P2 SEL R0, RZ, c[0x0][0x21c], !P1 ;  /* 0x00008700ff00aa07 */ /* 0x000fe20004800000 */
[----:B--2---:R-:W-:-:S03]  /*0150*/  @P2 IMAD.IADD R52, R2, 0x1, -R6 ;  /* 0x0000000102342824 */ /* 0x004fc600078e0a06 */
[----:B------:R-:W-:-:S07]  /*0160*/  @!P2 IADD3 R52, R0, c[0x0][0x218], -R6 ;  /* 0x000086000034aa10 */ /* 0x000fce0007ffe806 */
[----:B------:R-:W-:Y:S05]  /*0170*/  @P0 EXIT ;  /* 0x000000000000094d */ /* 0x000fea0003800000 */
[----:B------:R-:W-:Y:S01]  /*0180*/  IADD3 R0, R82, 0xff, RZ ;  /* 0x000000ff52007810 */ /* 0x000fe20007ffe0ff */
[----:B------:R-:W1:Y:S01]  /*0190*/  S2R R26, SR_CTAID.Z ;  /* 0x00000000001a7919 */ /* 0x000e620000002700 */
[C---:B------:R-:W-:Y:S02]  /*01a0*/  IADD3 R2, R52.reuse, 0x7f, RZ ;  /* 0x0000007f34027810 */ /* 0x040fe40007ffe0ff */
[----:B------:R-:W-:Y:S01]  /*01b0*/  IADD3 R0, R52, -c[0x0][0x214], R0 ;  /* 0x8000850034007a10 */ /* 0x000fe20007ffe000 */
[----:B------:R-:W2:Y:S03]  /*01c0*/  S2R R80, SR_TID.X ;  /* 0x0000000000507919 */ /* 0x000ea60000002100 */
[----:B------:R-:W-:Y:S02]  /*01d0*/  IADD3 R3, R0, c[0x0][0x2e8], RZ ;  /* 0x0000ba0000037a10 */ /* 0x000fe40007ffe0ff */
[----:B------:R-:W-:-:S02]  /*01e0*/  SHF.R.S32.HI R0, RZ, 0x1f, R2 ;  /* 0x0000001fff007819 */ /* 0x000fc40000011402 */
[----:B------:R-:W-:Y:S02]  /*01f0*/  SHF.R.S32.HI R4, RZ, 0x1f, R3 ;  /* 0x0000001fff047819 */ /* 0x000fe40000011403 */
[----:B------:R-:W-:Y:S02]  /*0200*/  LEA.HI R0, R0, R2, RZ, 0x7 ;  /* 0x0000000200007211 */ /* 0x000fe400078f38ff */
[----:B------:R-:W-:Y:S02]  /*0210*/  LEA.HI R2, R4, R3, RZ, 0x7 ;  /* 0x0000000304027211 */ /* 0x000fe400078f38ff */
[----:B------:R-:W-:Y:S02]  /*0220*/  SHF.R.S32.HI R0, RZ, 0x7, R0 ;  /* 0x00000007ff007819 */ /* 0x000fe40000011400 */
[----:B------:R-:W-:-:S04]  /*0230*/  SHF.R.S32.HI R2, RZ, 0x7, R2 ;  /* 0x00000007ff027819 */ /* 0x000fc80000011402 */
[----:B------:R-:W-:-:S04]  /*0240*/  IMNMX R186, R0, R2, PT ;  /* 0x0000000200ba7217 */ /* 0x000fc80003800200 */
[----:B------:R-:W-:-:S13]  /*0250*/  ISETP.GE.AND P0, PT, R186, 0x1, PT ;  /* 0x00000001ba00780c */ /* 0x000fda0003f06270 */
[----:B------:R-:W-:Y:S05]  /*0260*/  @!P0 BRA `(.L_x_0) ;  /* 0x00009a0000008947 */ /* 0x000fea0003800000 */
[----:B-12---:R-:W-:Y:S01]  /*0270*/  IABS R0, c[0x0][0x1c8] ;  /* 0x0000720000007a13 */ /* 0x006fe20000000000 */
[----:B------:R-:W-:Y:S01]  /*0280*/  ULDC.64 UR4, c[0x0][0x190] ;  /* 0x0000640000047ab9 */ /* 0x000fe20000000a00 */
[----:B------:R-:W-:Y:S01]  /*0290*/  SHF.R.S32.HI R11, RZ, 0x1f, R80 ;  /* 0x0000001fff0b7819 */ /* 0x000fe20000011450 */
[----:B------:R-:W-:Y:S01]  /*02a0*/  USHF.L.U32 UR13, UR4, 0x6, URZ ;  /* 0x00000006040d7899 */ /* 0x000fe2000800063f */
[----:B------:R-:W-:Y:S01]  /*02b0*/  LOP3.LUT R7, R26, c[0x0][0x1c8], RZ, 0x3c, !PT ;  /* 0x000072001a077a12 */ /* 0x000fe200078e3cff */
[----:B------:R-:W-:Y:S01]  /*02c0*/  IMAD.MOV.U32 R23, RZ, RZ, R0 ;  /* 0x000000ffff177224 */ /* 0x000fe200078e0000 */
[CC--:B------:R-:W-:Y:S01]  /*02d0*/  LEA.HI R5, R11.reuse, R80.reuse, RZ, 0x2 ;  /* 0x000000500b057211 */ /* 0x0c0fe200078f10ff */
[----:B------:R-:W-:Y:S01]  /*02e0*/  UMOV UR6, 0x6 ;  /* 0x0000000600067882 */ /* 0x000fe20000000000 */
[----:B------:R-:W-:Y:S01]  /*02f0*/  LEA.HI R19, R11, R80, RZ, 0x3 ;  /* 0x000000500b137211 */ /* 0x000fe200078f18ff */
[----:B------:R-:W1:Y:S01]  /*0300*/  I2F.RP R4, R23 ;  /* 0x0000001700047306 */ /* 0x000e620000209400 */
[----:B------:R-:W-:Y:S01]  /*0310*/  SHF.R.S32.HI R2, RZ, 0x2, R5 ;  /* 0x00000002ff027819 */ /* 0x000fe20000011405 */
[----:B------:R-:W-:Y:S01]  /*0320*/  USHF.L.U64.HI UR12, UR4, UR6, UR5 ;  /* 0x00000006040c7299 */ /* 0x000fe20008010205 */
[----:B------:R-:W-:Y:S01]  /*0330*/  ISETP.GE.AND P1, PT, R7, RZ, PT ;  /* 0x000000ff0700720c */ /* 0x000fe20003f26270 */
[----:B------:R-:W-:Y:S01]  /*0340*/  UMOV UR7, 0x7 ;  /* 0x0000000700077882 */ /* 0x000fe20000000000 */
[----:B------:R-:W-:Y:S01]  /*0350*/  LEA.HI R0, R5, R2, RZ, 0x1 ;  /* 0x0000000205007211 */ /* 0x000fe200078f08ff */
[----:B------:R-:W-:Y:S01]  /*0360*/  ULDC.64 UR4, c[0x0][0x198] ;  /* 0x0000660000047ab9 */ /* 0x000fe20000000a00 */
[--C-:B------:R-:W-:Y:S01]  /*0370*/  SHF.R.S32.HI R3, RZ, 0x1f, R2.reuse ;  /* 0x0000001fff037819 */ /* 0x100fe20000011402 */
[----:B------:R-:W-:Y:S01]  /*0380*/  USHF.L.U64.HI UR7, UR4, UR7, UR5 ;  /* 0x0000000704077299 */ /* 0x000fe20008010205 */
[----:B------:R-:W-:Y:S01]  /*0390*/  LOP3.LUT R0, R0, 0x7fffffe, RZ, 0xc0, !PT ;  /* 0x07fffffe00007812 */ /* 0x000fe200078ec0ff */
[----:B------:R-:W-:Y:S01]  /*03a0*/  USHF.L.U32 UR8, UR4, 0x7, URZ ;  /* 0x0000000704087899 */ /* 0x000fe2000800063f */
[----:B------:R-:W-:Y:S01]  /*03b0*/  IADD3 R8, P0, R2, R6, RZ ;  /* 0x0000000602087210 */ /* 0x000fe20007f1e0ff */
[----:B------:R-:W-:Y:S01]  /*03c0*/  IMAD.WIDE R28, R10, 0x80, R2 ;  /* 0x000000800a1c7825 */ /* 0x000fe200078e0202 */
[----:B------:R-:W-:Y:S01]  /*03d0*/  LOP3.LUT R10, R19, 0xfffffff8, RZ, 0xc0, !PT ;  /* 0xfffffff8130a7812 */ /* 0x000fe200078ec0ff */
[----:B------:R-:W-:Y:S01]  /*03e0*/  USHF.L.U32 UR9, UR4, 0x6, URZ ;  /* 0x0000000604097899 */ /* 0x000fe2000800063f */
[----:B------:R-:W-:Y:S01]  /*03f0*/  LEA.HI.X.SX32 R9, R6, R3, 0x1, P0 ;  /* 0x0000000306097211 */ /* 0x000fe200000f0eff */
[----:B-1----:R-:W1:Y:S01]  /*0400*/  MUFU.RCP R4, R4 ;  /* 0x0000000400047308 */ /* 0x002e620000001000 */
[----:B------:R-:W-:Y:S01]  /*0410*/  IMAD.IADD R17, R2, 0x1, -R0 ;  /* 0x0000000102117824 */ /* 0x000fe200078e0a00 */
[----:B------:R-:W-:Y:S01]  /*0420*/  LOP3.LUT R0, R5, 0xfffffffc, RZ, 0xc0, !PT ;  /* 0xfffffffc05007812 */ /* 0x000fe200078ec0ff */
[----:B------:R-:W-:Y:S01]  /*0430*/  STL.64 [R1+0x8], R28 ;  /* 0x0000081c01007387 */ /* 0x000fe20000100a00 */
[----:B------:R-:W-:-:S02]  /*0440*/  SHF.R.S32.HI R3, RZ, 0x3, R19 ;  /* 0x00000003ff037819 */ /* 0x000fc40000011413 */
[C---:B------:R-:W-:Y:S02]  /*0450*/  LEA.HI R6, R11.reuse, R80, RZ, 0x4 ;  /* 0x000000500b067211 */ /* 0x040fe400078f20ff */
[----:B------:R-:W-:Y:S02]  /*0460*/  IABS R22, R26 ;  /* 0x0000001a00167213 */ /* 0x000fe40000000000 */
[----:B------:R-:W-:Y:S02]  /*0470*/  SHF.R.S32.HI R7, RZ, 0x4, R6 ;  /* 0x00000004ff077819 */ /* 0x000fe40000011406 */
[----:B------:R-:W-:Y:S02]  /*0480*/  LEA.HI R81, R11, R80, RZ, 0x5 ;  /* 0x000000500b517211 */ /* 0x000fe400078f28ff */
[----:B------:R-:W-:Y:S02]  /*0490*/  LEA.HI R5, R6, R7, RZ, 0x1 ;  /* 0x0000000706057211 */ /* 0x000fe400078f08ff */
[----:B-1----:R-:W-:Y:S01]  /*04a0*/  IADD3 R2, R4, 0xffffffe, RZ ;  /* 0x0ffffffe04027810 */ /* 0x002fe20007ffe0ff */
[----:B------:R-:W-:Y:S01]  /*04b0*/  IMAD.IADD R4, R80, 0x1, -R0 ;  /* 0x0000000150047824 */ /* 0x000fe200078e0a00 */
[----:B------:R-:W-:Y:S01]  /*04c0*/  SHF.R.S32.HI R54, RZ, 0x5, R81 ;  /* 0x00000005ff367819 */ /* 0x000fe20000011451 */
[----:B------:R-:W-:Y:S01]  /*04d0*/  IMAD.SHL.U32 R0, R3, 0x40, RZ ;  /* 0x0000004003007824 */ /* 0x000fe200078e00ff */
[----:B------:R-:W-:Y:S01]  /*04e0*/  SHF.R.S32.HI R25, RZ, 0x1f, R24 ;  /* 0x0000001fff197819 */ /* 0x000fe20000011418 */
[----:B------:R1:W2:Y:S01]  /*04f0*/  F2I.FTZ.U32.TRUNC.NTZ R3, R2 ;  /* 0x0000000200037305 */ /* 0x0002a2000021f000 */
[----:B------:R-:W-:Y:S01]  /*0500*/  IMAD.SHL.U32 R30, R4, 0x8, RZ ;  /* 0x00000008041e7824 */ /* 0x000fe200078e00ff */
[----:B------:R-:W-:-:S02]  /*0510*/  LOP3.LUT R4, R5, 0xfffffffe, RZ, 0xc0, !PT ;  /* 0xfffffffe05047812 */ /* 0x000fc400078ec0ff */
[----:B------:R-:W-:Y:S01]  /*0520*/  LOP3.LUT R0, R0, 0xc0, RZ, 0xc0, !PT ;  /* 0x000000c000007812 */ /* 0x000fe200078ec0ff */
[----:B------:R-:W-:Y:S01]  /*0530*/  IMAD R14, R25, c[0x0][0x178], RZ ;  /* 0x00005e00190e7a24 */ /* 0x000fe200078e02ff */
[----:B------:R-:W-:Y:S01]  /*0540*/  SHF.R.S32.HI R31, RZ, 0x1f, R30 ;  /* 0x0000001fff1f7819 */ /* 0x000fe2000001141e */
[----:B------:R-:W-:Y:S01]  /*0550*/  IMAD.IADD R18, R7, 0x1, -R4 ;  /* 0x0000000107127824 */ /* 0x000fe200078e0a04 */
[----:B------:R-:W-:Y:S01]  /*0560*/  SHF.R.U32.HI R5, RZ, 0x3, R0 ;  /* 0x00000003ff057819 */ /* 0x000fe20000011600 */
[----:B------:R-:W-:Y:S01]  /*0570*/  IMAD R14, R24, c[0x0][0x17c], R14 ;  /* 0x00005f00180e7a24 */ /* 0x000fe200078e020e */
[----:B------:R-:W-:Y:S01]  /*0580*/  IADD3 R55, R186, -0x1, RZ ;  /* 0xffffffffba377810 */ /* 0x000fe20007ffe0ff */
[----:B------:R-:W-:Y:S01]  /*0590*/  STL.64 [R1], R30 ;  /* 0x0000001e01007387 */ /* 0x000fe20000100a00 */
[----:B-1----:R-:W-:Y:S02]  /*05a0*/  LOP3.LUT R2, R6, 0xfffffff0, RZ, 0xc0, !PT ;  /* 0xfffffff006027812 */ /* 0x002fe400078ec0ff */
[----:B------:R-:W-:-:S03]  /*05b0*/  LOP3.LUT R6, R0, 0x18, R30, 0xf8, !PT ;  /* 0x0000001800067812 */ /* 0x000fc600078ef81e */
[----:B------:R-:W-:Y:S01]  /*05c0*/  IMAD.IADD R0, R80, 0x1, -R2 ;  /* 0x0000000150007824 */ /* 0x000fe200078e0a02 */
[----:B------:R-:W-:Y:S01]  /*05d0*/  LOP3.LUT R16, R6, R5, RZ, 0x3c, !PT ;  /* 0x0000000506107212 */ /* 0x000fe200078e3cff */
[----:B------:R-:W-:Y:S02]  /*05e0*/  IMAD.IADD R2, R80, 0x1, -R10 ;  /* 0x0000000150027824 */ /* 0x000fe400078e0a0a */
[----:B--2---:R-:W-:Y:S01]  /*05f0*/  IMAD.MOV R5, RZ, RZ, -R3 ;  /* 0x000000ffff057224 */ /* 0x004fe200078e0a03 */
[----:B------:R-:W-:Y:S02]  /*0600*/  SHF.R.S32.HI R6, RZ, 0x1f, R0 ;  /* 0x0000001fff067819 */ /* 0x000fe40000011400 */
[----:B------:R-:W-:Y:S02]  /*0610*/  LEA.HI R4, R0, R0, RZ, 0x1 ;  /* 0x0000000000047211 */ /* 0x000fe400078f08ff */
[----:B------:R-:W-:Y:S02]  /*0620*/  LEA.HI R15, R2, R2, RZ, 0x1 ;  /* 0x00000002020f7211 */ /* 0x000fe400078f08ff */
[----:B------:R-:W-:-:S02]  /*0630*/  LEA.HI R21, R6, R0, RZ, 0x3 ;  /* 0x0000000006157211 */ /* 0x000fc400078f18ff */
[----:B------:R-:W-:Y:S02]  /*0640*/  LOP3.LUT R7, R4, 0x7fffffe, RZ, 0xc0, !PT ;  /* 0x07fffffe04077812 */ /* 0x000fe400078ec0ff */
[----:B------:R-:W-:Y:S02]  /*0650*/  LOP3.LUT R6, R15, 0x3fffffe, RZ, 0xc0, !PT ;  /* 0x03fffffe0f067812 */ /* 0x000fe400078ec0ff */
[----:B------:R-:W-:Y:S01]  /*0660*/  SHF.R.S32.HI R10, RZ, 0x1, R4 ;  /* 0x00000001ff0a7819 */ /* 0x000fe20000011404 */
[----:B------:R-:W-:Y:S02]  /*0670*/  IMAD.IADD R108, R0, 0x1, -R7 ;  /* 0x00000001006c7824 */ /* 0x000fe400078e0a07 */
[----:B------:R-:W-:Y:S02]  /*0680*/  IMAD.IADD R20, R2, 0x1, -R6 ;  /* 0x0000000102147824 */ /* 0x000fe400078e0a06 */
[----:B------:R-:W-:Y:S02]  /*0690*/  IMAD R0, R5, R23, RZ ;  /* 0x0000001705007224 */ /* 0x000fe400078e02ff */
[----:B------:R-:W-:-:S02]  /*06a0*/  IMAD.MOV.U32 R2, RZ, RZ, RZ ;  /* 0x000000ffff027224 */ /* 0x000fc400078e00ff */
[----:B------:R-:W-:-:S04]  /*06b0*/  IMAD.WIDE.U32 R6, R8, c[0x0][0x198], R30 ;  /* 0x0000660008067a25 */ /* 0x000fc800078e001e */
[----:B------:R-:W-:Y:S01]  /*06c0*/  IMAD.HI.U32 R5, R3, R0, R2 ;  /* 0x0000000003057227 */ /* 0x000fe200078e0002 */
[----:B------:R-:W-:-:S03]  /*06d0*/  SHF.R.S32.HI R3, RZ, 0x1f, R4 ;  /* 0x0000001fff037819 */ /* 0x000fc60000011404 */
[----:B------:R-:W-:Y:S02]  /*06e0*/  IMAD R0, R9, c[0x0][0x1a0], RZ ;  /* 0x0000680009007a24 */ /* 0x000fe400078e02ff */
[----:B------:R-:W-:-:S04]  /*06f0*/  IMAD.HI.U32 R12, R5, R22, RZ ;  /* 0x00000016050c7227 */ /* 0x000fc800078e00ff */
[----:B------:R-:W-:Y:S01]  /*0700*/  IMAD R13, R8, c[0x0][0x1a4], R0 ;  /* 0x00006900080d7a24 */ /* 0x000fe200078e0200 */
[----:B------:R-:W-:Y:S01]  /*0710*/  LEA.HI R0, R3, R10, RZ, 0x2 ;  /* 0x0000000a03007211 */ /* 0x000fe200078f10ff */
[----:B------:R-:W-:Y:S01]  /*0720*/  IMAD R5, R54, 0x8, R17 ;  /* 0x0000000836057824 */ /* 0x000fe200078e0211 */
[----:B------:R-:W-:Y:S01]  /*0730*/  SHF.R.S32.HI R17, RZ, 0x1, R15 ;  /* 0x00000001ff117819 */ /* 0x000fe2000001140f */
[----:B------:R-:W-:Y:S01]  /*0740*/  IMAD R2, R9, c[0x0][0x198], RZ ;  /* 0x0000660009027a24 */ /* 0x000fe200078e02ff */
[----:B------:R-:W-:Y:S01]  /*0750*/  LOP3.LUT R4, R0, 0xfffffffc, RZ, 0xc0, !PT ;  /* 0xfffffffc00047812 */ /* 0x000fe200078ec0ff */
[----:B------:R-:W-:Y:S02]  /*0760*/  IMAD.MOV R0, RZ, RZ, -R12 ;  /* 0x000000ffff007224 */ /* 0x000fe400078e0a0c */
[----:B------:R-:W-:Y:S02]  /*0770*/  IMAD R11, R8, c[0x0][0x19c], R2 ;  /* 0x00006700080b7a24 */ /* 0x000fe400078e0202 */
[----:B------:R-:W-:-:S02]  /*0780*/  IMAD.IADD R48, R10, 0x1, -R4 ;  /* 0x000000010a307824 */ /* 0x000fc400078e0a04 */
[----:B------:R-:W-:Y:S01]  /*0790*/  IMAD R10, R23, R0, R22 ;  /* 0x00000000170a7224 */ /* 0x000fe200078e0216 */
[----:B------:R-:W-:Y:S01]  /*07a0*/  SHF.R.S32.HI R22, RZ, 0x1f, R26 ;  /* 0x0000001fff167819 */ /* 0x000fe2000001141a */
[----:B------:R-:W-:Y:S02]  /*07b0*/  IMAD.SHL.U32 R0, R17, 0x40, RZ ;  /* 0x0000004011007824 */ /* 0x000fe400078e00ff */
[----:B------:R-:W-:Y:S01]  /*07c0*/  IMAD.WIDE.U32 R2, R24, c[0x0][0x178], R30 ;  /* 0x00005e0018027a25 */ /* 0x000fe200078e001e */
[----:B------:R-:W-:Y:S02]  /*07d0*/  ISETP.GT.U32.AND P2, PT, R23, R10, PT ;  /* 0x0000000a1700720c */ /* 0x000fe40003f44070 */
[----:B------:R-:W-:Y:S01]  /*07e0*/  LOP3.LUT R0, R0, 0xc0, RZ, 0xc0, !PT ;  /* 0x000000c000007812 */ /* 0x000fe200078ec0ff */
[----:B------:R-:W-:Y:S02]  /*07f0*/  IMAD.U32 R16, R5, 0x20, R16 ;  /* 0x0000002005107824 */ /* 0x000fe400078e0010 */
[----:B------:R-:W-:-:S02]  /*0800*/  IMAD.IADD R5, R3, 0x1, R14 ;  /* 0x0000000103057824 */ /* 0x000fc400078e020e */
[----:B------:R-:W-:Y:S01]  /*0810*/  IMAD.IADD R3, R7, 0x1, R11 ;  /* 0x0000000107037824 */ /* 0x000fe200078e020b */
[----:B------:R-:W-:Y:S01]  /*0820*/  LOP3.LUT R11, R0, 0x8, R19, 0xf8, !PT ;  /* 0x00000008000b7812 */ /* 0x000fe200078ef813 */
[----:B------:R-:W-:Y:S01]  /*0830*/  IMAD.WIDE.U32 R8, R8, c[0x0][0x1a0], R30 ;  /* 0x0000680008087a25 */ /* 0x000fe200078e001e */
[----:B------:R-:W-:-:S03]  /*0840*/  SHF.R.U32.HI R0, RZ, 0x3, R0 ;  /* 0x00000003ff007819 */ /* 0x000fc60000011600 */
[----:B------:R-:W-:Y:S01]  /*0850*/  @!P2 IMAD.IADD R10, R10, 0x1, -R23 ;  /* 0x000000010a0aa824 */ /* 0x000fe200078e0a17 */
[----:B------:R-:W-:Y:S01]  /*0860*/  LOP3.LUT R15, R11, R0, RZ, 0x3c, !PT ;  /* 0x000000000b0f7212 */ /* 0x000fe200078e3cff */
[----:B------:R-:W-:Y:S01]  /*0870*/  IMAD.MOV.U32 R4, RZ, RZ, R2 ;  /* 0x000000ffff047224 */ /* 0x000fe200078e0002 */
[----:B------:R-:W-:Y:S01]  /*0880*/  @!P2 IADD3 R12, R12, 0x1, RZ ;  /* 0x000000010c0ca810 */ /* 0x000fe20007ffe0ff */
[----:B------:R-:W-:Y:S01]  /*0890*/  IMAD R14, R22, c[0x0][0x1a8], RZ ;  /* 0x00006a00160e7a24 */ /* 0x000fe200078e02ff */
[----:B------:R-:W-:Y:S01]  /*08a0*/  ISETP.GE.U32.AND P0, PT, R10, R23, PT ;  /* 0x000000170a00720c */ /* 0x000fe20003f06070 */
[----:B------:R-:W-:Y:S01]  /*08b0*/  IMAD.MOV.U32 R2, RZ, RZ, R6 ;  /* 0x000000ffff027224 */ /* 0x000fe200078e0006 */
[----:B------:R-:W-:Y:S01]  /*08c0*/  ISETP.NE.AND P2, PT, RZ, c[0x0][0x1c8], PT ;  /* 0x00007200ff007a0c */ /* 0x000fe20003f45270 */
[----:B------:R-:W-:Y:S02]  /*08d0*/  IMAD.IADD R9, R9, 0x1, R13 ;  /* 0x0000000109097824 */ /* 0x000fe400078e020d */
[----:B------:R-:W-:-:S02]  /*08e0*/  IMAD R14, R26, c[0x0][0x1ac], R14 ;  /* 0x00006b001a0e7a24 */ /* 0x000fc400078e020e */
[----:B------:R-:W-:-:S04]  /*08f0*/  IMAD.WIDE.U32 R6, R26, c[0x0][0x1a8], R4 ;  /* 0x00006a001a067a25 */ /* 0x000fc800078e0004 */
[C---:B------:R-:W-:Y:S02]  /*0900*/  IMAD R13, R25.reuse, c[0x0][0x180], RZ ;  /* 0x00006000190d7a24 */ /* 0x040fe400078e02ff */
[----:B------:R-:W-:Y:S01]  /*0910*/  IMAD R0, R25, c[0x0][0x188], RZ ;  /* 0x0000620019007a24 */ /* 0x000fe200078e02ff */
[----:B------:R-:W-:Y:S01]  /*0920*/  @P0 IADD3 R12, R12, 0x1, RZ ;  /* 0x000000010c0c0810 */ /* 0x000fe20007ffe0ff */
[----:B------:R-:W-:-:S04]  /*0930*/  IMAD.WIDE.U32 R4, R24, c[0x0][0x180], R2 ;  /* 0x0000600018047a25 */ /* 0x000fc800078e0002 */
[----:B------:R-:W-:Y:S02]  /*0940*/  IMAD.IADD R3, R7, 0x1, R14 ;  /* 0x0000000107037824 */ /* 0x000fe400078e020e */
[C---:B------:R-:W-:Y:S02]  /*0950*/  IMAD R13, R24.reuse, c[0x0][0x184], R13 ;  /* 0x00006100180d7a24 */ /* 0x040fe400078e020d */
[----:B------:R-:W-:Y:S02]  /*0960*/  IMAD R7, R24, c[0x0][0x18c], R0 ;  /* 0x0000630018077a24 */ /* 0x000fe400078e0200 */
[----:B------:R-:W-:Y:S02]  /*0970*/  IMAD R0, R29, c[0x0][0x190], RZ ;  /* 0x000064001d007a24 */ /* 0x000fe400078e02ff */
[----:B------:R-:W-:Y:S02]  /*0980*/  IMAD.MOV.U32 R2, RZ, RZ, R6 ;  /* 0x000000ffff027224 */ /* 0x000fe400078e0006 */
[----:B------:R-:W-:-:S02]  /*0990*/  IMAD.IADD R11, R5, 0x1, R13 ;  /* 0x00000001050b7824 */ /* 0x000fc400078e020d */
[----:B------:R-:W-:Y:S02]  /*09a0*/  IMAD.MOV.U32 R10, RZ, RZ, R4 ;  /* 0x000000ffff0a7224 */ /* 0x000fe400078e0004 */
[C---:B------:R-:W-:Y:S02]  /*09b0*/  IMAD R0, R28.reuse, c[0x0][0x194], R0 ;  /* 0x000065001c007a24 */ /* 0x040fe400078e0200 */
[----:B------:R-:W-:-:S04]  /*09c0*/  IMAD.WIDE.U32 R4, R28, c[0x0][0x190], R2 ;  /* 0x000064001c047a25 */ /* 0x000fc800078e0002 */
[----:B------:R-:W-:Y:S01]  /*09d0*/  IMAD.IADD R3, R5, 0x1, R0 ;  /* 0x0000000105037824 */ /* 0x000fe200078e0200 */
[----:B------:R-:W-:Y:S01]  /*09e0*/  LEA R2, P0, R4, c[0x0][0x160], 0x1 ;  /* 0x0000580004027a11 */ /* 0x000fe200078008ff */
[----:B------:R-:W-:Y:S01]  /*09f0*/  IMAD.MOV.U32 R0, RZ, RZ, R12 ;  /* 0x000000ffff007224 */ /* 0x000fe200078e000c */
[----:B------:R-:W-:Y:S01]  /*0a00*/  SHF.R.S32.HI R12, RZ, 0x1f, R55 ;  /* 0x0000001fff0c7819 */ /* 0x000fe20000011437 */
[----:B------:R-:W-:Y:S01]  /*0a10*/  IMAD.WIDE.U32 R8, R24, c[0x0][0x188], R8 ;  /* 0x0000620018087a25 */ /* 0x000fe200078e0008 */
[----:B------:R-:W-:-:S03]  /*0a20*/  LEA.HI.X R3, R4, c[0x0][0x164], R3, 0x1, P0 ;  /* 0x0000590004037a11 */ /* 0x000fc600000f0c03 */
[----:B------:R-:W-:Y:S01]  /*0a30*/  @!P1 IMAD.MOV R0, RZ, RZ, -R0 ;  /* 0x000000ffff009224 */ /* 0x000fe200078e0a00 */
[----:B------:R-:W-:Y:S01]  /*0a40*/  @!P2 LOP3.LUT R0, RZ, c[0x0][0x1c8], RZ, 0x33, !PT ;  /* 0x00007200ff00aa12 */ /* 0x000fe200078e33ff */
[----:B------:R-:W-:Y:S02]  /*0a50*/  IMAD.IADD R7, R9, 0x1, R7 ;  /* 0x0000000109077824 */ /* 0x000fe400078e0207 */
[----:B------:R-:W-:Y:S01]  /*0a60*/  IMAD.SHL.U32 R218, R16, 0x2, RZ ;  /* 0x0000000210da7824 */ /* 0x000fe200078e00ff */
[----:B------:R-:W-:Y:S01]  /*0a70*/  SHF.R.S32.HI R9, RZ, 0x1f, R0 ;  /* 0x0000001fff097819 */ /* 0x000fe20000011400 */
[----:B------:R-:W-:Y:S02]  /*0a80*/  IMAD.MOV.U32 R6, RZ, RZ, R8 ;  /* 0x000000ffff067224 */ /* 0x000fe400078e0008 */
[----:B------:R-:W-:Y:S01]  /*0a90*/  IMAD.WIDE.U32 R248, R0, c[0x0][0x1b0], R10 ;  /* 0x00006c0000f87a25 */ /* 0x000fe200078e000a */
[----:B------:R1:W-:Y:S03]  /*0aa0*/  LDGSTS.E.BYPASS.LTC128B.128 [R218], [R2.64] ;  /* 0x0000000002da7fae */ /* 0x0003e6000b901d4a */
[----:B------:R-:W-:-:S02]  /*0ab0*/  IMAD R8, R9, c[0x0][0x1b0], RZ ;  /* 0x00006c0009087a24 */ /* 0x000fc400078e02ff */
[----:B------:R-:W-:Y:S02]  /*0ac0*/  IMAD R10, R55, UR7, RZ ;  /* 0x00000007370a7c24 */ /* 0x000fe4000f8e02ff */
[----:B------:R-:W-:Y:S02]  /*0ad0*/  IMAD R8, R0, c[0x0][0x1b4], R8 ;  /* 0x00006d0000087a24 */ /* 0x000fe400078e0208 */
[----:B------:R-:W-:Y:S02]  /*0ae0*/  IMAD.MOV.U32 R244, RZ, RZ, R248 ;  /* 0x000000fffff47224 */ /* 0x000fe400078e00f8 */
[----:B------:R-:W-:Y:S02]  /*0af0*/  IMAD.IADD R245, R249, 0x1, R8 ;  /* 0x00000001f9f57824 */ /* 0x000fe400078e0208 */
[----:B------:R-:W-:Y:S02]  /*0b00*/  IMAD R8, R12, UR8, R10 ;  /* 0x000000080c087c24 */ /* 0x000fe4000f8e020a */
[----:B------:R-:W-:-:S02]  /*0b10*/  IMAD R9, R9, c[0x0][0x1b8], RZ ;  /* 0x00006e0009097a24 */ /* 0x000fc400078e02ff */
[----:B------:R-:W-:Y:S02]  /*0b20*/  IMAD R13, R12, c[0x0][0x1a0], RZ ;  /* 0x000068000c0d7a24 */ /* 0x000fe400078e02ff */
[C---:B------:R-:W-:Y:S02]  /*0b30*/  IMAD R12, R0.reuse, c[0x0][0x1bc], R9 ;  /* 0x00006f00000c7a24 */ /* 0x040fe400078e0209 */
[----:B------:R-:W-:-:S04]  /*0b40*/  IMAD.WIDE.U32 R246, R0, c[0x0][0x1b8], R6 ;  /* 0x00006e0000f67a25 */ /* 0x000fc800078e0006 */
[----:B------:R-:W-:Y:S01]  /*0b50*/  IMAD.WIDE.U32 R10, R55, c[0x0][0x1a0], RZ ;  /* 0x00006800370a7a25 */ /* 0x000fe200078e00ff */
[----:B-1----:R-:W-:-:S03]  /*0b60*/  IADD3 R2, P0, R2, UR13, RZ ;  /* 0x0000000d02027c10 */ /* 0x002fc6000ff1e0ff */
[----:B------:R-:W-:Y:S01]  /*0b70*/  IMAD R13, R55, c[0x0][0x1a4], R13 ;  /* 0x00006900370d7a24 */ /* 0x000fe200078e020d */
[----:B------:R-:W-:Y:S01]  /*0b80*/  IADD3.X R3, R3, UR12, RZ, P0, !PT ;  /* 0x0000000c03037c10 */ /* 0x000fe200087fe4ff */
[----:B------:R-:W-:Y:S01]  /*0b90*/  IMAD.IADD R250, R247, 0x1, R12 ;  /* 0x00000001f7fa7824 */ /* 0x000fe200078e020c */
[----:B------:R-:W-:-:S03]  /*0ba0*/  IADD3 R4, P0, R2, UR13, RZ ;  /* 0x0000000d02047c10 */ /* 0x000fc6000ff1e0ff */
[----:B------:R1:W-:Y:S01]  /*0bb0*/  LDGSTS.E.BYPASS.LTC128B.128 [R218+0x800], [R2.64] ;  /* 0x0080000002da7fae */ /* 0x0003e2000b901d4a */
[----:B------:R-:W-:-:S05]  /*0bc0*/  IADD3.X R5, R3, UR12, RZ, P0, !PT ;  /* 0x0000000c03057c10 */ /* 0x000fca00087fe4ff */
[----:B------:R2:W-:Y:S01]  /*0bd0*/  LDGSTS.E.BYPASS.LTC128B.128 [R218+0x1000], [R4.64] ;  /* 0x0100000004da7fae */ /* 0x0005e2000b901d4a */
[----:B-1----:R-:W-:-:S04]  /*0be0*/  IMAD.WIDE.U32 R2, R55, UR8, R244 ;  /* 0x0000000837027c25 */ /* 0x002fc8000f8e00f4 */
[----:B------:R-:W-:Y:S01]  /*0bf0*/  IMAD.IADD R3, R3, 0x1, R8 ;  /* 0x0000000103037824 */ /* 0x000fe200078e0208 */
[----:B------:R-:W-:-:S04]  /*0c00*/  LEA R8, P0, R2, c[0x0][0x168], 0x1 ;  /* 0x00005a0002087a11 */ /* 0x000fc800078008ff */
[----:B------:R-:W-:Y:S01]  /*0c10*/  LEA.HI.X R9, R2, c[0x0][0x16c], R3, 0x1, P0 ;  /* 0x00005b0002097a11 */ /* 0x000fe200000f0c03 */
[----:B------:R-:W-:Y:S01]  /*0c20*/  IMAD.IADD R3, R11, 0x1, R13 ;  /* 0x000000010b037824 */ /* 0x000fe200078e020d */
[----:B------:R-:W-:Y:S01]  /*0c30*/  IADD3 R6, P0, R4, UR13, RZ ;  /* 0x0000000d04067c10 */ /* 0x000fe2000ff1e0ff */
[----:B------:R-:W-:Y:S01]  /*0c40*/  USHF.L.U64.HI UR13, UR4, UR6, UR5 ;  /* 0x00000006040d7299 */ /* 0x000fe20008010205 */
[----:B--2---:R-:W-:Y:S02]  /*0c50*/  IADD3 R4, P1, R8, UR9, RZ ;  /* 0x0000000908047c10 */ /* 0x004fe4000ff3e0ff */
[----:B------:R-:W-:Y:S01]  /*0c60*/  IADD3.X R7, R5, UR12, RZ, P0, !PT ;  /* 0x0000000c05077c10 */ /* 0x000fe200087fe4ff */
[----:B------:R-:W-:Y:S01]  /*0c70*/  ULDC.64 UR4, c[0x0][0x1a0] ;  /* 0x0000680000047ab9 */ /* 0x000fe20000000a00 */
[----:B------:R-:W-:Y:S01]  /*0c80*/  LEA R0, P0, R10, R246, 0x7 ;  /* 0x000000f60a007211 */ /* 0x000fe200078038ff */
[----:B------:R-:W-:Y:S01]  /*0c90*/  USHF.L.U32 UR12, UR4, 0x6, URZ ;  /* 0x00000006040c7899 */ /* 0x000fe2000800063f */
[----:B------:R-:W-:Y:S01]  /*0ca0*/  IADD3.X R5, R9, UR13, RZ, P1, !PT ;  /* 0x0000000d09057c10 */ /* 0x000fe20008ffe4ff */
[----:B------:R1:W-:Y:S01]  /*0cb0*/  LDGSTS.E.BYPASS.LTC128B.128 [R218+0x1800], [R6.64] ;  /* 0x0180000006da7fae */ /* 0x0003e2000b901d4a */
[----:B------:R-:W-:Y:S01]  /*0cc0*/  IADD3 R2, P1, R4, UR9, RZ ;  /* 0x0000000904027c10 */ /* 0x000fe2000ff3e0ff */
[----:B------:R-:W-:Y:S01]  /*0cd0*/  USHF.L.U64.HI UR5, UR4, UR6, UR5 ;  /* 0x0000000604057299 */ /* 0x000fe20008010205 */
[----:B------:R-:W-:Y:S01]  /*0ce0*/  LEA.HI.X R10, R10, R250, R3, 0x7, P0 ;  /* 0x000000fa0a0a7211 */ /* 0x000fe200000f3c03 */
[----:B------:R2:W-:Y:S01]  /*0cf0*/  LDGSTS.E.BYPASS.LTC128B.128 [R218+0x2000], [R8.64] ;  /* 0x0200000008da7fae */ /* 0x0005e2000b901d4a */
[----:B------:R-:W-:-:S03]  /*0d00*/  IADD3.X R3, R5, UR13, RZ, P1, !PT ;  /* 0x0000000d05037c10 */ /* 0x000fc60008ffe4ff */
[----:B------:R3:W-:Y:S04]  /*0d10*/  LDGSTS.E.BYPASS.LTC128B.128 [R218+0x2800], [R4.64] ;  /* 0x0280000004da7fae */ /* 0x0007e8000b901d4a */
[----:B------:R4:W-:Y:S01]  /*0d20*/  LDGSTS.E.BYPASS.LTC128B.128 [R218+0x3000], [R2.64] ;  /* 0x0300000002da7fae */ /* 0x0009e2000b901d4a */
[----:B-1----:R-:W-:-:S04]  /*0d30*/  IADD3 R6, P0, R2, UR9, RZ ;  /* 0x0000000902067c10 */ /* 0x002fc8000ff1e0ff */
[----:B------:R-:W-:Y:S01]  /*0d40*/  IADD3.X R7, R3, UR13, RZ, P0, !PT ;  /* 0x0000000d03077c10 */ /* 0x000fe200087fe4ff */
[C---:B--2---:R-:W-:Y:S02]  /*0d50*/  IMAD R8, R18.reuse, 0x8, R20 ;  /* 0x0000000812087824 */ /* 0x044fe400078e0214 */
[----:B---3--:R-:W-:Y:S02]  /*0d60*/  IMAD.SHL.U32 R4, R21, 0x20, RZ ;  /* 0x0000002015047824 */ /* 0x008fe400078e00ff */
[----:B------:R1:W-:Y:S01]  /*0d70*/  LDGSTS.E.BYPASS.LTC128B.128 [R218+0x3800], [R6.64] ;  /* 0x0380000006da7fae */ /* 0x0003e2000b901d4a */
[----:B------:R-:W-:Y:S01]  /*0d80*/  IMAD.SHL.U32 R5, R18, 0x8, RZ ;  /* 0x0000000812057824 */ /* 0x000fe200078e00ff */
[----:B----4-:R-:W-:Y:S02]  /*0d90*/  LEA R2, P0, R0, c[0x0][0x170], 0x1 ;  /* 0x00005c0000027a11 */ /* 0x010fe400078008ff */
[----:B------:R-:W0:Y:S01]  /*0da0*/  LDGDEPBAR ;  /* 0x00000000000079af */ /* 0x000e220000000000 */
[----:B------:R-:W-:-:S02]  /*0db0*/  LOP3.LUT R53, R4, 0xffffff00, RZ, 0xc0, !PT ;  /* 0xffffff0004357812 */ /* 0x000fc400078ec0ff */
[----:B------:R-:W-:Y:S01]  /*0dc0*/  LEA.HI.X R3, R0, c[0x0][0x174], R10, 0x1, P0 ;  /* 0x00005d0000037a11 */ /* 0x000fe200000f0c0a */
[----:B------:R-:W-:Y:S01]  /*0dd0*/  IMAD.SHL.U32 R0, R48, 0x40, RZ ;  /* 0x0000004030007824 */ /* 0x000fe200078e00ff */
[----:B------:R-:W-:Y:S01]  /*0de0*/  IADD3 R4, P0, R2, UR12, RZ ;  /* 0x0000000c02047c10 */ /* 0x000fe2000ff1e0ff */
[----:B------:R-:W-:-:S03]  /*0df0*/  IMAD R175, R108, 0x20, R53 ;  /* 0x000000206caf7824 */ /* 0x000fc600078e0235 */
[----:B------:R-:W-:-:S04]  /*0e00*/  LOP3.LUT R0, R0, 0xc0, RZ, 0xc0, !PT ;  /* 0x000000c000007812 */ /* 0x000fc800078ec0ff */
[----:B-1----:R-:W-:Y:S01]  /*0e10*/  LOP3.LUT R7, R0, 0x8, R5, 0xf8, !PT ;  /* 0x0000000800077812 */ /* 0x002fe200078ef805 */
[----:B------:R-:W-:-:S04]  /*0e20*/  DEPBAR.LE SB0, 0x0 ;  /* 0x000080000000791a */ /* 0x000fc80000000000 */
[----:B------:R-:W-:Y:S01]  /*0e30*/  BAR.SYNC.DEFER_BLOCKING 0x0 ;  /* 0x0000000000007b1d */ /* 0x000fe20000010000 */
[----:B------:R-:W-:Y:S01]  /*0e40*/  SHF.R.U32.HI R6, RZ, 0x3, R0 ;  /* 0x00000003ff067819 */ /* 0x000fe20000011600 */
[----:B------:R-:W-:Y:S02]  /*0e50*/  IMAD R5, R54, 0x200, R53 ;  /* 0x0000020036057824 */ /* 0x000fe400078e0235 */
[----:B------:R-:W-:Y:S01]  /*0e60*/  IMAD.U32 R0, R8, 0x20, R15 ;  /* 0x0000002008007824 */ /* 0x000fe200078e000f */
[----:B------:R-:W-:Y:S01]  /*0e70*/  LOP3.LUT R144, R7, R6, RZ, 0x3c, !PT ;  /* 0x0000000607907212 */ /* 0x000fe200078e3cff */
[----:B------:R-:W-:Y:S01]  /*0e80*/  IMAD R9, R108, 0x20, R5 ;  /* 0x000000206c097824 */ /* 0x000fe200078e0205 */
[----:B------:R-:W-:Y:S02]  /*0e90*/  IADD3 R6, P1, R4, UR12, RZ ;  /* 0x0000000c04067c10 */ /* 0x000fe4000ff3e0ff */
[----:B------:R-:W-:Y:S02]  /*0ea0*/  IADD3.X R5, R3, UR5, RZ, P0, !PT ;  /* 0x0000000503057c10 */ /* 0x000fe400087fe4ff */
[----:B------:R-:W-:-:S02]  /*0eb0*/  IADD3 R8, P0, R6, UR12, RZ ;  /* 0x0000000c06087c10 */ /* 0x000fc4000ff1e0ff */
[----:B------:R-:W-:Y:S02]  /*0ec0*/  IADD3.X R7, R5, UR5, RZ, P1, !PT ;  /* 0x0000000505077c10 */ /* 0x000fe40008ffe4ff */
[----:B------:R-:W-:Y:S02]  /*0ed0*/  LOP3.LUT P1, RZ, R48, 0x2, RZ, 0xc0, !PT ;  /* 0x0000000230ff7812 */ /* 0x000fe4000782c0ff */
[----:B------:R-:W-:-:S04]  /*0ee0*/  LEA R206, R0, 0x2000, 0x1 ;  /* 0x0000200000ce7811 */ /* 0x000fc800078e08ff */
[----:B------:R-:W-:Y:S01]  /*0ef0*/  IADD3 R209, R206, 0x20, RZ ;  /* 0x00000020ced17810 */ /* 0x000fe20007ffe0ff */
[----:B------:R-:W-:Y:S01]  /*0f00*/  @!PT LDS RZ, [RZ] ;  /* 0x00000000fffff984 */ /* 0x000fe20000000800 */
[----:B------:R-:W-:Y:S01]  /*0f10*/  @!PT LDS RZ, [RZ] ;  /* 0x00000000fffff984 */ /* 0x000fe20000000800 */
[----:B------:R-:W-:Y:S01]  /*0f20*/  @!PT LDS RZ, [RZ] ;  /* 0x00000000fffff984 */ /* 0x000fe20000000800 */
[----:B------:R1:W-:Y:S04]  /*0f30*/  LDGSTS.E.BYPASS.LTC128B.128 [R218+0x4000], [R2.64] ;  /* 0x0400000002da7fae */ /* 0x0003e8000b901d4a */
[----:B------:R2:W-:Y:S04]  /*0f40*/  LDGSTS.E.BYPASS.LTC128B.128 [R218+0x4800], [R4.64] ;  /* 0x0480000004da7fae */ /* 0x0005e8000b901d4a */
[----:B------:R2:W-:Y:S01]  /*0f50*/  LDGSTS.E.BYPASS.LTC128B.128 [R218+0x5000], [R6.64] ;  /* 0x0500000006da7fae */ /* 0x0005e2000b901d4a */
[----:B-1----:R-:W-:Y:S01]  /*0f60*/  IMAD.IADD R2, R144, 0x1, R9 ;  /* 0x0000000190027824 */ /* 0x002fe200078e0209 */
[----:B------:R-:W-:Y:S01]  /*0f70*/  IADD3.X R9, R7, UR5, RZ, P0, !PT ;  /* 0x0000000507097c10 */ /* 0x000fe200087fe4ff */
[----:B------:R-:W-:Y:S01]  /*0f80*/  IMAD.SHL.U32 R3, R0, 0x2, RZ ;  /* 0x0000000200037824 */ /* 0x000fe200078e00ff */
[----:B------:R-:W-:Y:S01]  /*0f90*/  LOP3.LUT P0, RZ, R17, 0x2, RZ, 0xc0, !PT ;  /* 0x0000000211ff7812 */ /* 0x000fe2000780c0ff */
[----:B------:R-:W-:-:S02]  /*0fa0*/  IMAD.SHL.U32 R207, R2, 0x2, RZ ;  /* 0x0000000202cf7824 */ /* 0x000fc400078e00ff */
[----:B------:R1:W-:Y:S01]  /*0fb0*/  LDGSTS.E.BYPASS.LTC128B.128 [R218+0x5800], [R8.64] ;  /* 0x0580000008da7fae */ /* 0x0003e2000b901d4a */
[----:B------:R-:W-:-:S03]  /*0fc0*/  IMAD.MOV.U32 R2, RZ, RZ, 0x20 ;  /* 0x00000020ff027424 */ /* 0x000fc600078e00ff */
[----:B------:R-:W-:Y:S02]  /*0fd0*/  LDSM.16.M88.4 R12, [R3+0x2000] ;  /* 0x00200000030c783b */ /* 0x000fe40000000200 */
[----:B------:R-:W-:Y:S02]  /*0fe0*/  SEL R0, R2, 0xffffffe0, !P1 ;  /* 0xffffffe002007807 */ /* 0x000fe40004800000 */
[----:B--2---:R-:W2:Y:S01]  /*0ff0*/  LDSM.16.M88.4 R4, [R207+0x1000] ;  /* 0x00100000cf04783b */ /* 0x004ea20000000200 */
[----:B------:R-:W-:Y:S02]  /*1000*/  LOP3.LUT R2, R81, 0xffffffe0, RZ, 0xc0, !PT ;  /* 0xffffffe051027812 */ /* 0x000fe400078ec0ff */
[----:B------:R-:W-:Y:S01]  /*1010*/  IMAD.IADD R208, R207, 0x1, R0 ;  /* 0x00000001cfd07824 */ /* 0x000fe200078e0200 */
[----:B------:R-:W3:Y:S01]  /*1020*/  LDSM.16.M88.4 R44, [R3+0x2400] ;  /* 0x00240000032c783b */ /* 0x000ee20000000200 */
[----:B------:R-:W-:Y:S01]  /*1030*/  @P0 IADD3 R209, R206, -0x20, RZ ;  /* 0xffffffe0ced10810 */ /* 0x000fe20007ffe0ff */
[----:B------:R-:W-:-:S02]  /*1040*/  IMAD.IADD R2, R80, 0x1, -R2 ;  /* 0x0000000150027824 */ /* 0x000fc400078e0a02 */
[----:B------:R-:W4:Y:S01]  /*1050*/  LDSM.16.M88.4 R40, [R3+0x2800] ;  /* 0x002800000328783b */ /* 0x000f220000000200 */
[C---:B------:R-:W-:Y:S02]  /*1060*/  IADD3 R216, R209.reuse, 0x400, RZ ;  /* 0x00000400d1d87810 */ /* 0x040fe40007ffe0ff */
[C---:B------:R-:W-:Y:S01]  /*1070*/  IADD3 R211, R209.reuse, 0x1800, RZ ;  /* 0x00001800d1d37810 */ /* 0x040fe20007ffe0ff */
[----:B------:R-:W5:Y:S01]  /*1080*/  LDSM.16.M88.4 R36, [R3+0x2c00] ;  /* 0x002c00000324783b */ /* 0x000f620000000200 */
[----:B------:R-:W-:-:S03]  /*1090*/  IADD3 R210, R209, 0x1c00, RZ ;  /* 0x00001c00d1d27810 */ /* 0x000fc60007ffe0ff */
[----:B------:R-:W3:Y:S04]  /*10a0*/  LDSM.16.M88.4 R32, [R3+0x3000] ;  /* 0x003000000320783b */ /* 0x000ee80000000200 */
[----:B------:R-:W4:Y:S04]  /*10b0*/  LDSM.16.M88.4 R28, [R3+0x3400] ;  /* 0x00340000031c783b */ /* 0x000f280000000200 */
[----:B------:R-:W4:Y:S04]  /*10c0*/  LDSM.16.M88.4 R24, [R3+0x3800] ;  /* 0x003800000318783b */ /* 0x000f280000000200 */
[----:B------:R5:W4:Y:S04]  /*10d0*/  LDSM.16.M88.4 R20, [R3+0x3c00] ;  /* 0x003c00000314783b */ /* 0x000b280000000200 */
[----:B-1----:R-:W1:Y:S04]  /*10e0*/  LDSM.16.M88.4 R8, [R207] ;  /* 0x00000000cf08783b */ /* 0x002e680000000200 */
[----:B------:R-:W-:Y:S04]  /*10f0*/  LDSM.16.M88.4 R16, [R208] ;  /* 0x00000000d010783b */ /* 0x000fe80000000200 */
[----:B------:R-:W1:Y:S01]  /*1100*/  LDSM.16.M88.4 R68, [R209+0x400] ;  /* 0x00040000d144783b */ /* 0x000e620000000200 */
[C---:B--2---:R-:W-:Y:S03]  /*1110*/  HMMA.16816.F32 R60, R4.reuse, R12, RZ ;  /* 0x0000000c043c723c */ /* 0x044fe600000018ff */
[----:B------:R-:W2:Y:S04]  /*1120*/  LDSM.16.M88.4 R48, [R209] ;  /* 0x00000000d130783b */ /* 0x000ea80000000200 */
[----:B------:R-:W-:Y:S01]  /*1130*/  LDSM.16.M88.4 R84, [R209+0x800] ;  /* 0x00080000d154783b */ /* 0x000fe20000000200 */
[----:B------:R-:W-:Y:S01]  /*1140*/  HMMA.16816.F32 R72, R4, R14, RZ ;  /* 0x0000000e0448723c */ /* 0x000fe200000018ff */
[----:B-----5:R-:W-:-:S02]  /*1150*/  SHF.R.S32.HI R3, RZ, 0x1f, R2 ;  /* 0x0000001fff037819 */ /* 0x020fc40000011402 */
[----:B------:R-:W-:Y:S02]  /*1160*/  LDSM.16.M88.4 R88, [R209+0xc00] ;  /* 0x000c0000d158783b */ /* 0x000fe40000000200 */
[----:B------:R-:W-:Y:S02]  /*1170*/  LEA.HI R2, R3, R2, RZ, 0x2 ;  /* 0x0000000203027211 */ /* 0x000fe400078f10ff */
[----:B------:R-:W0:Y:S01]  /*1180*/  LDGDEPBAR ;  /* 0x00000000000079af */ /* 0x000e220000000000 */
[----:B---3--:R-:W-:Y:S01]  /*1190*/  HMMA.16816.F32 R64, R4, R44, RZ ;  /* 0x0000002c0440723c */ /* 0x008fe200000018ff */
[----:B------:R-:W-:Y:S02]  /*11a0*/  SHF.R.S32.HI R3, RZ, 0x1f, R81 ;  /* 0x0000001fff037819 */ /* 0x000fe40000011451 */
[----:B------:R-:W-:Y:S02]  /*11b0*/  SHF.R.S32.HI R83, RZ, 0x2, R2 ;  /* 0x00000002ff537819 */ /* 0x000fe40000011402 */
[----:B------:R-:W-:-:S03]  /*11c0*/  LEA.HI R3, R3, R54, RZ, 0x2 ;  /* 0x0000003603037211 */ /* 0x000fc600078f10ff */
[C---:B----4-:R-:W-:Y:S01]  /*11d0*/  HMMA.16816.F32 R160, R4.reuse, R40, RZ ;  /* 0x0000002804a0723c */ /* 0x050fe200000018ff */
[----:B------:R-:W-:Y:S07]  /*11e0*/  STL [R1+0x10], R83 ;  /* 0x0000105301007387 */ /* 0x000fee0000100800 */
[C---:B------:R-:W-:Y:S08]  /*11f0*/  HMMA.16816.F32 R176, R4.reuse, R36, RZ ;  /* 0x0000002404b0723c */ /* 0x040ff000000018ff */
        /* <DEDUP_REMOVED lines=10> */
[----:B------:R-:W-:Y:S08]  /*12a0*/  HMMA.16816.F32 R240, R4, R22, RZ ;  /* 0x0000001604f0723c */ /* 0x000ff000000018ff */
[C---:B-1----:R-:W-:Y:S08]  /*12b0*/  HMMA.16816.F32 R4, R8.reuse, R44, RZ ;  /* 0x0000002c0804723c */ /* 0x042ff000000018ff */
[C---:B------:R-:W-:Y:S08]  /*12c0*/  HMMA.16816.F32 R76, R8.reuse, R14, RZ ;  /* 0x0000000e084c723c */ /* 0x040ff000000018ff */
[C---:B------:R-:W-:Y:S01]  /*12d0*/  HMMA.16816.F32 R56, R8.reuse, R12, RZ ;  /* 0x0000000c0838723c */ /* 0x040fe200000018ff */
[----:B------:R-:W1:Y:S07]  /*12e0*/  LDSM.16.M88.4 R12, [R208+0x1000] ;  /* 0x00100000d00c783b */ /* 0x000e6e0000000200 */
[C---:B------:R-:W-:Y:S08]  /*12f0*/  HMMA.16816.F32 R140, R8.reuse, R20, RZ ;  /* 0x00000014088c723c */ /* 0x040ff000000018ff */
[----:B------:R-:W-:Y:S08]  /*1300*/  HMMA.16816.F32 R224, R8, R22, RZ ;  /* 0x0000001608e0723c */ /* 0x000ff000000018ff */
[----:B------:R-:W-:Y:S07]  /*1310*/  HMMA.16816.F32 R20, R16, R68, R4 ;  /* 0x000000441014723c */ /* 0x000fee0000001804 */
[----:B------:R-:W-:Y:S01]  /*1320*/  IMAD R4, R54, 0x10, R82 ;  /* 0x0000001036047824 */ /* 0x000fe200078e0252 */
[----:B------:R-:W-:Y:S01]  /*1330*/  HMMA.16816.F32 R96, R8, R32, RZ ;  /* 0x000000200860723c */ /* 0x000fe200000018ff */
[----:B------:R-:W-:-:S03]  /*1340*/  IMAD.SHL.U32 R5, R80, 0x2, RZ ;  /* 0x0000000250057824 */ /* 0x000fc600078e00ff */
[----:B------:R-:W-:Y:S02]  /*1350*/  IADD3 R2, R4, 0x1, R83 ;  /* 0x0000000104027810 */ /* 0x000fe40007ffe053 */
[----:B------:R-:W-:Y:S01]  /*1360*/  LDSM.16.M88.4 R80, [R209+0x1000] ;  /* 0x00100000d150783b */ /* 0x000fe20000000200 */
[----:B------:R-:W-:Y:S01]  /*1370*/  LOP3.LUT R5, R5, 0x6, RZ, 0xc0, !PT ;  /* 0x0000000605057812 */ /* 0x000fe200078ec0ff */
[----:B------:R-:W-:Y:S01]  /*1380*/  HMMA.16816.F32 R116, R8, R34, RZ ;  /* 0x000000220874723c */ /* 0x000fe200000018ff */
[----:B------:R-:W-:Y:S02]  /*1390*/  LOP3.LUT R4, R3, 0xfffffffc, RZ, 0xc0, !PT ;  /* 0xfffffffc03047812 */ /* 0x000fe400078ec0ff */
[----:B------:R-:W-:Y:S01]  /*13a0*/  IADD3 R3, R52, -c[0x0][0x214], R2 ;  /* 0x8000850034037a10 */ /* 0x000fe20007ffe002 */
[----:B------:R-:W-:Y:S02]  /*13b0*/  IMAD R2, R55, 0x80, R5 ;  /* 0x0000008037027824 */ /* 0x000fe400078e0205 */
[----:B------:R-:W-:Y:S01]  /*13c0*/  IMAD.IADD R5, R54, 0x1, -R4 ;  /* 0x0000000136057824 */ /* 0x000fe200078e0a04 */
[----:B------:R-:W-:Y:S01]  /*13d0*/  IADD3 R4, R3, c[0x0][0x2e8], RZ ;  /* 0x0000ba0003047a10 */ /* 0x000fe20007ffe0ff */
[----:B--2---:R-:W-:Y:S01]  /*13e0*/  HMMA.16816.F32 R32, R16, R50, R76 ;  /* 0x000000321020723c */ /* 0x004fe2000000184c */
[----:B------:R-:W2:Y:S01]  /*13f0*/  LDSM.16.M88.4 R76, [R209+0x1400] ;  /* 0x00140000d14c783b */ /* 0x000ea20000000200 */
[----:B------:R-:W-:-:S02]  /*1400*/  IADD3 R44, R2, 0x1, RZ ;  /* 0x00000001022c7810 */ /* 0x000fc40007ffe0ff */
[----:B------:R-:W-:Y:S01]  /*1410*/  IMNMX R3, R4, R52, PT ;  /* 0x0000003404037217 */ /* 0x000fe20003800200 */
[----:B------:R3:W-:Y:S01]  /*1420*/  STL [R1+0x14], R5 ;  /* 0x0000140501007387 */ /* 0x0007e20000100800 */
[C---:B------:R-:W-:Y:S02]  /*1430*/  IADD3 R7, R2.reuse, 0x69, RZ ;  /* 0x0000006902077810 */ /* 0x040fe40007ffe0ff */
[----:B------:R-:W-:Y:S01]  /*1440*/  HMMA.16816.F32 R92, R8, R40, RZ ;  /* 0x00000028085c723c */ /* 0x000fe200000018ff */
[-C--:B------:R-:W-:Y:S02]  /*1450*/  ISETP.GE.AND P3, PT, R2, R3.reuse, PT ;  /* 0x000000030200720c */ /* 0x080fe40003f66270 */
[----:B------:R-:W-:Y:S02]  /*1460*/  ISETP.GE.AND P2, PT, R44, R3, PT ;  /* 0x000000032c00720c */ /* 0x000fe40003f46270 */
[----:B------:R-:W-:-:S03]  /*1470*/  IADD3 R6, R2, 0x70, RZ ;  /* 0x0000007002067810 */ /* 0x000fc60007ffe0ff */
[----:B------:R-:W-:Y:S01]  /*1480*/  HMMA.16816.F32 R104, R8, R42, RZ ;  /* 0x0000002a0868723c */ /* 0x000fe200000018ff */
[----:B------:R-:W-:-:S07]  /*1490*/  ISETP.GE.AND P4, PT, R6, R3, PT ;  /* 0x000000030600720c */ /* 0x000fce0003f86270 */
[----:B------:R-:W-:Y:S01]  /*14a0*/  HMMA.16816.F32 R40, R8, R36, RZ ;  /* 0x000000240828723c */ /* 0x000fe200000018ff */
[----:B---3--:R-:W-:-:S07]  /*14b0*/  IADD3 R5, R4, 0x8, RZ ;  /* 0x0000000804057810 */ /* 0x008fce0007ffe0ff */
[----:B------:R-:W-:Y:S01]  /*14c0*/  HMMA.16816.F32 R112, R8, R38, RZ ;  /* 0x000000260870723c */ /* 0x000fe200000018ff */
[----:B------:R-:W-:-:S04]  /*14d0*/  IMNMX R5, R5, R52, PT ;  /* 0x0000003405057217 */ /* 0x000fc80003800200 */
[----:B------:R-:W-:-:S03]  /*14e0*/  ISETP.GE.AND P1, PT, R2, R5, PT ;  /* 0x000000050200720c */ /* 0x000fc60003f26270 */
[----:B------:R-:W-:Y:S01]  /*14f0*/  HMMA.16816.F32 R100, R8, R46, RZ ;  /* 0x0000002e0864723c */ /* 0x000fe200000018ff */
[----:B------:R-:W-:-:S07]  /*1500*/  ISETP.GE.AND P0, PT, R44, R5, PT ;  /* 0x000000052c00720c */ /* 0x000fce0003f06270 */
[C---:B------:R-:W-:Y:S08]  /*1510*/  HMMA.16816.F32 R36, R8.reuse, R28, RZ ;  /* 0x0000001c0824723c */ /* 0x040ff000000018ff */
[C---:B------:R-:W-:Y:S08]  /*1520*/  HMMA.16816.F32 R124, R8.reuse, R30, RZ ;  /* 0x0000001e087c723c */ /* 0x040ff000000018ff */
[C---:B------:R-:W-:Y:S08]  /*1530*/  HMMA.16816.F32 R136, R8.reuse, R24, RZ ;  /* 0x000000180888723c */ /* 0x040ff000000018ff */
[----:B------:R-:W-:Y:S08]  /*1540*/  HMMA.16816.F32 R200, R8, R26, RZ ;  /* 0x0000001a08c8723c */ /* 0x000ff000000018ff */
[----:B------:R-:W-:Y:S07]  /*1550*/  HMMA.16816.F32 R8, R16, R48, R56 ;  /* 0x000000301008723c */ /* 0x000fee0000001838 */
[C---:B------:R-:W-:Y:S01]  /*1560*/  IADD3 R59, R2.reuse, 0x30, RZ ;  /* 0x00000030023b7810 */ /* 0x040fe20007ffe0ff */
[----:B-1----:R-:W-:Y:S01]  /*1570*/  HMMA.16816.F32 R132, R12, R50, R72 ;  /* 0x000000320c84723c */ /* 0x002fe20000001848 */
[C---:B------:R-:W-:Y:S01]  /*1580*/  IADD3 R58, R2.reuse, 0x31, RZ ;  /* 0x00000031023a7810 */ /* 0x040fe20007ffe0ff */
[----:B------:R-:W-:Y:S01]  /*1590*/  LDSM.16.M88.4 R72, [R209+0x1c00] ;  /* 0x001c0000d148783b */ /* 0x000fe20000000200 */
[----:B------:R-:W-:-:S02]  /*15a0*/  IADD3 R57, R2, 0x40, RZ ;  /* 0x0000004002397810 */ /* 0x000fc40007ffe0ff */
[C---:B------:R-:W-:Y:S02]  /*15b0*/  IADD3 R56, R2.reuse, 0x41, RZ ;  /* 0x0000004102387810 */ /* 0x040fe40007ffe0ff */
[C---:B------:R-:W-:Y:S01]  /*15c0*/  IADD3 R51, R2.reuse, 0x10, RZ ;  /* 0x0000001002337810 */ /* 0x040fe20007ffe0ff */
[----:B------:R-:W-:Y:S01]  /*15d0*/  HMMA.16816.F32 R28, R16, R84, R92 ;  /* 0x00000054101c723c */ /* 0x000fe2000000185c */
[----:B------:R-:W-:-:S07]  /*15e0*/  IADD3 R50, R2, 0x11, RZ ;  /* 0x0000001102327810 */ /* 0x000fce0007ffe0ff */
[----:B------:R-:W-:Y:S01]  /*15f0*/  FSEL R109, R8, -INF , !P3 ;  /* 0xff800000086d7808 */ /* 0x000fe20005800000 */
[----:B------:R-:W-:Y:S01]  /*1600*/  HMMA.16816.F32 R24, R16, R88, R40 ;  /* 0x000000581018723c */ /* 0x000fe20000001828 */
[----:B------:R-:W-:Y:S02]  /*1610*/  FSEL R108, R9, -INF , !P2 ;  /* 0xff800000096c7808 */ /* 0x000fe40005000000 */
[----:B------:R-:W-:Y:S02]  /*1620*/  FSEL R146, R10, -INF , !P1 ;  /* 0xff8000000a927808 */ /* 0x000fe40004800000 */
[----:B------:R-:W-:Y:S02]  /*1630*/  FSEL R156, R11, -INF , !P0 ;  /* 0xff8000000b9c7808 */ /* 0x000fe40004000000 */
[CC--:B------:R-:W-:Y:S01]  /*1640*/  ISETP.GE.AND P3, PT, R51.reuse, R3.reuse, PT ;  /* 0x000000033300720c */ /* 0x0c0fe20003f66270 */
[----:B------:R-:W-:Y:S01]  /*1650*/  HMMA.16816.F32 R152, R12, R48, R60 ;  /* 0x000000300c98723c */ /* 0x000fe2000000183c */
[----:B------:R-:W-:Y:S01]  /*1660*/  ISETP.GE.AND P2, PT, R50, R3, PT ;  /* 0x000000033200720c */ /* 0x000fe20003f46270 */
[----:B------:R-:W1:Y:S01]  /*1670*/  LDSM.16.M88.4 R60, [R209+0x1800] ;  /* 0x00180000d13c783b */ /* 0x000e620000000200 */
[----:B------:R-:W-:Y:S01]  /*1680*/  ISETP.GE.AND P1, PT, R51, R5, PT ;  /* 0x000000053300720c */ /* 0x000fe20003f26270 */
[----:B------:R-:W-:-:S04]  /*1690*/  DEPBAR.LE SB0, 0x0 ;  /* 0x000080000000791a */ /* 0x000fc80000000000 */
[----:B------:R-:W-:Y:S01]  /*16a0*/  ISETP.GE.AND P0, PT, R50, R5, PT ;  /* 0x000000053200720c */ /* 0x000fe20003f06270 */
[----:B--2---:R-:W-:Y:S01]  /*16b0*/  HMMA.16816.F32 R8, R16, R76, R36 ;  /* 0x0000004c1008723c */ /* 0x004fe20000001824 */
[----:B------:R-:W-:Y:S02]  /*16c0*/  FSEL R111, R20, -INF , !P3 ;  /* 0xff800000146f7808 */ /* 0x000fe40005800000 */
[----:B------:R-:W-:Y:S02]  /*16d0*/  FSEL R110, R21, -INF , !P2 ;  /* 0xff800000156e7808 */ /* 0x000fe40005000000 */
[----:B------:R-:W-:Y:S02]  /*16e0*/  FSEL R157, R22, -INF , !P1 ;  /* 0xff800000169d7808 */ /* 0x000fe40004800000 */
[----:B------:R-:W-:Y:S01]  /*16f0*/  FSEL R158, R23, -INF , !P0 ;  /* 0xff800000179e7808 */ /* 0x000fe20004000000 */
[----:B------:R-:W-:Y:S01]  /*1700*/  HMMA.16816.F32 R148, R12, R68, R64 ;  /* 0x000000440c94723c */ /* 0x000fe20000001840 */
[----:B------:R-:W-:-:S02]  /*1710*/  IADD3 R49, R2, 0x20, RZ ;  /* 0x0000002002317810 */ /* 0x000fc40007ffe0ff */
[----:B------:R-:W-:Y:S02]  /*1720*/  IADD3 R48, R2, 0x21, RZ ;  /* 0x0000002102307810 */ /* 0x000fe40007ffe0ff */
[CC--:B------:R-:W-:Y:S02]  /*1730*/  ISETP.GE.AND P3, PT, R49.reuse, R3.reuse, PT ;  /* 0x000000033100720c */ /* 0x0c0fe40003f66270 */
[C---:B------:R-:W-:Y:S01]  /*1740*/  ISETP.GE.AND P2, PT, R48.reuse, R3, PT ;  /* 0x000000033000720c */ /* 0x040fe20003f46270 */
[----:B------:R-:W-:Y:S01]  /*1750*/  HMMA.16816.F32 R20, R16, R80, R96 ;  /* 0x000000501014723c */ /* 0x000fe20000001860 */
[-C--:B------:R-:W-:Y:S02]  /*1760*/  ISETP.GE.AND P1, PT, R49, R5.reuse, PT ;  /* 0x000000053100720c */ /* 0x080fe40003f26270 */
[----:B------:R-:W-:Y:S02]  /*1770*/  ISETP.GE.AND P0, PT, R48, R5, PT ;  /* 0x000000053000720c */ /* 0x000fe40003f06270 */
[----:B------:R-:W-:-:S02]  /*1780*/  FSEL R120, R28, -INF , !P3 ;  /* 0xff8000001c787808 */ /* 0x000fc40005800000 */
[----:B------:R-:W-:Y:S01]  /*1790*/  FSEL R121, R29, -INF , !P2 ;  /* 0xff8000001d797808 */ /* 0x000fe20005000000 */
[C---:B------:R-:W-:Y:S01]  /*17a0*/  HMMA.16816.F32 R40, R16.reuse, R90, R112 ;  /* 0x0000005a1028723c */ /* 0x040fe20000001870 */
[----:B------:R-:W-:Y:S02]  /*17b0*/  FSEL R159, R30, -INF , !P1 ;  /* 0xff8000001e9f7808 */ /* 0x000fe40004800000 */
[----:B------:R-:W-:Y:S02]  /*17c0*/  FSEL R164, R31, -INF , !P0 ;  /* 0xff8000001fa47808 */ /* 0x000fe40004000000 */
[CC--:B------:R-:W-:Y:S02]  /*17d0*/  ISETP.GE.AND P3, PT, R59.reuse, R3.reuse, PT ;  /* 0x000000033b00720c */ /* 0x0c0fe40003f66270 */
[----:B------:R-:W-:Y:S01]  /*17e0*/  ISETP.GE.AND P2, PT, R58, R3, PT ;  /* 0x000000033a00720c */ /* 0x000fe20003f46270 */
[----:B------:R-:W-:Y:S01]  /*17f0*/  HMMA.16816.F32 R36, R16, R82, R116 ;  /* 0x000000521024723c */ /* 0x000fe20000001874 */
[----:B------:R-:W-:-:S02]  /*1800*/  ISETP.GE.AND P1, PT, R59, R5, PT ;  /* 0x000000053b00720c */ /* 0x000fc40003f26270 */
[----:B------:R-:W-:Y:S02]  /*1810*/  ISETP.GE.AND P0, PT, R58, R5, PT ;  /* 0x000000053a00720c */ /* 0x000fe40003f06270 */
[----:B------:R-:W-:Y:S02]  /*1820*/  FSEL R122, R24, -INF , !P3 ;  /* 0xff800000187a7808 */ /* 0x000fe40005800000 */
[----:B------:R-:W-:Y:S02]  /*1830*/  FSEL R123, R25, -INF , !P2 ;  /* 0xff800000197b7808 */ /* 0x000fe40005000000 */
[----:B------:R-:W-:Y:S02]  /*1840*/  FSEL R165, R26, -INF , !P1 ;  /* 0xff8000001aa57808 */ /* 0x000fe40004800000 */
[----:B------:R-:W-:Y:S02]  /*1850*/  FSEL R166, R27, -INF , !P0 ;  /* 0xff8000001ba67808 */ /* 0x000fe40004000000 */
[----:B------:R-:W-:-:S02]  /*1860*/  ISETP.GE.AND P3, PT, R57, R3, PT ;  /* 0x000000033900720c */ /* 0x000fc40003f66270 */
[C---:B------:R-:W-:Y:S02]  /*1870*/  ISETP.GE.AND P2, PT, R56.reuse, R3, PT ;  /* 0x000000033800720c */ /* 0x040fe40003f46270 */
[-C--:B------:R-:W-:Y:S02]  /*1880*/  ISETP.GE.AND P1, PT, R57, R5.reuse, PT ;  /* 0x000000053900720c */ /* 0x080fe40003f26270 */
[----:B------:R-:W-:Y:S02]  /*1890*/  ISETP.GE.AND P0, PT, R56, R5, PT ;  /* 0x000000053800720c */ /* 0x000fe40003f06270 */
[C---:B------:R-:W-:Y:S02]  /*18a0*/  IADD3 R65, R2.reuse, 0x50, RZ ;  /* 0x0000005002417810 */ /* 0x040fe40007ffe0ff */
[----:B------:R-:W-:Y:S02]  /*18b0*/  IADD3 R64, R2, 0x51, RZ ;  /* 0x0000005102407810 */ /* 0x000fe40007ffe0ff */
[----:B------:R-:W-:-:S02]  /*18c0*/  FSEL R128, R20, -INF , !P3 ;  /* 0xff80000014807808 */ /* 0x000fc40005800000 */
[----:B------:R-:W-:Y:S02]  /*18d0*/  FSEL R129, R21, -INF , !P2 ;  /* 0xff80000015817808 */ /* 0x000fe40005000000 */
[----:B------:R-:W-:Y:S02]  /*18e0*/  FSEL R173, R22, -INF , !P1 ;  /* 0xff80000016ad7808 */ /* 0x000fe40004800000 */
[----:B------:R-:W-:Y:S02]  /*18f0*/  FSEL R172, R23, -INF , !P0 ;  /* 0xff80000017ac7808 */ /* 0x000fe40004000000 */
[CC--:B------:R-:W-:Y:S01]  /*1900*/  ISETP.GE.AND P3, PT, R65.reuse, R3.reuse, PT ;  /* 0x000000034100720c */ /* 0x0c0fe20003f66270 */
[----:B------:R-:W-:Y:S01]  /*1910*/  HMMA.16816.F32 R20, R16, R70, R100 ;  /* 0x000000461014723c */ /* 0x000fe20000001864 */
[----:B------:R-:W-:Y:S02]  /*1920*/  ISETP.GE.AND P2, PT, R64, R3, PT ;  /* 0x000000034000720c */ /* 0x000fe40003f46270 */
[----:B------:R-:W-:-:S02]  /*1930*/  ISETP.GE.AND P1, PT, R65, R5, PT ;  /* 0x000000054100720c */ /* 0x000fc40003f26270 */
[----:B------:R-:W-:Y:S02]  /*1940*/  ISETP.GE.AND P0, PT, R64, R5, PT ;  /* 0x000000054000720c */ /* 0x000fe40003f06270 */
[----:B------:R-:W-:Y:S02]  /*1950*/  FSEL R130, R8, -INF , !P3 ;  /* 0xff80000008827808 */ /* 0x000fe40005800000 */
[----:B------:R-:W-:Y:S02]  /*1960*/  FSEL R131, R9, -INF , !P2 ;  /* 0xff80000009837808 */ /* 0x000fe40005000000 */
[----:B------:R-:W-:Y:S02]  /*1970*/  FSEL R167, R10, -INF , !P1 ;  /* 0xff8000000aa77808 */ /* 0x000fe40004800000 */
[----:B------:R-:W-:Y:S02]  /*1980*/  FSEL R174, R11, -INF , !P0 ;  /* 0xff8000000bae7808 */ /* 0x000fe40004000000 */
[----:B------:R-:W-:Y:S01]  /*1990*/  HMMA.16816.F32 R8, R16, R86, R104 ;  /* 0x000000561008723c */ /* 0x000fe20000001868 */
[----:B------:R-:W-:-:S02]  /*19a0*/  IADD3 R30, R2, 0x8, RZ ;  /* 0x00000008021e7810 */ /* 0x000fc40007ffe0ff */
[----:B------:R-:W-:Y:S02]  /*19b0*/  IADD3 R29, R2, 0x9, RZ ;  /* 0x00000009021d7810 */ /* 0x000fe40007ffe0ff */
[CC--:B------:R-:W-:Y:S02]  /*19c0*/  ISETP.GE.AND P3, PT, R30.reuse, R3.reuse, PT ;  /* 0x000000031e00720c */ /* 0x0c0fe40003f66270 */
[C---:B------:R-:W-:Y:S02]  /*19d0*/  ISETP.GE.AND P2, PT, R29.reuse, R3, PT ;  /* 0x000000031d00720c */ /* 0x040fe40003f46270 */
[-C--:B------:R-:W-:Y:S02]  /*19e0*/  ISETP.GE.AND P1, PT, R30, R5.reuse, PT ;  /* 0x000000051e00720c */ /* 0x080fe40003f26270 */
[----:B------:R-:W-:Y:S02]  /*19f0*/  ISETP.GE.AND P0, PT, R29, R5, PT ;  /* 0x000000051d00720c */ /* 0x000fe40003f06270 */
[----:B------:R-:W-:-:S02]  /*1a00*/  IADD3 R28, R2, 0x18, RZ ;  /* 0x00000018021c7810 */ /* 0x000fc40007ffe0ff */
[----:B------:R-:W-:Y:S02]  /*1a10*/  IADD3 R27, R2, 0x19, RZ ;  /* 0x00000019021b7810 */ /* 0x000fe40007ffe0ff */
[----:B------:R-:W-:Y:S02]  /*1a20*/  FSEL R67, R32, -INF , !P3 ;  /* 0xff80000020437808 */ /* 0x000fe40005800000 */
[----:B------:R-:W-:Y:S02]  /*1a30*/  FSEL R66, R33, -INF , !P2 ;  /* 0xff80000021427808 */ /* 0x000fe40005000000 */
[----:B------:R-:W-:Y:S02]  /*1a40*/  FSEL R104, R34, -INF , !P1 ;  /* 0xff80000022687808 */ /* 0x000fe40004800000 */
[----:B------:R-:W-:Y:S02]  /*1a50*/  FSEL R106, R35, -INF , !P0 ;  /* 0xff800000236a7808 */ /* 0x000fe40004000000 */
[-C--:B------:R-:W-:Y:S01]  /*1a60*/  ISETP.GE.AND P3, PT, R28, R3.reuse, PT ;  /* 0x000000031c00720c */ /* 0x080fe20003f66270 */
[----:B------:R-:W-:Y:S01]  /*1a70*/  HMMA.16816.F32 R32, R16, R78, R124 ;  /* 0x0000004e1020723c */ /* 0x000fe2000000187c */
[----:B------:R-:W-:-:S02]  /*1a80*/  ISETP.GE.AND P2, PT, R27, R3, PT ;  /* 0x000000031b00720c */ /* 0x000fc40003f46270 */
[-C--:B------:R-:W-:Y:S02]  /*1a90*/  ISETP.GE.AND P1, PT, R28, R5.reuse, PT ;  /* 0x000000051c00720c */ /* 0x080fe40003f26270 */
[----:B------:R-:W-:Y:S02]  /*1aa0*/  ISETP.GE.AND P0, PT, R27, R5, PT ;  /* 0x000000051b00720c */ /* 0x000fe40003f06270 */
[C---:B------:R-:W-:Y:S02]  /*1ab0*/  IADD3 R26, R2.reuse, 0x28, RZ ;  /* 0x00000028021a7810 */ /* 0x040fe40007ffe0ff */
[----:B------:R-:W-:Y:S02]  /*1ac0*/  IADD3 R25, R2, 0x29, RZ ;  /* 0x0000002902197810 */ /* 0x000fe40007ffe0ff */
[----:B------:R-:W-:Y:S02]  /*1ad0*/  FSEL R92, R20, -INF , !P3 ;  /* 0xff800000145c7808 */ /* 0x000fe40005800000 */
[----:B------:R-:W-:-:S02]  /*1ae0*/  FSEL R93, R21, -INF , !P2 ;  /* 0xff800000155d7808 */ /* 0x000fc40005000000 */
[----:B------:R-:W-:Y:S02]  /*1af0*/  FSEL R114, R22, -INF , !P1 ;  /* 0xff80000016727808 */ /* 0x000fe40004800000 */
[----:B------:R-:W-:Y:S02]  /*1b00*/  FSEL R145, R23, -INF , !P0 ;  /* 0xff80000017917808 */ /* 0x000fe40004000000 */
[CC--:B------:R-:W-:Y:S02]  /*1b10*/  ISETP.GE.AND P3, PT, R26.reuse, R3.reuse, PT ;  /* 0x000000031a00720c */ /* 0x0c0fe40003f66270 */
[C---:B------:R-:W-:Y:S02]  /*1b20*/  ISETP.GE.AND P2, PT, R25.reuse, R3, PT ;  /* 0x000000031900720c */ /* 0x040fe40003f46270 */
[-C--:B------:R-:W-:Y:S02]  /*1b30*/  ISETP.GE.AND P1, PT, R26, R5.reuse, PT ;  /* 0x000000051a00720c */ /* 0x080fe40003f26270 */
[----:B------:R-:W-:-:S02]  /*1b40*/  ISETP.GE.AND P0, PT, R25, R5, PT ;  /* 0x000000051900720c */ /* 0x000fc40003f06270 */
[C---:B------:R-:W-:Y:S02]  /*1b50*/  IADD3 R24, R2.reuse, 0x38, RZ ;  /* 0x0000003802187810 */ /* 0x040fe40007ffe0ff */
[----:B------:R-:W-:Y:S02]  /*1b60*/  IADD3 R23, R2, 0x39, RZ ;  /* 0x0000003902177810 */ /* 0x000fe40007ffe0ff */
[----:B------:R-:W-:Y:S02]  /*1b70*/  FSEL R94, R8, -INF , !P3 ;  /* 0xff800000085e7808 */ /* 0x000fe40005800000 */
[----:B------:R-:W-:Y:S02]  /*1b80*/  FSEL R95, R9, -INF , !P2 ;  /* 0xff800000095f7808 */ /* 0x000fe40005000000 */
[----:B------:R-:W-:Y:S02]  /*1b90*/  FSEL R117, R10, -INF , !P1 ;  /* 0xff8000000a757808 */ /* 0x000fe40004800000 */
[----:B------:R-:W-:-:S02]  /*1ba0*/  FSEL R147, R11, -INF , !P0 ;  /* 0xff8000000b937808 */ /* 0x000fc40004000000 */
[CC--:B------:R-:W-:Y:S02]  /*1bb0*/  ISETP.GE.AND P3, PT, R24.reuse, R3.reuse, PT ;  /* 0x000000031800720c */ /* 0x0c0fe40003f66270 */
[C---:B------:R-:W-:Y:S02]  /*1bc0*/  ISETP.GE.AND P2, PT, R23.reuse, R3, PT ;  /* 0x000000031700720c */ /* 0x040fe40003f46270 */
[-C--:B------:R-:W-:Y:S02]  /*1bd0*/  ISETP.GE.AND P1, PT, R24, R5.reuse, PT ;  /* 0x000000051800720c */ /* 0x080fe40003f26270 */
[----:B------:R-:W-:Y:S02]  /*1be0*/  ISETP.GE.AND P0, PT, R23, R5, PT ;  /* 0x000000051700720c */ /* 0x000fe40003f06270 */
[C---:B------:R-:W-:Y:S02]  /*1bf0*/  IADD3 R22, R2.reuse, 0x48, RZ ;  /* 0x0000004802167810 */ /* 0x040fe40007ffe0ff */
[----:B------:R-:W-:-:S02]  /*1c00*/  IADD3 R21, R2, 0x49, RZ ;  /* 0x0000004902157810 */ /* 0x000fc40007ffe0ff */
[----:B------:R-:W-:Y:S02]  /*1c10*/  FSEL R96, R40, -INF , !P3 ;  /* 0xff80000028607808 */ /* 0x000fe40005800000 */
[----:B------:R-:W-:Y:S02]  /*1c20*/  FSEL R97, R41, -INF , !P2 ;  /* 0xff80000029617808 */ /* 0x000fe40005000000 */
[----:B------:R-:W-:Y:S02]  /*1c30*/  FSEL R124, R42, -INF , !P1 ;  /* 0xff8000002a7c7808 */ /* 0x000fe40004800000 */
[----:B------:R-:W-:Y:S02]  /*1c40*/  FSEL R125, R43, -INF , !P0 ;  /* 0xff8000002b7d7808 */ /* 0x000fe40004000000 */
[-C--:B------:R-:W-:Y:S01]  /*1c50*/  ISETP.GE.AND P3, PT, R22, R3.reuse, PT ;  /* 0x000000031600720c */ /* 0x080fe20003f66270 */
[----:B-1----:R-:W-:Y:S01]  /*1c60*/  HMMA.16816.F32 R40, R16, R60, R136 ;  /* 0x0000003c1028723c */ /* 0x002fe20000001888 */
        /* <DEDUP_REMOVED lines=13> */
[----:B------:R-:W-:Y:S02]  /*1d40*/  FSEL R103, R32, -INF , !P3 ;  /* 0xff80000020677808 */ /* 0x000fe40005800000 */
[----:B------:R-:W-:Y:S02]  /*1d50*/  FSEL R102, R33, -INF , !P2 ;  /* 0xff80000021667808 */ /* 0x000fe40005000000 */
[----:B------:R-:W-:Y:S02]  /*1d60*/  FSEL R184, R34, -INF , !P1 ;  /* 0xff80000022b87808 */ /* 0x000fe40004800000 */
[----:B------:R-:W-:Y:S02]  /*1d70*/  FSEL R185, R35, -INF , !P0 ;  /* 0xff80000023b97808 */ /* 0x000fe40004000000 */
[----:B------:R-:W-:Y:S01]  /*1d80*/  HMMA.16816.F32 R32, R16, R72, R140 ;  /* 0x000000481020723c */ /* 0x000fe2000000188c */
[C---:B------:R-:W-:Y:S02]  /*1d90*/  IADD3 R9, R2.reuse, 0x61, RZ ;  /* 0x0000006102097810 */ /* 0x040fe40007ffe0ff */
[----:B------:R-:W-:-:S02]  /*1da0*/  IADD3 R10, R2, 0x60, RZ ;  /* 0x00000060020a7810 */ /* 0x000fc40007ffe0ff */
[-C--:B------:R-:W-:Y:S02]  /*1db0*/  ISETP.GE.AND P0, PT, R9, R3.reuse, PT ;  /* 0x000000030900720c */ /* 0x080fe40003f06270 */
[----:B------:R-:W-:Y:S02]  /*1dc0*/  ISETP.GE.AND P5, PT, R10, R3, PT ;  /* 0x000000030a00720c */ /* 0x000fe40003fa6270 */
[C---:B------:R-:W-:Y:S02]  /*1dd0*/  IADD3 R8, R2.reuse, 0x68, RZ ;  /* 0x0000006802087810 */ /* 0x040fe40007ffe0ff */
[C---:B------:R-:W-:Y:S02]  /*1de0*/  IADD3 R38, R2.reuse, 0x71, RZ ;  /* 0x0000007102267810 */ /* 0x040fe40007ffe0ff */
[C---:B------:R-:W-:Y:S02]  /*1df0*/  IADD3 R37, R2.reuse, 0x78, RZ ;  /* 0x0000007802257810 */ /* 0x040fe40007ffe0ff */
[----:B------:R-:W-:-:S02]  /*1e00*/  IADD3 R36, R2, 0x79, RZ ;  /* 0x0000007902247810 */ /* 0x000fc40007ffe0ff */
[----:B------:R-:W-:Y:S02]  /*1e10*/  FSEL R100, R41, -INF , !P0 ;  /* 0xff80000029647808 */ /* 0x000fe40004000000 */
[----:B------:R-:W-:Y:S02]  /*1e20*/  FSEL R101, R40, -INF , !P5 ;  /* 0xff80000028657808 */ /* 0x000fe40006800000 */
[----:B------:R-:W-:Y:S02]  /*1e30*/  ISETP.GE.AND P0, PT, R10, R5, PT ;  /* 0x000000050a00720c */ /* 0x000fe40003f06270 */
[-C--:B------:R-:W-:Y:S01]  /*1e40*/  ISETP.GE.AND P2, PT, R8, R3.reuse, PT ;  /* 0x000000030800720c */ /* 0x080fe20003f46270 */
[----:B------:R-:W-:Y:S01]  /*1e50*/  BAR.SYNC.DEFER_BLOCKING 0x0 ;  /* 0x0000000000007b1d */ /* 0x000fe20000010000 */
[-C--:B------:R-:W-:Y:S02]  /*1e60*/  ISETP.GE.AND P3, PT, R7, R3.reuse, PT ;  /* 0x000000030700720c */ /* 0x080fe40003f66270 */
[----:B------:R-:W-:-:S02]  /*1e70*/  ISETP.GE.AND P1, PT, R38, R3, PT ;  /* 0x000000032600720c */ /* 0x000fc40003f26270 */
[-C--:B------:R-:W-:Y:S02]  /*1e80*/  ISETP.GE.AND P6, PT, R37, R3.reuse, PT ;  /* 0x000000032500720c */ /* 0x080fe40003fc6270 */
[----:B------:R-:W-:Y:S02]  /*1e90*/  ISETP.GE.AND P5, PT, R36, R3, PT ;  /* 0x000000032400720c */ /* 0x000fe40003fa6270 */
[C---:B------:R-:W-:Y:S02]  /*1ea0*/  IADD3 R3, R4.reuse, 0x40, RZ ;  /* 0x0000004004037810 */ /* 0x040fe40007ffe0ff */
[----:B------:R-:W-:Y:S02]  /*1eb0*/  IADD3 R31, R4, 0x48, RZ ;  /* 0x00000048041f7810 */ /* 0x000fe40007ffe0ff */
[----:B------:R-:W-:Y:S02]  /*1ec0*/  FSEL R217, R42, -INF , !P0 ;  /* 0xff8000002ad97808 */ /* 0x000fe40004000000 */
[----:B------:R-:W-:-:S02]  /*1ed0*/  ISETP.GE.AND P0, PT, R9, R5, PT ;  /* 0x000000050900720c */ /* 0x000fc40003f06270 */
[-C--:B------:R-:W-:Y:S02]  /*1ee0*/  IMNMX R4, R3, R52.reuse, PT ;  /* 0x0000003403047217 */ /* 0x080fe40003800200 */
[----:B------:R-:W-:Y:S02]  /*1ef0*/  IMNMX R3, R31, R52, PT ;  /* 0x000000341f037217 */ /* 0x000fe40003800200 */
[C---:B------:R-:W-:Y:S01]  /*1f00*/  HMMA.16816.F32 R52, R12.reuse, R84, R160 ;  /* 0x000000540c34723c */ /* 0x040fe200000018a0 */
[----:B------:R-:W-:Y:S02]  /*1f10*/  FSEL R219, R43, -INF , !P0 ;  /* 0xff8000002bdb7808 */ /* 0x000fe40004000000 */
[-C--:B------:R-:W-:Y:S02]  /*1f20*/  ISETP.GE.AND P0, PT, R6, R5.reuse, PT ;  /* 0x000000050600720c */ /* 0x080fe40003f06270 */
[----:B------:R-:W-:Y:S02]  /*1f30*/  FSEL R39, R32, -INF , !P4 ;  /* 0xff80000020277808 */ /* 0x000fe40006000000 */
[----:B------:R-:W-:Y:S01]  /*1f40*/  FSEL R84, R33, -INF , !P1 ;  /* 0xff80000021547808 */ /* 0x000fe20004800000 */
[----:B------:R-:W-:Y:S01]  /*1f50*/  HMMA.16816.F32 R40, R12, R86, R180 ;  /* 0x000000560c28723c */ /* 0x000fe200000018b4 */
[----:B------:R-:W-:-:S02]  /*1f60*/  ISETP.GE.AND P1, PT, R38, R5, PT ;  /* 0x000000052600720c */ /* 0x000fc40003f26270 */
[----:B------:R-:W-:Y:S02]  /*1f70*/  FSEL R252, R34, -INF , !P0 ;  /* 0xff80000022fc7808 */ /* 0x000fe40004000000 */
[----:B------:R-:W-:Y:S02]  /*1f80*/  FSEL R251, R35, -INF , !P1 ;  /* 0xff80000023fb7808 */ /* 0x000fe40004800000 */
[CC--:B------:R-:W-:Y:S01]  /*1f90*/  ISETP.GE.AND P4, PT, R2.reuse, R4.reuse, PT ;  /* 0x000000040200720c */ /* 0x0c0fe20003f86270 */
[----:B------:R-:W-:Y:S01]  /*1fa0*/  HMMA.16816.F32 R32, R12, R70, R168 ;  /* 0x000000460c20723c */ /* 0x000fe200000018a8 */
[----:B------:R-:W-:Y:S01]  /*1fb0*/  ISETP.GE.AND P0, PT, R2, R3, PT ;  /* 0x000000030200720c */ /* 0x000fe20003f06270 */
[----:B------:R-:W-:Y:S01]  /*1fc0*/  IMAD.IADD R2, R144, 0x1, R175 ;  /* 0x0000000190027824 */ /* 0x000fe200078e02af */
[----:B------:R-:W-:Y:S02]  /*1fd0*/  FSEL R105, R152, -INF , !P4 ;  /* 0xff80000098697808 */ /* 0x000fe40006000000 */
[----:B------:R-:W-:-:S02]  /*1fe0*/  ISETP.GE.AND P1, PT, R44, R4, PT ;  /* 0x000000042c00720c */ /* 0x000fc40003f26270 */
[-C--:B------:R-:W-:Y:S01]  /*1ff0*/  ISETP.GE.AND P4, PT, R44, R3.reuse, PT ;  /* 0x000000032c00720c */ /* 0x080fe20003f86270 */
[C---:B------:R-:W-:Y:S01]  /*2000*/  HMMA.16816.F32 R68, R12.reuse, R80, R188 ;  /* 0x000000500c44723c */ /* 0x040fe200000018bc */
[----:B------:R-:W-:Y:S02]  /*2010*/  FSEL R107, R154, -INF , !P0 ;  /* 0xff8000009a6b7808 */ /* 0x000fe40004000000 */
[----:B------:R-:W-:Y:S02]  /*2020*/  FSEL R85, R153, -INF , !P1 ;  /* 0xff80000099557808 */ /* 0x000fe40004800000 */
[----:B------:R-:W-:Y:S02]  /*2030*/  FSEL R113, R155, -INF , !P4 ;  /* 0xff8000009b717808 */ /* 0x000fe40006000000 */
[C---:B------:R-:W-:Y:S01]  /*2040*/  ISETP.GE.AND P0, PT, R30.reuse, R4, PT ;  /* 0x000000041e00720c */ /* 0x040fe20003f06270 */
[----:B------:R-:W-:Y:S01]  /*2050*/  HMMA.16816.F32 R44, R12, R88, R176 ;  /* 0x000000580c2c723c */ /* 0x000fe200000018b0 */
[----:B------:R-:W-:-:S02]  /*2060*/  ISETP.GE.AND P1, PT, R30, R3, PT ;  /* 0x000000031e00720c */ /* 0x000fc40003f26270 */
[-C--:B------:R-:W-:Y:S02]  /*2070*/  ISETP.GE.AND P4, PT, R29, R4.reuse, PT ;  /* 0x000000041d00720c */ /* 0x080fe40003f86270 */
[----:B------:R-:W-:Y:S02]  /*2080*/  FSEL R112, R132, -INF , !P0 ;  /* 0xff80000084707808 */ /* 0x000fe40004000000 */
[----:B------:R-:W-:Y:S02]  /*2090*/  FSEL R116, R134, -INF , !P1 ;  /* 0xff80000086747808 */ /* 0x000fe40004800000 */
[----:B------:R-:W-:Y:S02]  /*20a0*/  FSEL R88, R133, -INF , !P4 ;  /* 0xff80000085587808 */ /* 0x000fe40006000000 */
[----:B------:R-:W-:Y:S02]  /*20b0*/  ISETP.GE.AND P0, PT, R29, R3, PT ;  /* 0x000000031d00720c */ /* 0x000fe40003f06270 */
[----:B------:R-:W-:-:S02]  /*20c0*/  ISETP.GE.AND P1, PT, R51, R4, PT ;  /* 0x000000043300720c */ /* 0x000fc40003f26270 */
[-C--:B------:R-:W-:Y:S02]  /*20d0*/  ISETP.GE.AND P4, PT, R51, R3.reuse, PT ;  /* 0x000000033300720c */ /* 0x080fe40003f86270 */
[----:B------:R-:W-:Y:S02]  /*20e0*/  FSEL R89, R135, -INF , !P0 ;  /* 0xff80000087597808 */ /* 0x000fe40004000000 */
[----:B------:R-:W-:Y:S02]  /*20f0*/  FSEL R115, R148, -INF , !P1 ;  /* 0xff80000094737808 */ /* 0x000fe40004800000 */
[----:B------:R-:W-:Y:S02]  /*2100*/  FSEL R119, R150, -INF , !P4 ;  /* 0xff80000096777808 */ /* 0x000fe40006000000 */
[C---:B------:R-:W-:Y:S02]  /*2110*/  ISETP.GE.AND P0, PT, R50.reuse, R4, PT ;  /* 0x000000043200720c */ /* 0x040fe40003f06270 */
[----:B------:R-:W-:-:S02]  /*2120*/  ISETP.GE.AND P1, PT, R50, R3, PT ;  /* 0x000000033200720c */ /* 0x000fc40003f26270 */
[-C--:B------:R-:W-:Y:S02]  /*2130*/  ISETP.GE.AND P4, PT, R28, R4.reuse, PT ;  /* 0x000000041c00720c */ /* 0x080fe40003f86270 */
[----:B------:R-:W-:Y:S02]  /*2140*/  FSEL R86, R149, -INF , !P0 ;  /* 0xff80000095567808 */ /* 0x000fe40004000000 */
[----:B------:R-:W-:Y:S02]  /*2150*/  FSEL R118, R151, -INF , !P1 ;  /* 0xff80000097767808 */ /* 0x000fe40004800000 */
[----:B------:R-:W-:Y:S02]  /*2160*/  FSEL R87, R32, -INF , !P4 ;  /* 0xff80000020577808 */ /* 0x000fe40006000000 */
[-C--:B------:R-:W-:Y:S02]  /*2170*/  ISETP.GE.AND P0, PT, R28, R3.reuse, PT ;  /* 0x000000031c00720c */ /* 0x080fe40003f06270 */
[C---:B------:R-:W-:Y:S01]  /*2180*/  ISETP.GE.AND P1, PT, R27.reuse, R4, PT ;  /* 0x000000041b00720c */ /* 0x040fe20003f26270 */
[----:B------:R-:W-:Y:S01]  /*2190*/  HMMA.16816.F32 R28, R12, R82, R212 ;  /* 0x000000520c1c723c */ /* 0x000fe200000018d4 */
[----:B------:R-:W-:-:S02]  /*21a0*/  ISETP.GE.AND P4, PT, R27, R3, PT ;  /* 0x000000031b00720c */ /* 0x000fc40003f86270 */
[----:B------:R-:W-:Y:S02]  /*21b0*/  FSEL R81, R34, -INF , !P0 ;  /* 0xff80000022517808 */ /* 0x000fe40004000000 */
[----:B------:R-:W-:Y:S02]  /*21c0*/  FSEL R80, R33, -INF , !P1 ;  /* 0xff80000021507808 */ /* 0x000fe40004800000 */
[----:B------:R-:W-:Y:S02]  /*21d0*/  FSEL R132, R35, -INF , !P4 ;  /* 0xff80000023847808 */ /* 0x000fe40006000000 */
[CC--:B------:R-:W-:Y:S01]  /*21e0*/  ISETP.GE.AND P0, PT, R49.reuse, R4.reuse, PT ;  /* 0x000000043100720c */ /* 0x0c0fe20003f06270 */
[----:B------:R-:W-:Y:S01]  /*21f0*/  HMMA.16816.F32 R32, R12, R90, R192 ;  /* 0x0000005a0c20723c */ /* 0x000fe200000018c0 */
[----:B------:R-:W-:Y:S02]  /*2200*/  ISETP.GE.AND P1, PT, R49, R3, PT ;  /* 0x000000033100720c */ /* 0x000fe40003f26270 */
[----:B------:R-:W-:-:S02]  /*2210*/  ISETP.GE.AND P4, PT, R48, R4, PT ;  /* 0x000000043000720c */ /* 0x000fc40003f86270 */
[----:B------:R-:W-:Y:S02]  /*2220*/  FSEL R133, R52, -INF , !P0 ;  /* 0xff80000034857808 */ /* 0x000fe40004000000 */
[-C--:B------:R-:W-:Y:S02]  /*2230*/  ISETP.GE.AND P0, PT, R48, R3.reuse, PT ;  /* 0x000000033000720c */ /* 0x080fe40003f06270 */
[----:B------:R-:W-:Y:S01]  /*2240*/  FSEL R134, R54, -INF , !P1 ;  /* 0xff80000036867808 */ /* 0x000fe20004800000 */
[----:B------:R-:W-:Y:S01]  /*2250*/  HMMA.16816.F32 R48, R12, R76, R196 ;  /* 0x0000004c0c30723c */ /* 0x000fe200000018c4 */
[C---:B------:R-:W-:Y:S02]  /*2260*/  ISETP.GE.AND P1, PT, R26.reuse, R4, PT ;  /* 0x000000041a00720c */ /* 0x040fe40003f26270 */
[----:B------:R-:W-:Y:S02]  /*2270*/  FSEL R90, R53, -INF , !P4 ;  /* 0xff800000355a7808 */ /* 0x000fe40006000000 */
[----:B------:R-:W-:-:S02]  /*2280*/  ISETP.GE.AND P4, PT, R26, R3, PT ;  /* 0x000000031a00720c */ /* 0x000fc40003f86270 */
[----:B------:R-:W-:Y:S02]  /*2290*/  FSEL R135, R55, -INF , !P0 ;  /* 0xff80000037877808 */ /* 0x000fe40004000000 */
[CC--:B------:R-:W-:Y:S02]  /*22a0*/  ISETP.GE.AND P0, PT, R25.reuse, R4.reuse, PT ;  /* 0x000000041900720c */ /* 0x0c0fe40003f06270 */
[----:B------:R-:W-:Y:S02]  /*22b0*/  FSEL R91, R40, -INF , !P1 ;  /* 0xff800000285b7808 */ /* 0x000fe40004800000 */
[----:B------:R-:W-:Y:S02]  /*22c0*/  ISETP.GE.AND P1, PT, R25, R3, PT ;  /* 0x000000031900720c */ /* 0x000fe40003f26270 */
[----:B------:R-:W-:Y:S02]  /*22d0*/  FSEL R77, R42, -INF , !P4 ;  /* 0xff8000002a4d7808 */ /* 0x000fe40006000000 */
[----:B------:R-:W-:-:S02]  /*22e0*/  ISETP.GE.AND P4, PT, R59, R4, PT ;  /* 0x000000043b00720c */ /* 0x000fc40003f86270 */
[----:B------:R-:W-:Y:S02]  /*22f0*/  FSEL R76, R41, -INF , !P0 ;  /* 0xff800000294c7808 */ /* 0x000fe40004000000 */
[-C--:B------:R-:W-:Y:S02]  /*2300*/  ISETP.GE.AND P0, PT, R59, R3.reuse, PT ;  /* 0x000000033b00720c */ /* 0x080fe40003f06270 */
[----:B------:R-:W-:Y:S02]  /*2310*/  FSEL R139, R43, -INF , !P1 ;  /* 0xff8000002b8b7808 */ /* 0x000fe40004800000 */
[----:B------:R-:W-:Y:S01]  /*2320*/  ISETP.GE.AND P1, PT, R58, R4, PT ;  /* 0x000000043a00720c */ /* 0x000fe20003f26270 */
[----:B------:R-:W-:Y:S01]  /*2330*/  HMMA.16816.F32 R40, R16, R62, R200 ;  /* 0x0000003e1028723c */ /* 0x000fe200000018c8 */
[----:B------:R-:W-:Y:S02]  /*2340*/  FSEL R148, R44, -INF , !P4 ;  /* 0xff8000002c947808 */ /* 0x000fe40006000000 */
[----:B------:R-:W-:-:S02]  /*2350*/  ISETP.GE.AND P4, PT, R58, R3, PT ;  /* 0x000000033a00720c */ /* 0x000fc40003f86270 */
[----:B------:R-:W-:Y:S02]  /*2360*/  FSEL R150, R46, -INF , !P0 ;  /* 0xff8000002e967808 */ /* 0x000fe40004000000 */
[CC--:B------:R-:W-:Y:S01]  /*2370*/  ISETP.GE.AND P0, PT, R24.reuse, R4.reuse, PT ;  /* 0x000000041800720c */ /* 0x0c0fe20003f06270 */
[----:B------:R-:W-:Y:S01]  /*2380*/  HMMA.16816.F32 R16, R16, R74, R224 ;  /* 0x0000004a1010723c */ /* 0x000fe200000018e0 */
[----:B------:R-:W-:Y:S02]  /*2390*/  FSEL R82, R45, -INF , !P1 ;  /* 0xff8000002d527808 */ /* 0x000fe40004800000 */
[----:B------:R-:W-:Y:S02]  /*23a0*/  ISETP.GE.AND P1, PT, R24, R3, PT ;  /* 0x000000031800720c */ /* 0x000fe40003f26270 */
[----:B------:R-:W-:Y:S02]  /*23b0*/  FSEL R151, R47, -INF , !P4 ;  /* 0xff8000002f977808 */ /* 0x000fe40006000000 */
[----:B------:R-:W-:Y:S01]  /*23c0*/  ISETP.GE.AND P4, PT, R23, R4, PT ;  /* 0x000000041700720c */ /* 0x000fe20003f86270 */
[----:B------:R-:W-:Y:S01]  /*23d0*/  HMMA.16816.F32 R44, R12, R60, R220 ;  /* 0x0000003c0c2c723c */ /* 0x000fe200000018dc */
[----:B------:R-:W-:-:S02]  /*23e0*/  FSEL R149, R32, -INF , !P0 ;  /* 0xff80000020957808 */ /* 0x000fc40004000000 */
[-C--:B------:R-:W-:Y:S02]  /*23f0*/  ISETP.GE.AND P0, PT, R23, R3.reuse, PT ;  /* 0x000000031700720c */ /* 0x080fe40003f06270 */
[----:B------:R-:W-:Y:S02]  /*2400*/  FSEL R152, R34, -INF , !P1 ;  /* 0xff80000022987808 */ /* 0x000fe40004800000 */
[----:B------:R-:W-:Y:S01]  /*2410*/  ISETP.GE.AND P1, PT, R57, R4, PT ;  /* 0x000000043900720c */ /* 0x000fe20003f26270 */
[----:B------:R-:W-:Y:S01]  /*2420*/  HMMA.16816.F32 R24, R12, R62, R232 ;  /* 0x0000003e0c18723c */ /* 0x000fe200000018e8 */
[----:B------:R-:W-:Y:S02]  /*2430*/  FSEL R83, R33, -INF , !P4 ;  /* 0xff80000021537808 */ /* 0x000fe40006000000 */
[----:B------:R-:W-:Y:S02]  /*2440*/  ISETP.GE.AND P4, PT, R57, R3, PT ;  /* 0x000000033900720c */ /* 0x000fe40003f86270 */
[----:B------:R-:W-:-:S02]  /*2450*/  FSEL R153, R35, -INF , !P0 ;  /* 0xff80000023997808 */ /* 0x000fc40004000000 */
[-C--:B------:R-:W-:Y:S01]  /*2460*/  ISETP.GE.AND P0, PT, R56, R4.reuse, PT ;  /* 0x000000043800720c */ /* 0x080fe20003f06270 */
[----:B------:R-:W-:Y:S01]  /*2470*/  HMMA.16816.F32 R32, R12, R78, R228 ;  /* 0x0000004e0c20723c */ /* 0x000fe200000018e4 */
[----:B------:R-:W-:Y:S02]  /*2480*/  FSEL R68, R68, -INF , !P1 ;  /* 0xff80000044447808 */ /* 0x000fe40004800000 */
[----:B------:R-:W-:Y:S02]  /*2490*/  ISETP.GE.AND P1, PT, R56, R3, PT ;  /* 0x000000033800720c */ /* 0x000fe40003f26270 */
[----:B------:R-:W-:Y:S02]  /*24a0*/  FSEL R69, R69, -INF , !P0 ;  /* 0xff80000045457808 */ /* 0x000fe40004000000 */
[----:B------:R-:W-:Y:S02]  /*24b0*/  FSEL R78, R70, -INF , !P4 ;  /* 0xff800000464e7808 */ /* 0x000fe40006000000 */
[----:B------:R-:W-:-:S02]  /*24c0*/  ISETP.GE.AND P4, PT, R22, R4, PT ;  /* 0x000000041600720c */ /* 0x000fc40003f86270 */
[-C--:B------:R-:W-:Y:S02]  /*24d0*/  ISETP.GE.AND P0, PT, R22, R3.reuse, PT ;  /* 0x000000031600720c */ /* 0x080fe40003f06270 */
[----:B------:R-:W-:Y:S02]  /*24e0*/  FSEL R79, R71, -INF , !P1 ;  /* 0xff800000474f7808 */ /* 0x000fe40004800000 */
[C---:B------:R-:W-:Y:S02]  /*24f0*/  ISETP.GE.AND P1, PT, R21.reuse, R4, PT ;  /* 0x000000041500720c */ /* 0x040fe40003f26270 */
[----:B------:R-:W-:Y:S02]  /*2500*/  FSEL R70, R28, -INF , !P4 ;  /* 0xff8000001c467808 */ /* 0x000fe40006000000 */
[----:B------:R-:W-:Y:S02]  /*2510*/  ISETP.GE.AND P4, PT, R21, R3, PT ;  /* 0x000000031500720c */ /* 0x000fe40003f86270 */
[----:B------:R-:W-:-:S02]  /*2520*/  FSEL R154, R30, -INF , !P0 ;  /* 0xff8000001e9a7808 */ /* 0x000fc40004000000 */
[-C--:B------:R-:W-:Y:S02]  /*2530*/  ISETP.GE.AND P0, PT, R65, R4.reuse, PT ;  /* 0x000000044100720c */ /* 0x080fe40003f06270 */
[----:B------:R-:W-:Y:S02]  /*2540*/  FSEL R71, R29, -INF , !P1 ;  /* 0xff8000001d477808 */ /* 0x000fe40004800000 */
[----:B------:R-:W-:Y:S02]  /*2550*/  ISETP.GE.AND P1, PT, R65, R3, PT ;  /* 0x000000034100720c */ /* 0x000fe40003f26270 */
[----:B------:R-:W-:Y:S02]  /*2560*/  FSEL R65, R31, -INF , !P4 ;  /* 0xff8000001f417808 */ /* 0x000fe40006000000 */
[----:B------:R-:W-:Y:S02]  /*2570*/  ISETP.GE.AND P4, PT, R64, R4, PT ;  /* 0x000000044000720c */ /* 0x000fe40003f86270 */
[----:B------:R-:W-:-:S02]  /*2580*/  FSEL R155, R48, -INF , !P0 ;  /* 0xff800000309b7808 */ /* 0x000fc40004000000 */
[-C--:B------:R-:W-:Y:S02]  /*2590*/  ISETP.GE.AND P0, PT, R64, R3.reuse, PT ;  /* 0x000000034000720c */ /* 0x080fe40003f06270 */
[----:B------:R-:W-:Y:S02]  /*25a0*/  FSEL R170, R50, -INF , !P1 ;  /* 0xff80000032aa7808 */ /* 0x000fe40004800000 */
[----:B------:R-:W-:Y:S02]  /*25b0*/  FSEL R168, R49, -INF , !P4 ;  /* 0xff80000031a87808 */ /* 0x000fe40006000000 */
[CC--:B------:R-:W-:Y:S02]  /*25c0*/  ISETP.GE.AND P1, PT, R20.reuse, R4.reuse, PT ;  /* 0x000000041400720c */ /* 0x0c0fe40003f26270 */
[----:B------:R-:W-:Y:S02]  /*25d0*/  ISETP.GE.AND P4, PT, R20, R3, PT ;  /* 0x000000031400720c */ /* 0x000fe40003f86270 */
[----:B------:R-:W-:Y:S01]  /*25e0*/  FSEL R171, R51, -INF , !P0 ;  /* 0xff80000033ab7808 */ /* 0x000fe20004000000 */
[----:B------:R-:W-:Y:S01]  /*25f0*/  HMMA.16816.F32 R20, R12, R72, R236 ;  /* 0x000000480c14723c */ /* 0x000fe200000018ec */
[----:B------:R-:W-:-:S02]  /*2600*/  ISETP.GE.AND P0, PT, R11, R4, PT ;  /* 0x000000040b00720c */ /* 0x000fc40003f06270 */
[----:B------:R-:W-:Y:S02]  /*2610*/  FSEL R169, R32, -INF , !P1 ;  /* 0xff80000020a97808 */ /* 0x000fe40004800000 */
[-C--:B------:R-:W-:Y:S02]  /*2620*/  ISETP.GE.AND P1, PT, R11, R3.reuse, PT ;  /* 0x000000030b00720c */ /* 0x080fe40003f26270 */
[----:B------:R-:W-:Y:S01]  /*2630*/  FSEL R72, R33, -INF , !P0 ;  /* 0xff80000021487808 */ /* 0x000fe20004000000 */
[----:B------:R-:W-:Y:S01]  /*2640*/  HMMA.16816.F32 R12, R12, R74, R240 ;  /* 0x0000004a0c0c723c */ /* 0x000fe200000018f0 */
[----:B------:R-:W-:Y:S02]  /*2650*/  ISETP.GE.AND P0, PT, R10, R3, PT ;  /* 0x000000030a00720c */ /* 0x000fe40003f06270 */
[----:B------:R-:W-:Y:S02]  /*2660*/  FSEL R177, R35, -INF , !P1 ;  /* 0xff80000023b17808 */ /* 0x000fe40004800000 */
[----:B------:R-:W-:-:S02]  /*2670*/  FSEL R181, R46, -INF , !P0 ;  /* 0xff8000002eb57808 */ /* 0x000fc40004000000 */
[----:B------:R-:W-:Y:S02]  /*2680*/  ISETP.GE.AND P0, PT, R8, R4, PT ;  /* 0x000000040800720c */ /* 0x000fe40003f06270 */
[-C--:B------:R-:W-:Y:S02]  /*2690*/  ISETP.GE.AND P1, PT, R9, R3.reuse, PT ;  /* 0x000000030900720c */ /* 0x080fe40003f26270 */
[----:B------:R-:W-:Y:S02]  /*26a0*/  FSEL R179, R24, -INF , !P0 ;  /* 0xff80000018b37808 */ /* 0x000fe40004000000 */
[----:B------:R-:W-:Y:S02]  /*26b0*/  ISETP.GE.AND P0, PT, R7, R3, PT ;  /* 0x000000030700720c */ /* 0x000fe40003f06270 */
[----:B------:R-:W-:Y:S02]  /*26c0*/  FSEL R29, R40, -INF , !P2 ;  /* 0xff800000281d7808 */ /* 0x000fe40005000000 */
[----:B------:R-:W-:-:S02]  /*26d0*/  FSEL R75, R27, -INF , !P0 ;  /* 0xff8000001b4b7808 */ /* 0x000fc40004000000 */
[-C--:B------:R-:W-:Y:S02]  /*26e0*/  ISETP.GE.AND P0, PT, R38, R4.reuse, PT ;  /* 0x000000042600720c */ /* 0x080fe40003f06270 */
[----:B------:R-:W-:Y:S02]  /*26f0*/  FSEL R182, R47, -INF , !P1 ;  /* 0xff8000002fb67808 */ /* 0x000fe40004800000 */
[----:B------:R-:W-:Y:S02]  /*2700*/  FSEL R188, R21, -INF , !P0 ;  /* 0xff80000015bc7808 */ /* 0x000fe40004000000 */
[-C--:B------:R-:W-:Y:S02]  /*2710*/  ISETP.GE.AND P0, PT, R36, R4.reuse, PT ;  /* 0x000000042400720c */ /* 0x080fe40003f06270 */
[-C--:B------:R-:W-:Y:S02]  /*2720*/  ISETP.GE.AND P2, PT, R9, R4.reuse, PT ;  /* 0x000000040900720c */ /* 0x080fe40003f46270 */
[----:B------:R-:W-:-:S02]  /*2730*/  ISETP.GE.AND P1, PT, R7, R4, PT ;  /* 0x000000040700720c */ /* 0x000fc40003f26270 */
[----:B------:R-:W-:Y:S02]  /*2740*/  FSEL R190, R13, -INF , !P0 ;  /* 0xff8000000dbe7808 */ /* 0x000fe40004000000 */
        /* <DEDUP_REMOVED lines=8> */
[----:B------:R-:W-:Y:S02]  /*27d0*/  ISETP.NE.AND P0, PT, R186, 0x1, PT ;  /* 0x00000001ba00780c */ /* 0x000fe40003f05270 */
[-C--:B------:R-:W-:Y:S02]  /*27e0*/  ISETP.GE.AND P2, PT, R6, R4.reuse, PT ;  /* 0x000000040600720c */ /* 0x080fe40003f46270 */
[----:B------:R-:W-:-:S02]  /*27f0*/  ISETP.GE.AND P1, PT, R37, R4, PT ;  /* 0x000000042500720c */ /* 0x000fc40003f26270 */
[----:B------:R-:W-:Y:S02]  /*2800*/  FSEL R73, R34, -INF , !P4 ;  /* 0xff80000022497808 */ /* 0x000fe40006000000 */
[----:B------:R-:W-:Y:S02]  /*2810*/  FSEL R187, R20, -INF , !P2 ;  /* 0xff80000014bb7808 */ /* 0x000fe40005000000 */
[----:B------:R-:W-:Y:S02]  /*2820*/  FSEL R189, R12, -INF , !P1 ;  /* 0xff8000000cbd7808 */ /* 0x000fe40004800000 */
[----:B------:R-:W-:Y:S02]  /*2830*/  ISETP.GE.AND P4, PT, R10, R4, PT ;  /* 0x000000040a00720c */ /* 0x000fe40003f86270 */
[-C--:B------:R-:W-:Y:S02]  /*2840*/  ISETP.GE.AND P2, PT, R38, R3.reuse, PT ;  /* 0x000000032600720c */ /* 0x080fe40003f46270 */
[----:B------:R-:W-:-:S02]  /*2850*/  ISETP.GE.AND P1, PT, R37, R3, PT ;  /* 0x000000032500720c */ /* 0x000fc40003f26270 */
[----:B------:R-:W-:Y:S02]  /*2860*/  FSEL R176, R44, -INF , !P4 ;  /* 0xff8000002cb07808 */ /* 0x000fe40006000000 */
[----:B------:R-:W-:Y:S02]  /*2870*/  FSEL R28, R41, -INF , !P3 ;  /* 0xff800000291c7808 */ /* 0x000fe40005800000 */
[----:B------:R-:W-:Y:S02]  /*2880*/  FSEL R192, R23, -INF , !P2 ;  /* 0xff80000017c07808 */ /* 0x000fe40005000000 */
[----:B------:R-:W-:Y:S02]  /*2890*/  FSEL R193, R14, -INF , !P1 ;  /* 0xff8000000ec17808 */ /* 0x000fe40004800000 */
[-C--:B------:R-:W-:Y:S02]  /*28a0*/  ISETP.GE.AND P4, PT, R8, R5.reuse, PT ;  /* 0x000000050800720c */ /* 0x080fe40003f86270 */
[----:B------:R-:W-:-:S02]  /*28b0*/  ISETP.GE.AND P3, PT, R7, R5, PT ;  /* 0x000000050700720c */ /* 0x000fc40003f66270 */
[-C--:B------:R-:W-:Y:S02]  /*28c0*/  ISETP.GE.AND P2, PT, R37, R5.reuse, PT ;  /* 0x000000052500720c */ /* 0x080fe40003f46270 */
[----:B------:R-:W-:Y:S02]  /*28d0*/  ISETP.GE.AND P1, PT, R36, R5, PT ;  /* 0x000000052400720c */ /* 0x000fe40003f26270 */
[----:B------:R-:W-:Y:S02]  /*28e0*/  FSEL R64, R42, -INF , !P4 ;  /* 0xff8000002a407808 */ /* 0x000fe40006000000 */
[----:B------:R-:W-:Y:S02]  /*28f0*/  FSEL R74, R43, -INF , !P3 ;  /* 0xff8000002b4a7808 */ /* 0x000fe40005800000 */
[----:B------:R-:W-:Y:S02]  /*2900*/  FSEL R16, R16, -INF , !P6 ;  /* 0xff80000010107808 */ /* 0x000fe40007000000 */
[----:B------:R-:W-:-:S02]  /*2910*/  FSEL R17, R17, -INF , !P5 ;  /* 0xff80000011117808 */ /* 0x000fc40006800000 */
[----:B------:R-:W-:Y:S02]  /*2920*/  FSEL R194, R18, -INF , !P2 ;  /* 0xff80000012c27808 */ /* 0x000fe40005000000 */
[----:B------:R-:W-:Y:S02]  /*2930*/  FSEL R195, R19, -INF , !P1 ;  /* 0xff80000013c37808 */ /* 0x000fe40004800000 */
[C---:B------:R-:W-:Y:S02]  /*2940*/  IADD3 R215, R209.reuse, 0x800, RZ ;  /* 0x00000800d1d77810 */ /* 0x040fe40007ffe0ff */
[C---:B------:R-:W-:Y:S02]  /*2950*/  IADD3 R214, R209.reuse, 0xc00, RZ ;  /* 0x00000c00d1d67810 */ /* 0x040fe40007ffe0ff */
[C---:B------:R-:W-:Y:S02]  /*2960*/  IADD3 R213, R209.reuse, 0x1000, RZ ;  /* 0x00001000d1d57810 */ /* 0x040fe40007ffe0ff */
[----:B------:R-:W-:Y:S01]  /*2970*/  IADD3 R212, R209, 0x1400, RZ ;  /* 0x00001400d1d47810 */ /* 0x000fe20007ffe0ff */
[----:B------:R-:W-:Y:S05]  /*2980*/  @!P0 BRA `(.L_x_1) ;  /* 0x0000016000008947 */ /* 0x000fea0003800000 */
[----:B------:R-:W-:-:S04]  /*2990*/  IADD3 R4, R186, -0x2, RZ ;  /* 0xfffffffeba047810 */ /* 0x000fc80007ffe0ff */
[----:B------:R-:W-:Y:S01]  /*29a0*/  SHF.R.S32.HI R6, RZ, 0x1f, R4 ;  /* 0x0000001fff067819 */ /* 0x000fe20000011404 */
[C---:B------:R-:W-:Y:S02]  /*29b0*/  IMAD R3, R4.reuse, UR7, RZ ;  /* 0x0000000704037c24 */ /* 0x040fe4000f8e02ff */
[----:B------:R-:W-:-:S04]  /*29c0*/  IMAD.WIDE.U32 R4, R4, UR8, R244 ;  /* 0x0000000804047c25 */ /* 0x000fc8000f8e00f4 */
[----:B------:R-:W-:Y:S01]  /*29d0*/  IMAD R3, R6, UR8, R3 ;  /* 0x0000000806037c24 */ /* 0x000fe2000f8e0203 */
[----:B------:R-:W-:-:S03]  /*29e0*/  LEA R8, P2, R4, c[0x0][0x168], 0x1 ;  /* 0x00005a0004087a11 */ /* 0x000fc600078408ff */
[----:B------:R-:W-:Y:S01]  /*29f0*/  IMAD.IADD R3, R5, 0x1, R3 ;  /* 0x0000000105037824 */ /* 0x000fe200078e0203 */
[----:B------:R-:W-:-:S04]  /*2a00*/  IADD3 R6, P1, R8, UR9, RZ ;  /* 0x0000000908067c10 */ /* 0x000fc8000ff3e0ff */
[----:B------:R-:W-:Y:S02]  /*2a10*/  LEA.HI.X R9, R4, c[0x0][0x16c], R3, 0x1, P2 ;  /* 0x00005b0004097a11 */ /* 0x000fe400010f0c03 */
[----:B------:R-:W-:Y:S02]  /*2a20*/  IADD3 R4, P2, R6, UR9, RZ ;  /* 0x0000000906047c10 */ /* 0x000fe4000ff5e0ff */
[----:B------:R-:W-:Y:S01]  /*2a30*/  IADD3.X R7, R9, UR13, RZ, P1, !PT ;  /* 0x0000000d09077c10 */ /* 0x000fe20008ffe4ff */
[----:B------:R-:W-:Y:S01]  /*2a40*/  @!PT LDS RZ, [RZ] ;  /* 0x00000000fffff984 */ /* 0x000fe20000000800 */
[----:B------:R-:W-:Y:S01]  /*2a50*/  @!PT LDS RZ, [RZ] ;  /* 0x00000000fffff984 */ /* 0x000fe20000000800 */
[----:B------:R-:W-:Y:S01]  /*2a60*/  @!PT LDS RZ, [RZ] ;  /* 0x00000000fffff984 */ /* 0x000fe20000000800 */
[----:B------:R1:W-:Y:S01]  /*2a70*/  LDGSTS.E.BYPASS.LTC128B.128 [R218+0x2000], [R8.64] ;  /* 0x0200000008da7fae */ /* 0x0003e2000b901d4a */
[----:B------:R-:W-:Y:S02]  /*2a80*/  IADD3 R10, P1, R4, UR9, RZ ;  /* 0x00000009040a7c10 */ /* 0x000fe4000ff3e0ff */
[----:B------:R-:W-:Y:S01]  /*2a90*/  IADD3.X R5, R7, UR13, RZ, P2, !PT ;  /* 0x0000000d07057c10 */ /* 0x000fe200097fe4ff */
[----:B------:R1:W-:Y:S03]  /*2aa0*/  LDGSTS.E.BYPASS.LTC128B.128 [R218+0x2800], [R6.64] ;  /* 0x0280000006da7fae */ /* 0x0003e6000b901d4a */
[----:B------:R-:W-:Y:S01]  /*2ab0*/  IADD3.X R11, R5, UR13, RZ, P1, !PT ;  /* 0x0000000d050b7c10 */ /* 0x000fe20008ffe4ff */
[----:B------:R1:W-:Y:S04]  /*2ac0*/  LDGSTS.E.BYPASS.LTC128B.128 [R218+0x3000], [R4.64] ;  /* 0x0300000004da7fae */ /* 0x0003e8000b901d4a */
[----:B------:R1:W-:Y:S04]  /*2ad0*/  LDGSTS.E.BYPASS.LTC128B.128 [R218+0x3800], [R10.64] ;  /* 0x038000000ada7fae */ /* 0x0003e8000b901d4a */
[----:B------:R-:W0:Y:S02]  /*2ae0*/  LDGDEPBAR ;  /* 0x00000000000079af */ /* 0x000e240000000000 */
.L_x_1:
[----:B------:R-:W-:Y:S02]  /*2af0*/  FMNMX.FTZ R138, R109, R108, !PT ;  /* 0x0000006c6d8a7209 */ /* 0x000fe40007810000 */
[----:B------:R-:W-:-:S02]  /*2b00*/  FMNMX.FTZ R137, R146, R156, !PT ;  /* 0x0000009c92897209 */ /* 0x000fc40007810000 */
[----:B------:R-:W-:Y:S02]  /*2b10*/  FMNMX.FTZ R138, R67, R138, !PT ;  /* 0x0000008a438a7209 */ /* 0x000fe40007810000 */
[----:B------:R-:W-:Y:S02]  /*2b20*/  FMNMX.FTZ R137, R104, R137, !PT ;  /* 0x0000008968897209 */ /* 0x000fe40007810000 */
[----:B------:R-:W-:Y:S02]  /*2b30*/  FMNMX.FTZ R138, R66, R138, !PT ;  /* 0x0000008a428a7209 */ /* 0x000fe40007810000 */
[----:B------:R-:W-:Y:S02]  /*2b40*/  FMNMX.FTZ R137, R106, R137, !PT ;  /* 0x000000896a897209 */ /* 0x000fe40007810000 */
        /* <DEDUP_REMOVED lines=56> */
[----:B------:R-:W-:Y:S01]  /*2ed0*/  SHF.L.U32 R204, R2, 0x1, RZ ;  /* 0x0000000102cc7819 */ /* 0x000fe200000006ff */
[----:B------:R-:W2:Y:S03]  /*2ee0*/  SHFL.BFLY PT, R3, R138, 0x2, 0x1f ;  /* 0x0c401f008a037f89 */ /* 0x000ea600000e0000 */
[----:B------:R-:W-:Y:S01]  /*2ef0*/  IADD3 R205, R0, R204, RZ ;  /* 0x000000cc00cd7210 */ /* 0x000fe20007ffe0ff */
[----:B-1----:R-:W1:Y:S04]  /*2f00*/  SHFL.BFLY PT, R6, R137, 0x2, 0x1f ;  /* 0x0c401f0089067f89 */ /* 0x002e6800000e0000 */
[----:B------:R-:W-:Y:S04]  /*2f10*/  LDSM.16.MT88.4 R20, [R204+0x4000] ;  /* 0x00400000cc14783b */ /* 0x000fe80000004200 */
[----:B------:R-:W-:Y:S01]  /*2f20*/  LDSM.16.MT88.4 R24, [R205+0x4400] ;  /* 0x00440000cd18783b */ /* 0x000fe20000004200 */
[----:B--2---:R-:W-:-:S02]  /*2f30*/  FMNMX.FTZ R138, R138, R3, !PT ;  /* 0x000000038a8a7209 */ /* 0x004fc40007810000 */
[----:B-1----:R-:W-:-:S03]  /*2f40*/  FMNMX.FTZ R137, R137, R6, !PT ;  /* 0x0000000689897209 */ /* 0x002fc60007810000 */
[----:B------:R-:W1:Y:S01]  /*2f50*/  SHFL.BFLY PT, R3, R138, 0x1, 0x1f ;  /* 0x0c201f008a037f89 */ /* 0x000e6200000e0000 */
[----:B------:R-:W-:-:S03]  /*2f60*/  FMNMX.FTZ R6, R107, R113, !PT ;  /* 0x000000716b067209 */ /* 0x000fc60007810000 */
[----:B------:R-:W2:Y:S01]  /*2f70*/  SHFL.BFLY PT, R8, R137, 0x1, 0x1f ;  /* 0x0c201f0089087f89 */ /* 0x000ea200000e0000 */
[----:B-1----:R-:W-:-:S04]  /*2f80*/  FMNMX.FTZ R138, R138, R3, !PT ;  /* 0x000000038a8a7209 */ /* 0x002fc80007810000 */
[C---:B------:R-:W-:Y:S01]  /*2f90*/  FSETP.NEU.FTZ.AND P1, PT, R138.reuse, -INF , PT ;  /* 0xff8000008a00780b */ /* 0x040fe20003f3d000 */
[----:B------:R-:W-:Y:S01]  /*2fa0*/  FMUL.FTZ R3, R138, c[0x0][0x23c] ;  /* 0x00008f008a037a20 */ /* 0x000fe20000410000 */
[----:B--2---:R-:W-:-:S04]  /*2fb0*/  FMNMX.FTZ R137, R137, R8, !PT ;  /* 0x0000000889897209 */ /* 0x004fc80007810000 */
[----:B------:R-:W-:Y:S02]  /*2fc0*/  FSEL R3, R3, RZ, P1 ;  /* 0x000000ff03037208 */ /* 0x000fe40000800000 */
[----:B------:R-:W-:-:S03]  /*2fd0*/  FSETP.NEU.FTZ.AND P1, PT, R137, -INF , PT ;  /* 0xff8000008900780b */ /* 0x000fc60003f3d000 */
[--C-:B------:R-:W-:Y:S02]  /*2fe0*/  FFMA.FTZ R4, R109, c[0x0][0x23c], -R3.reuse ;  /* 0x00008f006d047a23 */ /* 0x100fe40000010803 */
[--C-:B------:R-:W-:Y:S02]  /*2ff0*/  FFMA.FTZ R5, R29, c[0x0][0x23c], -R3.reuse ;  /* 0x00008f001d057a23 */ /* 0x100fe40000010803 */
[----:B------:R1:W-:Y:S08]  /*3000*/  MUFU.EX2 R224, R4 ;  /* 0x0000000400e07308 */ /* 0x0003f00000000800 */
[----:B------:R2:W-:Y:S01]  /*3010*/  MUFU.EX2 R163, R5 ;  /* 0x0000000500a37308 */ /* 0x0005e20000000800 */
[----:B-1----:R-:W-:-:S07]  /*3020*/  FFMA.FTZ R4, R108, c[0x0][0x23c], -R3 ;  /* 0x00008f006c047a23 */ /* 0x002fce0000010803 */
[----:B------:R1:W-:Y:S01]  /*3030*/  MUFU.EX2 R203, R4 ;  /* 0x0000000400cb7308 */ /* 0x0003e20000000800 */
[--C-:B--2---:R-:W-:Y:S02]  /*3040*/  FFMA.FTZ R5, R28, c[0x0][0x23c], -R3.reuse ;  /* 0x00008f001c057a23 */ /* 0x104fe40000010803 */
[----:B------:R-:W-:Y:S05]  /*3050*/  LDSM.16.MT88.4 R28, [R204+0x4400] ;  /* 0x00440000cc1c783b */ /* 0x000fea0000004200 */
[----:B------:R2:W-:Y:S01]  /*3060*/  MUFU.EX2 R56, R5 ;  /* 0x0000000500387308 */ /* 0x0005e20000000800 */
[----:B-1----:R-:W-:-:S07]  /*3070*/  FFMA.FTZ R4, R67, c[0x0][0x23c], -R3 ;  /* 0x00008f0043047a23 */ /* 0x002fce0000010803 */
[----:B------:R1:W-:Y:S01]  /*3080*/  MUFU.EX2 R223, R4 ;  /* 0x0000000400df7308 */ /* 0x0003e20000000800 */
[----:B--2---:R-:W-:-:S07]  /*3090*/  FFMA.FTZ R5, R39, c[0x0][0x23c], -R3 ;  /* 0x00008f0027057a23 */ /* 0x004fce0000010803 */
[----:B------:R2:W-:Y:S01]  /*30a0*/  MUFU.EX2 R48, R5 ;  /* 0x0000000500307308 */ /* 0x0005e20000000800 */
[----:B-1----:R-:W-:-:S07]  /*30b0*/  FFMA.FTZ R4, R66, c[0x0][0x23c], -R3 ;  /* 0x00008f0042047a23 */ /* 0x002fce0000010803 */
[----:B------:R1:W3:Y:S01]  /*30c0*/  MUFU.EX2 R225, R4 ;  /* 0x0000000400e17308 */ /* 0x0002e20000000800 */
[----:B--2---:R-:W-:-:S07]  /*30d0*/  FFMA.FTZ R5, R84, c[0x0][0x23c], -R3 ;  /* 0x00008f0054057a23 */ /* 0x004fce0000010803 */
[----:B------:R2:W-:Y:S01]  /*30e0*/  MUFU.EX2 R49, R5 ;  /* 0x0000000500317308 */ /* 0x0005e20000000800 */
[----:B-1----:R-:W-:Y:S01]  /*30f0*/  FFMA.FTZ R4, R111, c[0x0][0x23c], -R3 ;  /* 0x00008f006f047a23 */ /* 0x002fe20000010803 */
[----:B---3--:R-:W-:-:S06]  /*3100*/  F2FP.PACK_AB R14, R225, R223 ;  /* 0x000000dfe10e723e */ /* 0x008fcc00000000ff */
[----:B------:R1:W-:Y:S01]  /*3110*/  MUFU.EX2 R226, R4 ;  /* 0x0000000400e27308 */ /* 0x0003e20000000800 */
[----:B--2---:R-:W-:Y:S01]  /*3120*/  FMNMX.FTZ R5, R116, R6, !PT ;  /* 0x0000000674057209 */ /* 0x004fe20007810000 */
[----:B-1----:R-:W-:-:S06]  /*3130*/  FFMA.FTZ R4, R110, c[0x0][0x23c], -R3 ;  /* 0x00008f006e047a23 */ /* 0x002fcc0000010803 */
[----:B------:R1:W-:Y:S02]  /*3140*/  MUFU.EX2 R227, R4 ;  /* 0x0000000400e37308 */ /* 0x0003e40000000800 */
        /* <DEDUP_REMOVED lines=40> */
[----:B-1----:R-:W-:-:S04]  /*33d0*/  FMNMX.FTZ R4, R105, R85, !PT ;  /* 0x0000005569047209 */ /* 0x002fc80007810000 */
[----:B------:R-:W-:-:S04]  /*33e0*/  FMNMX.FTZ R4, R112, R4, !PT ;  /* 0x0000000470047209 */ /* 0x000fc80007810000 */
[----:B------:R-:W-:-:S04]  /*33f0*/  FMNMX.FTZ R4, R88, R4, !PT ;  /* 0x0000000458047209 */ /* 0x000fc80007810000 */
[----:B------:R-:W-:-:S04]  /*3400*/  FMNMX.FTZ R4, R115, R4, !PT ;  /* 0x0000000473047209 */ /* 0x000fc80007810000 */
[----:B------:R-:W-:-:S04]  /*3410*/  FMNMX.FTZ R4, R86, R4, !PT ;  /* 0x0000000456047209 */ /* 0x000fc80007810000 */
[----:B------:R-:W-:-:S04]  /*3420*/  FMNMX.FTZ R4, R87, R4, !PT ;  /* 0x0000000457047209 */ /* 0x000fc80007810000 */
[----:B------:R-:W-:Y:S01]  /*3430*/  FMNMX.FTZ R7, R80, R4, !PT ;  /* 0x0000000450077209 */ /* 0x000fe20007810000 */
[--C-:B------:R-:W-:Y:S02]  /*3440*/  FFMA.FTZ R4, R16, c[0x0][0x23c], -R3.reuse ;  /* 0x00008f0010047a23 */ /* 0x100fe40000010803 */
[----:B------:R-:W-:Y:S01]  /*3450*/  FFMA.FTZ R3, R17, c[0x0][0x23c], -R3 ;  /* 0x00008f0011037a23 */ /* 0x000fe20000010803 */
[----:B------:R-:W-:Y:S01]  /*3460*/  FMNMX.FTZ R6, R133, R7, !PT ;  /* 0x0000000785067209 */ /* 0x000fe20007810000 */
[----:B------:R1:W-:Y:S01]  /*3470*/  MUFU.EX2 R12, R4 ;  /* 0x00000004000c7308 */ /* 0x0003e20000000800 */
[----:B------:R-:W-:Y:S01]  /*3480*/  FMNMX.FTZ R7, R89, R5, !PT ;  /* 0x0000000559077209 */ /* 0x000fe20007810000 */
[----:B------:R-:W-:Y:S01]  /*3490*/  LDSM.16.MT88.4 R16, [R205+0x4000] ;  /* 0x00400000cd10783b */ /* 0x000fe20000004200 */
[----:B------:R-:W-:Y:S01]  /*34a0*/  FMNMX.FTZ R5, R90, R6, !PT ;  /* 0x000000065a057209 */ /* 0x000fe20007810000 */
[----:B------:R-:W-:-:S03]  /*34b0*/  FMUL.FTZ R6, R137, c[0x0][0x23c] ;  /* 0x00008f0089067a20 */ /* 0x000fc60000410000 */
[----:B------:R-:W-:Y:S01]  /*34c0*/  FMNMX.FTZ R5, R91, R5, !PT ;  /* 0x000000055b057209 */ /* 0x000fe20007810000 */
[----:B------:R2:W-:Y:S01]  /*34d0*/  MUFU.EX2 R13, R3 ;  /* 0x00000003000d7308 */ /* 0x0005e20000000800 */
[----:B------:R-:W-:Y:S02]  /*34e0*/  FSEL R6, R6, RZ, P1 ;  /* 0x000000ff06067208 */ /* 0x000fe40000800000 */
[----:B------:R-:W-:-:S04]  /*34f0*/  FMNMX.FTZ R136, R76, R5, !PT ;  /* 0x000000054c887209 */ /* 0x000fc80007810000 */
[----:B------:R-:W-:Y:S02]  /*3500*/  FMNMX.FTZ R136, R148, R136, !PT ;  /* 0x0000008894887209 */ /* 0x000fe40007810000 */
[----:B-1----:R-:W-:Y:S02]  /*3510*/  FMNMX.FTZ R4, R119, R7, !PT ;  /* 0x0000000777047209 */ /* 0x002fe40007810000 */
[----:B------:R-:W-:-:S04]  /*3520*/  FMNMX.FTZ R136, R82, R136, !PT ;  /* 0x0000008852887209 */ /* 0x000fc80007810000 */
[----:B------:R-:W-:Y:S02]  /*3530*/  FMNMX.FTZ R136, R149, R136, !PT ;  /* 0x0000008895887209 */ /* 0x000fe40007810000 */
[----:B--2---:R-:W-:Y:S01]  /*3540*/  FMNMX.FTZ R3, R118, R4, !PT ;  /* 0x0000000476037209 */ /* 0x004fe20007810000 */
[----:B------:R-:W-:Y:S01]  /*3550*/  FFMA.FTZ R4, R146, c[0x0][0x23c], -R6 ;  /* 0x00008f0092047a23 */ /* 0x000fe20000010806 */
[----:B------:R-:W-:Y:S02]  /*3560*/  FMNMX.FTZ R136, R83, R136, !PT ;  /* 0x0000008853887209 */ /* 0x000fe40007810000 */
[----:B------:R-:W-:Y:S01]  /*3570*/  FMNMX.FTZ R3, R81, R3, !PT ;  /* 0x0000000351037209 */ /* 0x000fe20007810000 */
[----:B------:R1:W-:Y:S01]  /*3580*/  MUFU.EX2 R131, R4 ;  /* 0x0000000400837308 */ /* 0x0003e20000000800 */
[----:B------:R-:W-:Y:S02]  /*3590*/  FMNMX.FTZ R136, R68, R136, !PT ;  /* 0x0000008844887209 */ /* 0x000fe40007810000 */
[----:B------:R-:W-:-:S02]  /*35a0*/  FMNMX.FTZ R3, R132, R3, !PT ;  /* 0x0000000384037209 */ /* 0x000fc40007810000 */
[----:B------:R-:W-:Y:S02]  /*35b0*/  FMNMX.FTZ R136, R69, R136, !PT ;  /* 0x0000008845887209 */ /* 0x000fe40007810000 */
[----:B------:R-:W-:Y:S02]  /*35c0*/  FMNMX.FTZ R3, R134, R3, !PT ;  /* 0x0000000386037209 */ /* 0x000fe40007810000 */
[----:B------:R-:W-:Y:S02]  /*35d0*/  FMNMX.FTZ R136, R70, R136, !PT ;  /* 0x0000008846887209 */ /* 0x000fe40007810000 */
[----:B------:R-:W-:Y:S02]  /*35e0*/  FMNMX.FTZ R3, R135, R3, !PT ;  /* 0x0000000387037209 */ /* 0x000fe40007810000 */
[----:B------:R-:W-:Y:S02]  /*35f0*/  FMNMX.FTZ R136, R71, R136, !PT ;  /* 0x0000008847887209 */ /* 0x000fe40007810000 */
[----:B------:R-:W-:Y:S01]  /*3600*/  FMNMX.FTZ R3, R77, R3, !PT ;  /* 0x000000034d037209 */ /* 0x000fe20007810000 */
[----:B-1----:R-:W-:Y:S01]  /*3610*/  FFMA.FTZ R4, R156, c[0x0][0x23c], -R6 ;  /* 0x00008f009c047a23 */ /* 0x002fe20000010806 */
[----:B------:R-:W-:-:S02]  /*3620*/  FMNMX.FTZ R136, R155, R136, !PT ;  /* 0x000000889b887209 */ /* 0x000fc40007810000 */
[----:B------:R-:W-:Y:S01]  /*3630*/  FMNMX.FTZ R3, R139, R3, !PT ;  /* 0x000000038b037209 */ /* 0x000fe20007810000 */
[----:B------:R1:W2:Y:S01]  /*3640*/  MUFU.EX2 R120, R4 ;  /* 0x0000000400787308 */ /* 0x0002a20000000800 */
[----:B------:R-:W-:Y:S02]  /*3650*/  FMNMX.FTZ R136, R168, R136, !PT ;  /* 0x00000088a8887209 */ /* 0x000fe40007810000 */
[----:B------:R-:W-:Y:S02]  /*3660*/  FMNMX.FTZ R3, R150, R3, !PT ;  /* 0x0000000396037209 */ /* 0x000fe40007810000 */
[----:B------:R-:W-:Y:S02]  /*3670*/  FMNMX.FTZ R136, R169, R136, !PT ;  /* 0x00000088a9887209 */ /* 0x000fe40007810000 */
[----:B------:R-:W-:Y:S02]  /*3680*/  FMNMX.FTZ R3, R151, R3, !PT ;  /* 0x0000000397037209 */ /* 0x000fe40007810000 */
[----:B------:R-:W-:-:S02]  /*3690*/  FMNMX.FTZ R136, R72, R136, !PT ;  /* 0x0000008848887209 */ /* 0x000fc40007810000 */
[----:B------:R-:W-:Y:S02]  /*36a0*/  FMNMX.FTZ R3, R152, R3, !PT ;  /* 0x0000000398037209 */ /* 0x000fe40007810000 */
[----:B------:R-:W-:Y:S02]  /*36b0*/  FMNMX.FTZ R136, R176, R136, !PT ;  /* 0x00000088b0887209 */ /* 0x000fe40007810000 */
[----:B------:R-:W-:Y:S01]  /*36c0*/  FMNMX.FTZ R3, R153, R3, !PT ;  /* 0x0000000399037209 */ /* 0x000fe20007810000 */
[----:B-1----:R-:W-:Y:S01]  /*36d0*/  FFMA.FTZ R4, R104, c[0x0][0x23c], -R6 ;  /* 0x00008f0068047a23 */ /* 0x002fe20000010806 */
[----:B------:R-:W-:Y:S01]  /*36e0*/  FMNMX.FTZ R136, R178, R136, !PT ;  /* 0x00000088b2887209 */ /* 0x000fe20007810000 */
[----:B--2---:R-:W-:Y:S01]  /*36f0*/  FADD.FTZ R2, R131, R120 ;  /* 0x0000007883027221 */ /* 0x004fe20000010000 */
[----:B------:R-:W-:Y:S01]  /*3700*/  FMNMX.FTZ R3, R78, R3, !PT ;  /* 0x000000034e037209 */ /* 0x000fe20007810000 */
[----:B------:R1:W2:Y:S01]  /*3710*/  MUFU.EX2 R130, R4 ;  /* 0x0000000400827308 */ /* 0x0002a20000000800 */
[----:B------:R-:W-:-:S02]  /*3720*/  FMNMX.FTZ R136, R179, R136, !PT ;  /* 0x00000088b3887209 */ /* 0x000fc40007810000 */
[----:B------:R-:W-:Y:S02]  /*3730*/  FMNMX.FTZ R3, R79, R3, !PT ;  /* 0x000000034f037209 */ /* 0x000fe40007810000 */
[----:B------:R-:W-:Y:S02]  /*3740*/  FMNMX.FTZ R136, R180, R136, !PT ;  /* 0x00000088b4887209 */ /* 0x000fe40007810000 */
[----:B------:R-:W-:Y:S02]  /*3750*/  FMNMX.FTZ R3, R154, R3, !PT ;  /* 0x000000039a037209 */ /* 0x000fe40007810000 */
[----:B------:R-:W-:Y:S02]  /*3760*/  FMNMX.FTZ R136, R187, R136, !PT ;  /* 0x00000088bb887209 */ /* 0x000fe40007810000 */
[----:B------:R-:W-:Y:S02]  /*3770*/  FMNMX.FTZ R3, R65, R3, !PT ;  /* 0x0000000341037209 */ /* 0x000fe40007810000 */
[----:B------:R-:W-:-:S02]  /*3780*/  FMNMX.FTZ R136, R188, R136, !PT ;  /* 0x00000088bc887209 */ /* 0x000fc40007810000 */
[----:B------:R-:W-:Y:S01]  /*3790*/  FMNMX.FTZ R3, R170, R3, !PT ;  /* 0x00000003aa037209 */ /* 0x000fe20007810000 */
[----:B-1----:R-:W-:Y:S01]  /*37a0*/  FFMA.FTZ R4, R106, c[0x0][0x23c], -R6 ;  /* 0x00008f006a047a23 */ /* 0x002fe20000010806 */
[----:B------:R-:W-:Y:S01]  /*37b0*/  FMNMX.FTZ R136, R189, R136, !PT ;  /* 0x00000088bd887209 */ /* 0x000fe20007810000 */
[----:B--2---:R-:W-:Y:S01]  /*37c0*/  FADD.FTZ R2, R130, R2 ;  /* 0x0000000282027221 */ /* 0x004fe20000010000 */
[----:B------:R-:W-:Y:S01]  /*37d0*/  FMNMX.FTZ R3, R171, R3, !PT ;  /* 0x00000003ab037209 */ /* 0x000fe20007810000 */
[----:B------:R1:W2:Y:S01]  /*37e0*/  MUFU.EX2 R122, R4 ;  /* 0x00000004007a7308 */ /* 0x0002a20000000800 */
[----:B------:R-:W-:Y:S02]  /*37f0*/  FMNMX.FTZ R136, R190, R136, !PT ;  /* 0x00000088be887209 */ /* 0x000fe40007810000 */
[----:B------:R-:W-:-:S03]  /*3800*/  FMNMX.FTZ R3, R73, R3, !PT ;  /* 0x0000000349037209 */ /* 0x000fc60007810000 */
[----:B------:R-:W3:Y:S01]  /*3810*/  SHFL.BFLY PT, R7, R136, 0x2, 0x1f ;  /* 0x0c401f0088077f89 */ /* 0x000ee200000e0000 */
[----:B------:R-:W-:-:S04]  /*3820*/  FMNMX.FTZ R3, R177, R3, !PT ;  /* 0x00000003b1037209 */ /* 0x000fc80007810000 */
[----:B------:R-:W-:Y:S01]  /*3830*/  FMNMX.FTZ R3, R181, R3, !PT ;  /* 0x00000003b5037209 */ /* 0x000fe20007810000 */
[----:B-1----:R-:W-:Y:S01]  /*3840*/  FFMA.FTZ R4, R157, c[0x0][0x23c], -R6 ;  /* 0x00008f009d047a23 */ /* 0x002fe20000010806 */
[----:B--2---:R-:W-:-:S03]  /*3850*/  F2FP.PACK_AB R15, R122, R130 ;  /* 0x000000827a0f723e */ /* 0x004fc600000000ff */
[----:B------:R1:W-:Y:S01]  /*3860*/  MUFU.EX2 R129, R4 ;  /* 0x0000000400817308 */ /* 0x0003e20000000800 */
[----:B---3--:R-:W-:-:S05]  /*3870*/  FMNMX.FTZ R136, R136, R7, !PT ;  /* 0x0000000788887209 */ /* 0x008fca0007810000 */
[----:B------:R-:W2:Y:S01]  /*3880*/  SHFL.BFLY PT, R7, R136, 0x1, 0x1f ;  /* 0x0c201f0088077f89 */ /* 0x000ea200000e0000 */
[----:B-1----:R-:W-:-:S04]  /*3890*/  FFMA.FTZ R4, R158, c[0x0][0x23c], -R6 ;  /* 0x00008f009e047a23 */ /* 0x002fc80000010806 */
[----:B------:R1:W-:Y:S02]  /*38a0*/  MUFU.EX2 R121, R4 ;  /* 0x0000000400797308 */ /* 0x0003e40000000800 */
[----:B-1----:R-:W-:Y:S01]  /*38b0*/  FFMA.FTZ R4, R114, c[0x0][0x23c], -R6 ;  /* 0x00008f0072047a23 */ /* 0x002fe20000010806 */
[----:B--2---:R-:W-:-:S05]  /*38c0*/  FMNMX.FTZ R136, R136, R7, !PT ;  /* 0x0000000788887209 */ /* 0x004fca0007810000 */
[----:B------:R1:W-:Y:S01]  /*38d0*/  MUFU.EX2 R128, R4 ;  /* 0x0000000400807308 */ /* 0x0003e20000000800 */
[----:B------:R-:W-:Y:S01]  /*38e0*/  FSETP.NEU.FTZ.AND P1, PT, R136, -INF , PT ;  /* 0xff8000008800780b */ /* 0x000fe20003f3d000 */
[----:B-1----:R-:W-:-:S06]  /*38f0*/  FFMA.FTZ R4, R145, c[0x0][0x23c], -R6 ;  /* 0x00008f0091047a23 */ /* 0x002fcc0000010806 */
[----:B------:R1:W-:Y:S02]  /*3900*/  MUFU.EX2 R201, R4 ;  /* 0x0000000400c97308 */ /* 0x0003e40000000800 */
[----:B-1----:R-:W-:-:S06]  /*3910*/  FFMA.FTZ R4, R159, c[0x0][0x23c], -R6 ;  /* 0x00008f009f047a23 */ /* 0x002fcc0000010806 */
[----:B------:R1:W-:Y:S02]  /*3920*/  MUFU.EX2 R123, R4 ;  /* 0x00000004007b7308 */ /* 0x0003e40000000800 */
[----:B-1----:R-:W-:-:S06]  /*3930*/  FFMA.FTZ R4, R164, c[0x0][0x23c], -R6 ;  /* 0x00008f00a4047a23 */ /* 0x002fcc0000010806 */
[----:B------:R1:W-:Y:S02]  /*3940*/  MUFU.EX2 R200, R4 ;  /* 0x0000000400c87308 */ /* 0x0003e40000000800 */
[----:B-1----:R-:W-:Y:S01]  /*3950*/  FMNMX.FTZ R4, R182, R3, !PT ;  /* 0x00000003b6047209 */ /* 0x002fe20007810000 */
[----:B------:R-:W-:-:S03]  /*3960*/  FFMA.FTZ R3, R117, c[0x0][0x23c], -R6 ;  /* 0x00008f0075037a23 */ /* 0x000fc60000010806 */
[----:B------:R-:W-:Y:S02]  /*3970*/  FMNMX.FTZ R4, R183, R4, !PT ;  /* 0x00000004b7047209 */ /* 0x000fe40007810000 */
[----:B------:R1:W-:Y:S02]  /*3980*/  MUFU.EX2 R198, R3 ;  /* 0x0000000300c67308 */ /* 0x0003e40000000800 */
[----:B-1----:R-:W-:Y:S01]  /*3990*/  FMNMX.FTZ R3, R75, R4, !PT ;  /* 0x000000044b037209 */ /* 0x002fe20007810000 */
[----:B------:R-:W-:-:S03]  /*39a0*/  FFMA.FTZ R4, R147, c[0x0][0x23c], -R6 ;  /* 0x00008f0093047a23 */ /* 0x000fc60000010806 */
[----:B------:R-:W-:Y:S02]  /*39b0*/  FMNMX.FTZ R3, R191, R3, !PT ;  /* 0x00000003bf037209 */ /* 0x000fe40007810000 */
[----:B------:R1:W-:Y:S02]  /*39c0*/  MUFU.EX2 R197, R4 ;  /* 0x0000000400c57308 */ /* 0x0003e40000000800 */
[----:B------:R-:W-:-:S04]  /*39d0*/  FMNMX.FTZ R3, R192, R3, !PT ;  /* 0x00000003c0037209 */ /* 0x000fc80007810000 */
[----:B------:R-:W-:-:S04]  /*39e0*/  FMNMX.FTZ R3, R193, R3, !PT ;  /* 0x00000003c1037209 */ /* 0x000fc80007810000 */
[----:B------:R-:W-:Y:S01]  /*39f0*/  FMNMX.FTZ R3, R175, R3, !PT ;  /* 0x00000003af037209 */ /* 0x000fe20007810000 */
[----:B-1----:R-:W-:-:S04]  /*3a00*/  FFMA.FTZ R4, R165, c[0x0][0x23c], -R6 ;  /* 0x00008f00a5047a23 */ /* 0x002fc80000010806 */
[----:B------:R-:W1:Y:S01]  /*3a10*/  SHFL.BFLY PT, R5, R3, 0x2, 0x1f ;  /* 0x0c401f0003057f89 */ /* 0x000e6200000e0000 */
[----:B------:R2:W-:Y:S02]  /*3a20*/  MUFU.EX2 R196, R4 ;  /* 0x0000000400c47308 */ /* 0x0005e40000000800 */
[----:B--2---:R-:W-:-:S06]  /*3a30*/  FFMA.FTZ R4, R166, c[0x0][0x23c], -R6 ;  /* 0x00008f00a6047a23 */ /* 0x004fcc0000010806 */
[----:B------:R2:W-:Y:S01]  /*3a40*/  MUFU.EX2 R199, R4 ;  /* 0x0000000400c77308 */ /* 0x0005e20000000800 */
[----:B-1----:R-:W-:Y:S01]  /*3a50*/  FMNMX.FTZ R3, R3, R5, !PT ;  /* 0x0000000503037209 */ /* 0x002fe20007810000 */
[----:B------:R-:W-:-:S04]  /*3a60*/  FMUL.FTZ R5, R136, c[0x0][0x23c] ;  /* 0x00008f0088057a20 */ /* 0x000fc80000410000 */
[----:B------:R-:W1:Y:S01]  /*3a70*/  SHFL.BFLY PT, R8, R3, 0x1, 0x1f ;  /* 0x0c201f0003087f89 */ /* 0x000e6200000e0000 */
[----:B------:R-:W-:-:S05]  /*3a80*/  FSEL R5, R5, RZ, P1 ;  /* 0x000000ff05057208 */ /* 0x000fca0000800000 */
[--C-:B------:R-:W-:Y:S02]  /*3a90*/  FFMA.FTZ R7, R112, c[0x0][0x23c], -R5.reuse ;  /* 0x00008f0070077a23 */ /* 0x100fe40000010805 */
[----:B--2---:R-:W-:Y:S02]  /*3aa0*/  FFMA.FTZ R4, R124, c[0x0][0x23c], -R6 ;  /* 0x00008f007c047a23 */ /* 0x004fe40000010806 */
[----:B------:R2:W-:Y:S08]  /*3ab0*/  MUFU.EX2 R112, R7 ;  /* 0x0000000700707308 */ /* 0x0005f00000000800 */
[----:B------:R3:W-:Y:S01]  /*3ac0*/  MUFU.EX2 R124, R4 ;  /* 0x00000004007c7308 */ /* 0x0007e20000000800 */
[----:B-1----:R-:W-:Y:S01]  /*3ad0*/  FMNMX.FTZ R3, R3, R8, !PT ;  /* 0x0000000803037209 */ /* 0x002fe20007810000 */
[----:B--2---:R-:W-:-:S03]  /*3ae0*/  FFMA.FTZ R7, R88, c[0x0][0x23c], -R5 ;  /* 0x00008f0058077a23 */ /* 0x004fc60000010805 */
[----:B------:R-:W-:-:S03]  /*3af0*/  FSETP.NEU.FTZ.AND P1, PT, R3, -INF , PT ;  /* 0xff8000000300780b */ /* 0x000fc60003f3d000 */
[----:B------:R-:W1:Y:S01]  /*3b00*/  MUFU.EX2 R114, R7 ;  /* 0x0000000700727308 */ /* 0x000e620000000800 */
[----:B---3--:R-:W-:-:S07]  /*3b10*/  FFMA.FTZ R4, R125, c[0x0][0x23c], -R6 ;  /* 0x00008f007d047a23 */ /* 0x008fce0000010806 */
[----:B------:R2:W-:Y:S01]  /*3b20*/  MUFU.EX2 R125, R4 ;  /* 0x00000004007d7308 */ /* 0x0005e20000000800 */
[----:B-1----:R-:W-:Y:S01]  /*3b30*/  F2FP.PACK_AB R10, R114, R112 ;  /* 0x00000070720a723e */ /* 0x002fe200000000ff */
[----:B--2---:R-:W-:-:S06]  /*3b40*/  FFMA.FTZ R4, R173, c[0x0][0x23c], -R6 ;  /* 0x00008f00ad047a23 */ /* 0x004fcc0000010806 */
        /* <DEDUP_REMOVED lines=14> */
[----:B------:R1:W2:Y:S02]  /*3c30*/  MUFU.EX2 R104, R4 ;  /* 0x0000000400687308 */ /* 0x0002a40000000800 */
[----:B-1----:R-:W-:Y:S01]  /*3c40*/  FMUL.FTZ R4, R3, c[0x0][0x23c] ;  /* 0x00008f0003047a20 */ /* 0x002fe20000410000 */
[----:B--2---:R-:W-:-:S04]  /*3c50*/  F2FP.PACK_AB R8, R104, R106 ;  /* 0x0000006a6808723e */ /* 0x004fc800000000ff */
[----:B------:R-:W-:-:S05]  /*3c60*/  FSEL R4, R4, RZ, P1 ;  /* 0x000000ff04047208 */ /* 0x000fca0000800000 */
[--C-:B------:R-:W-:Y:S02]  /*3c70*/  FFMA.FTZ R7, R107, c[0x0][0x23c], -R4.reuse ;  /* 0x00008f006b077a23 */ /* 0x100fe40000010804 */
[--C-:B------:R-:W-:Y:S02]  /*3c80*/  FFMA.FTZ R0, R113, c[0x0][0x23c], -R4.reuse ;  /* 0x00008f0071007a23 */ /* 0x100fe40000010804 */
[----:B------:R-:W-:Y:S08]  /*3c90*/  MUFU.EX2 R97, R7 ;  /* 0x0000000700617308 */ /* 0x000ff00000000800 */
[----:B------:R1:W2:Y:S02]  /*3ca0*/  MUFU.EX2 R7, R0 ;  /* 0x0000000000077308 */ /* 0x0002a40000000800 */
[----:B-1----:R-:W-:Y:S01]  /*3cb0*/  FFMA.FTZ R0, R116, c[0x0][0x23c], -R4 ;  /* 0x00008f0074007a23 */ /* 0x002fe20000010804 */
[----:B--2---:R-:W-:-:S05]  /*3cc0*/  F2FP.PACK_AB R9, R7, R97 ;  /* 0x000000610709723e */ /* 0x004fca00000000ff */
[----:B------:R1:W-:Y:S02]  /*3cd0*/  MUFU.EX2 R103, R0 ;  /* 0x0000000000677308 */ /* 0x0003e40000000800 */
[----:B-1----:R-:W-:-:S06]  /*3ce0*/  FFMA.FTZ R0, R89, c[0x0][0x23c], -R4 ;  /* 0x00008f0059007a23 */ /* 0x002fcc0000010804 */
[----:B------:R1:W2:Y:S02]  /*3cf0*/  MUFU.EX2 R109, R0 ;  /* 0x00000000006d7308 */ /* 0x0002a40000000800 */
[----:B-1----:R-:W-:Y:S01]  /*3d00*/  FFMA.FTZ R0, R115, c[0x0][0x23c], -R5 ;  /* 0x00008f0073007a23 */ /* 0x002fe20000010805 */
[----:B--2---:R-:W-:-:S05]  /*3d10*/  F2FP.PACK_AB R11, R109, R103 ;  /* 0x000000676d0b723e */ /* 0x004fca00000000ff */
[----:B------:R1:W-:Y:S02]  /*3d20*/  MUFU.EX2 R111, R0 ;  /* 0x00000000006f7308 */ /* 0x0003e40000000800 */
[C---:B------:R-:W-:Y:S08]  /*3d30*/  HMMA.16816.F32 R44, R8.reuse, R20, RZ ;  /* 0x00000014082c723c */ /* 0x040ff000000018ff */
[----:B------:R-:W-:Y:S01]  /*3d40*/  HMMA.16816.F32 R36, R8, R16, RZ ;  /* 0x000000100824723c */ /* 0x000fe200000018ff */
[----:B-1----:R-:W-:-:S04]  /*3d50*/  FFMA.FTZ R0, R86, c[0x0][0x23c], -R5 ;  /* 0x00008f0056007a23 */ /* 0x002fc80000010805 */
[----:B------:R1:W2:Y:S03]  /*3d60*/  MUFU.EX2 R113, R0 ;  /* 0x0000000000717308 */ /* 0x0002a60000000800 */
[C---:B------:R-:W-:Y:S08]  /*3d70*/  HMMA.16816.F32 R40, R8.reuse, R22, RZ ;  /* 0x000000160828723c */ /* 0x040ff000000018ff */
[----:B------:R-:W-:Y:S01]  /*3d80*/  HMMA.16816.F32 R32, R8, R18, RZ ;  /* 0x000000120820723c */ /* 0x000fe200000018ff */
[----:B-1----:R-:W-:-:S06]  /*3d90*/  FFMA.FTZ R0, R87, c[0x0][0x23c], -R5 ;  /* 0x00008f0057007a23 */ /* 0x002fcc0000010805 */
[----:B--2---:R-:W-:Y:S01]  /*3da0*/  F2FP.PACK_AB R8, R113, R111 ;  /* 0x0000006f7108723e */ /* 0x004fe200000000ff */
[----:B------:R1:W-:Y:S02]  /*3db0*/  MUFU.EX2 R115, R0 ;  /* 0x0000000000737308 */ /* 0x0003e40000000800 */
[----:B-1----:R-:W-:-:S06]  /*3dc0*/  FFMA.FTZ R0, R80, c[0x0][0x23c], -R5 ;  /* 0x00008f0050007a23 */ /* 0x002fcc0000010805 */
[----:B------:R1:W2:Y:S02]  /*3dd0*/  MUFU.EX2 R116, R0 ;  /* 0x0000000000747308 */ /* 0x0002a40000000800 */
[----:B-1----:R-:W-:Y:S01]  /*3de0*/  FFMA.FTZ R0, R119, c[0x0][0x23c], -R4 ;  /* 0x00008f0077007a23 */ /* 0x002fe20000010804 */
[----:B------:R-:W-:Y:S02]  /*3df0*/  MOV R119, R13 ;  /* 0x0000000d00777202 */ /* 0x000fe40000000f00 */
[----:B------:R-:W-:-:S03]  /*3e00*/  F2FP.PACK_AB R13, R120, R131 ;  /* 0x00000083780d723e */ /* 0x000fc600000000ff */
[----:B------:R1:W-:Y:S01]  /*3e10*/  MUFU.EX2 R102, R0 ;  /* 0x0000000000667308 */ /* 0x0003e20000000800 */
[----:B--2---:R-:W-:Y:S01]  /*3e20*/  F2FP.PACK_AB R10, R116, R115 ;  /* 0x00000073740a723e */ /* 0x004fe200000000ff */
[----:B-1----:R-:W-:Y:S01]  /*3e30*/  FFMA.FTZ R0, R118, c[0x0][0x23c], -R4 ;  /* 0x00008f0076007a23 */ /* 0x002fe20000010804 */
[----:B------:R-:W-:Y:S02]  /*3e40*/  MOV R118, R12 ;  /* 0x0000000c00767202 */ /* 0x000fe40000000f00 */
[----:B------:R-:W-:-:S03]  /*3e50*/  F2FP.PACK_AB R12, R203, R224 ;  /* 0x000000e0cb0c723e */ /* 0x000fc600000000ff */
[----:B------:R1:W2:Y:S04]  /*3e60*/  MUFU.EX2 R108, R0 ;  /* 0x00000000006c7308 */ /* 0x0002a80000000800 */
[C---:B------:R-:W-:Y:S08]  /*3e70*/  HMMA.16816.F32 R52, R12.reuse, R20, RZ ;  /* 0x000000140c34723c */ /* 0x040ff000000018ff */
[----:B------:R-:W-:Y:S01]  /*3e80*/  HMMA.16816.F32 R60, R12, R22, RZ ;  /* 0x000000160c3c723c */ /* 0x000fe200000018ff */
[----:B-1----:R-:W-:Y:S01]  /*3e90*/  FFMA.FTZ R0, R81, c[0x0][0x23c], -R4 ;  /* 0x00008f0051007a23 */ /* 0x002fe20000010804 */
[----:B--2---:R-:W-:-:S03]  /*3ea0*/  F2FP.PACK_AB R9, R108, R102 ;  /* 0x000000666c09723e */ /* 0x004fc600000000ff */
[----:B------:R1:W-:Y:S03]  /*3eb0*/  MUFU.EX2 R105, R0 ;  /* 0x0000000000697308 */ /* 0x0003e60000000800 */
[----:B------:R-:W-:Y:S01]  /*3ec0*/  HMMA.16816.F32 R20, R12, R18, RZ ;  /* 0x000000120c14723c */ /* 0x000fe200000018ff */
[----:B-1----:R-:W-:Y:S01]  /*3ed0*/  FFMA.FTZ R0, R132, c[0x0][0x23c], -R4 ;  /* 0x00008f0084007a23 */ /* 0x002fe20000010804 */
[----:B------:R-:W-:-:S03]  /*3ee0*/  MOV R132, R49 ;  /* 0x0000003100847202 */ /* 0x000fc60000000f00 */
[----:B------:R1:W2:Y:S02]  /*3ef0*/  MUFU.EX2 R107, R0 ;  /* 0x00000000006b7308 */ /* 0x0002a40000000800 */
[----:B-1----:R-:W-:Y:S01]  /*3f00*/  FFMA.FTZ R0, R184, c[0x0][0x23c], -R6 ;  /* 0x00008f00b8007a23 */ /* 0x002fe20000010806 */
[----:B------:R-:W-:Y:S02]  /*3f10*/  MOV R184, R48 ;  /* 0x0000003000b87202 */ /* 0x000fe40000000f00 */
[----:B------:R-:W-:Y:S03]  /*3f20*/  HMMA.16816.F32 R48, R12, R16, RZ ;  /* 0x000000100c30723c */ /* 0x000fe600000018ff */
[----:B------:R1:W-:Y:S01]  /*3f30*/  MUFU.EX2 R117, R0 ;  /* 0x0000000000757308 */ /* 0x0003e20000000800 */
[----:B------:R-:W3:Y:S01]  /*3f40*/  LDSM.16.MT88.4 R12, [R204+0x4800] ;  /* 0x00480000cc0c783b */ /* 0x000ee20000004200 */
[----:B--2---:R-:W-:-:S03]  /*3f50*/  F2FP.PACK_AB R11, R107, R105 ;  /* 0x000000696b0b723e */ /* 0x004fc600000000ff */
[----:B------:R-:W2:Y:S04]  /*3f60*/  LDSM.16.MT88.4 R16, [R205+0x4800] ;  /* 0x00480000cd10783b */ /* 0x000ea80000004200 */
[----:B------:R-:W-:Y:S01]  /*3f70*/  HMMA.16816.F32 R140, R8, R28, R44 ;  /* 0x0000001c088c723c */ /* 0x000fe2000000182c */
[----:B-1----:R-:W-:Y:S01]  /*3f80*/  FFMA.FTZ R0, R133, c[0x0][0x23c], -R5 ;  /* 0x00008f0085007a23 */ /* 0x002fe20000010805 */
[----:B------:R-:W-:-:S06]  /*3f90*/  MOV R133, R56 ;  /* 0x0000003800857202 */ /* 0x000fcc0000000f00 */
[C---:B------:R-:W-:Y:S01]  /*3fa0*/  HMMA.16816.F32 R40, R8.reuse, R30, R40 ;  /* 0x0000001e0828723c */ /* 0x040fe20000001828 */
[----:B------:R1:W-:Y:S07]  /*3fb0*/  MUFU.EX2 R100, R0 ;  /* 0x0000000000647308 */ /* 0x0003ee0000000800 */
[C---:B------:R-:W-:Y:S08]  /*3fc0*/  HMMA.16816.F32 R56, R8.reuse, R24, R36 ;  /* 0x000000180838723c */ /* 0x040ff00000001824 */
[----:B------:R-:W-:Y:S01]  /*3fd0*/  HMMA.16816.F32 R32, R8, R26, R32 ;  /* 0x0000001a0820723c */ /* 0x000fe20000001820 */
[----:B-1----:R-:W-:-:S04]  /*3fe0*/  FFMA.FTZ R0, R90, c[0x0][0x23c], -R5 ;  /* 0x00008f005a007a23 */ /* 0x002fc80000010805 */
[----:B------:R1:W4:Y:S02]  /*3ff0*/  MUFU.EX2 R101, R0 ;  /* 0x0000000000657308 */ /* 0x0003240000000800 */
[----:B------:R-:W-:Y:S02]  /*4000*/  F2FP.PACK_AB R8, R227, R226 ;  /* 0x000000e2e308723e */ /* 0x000fe400000000ff */
[----:B------:R-:W-:Y:S02]  /*4010*/  F2FP.PACK_AB R9, R121, R129 ;  /* 0x000000817909723e */ /* 0x000fe400000000ff */
[----:B------:R-:W-:Y:S02]  /*4020*/  F2FP.PACK_AB R10, R228, R229 ;  /* 0x000000e5e40a723e */ /* 0x000fe400000000ff */
[----:B------:R-:W-:-:S07]  /*4030*/  F2FP.PACK_AB R11, R201, R128 ;  /* 0x00000080c90b723e */ /* 0x000fce00000000ff */
[----:B------:R-:W-:Y:S01]  /*4040*/  HMMA.16816.F32 R52, R8, R28, R52 ;  /* 0x0000001c0834723c */ /* 0x000fe20000001834 */
[----:B-1----:R-:W-:-:S04]  /*4050*/  FFMA.FTZ R0, R91, c[0x0][0x23c], -R5 ;  /* 0x00008f005b007a23 */ /* 0x002fc80000010805 */
[----:B------:R1:W-:Y:S03]  /*4060*/  MUFU.EX2 R99, R0 ;  /* 0x0000000000637308 */ /* 0x0003e60000000800 */
[C---:B------:R-:W-:Y:S08]  /*4070*/  HMMA.16816.F32 R48, R8.reuse, R24, R48 ;  /* 0x000000180830723c */ /* 0x040ff00000001830 */
[----:B------:R-:W-:Y:S01]  /*4080*/  HMMA.16816.F32 R44, R8, R30, R60 ;  /* 0x0000001e082c723c */ /* 0x000fe2000000183c */
[----:B-1----:R-:W-:-:S07]  /*4090*/  FFMA.FTZ R0, R76, c[0x0][0x23c], -R5 ;  /* 0x00008f004c007a23 */ /* 0x002fce0000010805 */
[----:B------:R-:W-:Y:S01]  /*40a0*/  HMMA.16816.F32 R36, R8, R26, R20 ;  /* 0x0000001a0824723c */ /* 0x000fe20000001814 */
[----:B------:R-:W1:Y:S01]  /*40b0*/  LDSM.16.MT88.4 R20, [R204+0x4c00] ;  /* 0x004c0000cc14783b */ /* 0x000e620000004200 */
[----:B------:R5:W2:Y:S03]  /*40c0*/  MUFU.EX2 R98, R0 ;  /* 0x0000000000627308 */ /* 0x000aa60000000800 */
[----:B------:R-:W1:Y:S02]  /*40d0*/  LDSM.16.MT88.4 R24, [R205+0x4c00] ;  /* 0x004c0000cd18783b */ /* 0x000e640000004200 */
[----:B----4-:R-:W-:Y:S01]  /*40e0*/  F2FP.PACK_AB R8, R101, R100 ;  /* 0x000000646508723e */ /* 0x010fe200000000ff */
[--C-:B-----5:R-:W-:Y:S01]  /*40f0*/  FFMA.FTZ R0, R134, c[0x0][0x23c], -R4.reuse ;  /* 0x00008f0086007a23 */ /* 0x120fe20000010804 */
[----:B--2---:R-:W-:Y:S02]  /*4100*/  F2FP.PACK_AB R10, R98, R99 ;  /* 0x00000063620a723e */ /* 0x004fe400000000ff */
[----:B------:R-:W-:Y:S01]  /*4110*/  MOV R134, R163 ;  /* 0x000000a300867202 */ /* 0x000fe20000000f00 */
[----:B------:R2:W-:Y:S02]  /*4120*/  MUFU.EX2 R94, R0 ;  /* 0x00000000005e7308 */ /* 0x0005e40000000800 */
[----:B--2---:R-:W-:Y:S01]  /*4130*/  FFMA.FTZ R0, R135, c[0x0][0x23c], -R4 ;  /* 0x00008f0087007a23 */ /* 0x004fe20000010804 */
[----:B------:R-:W-:-:S05]  /*4140*/  MOV R135, R162 ;  /* 0x000000a200877202 */ /* 0x000fca0000000f00 */
[----:B------:R2:W4:Y:S02]  /*4150*/  MUFU.EX2 R96, R0 ;  /* 0x0000000000607308 */ /* 0x0005240000000800 */
[----:B--2---:R-:W-:Y:S01]  /*4160*/  FFMA.FTZ R0, R77, c[0x0][0x23c], -R4 ;  /* 0x00008f004d007a23 */ /* 0x004fe20000010804 */
[----:B----4-:R-:W-:-:S05]  /*4170*/  F2FP.PACK_AB R9, R96, R94 ;  /* 0x0000005e6009723e */ /* 0x010fca00000000ff */
[----:B------:R2:W-:Y:S02]  /*4180*/  MUFU.EX2 R95, R0 ;  /* 0x00000000005f7308 */ /* 0x0005e40000000800 */
[----:B--2---:R-:W-:Y:S01]  /*4190*/  FFMA.FTZ R0, R139, c[0x0][0x23c], -R4 ;  /* 0x00008f008b007a23 */ /* 0x004fe20000010804 */
[----:B------:R-:W-:-:S05]  /*41a0*/  MOV R139, R161 ;  /* 0x000000a1008b7202 */ /* 0x000fca0000000f00 */
[----:B------:R2:W4:Y:S02]  /*41b0*/  MUFU.EX2 R93, R0 ;  /* 0x00000000005d7308 */ /* 0x0005240000000800 */
[----:B--2---:R-:W-:Y:S01]  /*41c0*/  FFMA.FTZ R0, R185, c[0x0][0x23c], -R6 ;  /* 0x00008f00b9007a23 */ /* 0x004fe20000010806 */
[----:B----4-:R-:W-:Y:S02]  /*41d0*/  F2FP.PACK_AB R11, R93, R95 ;  /* 0x0000005f5d0b723e */ /* 0x010fe400000000ff */
[----:B------:R-:W-:-:S03]  /*41e0*/  MOV R185, R160 ;  /* 0x000000a000b97202 */ /* 0x000fc60000000f00 */
[----:B------:R2:W-:Y:S02]  /*41f0*/  MUFU.EX2 R110, R0 ;  /* 0x00000000006e7308 */ /* 0x0005e40000000800 */
[C---:B---3--:R-:W-:Y:S08]  /*4200*/  HMMA.16816.F32 R140, R8.reuse, R12, R140 ;  /* 0x0000000c088c723c */ /* 0x048ff0000000188c */
[----:B------:R-:W-:Y:S01]  /*4210*/  HMMA.16816.F32 R56, R8, R16, R56 ;  /* 0x000000100838723c */ /* 0x000fe20000001838 */
[----:B--2---:R-:W-:-:S04]  /*4220*/  FFMA.FTZ R0, R148, c[0x0][0x23c], -R5 ;  /* 0x00008f0094007a23 */ /* 0x004fc80000010805 */
[----:B------:R2:W-:Y:S03]  /*4230*/  MUFU.EX2 R92, R0 ;  /* 0x00000000005c7308 */ /* 0x0005e60000000800 */
[C---:B------:R-:W-:Y:S08]  /*4240*/  HMMA.16816.F32 R40, R8.reuse, R14, R40 ;  /* 0x0000000e0828723c */ /* 0x040ff00000001828 */
[----:B------:R-:W-:Y:S01]  /*4250*/  HMMA.16816.F32 R28, R8, R18, R32 ;  /* 0x00000012081c723c */ /* 0x000fe20000001820 */
[----:B--2---:R-:W-:-:S06]  /*4260*/  FFMA.FTZ R0, R82, c[0x0][0x23c], -R5 ;  /* 0x00008f0052007a23 */ /* 0x004fcc0000010805 */
[----:B------:R-:W-:Y:S02]  /*4270*/  F2FP.PACK_AB R8, R242, R230 ;  /* 0x000000e6f208723e */ /* 0x000fe400000000ff */
[----:B------:R-:W-:Y:S01]  /*4280*/  F2FP.PACK_AB R9, R200, R123 ;  /* 0x0000007bc809723e */ /* 0x000fe200000000ff */
[----:B------:R2:W3:Y:S01]  /*4290*/  MUFU.EX2 R91, R0 ;  /* 0x00000000005b7308 */ /* 0x0004e20000000800 */
[----:B------:R-:W-:Y:S02]  /*42a0*/  F2FP.PACK_AB R10, R240, R241 ;  /* 0x000000f1f00a723e */ /* 0x000fe400000000ff */
[----:B------:R-:W-:-:S07]  /*42b0*/  F2FP.PACK_AB R11, R197, R198 ;  /* 0x000000c6c50b723e */ /* 0x000fce00000000ff */
[----:B------:R-:W-:Y:S01]  /*42c0*/  HMMA.16816.F32 R52, R8, R12, R52 ;  /* 0x0000000c0834723c */ /* 0x000fe20000001834 */
[----:B--2---:R-:W-:-:S07]  /*42d0*/  FFMA.FTZ R0, R149, c[0x0][0x23c], -R5 ;  /* 0x00008f0095007a23 */ /* 0x004fce0000010805 */
[C---:B------:R-:W-:Y:S01]  /*42e0*/  HMMA.16816.F32 R44, R8.reuse, R14, R44 ;  /* 0x0000000e082c723c */ /* 0x040fe2000000182c */
[----:B------:R-:W2:Y:S01]  /*42f0*/  LDSM.16.MT88.4 R12, [R204+0x5000] ;  /* 0x00500000cc0c783b */ /* 0x000ea20000004200 */
[----:B------:R4:W-:Y:S06]  /*4300*/  MUFU.EX2 R90, R0 ;  /* 0x00000000005a7308 */ /* 0x0009ec0000000800 */
[C---:B------:R-:W-:Y:S08]  /*4310*/  HMMA.16816.F32 R32, R8.reuse, R16, R48 ;  /* 0x000000100820723c */ /* 0x040ff00000001830 */
[----:B------:R-:W-:Y:S01]  /*4320*/  HMMA.16816.F32 R36, R8, R18, R36 ;  /* 0x000000120824723c */ /* 0x000fe20000001824 */
[----:B------:R-:W5:Y:S01]  /*4330*/  LDSM.16.MT88.4 R16, [R205+0x5000] ;  /* 0x00500000cd10783b */ /* 0x000f620000004200 */
[----:B----4-:R-:W-:-:S04]  /*4340*/  FFMA.FTZ R0, R83, c[0x0][0x23c], -R5 ;  /* 0x00008f0053007a23 */ /* 0x010fc80000010805 */
[----:B------:R4:W1:Y:S01]  /*4350*/  MUFU.EX2 R89, R0 ;  /* 0x0000000000597308 */ /* 0x0008620000000800 */
[----:B---3--:R-:W-:Y:S01]  /*4360*/  F2FP.PACK_AB R8, R91, R92 ;  /* 0x0000005c5b08723e */ /* 0x008fe200000000ff */
[----:B----4-:R-:W-:Y:S01]  /*4370*/  FFMA.FTZ R0, R150, c[0x0][0x23c], -R4 ;  /* 0x00008f0096007a23 */ /* 0x010fe20000010804 */
[----:B-1----:R-:W-:-:S05]  /*4380*/  F2FP.PACK_AB R10, R89, R90 ;  /* 0x0000005a590a723e */ /* 0x002fca00000000ff */
[----:B------:R1:W-:Y:S02]  /*4390*/  MUFU.EX2 R86, R0 ;  /* 0x0000000000567308 */ /* 0x0003e40000000800 */
[----:B-1----:R-:W-:-:S06]  /*43a0*/  FFMA.FTZ R0, R151, c[0x0][0x23c], -R4 ;  /* 0x00008f0097007a23 */ /* 0x002fcc0000010804 */
[----:B------:R1:W3:Y:S02]  /*43b0*/  MUFU.EX2 R87, R0 ;  /* 0x0000000000577308 */ /* 0x0002e40000000800 */
[----:B-1----:R-:W-:Y:S01]  /*43c0*/  FFMA.FTZ R0, R152, c[0x0][0x23c], -R4 ;  /* 0x00008f0098007a23 */ /* 0x002fe20000010804 */
[----:B---3--:R-:W-:-:S05]  /*43d0*/  F2FP.PACK_AB R9, R87, R86 ;  /* 0x000000565709723e */ /* 0x008fca00000000ff */
[----:B------:R1:W-:Y:S02]  /*43e0*/  MUFU.EX2 R85, R0 ;  /* 0x0000000000557308 */ /* 0x0003e40000000800 */
[----:B-1----:R-:W-:-:S06]  /*43f0*/  FFMA.FTZ R0, R153, c[0x0][0x23c], -R4 ;  /* 0x00008f0099007a23 */ /* 0x002fcc0000010804 */
[----:B------:R1:W3:Y:S02]  /*4400*/  MUFU.EX2 R84, R0 ;  /* 0x0000000000547308 */ /* 0x0002e40000000800 */
[----:B-1----:R-:W-:Y:S01]  /*4410*/  FFMA.FTZ R0, R217, c[0x0][0x23c], -R6 ;  /* 0x00008f00d9007a23 */ /* 0x002fe20000010806 */
[----:B---3--:R-:W-:Y:S02]  /*4420*/  F2FP.PACK_AB R11, R84, R85 ;  /* 0x00000055540b723e */ /* 0x008fe400000000ff */
[----:B------:R-:W-:-:S03]  /*4430*/  MOV R217, R144 ;  /* 0x0000009000d97202 */ /* 0x000fc60000000f00 */
[----:B------:R1:W-:Y:S02]  /*4440*/  MUFU.EX2 R88, R0 ;  /* 0x0000000000587308 */ /* 0x0003e40000000800 */
[C---:B------:R-:W-:Y:S08]  /*4450*/  HMMA.16816.F32 R140, R8.reuse, R20, R140 ;  /* 0x00000014088c723c */ /* 0x040ff0000000188c */
[----:B------:R-:W-:Y:S01]  /*4460*/  HMMA.16816.F32 R40, R8, R22, R40 ;  /* 0x000000160828723c */ /* 0x000fe20000001828 */
[----:B-1----:R-:W-:-:S04]  /*4470*/  FFMA.FTZ R0, R68, c[0x0][0x23c], -R5 ;  /* 0x00008f0044007a23 */ /* 0x002fc80000010805 */
[----:B------:R1:W-:Y:S03]  /*4480*/  MUFU.EX2 R83, R0 ;  /* 0x0000000000537308 */ /* 0x0003e60000000800 */
[C---:B------:R-:W-:Y:S08]  /*4490*/  HMMA.16816.F32 R160, R8.reuse, R24, R56 ;  /* 0x0000001808a0723c */ /* 0x040ff00000001838 */
[----:B------:R-:W-:Y:S01]  /*44a0*/  HMMA.16816.F32 R28, R8, R26, R28 ;  /* 0x0000001a081c723c */ /* 0x000fe2000000181c */
[----:B-1----:R-:W-:-:S06]  /*44b0*/  FFMA.FTZ R0, R69, c[0x0][0x23c], -R5 ;  /* 0x00008f0045007a23 */ /* 0x002fcc0000010805 */
[----:B------:R-:W-:Y:S02]  /*44c0*/  F2FP.PACK_AB R8, R238, R239 ;  /* 0x000000efee08723e */ /* 0x000fe400000000ff */
[----:B------:R-:W-:Y:S01]  /*44d0*/  F2FP.PACK_AB R9, R199, R196 ;  /* 0x000000c4c709723e */ /* 0x000fe200000000ff */
[----:B------:R1:W3:Y:S01]  /*44e0*/  MUFU.EX2 R82, R0 ;  /* 0x0000000000527308 */ /* 0x0002e20000000800 */
[----:B------:R-:W-:Y:S02]  /*44f0*/  F2FP.PACK_AB R10, R236, R237 ;  /* 0x000000edec0a723e */ /* 0x000fe400000000ff */
[----:B------:R-:W-:-:S07]  /*4500*/  F2FP.PACK_AB R11, R125, R124 ;  /* 0x0000007c7d0b723e */ /* 0x000fce00000000ff */
[----:B------:R-:W-:Y:S01]  /*4510*/  HMMA.16816.F32 R52, R8, R20, R52 ;  /* 0x000000140834723c */ /* 0x000fe20000001834 */
[----:B-1----:R-:W-:-:S07]  /*4520*/  FFMA.FTZ R0, R70, c[0x0][0x23c], -R5 ;  /* 0x00008f0046007a23 */ /* 0x002fce0000010805 */
[C---:B------:R-:W-:Y:S01]  /*4530*/  HMMA.16816.F32 R48, R8.reuse, R22, R44 ;  /* 0x000000160830723c */ /* 0x040fe2000000182c */
[----:B------:R-:W1:Y:S01]  /*4540*/  LDSM.16.MT88.4 R20, [R204+0x5400] ;  /* 0x00540000cc14783b */ /* 0x000e620000004200 */
[----:B------:R4:W-:Y:S06]  /*4550*/  MUFU.EX2 R81, R0 ;  /* 0x0000000000517308 */ /* 0x0009ec0000000800 */
[C---:B------:R-:W-:Y:S08]  /*4560*/  HMMA.16816.F32 R44, R8.reuse, R24, R32 ;  /* 0x00000018082c723c */ /* 0x040ff00000001820 */
[----:B------:R-:W-:Y:S01]  /*4570*/  HMMA.16816.F32 R36, R8, R26, R36 ;  /* 0x0000001a0824723c */ /* 0x000fe20000001824 */
[----:B------:R-:W1:Y:S01]  /*4580*/  LDSM.16.MT88.4 R24, [R205+0x5400] ;  /* 0x00540000cd18783b */ /* 0x000e620000004200 */
[----:B----4-:R-:W-:-:S04]  /*4590*/  FFMA.FTZ R0, R71, c[0x0][0x23c], -R5 ;  /* 0x00008f0047007a23 */ /* 0x010fc80000010805 */
[----:B------:R4:W2:Y:S01]  /*45a0*/  MUFU.EX2 R80, R0 ;  /* 0x0000000000507308 */ /* 0x0008a20000000800 */
[----:B---3--:R-:W-:Y:S01]  /*45b0*/  F2FP.PACK_AB R8, R82, R83 ;  /* 0x000000535208723e */ /* 0x008fe200000000ff */
[----:B----4-:R-:W-:Y:S01]  /*45c0*/  FFMA.FTZ R0, R78, c[0x0][0x23c], -R4 ;  /* 0x00008f004e007a23 */ /* 0x010fe20000010804 */
[----:B--2---:R-:W-:-:S05]  /*45d0*/  F2FP.PACK_AB R10, R80, R81 ;  /* 0x00000051500a723e */ /* 0x004fca00000000ff */
[----:B------:R2:W-:Y:S02]  /*45e0*/  MUFU.EX2 R71, R0 ;  /* 0x0000000000477308 */ /* 0x0005e40000000800 */
[----:B--2---:R-:W-:-:S06]  /*45f0*/  FFMA.FTZ R0, R79, c[0x0][0x23c], -R4 ;  /* 0x00008f004f007a23 */ /* 0x004fcc0000010804 */
[----:B------:R2:W3:Y:S02]  /*4600*/  MUFU.EX2 R76, R0 ;  /* 0x00000000004c7308 */ /* 0x0004e40000000800 */
[----:B--2---:R-:W-:Y:S01]  /*4610*/  FFMA.FTZ R0, R154, c[0x0][0x23c], -R4 ;  /* 0x00008f009a007a23 */ /* 0x004fe20000010804 */
[----:B---3--:R-:W-:-:S05]  /*4620*/  F2FP.PACK_AB R9, R76, R71 ;  /* 0x000000474c09723e */ /* 0x008fca00000000ff */
[----:B------:R2:W-:Y:S02]  /*4630*/  MUFU.EX2 R70, R0 ;  /* 0x0000000000467308 */ /* 0x0005e40000000800 */
[----:B--2---:R-:W-:-:S06]  /*4640*/  FFMA.FTZ R0, R65, c[0x0][0x23c], -R4 ;  /* 0x00008f0041007a23 */ /* 0x004fcc0000010804 */
[----:B------:R2:W3:Y:S02]  /*4650*/  MUFU.EX2 R69, R0 ;  /* 0x0000000000457308 */ /* 0x0004e40000000800 */
[----:B--2---:R-:W-:Y:S01]  /*4660*/  FFMA.FTZ R0, R219, c[0x0][0x23c], -R6 ;  /* 0x00008f00db007a23 */ /* 0x004fe20000010806 */
[----:B---3--:R-:W-:-:S05]  /*4670*/  F2FP.PACK_AB R11, R69, R70 ;  /* 0x00000046450b723e */ /* 0x008fca00000000ff */
[----:B------:R2:W-:Y:S02]  /*4680*/  MUFU.EX2 R77, R0 ;  /* 0x00000000004d7308 */ /* 0x0005e40000000800 */
[C---:B------:R-:W-:Y:S08]  /*4690*/  HMMA.16816.F32 R140, R8.reuse, R12, R140 ;  /* 0x0000000c088c723c */ /* 0x040ff0000000188c */
[----:B------:R-:W-:Y:S01]  /*46a0*/  HMMA.16816.F32 R40, R8, R14, R40 ;  /* 0x0000000e0828723c */ /* 0x000fe20000001828 */
[----:B--2---:R-:W-:-:S02]  /*46b0*/  FFMA.FTZ R0, R155, c[0x0][0x23c], -R5 ;  /* 0x00008f009b007a23 */ /* 0x004fc40000010805 */
[----:B------:R-:W-:Y:S02]  /*46c0*/  LDSM.16.MT88.4 R152, [R204+0x5c00] ;  /* 0x005c0000cc98783b */ /* 0x000fe40000004200 */
[----:B------:R2:W-:Y:S03]  /*46d0*/  MUFU.EX2 R68, R0 ;  /* 0x0000000000447308 */ /* 0x0005e60000000800 */
[C---:B-----5:R-:W-:Y:S08]  /*46e0*/  HMMA.16816.F32 R160, R8.reuse, R16, R160 ;  /* 0x0000001008a0723c */ /* 0x060ff000000018a0 */
[----:B------:R-:W-:Y:S01]  /*46f0*/  HMMA.16816.F32 R32, R8, R18, R28 ;  /* 0x000000120820723c */ /* 0x000fe2000000181c */
[----:B--2---:R-:W-:-:S06]  /*4700*/  FFMA.FTZ R0, R168, c[0x0][0x23c], -R5 ;  /* 0x00008f00a8007a23 */ /* 0x004fcc0000010805 */
[----:B------:R-:W-:Y:S02]  /*4710*/  F2FP.PACK_AB R8, R234, R235 ;  /* 0x000000ebea08723e */ /* 0x000fe400000000ff */
[----:B------:R-:W-:Y:S01]  /*4720*/  F2FP.PACK_AB R9, R202, R173 ;  /* 0x000000adca09723e */ /* 0x000fe200000000ff */
[----:B------:R2:W3:Y:S01]  /*4730*/  MUFU.EX2 R67, R0 ;  /* 0x0000000000437308 */ /* 0x0004e20000000800 */
[----:B------:R-:W-:Y:S02]  /*4740*/  F2FP.PACK_AB R10, R232, R233 ;  /* 0x000000e9e80a723e */ /* 0x000fe400000000ff */
[----:B------:R-:W-:Y:S02]  /*4750*/  F2FP.PACK_AB R11, R126, R172 ;  /* 0x000000ac7e0b723e */ /* 0x000fe400000000ff */
[----:B------:R-:W-:-:S05]  /*4760*/  F2FP.PACK_AB R168, R132, R184 ;  /* 0x000000b884a8723e */ /* 0x000fca00000000ff */
[----:B------:R-:W-:Y:S01]  /*4770*/  HMMA.16816.F32 R144, R8, R12, R52 ;  /* 0x0000000c0890723c */ /* 0x000fe20000001834 */
[----:B--2---:R-:W-:-:S07]  /*4780*/  FFMA.FTZ R0, R169, c[0x0][0x23c], -R5 ;  /* 0x00008f00a9007a23 */ /* 0x004fce0000010805 */
[C---:B------:R-:W-:Y:S01]  /*4790*/  HMMA.16816.F32 R44, R8.reuse, R16, R44 ;  /* 0x00000010082c723c */ /* 0x040fe2000000182c */
[----:B------:R2:W-:Y:S07]  /*47a0*/  MUFU.EX2 R66, R0 ;  /* 0x0000000000427308 */ /* 0x0005ee0000000800 */
[C---:B------:R-:W-:Y:S01]  /*47b0*/  HMMA.16816.F32 R28, R8.reuse, R18, R36 ;  /* 0x00000012081c723c */ /* 0x040fe20000001824 */
[----:B------:R-:W-:Y:S07]  /*47c0*/  LDSM.16.MT88.4 R16, [R205+0x5800] ;  /* 0x00580000cd10783b */ /* 0x000fee0000004200 */
[----:B------:R-:W-:Y:S01]  /*47d0*/  HMMA.16816.F32 R48, R8, R14, R48 ;  /* 0x0000000e0830723c */ /* 0x000fe20000001830 */
[----:B------:R-:W4:Y:S01]  /*47e0*/  LDSM.16.MT88.4 R12, [R204+0x5800] ;  /* 0x00580000cc0c783b */ /* 0x000f220000004200 */
[----:B--2---:R-:W-:-:S04]  /*47f0*/  FFMA.FTZ R0, R72, c[0x0][0x23c], -R5 ;  /* 0x00008f0048007a23 */ /* 0x004fc80000010805 */
[----:B------:R2:W5:Y:S01]  /*4800*/  MUFU.EX2 R65, R0 ;  /* 0x0000000000417308 */ /* 0x0005620000000800 */
[----:B---3--:R-:W-:Y:S01]  /*4810*/  F2FP.PACK_AB R8, R67, R68 ;  /* 0x000000444308723e */ /* 0x008fe200000000ff */
[----:B--2---:R-:W-:Y:S01]  /*4820*/  FFMA.FTZ R0, R170, c[0x0][0x23c], -R4 ;  /* 0x00008f00aa007a23 */ /* 0x004fe20000010804 */
[----:B-----5:R-:W-:Y:S02]  /*4830*/  F2FP.PACK_AB R10, R65, R66 ;  /* 0x00000042410a723e */ /* 0x020fe400000000ff */
[----:B------:R-:W-:-:S03]  /*4840*/  F2FP.PACK_AB R170, R119, R118 ;  /* 0x0000007677aa723e */ /* 0x000fc600000000ff */
        /* <DEDUP_REMOVED lines=11> */
[C---:B-1----:R-:W-:Y:S08]  /*4900*/  HMMA.16816.F32 R140, R8.reuse, R20, R140 ;  /* 0x00000014088c723c */ /* 0x042ff0000000188c */
[----:B------:R-:W-:Y:S01]  /*4910*/  HMMA.16816.F32 R40, R8, R22, R40 ;  /* 0x000000160828723c */ /* 0x000fe20000001828 */
[----:B--2---:R-:W-:-:S04]  /*4920*/  FFMA.FTZ R0, R176, c[0x0][0x23c], -R5 ;  /* 0x00008f00b0007a23 */ /* 0x004fc80000010805 */
[----:B------:R1:W-:Y:S03]  /*4930*/  MUFU.EX2 R58, R0 ;  /* 0x00000000003a7308 */ /* 0x0003e60000000800 */
[C---:B------:R-:W-:Y:S08]  /*4940*/  HMMA.16816.F32 R160, R8.reuse, R24, R160 ;  /* 0x0000001808a0723c */ /* 0x040ff000000018a0 */
[----:B------:R-:W-:Y:S01]  /*4950*/  HMMA.16816.F32 R32, R8, R26, R32 ;  /* 0x0000001a0820723c */ /* 0x000fe20000001820 */
[----:B-1----:R-:W-:-:S06]  /*4960*/  FFMA.FTZ R0, R178, c[0x0][0x23c], -R5 ;  /* 0x00008f00b2007a23 */ /* 0x002fcc0000010805 */
[----:B------:R-:W-:Y:S02]  /*4970*/  F2FP.PACK_AB R8, R243, R231 ;  /* 0x000000e7f308723e */ /* 0x000fe400000000ff */
[----:B------:R-:W-:Y:S01]  /*4980*/  F2FP.PACK_AB R9, R174, R127 ;  /* 0x0000007fae09723e */ /* 0x000fe200000000ff */
[----:B------:R1:W2:Y:S01]  /*4990*/  MUFU.EX2 R57, R0 ;  /* 0x0000000000397308 */ /* 0x0002a20000000800 */
[----:B------:R-:W-:Y:S02]  /*49a0*/  F2FP.PACK_AB R10, R185, R217 ;  /* 0x000000d9b90a723e */ /* 0x000fe400000000ff */
[----:B------:R-:W-:-:S07]  /*49b0*/  F2FP.PACK_AB R11, R110, R117 ;  /* 0x000000756e0b723e */ /* 0x000fce00000000ff */
[----:B------:R-:W-:Y:S01]  /*49c0*/  HMMA.16816.F32 R44, R8, R24, R44 ;  /* 0x00000018082c723c */ /* 0x000fe2000000182c */
[----:B-1----:R-:W-:-:S07]  /*49d0*/  FFMA.FTZ R0, R179, c[0x0][0x23c], -R5 ;  /* 0x00008f00b3007a23 */ /* 0x002fce0000010805 */
[C---:B------:R-:W-:Y:S01]  /*49e0*/  HMMA.16816.F32 R24, R8.reuse, R26, R28 ;  /* 0x0000001a0818723c */ /* 0x040fe2000000181c */
[----:B------:R1:W-:Y:S07]  /*49f0*/  MUFU.EX2 R56, R0 ;  /* 0x0000000000387308 */ /* 0x0003ee0000000800 */
[C---:B------:R-:W-:Y:S08]  /*4a00*/  HMMA.16816.F32 R144, R8.reuse, R20, R144 ;  /* 0x000000140890723c */ /* 0x040ff00000001890 */
[----:B------:R-:W-:Y:S01]  /*4a10*/  HMMA.16816.F32 R20, R8, R22, R48 ;  /* 0x000000160814723c */ /* 0x000fe20000001830 */
[----:B-1----:R-:W-:-:S04]  /*4a20*/  FFMA.FTZ R0, R180, c[0x0][0x23c], -R5 ;  /* 0x00008f00b4007a23 */ /* 0x002fc80000010805 */
[----:B------:R1:W3:Y:S02]  /*4a30*/  MUFU.EX2 R55, R0 ;  /* 0x0000000000377308 */ /* 0x0002e40000000800 */
[----:B--2---:R-:W-:Y:S01]  /*4a40*/  F2FP.PACK_AB R8, R57, R58 ;  /* 0x0000003a3908723e */ /* 0x004fe200000000ff */
[----:B-1----:R-:W-:Y:S01]  /*4a50*/  FFMA.FTZ R0, R181, c[0x0][0x23c], -R4 ;  /* 0x00008f00b5007a23 */ /* 0x002fe20000010804 */
[----:B---3--:R-:W-:-:S04]  /*4a60*/  F2FP.PACK_AB R10, R55, R56 ;  /* 0x00000038370a723e */ /* 0x008fc800000000ff */
[----:B------:R1:W-:Y:S02]  /*4a70*/  MUFU.EX2 R53, R0 ;  /* 0x0000000000357308 */ /* 0x0003e40000000800 */
[----:B-1----:R-:W-:-:S06]  /*4a80*/  FFMA.FTZ R0, R182, c[0x0][0x23c], -R4 ;  /* 0x00008f00b6007a23 */ /* 0x002fcc0000010804 */
        /* <DEDUP_REMOVED lines=8> */
[----:B------:R1:W2:Y:S02]  /*4b10*/  MUFU.EX2 R38, R0 ;  /* 0x0000000000267308 */ /* 0x0002a40000000800 */
[C---:B----4-:R-:W-:Y:S08]  /*4b20*/  HMMA.16816.F32 R140, R8.reuse, R12, R140 ;  /* 0x0000000c088c723c */ /* 0x050ff0000000188c */
        /* <DEDUP_REMOVED lines=10> */
[----:B--2---:R-:W-:-:S07]  /*4bd0*/  F2FP.PACK_AB R11, R38, R60 ;  /* 0x0000003c260b723e */ /* 0x004fce00000000ff */
[----:B------:R-:W-:Y:S01]  /*4be0*/  HMMA.16816.F32 R44, R8, R16, R44 ;  /* 0x00000010082c723c */ /* 0x000fe2000000182c */
[----:B-1----:R-:W-:Y:S01]  /*4bf0*/  FFMA.FTZ R0, R189, c[0x0][0x23c], -R5 ;  /* 0x00008f00bd007a23 */ /* 0x002fe20000010805 */
[----:B---3--:R-:W-:-:S06]  /*4c00*/  F2FP.PACK_AB R164, R36, R37 ;  /* 0x0000002524a4723e */ /* 0x008fcc00000000ff */
[C---:B------:R-:W-:Y:S01]  /*4c10*/  HMMA.16816.F32 R144, R8.reuse, R12, R144 ;  /* 0x0000000c0890723c */ /* 0x040fe20000001890 */
[----:B------:R1:W-:Y:S07]  /*4c20*/  MUFU.EX2 R31, R0 ;  /* 0x00000000001f7308 */ /* 0x0003ee0000000800 */
[C---:B------:R-:W-:Y:S01]  /*4c30*/  HMMA.16816.F32 R20, R8.reuse, R14, R20 ;  /* 0x0000000e0814723c */ /* 0x040fe20000001814 */
[----:B------:R-:W2:Y:S07]  /*4c40*/  LDSM.16.MT88.4 R12, [R205+0x5c00] ;  /* 0x005c0000cd0c783b */ /* 0x000eae0000004200 */
[----:B------:R-:W-:Y:S01]  /*4c50*/  HMMA.16816.F32 R24, R8, R18, R24 ;  /* 0x000000120818723c */ /* 0x000fe20000001818 */
[----:B-1----:R-:W-:-:S02]  /*4c60*/  FFMA.FTZ R0, R190, c[0x0][0x23c], -R5 ;  /* 0x00008f00be007a23 */ /* 0x002fc40000010805 */
[----:B------:R-:W-:Y:S02]  /*4c70*/  FADD.FTZ R5, R97, R7 ;  /* 0x0000000761057221 */ /* 0x000fe40000010000 */
[----:B------:R1:W3:Y:S02]  /*4c80*/  MUFU.EX2 R221, R0 ;  /* 0x0000000000dd7308 */ /* 0x0002e40000000800 */
[----:B-1----:R-:W-:Y:S01]  /*4c90*/  FFMA.FTZ R0, R191, c[0x0][0x23c], -R4 ;  /* 0x00008f00bf007a23 */ /* 0x002fe20000010804 */
[----:B---3--:R-:W-:-:S05]  /*4ca0*/  F2FP.PACK_AB R166, R221, R31 ;  /* 0x0000001fdda6723e */ /* 0x008fca00000000ff */
[----:B------:R1:W-:Y:S02]  /*4cb0*/  MUFU.EX2 R29, R0 ;  /* 0x00000000001d7308 */ /* 0x0003e40000000800 */
[----:B-1----:R-:W-:-:S06]  /*4cc0*/  FFMA.FTZ R0, R192, c[0x0][0x23c], -R4 ;  /* 0x00008f00c0007a23 */ /* 0x002fcc0000010804 */
[----:B------:R1:W3:Y:S02]  /*4cd0*/  MUFU.EX2 R30, R0 ;  /* 0x00000000001e7308 */ /* 0x0002e40000000800 */
[----:B-1----:R-:W-:Y:S01]  /*4ce0*/  FFMA.FTZ R0, R193, c[0x0][0x23c], -R4 ;  /* 0x00008f00c1007a23 */ /* 0x002fe20000010804 */
[----:B---3--:R-:W-:-:S05]  /*4cf0*/  F2FP.PACK_AB R165, R30, R29 ;  /* 0x0000001d1ea5723e */ /* 0x008fca00000000ff */
[----:B------:R1:W-:Y:S02]  /*4d00*/  MUFU.EX2 R28, R0 ;  /* 0x00000000001c7308 */ /* 0x0003e40000000800 */
[----:B-1----:R-:W-:Y:S02]  /*4d10*/  FFMA.FTZ R0, R175, c[0x0][0x23c], -R4 ;  /* 0x00008f00af007a23 */ /* 0x002fe40000010804 */
[----:B------:R-:W-:-:S04]  /*4d20*/  FADD.FTZ R4, R106, R104 ;  /* 0x000000686a047221 */ /* 0x000fc80000010000 */
[----:B------:R1:W3:Y:S02]  /*4d30*/  MUFU.EX2 R220, R0 ;  /* 0x0000000000dc7308 */ /* 0x0002e40000000800 */
[----:B-1----:R-:W-:Y:S01]  /*4d40*/  FFMA.FTZ R0, R252, c[0x0][0x23c], -R6 ;  /* 0x00008f00fc007a23 */ /* 0x002fe20000010806 */
[----:B---3--:R-:W-:-:S05]  /*4d50*/  F2FP.PACK_AB R167, R220, R28 ;  /* 0x0000001cdca7723e */ /* 0x008fca00000000ff */
[----:B------:R1:W-:Y:S02]  /*4d60*/  MUFU.EX2 R16, R0 ;  /* 0x0000000000107308 */ /* 0x0003e40000000800 */
[C---:B------:R-:W-:Y:S08]  /*4d70*/  HMMA.16816.F32 R140, R164.reuse, R152, R140 ;  /* 0x00000098a48c723c */ /* 0x040ff0000000188c */
[----:B------:R-:W-:Y:S01]  /*4d80*/  HMMA.16816.F32 R148, R164, R154, R148 ;  /* 0x0000009aa494723c */ /* 0x000fe20000001894 */
[----:B-1----:R-:W-:-:S04]  /*4d90*/  FFMA.FTZ R0, R251, c[0x0][0x23c], -R6 ;  /* 0x00008f00fb007a23 */ /* 0x002fc80000010806 */
[----:B------:R1:W3:Y:S03]  /*4da0*/  MUFU.EX2 R10, R0 ;  /* 0x00000000000a7308 */ /* 0x0002e60000000800 */
[C---:B--2---:R-:W-:Y:S08]  /*4db0*/  HMMA.16816.F32 R160, R164.reuse, R12, R160 ;  /* 0x0000000ca4a0723c */ /* 0x044ff000000018a0 */
[----:B------:R-:W-:Y:S01]  /*4dc0*/  HMMA.16816.F32 R164, R164, R14, R32 ;  /* 0x0000000ea4a4723c */ /* 0x000fe20000001820 */
[----:B-1----:R-:W-:Y:S01]  /*4dd0*/  FFMA.FTZ R0, R194, c[0x0][0x23c], -R6 ;  /* 0x00008f00c2007a23 */ /* 0x002fe20000010806 */
[----:B---3--:R-:W-:-:S03]  /*4de0*/  F2FP.PACK_AB R169, R10, R16 ;  /* 0x000000100aa9723e */ /* 0x008fc600000000ff */
[----:B------:R1:W-:Y:S02]  /*4df0*/  MUFU.EX2 R9, R0 ;  /* 0x0000000000097308 */ /* 0x0003e40000000800 */
[----:B-1----:R-:W-:-:S06]  /*4e00*/  FFMA.FTZ R0, R195, c[0x0][0x23c], -R6 ;  /* 0x00008f00c3007a23 */ /* 0x002fcc0000010806 */
[----:B------:R1:W2:Y:S02]  /*4e10*/  MUFU.EX2 R222, R0 ;  /* 0x0000000000de7308 */ /* 0x0002a40000000800 */
[----:B-1----:R-:W-:Y:S01]  /*4e20*/  FADD.FTZ R0, R224, R203 ;  /* 0x000000cbe0007221 */ /* 0x002fe20000010000 */
[----:B--2---:R-:W-:-:S03]  /*4e30*/  F2FP.PACK_AB R171, R222, R9 ;  /* 0x00000009deab723e */ /* 0x004fc600000000ff */
[----:B------:R-:W-:Y:S02]  /*4e40*/  FADD.FTZ R6, R223, R0 ;  /* 0x00000000df067221 */ /* 0x000fe40000010000 */
[----:B------:R-:W-:Y:S02]  /*4e50*/  FADD.FTZ R0, R112, R4 ;  /* 0x0000000470007221 */ /* 0x000fe40000010000 */
[----:B------:R-:W-:Y:S01]  /*4e60*/  FADD.FTZ R4, R103, R5 ;  /* 0x0000000567047221 */ /* 0x000fe20000010000 */
[----:B------:R-:W-:Y:S01]  /*4e70*/  HMMA.16816.F32 R144, R168, R152, R144 ;  /* 0x00000098a890723c */ /* 0x000fe20000001890 */
[----:B------:R-:W-:Y:S02]  /*4e80*/  FADD.FTZ R6, R225, R6 ;  /* 0x00000006e1067221 */ /* 0x000fe40000010000 */
[----:B------:R-:W-:Y:S02]  /*4e90*/  FADD.FTZ R5, R122, R2 ;  /* 0x000000027a057221 */ /* 0x000fe40000010000 */
[----:B------:R-:W-:-:S02]  /*4ea0*/  FADD.FTZ R7, R114, R0 ;  /* 0x0000000072077221 */ /* 0x000fc40000010000 */
[----:B------:R-:W-:Y:S01]  /*4eb0*/  FADD.FTZ R4, R109, R4 ;  /* 0x000000046d047221 */ /* 0x000fe20000010000 */
[C---:B------:R-:W-:Y:S01]  /*4ec0*/  HMMA.16816.F32 R152, R168.reuse, R154, R20 ;  /* 0x0000009aa898723c */ /* 0x040fe20000001814 */
[----:B------:R-:W-:Y:S02]  /*4ed0*/  FADD.FTZ R2, R226, R6 ;  /* 0x00000006e2027221 */ /* 0x000fe40000010000 */
[----:B------:R-:W-:Y:S02]  /*4ee0*/  FADD.FTZ R0, R129, R5 ;  /* 0x0000000581007221 */ /* 0x000fe40000010000 */
[----:B------:R-:W-:Y:S02]  /*4ef0*/  FADD.FTZ R7, R111, R7 ;  /* 0x000000076f077221 */ /* 0x000fe40000010000 */
[----:B------:R-:W-:Y:S01]  /*4f00*/  FADD.FTZ R6, R102, R4 ;  /* 0x0000000466067221 */ /* 0x000fe20000010000 */
[----:B------:R-:W-:Y:S01]  /*4f10*/  HMMA.16816.F32 R156, R168, R12, R44 ;  /* 0x0000000ca89c723c */ /* 0x000fe2000000182c */
[----:B------:R-:W-:-:S02]  /*4f20*/  FADD.FTZ R4, R227, R2 ;  /* 0x00000002e3047221 */ /* 0x000fc40000010000 */
[----:B------:R-:W-:Y:S02]  /*4f30*/  FADD.FTZ R5, R121, R0 ;  /* 0x0000000079057221 */ /* 0x000fe40000010000 */
[----:B------:R-:W-:Y:S02]  /*4f40*/  FADD.FTZ R2, R113, R7 ;  /* 0x0000000771027221 */ /* 0x000fe40000010000 */
[----:B------:R-:W-:Y:S01]  /*4f50*/  FADD.FTZ R0, R108, R6 ;  /* 0x000000066c007221 */ /* 0x000fe20000010000 */
[----:B------:R-:W-:Y:S01]  /*4f60*/  HMMA.16816.F32 R168, R168, R14, R24 ;  /* 0x0000000ea8a8723c */ /* 0x000fe20000001818 */
[----:B------:R-:W-:Y:S02]  /*4f70*/  FADD.FTZ R4, R229, R4 ;  /* 0x00000004e5047221 */ /* 0x000fe40000010000 */
[----:B------:R-:W-:Y:S02]  /*4f80*/  FADD.FTZ R5, R128, R5 ;  /* 0x0000000580057221 */ /* 0x000fe40000010000 */
[----:B------:R-:W-:-:S02]  /*4f90*/  FADD.FTZ R2, R115, R2 ;  /* 0x0000000273027221 */ /* 0x000fc40000010000 */
[----:B------:R-:W-:Y:S02]  /*4fa0*/  FADD.FTZ R0, R105, R0 ;  /* 0x0000000069007221 */ /* 0x000fe40000010000 */
[----:B------:R-:W-:Y:S02]  /*4fb0*/  FADD.FTZ R6, R228, R4 ;  /* 0x00000004e4067221 */ /* 0x000fe40000010000 */
[----:B------:R-:W-:Y:S02]  /*4fc0*/  FADD.FTZ R4, R201, R5 ;  /* 0x00000005c9047221 */ /* 0x000fe40000010000 */
        /* <DEDUP_REMOVED lines=97> */
[----:B------:R-:W-:Y:S01]  /*55e0*/  FADD.FTZ R220, R220, R0 ;  /* 0x00000000dcdc7221 */ /* 0x000fe20000010000 */
[----:B------:R-:W-:Y:S05]  /*55f0*/  @!P0 BRA `(.L_x_2) ;  /* 0x000036e000008947 */ /* 0x000fea0003800000 */
[----:B------:R-:W-:Y:S01]  /*5600*/  IADD3 R217, R186, -0x2, RZ ;  /* 0xfffffffebad97810 */ /* 0x000fe20007ffe0ff */
[----:B------:R-:W-:Y:S01]  /*5610*/  IMAD.MOV.U32 R133, RZ, RZ, R137 ;  /* 0x000000ffff857224 */ /* 0x000fe200078e0089 */
[----:B------:R-:W-:Y:S01]  /*5620*/  MOV R135, R3 ;  /* 0x0000000300877202 */ /* 0x000fe20000000f00 */
[----:B------:R-:W-:Y:S01]  /*5630*/  IMAD.MOV.U32 R132, RZ, RZ, R138 ;  /* 0x000000ffff847224 */ /* 0x000fe200078e008a */
[----:B------:R-:W-:Y:S01]  /*5640*/  MOV R134, R136 ;  /* 0x0000008800867202 */ /* 0x000fe20000000f00 */
[----:B------:R-:W-:Y:S05]  /*5650*/  BRA `(.L_x_3) ;  /* 0x0000019000007947 */ /* 0x000fea0003800000 */
.L_x_5:
[----:B------:R-:W-:Y:S04]  /*5660*/  IADD3 R0, R217, -0x1, RZ ;  /* 0xffffffffd9007810 */ /* 0x000fe80007ffe0ff */
[----:B------:R-:W-:Y:S01]  /*5670*/  SHF.R.S32.HI R136, RZ, 0x1f, R0 ;  /* 0x0000001fff887819 */ /* 0x000fe20000011400 */
[----:B------:R-:W-:Y:S04]  /*5680*/  IMAD.WIDE.U32 R2, R0, c[0x0][0x198], RZ ;  /* 0x0000660000027a25 */ /* 0x000fe800078e00ff */
[----:B------:R-:W-:Y:S04]  /*5690*/  IMAD R136, R136, c[0x0][0x198], RZ ;  /* 0x0000660088887a24 */ /* 0x000fe800078e02ff */
[----:B------:R-:W-:Y:S01]  /*56a0*/  IMAD R136, R0, c[0x0][0x19c], R136 ;  /* 0x0000670000887a24 */ /* 0x000fe200078e0288 */
[----:B------:R-:W-:Y:S03]  /*56b0*/  LEA R0, P1, R2, R248, 0x7 ;  /* 0x000000f802007211 */ /* 0x000fe600078238ff */
[----:B------:R-:W-:Y:S01]  /*56c0*/  IMAD.IADD R136, R3, 0x1, R136 ;  /* 0x0000000103887824 */ /* 0x000fe200078e0288 */
[----:B------:R-:W-:Y:S04]  /*56d0*/  LEA R138, P2, R0, c[0x0][0x168], 0x1 ;  /* 0x00005a00008a7a11 */ /* 0x000fe800078408ff */
[----:B------:R-:W-:Y:S02]  /*56e0*/  LEA.HI.X R2, R2, R245, R136, 0x7, P1 ;  /* 0x000000f502027211 */ /* 0x000fe400008f3c88 */
[----:B------:R-:W-:Y:S02]  /*56f0*/  IADD3 R136, P1, R138, UR9, RZ ;  /* 0x000000098a887c10 */ /* 0x000fe4000ff3e0ff */
        /* <DEDUP_REMOVED lines=13> */
[----:B------:R-:W0:Y:S01]  /*57d0*/  LDGDEPBAR ;  /* 0x00000000000079af */ /* 0x000e220000000000 */
[----:B------:R-:W-:-:S05]  /*57e0*/  BRA `(.L_x_4) ;  /* 0x0000071000007947 */ /* 0x000fca0003800000 */
.L_x_3:
[----:B------:R-:W-:Y:S01]  /*57f0*/  SHF.R.S32.HI R0, RZ, 0x1f, R217 ;  /* 0x0000001fff007819 */ /* 0x000fe200000114d9 */
[----:B------:R-:W-:Y:S04]  /*5800*/  DEPBAR.LE SB0, 0x0 ;  /* 0x000080000000791a */ /* 0x000fe80000000000 */
[----:B------:R-:W-:Y:S01]  /*5810*/  BAR.SYNC.DEFER_BLOCKING 0x0 ;  /* 0x0000000000007b1d */ /* 0x000fe20000010000 */
[----:B------:R-:W-:Y:S02]  /*5820*/  IMAD R0, R0, c[0x0][0x1a0], RZ ;  /* 0x0000680000007a24 */ /* 0x000fe400078e02ff */
[C---:B------:R-:W-:Y:S04]  /*5830*/  IMAD.WIDE.U32 R2, R217.reuse, c[0x0][0x1a0], RZ ;  /* 0x00006800d9027a25 */ /* 0x040fe800078e00ff */
        /* <DEDUP_REMOVED lines=14> */
[----:B------:R-:W-:Y:S04]  /*5920*/  IADD3.X R3, R5, UR5, RZ, P1, !PT ;  /* 0x0000000505037c10 */ /* 0x000fe80008ffe4ff */
[----:B------:R-:W-:Y:S01]  /*5930*/  IADD3.X R9, R3, UR5, RZ, P0, !PT ;  /* 0x0000000503097c10 */ /* 0x000fe200087fe4ff */
[----:B------:R1:W-:Y:S01]  /*5940*/  LDGSTS.E.BYPASS.LTC128B.128 [R218+0x4800], [R4.64] ;  /* 0x0480000004da7fae */ /* 0x0003e2000b901d4a */
[----:B------:R-:W-:Y:S07]  /*5950*/  ISETP.GT.AND P0, PT, R217, RZ, PT ;  /* 0x000000ffd900720c */ /* 0x000fee0003f04270 */
[----:B------:R2:W-:Y:S08]  /*5960*/  LDGSTS.E.BYPASS.LTC128B.128 [R218+0x5000], [R2.64] ;  /* 0x0500000002da7fae */ /* 0x0005f0000b901d4a */
[----:B------:R3:W-:Y:S08]  /*5970*/  LDGSTS.E.BYPASS.LTC128B.128 [R218+0x5800], [R8.64] ;  /* 0x0580000008da7fae */ /* 0x0007f0000b901d4a */
[----:B------:R-:W-:Y:S08]  /*5980*/  LDSM.16.M88.4 R128, [R207] ;  /* 0x00000000cf80783b */ /* 0x000ff00000000200 */
[----:B------:R-:W1:Y:S08]  /*5990*/  LDSM.16.M88.4 R16, [R206] ;  /* 0x00000000ce10783b */ /* 0x000e700000000200 */
[----:B------:R-:W3:Y:S08]  /*59a0*/  LDSM.16.M88.4 R124, [R207+0x1000] ;  /* 0x00100000cf7c783b */ /* 0x000ef00000000200 */
[----:B------:R-:W4:Y:S08]  /*59b0*/  LDSM.16.M88.4 R32, [R206+0x400] ;  /* 0x00040000ce20783b */ /* 0x000f300000000200 */
[----:B------:R-:W0:Y:S08]  /*59c0*/  LDGDEPBAR ;  /* 0x00000000000079af */ /* 0x000e300000000000 */
[----:B------:R-:W5:Y:S01]  /*59d0*/  LDSM.16.M88.4 R48, [R206+0x800] ;  /* 0x00080000ce30783b */ /* 0x000f620000000200 */
[-C--:B-1----:R-:W-:Y:S07]  /*59e0*/  HMMA.16816.F32 R4, R128, R16.reuse, RZ ;  /* 0x000000108004723c */ /* 0x082fee00000018ff */
[----:B------:R-:W1:Y:S01]  /*59f0*/  LDSM.16.M88.4 R64, [R206+0xc00] ;  /* 0x000c0000ce40783b */ /* 0x000e620000000200 */
[C---:B---3--:R-:W-:Y:S07]  /*5a00*/  HMMA.16816.F32 R8, R124.reuse, R16, RZ ;  /* 0x000000107c08723c */ /* 0x048fee00000018ff */
[----:B------:R-:W3:Y:S01]  /*5a10*/  LDSM.16.M88.4 R80, [R206+0x1000] ;  /* 0x00100000ce50783b */ /* 0x000ee20000000200 */
[-C--:B------:R-:W-:Y:S07]  /*5a20*/  HMMA.16816.F32 R12, R124, R18.reuse, RZ ;  /* 0x000000127c0c723c */ /* 0x080fee00000018ff */
[----:B------:R-:W1:Y:S01]  /*5a30*/  LDSM.16.M88.4 R96, [R206+0x1400] ;  /* 0x00140000ce60783b */ /* 0x000e620000000200 */
[C---:B------:R-:W-:Y:S07]  /*5a40*/  HMMA.16816.F32 R16, R128.reuse, R18, RZ ;  /* 0x000000128010723c */ /* 0x040fee00000018ff */
[----:B------:R-:W1:Y:S01]  /*5a50*/  LDSM.16.M88.4 R112, [R206+0x1800] ;  /* 0x00180000ce70783b */ /* 0x000e620000000200 */
[-C--:B----4-:R-:W-:Y:S07]  /*5a60*/  HMMA.16816.F32 R20, R128, R32.reuse, RZ ;  /* 0x000000208014723c */ /* 0x090fee00000018ff */
[----:B------:R-:W4:Y:S01]  /*5a70*/  LDSM.16.M88.4 R136, [R206+0x1c00] ;  /* 0x001c0000ce88783b */ /* 0x000f220000000200 */
[C---:B------:R-:W-:Y:S07]  /*5a80*/  HMMA.16816.F32 R24, R124.reuse, R32, RZ ;  /* 0x000000207c18723c */ /* 0x040fee00000018ff */
[----:B------:R-:W-:Y:S01]  /*5a90*/  LDSM.16.M88.4 R172, [R208] ;  /* 0x00000000d0ac783b */ /* 0x000fe20000000200 */
[-C--:B------:R-:W-:Y:S07]  /*5aa0*/  HMMA.16816.F32 R28, R124, R34.reuse, RZ ;  /* 0x000000227c1c723c */ /* 0x080fee00000018ff */
[----:B------:R-:W1:Y:S01]  /*5ab0*/  LDSM.16.M88.4 R176, [R209] ;  /* 0x00000000d1b0783b */ /* 0x000e620000000200 */
[C---:B------:R-:W-:Y:S07]  /*5ac0*/  HMMA.16816.F32 R32, R128.reuse, R34, RZ ;  /* 0x000000228020723c */ /* 0x040fee00000018ff */
[----:B------:R-:W2:Y:S01]  /*5ad0*/  LDSM.16.M88.4 R180, [R208+0x1000] ;  /* 0x00100000d0b4783b */ /* 0x000ea20000000200 */
[-C--:B-----5:R-:W-:Y:S07]  /*5ae0*/  HMMA.16816.F32 R36, R128, R48.reuse, RZ ;  /* 0x000000308024723c */ /* 0x0a0fee00000018ff */
[----:B------:R-:W5:Y:S01]  /*5af0*/  LDSM.16.M88.4 R184, [R216] ;  /* 0x00000000d8b8783b */ /* 0x000f620000000200 */
[C---:B------:R-:W-:Y:S07]  /*5b00*/  HMMA.16816.F32 R40, R124.reuse, R48, RZ ;  /* 0x000000307c28723c */ /* 0x040fee00000018ff */
[----:B------:R-:W2:Y:S01]  /*5b10*/  LDSM.16.M88.4 R188, [R215] ;  /* 0x00000000d7bc783b */ /* 0x000ea20000000200 */
[-C--:B------:R-:W-:Y:S07]  /*5b20*/  HMMA.16816.F32 R44, R124, R50.reuse, RZ ;  /* 0x000000327c2c723c */ /* 0x080fee00000018ff */
[----:B------:R-:W2:Y:S01]  /*5b30*/  LDSM.16.M88.4 R192, [R214] ;  /* 0x00000000d6c0783b */ /* 0x000ea20000000200 */
[C---:B------:R-:W-:Y:S07]  /*5b40*/  HMMA.16816.F32 R48, R128.reuse, R50, RZ ;  /* 0x000000328030723c */ /* 0x040fee00000018ff */
[----:B------:R-:W2:Y:S01]  /*5b50*/  LDSM.16.M88.4 R196, [R213] ;  /* 0x00000000d5c4783b */ /* 0x000ea20000000200 */
[-C--:B-1----:R-:W-:Y:S07]  /*5b60*/  HMMA.16816.F32 R52, R128, R64.reuse, RZ ;  /* 0x000000408034723c */ /* 0x082fee00000018ff */
[----:B------:R-:W-:Y:S01]  /*5b70*/  LDSM.16.M88.4 R200, [R211] ;  /* 0x00000000d3c8783b */ /* 0x000fe20000000200 */
[C---:B------:R-:W-:Y:S08]  /*5b80*/  HMMA.16816.F32 R56, R124.reuse, R64, RZ ;  /* 0x000000407c38723c */ /* 0x040ff000000018ff */
[-C--:B------:R-:W-:Y:S08]  /*5b90*/  HMMA.16816.F32 R60, R124, R66.reuse, RZ ;  /* 0x000000427c3c723c */ /* 0x080ff000000018ff */
[C---:B------:R-:W-:Y:S08]  /*5ba0*/  HMMA.16816.F32 R64, R128.reuse, R66, RZ ;  /* 0x000000428040723c */ /* 0x040ff000000018ff */
[-C--:B---3--:R-:W-:Y:S08]  /*5bb0*/  HMMA.16816.F32 R68, R128, R80.reuse, RZ ;  /* 0x000000508044723c */ /* 0x088ff000000018ff */
[C---:B------:R-:W-:Y:S08]  /*5bc0*/  HMMA.16816.F32 R72, R124.reuse, R80, RZ ;  /* 0x000000507c48723c */ /* 0x040ff000000018ff */
[-C--:B------:R-:W-:Y:S08]  /*5bd0*/  HMMA.16816.F32 R76, R124, R82.reuse, RZ ;  /* 0x000000527c4c723c */ /* 0x080ff000000018ff */
        /* <DEDUP_REMOVED lines=9> */
[-C--:B----4-:R-:W-:Y:S08]  /*5c70*/  HMMA.16816.F32 R116, R128, R136.reuse, RZ ;  /* 0x000000888074723c */ /* 0x090ff000000018ff */
[C---:B------:R-:W-:Y:S08]  /*5c80*/  HMMA.16816.F32 R120, R124.reuse, R136, RZ ;  /* 0x000000887c78723c */ /* 0x040ff000000018ff */
[-C--:B------:R-:W-:Y:S08]  /*5c90*/  HMMA.16816.F32 R124, R124, R138.reuse, RZ ;  /* 0x0000008a7c7c723c */ /* 0x080ff000000018ff */
[----:B------:R-:W-:Y:S01]  /*5ca0*/  HMMA.16816.F32 R128, R128, R138, RZ ;  /* 0x0000008a8080723c */ /* 0x000fe200000018ff */
[----:B------:R-:W1:Y:S07]  /*5cb0*/  LDSM.16.M88.4 R136, [R212] ;  /* 0x00000000d488783b */ /* 0x000e6e0000000200 */
[-C--:B------:R-:W-:Y:S08]  /*5cc0*/  HMMA.16816.F32 R4, R172, R176.reuse, R4 ;  /* 0x000000b0ac04723c */ /* 0x080ff00000001804 */
[C---:B--2---:R-:W-:Y:S08]  /*5cd0*/  HMMA.16816.F32 R8, R180.reuse, R176, R8 ;  /* 0x000000b0b408723c */ /* 0x044ff00000001808 */
[-C--:B------:R-:W-:Y:S08]  /*5ce0*/  HMMA.16816.F32 R12, R180, R178.reuse, R12 ;  /* 0x000000b2b40c723c */ /* 0x080ff0000000180c */
[C---:B------:R-:W-:Y:S01]  /*5cf0*/  HMMA.16816.F32 R16, R172.reuse, R178, R16 ;  /* 0x000000b2ac10723c */ /* 0x040fe20000001810 */
[----:B------:R-:W2:Y:S01]  /*5d00*/  LDSM.16.M88.4 R176, [R210] ;  /* 0x00000000d2b0783b */ /* 0x000ea20000000200 */
[----:B------:R-:W-:Y:S06]  /*5d10*/  DEPBAR.LE SB0, 0x0 ;  /* 0x000080000000791a */ /* 0x000fec0000000000 */
[-C--:B-----5:R-:W-:Y:S01]  /*5d20*/  HMMA.16816.F32 R20, R172, R184.reuse, R20 ;  /* 0x000000b8ac14723c */ /* 0x0a0fe20000001814 */
[----:B------:R-:W-:Y:S07]  /*5d30*/  BAR.SYNC.DEFER_BLOCKING 0x0 ;  /* 0x0000000000007b1d */ /* 0x000fee0000010000 */
[C---:B------:R-:W-:Y:S08]  /*5d40*/  HMMA.16816.F32 R24, R180.reuse, R184, R24 ;  /* 0x000000b8b418723c */ /* 0x040ff00000001818 */
[-C--:B------:R-:W-:Y:S08]  /*5d50*/  HMMA.16816.F32 R28, R180, R186.reuse, R28 ;  /* 0x000000bab41c723c */ /* 0x080ff0000000181c */
        /* <DEDUP_REMOVED lines=13> */
[-C--:B-1----:R-:W-:Y:S08]  /*5e30*/  HMMA.16816.F32 R84, R172, R136.reuse, R84 ;  /* 0x00000088ac54723c */ /* 0x082ff00000001854 */
[C---:B------:R-:W-:Y:S08]  /*5e40*/  HMMA.16816.F32 R88, R180.reuse, R136, R88 ;  /* 0x00000088b458723c */ /* 0x040ff00000001858 */
[-C--:B------:R-:W-:Y:S08]  /*5e50*/  HMMA.16816.F32 R92, R180, R138.reuse, R92 ;  /* 0x0000008ab45c723c */ /* 0x080ff0000000185c */
[C---:B------:R-:W-:Y:S08]  /*5e60*/  HMMA.16816.F32 R96, R172.reuse, R138, R96 ;  /* 0x0000008aac60723c */ /* 0x040ff00000001860 */
[-C--:B------:R-:W-:Y:S08]  /*5e70*/  HMMA.16816.F32 R100, R172, R200.reuse, R100 ;  /* 0x000000c8ac64723c */ /* 0x080ff00000001864 */
[C---:B------:R-:W-:Y:S08]  /*5e80*/  HMMA.16816.F32 R104, R180.reuse, R200, R104 ;  /* 0x000000c8b468723c */ /* 0x040ff00000001868 */
[-C--:B------:R-:W-:Y:S08]  /*5e90*/  HMMA.16816.F32 R108, R180, R202.reuse, R108 ;  /* 0x000000cab46c723c */ /* 0x080ff0000000186c */
[C---:B------:R-:W-:Y:S08]  /*5ea0*/  HMMA.16816.F32 R112, R172.reuse, R202, R112 ;  /* 0x000000caac70723c */ /* 0x040ff00000001870 */
[-C--:B--2---:R-:W-:Y:S08]  /*5eb0*/  HMMA.16816.F32 R116, R172, R176.reuse, R116 ;  /* 0x000000b0ac74723c */ /* 0x084ff00000001874 */
[C---:B------:R-:W-:Y:S08]  /*5ec0*/  HMMA.16816.F32 R120, R180.reuse, R176, R120 ;  /* 0x000000b0b478723c */ /* 0x040ff00000001878 */
[-C--:B------:R-:W-:Y:S08]  /*5ed0*/  HMMA.16816.F32 R124, R180, R178.reuse, R124 ;  /* 0x000000b2b47c723c */ /* 0x080ff0000000187c */
[----:B------:R-:W-:Y:S01]  /*5ee0*/  HMMA.16816.F32 R128, R172, R178, R128 ;  /* 0x000000b2ac80723c */ /* 0x000fe20000001880 */
[----:B------:R-:W-:-:S07]  /*5ef0*/  @P0 BRA `(.L_x_5) ;  /* 0xfffff76000000947 */ /* 0x000fce000383ffff */
.L_x_4:
[----:B------:R-:W-:Y:S02]  /*5f00*/  FMNMX.FTZ R0, R4, R132, !PT ;  /* 0x0000008404007209 */ /* 0x000fe40007810000 */
[----:B------:R-:W-:Y:S02]  /*5f10*/  IADD3 R217, R217, -0x1, RZ ;  /* 0xffffffffd9d97810 */ /* 0x000fe40007ffe0ff */
[----:B-1----:R-:W-:Y:S02]  /*5f20*/  FMNMX.FTZ R2, R5, R0, !PT ;  /* 0x0000000005027209 */ /* 0x002fe40007810000 */
[----:B------:R-:W-:Y:S02]  /*5f30*/  FMNMX.FTZ R0, R6, R133, !PT ;  /* 0x0000008506007209 */ /* 0x000fe40007810000 */
        /* <DEDUP_REMOVED lines=116> */
[----:B------:R-:W-:Y:S01]  /*6680*/  FMNMX.FTZ R3, R118, R3, !PT ;  /* 0x0000000376037209 */ /* 0x000fe20007810000 */
[----:B------:R-:W-:Y:S01]  /*6690*/  SHFL.BFLY PT, R2, R0, 0x2, 0x1f ;  /* 0x0c401f0000027f89 */ /* 0x000fe200000e0000 */
[----:B------:R-:W-:Y:S02]  /*66a0*/  FMNMX.FTZ R136, R125, R136, !PT ;  /* 0x000000887d887209 */ /* 0x000fe40007810000 */
[----:B------:R-:W-:Y:S02]  /*66b0*/  FMNMX.FTZ R3, R119, R3, !PT ;  /* 0x0000000377037209 */ /* 0x000fe40007810000 */
[----:B------:R-:W-:Y:S02]  /*66c0*/  FMNMX.FTZ R138, R116, R138, !PT ;  /* 0x0000008a748a7209 */ /* 0x000fe40007810000 */
[----:B------:R-:W-:Y:S01]  /*66d0*/  FMNMX.FTZ R3, R130, R3, !PT ;  /* 0x0000000382037209 */ /* 0x000fe20007810000 */
[----:B------:R-:W-:Y:S01]  /*66e0*/  SHFL.BFLY PT, R139, R136, 0x2, 0x1f ;  /* 0x0c401f00888b7f89 */ /* 0x000fe200000e0000 */
[----:B------:R-:W-:Y:S02]  /*66f0*/  FMNMX.FTZ R138, R117, R138, !PT ;  /* 0x0000008a758a7209 */ /* 0x000fe40007810000 */
[----:B------:R-:W-:Y:S02]  /*6700*/  FMNMX.FTZ R3, R131, R3, !PT ;  /* 0x0000000383037209 */ /* 0x000fe40007810000 */
[----:B------:R-:W-:Y:S03]  /*6710*/  FMNMX.FTZ R138, R128, R138, !PT ;  /* 0x0000008a808a7209 */ /* 0x000fe60007810000 */
[----:B------:R-:W-:Y:S01]  /*6720*/  SHFL.BFLY PT, R137, R3, 0x2, 0x1f ;  /* 0x0c401f0003897f89 */ /* 0x000fe200000e0000 */
[----:B------:R-:W-:Y:S07]  /*6730*/  FMNMX.FTZ R138, R129, R138, !PT ;  /* 0x0000008a818a7209 */ /* 0x000fee0007810000 */
[----:B------:R-:W1:Y:S02]  /*6740*/  SHFL.BFLY PT, R172, R138, 0x2, 0x1f ;  /* 0x0c401f008aac7f89 */ /* 0x000e6400000e0000 */
[----:B-1----:R-:W-:Y:S02]  /*6750*/  FMNMX.FTZ R138, R138, R172, !PT ;  /* 0x000000ac8a8a7209 */ /* 0x002fe40007810000 */
[----:B------:R-:W-:Y:S02]  /*6760*/  FMNMX.FTZ R136, R136, R139, !PT ;  /* 0x0000008b88887209 */ /* 0x000fe40007810000 */
[----:B------:R-:W-:Y:S02]  /*6770*/  FMNMX.FTZ R137, R3, R137, !PT ;  /* 0x0000008903897209 */ /* 0x000fe40007810000 */
[----:B------:R-:W1:Y:S01]  /*6780*/  SHFL.BFLY PT, R172, R138, 0x1, 0x1f ;  /* 0x0c201f008aac7f89 */ /* 0x000e6200000e0000 */
[----:B------:R-:W-:Y:S07]  /*6790*/  FMNMX.FTZ R2, R0, R2, !PT ;  /* 0x0000000200027209 */ /* 0x000fee0007810000 */
[----:B------:R-:W2:Y:S08]  /*67a0*/  SHFL.BFLY PT, R173, R137, 0x1, 0x1f ;  /* 0x0c201f0089ad7f89 */ /* 0x000eb000000e0000 */
[----:B------:R-:W3:Y:S01]  /*67b0*/  SHFL.BFLY PT, R174, R136, 0x1, 0x1f ;  /* 0x0c201f0088ae7f89 */ /* 0x000ee200000e0000 */
[----:B-1----:R-:W-:Y:S07]  /*67c0*/  FMNMX.FTZ R138, R138, R172, !PT ;  /* 0x000000ac8a8a7209 */ /* 0x002fee0007810000 */
[----:B------:R-:W1:Y:S01]  /*67d0*/  SHFL.BFLY PT, R3, R2, 0x1, 0x1f ;  /* 0x0c201f0002037f89 */ /* 0x000e6200000e0000 */
[C---:B------:R-:W-:Y:S01]  /*67e0*/  FSETP.NEU.FTZ.AND P1, PT, R138.reuse, -INF , PT ;  /* 0xff8000008a00780b */ /* 0x040fe20003f3d000 */
[----:B------:R-:W-:Y:S01]  /*67f0*/  FADD.FTZ R0, -R138, R132 ;  /* 0x000000848a007221 */ /* 0x000fe20000010100 */
[----:B--2---:R-:W-:Y:S03]  /*6800*/  FMNMX.FTZ R137, R137, R173, !PT ;  /* 0x000000ad89897209 */ /* 0x004fe60007810000 */
[----:B------:R-:W-:Y:S04]  /*6810*/  FMUL.FTZ R0, R0, c[0x0][0x23c] ;  /* 0x00008f0000007a20 */ /* 0x000fe80000410000 */
[----:B------:R2:W4:Y:S01]  /*6820*/  MUFU.EX2 R139, R0 ;  /* 0x00000000008b7308 */ /* 0x0005220000000800 */
[----:B---3--:R-:W-:Y:S02]  /*6830*/  FMNMX.FTZ R136, R136, R174, !PT ;  /* 0x000000ae88887209 */ /* 0x008fe40007810000 */
[----:B-1----:R-:W-:Y:S05]  /*6840*/  FMNMX.FTZ R3, R2, R3, !PT ;  /* 0x0000000302037209 */ /* 0x002fea0007810000 */
[----:B------:R-:W-:Y:S02]  /*6850*/  FMUL.FTZ R172, R3, c[0x0][0x23c] ;  /* 0x00008f0003ac7a20 */ /* 0x000fe40000410000 */
[----:B--2---:R-:W-:Y:S02]  /*6860*/  FADD.FTZ R0, -R137, R133 ;  /* 0x0000008589007221 */ /* 0x004fe40000010100 */
[----:B------:R-:W-:Y:S02]  /*6870*/  FMUL.FTZ R133, R138, c[0x0][0x23c] ;  /* 0x00008f008a857a20 */ /* 0x000fe40000410000 */
[----:B------:R-:W-:Y:S03]  /*6880*/  FMUL.FTZ R0, R0, c[0x0][0x23c] ;  /* 0x00008f0000007a20 */ /* 0x000fe60000410000 */
[----:B------:R-:W-:Y:S01]  /*6890*/  FSEL R133, R133, RZ, P1 ;  /* 0x000000ff85857208 */ /* 0x000fe20000800000 */
[----:B------:R1:W2:Y:S01]  /*68a0*/  MUFU.EX2 R132, R0 ;  /* 0x0000000000847308 */ /* 0x0002a20000000800 */
[----:B------:R-:W-:Y:S03]  /*68b0*/  FSETP.NEU.FTZ.AND P1, PT, R137, -INF , PT ;  /* 0xff8000008900780b */ /* 0x000fe60003f3d000 */
[--C-:B------:R-:W-:Y:S02]  /*68c0*/  FFMA.FTZ R20, R20, c[0x0][0x23c], -R133.reuse ;  /* 0x00008f0014147a23 */ /* 0x100fe40000010885 */
[--C-:B------:R-:W-:Y:S02]  /*68d0*/  FFMA.FTZ R21, R21, c[0x0][0x23c], -R133.reuse ;  /* 0x00008f0015157a23 */ /* 0x100fe40000010885 */
[--C-:B------:R-:W-:Y:S02]  /*68e0*/  FFMA.FTZ R48, R48, c[0x0][0x23c], -R133.reuse ;  /* 0x00008f0030307a23 */ /* 0x100fe40000010885 */
[----:B------:R-:W-:Y:S01]  /*68f0*/  MUFU.EX2 R188, R20 ;  /* 0x0000001400bc7308 */ /* 0x000fe20000000800 */
[--C-:B------:R-:W-:Y:S02]  /*6900*/  FFMA.FTZ R49, R49, c[0x0][0x23c], -R133.reuse ;  /* 0x00008f0031317a23 */ /* 0x100fe40000010885 */
[--C-:B------:R-:W-:Y:S02]  /*6910*/  FFMA.FTZ R52, R52, c[0x0][0x23c], -R133.reuse ;  /* 0x00008f0034347a23 */ /* 0x100fe40000010885 */
[--C-:B------:R-:W-:Y:S02]  /*6920*/  FFMA.FTZ R53, R53, c[0x0][0x23c], -R133.reuse ;  /* 0x00008f0035357a23 */ /* 0x100fe40000010885 */
[--C-:B------:R-:W-:Y:S02]  /*6930*/  FFMA.FTZ R16, R16, c[0x0][0x23c], -R133.reuse ;  /* 0x00008f0010107a23 */ /* 0x100fe40000010885 */
[--C-:B------:R-:W-:Y:S01]  /*6940*/  FFMA.FTZ R17, R17, c[0x0][0x23c], -R133.reuse ;  /* 0x00008f0011117a23 */ /* 0x100fe20000010885 */
[----:B------:R-:W-:Y:S01]  /*6950*/  MUFU.EX2 R193, R21 ;  /* 0x0000001500c17308 */ /* 0x000fe20000000800 */
[--C-:B------:R-:W-:Y:S02]  /*6960*/  FFMA.FTZ R100, R100, c[0x0][0x23c], -R133.reuse ;  /* 0x00008f0064647a23 */ /* 0x100fe40000010885 */
[--C-:B------:R-:W-:Y:S02]  /*6970*/  FFMA.FTZ R101, R101, c[0x0][0x23c], -R133.reuse ;  /* 0x00008f0065657a23 */ /* 0x100fe40000010885 */
[--C-:B------:R-:W-:Y:S02]  /*6980*/  FFMA.FTZ R112, R112, c[0x0][0x23c], -R133.reuse ;  /* 0x00008f0070707a23 */ /* 0x100fe40000010885 */
[--C-:B------:R-:W-:Y:S02]  /*6990*/  FFMA.FTZ R113, R113, c[0x0][0x23c], -R133.reuse ;  /* 0x00008f0071717a23 */ /* 0x100fe40000010885 */
[----:B-1----:R-:W-:Y:S01]  /*69a0*/  FADD.FTZ R0, -R136, R134 ;  /* 0x0000008688007221 */ /* 0x002fe20000010100 */
[----:B------:R4:W-:Y:S01]  /*69b0*/  MUFU.EX2 R202, R16 ;  /* 0x0000001000ca7308 */ /* 0x0009e20000000800 */
[----:B------:R-:W-:Y:S02]  /*69c0*/  FMUL.FTZ R134, R137, c[0x0][0x23c] ;  /* 0x00008f0089867a20 */ /* 0x000fe40000410000 */
[--C-:B------:R-:W-:Y:S02]  /*69d0*/  FFMA.FTZ R4, R4, c[0x0][0x23c], -R133.reuse ;  /* 0x00008f0004047a23 */ /* 0x100fe40000010885 */
[--C-:B------:R-:W-:Y:S01]  /*69e0*/  FFMA.FTZ R5, R5, c[0x0][0x23c], -R133.reuse ;  /* 0x00008f0005057a23 */ /* 0x100fe20000010885 */
[----:B------:R-:W-:Y:S01]  /*69f0*/  FSEL R134, R134, RZ, P1 ;  /* 0x000000ff86867208 */ /* 0x000fe20000800000 */
[--C-:B------:R-:W-:Y:S01]  /*6a00*/  FFMA.FTZ R36, R36, c[0x0][0x23c], -R133.reuse ;  /* 0x00008f0024247a23 */ /* 0x100fe20000010885 */
[----:B------:R-:W-:Y:S01]  /*6a10*/  FSETP.NEU.FTZ.AND P1, PT, R136, -INF , PT ;  /* 0xff8000008800780b */ /* 0x000fe20003f3d000 */
[--C-:B------:R-:W-:Y:S01]  /*6a20*/  FFMA.FTZ R37, R37, c[0x0][0x23c], -R133.reuse ;  /* 0x00008f0025257a23 */ /* 0x100fe20000010885 */
[----:B------:R1:W-:Y:S01]  /*6a30*/  MUFU.EX2 R192, R4 ;  /* 0x0000000400c07308 */ /* 0x0003e20000000800 */
        /* <DEDUP_REMOVED lines=8> */
[----:B----4-:R-:W-:Y:S02]  /*6ac0*/  FMUL.FTZ R16, R139, R152 ;  /* 0x000000988b107220 */ /* 0x010fe40000410000 */
[--C-:B------:R-:W-:Y:S02]  /*6ad0*/  FFMA.FTZ R19, R19, c[0x0][0x23c], -R134.reuse ;  /* 0x00008f0013137a23 */ /* 0x100fe40000010886 */
[--C-:B------:R-:W-:Y:S01]  /*6ae0*/  FFMA.FTZ R102, R102, c[0x0][0x23c], -R134.reuse ;  /* 0x00008f0066667a23 */ /* 0x100fe20000010886 */
[----:B------:R3:W-:Y:S01]  /*6af0*/  MUFU.EX2 R187, R23 ;  /* 0x0000001700bb7308 */ /* 0x0007e20000000800 */
[--C-:B------:R-:W-:Y:S02]  /*6b00*/  FFMA.FTZ R103, R103, c[0x0][0x23c], -R134.reuse ;  /* 0x00008f0067677a23 */ /* 0x100fe40000010886 */
[--C-:B------:R-:W-:Y:S02]  /*6b10*/  FFMA.FTZ R114, R114, c[0x0][0x23c], -R134.reuse ;  /* 0x00008f0072727a23 */ /* 0x100fe40000010886 */
[----:B-1----:R-:W-:Y:S02]  /*6b20*/  FMUL.FTZ R4, R139, R144 ;  /* 0x000000908b047220 */ /* 0x002fe40000410000 */
[--C-:B------:R-:W-:Y:S02]  /*6b30*/  FFMA.FTZ R115, R115, c[0x0][0x23c], -R134.reuse ;  /* 0x00008f0073737a23 */ /* 0x100fe40000010886 */
[--C-:B------:R-:W-:Y:S01]  /*6b40*/  FFMA.FTZ R6, R6, c[0x0][0x23c], -R134.reuse ;  /* 0x00008f0006067a23 */ /* 0x100fe20000010886 */
[----:B------:R1:W4:Y:S01]  /*6b50*/  MUFU.EX2 R225, R5 ;  /* 0x0000000500e17308 */ /* 0x0003220000000800 */
[--C-:B------:R-:W-:Y:S02]  /*6b60*/  FFMA.FTZ R7, R7, c[0x0][0x23c], -R134.reuse ;  /* 0x00008f0007077a23 */ /* 0x100fe40000010886 */
[--C-:B------:R-:W-:Y:S02]  /*6b70*/  FFMA.FTZ R38, R38, c[0x0][0x23c], -R134.reuse ;  /* 0x00008f0026267a23 */ /* 0x100fe40000010886 */
[--C-:B------:R-:W-:Y:S02]  /*6b80*/  FFMA.FTZ R39, R39, c[0x0][0x23c], -R134.reuse ;  /* 0x00008f0027277a23 */ /* 0x100fe40000010886 */
[--C-:B------:R-:W-:Y:S02]  /*6b90*/  FFMA.FTZ R32, R32, c[0x0][0x23c], -R133.reuse ;  /* 0x00008f0020207a23 */ /* 0x100fe40000010885 */
[--C-:B------:R-:W-:Y:S01]  /*6ba0*/  FFMA.FTZ R33, R33, c[0x0][0x23c], -R133.reuse ;  /* 0x00008f0021217a23 */ /* 0x100fe20000010885 */
[----:B------:R2:W-:Y:S01]  /*6bb0*/  MUFU.EX2 R191, R6 ;  /* 0x0000000600bf7308 */ /* 0x0005e20000000800 */
[--C-:B------:R-:W-:Y:S02]  /*6bc0*/  FFMA.FTZ R34, R34, c[0x0][0x23c], -R134.reuse ;  /* 0x00008f0022227a23 */ /* 0x100fe40000010886 */
[--C-:B------:R-:W-:Y:S01]  /*6bd0*/  FFMA.FTZ R35, R35, c[0x0][0x23c], -R134.reuse ;  /* 0x00008f0023237a23 */ /* 0x100fe20000010886 */
[----:B---3--:R-:W3:Y:S01]  /*6be0*/  LDSM.16.MT88.4 R20, [R204+0x4000] ;  /* 0x00400000cc14783b */ /* 0x008ee20000004200 */
[--C-:B------:R-:W-:Y:S02]  /*6bf0*/  FFMA.FTZ R64, R64, c[0x0][0x23c], -R133.reuse ;  /* 0x00008f0040407a23 */ /* 0x100fe40000010885 */
[--C-:B------:R-:W-:Y:S02]  /*6c00*/  FFMA.FTZ R65, R65, c[0x0][0x23c], -R133.reuse ;  /* 0x00008f0041417a23 */ /* 0x100fe40000010885 */
[--C-:B------:R-:W-:Y:S01]  /*6c10*/  FFMA.FTZ R66, R66, c[0x0][0x23c], -R134.reuse ;  /* 0x00008f0042427a23 */ /* 0x100fe20000010886 */
[----:B------:R5:W3:Y:S01]  /*6c20*/  MUFU.EX2 R201, R7 ;  /* 0x0000000700c97308 */ /* 0x000ae20000000800 */
[--C-:B------:R-:W-:Y:S02]  /*6c30*/  FFMA.FTZ R67, R67, c[0x0][0x23c], -R134.reuse ;  /* 0x00008f0043437a23 */ /* 0x100fe40000010886 */
[--C-:B------:R-:W-:Y:S02]  /*6c40*/  FFMA.FTZ R68, R68, c[0x0][0x23c], -R133.reuse ;  /* 0x00008f0044447a23 */ /* 0x100fe40000010885 */
[----:B-1----:R-:W-:Y:S02]  /*6c50*/  FMUL.FTZ R5, R139, R145 ;  /* 0x000000918b057220 */ /* 0x002fe40000410000 */
[--C-:B------:R-:W-:Y:S02]  /*6c60*/  FFMA.FTZ R69, R69, c[0x0][0x23c], -R133.reuse ;  /* 0x00008f0045457a23 */ /* 0x100fe40000010885 */
[--C-:B------:R-:W-:Y:S01]  /*6c70*/  FFMA.FTZ R70, R70, c[0x0][0x23c], -R134.reuse ;  /* 0x00008f0046467a23 */ /* 0x100fe20000010886 */
[----:B------:R1:W1:Y:S01]  /*6c80*/  MUFU.EX2 R235, R17 ;  /* 0x0000001100eb7308 */ /* 0x0002620000000800 */
[--C-:B------:R-:W-:Y:S02]  /*6c90*/  FFMA.FTZ R71, R71, c[0x0][0x23c], -R134.reuse ;  /* 0x00008f0047477a23 */ /* 0x100fe40000010886 */
[--C-:B------:R-:W-:Y:S02]  /*6ca0*/  FFMA.FTZ R80, R80, c[0x0][0x23c], -R133.reuse ;  /* 0x00008f0050507a23 */ /* 0x100fe40000010885 */
[----:B--2---:R-:W-:Y:S02]  /*6cb0*/  FMUL.FTZ R6, R132, R146 ;  /* 0x0000009284067220 */ /* 0x004fe40000410000 */
[--C-:B------:R-:W-:Y:S02]  /*6cc0*/  FFMA.FTZ R81, R81, c[0x0][0x23c], -R133.reuse ;  /* 0x00008f0051517a23 */ /* 0x100fe40000010885 */
[--C-:B------:R-:W-:Y:S01]  /*6cd0*/  FFMA.FTZ R82, R82, c[0x0][0x23c], -R134.reuse ;  /* 0x00008f0052527a23 */ /* 0x100fe20000010886 */
[----:B------:R2:W-:Y:S01]  /*6ce0*/  MUFU.EX2 R197, R18 ;  /* 0x0000001200c57308 */ /* 0x0005e20000000800 */
[--C-:B------:R-:W-:Y:S02]  /*6cf0*/  FFMA.FTZ R83, R83, c[0x0][0x23c], -R134.reuse ;  /* 0x00008f0053537a23 */ /* 0x100fe40000010886 */
[--C-:B------:R-:W-:Y:S02]  /*6d00*/  FFMA.FTZ R84, R84, c[0x0][0x23c], -R133.reuse ;  /* 0x00008f0054547a23 */ /* 0x100fe40000010885 */
[----:B-----5:R-:W-:Y:S02]  /*6d10*/  FMUL.FTZ R7, R132, R147 ;  /* 0x0000009384077220 */ /* 0x020fe40000410000 */
        /* <DEDUP_REMOVED lines=8> */
[----:B------:R4:W-:Y:S01]  /*6da0*/  MUFU.EX2 R223, R36 ;  /* 0x0000002400df7308 */ /* 0x0009e20000000800 */
[--C-:B------:R-:W-:Y:S02]  /*6db0*/  FFMA.FTZ R99, R99, c[0x0][0x23c], -R134.reuse ;  /* 0x00008f0063637a23 */ /* 0x100fe40000010886 */
[----:B------:R-:W-:Y:S02]  /*6dc0*/  FMUL.FTZ R0, R0, c[0x0][0x23c] ;  /* 0x00008f0000007a20 */ /* 0x000fe40000410000 */
[----:B--2---:R-:W-:Y:S02]  /*6dd0*/  FMUL.FTZ R18, R132, R154 ;  /* 0x0000009a84127220 */ /* 0x004fe40000410000 */
[--C-:B------:R-:W-:Y:S02]  /*6de0*/  FFMA.FTZ R116, R116, c[0x0][0x23c], -R133.reuse ;  /* 0x00008f0074747a23 */ /* 0x100fe40000010885 */
[--C-:B------:R-:W-:Y:S01]  /*6df0*/  FFMA.FTZ R117, R117, c[0x0][0x23c], -R133.reuse ;  /* 0x00008f0075757a23 */ /* 0x100fe20000010885 */
[----:B------:R1:W2:Y:S01]  /*6e00*/  MUFU.EX2 R2, R0 ;  /* 0x0000000000027308 */ /* 0x0002a20000000800 */
[--C-:B------:R-:W-:Y:S02]  /*6e10*/  FFMA.FTZ R118, R118, c[0x0][0x23c], -R134.reuse ;  /* 0x00008f0076767a23 */ /* 0x100fe40000010886 */
[--C-:B------:R-:W-:Y:S02]  /*6e20*/  FFMA.FTZ R119, R119, c[0x0][0x23c], -R134.reuse ;  /* 0x00008f0077777a23 */ /* 0x100fe40000010886 */
[----:B-----5:R-:W-:Y:S02]  /*6e30*/  FMUL.FTZ R19, R132, R155 ;  /* 0x0000009b84137220 */ /* 0x020fe40000410000 */
[----:B------:R-:W-:Y:S01]  /*6e40*/  LDSM.16.MT88.4 R152, [R204+0x5c00] ;  /* 0x005c0000cc98783b */ /* 0x000fe20000004200 */
[--C-:B------:R-:W-:Y:S02]  /*6e50*/  FFMA.FTZ R128, R128, c[0x0][0x23c], -R133.reuse ;  /* 0x00008f0080807a23 */ /* 0x100fe40000010885 */
[----:B------:R3:W-:Y:S01]  /*6e60*/  MUFU.EX2 R237, R37 ;  /* 0x0000002500ed7308 */ /* 0x0007e20000000800 */
[----:B------:R-:W-:Y:S02]  /*6e70*/  FFMA.FTZ R133, R129, c[0x0][0x23c], -R133 ;  /* 0x00008f0081857a23 */ /* 0x000fe40000010885 */
[--C-:B------:R-:W-:Y:S01]  /*6e80*/  FFMA.FTZ R130, R130, c[0x0][0x23c], -R134.reuse ;  /* 0x00008f0082827a23 */ /* 0x100fe20000010886 */
[----:B----4-:R-:W-:Y:S01]  /*6e90*/  F2FP.PACK_AB R36, R225, R192 ;  /* 0x000000c0e124723e */ /* 0x010fe200000000ff */
[----:B------:R-:W-:Y:S05]  /*6ea0*/  FFMA.FTZ R134, R131, c[0x0][0x23c], -R134 ;  /* 0x00008f0083867a23 */ /* 0x000fea0000010886 */
[----:B------:R4:W-:Y:S01]  /*6eb0*/  MUFU.EX2 R200, R38 ;  /* 0x0000002600c87308 */ /* 0x0009e20000000800 */
[----:B-1----:R-:W-:Y:S02]  /*6ec0*/  FADD.FTZ R0, -R3, R135 ;  /* 0x0000008703007221 */ /* 0x002fe40000010100 */
[----:B------:R-:W-:Y:S02]  /*6ed0*/  FMUL.FTZ R135, R136, c[0x0][0x23c] ;  /* 0x00008f0088877a20 */ /* 0x000fe40000410000 */
[----:B------:R-:W-:Y:S05]  /*6ee0*/  FMUL.FTZ R0, R0, c[0x0][0x23c] ;  /* 0x00008f0000007a20 */ /* 0x000fea0000410000 */
[----:B------:R1:W-:Y:S01]  /*6ef0*/  MUFU.EX2 R232, R39 ;  /* 0x0000002700e87308 */ /* 0x0003e20000000800 */
[----:B------:R-:W-:Y:S02]  /*6f00*/  FSEL R135, R135, RZ, P1 ;  /* 0x000000ff87877208 */ /* 0x000fe40000800000 */
[----:B------:R-:W-:Y:S02]  /*6f10*/  FSETP.NEU.FTZ.AND P1, PT, R3, -INF , PT ;  /* 0xff8000000300780b */ /* 0x000fe40003f3d000 */
[----:B---3--:R-:W-:Y:S01]  /*6f20*/  F2FP.PACK_AB R37, R201, R191 ;  /* 0x000000bfc925723e */ /* 0x008fe200000000ff */
[--C-:B------:R-:W-:Y:S01]  /*6f30*/  FFMA.FTZ R40, R40, c[0x0][0x23c], -R135.reuse ;  /* 0x00008f0028287a23 */ /* 0x100fe20000010887 */
[----:B------:R-:W-:Y:S01]  /*6f40*/  FSEL R172, R172, RZ, P1 ;  /* 0x000000ffacac7208 */ /* 0x000fe20000800000 */
[--C-:B------:R-:W-:Y:S02]  /*6f50*/  FFMA.FTZ R41, R41, c[0x0][0x23c], -R135.reuse ;  /* 0x00008f0029297a23 */ /* 0x100fe40000010887 */
[----:B------:R-:W-:Y:S01]  /*6f60*/  MUFU.EX2 R181, R40 ;  /* 0x0000002800b57308 */ /* 0x000fe20000000800 */
[--C-:B------:R-:W-:Y:S02]  /*6f70*/  FFMA.FTZ R44, R44, c[0x0][0x23c], -R135.reuse ;  /* 0x00008f002c2c7a23 */ /* 0x100fe40000010887 */
[--C-:B------:R-:W-:Y:S01]  /*6f80*/  FFMA.FTZ R42, R42, c[0x0][0x23c], -R172.reuse ;  /* 0x00008f002a2a7a23 */ /* 0x100fe200000108ac */
[----:B----4-:R-:W-:Y:S01]  /*6f90*/  F2FP.PACK_AB R38, R235, R202 ;  /* 0x000000caeb26723e */ /* 0x010fe200000000ff */
[--C-:B------:R-:W-:Y:S02]  /*6fa0*/  FFMA.FTZ R43, R43, c[0x0][0x23c], -R172.reuse ;  /* 0x00008f002b2b7a23 */ /* 0x100fe400000108ac */
[--C-:B------:R-:W-:Y:S02]  /*6fb0*/  FFMA.FTZ R45, R45, c[0x0][0x23c], -R135.reuse ;  /* 0x00008f002d2d7a23 */ /* 0x100fe40000010887 */
[--C-:B------:R-:W-:Y:S01]  /*6fc0*/  FFMA.FTZ R46, R46, c[0x0][0x23c], -R172.reuse ;  /* 0x00008f002e2e7a23 */ /* 0x100fe200000108ac */
[----:B------:R-:W-:Y:S01]  /*6fd0*/  MUFU.EX2 R195, R41 ;  /* 0x0000002900c37308 */ /* 0x000fe20000000800 */
[--C-:B------:R-:W-:Y:S02]  /*6fe0*/  FFMA.FTZ R47, R47, c[0x0][0x23c], -R172.reuse ;  /* 0x00008f002f2f7a23 */ /* 0x100fe400000108ac */
[--C-:B------:R-:W-:Y:S01]  /*6ff0*/  FFMA.FTZ R15, R15, c[0x0][0x23c], -R172.reuse ;  /* 0x00008f000f0f7a23 */ /* 0x100fe200000108ac */
[----:B-1----:R-:W-:Y:S01]  /*7000*/  F2FP.PACK_AB R39, R228, R197 ;  /* 0x000000c5e427723e */ /* 0x002fe200000000ff */
[--C-:B------:R-:W-:Y:S02]  /*7010*/  FFMA.FTZ R26, R26, c[0x0][0x23c], -R172.reuse ;  /* 0x00008f001a1a7a23 */ /* 0x100fe400000108ac */
[--C-:B------:R-:W-:Y:S02]  /*7020*/  FFMA.FTZ R8, R8, c[0x0][0x23c], -R135.reuse ;  /* 0x00008f0008087a23 */ /* 0x100fe40000010887 */
[--C-:B------:R-:W-:Y:S01]  /*7030*/  FFMA.FTZ R9, R9, c[0x0][0x23c], -R135.reuse ;  /* 0x00008f0009097a23 */ /* 0x100fe20000010887 */
[----:B------:R-:W-:Y:S01]  /*7040*/  MUFU.EX2 R184, R42 ;  /* 0x0000002a00b87308 */ /* 0x000fe20000000800 */
[-C--:B------:R-:W-:Y:S05]  /*7050*/  HMMA.16816.F32 R4, R36, R20.reuse, R4 ;  /* 0x000000142404723c */ /* 0x080fea0000001804 */
[--C-:B------:R-:W-:Y:S02]  /*7060*/  FFMA.FTZ R10, R10, c[0x0][0x23c], -R172.reuse ;  /* 0x00008f000a0a7a23 */ /* 0x100fe400000108ac */
[--C-:B------:R-:W-:Y:S02]  /*7070*/  FFMA.FTZ R11, R11, c[0x0][0x23c], -R172.reuse ;  /* 0x00008f000b0b7a23 */ /* 0x100fe400000108ac */
[----:B------:R1:W-:Y:S03]  /*7080*/  MUFU.EX2 R189, R43 ;  /* 0x0000002b00bd7308 */ /* 0x0003e60000000800 */
[--C-:B------:R-:W-:Y:S02]  /*7090*/  FFMA.FTZ R12, R12, c[0x0][0x23c], -R135.reuse ;  /* 0x00008f000c0c7a23 */ /* 0x100fe40000010887 */
[--C-:B------:R-:W-:Y:S02]  /*70a0*/  FFMA.FTZ R13, R13, c[0x0][0x23c], -R135.reuse ;  /* 0x00008f000d0d7a23 */ /* 0x100fe40000010887 */
[--C-:B------:R-:W-:Y:S02]  /*70b0*/  FFMA.FTZ R14, R14, c[0x0][0x23c], -R172.reuse ;  /* 0x00008f000e0e7a23 */ /* 0x100fe400000108ac */
[--C-:B------:R-:W-:Y:S01]  /*70c0*/  FFMA.FTZ R24, R24, c[0x0][0x23c], -R135.reuse ;  /* 0x00008f0018187a23 */ /* 0x100fe20000010887 */
[----:B------:R-:W3:Y:S01]  /*70d0*/  MUFU.EX2 R0, R0 ;  /* 0x0000000000007308 */ /* 0x000ee20000000800 */
        /* <DEDUP_REMOVED lines=8> */
[----:B-1----:R-:W1:Y:S01]  /*7160*/  LDSM.16.MT88.4 R40, [R205+0x4000] ;  /* 0x00400000cd28783b */ /* 0x002e620000004200 */
[--C-:B------:R-:W-:Y:S02]  /*7170*/  FFMA.FTZ R57, R57, c[0x0][0x23c], -R135.reuse ;  /* 0x00008f0039397a23 */ /* 0x100fe40000010887 */
[--C-:B------:R-:W-:Y:S02]  /*7180*/  FFMA.FTZ R58, R58, c[0x0][0x23c], -R172.reuse ;  /* 0x00008f003a3a7a23 */ /* 0x100fe400000108ac */
[--C-:B------:R-:W-:Y:S01]  /*7190*/  FFMA.FTZ R59, R59, c[0x0][0x23c], -R172.reuse ;  /* 0x00008f003b3b7a23 */ /* 0x100fe200000108ac */
[----:B------:R4:W5:Y:S01]  /*71a0*/  MUFU.EX2 R179, R9 ;  /* 0x0000000900b37308 */ /* 0x0009620000000800 */
[--C-:B------:R-:W-:Y:S02]  /*71b0*/  FFMA.FTZ R60, R60, c[0x0][0x23c], -R135.reuse ;  /* 0x00008f003c3c7a23 */ /* 0x100fe40000010887 */
[--C-:B------:R-:W-:Y:S02]  /*71c0*/  FFMA.FTZ R61, R61, c[0x0][0x23c], -R135.reuse ;  /* 0x00008f003d3d7a23 */ /* 0x100fe40000010887 */
[--C-:B------:R-:W-:Y:S02]  /*71d0*/  FFMA.FTZ R62, R62, c[0x0][0x23c], -R172.reuse ;  /* 0x00008f003e3e7a23 */ /* 0x100fe400000108ac */
[--C-:B------:R-:W-:Y:S02]  /*71e0*/  FFMA.FTZ R63, R63, c[0x0][0x23c], -R172.reuse ;  /* 0x00008f003f3f7a23 */ /* 0x100fe400000108ac */
[--C-:B------:R-:W-:Y:S01]  /*71f0*/  FFMA.FTZ R72, R72, c[0x0][0x23c], -R135.reuse ;  /* 0x00008f0048487a23 */ /* 0x100fe20000010887 */
[----:B------:R3:W-:Y:S01]  /*7200*/  MUFU.EX2 R174, R10 ;  /* 0x0000000a00ae7308 */ /* 0x0007e20000000800 */
[--C-:B------:R-:W-:Y:S02]  /*7210*/  FFMA.FTZ R73, R73, c[0x0][0x23c], -R135.reuse ;  /* 0x00008f0049497a23 */ /* 0x100fe40000010887 */
[--C-:B------:R-:W-:Y:S02]  /*7220*/  FFMA.FTZ R74, R74, c[0x0][0x23c], -R172.reuse ;  /* 0x00008f004a4a7a23 */ /* 0x100fe400000108ac */
[----:B--2---:R-:W-:Y:S02]  /*7230*/  FMUL.FTZ R8, R2, R140 ;  /* 0x0000008c02087220 */ /* 0x004fe40000410000 */
[--C-:B------:R-:W-:Y:S02]  /*7240*/  FFMA.FTZ R75, R75, c[0x0][0x23c], -R172.reuse ;  /* 0x00008f004b4b7a23 */ /* 0x100fe400000108ac */
[--C-:B------:R-:W-:Y:S01]  /*7250*/  FFMA.FTZ R76, R76, c[0x0][0x23c], -R135.reuse ;  /* 0x00008f004c4c7a23 */ /* 0x100fe20000010887 */
[----:B------:R2:W1:Y:S01]  /*7260*/  MUFU.EX2 R177, R11 ;  /* 0x0000000b00b17308 */ /* 0x0004620000000800 */
        /* <DEDUP_REMOVED lines=8> */
[----:B---3--:R-:W-:Y:S02]  /*72f0*/  FMUL.FTZ R10, R0, R142 ;  /* 0x0000008e000a7220 */ /* 0x008fe40000410000 */
        /* <DEDUP_REMOVED lines=11> */
[----:B----4-:R-:W-:Y:S02]  /*73b0*/  FMUL.FTZ R12, R2, R148 ;  /* 0x00000094020c7220 */ /* 0x010fe40000410000 */
[--C-:B------:R-:W-:Y:S02]  /*73c0*/  FFMA.FTZ R107, R107, c[0x0][0x23c], -R172.reuse ;  /* 0x00008f006b6b7a23 */ /* 0x100fe400000108ac */
[--C-:B------:R-:W-:Y:S01]  /*73d0*/  FFMA.FTZ R108, R108, c[0x0][0x23c], -R135.reuse ;  /* 0x00008f006c6c7a23 */ /* 0x100fe20000010887 */
[----:B------:R4:W1:Y:S01]  /*73e0*/  MUFU.EX2 R180, R15 ;  /* 0x0000000f00b47308 */ /* 0x0008620000000800 */
[--C-:B------:R-:W-:Y:S02]  /*73f0*/  FFMA.FTZ R109, R109, c[0x0][0x23c], -R135.reuse ;  /* 0x00008f006d6d7a23 */ /* 0x100fe40000010887 */
[--C-:B------:R-:W-:Y:S02]  /*7400*/  FFMA.FTZ R110, R110, c[0x0][0x23c], -R172.reuse ;  /* 0x00008f006e6e7a23 */ /* 0x100fe400000108ac */
[----:B---3--:R-:W-:Y:S02]  /*7410*/  FMUL.FTZ R13, R2, R149 ;  /* 0x00000095020d7220 */ /* 0x008fe40000410000 */
[--C-:B------:R-:W-:Y:S02]  /*7420*/  FFMA.FTZ R111, R111, c[0x0][0x23c], -R172.reuse ;  /* 0x00008f006f6f7a23 */ /* 0x100fe400000108ac */
[--C-:B------:R-:W-:Y:S01]  /*7430*/  FFMA.FTZ R120, R120, c[0x0][0x23c], -R135.reuse ;  /* 0x00008f0078787a23 */ /* 0x100fe20000010887 */
[----:B------:R5:W-:Y:S01]  /*7440*/  MUFU.EX2 R239, R32 ;  /* 0x0000002000ef7308 */ /* 0x000be20000000800 */
[--C-:B------:R-:W-:Y:S02]  /*7450*/  FFMA.FTZ R121, R121, c[0x0][0x23c], -R135.reuse ;  /* 0x00008f0079797a23 */ /* 0x100fe40000010887 */
[--C-:B------:R-:W-:Y:S02]  /*7460*/  FFMA.FTZ R124, R124, c[0x0][0x23c], -R135.reuse ;  /* 0x00008f007c7c7a23 */ /* 0x100fe40000010887 */
[----:B--2---:R-:W-:Y:S02]  /*7470*/  FMUL.FTZ R14, R0, R150 ;  /* 0x00000096000e7220 */ /* 0x004fe40000410000 */
[----:B------:R-:W-:Y:S02]  /*7480*/  FFMA.FTZ R135, R125, c[0x0][0x23c], -R135 ;  /* 0x00008f007d877a23 */ /* 0x000fe40000010887 */
[--C-:B------:R-:W-:Y:S01]  /*7490*/  FFMA.FTZ R122, R122, c[0x0][0x23c], -R172.reuse ;  /* 0x00008f007a7a7a23 */ /* 0x100fe200000108ac */
[----:B------:R1:W-:Y:S01]  /*74a0*/  MUFU.EX2 R241, R33 ;  /* 0x0000002100f17308 */ /* 0x0003e20000000800 */
[--C-:B------:R-:W-:Y:S02]  /*74b0*/  FFMA.FTZ R123, R123, c[0x0][0x23c], -R172.reuse ;  /* 0x00008f007b7b7a23 */ /* 0x100fe400000108ac */
[--C-:B------:R-:W-:Y:S02]  /*74c0*/  FFMA.FTZ R126, R126, c[0x0][0x23c], -R172.reuse ;  /* 0x00008f007e7e7a23 */ /* 0x100fe400000108ac */
[----:B----4-:R-:W-:Y:S02]  /*74d0*/  FMUL.FTZ R15, R0, R151 ;  /* 0x00000097000f7220 */ /* 0x010fe40000410000 */
[----:B------:R-:W-:Y:S03]  /*74e0*/  FFMA.FTZ R172, R127, c[0x0][0x23c], -R172 ;  /* 0x00008f007fac7a23 */ /* 0x000fe600000108ac */
[----:B------:R2:W-:Y:S01]  /*74f0*/  MUFU.EX2 R238, R34 ;  /* 0x0000002200ee7308 */ /* 0x0005e20000000800 */
[----:B-----5:R-:W-:Y:S09]  /*7500*/  F2FP.PACK_AB R32, R179, R176 ;  /* 0x000000b0b320723e */ /* 0x020ff200000000ff */
[----:B------:R3:W-:Y:S01]  /*7510*/  MUFU.EX2 R242, R35 ;  /* 0x0000002300f27308 */ /* 0x0007e20000000800 */
[----:B-1----:R-:W-:Y:S09]  /*7520*/  F2FP.PACK_AB R33, R177, R174 ;  /* 0x000000aeb121723e */ /* 0x002ff200000000ff */
[----:B------:R1:W-:Y:S01]  /*7530*/  MUFU.EX2 R175, R24 ;  /* 0x0000001800af7308 */ /* 0x0003e20000000800 */
[----:B--2---:R-:W-:Y:S09]  /*7540*/  F2FP.PACK_AB R34, R186, R182 ;  /* 0x000000b6ba22723e */ /* 0x004ff200000000ff */
[----:B------:R2:W4:Y:S01]  /*7550*/  MUFU.EX2 R190, R25 ;  /* 0x0000001900be7308 */ /* 0x0005220000000800 */
[----:B---3--:R-:W-:Y:S09]  /*7560*/  F2FP.PACK_AB R35, R180, R178 ;  /* 0x000000b2b423723e */ /* 0x008ff200000000ff */
[----:B------:R3:W-:Y:S01]  /*7570*/  MUFU.EX2 R173, R26 ;  /* 0x0000001a00ad7308 */ /* 0x0007e20000000800 */
[C---:B------:R-:W-:Y:S04]  /*7580*/  HMMA.16816.F32 R8, R32.reuse, R20, R8 ;  /* 0x000000142008723c */ /* 0x040fe80000001808 */
[C---:B-1----:R-:W-:Y:S03]  /*7590*/  FMUL.FTZ R24, R2.reuse, R160 ;  /* 0x000000a002187220 */ /* 0x042fe60000410000 */
[C---:B------:R-:W-:Y:S01]  /*75a0*/  FMUL.FTZ R20, R139.reuse, R156 ;  /* 0x0000009c8b147220 */ /* 0x040fe20000410000 */
[-C--:B------:R-:W-:Y:S01]  /*75b0*/  HMMA.16816.F32 R12, R32, R22.reuse, R12 ;  /* 0x00000016200c723c */ /* 0x080fe2000000180c */
[----:B------:R1:W5:Y:S03]  /*75c0*/  MUFU.EX2 R185, R27 ;  /* 0x0000001b00b97308 */ /* 0x0003660000000800 */
[----:B------:R-:W-:Y:S02]  /*75d0*/  FMUL.FTZ R21, R139, R157 ;  /* 0x0000009d8b157220 */ /* 0x000fe40000410000 */
[----:B--2---:R-:W-:Y:S02]  /*75e0*/  FMUL.FTZ R25, R2, R161 ;  /* 0x000000a102197220 */ /* 0x004fe40000410000 */
[C---:B------:R-:W-:Y:S03]  /*75f0*/  HMMA.16816.F32 R16, R36.reuse, R22, R16 ;  /* 0x000000162410723c */ /* 0x040fe60000001810 */
[----:B------:R-:W-:Y:S04]  /*7600*/  MUFU.EX2 R198, R44 ;  /* 0x0000002c00c67308 */ /* 0x000fe80000000800 */
[C---:B------:R-:W-:Y:S02]  /*7610*/  FMUL.FTZ R22, R132.reuse, R158 ;  /* 0x0000009e84167220 */ /* 0x040fe40000410000 */
[----:B------:R-:W-:Y:S03]  /*7620*/  FMUL.FTZ R23, R132, R159 ;  /* 0x0000009f84177220 */ /* 0x000fe60000410000 */
[C---:B---3--:R-:W-:Y:S01]  /*7630*/  FMUL.FTZ R26, R0.reuse, R162 ;  /* 0x000000a2001a7220 */ /* 0x048fe20000410000 */
[----:B------:R-:W-:Y:S03]  /*7640*/  MUFU.EX2 R226, R45 ;  /* 0x0000002d00e27308 */ /* 0x000fe60000000800 */
[-C--:B------:R-:W-:Y:S03]  /*7650*/  HMMA.16816.F32 R20, R36, R40.reuse, R20 ;  /* 0x000000282414723c */ /* 0x080fe60000001814 */
[----:B-1----:R-:W-:Y:S04]  /*7660*/  FMUL.FTZ R27, R0, R163 ;  /* 0x000000a3001b7220 */ /* 0x002fe80000410000 */
[----:B------:R-:W-:Y:S03]  /*7670*/  MUFU.EX2 R194, R46 ;  /* 0x0000002e00c27308 */ /* 0x000fe60000000800 */
[C---:B------:R-:W-:Y:S07]  /*7680*/  HMMA.16816.F32 R24, R32.reuse, R40, R24 ;  /* 0x000000282018723c */ /* 0x040fee0000001818 */
[----:B------:R1:W-:Y:S01]  /*7690*/  MUFU.EX2 R230, R47 ;  /* 0x0000002f00e67308 */ /* 0x0003e20000000800 */
[----:B----4-:R-:W-:Y:S04]  /*76a0*/  F2FP.PACK_AB R40, R190, R175 ;  /* 0x000000afbe28723e */ /* 0x010fe800000000ff */
[----:B-----5:R-:W-:Y:S05]  /*76b0*/  F2FP.PACK_AB R41, R185, R173 ;  /* 0x000000adb929723e */ /* 0x020fea00000000ff */
[----:B------:R2:W-:Y:S10]  /*76c0*/  MUFU.EX2 R199, R28 ;  /* 0x0000001c00c77308 */ /* 0x0005f40000000800 */
[----:B------:R3:W4:Y:S01]  /*76d0*/  MUFU.EX2 R231, R29 ;  /* 0x0000001d00e77308 */ /* 0x0007220000000800 */
[----:B-1----:R-:W1:Y:S09]  /*76e0*/  LDSM.16.MT88.4 R44, [R204+0x4400] ;  /* 0x00440000cc2c783b */ /* 0x002e720000004200 */
[----:B------:R5:W-:Y:S01]  /*76f0*/  MUFU.EX2 R196, R30 ;  /* 0x0000001e00c47308 */ /* 0x000be20000000800 */
[C---:B--2---:R-:W-:Y:S09]  /*7700*/  FMUL.FTZ R28, R2.reuse, R164 ;  /* 0x000000a4021c7220 */ /* 0x044ff20000410000 */
[----:B------:R2:W1:Y:S01]  /*7710*/  MUFU.EX2 R224, R31 ;  /* 0x0000001f00e07308 */ /* 0x0004620000000800 */
[C---:B---3--:R-:W-:Y:S02]  /*7720*/  FMUL.FTZ R29, R2.reuse, R165 ;  /* 0x000000a5021d7220 */ /* 0x048fe40000410000 */
[----:B------:R-:W-:Y:S07]  /*7730*/  FFMA.FTZ R2, R2, R221, R176 ;  /* 0x000000dd02027223 */ /* 0x000fee00000100b0 */
[----:B------:R-:W-:Y:S01]  /*7740*/  MUFU.EX2 R234, R48 ;  /* 0x0000003000ea7308 */ /* 0x000fe20000000800 */
[C---:B-----5:R-:W-:Y:S09]  /*7750*/  FMUL.FTZ R30, R0.reuse, R166 ;  /* 0x000000a6001e7220 */ /* 0x060ff20000410000 */
[----:B------:R-:W3:Y:S01]  /*7760*/  MUFU.EX2 R243, R49 ;  /* 0x0000003100f37308 */ /* 0x000ee20000000800 */
[C---:B--2---:R-:W-:Y:S02]  /*7770*/  FMUL.FTZ R31, R0.reuse, R167 ;  /* 0x000000a7001f7220 */ /* 0x044fe40000410000 */
[----:B------:R-:W-:Y:S07]  /*7780*/  FFMA.FTZ R0, R0, R220, R174 ;  /* 0x000000dc00007223 */ /* 0x000fee00000100ae */
[----:B------:R-:W-:Y:S01]  /*7790*/  MUFU.EX2 R227, R50 ;  /* 0x0000003200e37308 */ /* 0x000fe20000000800 */
[-C--:B------:R-:W-:Y:S03]  /*77a0*/  HMMA.16816.F32 R28, R32, R42.reuse, R28 ;  /* 0x0000002a201c723c */ /* 0x080fe6000000181c */
[----:B------:R-:W-:Y:S04]  /*77b0*/  FADD.FTZ R0, R177, R0 ;  /* 0x00000000b1007221 */ /* 0x000fe80000010000 */
[----:B------:R-:W-:Y:S02]  /*77c0*/  FADD.FTZ R0, R178, R0 ;  /* 0x00000000b2007221 */ /* 0x000fe40000010000 */
[----:B------:R2:W5:Y:S03]  /*77d0*/  MUFU.EX2 R240, R51 ;  /* 0x0000003300f07308 */ /* 0x0005660000000800 */
[C---:B------:R-:W-:Y:S02]  /*77e0*/  FMUL.FTZ R32, R139.reuse, R168 ;  /* 0x000000a88b207220 */ /* 0x040fe40000410000 */
[C---:B------:R-:W-:Y:S02]  /*77f0*/  FMUL.FTZ R33, R139.reuse, R169 ;  /* 0x000000a98b217220 */ /* 0x040fe40000410000 */
[C---:B------:R-:W-:Y:S02]  /*7800*/  FMUL.FTZ R34, R132.reuse, R170 ;  /* 0x000000aa84227220 */ /* 0x040fe40000410000 */
[C---:B------:R-:W-:Y:S01]  /*7810*/  FMUL.FTZ R35, R132.reuse, R171 ;  /* 0x000000ab84237220 */ /* 0x040fe20000410000 */
[----:B------:R-:W-:Y:S01]  /*7820*/  MUFU.EX2 R229, R52 ;  /* 0x0000003400e57308 */ /* 0x000fe20000000800 */
[----:B------:R-:W-:Y:S02]  /*7830*/  FFMA.FTZ R132, R132, R222, R191 ;  /* 0x000000de84847223 */ /* 0x000fe400000100bf */
[----:B------:R-:W-:Y:S03]  /*7840*/  FFMA.FTZ R139, R139, R219, R192 ;  /* 0x000000db8b8b7223 */ /* 0x000fe600000100c0 */
[----:B------:R-:W-:Y:S04]  /*7850*/  HMMA.16816.F32 R32, R36, R42, R32 ;  /* 0x0000002a2420723c */ /* 0x000fe80000001820 */
[----:B------:R-:W-:Y:S01]  /*7860*/  MUFU.EX2 R233, R53 ;  /* 0x0000003500e97308 */ /* 0x000fe20000000800 */
[----:B------:R-:W-:Y:S02]  /*7870*/  FADD.FTZ R139, R225, R139 ;  /* 0x0000008be18b7221 */ /* 0x000fe40000010000 */
[----:B------:R-:W-:Y:S01]  /*7880*/  F2FP.PACK_AB R36, R193, R188 ;  /* 0x000000bcc124723e */ /* 0x000fe200000000ff */
[----:B--2---:R-:W2:Y:S01]  /*7890*/  LDSM.16.MT88.4 R48, [R205+0x4400] ;  /* 0x00440000cd30783b */ /* 0x004ea20000004200 */
[----:B------:R-:W-:Y:S03]  /*78a0*/  F2FP.PACK_AB R37, R187, R183 ;  /* 0x000000b7bb25723e */ /* 0x000fe600000000ff */
[----:B------:R-:W-:Y:S02]  /*78b0*/  F2FP.PACK_AB R38, R241, R239 ;  /* 0x000000eff126723e */ /* 0x000fe400000000ff */
[----:B------:R-:W-:Y:S01]  /*78c0*/  MUFU.EX2 R203, R54 ;  /* 0x0000003600cb7308 */ /* 0x000fe20000000800 */
[----:B------:R-:W-:Y:S02]  /*78d0*/  F2FP.PACK_AB R39, R242, R238 ;  /* 0x000000eef227723e */ /* 0x000fe400000000ff */
[----:B----4-:R-:W-:Y:S02]  /*78e0*/  F2FP.PACK_AB R42, R231, R199 ;  /* 0x000000c7e72a723e */ /* 0x010fe400000000ff */
[----:B-1----:R-:W-:Y:S03]  /*78f0*/  F2FP.PACK_AB R43, R224, R196 ;  /* 0x000000c4e02b723e */ /* 0x002fe600000000ff */
[-C--:B------:R-:W-:Y:S02]  /*7900*/  HMMA.16816.F32 R4, R36, R44.reuse, R4 ;  /* 0x0000002c2404723c */ /* 0x080fe40000001804 */
[----:B------:R1:W-:Y:S06]  /*7910*/  MUFU.EX2 R236, R55 ;  /* 0x0000003700ec7308 */ /* 0x0003ec0000000800 */
[C---:B------:R-:W-:Y:S04]  /*7920*/  HMMA.16816.F32 R8, R40.reuse, R44, R8 ;  /* 0x0000002c2808723c */ /* 0x040fe80000001808 */
[----:B------:R-:W-:Y:S04]  /*7930*/  MUFU.EX2 R64, R64 ;  /* 0x0000004000407308 */ /* 0x000fe80000000800 */
[-C--:B------:R-:W-:Y:S06]  /*7940*/  HMMA.16816.F32 R12, R40, R46.reuse, R12 ;  /* 0x0000002e280c723c */ /* 0x080fec000000180c */
[----:B------:R-:W-:Y:S02]  /*7950*/  MUFU.EX2 R65, R65 ;  /* 0x0000004100417308 */ /* 0x000fe40000000800 */
[C---:B------:R-:W-:Y:S01]  /*7960*/  HMMA.16816.F32 R16, R36.reuse, R46, R16 ;  /* 0x0000002e2410723c */ /* 0x040fe20000001810 */
[----:B------:R-:W-:Y:S07]  /*7970*/  LDSM.16.MT88.4 R44, [R205+0x4800] ;  /* 0x00480000cd2c783b */ /* 0x000fee0000004200 */
[----:B------:R-:W-:Y:S01]  /*7980*/  MUFU.EX2 R66, R66 ;  /* 0x0000004200427308 */ /* 0x000fe20000000800 */
[----:B-1----:R-:W1:Y:S01]  /*7990*/  LDSM.16.MT88.4 R52, [R204+0x4800] ;  /* 0x00480000cc34783b */ /* 0x002e620000004200 */
[-C--:B--2---:R-:W-:Y:S08]  /*79a0*/  HMMA.16816.F32 R20, R36, R48.reuse, R20 ;  /* 0x000000302414723c */ /* 0x084ff00000001814 */
[----:B------:R-:W-:Y:S01]  /*79b0*/  MUFU.EX2 R67, R67 ;  /* 0x0000004300437308 */ /* 0x000fe20000000800 */
[C---:B------:R-:W-:Y:S08]  /*79c0*/  HMMA.16816.F32 R24, R40.reuse, R48, R24 ;  /* 0x000000302818723c */ /* 0x040ff00000001818 */
[-C--:B------:R-:W-:Y:S01]  /*79d0*/  HMMA.16816.F32 R28, R40, R50.reuse, R28 ;  /* 0x00000032281c723c */ /* 0x080fe2000000181c */
[----:B------:R-:W-:Y:S06]  /*79e0*/  MUFU.EX2 R56, R56 ;  /* 0x0000003800387308 */ /* 0x000fec0000000800 */
[----:B------:R-:W-:Y:S01]  /*79f0*/  F2FP.PACK_AB R40, R195, R181 ;  /* 0x000000b5c328723e */ /* 0x000fe200000000ff */
[----:B------:R-:W-:Y:S01]  /*7a00*/  HMMA.16816.F32 R32, R36, R50, R32 ;  /* 0x000000322420723c */ /* 0x000fe20000001820 */
[----:B------:R-:W2:Y:S02]  /*7a10*/  LDSM.16.MT88.4 R48, [R204+0x4c00] ;  /* 0x004c0000cc30783b */ /* 0x000ea40000004200 */
[----:B------:R-:W4:Y:S01]  /*7a20*/  MUFU.EX2 R57, R57 ;  /* 0x0000003900397308 */ /* 0x000f220000000800 */
[----:B------:R-:W-:Y:S02]  /*7a30*/  F2FP.PACK_AB R41, R189, R184 ;  /* 0x000000b8bd29723e */ /* 0x000fe400000000ff */
[----:B------:R-:W-:Y:S02]  /*7a40*/  F2FP.PACK_AB R42, R226, R198 ;  /* 0x000000c6e22a723e */ /* 0x000fe400000000ff */
[----:B------:R-:W-:Y:S04]  /*7a50*/  F2FP.PACK_AB R36, R237, R223 ;  /* 0x000000dfed24723e */ /* 0x000fe800000000ff */
[----:B------:R-:W-:Y:S01]  /*7a60*/  F2FP.PACK_AB R37, R232, R200 ;  /* 0x000000c8e825723e */ /* 0x000fe200000000ff */
[----:B------:R-:W-:Y:S01]  /*7a70*/  MUFU.EX2 R58, R58 ;  /* 0x0000003a003a7308 */ /* 0x000fe20000000800 */
[----:B---3--:R-:W-:Y:S02]  /*7a80*/  F2FP.PACK_AB R38, R243, R234 ;  /* 0x000000eaf326723e */ /* 0x008fe400000000ff */
[----:B-----5:R-:W-:Y:S02]  /*7a90*/  F2FP.PACK_AB R39, R240, R227 ;  /* 0x000000e3f027723e */ /* 0x020fe400000000ff */
[----:B------:R-:W-:Y:S05]  /*7aa0*/  F2FP.PACK_AB R43, R230, R194 ;  /* 0x000000c2e62b723e */ /* 0x000fea00000000ff */
[----:B------:R-:W3:Y:S01]  /*7ab0*/  MUFU.EX2 R59, R59 ;  /* 0x0000003b003b7308 */ /* 0x000ee20000000800 */
[-C--:B-1----:R-:W-:Y:S08]  /*7ac0*/  HMMA.16816.F32 R4, R36, R52.reuse, R4 ;  /* 0x000000342404723c */ /* 0x082ff00000001804 */
[C---:B------:R-:W-:Y:S01]  /*7ad0*/  HMMA.16816.F32 R8, R40.reuse, R52, R8 ;  /* 0x000000342808723c */ /* 0x040fe20000001808 */
[----:B------:R-:W-:Y:S07]  /*7ae0*/  MUFU.EX2 R60, R60 ;  /* 0x0000003c003c7308 */ /* 0x000fee0000000800 */
[-C--:B------:R-:W-:Y:S03]  /*7af0*/  HMMA.16816.F32 R12, R40, R54.reuse, R12 ;  /* 0x00000036280c723c */ /* 0x080fe6000000180c */
[----:B------:R-:W1:Y:S05]  /*7b00*/  MUFU.EX2 R61, R61 ;  /* 0x0000003d003d7308 */ /* 0x000e6a0000000800 */
[C---:B------:R-:W-:Y:S01]  /*7b10*/  HMMA.16816.F32 R16, R36.reuse, R54, R16 ;  /* 0x000000362410723c */ /* 0x040fe20000001810 */
[----:B------:R-:W5:Y:S04]  /*7b20*/  LDSM.16.MT88.4 R52, [R205+0x4c00] ;  /* 0x004c0000cd34783b */ /* 0x000f680000004200 */
[----:B------:R-:W-:Y:S03]  /*7b30*/  MUFU.EX2 R62, R62 ;  /* 0x0000003e003e7308 */ /* 0x000fe60000000800 */
[-C--:B------:R-:W-:Y:S07]  /*7b40*/  HMMA.16816.F32 R20, R36, R44.reuse, R20 ;  /* 0x0000002c2414723c */ /* 0x080fee0000001814 */
[----:B------:R-:W2:Y:S01]  /*7b50*/  MUFU.EX2 R63, R63 ;  /* 0x0000003f003f7308 */ /* 0x000ea20000000800 */
[C---:B------:R-:W-:Y:S08]  /*7b60*/  HMMA.16816.F32 R24, R40.reuse, R44, R24 ;  /* 0x0000002c2818723c */ /* 0x040ff00000001818 */
[-C--:B------:R-:W-:Y:S01]  /*7b70*/  HMMA.16816.F32 R28, R40, R46.reuse, R28 ;  /* 0x0000002e281c723c */ /* 0x080fe2000000181c */
[----:B------:R-:W-:Y:S06]  /*7b80*/  MUFU.EX2 R68, R68 ;  /* 0x0000004400447308 */ /* 0x000fec0000000800 */
[----:B----4-:R-:W-:Y:S01]  /*7b90*/  F2FP.PACK_AB R40, R57, R56 ;  /* 0x000000383928723e */ /* 0x010fe200000000ff */
[----:B------:R-:W-:Y:S01]  /*7ba0*/  HMMA.16816.F32 R32, R36, R46, R32 ;  /* 0x0000002e2420723c */ /* 0x000fe20000001820 */
[----:B------:R-:W4:Y:S02]  /*7bb0*/  LDSM.16.MT88.4 R44, [R204+0x5000] ;  /* 0x00500000cc2c783b */ /* 0x000f240000004200 */
[----:B------:R-:W4:Y:S01]  /*7bc0*/  MUFU.EX2 R69, R69 ;  /* 0x0000004500457308 */ /* 0x000f220000000800 */
[----:B---3--:R-:W-:Y:S02]  /*7bd0*/  F2FP.PACK_AB R41, R59, R58 ;  /* 0x0000003a3b29723e */ /* 0x008fe400000000ff */
[----:B-1----:R-:W-:Y:S02]  /*7be0*/  F2FP.PACK_AB R42, R61, R60 ;  /* 0x0000003c3d2a723e */ /* 0x002fe400000000ff */
[----:B------:R-:W-:Y:S04]  /*7bf0*/  F2FP.PACK_AB R36, R233, R229 ;  /* 0x000000e5e924723e */ /* 0x000fe800000000ff */
[----:B------:R-:W-:Y:S01]  /*7c00*/  F2FP.PACK_AB R37, R236, R203 ;  /* 0x000000cbec25723e */ /* 0x000fe200000000ff */
[----:B------:R-:W-:Y:S01]  /*7c10*/  MUFU.EX2 R70, R70 ;  /* 0x0000004600467308 */ /* 0x000fe20000000800 */
[----:B------:R-:W-:Y:S02]  /*7c20*/  F2FP.PACK_AB R38, R65, R64 ;  /* 0x000000404126723e */ /* 0x000fe400000000ff */
[----:B------:R-:W-:Y:S02]  /*7c30*/  F2FP.PACK_AB R39, R67, R66 ;  /* 0x000000424327723e */ /* 0x000fe400000000ff */
[----:B--2---:R-:W-:Y:S05]  /*7c40*/  F2FP.PACK_AB R43, R63, R62 ;  /* 0x0000003e3f2b723e */ /* 0x004fea00000000ff */
[----:B------:R-:W1:Y:S01]  /*7c50*/  MUFU.EX2 R71, R71 ;  /* 0x0000004700477308 */ /* 0x000e620000000800 */
[-C--:B------:R-:W-:Y:S08]  /*7c60*/  HMMA.16816.F32 R4, R36, R48.reuse, R4 ;  /* 0x000000302404723c */ /* 0x080ff00000001804 */
[C---:B------:R-:W-:Y:S01]  /*7c70*/  HMMA.16816.F32 R8, R40.reuse, R48, R8 ;  /* 0x000000302808723c */ /* 0x040fe20000001808 */
[----:B------:R-:W-:Y:S07]  /*7c80*/  MUFU.EX2 R80, R80 ;  /* 0x0000005000507308 */ /* 0x000fee0000000800 */
[-C--:B------:R-:W-:Y:S03]  /*7c90*/  HMMA.16816.F32 R12, R40, R50.reuse, R12 ;  /* 0x00000032280c723c */ /* 0x080fe6000000180c */
[----:B------:R-:W2:Y:S05]  /*7ca0*/  MUFU.EX2 R81, R81 ;  /* 0x0000005100517308 */ /* 0x000eaa0000000800 */
[C---:B------:R-:W-:Y:S01]  /*7cb0*/  HMMA.16816.F32 R16, R36.reuse, R50, R16 ;  /* 0x000000322410723c */ /* 0x040fe20000001810 */
[----:B------:R-:W3:Y:S04]  /*7cc0*/  LDSM.16.MT88.4 R48, [R205+0x5000] ;  /* 0x00500000cd30783b */ /* 0x000ee80000004200 */
[----:B------:R-:W-:Y:S03]  /*7cd0*/  MUFU.EX2 R82, R82 ;  /* 0x0000005200527308 */ /* 0x000fe60000000800 */
[-C--:B-----5:R-:W-:Y:S07]  /*7ce0*/  HMMA.16816.F32 R20, R36, R52.reuse, R20 ;  /* 0x000000342414723c */ /* 0x0a0fee0000001814 */
[----:B------:R-:W5:Y:S01]  /*7cf0*/  MUFU.EX2 R83, R83 ;  /* 0x0000005300537308 */ /* 0x000f620000000800 */
[C---:B------:R-:W-:Y:S08]  /*7d00*/  HMMA.16816.F32 R24, R40.reuse, R52, R24 ;  /* 0x000000342818723c */ /* 0x040ff00000001818 */
[-C--:B------:R-:W-:Y:S01]  /*7d10*/  HMMA.16816.F32 R28, R40, R54.reuse, R28 ;  /* 0x00000036281c723c */ /* 0x080fe2000000181c */
[----:B------:R-:W-:Y:S07]  /*7d20*/  MUFU.EX2 R72, R72 ;  /* 0x0000004800487308 */ /* 0x000fee0000000800 */
[----:B------:R-:W-:Y:S01]  /*7d30*/  HMMA.16816.F32 R32, R36, R54, R32 ;  /* 0x000000362420723c */ /* 0x000fe20000001820 */
[----:B------:R-:W3:Y:S02]  /*7d40*/  LDSM.16.MT88.4 R52, [R204+0x5400] ;  /* 0x00540000cc34783b */ /* 0x000ee40000004200 */
[----:B------:R-:W5:Y:S04]  /*7d50*/  MUFU.EX2 R73, R73 ;  /* 0x0000004900497308 */ /* 0x000f680000000800 */
[----:B----4-:R-:W-:Y:S02]  /*7d60*/  F2FP.PACK_AB R36, R69, R68 ;  /* 0x000000444524723e */ /* 0x010fe400000000ff */
[----:B-1----:R-:W-:Y:S03]  /*7d70*/  F2FP.PACK_AB R37, R71, R70 ;  /* 0x000000464725723e */ /* 0x002fe600000000ff */
[----:B--2---:R-:W-:Y:S01]  /*7d80*/  F2FP.PACK_AB R38, R81, R80 ;  /* 0x000000505126723e */ /* 0x004fe200000000ff */
[----:B------:R-:W-:Y:S01]  /*7d90*/  MUFU.EX2 R74, R74 ;  /* 0x0000004a004a7308 */ /* 0x000fe20000000800 */
[----:B-----5:R-:W-:Y:S07]  /*7da0*/  F2FP.PACK_AB R39, R83, R82 ;  /* 0x000000525327723e */ /* 0x020fee00000000ff */
[-C--:B------:R-:W-:Y:S02]  /*7db0*/  HMMA.16816.F32 R4, R36, R44.reuse, R4 ;  /* 0x0000002c2404723c */ /* 0x080fe40000001804 */
[----:B------:R-:W1:Y:S01]  /*7dc0*/  MUFU.EX2 R75, R75 ;  /* 0x0000004b004b7308 */ /* 0x000e620000000800 */
[----:B------:R-:W-:Y:S09]  /*7dd0*/  F2FP.PACK_AB R40, R73, R72 ;  /* 0x000000484928723e */ /* 0x000ff200000000ff */
[----:B------:R-:W-:Y:S10]  /*7de0*/  MUFU.EX2 R76, R76 ;  /* 0x0000004c004c7308 */ /* 0x000ff40000000800 */
[----:B------:R-:W2:Y:S01]  /*7df0*/  MUFU.EX2 R77, R77 ;  /* 0x0000004d004d7308 */ /* 0x000ea20000000800 */
[----:B-1----:R-:W-:Y:S09]  /*7e00*/  F2FP.PACK_AB R41, R75, R74 ;  /* 0x0000004a4b29723e */ /* 0x002ff200000000ff */
[----:B------:R-:W-:Y:S10]  /*7e10*/  MUFU.EX2 R78, R78 ;  /* 0x0000004e004e7308 */ /* 0x000ff40000000800 */
[----:B------:R-:W1:Y:S01]  /*7e20*/  MUFU.EX2 R79, R79 ;  /* 0x0000004f004f7308 */ /* 0x000e620000000800 */
[----:B--2---:R-:W-:Y:S09]  /*7e30*/  F2FP.PACK_AB R42, R77, R76 ;  /* 0x0000004c4d2a723e */ /* 0x004ff200000000ff */
[----:B------:R-:W-:Y:S10]  /*7e40*/  MUFU.EX2 R84, R84 ;  /* 0x0000005400547308 */ /* 0x000ff40000000800 */
[----:B------:R-:W2:Y:S01]  /*7e50*/  MUFU.EX2 R85, R85 ;  /* 0x0000005500557308 */ /* 0x000ea20000000800 */
[----:B-1----:R-:W-:Y:S09]  /*7e60*/  F2FP.PACK_AB R43, R79, R78 ;  /* 0x0000004e4f2b723e */ /* 0x002ff200000000ff */
[----:B------:R-:W-:Y:S01]  /*7e70*/  MUFU.EX2 R86, R86 ;  /* 0x0000005600567308 */ /* 0x000fe20000000800 */
[C---:B------:R-:W-:Y:S08]  /*7e80*/  HMMA.16816.F32 R8, R40.reuse, R44, R8 ;  /* 0x0000002c2808723c */ /* 0x040ff00000001808 */
[-C--:B------:R-:W-:Y:S01]  /*7e90*/  HMMA.16816.F32 R12, R40, R46.reuse, R12 ;  /* 0x0000002e280c723c */ /* 0x080fe2000000180c */
[----:B------:R-:W1:Y:S07]  /*7ea0*/  MUFU.EX2 R87, R87 ;  /* 0x0000005700577308 */ /* 0x000e6e0000000800 */
[C---:B------:R-:W-:Y:S01]  /*7eb0*/  HMMA.16816.F32 R16, R36.reuse, R46, R16 ;  /* 0x0000002e2410723c */ /* 0x040fe20000001810 */
[----:B------:R-:W4:Y:S02]  /*7ec0*/  LDSM.16.MT88.4 R44, [R205+0x5400] ;  /* 0x00540000cd2c783b */ /* 0x000f240000004200 */
[----:B------:R-:W-:Y:S05]  /*7ed0*/  MUFU.EX2 R96, R96 ;  /* 0x0000006000607308 */ /* 0x000fea0000000800 */
[-C--:B---3--:R-:W-:Y:S05]  /*7ee0*/  HMMA.16816.F32 R20, R36, R48.reuse, R20 ;  /* 0x000000302414723c */ /* 0x088fea0000001814 */
[----:B------:R-:W3:Y:S03]  /*7ef0*/  MUFU.EX2 R97, R97 ;  /* 0x0000006100617308 */ /* 0x000ee60000000800 */
[C---:B------:R-:W-:Y:S07]  /*7f00*/  HMMA.16816.F32 R24, R40.reuse, R48, R24 ;  /* 0x000000302818723c */ /* 0x040fee0000001818 */
[----:B------:R-:W-:Y:S01]  /*7f10*/  MUFU.EX2 R98, R98 ;  /* 0x0000006200627308 */ /* 0x000fe20000000800 */
[-C--:B------:R-:W-:Y:S08]  /*7f20*/  HMMA.16816.F32 R28, R40, R50.reuse, R28 ;  /* 0x00000032281c723c */ /* 0x080ff0000000181c */
[----:B------:R-:W-:Y:S01]  /*7f30*/  HMMA.16816.F32 R32, R36, R50, R32 ;  /* 0x000000322420723c */ /* 0x000fe20000001820 */
[----:B------:R-:W5:Y:S01]  /*7f40*/  MUFU.EX2 R99, R99 ;  /* 0x0000006300637308 */ /* 0x000f620000000800 */
[----:B------:R-:W4:Y:S05]  /*7f50*/  LDSM.16.MT88.4 R48, [R204+0x5800] ;  /* 0x00580000cc30783b */ /* 0x000f2a0000004200 */
[----:B--2---:R-:W-:Y:S02]  /*7f60*/  F2FP.PACK_AB R36, R85, R84 ;  /* 0x000000545524723e */ /* 0x004fe400000000ff */
[----:B-1----:R-:W-:Y:S02]  /*7f70*/  F2FP.PACK_AB R37, R87, R86 ;  /* 0x000000565725723e */ /* 0x002fe400000000ff */
[----:B------:R-:W-:Y:S01]  /*7f80*/  MUFU.EX2 R88, R88 ;  /* 0x0000005800587308 */ /* 0x000fe20000000800 */
[----:B---3--:R-:W-:Y:S09]  /*7f90*/  F2FP.PACK_AB R38, R97, R96 ;  /* 0x000000606126723e */ /* 0x008ff200000000ff */
[----:B------:R-:W1:Y:S01]  /*7fa0*/  MUFU.EX2 R89, R89 ;  /* 0x0000005900597308 */ /* 0x000e620000000800 */
[----:B-----5:R-:W-:Y:S09]  /*7fb0*/  F2FP.PACK_AB R39, R99, R98 ;  /* 0x000000626327723e */ /* 0x020ff200000000ff */
[----:B------:R-:W-:Y:S01]  /*7fc0*/  MUFU.EX2 R90, R90 ;  /* 0x0000005a005a7308 */ /* 0x000fe20000000800 */
[-C--:B------:R-:W-:Y:S09]  /*7fd0*/  HMMA.16816.F32 R4, R36, R52.reuse, R4 ;  /* 0x000000342404723c */ /* 0x080ff20000001804 */
[----:B------:R-:W2:Y:S03]  /*7fe0*/  MUFU.EX2 R91, R91 ;  /* 0x0000005b005b7308 */ /* 0x000ea60000000800 */
[----:B-1----:R-:W-:Y:S07]  /*7ff0*/  F2FP.PACK_AB R40, R89, R88 ;  /* 0x000000585928723e */ /* 0x002fee00000000ff */
[----:B------:R-:W-:Y:S10]  /*8000*/  MUFU.EX2 R92, R92 ;  /* 0x0000005c005c7308 */ /* 0x000ff40000000800 */
[----:B------:R-:W1:Y:S01]  /*8010*/  MUFU.EX2 R93, R93 ;  /* 0x0000005d005d7308 */ /* 0x000e620000000800 */
[----:B--2---:R-:W-:Y:S09]  /*8020*/  F2FP.PACK_AB R41, R91, R90 ;  /* 0x0000005a5b29723e */ /* 0x004ff200000000ff */
[----:B------:R-:W-:Y:S10]  /*8030*/  MUFU.EX2 R94, R94 ;  /* 0x0000005e005e7308 */ /* 0x000ff40000000800 */
[----:B------:R-:W2:Y:S01]  /*8040*/  MUFU.EX2 R95, R95 ;  /* 0x0000005f005f7308 */ /* 0x000ea20000000800 */
[----:B-1----:R-:W-:Y:S09]  /*8050*/  F2FP.PACK_AB R42, R93, R92 ;  /* 0x0000005c5d2a723e */ /* 0x002ff200000000ff */
[----:B------:R-:W-:Y:S10]  /*8060*/  MUFU.EX2 R100, R100 ;  /* 0x0000006400647308 */ /* 0x000ff40000000800 */
[----:B------:R-:W1:Y:S01]  /*8070*/  MUFU.EX2 R101, R101 ;  /* 0x0000006500657308 */ /* 0x000e620000000800 */
[----:B--2---:R-:W-:Y:S09]  /*8080*/  F2FP.PACK_AB R43, R95, R94 ;  /* 0x0000005e5f2b723e */ /* 0x004ff200000000ff */
[----:B------:R-:W-:Y:S01]  /*8090*/  MUFU.EX2 R102, R102 ;  /* 0x0000006600667308 */ /* 0x000fe20000000800 */
[C---:B------:R-:W-:Y:S07]  /*80a0*/  HMMA.16816.F32 R8, R40.reuse, R52, R8 ;  /* 0x000000342808723c */ /* 0x040fee0000001808 */
[----:B------:R-:W-:Y:S01]  /*80b0*/  FADD.FTZ R53, R201, R132 ;  /* 0x00000084c9357221 */ /* 0x000fe20000010000 */
[-C--:B------:R-:W-:Y:S01]  /*80c0*/  HMMA.16816.F32 R12, R40, R54.reuse, R12 ;  /* 0x00000036280c723c */ /* 0x080fe2000000180c */
[----:B------:R-:W2:Y:S03]  /*80d0*/  MUFU.EX2 R103, R103 ;  /* 0x0000006700677308 */ /* 0x000ea60000000800 */
[----:B------:R-:W-:Y:S01]  /*80e0*/  FADD.FTZ R53, R197, R53 ;  /* 0x00000035c5357221 */ /* 0x000fe20000010000 */
[----:B------:R-:W-:Y:S01]  /*80f0*/  MOV R132, R138 ;  /* 0x0000008a00847202 */ /* 0x000fe20000000f00 */
[----:B------:R-:W-:Y:S02]  /*8100*/  FADD.FTZ R52, R179, R2 ;  /* 0x00000002b3347221 */ /* 0x000fe40000010000 */
[C---:B------:R-:W-:Y:S03]  /*8110*/  HMMA.16816.F32 R16, R36.reuse, R54, R16 ;  /* 0x000000362410723c */ /* 0x040fe60000001810 */
[----:B------:R-:W-:Y:S01]  /*8120*/  MUFU.EX2 R112, R112 ;  /* 0x0000007000707308 */ /* 0x000fe20000000800 */
[----:B------:R-:W-:Y:S02]  /*8130*/  FADD.FTZ R2, R202, R139 ;  /* 0x0000008bca027221 */ /* 0x000fe40000010000 */
[----:B------:R-:W-:Y:S02]  /*8140*/  FADD.FTZ R52, R182, R52 ;  /* 0x00000034b6347221 */ /* 0x000fe40000010000 */
[-C--:B----4-:R-:W-:Y:S04]  /*8150*/  HMMA.16816.F32 R20, R36, R44.reuse, R20 ;  /* 0x0000002c2414723c */ /* 0x090fe80000001814 */
[----:B------:R-:W-:Y:S01]  /*8160*/  FADD.FTZ R2, R235, R2 ;  /* 0x00000002eb027221 */ /* 0x000fe20000010000 */
[----:B------:R-:W3:Y:S01]  /*8170*/  MUFU.EX2 R113, R113 ;  /* 0x0000007100717308 */ /* 0x000ee20000000800 */
[----:B------:R-:W-:Y:S02]  /*8180*/  FADD.FTZ R52, R186, R52 ;  /* 0x00000034ba347221 */ /* 0x000fe40000010000 */
[C---:B------:R-:W-:Y:S04]  /*8190*/  HMMA.16816.F32 R24, R40.reuse, R44, R24 ;  /* 0x0000002c2818723c */ /* 0x040fe80000001818 */
[----:B------:R-:W-:Y:S02]  /*81a0*/  FADD.FTZ R2, R188, R2 ;  /* 0x00000002bc027221 */ /* 0x000fe40000010000 */
[----:B------:R-:W-:Y:S01]  /*81b0*/  FADD.FTZ R52, R175, R52 ;  /* 0x00000034af347221 */ /* 0x000fe20000010000 */
[----:B------:R-:W-:Y:S01]  /*81c0*/  MUFU.EX2 R114, R114 ;  /* 0x0000007200727308 */ /* 0x000fe20000000800 */
[----:B------:R-:W-:Y:S01]  /*81d0*/  FADD.FTZ R45, R228, R53 ;  /* 0x00000035e42d7221 */ /* 0x000fe20000010000 */
[-C--:B------:R-:W-:Y:S03]  /*81e0*/  HMMA.16816.F32 R28, R40, R46.reuse, R28 ;  /* 0x0000002e281c723c */ /* 0x080fe6000000181c */
[----:B------:R-:W-:Y:S02]  /*81f0*/  FADD.FTZ R44, R180, R0 ;  /* 0x00000000b42c7221 */ /* 0x000fe40000010000 */
[----:B------:R-:W-:Y:S02]  /*8200*/  FADD.FTZ R0, R183, R45 ;  /* 0x0000002db7007221 */ /* 0x000fe40000010000 */
[----:B------:R-:W-:Y:S01]  /*8210*/  FADD.FTZ R40, R173, R44 ;  /* 0x0000002cad287221 */ /* 0x000fe20000010000 */
[----:B------:R-:W4:Y:S01]  /*8220*/  MUFU.EX2 R115, R115 ;  /* 0x0000007300737308 */ /* 0x000f220000000800 */
[----:B------:R-:W-:Y:S01]  /*8230*/  HMMA.16816.F32 R32, R36, R46, R32 ;  /* 0x0000002e2420723c */ /* 0x000fe20000001820 */
[----:B------:R-:W5:Y:S03]  /*8240*/  LDSM.16.MT88.4 R44, [R205+0x5800] ;  /* 0x00580000cd2c783b */ /* 0x000f660000004200 */
[----:B------:R-:W-:Y:S02]  /*8250*/  FADD.FTZ R53, R193, R2 ;  /* 0x00000002c1357221 */ /* 0x000fe40000010000 */
[----:B------:R-:W-:Y:S01]  /*8260*/  FADD.FTZ R2, R185, R40 ;  /* 0x00000028b9027221 */ /* 0x000fe20000010000 */
[----:B-1----:R-:W-:Y:S01]  /*8270*/  F2FP.PACK_AB R36, R101, R100 ;  /* 0x000000646524723e */ /* 0x002fe200000000ff */
[----:B------:R-:W-:Y:S01]  /*8280*/  FADD.FTZ R54, R187, R0 ;  /* 0x00000000bb367221 */ /* 0x000fe20000010000 */
[----:B------:R-:W-:Y:S03]  /*8290*/  MUFU.EX2 R104, R104 ;  /* 0x0000006800687308 */ /* 0x000fe60000000800 */
[----:B--2---:R-:W-:Y:S01]  /*82a0*/  F2FP.PACK_AB R37, R103, R102 ;  /* 0x000000666725723e */ /* 0x004fe200000000ff */
[----:B------:R-:W-:Y:S01]  /*82b0*/  FADD.FTZ R52, R190, R52 ;  /* 0x00000034be347221 */ /* 0x000fe20000010000 */
[----:B---3--:R-:W-:Y:S01]  /*82c0*/  F2FP.PACK_AB R38, R113, R112 ;  /* 0x000000707126723e */ /* 0x008fe200000000ff */
[----:B------:R-:W-:Y:S02]  /*82d0*/  FADD.FTZ R0, R239, R53 ;  /* 0x00000035ef007221 */ /* 0x000fe40000010000 */
[----:B------:R-:W-:Y:S02]  /*82e0*/  FADD.FTZ R54, R238, R54 ;  /* 0x00000036ee367221 */ /* 0x000fe40000010000 */
[----:B------:R-:W1:Y:S01]  /*82f0*/  MUFU.EX2 R105, R105 ;  /* 0x0000006900697308 */ /* 0x000e620000000800 */
[----:B------:R-:W-:Y:S02]  /*8300*/  FADD.FTZ R53, R199, R52 ;  /* 0x00000034c7357221 */ /* 0x000fe40000010000 */
[----:B------:R-:W-:Y:S01]  /*8310*/  FADD.FTZ R52, R196, R2 ;  /* 0x00000002c4347221 */ /* 0x000fe20000010000 */
[----:B----4-:R-:W-:Y:S01]  /*8320*/  F2FP.PACK_AB R39, R115, R114 ;  /* 0x000000727327723e */ /* 0x010fe200000000ff */
[----:B------:R-:W-:Y:S02]  /*8330*/  FADD.FTZ R55, R241, R0 ;  /* 0x00000000f1377221 */ /* 0x000fe40000010000 */
[----:B------:R-:W-:Y:S02]  /*8340*/  FADD.FTZ R2, R242, R54 ;  /* 0x00000036f2027221 */ /* 0x000fe40000010000 */
[----:B------:R-:W-:Y:S01]  /*8350*/  FADD.FTZ R0, R231, R53 ;  /* 0x00000035e7007221 */ /* 0x000fe20000010000 */
[----:B------:R-:W-:Y:S01]  /*8360*/  MUFU.EX2 R106, R106 ;  /* 0x0000006a006a7308 */ /* 0x000fe20000000800 */
[-C--:B------:R-:W-:Y:S03]  /*8370*/  HMMA.16816.F32 R4, R36, R48.reuse, R4 ;  /* 0x000000302404723c */ /* 0x080fe60000001804 */
[----:B------:R-:W-:Y:S04]  /*8380*/  FADD.FTZ R2, R200, R2 ;  /* 0x00000002c8027221 */ /* 0x000fe80000010000 */
[----:B------:R-:W-:Y:S02]  /*8390*/  FADD.FTZ R2, R232, R2 ;  /* 0x00000002e8027221 */ /* 0x000fe40000010000 */
        /* <DEDUP_REMOVED lines=17> */
[----:B-1----:R-:W-:Y:S01]  /*84b0*/  F2FP.PACK_AB R168, R117, R116 ;  /* 0x0000007475a8723e */ /* 0x002fe200000000ff */
[----:B------:R-:W-:Y:S02]  /*84c0*/  FADD.FTZ R52, R181, R0 ;  /* 0x00000000b5347221 */ /* 0x000fe40000010000 */
[----:B------:R-:W-:Y:S01]  /*84d0*/  FADD.FTZ R0, R184, R48 ;  /* 0x00000030b8007221 */ /* 0x000fe20000010000 */
[C---:B------:R-:W-:Y:S02]  /*84e0*/  HMMA.16816.F32 R16, R36.reuse, R50, R16 ;  /* 0x000000322410723c */ /* 0x040fe40000001810 */
[----:B------:R-:W-:Y:S02]  /*84f0*/  MUFU.EX2 R128, R128 ;  /* 0x0000008000807308 */ /* 0x000fe40000000800 */
[----:B------:R-:W-:Y:S02]  /*8500*/  FADD.FTZ R48, R237, R49 ;  /* 0x00000031ed307221 */ /* 0x000fe40000010000 */
[----:B------:R-:W-:Y:S02]  /*8510*/  FADD.FTZ R52, R195, R52 ;  /* 0x00000034c3347221 */ /* 0x000fe40000010000 */
[----:B------:R-:W-:Y:S01]  /*8520*/  FADD.FTZ R49, R189, R0 ;  /* 0x00000000bd317221 */ /* 0x000fe20000010000 */
[-C--:B-----5:R-:W-:Y:S03]  /*8530*/  HMMA.16816.F32 R20, R36, R44.reuse, R20 ;  /* 0x0000002c2414723c */ /* 0x0a0fe60000001814 */
[----:B------:R-:W-:Y:S01]  /*8540*/  FADD.FTZ R53, R234, R48 ;  /* 0x00000030ea357221 */ /* 0x000fe20000010000 */
[----:B------:R-:W1:Y:S01]  /*8550*/  MUFU.EX2 R133, R133 ;  /* 0x0000008500857308 */ /* 0x000e620000000800 */
[----:B------:R-:W-:Y:S02]  /*8560*/  FADD.FTZ R48, R227, R2 ;  /* 0x00000002e3307221 */ /* 0x000fe40000010000 */
[----:B------:R-:W-:Y:S01]  /*8570*/  FADD.FTZ R0, R198, R52 ;  /* 0x00000034c6007221 */ /* 0x000fe20000010000 */
[C---:B------:R-:W-:Y:S04]  /*8580*/  HMMA.16816.F32 R24, R40.reuse, R44, R24 ;  /* 0x0000002c2818723c */ /* 0x040fe80000001818 */
[----:B------:R-:W-:Y:S01]  /*8590*/  FADD.FTZ R2, R194, R49 ;  /* 0x00000031c2027221 */ /* 0x000fe20000010000 */
[----:B--2---:R-:W-:Y:S01]  /*85a0*/  F2FP.PACK_AB R169, R119, R118 ;  /* 0x0000007677a9723e */ /* 0x004fe200000000ff */
[----:B------:R-:W-:Y:S01]  /*85b0*/  FADD.FTZ R49, R243, R53 ;  /* 0x00000035f3317221 */ /* 0x000fe20000010000 */
[----:B------:R-:W-:Y:S01]  /*85c0*/  MUFU.EX2 R130, R130 ;  /* 0x0000008200827308 */ /* 0x000fe20000000800 */
[----:B------:R-:W-:Y:S01]  /*85d0*/  FADD.FTZ R50, R240, R48 ;  /* 0x00000030f0327221 */ /* 0x000fe20000010000 */
[-C--:B------:R-:W-:Y:S03]  /*85e0*/  HMMA.16816.F32 R28, R40, R46.reuse, R28 ;  /* 0x0000002e281c723c */ /* 0x080fe6000000181c */
[----:B------:R-:W-:Y:S02]  /*85f0*/  FADD.FTZ R48, R226, R0 ;  /* 0x00000000e2307221 */ /* 0x000fe40000010000 */
[----:B------:R-:W-:Y:S02]  /*8600*/  FADD.FTZ R0, R230, R2 ;  /* 0x00000002e6007221 */ /* 0x000fe40000010000 */
[----:B------:R-:W-:Y:S01]  /*8610*/  FADD.FTZ R2, R229, R49 ;  /* 0x00000031e5027221 */ /* 0x000fe20000010000 */
[----:B------:R-:W-:Y:S01]  /*8620*/  HMMA.16816.F32 R32, R36, R46, R32 ;  /* 0x0000002e2420723c */ /* 0x000fe20000001820 */
[----:B------:R-:W2:Y:S01]  /*8630*/  LDSM.16.MT88.4 R36, [R205+0x5c00] ;  /* 0x005c0000cd24783b */ /* 0x000ea20000004200 */
[----:B------:R-:W3:Y:S02]  /*8640*/  MUFU.EX2 R134, R134 ;  /* 0x0000008600867308 */ /* 0x000ee40000000800 */
[----:B------:R-:W-:Y:S01]  /*8650*/  FADD.FTZ R50, R203, R50 ;  /* 0x00000032cb327221 */ /* 0x000fe20000010000 */
[----:B-1----:R-:W-:Y:S01]  /*8660*/  F2FP.PACK_AB R170, R133, R128 ;  /* 0x0000008085aa723e */ /* 0x002fe200000000ff */
[----:B------:R-:W-:Y:S02]  /*8670*/  FADD.FTZ R49, R56, R48 ;  /* 0x0000003038317221 */ /* 0x000fe40000010000 */
[----:B------:R-:W-:Y:S04]  /*8680*/  FADD.FTZ R48, R58, R0 ;  /* 0x000000003a307221 */ /* 0x000fe80000010000 */
[----:B------:R-:W-:Y:S01]  /*8690*/  FADD.FTZ R51, R233, R2 ;  /* 0x00000002e9337221 */ /* 0x000fe20000010000 */
[----:B------:R-:W-:Y:S01]  /*86a0*/  MUFU.EX2 R120, R120 ;  /* 0x0000007800787308 */ /* 0x000fe20000000800 */
[----:B------:R-:W-:Y:S02]  /*86b0*/  FADD.FTZ R2, R236, R50 ;  /* 0x00000032ec027221 */ /* 0x000fe40000010000 */
[----:B------:R-:W-:Y:S02]  /*86c0*/  FADD.FTZ R0, R57, R49 ;  /* 0x0000003139007221 */ /* 0x000fe40000010000 */
[----:B------:R-:W-:Y:S02]  /*86d0*/  FADD.FTZ R44, R59, R48 ;  /* 0x000000303b2c7221 */ /* 0x000fe40000010000 */
[----:B------:R-:W-:Y:S02]  /*86e0*/  FADD.FTZ R48, R64, R51 ;  /* 0x0000003340307221 */ /* 0x000fe40000010000 */
[----:B------:R-:W-:Y:S01]  /*86f0*/  FADD.FTZ R2, R66, R2 ;  /* 0x0000000242027221 */ /* 0x000fe20000010000 */
[----:B------:R-:W1:Y:S01]  /*8700*/  MUFU.EX2 R121, R121 ;  /* 0x0000007900797308 */ /* 0x000e620000000800 */
[----:B------:R-:W-:Y:S02]  /*8710*/  FADD.FTZ R45, R60, R0 ;  /* 0x000000003c2d7221 */ /* 0x000fe40000010000 */
[----:B------:R-:W-:Y:S01]  /*8720*/  FADD.FTZ R0, R62, R44 ;  /* 0x0000002c3e007221 */ /* 0x000fe20000010000 */
[----:B---3--:R-:W-:Y:S01]  /*8730*/  F2FP.PACK_AB R171, R134, R130 ;  /* 0x0000008286ab723e */ /* 0x008fe200000000ff */
[----:B------:R-:W-:Y:S02]  /*8740*/  FADD.FTZ R40, R65, R48 ;  /* 0x0000003041287221 */ /* 0x000fe40000010000 */
[----:B------:R-:W-:Y:S02]  /*8750*/  FADD.FTZ R2, R67, R2 ;  /* 0x0000000243027221 */ /* 0x000fe40000010000 */
[----:B------:R-:W-:Y:S01]  /*8760*/  FADD.FTZ R45, R61, R45 ;  /* 0x0000002d3d2d7221 */ /* 0x000fe20000010000 */
[----:B------:R-:W-:Y:S01]  /*8770*/  MUFU.EX2 R122, R122 ;  /* 0x0000007a007a7308 */ /* 0x000fe20000000800 */
[----:B------:R-:W-:Y:S01]  /*8780*/  FADD.FTZ R41, R63, R0 ;  /* 0x000000003f297221 */ /* 0x000fe20000010000 */
[-C--:B------:R-:W-:Y:S05]  /*8790*/  HMMA.16816.F32 R144, R168, R152.reuse, R4 ;  /* 0x00000098a890723c */ /* 0x080fea0000001804 */
[----:B------:R-:W-:Y:S02]  /*87a0*/  FADD.FTZ R42, R68, R40 ;  /* 0x00000028442a7221 */ /* 0x000fe40000010000 */
[----:B------:R-:W-:Y:S01]  /*87b0*/  FADD.FTZ R2, R70, R2 ;  /* 0x0000000246027221 */ /* 0x000fe20000010000 */
[----:B------:R-:W3:Y:S01]  /*87c0*/  MUFU.EX2 R123, R123 ;  /* 0x0000007b007b7308 */ /* 0x000ee20000000800 */
[----:B------:R-:W-:Y:S03]  /*87d0*/  FADD.FTZ R0, R72, R45 ;  /* 0x0000002d48007221 */ /* 0x000fe60000010000 */
[----:B------:R-:W-:Y:S01]  /*87e0*/  FADD.FTZ R40, R74, R41 ;  /* 0x000000294a287221 */ /* 0x000fe20000010000 */
[----:B-1----:R-:W-:Y:S01]  /*87f0*/  F2FP.PACK_AB R164, R121, R120 ;  /* 0x0000007879a4723e */ /* 0x002fe200000000ff */
[----:B------:R-:W-:Y:S02]  /*8800*/  FADD.FTZ R41, R69, R42 ;  /* 0x0000002a45297221 */ /* 0x000fe40000010000 */
[----:B------:R-:W-:Y:S02]  /*8810*/  FADD.FTZ R2, R71, R2 ;  /* 0x0000000247027221 */ /* 0x000fe40000010000 */
        /* <DEDUP_REMOVED lines=20> */
[----:B------:R-:W3:Y:S01]  /*8960*/  MUFU.EX2 R172, R172 ;  /* 0x000000ac00ac7308 */ /* 0x000ee20000000800 */
[----:B------:R-:W-:Y:S02]  /*8970*/  FADD.FTZ R2, R89, R2 ;  /* 0x0000000259027221 */ /* 0x000fe40000010000 */
[----:B------:R-:W-:Y:S01]  /*8980*/  FADD.FTZ R0, R91, R0 ;  /* 0x000000005b007221 */ /* 0x000fe20000010000 */
[----:B-1----:R-:W-:Y:S01]  /*8990*/  F2FP.PACK_AB R166, R135, R124 ;  /* 0x0000007c87a6723e */ /* 0x002fe200000000ff */
[----:B------:R-:W-:Y:S02]  /*89a0*/  FADD.FTZ R2, R92, R2 ;  /* 0x000000025c027221 */ /* 0x000fe40000010000 */
[----:B------:R-:W-:Y:S02]  /*89b0*/  FADD.FTZ R0, R94, R0 ;  /* 0x000000005e007221 */ /* 0x000fe40000010000 */
[----:B------:R-:W-:Y:S01]  /*89c0*/  FADD.FTZ R6, R93, R2 ;  /* 0x000000025d067221 */ /* 0x000fe20000010000 */
[----:B---3--:R-:W-:Y:S07]  /*89d0*/  F2FP.PACK_AB R167, R172, R126 ;  /* 0x0000007eaca7723e */ /* 0x008fee00000000ff */
[C---:B------:R-:W-:Y:S07]  /*89e0*/  HMMA.16816.F32 R140, R164.reuse, R152, R8 ;  /* 0x00000098a48c723c */ /* 0x040fee0000001808 */
[----:B------:R-:W-:Y:S01]  /*89f0*/  FADD.FTZ R8, R96, R4 ;  /* 0x0000000460087221 */ /* 0x000fe20000010000 */
[-C--:B------:R-:W-:Y:S04]  /*8a00*/  HMMA.16816.F32 R148, R164, R154.reuse, R12 ;  /* 0x0000009aa494723c */ /* 0x080fe8000000180c */
[----:B------:R-:W-:Y:S02]  /*8a10*/  FADD.FTZ R4, R98, R5 ;  /* 0x0000000562047221 */ /* 0x000fe40000010000 */
[----:B------:R-:W-:Y:S02]  /*8a20*/  FADD.FTZ R8, R97, R8 ;  /* 0x0000000861087221 */ /* 0x000fe40000010000 */
[----:B------:R-:W-:Y:S01]  /*8a30*/  FADD.FTZ R7, R99, R4 ;  /* 0x0000000463077221 */ /* 0x000fe20000010000 */
[C---:B------:R-:W-:Y:S04]  /*8a40*/  HMMA.16816.F32 R152, R168.reuse, R154, R16 ;  /* 0x0000009aa898723c */ /* 0x040fe80000001810 */
[----:B------:R-:W-:Y:S02]  /*8a50*/  FADD.FTZ R5, R95, R0 ;  /* 0x000000005f057221 */ /* 0x000fe40000010000 */
[----:B------:R-:W-:Y:S02]  /*8a60*/  FADD.FTZ R4, R100, R8 ;  /* 0x0000000864047221 */ /* 0x000fe40000010000 */
[----:B------:R-:W-:Y:S01]  /*8a70*/  FADD.FTZ R2, R102, R7 ;  /* 0x0000000766027221 */ /* 0x000fe20000010000 */
[-C--:B--2---:R-:W-:Y:S03]  /*8a80*/  HMMA.16816.F32 R156, R168, R36.reuse, R20 ;  /* 0x00000024a89c723c */ /* 0x084fe60000001814 */
[----:B------:R-:W-:Y:S02]  /*8a90*/  FADD.FTZ R0, R104, R6 ;  /* 0x0000000668007221 */ /* 0x000fe40000010000 */
[----:B------:R-:W-:Y:S02]  /*8aa0*/  FADD.FTZ R5, R106, R5 ;  /* 0x000000056a057221 */ /* 0x000fe40000010000 */
[----:B------:R-:W-:Y:S01]  /*8ab0*/  FADD.FTZ R4, R101, R4 ;  /* 0x0000000465047221 */ /* 0x000fe20000010000 */
[C---:B------:R-:W-:Y:S04]  /*8ac0*/  HMMA.16816.F32 R160, R164.reuse, R36, R24 ;  /* 0x00000024a4a0723c */ /* 0x040fe80000001818 */
[----:B------:R-:W-:Y:S02]  /*8ad0*/  FADD.FTZ R2, R103, R2 ;  /* 0x0000000267027221 */ /* 0x000fe40000010000 */
[----:B------:R-:W-:Y:S02]  /*8ae0*/  FADD.FTZ R6, R105, R0 ;  /* 0x0000000069067221 */ /* 0x000fe40000010000 */
[----:B------:R-:W-:Y:S01]  /*8af0*/  FADD.FTZ R0, R107, R5 ;  /* 0x000000056b007221 */ /* 0x000fe20000010000 */
[-C--:B------:R-:W-:Y:S03]  /*8b00*/  HMMA.16816.F32 R164, R164, R38.reuse, R28 ;  /* 0x00000026a4a4723c */ /* 0x080fe6000000181c */
[----:B------:R-:W-:Y:S02]  /*8b10*/  FADD.FTZ R4, R112, R4 ;  /* 0x0000000470047221 */ /* 0x000fe40000010000 */
[----:B------:R-:W-:Y:S02]  /*8b20*/  FADD.FTZ R2, R114, R2 ;  /* 0x0000000272027221 */ /* 0x000fe40000010000 */
[----:B------:R-:W-:Y:S01]  /*8b30*/  FADD.FTZ R5, R108, R6 ;  /* 0x000000066c057221 */ /* 0x000fe20000010000 */
[----:B------:R-:W-:Y:S04]  /*8b40*/  HMMA.16816.F32 R168, R168, R38, R32 ;  /* 0x00000026a8a8723c */ /* 0x000fe80000001820 */
[----:B------:R-:W-:Y:S02]  /*8b50*/  FADD.FTZ R0, R110, R0 ;  /* 0x000000006e007221 */ /* 0x000fe40000010000 */
[----:B------:R-:W-:Y:S02]  /*8b60*/  FADD.FTZ R4, R113, R4 ;  /* 0x0000000471047221 */ /* 0x000fe40000010000 */
[----:B------:R-:W-:Y:S04]  /*8b70*/  FADD.FTZ R7, R115, R2 ;  /* 0x0000000273077221 */ /* 0x000fe80000010000 */
[----:B------:R-:W-:Y:S02]  /*8b80*/  FADD.FTZ R2, R109, R5 ;  /* 0x000000056d027221 */ /* 0x000fe40000010000 */
        /* <DEDUP_REMOVED lines=13> */
[----:B------:R-:W-:Y:S01]  /*8c60*/  FADD.FTZ R219, R133, R6 ;  /* 0x0000000685db7221 */ /* 0x000fe20000010000 */
[----:B------:R-:W-:Y:S01]  /*8c70*/  MOV R133, R137 ;  /* 0x0000008900857202 */ /* 0x000fe20000000f00 */
[----:B------:R-:W-:Y:S01]  /*8c80*/  FADD.FTZ R222, R134, R5 ;  /* 0x0000000586de7221 */ /* 0x000fe20000010000 */
[----:B------:R-:W-:Y:S01]  /*8c90*/  MOV R134, R136 ;  /* 0x0000008800867202 */ /* 0x000fe20000000f00 */
[----:B------:R-:W-:Y:S01]  /*8ca0*/  FADD.FTZ R221, R135, R2 ;  /* 0x0000000287dd7221 */ /* 0x000fe20000010000 */
[----:B------:R-:W-:Y:S01]  /*8cb0*/  MOV R135, R3 ;  /* 0x0000000300877202 */ /* 0x000fe20000000f00 */
[----:B------:R-:W-:Y:S01]  /*8cc0*/  FADD.FTZ R220, R172, R0 ;  /* 0x00000000acdc7221 */ /* 0x000fe20000010000 */
[----:B------:R-:W-:-:S05]  /*8cd0*/  @P0 BRA `(.L_x_3) ;  /* 0xffffcb1000000947 */ /* 0x000fca000383ffff */
.L_x_2:
[----:B------:R-:W1:Y:S01]  /*8ce0*/  SHFL.BFLY PT, R5, R219, 0x2, 0x1f ;  /* 0x0c401f00db057f89 */ /* 0x000e6200000e0000 */
[----:B------:R-:W-:Y:S01]  /*8cf0*/  ULDC.U8 UR4, c[0x0][0x329] ;  /* 0x0000ca4000047ab9 */ /* 0x000fe20000000000 */
[----:B------:R-:W-:Y:S01]  /*8d00*/  BSSY B0, `(.L_x_6) ;  /* 0x00000d5000007945 */ /* 0x000fe20003800000 */
[----:B------:R-:W-:Y:S01]  /*8d10*/  ISETP.NE.AND P0, PT, RZ, UR4, PT ;  /* 0x00000004ff007c0c */ /* 0x000fe2000bf05270 */
[----:B------:R-:W2:Y:S01]  /*8d20*/  SHFL.BFLY PT, R4, R222, 0x2, 0x1f ;  /* 0x0c401f00de047f89 */ /* 0x000ea200000e0000 */
[----:B------:R-:W-:-:S02]  /*8d30*/  ULDC.U8 UR5, c[0x0][0x328] ;  /* 0x0000ca0000057ab9 */ /* 0x000fc40000000000 */
[----:B------:R-:W-:Y:S01]  /*8d40*/  ISETP.NE.AND P1, PT, RZ, UR5, PT ;  /* 0x00000005ff007c0c */ /* 0x000fe2000bf25270 */
[----:B------:R-:W3:Y:S04]  /*8d50*/  SHFL.BFLY PT, R0, R220, 0x2, 0x1f ;  /* 0x0c401f00dc007f89 */ /* 0x000ee800000e0000 */
[----:B------:R-:W4:Y:S04]  /*8d60*/  SHFL.BFLY PT, R2, R221, 0x2, 0x1f ;  /* 0x0c401f00dd027f89 */ /* 0x000f2800000e0000 */
[----:B------:R-:W5:Y:S01]  /*8d70*/  S2R R27, SR_TID.X ;  /* 0x00000000001b7919 */ /* 0x000f620000002100 */
[----:B------:R-:W-:-:S05]  /*8d80*/  @P0 MOV R25, c[0x0][0x210] ;  /* 0x0000840000190a02 */ /* 0x000fca0000000f00 */
[----:B------:R-:W-:Y:S02]  /*8d90*/  @P0 IMAD R25, R25, c[0x0][0x214], RZ ;  /* 0x0000850019190a24 */ /* 0x000fe400078e02ff */
[----:B-1----:R-:W-:Y:S02]  /*8da0*/  FADD.FTZ R5, R5, R219 ;  /* 0x000000db05057221 */ /* 0x002fe40000010000 */
[----:B--2---:R-:W-:-:S03]  /*8db0*/  FADD.FTZ R4, R4, R222 ;  /* 0x000000de04047221 */ /* 0x004fc60000010000 */
[----:B------:R-:W1:Y:S01]  /*8dc0*/  SHFL.BFLY PT, R9, R5, 0x1, 0x1f ;  /* 0x0c201f0005097f89 */ /* 0x000e6200000e0000 */
[----:B---3--:R-:W-:-:S03]  /*8dd0*/  FADD.FTZ R0, R0, R220 ;  /* 0x000000dc00007221 */ /* 0x008fc60000010000 */
[----:B------:R-:W2:Y:S01]  /*8de0*/  SHFL.BFLY PT, R8, R4, 0x1, 0x1f ;  /* 0x0c201f0004087f89 */ /* 0x000ea200000e0000 */
[----:B----4-:R-:W-:-:S03]  /*8df0*/  FADD.FTZ R2, R2, R221 ;  /* 0x000000dd02027221 */ /* 0x010fc60000010000 */
[----:B------:R-:W3:Y:S01]  /*8e00*/  SHFL.BFLY PT, R6, R0, 0x1, 0x1f ;  /* 0x0c201f0000067f89 */ /* 0x000ee200000e0000 */
[----:B-----5:R-:W-:-:S03]  /*8e10*/  SHF.R.S32.HI R26, RZ, 0x1f, R27 ;  /* 0x0000001fff1a7819 */ /* 0x020fc6000001141b */
[----:B------:R-:W4:Y:S01]  /*8e20*/  SHFL.BFLY PT, R7, R2, 0x1, 0x1f ;  /* 0x0c201f0002077f89 */ /* 0x000f2200000e0000 */
[----:B-1----:R-:W-:Y:S02]  /*8e30*/  FADD.FTZ R23, R5, R9 ;  /* 0x0000000905177221 */ /* 0x002fe40000010000 */
[----:B--2---:R-:W-:-:S03]  /*8e40*/  FADD.FTZ R22, R4, R8 ;  /* 0x0000000804167221 */ /* 0x004fc60000010000 */
[----:B------:R-:W-:Y:S01]  /*8e50*/  FSETP.NE.FTZ.AND P6, PT, R23, RZ, PT ;  /* 0x000000ff1700720b */ /* 0x000fe20003fd5000 */
[----:B------:R-:W-:Y:S02]  /*8e60*/  IMAD.MOV.U32 R4, RZ, RZ, 0x3f800000 ;  /* 0x3f800000ff047424 */ /* 0x000fe400078e00ff */
[----:B---3--:R-:W-:Y:S01]  /*8e70*/  FADD.FTZ R24, R0, R6 ;  /* 0x0000000600187221 */ /* 0x008fe20000010000 */
[----:B------:R-:W-:Y:S01]  /*8e80*/  FSETP.NE.FTZ.AND P5, PT, R22, RZ, PT ;  /* 0x000000ff1600720b */ /* 0x000fe20003fb5000 */
[----:B------:R-:W-:Y:S01]  /*8e90*/  @!P0 IMAD.MOV.U32 R8, RZ, RZ, c[0x0][0x214] ;  /* 0x00008500ff088624 */ /* 0x000fe200078e00ff */
[----:B------:R-:W-:Y:S01]  /*8ea0*/  MOV R0, 0x3f800000 ;  /* 0x3f80000000007802 */ /* 0x000fe20000000f00 */
[----:B----4-:R-:W-:Y:S01]  /*8eb0*/  FADD.FTZ R21, R2, R7 ;  /* 0x0000000702157221 */ /* 0x010fe20000010000 */
[CC--:B------:R-:W-:Y:S01]  /*8ec0*/  LEA.HI R6, R26.reuse, R27.reuse, RZ, 0x2 ;  /* 0x0000001b1a067211 */ /* 0x0c0fe200078f10ff */
[----:B------:R-:W-:Y:S01]  /*8ed0*/  IMAD.MOV.U32 R2, RZ, RZ, 0x3f800000 ;  /* 0x3f800000ff027424 */ /* 0x000fe200078e00ff */
[----:B------:R-:W-:-:S02]  /*8ee0*/  LEA.HI R26, R26, R27, RZ, 0x5 ;  /* 0x0000001b1a1a7211 */ /* 0x000fc400078f28ff */
[----:B------:R-:W-:Y:S01]  /*8ef0*/  FSETP.NE.FTZ.AND P4, PT, R21, RZ, PT ;  /* 0x000000ff1500720b */ /* 0x000fe20003f95000 */
[----:B------:R-:W1:Y:S01]  /*8f00*/  @P6 MUFU.RCP R0, R23 ;  /* 0x0000001700006308 */ /* 0x000e620000001000 */
[----:B------:R-:W-:Y:S02]  /*8f10*/  LOP3.LUT R5, R6, 0xfffffffc, RZ, 0xc0, !PT ;  /* 0xfffffffc06057812 */ /* 0x000fe400078ec0ff */
[----:B------:R-:W-:Y:S02]  /*8f20*/  FSETP.NE.FTZ.AND P3, PT, R24, RZ, PT ;  /* 0x000000ff1800720b */ /* 0x000fe40003f75000 */
[----:B------:R-:W-:Y:S02]  /*8f30*/  SHF.R.S32.HI R7, RZ, 0x5, R26 ;  /* 0x00000005ff077819 */ /* 0x000fe4000001141a */
[----:B------:R-:W-:Y:S01]  /*8f40*/  IADD3 R5, -R5, R27, RZ ;  /* 0x0000001b05057210 */ /* 0x000fe20007ffe1ff */
[----:B------:R-:W2:Y:S01]  /*8f50*/  @P5 MUFU.RCP R4, R22 ;  /* 0x0000001600045308 */ /* 0x000ea20000001000 */
[----:B------:R-:W-:-:S02]  /*8f60*/  @!P0 SEL R25, R8, c[0x0][0x234], !P1 ;  /* 0x00008d0008198a07 */ /* 0x000fc40004800000 */
[----:B------:R-:W-:Y:S02]  /*8f70*/  LEA R9, R7, R5, 0x8 ;  /* 0x0000000507097211 */ /* 0x000fe400078e40ff */
[----:B------:R-:W-:Y:S02]  /*8f80*/  SHF.R.S32.HI R5, RZ, 0x2, R6 ;  /* 0x00000002ff057819 */ /* 0x000fe40000011406 */
[----:B------:R-:W-:Y:S01]  /*8f90*/  ISETP.NE.OR P1, PT, RZ, UR4, !P1 ;  /* 0x00000004ff007c0c */ /* 0x000fe2000cf25670 */
[C---:B-1----:R-:W-:Y:S01]  /*8fa0*/  FMUL.FTZ R144, R0.reuse, R144 ;  /* 0x0000009000907220 */ /* 0x042fe20000410000 */
[----:B------:R-:W1:Y:S01]  /*8fb0*/  @P4 MUFU.RCP R2, R21 ;  /* 0x0000001500024308 */ /* 0x000e620000001000 */
[C---:B------:R-:W-:Y:S02]  /*8fc0*/  FMUL.FTZ R18, R0.reuse, R145 ;  /* 0x0000009100127220 */ /* 0x040fe40000410000 */
[C---:B------:R-:W-:Y:S02]  /*8fd0*/  FMUL.FTZ R152, R0.reuse, R152 ;  /* 0x0000009800987220 */ /* 0x040fe40000410000 */
[----:B------:R-:W-:Y:S01]  /*8fe0*/  FMUL.FTZ R17, R0, R153 ;  /* 0x0000009900117220 */ /* 0x000fe20000410000 */
[----:B------:R-:W-:Y:S01]  /*8ff0*/  F2FP.PACK_AB R18, R18, R144 ;  /* 0x000000901212723e */ /* 0x000fe200000000ff */
[----:B------:R-:W-:-:S02]  /*9000*/  FMUL.FTZ R156, R0, R156 ;  /* 0x0000009c009c7220 */ /* 0x000fc40000410000 */
[C---:B------:R-:W-:Y:S01]  /*9010*/  FMUL.FTZ R13, R0.reuse, R157 ;  /* 0x0000009d000d7220 */ /* 0x040fe20000410000 */
[----:B------:R-:W-:Y:S01]  /*9020*/  F2FP.PACK_AB R17, R17, R152 ;  /* 0x000000981111723e */ /* 0x000fe200000000ff */
[C---:B------:R-:W-:Y:S02]  /*9030*/  FMUL.FTZ R168, R0.reuse, R168 ;  /* 0x000000a800a87220 */ /* 0x040fe40000410000 */
[----:B------:R-:W-:Y:S01]  /*9040*/  FMUL.FTZ R8, R0, R169 ;  /* 0x000000a900087220 */ /* 0x000fe20000410000 */
[----:B------:R-:W-:Y:S01]  /*9050*/  F2FP.PACK_AB R13, R13, R156 ;  /* 0x0000009c0d0d723e */ /* 0x000fe200000000ff */
[----:B------:R-:W-:Y:S02]  /*9060*/  IMAD.MOV.U32 R0, RZ, RZ, 0x3f800000 ;  /* 0x3f800000ff007424 */ /* 0x000fe400078e00ff */
[----:B--2---:R-:W-:Y:S01]  /*9070*/  FMUL.FTZ R146, R4, R146 ;  /* 0x0000009204927220 */ /* 0x004fe20000410000 */
[----:B------:R-:W-:Y:S01]  /*9080*/  F2FP.PACK_AB R8, R8, R168 ;  /* 0x000000a80808723e */ /* 0x000fe200000000ff */
[----:B------:R-:W-:-:S02]  /*9090*/  FMUL.FTZ R20, R4, R147 ;  /* 0x0000009304147220 */ /* 0x000fc40000410000 */
[C---:B------:R-:W-:Y:S01]  /*90a0*/  FMUL.FTZ R154, R4.reuse, R154 ;  /* 0x0000009a049a7220 */ /* 0x040fe20000410000 */
[----:B------:R-:W2:Y:S01]  /*90b0*/  @P3 MUFU.RCP R0, R24 ;  /* 0x0000001800003308 */ /* 0x000ea20000001000 */
[----:B------:R-:W-:Y:S01]  /*90c0*/  FMUL.FTZ R16, R4, R155 ;  /* 0x0000009b04107220 */ /* 0x000fe20000410000 */
[----:B------:R-:W-:Y:S01]  /*90d0*/  F2FP.PACK_AB R20, R20, R146 ;  /* 0x000000921414723e */ /* 0x000fe200000000ff */
[C---:B------:R-:W-:Y:S02]  /*90e0*/  FMUL.FTZ R158, R4.reuse, R158 ;  /* 0x0000009e049e7220 */ /* 0x040fe40000410000 */
[----:B------:R-:W-:Y:S01]  /*90f0*/  FMUL.FTZ R12, R4, R159 ;  /* 0x0000009f040c7220 */ /* 0x000fe20000410000 */
[----:B------:R-:W-:Y:S01]  /*9100*/  F2FP.PACK_AB R16, R16, R154 ;  /* 0x0000009a1010723e */ /* 0x000fe200000000ff */
[C---:B------:R-:W-:Y:S02]  /*9110*/  FMUL.FTZ R170, R4.reuse, R170 ;  /* 0x000000aa04aa7220 */ /* 0x040fe40000410000 */
[----:B------:R-:W-:Y:S01]  /*9120*/  FMUL.FTZ R7, R4, R171 ;  /* 0x000000ab04077220 */ /* 0x000fe20000410000 */
[----:B------:R-:W-:Y:S01]  /*9130*/  SHF.R.S32.HI R4, RZ, 0x1f, R5 ;  /* 0x0000001fff047819 */ /* 0x000fe20000011405 */
[----:B-1----:R-:W-:Y:S01]  /*9140*/  FMUL.FTZ R140, R2, R140 ;  /* 0x0000008c028c7220 */ /* 0x002fe20000410000 */
[----:B------:R-:W-:Y:S01]  /*9150*/  F2FP.PACK_AB R12, R12, R158 ;  /* 0x0000009e0c0c723e */ /* 0x000fe200000000ff */
[----:B------:R-:W-:Y:S01]  /*9160*/  FMUL.FTZ R19, R2, R141 ;  /* 0x0000008d02137220 */ /* 0x000fe20000410000 */
[----:B------:R-:W-:Y:S01]  /*9170*/  LEA.HI R4, R4, R5, RZ, 0x3 ;  /* 0x0000000504047211 */ /* 0x000fe200078f18ff */
[C---:B------:R-:W-:Y:S01]  /*9180*/  FMUL.FTZ R148, R2.reuse, R148 ;  /* 0x0000009402947220 */ /* 0x040fe20000410000 */
[----:B------:R-:W-:Y:S01]  /*9190*/  F2FP.PACK_AB R7, R7, R170 ;  /* 0x000000aa0707723e */ /* 0x000fe200000000ff */
[----:B------:R-:W-:Y:S01]  /*91a0*/  FMUL.FTZ R14, R2, R149 ;  /* 0x00000095020e7220 */ /* 0x000fe20000410000 */
[----:B------:R-:W-:Y:S01]  /*91b0*/  LOP3.LUT R4, R4, 0xfffffff8, RZ, 0xc0, !PT ;  /* 0xfffffff804047812 */ /* 0x000fe200078ec0ff */
[C---:B------:R-:W-:Y:S01]  /*91c0*/  FMUL.FTZ R160, R2.reuse, R160 ;  /* 0x000000a002a07220 */ /* 0x040fe20000410000 */
[----:B------:R-:W-:Y:S01]  /*91d0*/  F2FP.PACK_AB R19, R19, R140 ;  /* 0x0000008c1313723e */ /* 0x000fe200000000ff */
[C---:B------:R-:W-:Y:S01]  /*91e0*/  FMUL.FTZ R11, R2.reuse, R161 ;  /* 0x000000a1020b7220 */ /* 0x040fe20000410000 */
[----:B------:R-:W-:Y:S01]  /*91f0*/  IADD3 R4, R5, -R4, RZ ;  /* 0x8000000405047210 */ /* 0x000fe20007ffe0ff */
[----:B------:R-:W-:Y:S01]  /*9200*/  FMUL.FTZ R164, R2, R164 ;  /* 0x000000a402a47220 */ /* 0x000fe20000410000 */
[----:B------:R-:W-:Y:S01]  /*9210*/  F2FP.PACK_AB R14, R14, R148 ;  /* 0x000000940e0e723e */ /* 0x000fe200000000ff */
[----:B------:R-:W-:Y:S01]  /*9220*/  FMUL.FTZ R6, R2, R165 ;  /* 0x000000a502067220 */ /* 0x000fe20000410000 */
[----:B------:R-:W-:Y:S01]  /*9230*/  LEA.HI R2, R4, R4, RZ, 0x1 ;  /* 0x0000000404027211 */ /* 0x000fe200078f08ff */
[C---:B--2---:R-:W-:Y:S01]  /*9240*/  FMUL.FTZ R143, R0.reuse, R143 ;  /* 0x0000008f008f7220 */ /* 0x044fe20000410000 */
[----:B------:R-:W-:Y:S01]  /*9250*/  F2FP.PACK_AB R11, R11, R160 ;  /* 0x000000a00b0b723e */ /* 0x000fe200000000ff */
[----:B------:R-:W-:Y:S01]  /*9260*/  FMUL.FTZ R142, R0, R142 ;  /* 0x0000008e008e7220 */ /* 0x000fe20000410000 */
[----:B------:R-:W-:Y:S01]  /*9270*/  F2FP.PACK_AB R6, R6, R164 ;  /* 0x000000a40606723e */ /* 0x000fe200000000ff */
[----:B------:R-:W-:-:S02]  /*9280*/  FMUL.FTZ R151, R0, R151 ;  /* 0x0000009700977220 */ /* 0x000fc40000410000 */
[C---:B------:R-:W-:Y:S01]  /*9290*/  FMUL.FTZ R15, R0.reuse, R150 ;  /* 0x00000096000f7220 */ /* 0x040fe20000410000 */
[----:B------:R-:W-:Y:S01]  /*92a0*/  F2FP.PACK_AB R142, R143, R142 ;  /* 0x0000008e8f8e723e */ /* 0x000fe200000000ff */
[C---:B------:R-:W-:Y:S02]  /*92b0*/  FMUL.FTZ R163, R0.reuse, R163 ;  /* 0x000000a300a37220 */ /* 0x040fe40000410000 */
[C---:B------:R-:W-:Y:S01]  /*92c0*/  FMUL.FTZ R10, R0.reuse, R162 ;  /* 0x000000a2000a7220 */ /* 0x040fe20000410000 */
[----:B------:R-:W-:Y:S01]  /*92d0*/  F2FP.PACK_AB R15, R151, R15 ;  /* 0x0000000f970f723e */ /* 0x000fe200000000ff */
[C---:B------:R-:W-:Y:S02]  /*92e0*/  FMUL.FTZ R167, R0.reuse, R167 ;  /* 0x000000a700a77220 */ /* 0x040fe40000410000 */
[----:B------:R-:W-:Y:S01]  /*92f0*/  FMUL.FTZ R166, R0, R166 ;  /* 0x000000a600a67220 */ /* 0x000fe20000410000 */
[----:B------:R-:W-:Y:S02]  /*9300*/  SHF.R.S32.HI R0, RZ, 0x1, R2 ;  /* 0x00000001ff007819 */ /* 0x000fe40000011402 */
[----:B------:R-:W-:-:S02]  /*9310*/  LOP3.LUT R2, R2, 0x3fffffe, RZ, 0xc0, !PT ;  /* 0x03fffffe02027812 */ /* 0x000fc400078ec0ff */
[----:B------:R-:W-:Y:S01]  /*9320*/  F2FP.PACK_AB R10, R163, R10 ;  /* 0x0000000aa30a723e */ /* 0x000fe200000000ff */
[----:B------:R-:W-:Y:S01]  /*9330*/  IMAD.SHL.U32 R5, R0, 0x40, RZ ;  /* 0x0000004000057824 */ /* 0x000fe200078e00ff */
[----:B------:R-:W-:Y:S02]  /*9340*/  IADD3 R2, R4, -R2, RZ ;  /* 0x8000000204027210 */ /* 0x000fe40007ffe0ff */
[----:B------:R-:W-:Y:S02]  /*9350*/  LOP3.LUT R4, R0, 0x1, RZ, 0xc0, !PT ;  /* 0x0000000100047812 */ /* 0x000fe400078ec0ff */
[----:B------:R-:W-:Y:S01]  /*9360*/  LOP3.LUT R5, R5, 0xc0, RZ, 0xc0, !PT ;  /* 0x000000c005057812 */ /* 0x000fe200078ec0ff */
[----:B------:R-:W-:Y:S01]  /*9370*/  IMAD R2, R2, 0x10, R9 ;  /* 0x0000001002027824 */ /* 0x000fe200078e0209 */
[----:B------:R-:W-:Y:S02]  /*9380*/  ISETP.NE.U32.AND P2, PT, R4, 0x1, PT ;  /* 0x000000010400780c */ /* 0x000fe40003f45070 */
[----:B------:R-:W-:-:S02]  /*9390*/  LEA.HI R4, R5, R5, RZ, 0x1d ;  /* 0x0000000505047211 */ /* 0x000fc400078fe8ff */
[----:B------:R-:W-:Y:S02]  /*93a0*/  MOV R9, 0xfffffff0 ;  /* 0xfffffff000097802 */ /* 0x000fe40000000f00 */
[----:B------:R-:W-:Y:S01]  /*93b0*/  F2FP.PACK_AB R5, R167, R166 ;  /* 0x000000a6a705723e */ /* 0x000fe200000000ff */
[----:B------:R-:W-:Y:S01]  /*93c0*/  IMAD.U32 R2, R2, 0x2, R4 ;  /* 0x0000000202027824 */ /* 0x000fe200078e0004 */
[----:B------:R-:W-:Y:S02]  /*93d0*/  SEL R9, R9, 0x10, !P2 ;  /* 0x0000001009097807 */ /* 0x000fe40005000000 */
[----:B------:R-:W-:Y:S02]  /*93e0*/  LOP3.LUT P2, RZ, R0, 0x2, RZ, 0xc0, !PT ;  /* 0x0000000200ff7812 */ /* 0x000fe4000784c0ff */
[----:B------:R-:W-:-:S04]  /*93f0*/  SHF.L.U32 R0, R2, 0x1, RZ ;  /* 0x0000000102007819 */ /* 0x000fc800000006ff */
[C---:B------:R-:W-:Y:S01]  /*9400*/  IADD3 R2, R0.reuse, 0x20, RZ ;  /* 0x0000002000027810 */ /* 0x040fe20007ffe0ff */
[C---:B------:R-:W-:Y:S01]  /*9410*/  IMAD.IADD R4, R0.reuse, 0x1, R9 ;  /* 0x0000000100047824 */ /* 0x040fe200078e0209 */
[----:B------:R-:W-:Y:S04]  /*9420*/  STS [R0], R18 ;  /* 0x0000001200007388 */ /* 0x000fe80000000800 */
[----:B------:R-:W-:Y:S01]  /*9430*/  STS [R0+0x200], R20 ;  /* 0x0002001400007388 */ /* 0x000fe20000000800 */
[----:B------:R-:W-:-:S03]  /*9440*/  @P2 IADD3 R2, R0, -0x20, RZ ;  /* 0xffffffe000022810 */ /* 0x000fc60007ffe0ff */
[----:B------:R-:W-:Y:S04]  /*9450*/  STS [R4], R17 ;  /* 0x0000001104007388 */ /* 0x000fe80000000800 */
[----:B------:R1:W-:Y:S04]  /*9460*/  STS [R4+0x200], R16 ;  /* 0x0002001004007388 */ /* 0x0003e80000000800 */
[----:B------:R-:W-:Y:S04]  /*9470*/  STS [R0+0x1000], R19 ;  /* 0x0010001300007388 */ /* 0x000fe80000000800 */
[----:B------:R2:W-:Y:S04]  /*9480*/  STS [R0+0x1200], R142 ;  /* 0x0012008e00007388 */ /* 0x0005e80000000800 */
[----:B------:R3:W-:Y:S04]  /*9490*/  STS [R4+0x1000], R14 ;  /* 0x0010000e04007388 */ /* 0x0007e80000000800 */
[----:B------:R4:W-:Y:S04]  /*94a0*/  STS [R4+0x1200], R15 ;  /* 0x0012000f04007388 */ /* 0x0009e80000000800 */
[----:B------:R5:W-:Y:S04]  /*94b0*/  STS [R2], R13 ;  /* 0x0000000d02007388 */ /* 0x000be80000000800 */
[----:B------:R5:W-:Y:S01]  /*94c0*/  STS [R2+0x200], R12 ;  /* 0x0002000c02007388 */ /* 0x000be20000000800 */
[----:B-1----:R-:W-:-:S03]  /*94d0*/  MOV R16, 0x7f800000 ;  /* 0x7f80000000107802 */ /* 0x002fc60000000f00 */
[----:B------:R-:W1:Y:S04]  /*94e0*/  S2R R18, SR_CTAID.Y ;  /* 0x0000000000127919 */ /* 0x000e680000002600 */
[----:B------:R-:W1:Y:S01]  /*94f0*/  S2R R17, SR_CTAID.X ;  /* 0x0000000000117919 */ /* 0x000e620000002500 */
[----:B--2---:R-:W-:Y:S02]  /*9500*/  IADD3 R0, R9, R2, RZ ;  /* 0x0000000209007210 */ /* 0x004fe40007ffe0ff */
[----:B------:R-:W2:Y:S01]  /*9510*/  @P6 MUFU.LG2 R9, R23 ;  /* 0x0000001700096308 */ /* 0x000ea20000000c00 */
[----:B------:R-:W2:Y:S01]  /*9520*/  S2R R19, SR_CTAID.Z ;  /* 0x0000000000137919 */ /* 0x000ea20000002700 */
[----:B---3--:R-:W-:-:S03]  /*9530*/  MOV R14, 0x7f800000 ;  /* 0x7f800000000e7802 */ /* 0x008fc60000000f00 */
[----:B------:R3:W-:Y:S01]  /*9540*/  STS [R0], R8 ;  /* 0x0000000800007388 */ /* 0x0007e20000000800 */
[----:B----4-:R-:W-:-:S03]  /*9550*/  MOV R15, 0x7f800000 ;  /* 0x7f800000000f7802 */ /* 0x010fc60000000f00 */
[----:B------:R-:W-:Y:S01]  /*9560*/  STS [R0+0x200], R7 ;  /* 0x0002000700007388 */ /* 0x000fe20000000800 */
[----:B-----5:R-:W-:-:S03]  /*9570*/  IMAD.MOV.U32 R13, RZ, RZ, 0x7f800000 ;  /* 0x7f800000ff0d7424 */ /* 0x020fc600078e00ff */
[----:B------:R-:W-:Y:S04]  /*9580*/  STS [R2+0x1000], R11 ;  /* 0x0010000b02007388 */ /* 0x000fe80000000800 */
[----:B------:R4:W-:Y:S01]  /*9590*/  STS [R2+0x1200], R10 ;  /* 0x0012000a02007388 */ /* 0x0009e20000000800 */
[----:B-1----:R-:W-:-:S03]  /*95a0*/  @!P1 IMAD R12, R18, c[0x0][0x214], RZ ;  /* 0x00008500120c9a24 */ /* 0x002fc600078e02ff */
[----:B------:R1:W-:Y:S04]  /*95b0*/  STS [R0+0x1000], R6 ;  /* 0x0010000600007388 */ /* 0x0003e80000000800 */
[----:B------:R5:W-:Y:S04]  /*95c0*/  STS [R0+0x1200], R5 ;  /* 0x0012000500007388 */ /* 0x000be80000000800 */
[----:B------:R-:W-:Y:S06]  /*95d0*/  BAR.SYNC.DEFER_BLOCKING 0x0 ;  /* 0x0000000000007b1d */ /* 0x000fec0000010000 */
[----:B---3--:R-:W3:Y:S01]  /*95e0*/  @P3 MUFU.LG2 R8, R24 ;  /* 0x0000001800083308 */ /* 0x008ee20000000c00 */
[----:B----4-:R-:W-:-:S07]  /*95f0*/  @P0 IMAD.MOV.U32 R2, RZ, RZ, 0x1 ;  /* 0x00000001ff020424 */ /* 0x010fce00078e00ff */
[----:B------:R-:W4:Y:S01]  /*9600*/  @P5 MUFU.LG2 R10, R22 ;  /* 0x00000016000a5308 */ /* 0x000f220000000c00 */
[----:B------:R-:W-:Y:S02]  /*9610*/  @!P0 IMAD R2, R25, c[0x0][0x1c0], RZ ;  /* 0x0000700019028a24 */ /* 0x000fe400078e02ff */
[----:B-1----:R-:W-:Y:S02]  /*9620*/  @P0 IMAD.MOV.U32 R6, RZ, RZ, c[0x0][0x210] ;  /* 0x00008400ff060624 */ /* 0x002fe400078e00ff */
[----:B------:R-:W-:Y:S01]  /*9630*/  IMAD R2, R18, R2, RZ ;  /* 0x0000000212027224 */ /* 0x000fe200078e02ff */
[----:B-----5:R-:W-:Y:S02]  /*9640*/  LOP3.LUT R0, R26, 0xffffffe0, RZ, 0xc0, !PT ;  /* 0xffffffe01a007812 */ /* 0x020fe400078ec0ff */
[----:B------:R-:W1:Y:S01]  /*9650*/  @P4 MUFU.LG2 R11, R21 ;  /* 0x00000015000b4308 */ /* 0x000e620000000c00 */
[----:B------:R-:W-:Y:S01]  /*9660*/  @!P0 IMAD.MOV.U32 R6, RZ, RZ, 0x1 ;  /* 0x00000001ff068424 */ /* 0x000fe200078e00ff */
[----:B------:R1:W1:Y:S01]  /*9670*/  LDS.128 R36, [R218] ;  /* 0x00000000da247984 */ /* 0x0002620000000c00 */
[----:B------:R-:W-:Y:S01]  /*9680*/  IADD3 R7, -R0, R27, RZ ;  /* 0x0000001b00077210 */ /* 0x000fe20007ffe1ff */
[----:B--2---:R-:W-:Y:S01]  /*9690*/  @P6 FMUL.FTZ R0, R9, 0.69314718246459960938 ;  /* 0x3f31721809006820 */ /* 0x004fe20000410000 */
[----:B------:R-:W-:Y:S01]  /*96a0*/  SEL R2, R2, RZ, P1 ;  /* 0x000000ff02027207 */ /* 0x000fe20000800000 */
[----:B------:R2:W2:Y:S01]  /*96b0*/  LDS.128 R32, [R218+0x800] ;  /* 0x00080000da207984 */ /* 0x0004a20000000c00 */
[----:B------:R-:W-:Y:S01]  /*96c0*/  LOP3.LUT P0, RZ, R7, 0x3, RZ, 0xc0, !PT ;  /* 0x0000000307ff7812 */ /* 0x000fe2000780c0ff */
[----:B------:R-:W-:Y:S01]  /*96d0*/  @P6 FFMA.FTZ R16, R138, c[0x0][0x238], R0 ;  /* 0x00008e008a106a23 */ /* 0x000fe20000010000 */
[----:B------:R-:W-:Y:S01]  /*96e0*/  CS2R R4, SRZ ;  /* 0x0000000000047805 */ /* 0x000fe2000001ff00 */
[----:B------:R1:W2:Y:S01]  /*96f0*/  LDS.128 R28, [R218+0x1000] ;  /* 0x00100000da1c7984 */ /* 0x0002a20000000c00 */
[----:B------:R-:W-:Y:S01]  /*9700*/  IMAD R0, R17, R6, RZ ;  /* 0x0000000611007224 */ /* 0x000fe200078e02ff */
[----:B------:R-:W-:Y:S01]  /*9710*/  @!P1 MOV R4, R12 ;  /* 0x0000000c00049202 */ /* 0x000fe20000000f00 */
[----:B------:R-:W-:Y:S01]  /*9720*/  IMAD R2, R19, R25, R2 ;  /* 0x0000001913027224 */ /* 0x000fe200078e0202 */
[----:B------:R-:W2:Y:S01]  /*9730*/  LDS.128 R216, [R218+0x1800] ;  /* 0x00180000dad87984 */ /* 0x000ea20000000c00 */
[----:B------:R-:W-:Y:S01]  /*9740*/  @!P1 SHF.R.S32.HI R5, RZ, 0x1f, R12 ;  /* 0x0000001fff059819 */ /* 0x000fe2000001140c */
[----:B---3--:R-:W-:Y:S01]  /*9750*/  @P3 FMUL.FTZ R7, R8, 0.69314718246459960938 ;  /* 0x3f31721808073820 */ /* 0x008fe20000410000 */
[----:B------:R-:W-:Y:S01]  /*9760*/  SHF.L.U32 R0, R0, 0x7, RZ ;  /* 0x0000000700007819 */ /* 0x000fe200000006ff */
[----:B----4-:R-:W-:-:S02]  /*9770*/  @P5 FMUL.FTZ R10, R10, 0.69314718246459960938 ;  /* 0x3f3172180a0a5820 */ /* 0x010fc40000410000 */
[----:B-1----:R-:W-:Y:S01]  /*9780*/  @P4 FMUL.FTZ R9, R11, 0.69314718246459960938 ;  /* 0x3f3172180b094820 */ /* 0x002fe20000410000 */
[----:B------:R-:W-:Y:S01]  /*9790*/  IADD3 R8, P2, P1, R0, R4, R2 ;  /* 0x0000000400087210 */ /* 0x000fe2000795e002 */
[----:B------:R-:W-:Y:S01]  /*97a0*/  @P5 FFMA.FTZ R15, R137, c[0x0][0x238], R10 ;  /* 0x00008e00890f5a23 */ /* 0x000fe2000001000a */
[----:B------:R-:W-:Y:S01]  /*97b0*/  SHF.R.S32.HI R0, RZ, 0x1f, R0 ;  /* 0x0000001fff007819 */ /* 0x000fe20000011400 */
[----:B------:R-:W-:Y:S01]  /*97c0*/  @P4 FFMA.FTZ R13, R136, c[0x0][0x238], R9 ;  /* 0x00008e00880d4a23 */ /* 0x000fe20000010009 */
[----:B------:R-:W-:Y:S01]  /*97d0*/  SHF.R.S32.HI R2, RZ, 0x1f, R2 ;  /* 0x0000001fff027819 */ /* 0x000fe20000011402 */
[----:B------:R-:W-:-:S03]  /*97e0*/  @P3 FFMA.FTZ R14, R3, c[0x0][0x238], R7 ;  /* 0x00008e00030e3a23 */ /* 0x000fc60000010007 */
[----:B------:R-:W-:Y:S01]  /*97f0*/  IADD3.X R4, R0, R5, R2, P2, P1 ;  /* 0x0000000500047210 */ /* 0x000fe200017e2402 */
[----:B------:R-:W-:Y:S05]  /*9800*/  @P0 BRA `(.L_x_7) ;  /* 0x0000024000000947 */ /* 0x000fea0003800000 */
[----:B------:R-:W3:Y:S04]  /*9810*/  LDL.LU R41, [R1+0x10] ;  /* 0x0000100001297983 */ /* 0x000ee80000300800 */
[----:B------:R-:W3:Y:S01]  /*9820*/  LDL.LU R40, [R1+0x14] ;  /* 0x0000140001287983 */ /* 0x000ee20000300800 */
[----:B------:R-:W-:-:S04]  /*9830*/  IMAD.MOV.U32 R7, RZ, RZ, c[0x0][0x214] ;  /* 0x00008500ff077624 */ /* 0x000fc800078e00ff */
[----:B------:R-:W-:Y:S02]  /*9840*/  IMAD R7, R17, -0x80, R7 ;  /* 0xffffff8011077824 */ /* 0x000fe400078e0207 */
[----:B---3--:R-:W-:-:S05]  /*9850*/  IMAD R0, R40, 0x10, R41 ;  /* 0x0000001028007824 */ /* 0x008fca00078e0229 */
[C---:B------:R-:W-:Y:S02]  /*9860*/  IADD3 R3, R0.reuse, 0x40, RZ ;  /* 0x0000004000037810 */ /* 0x040fe40007ffe0ff */
[C---:B------:R-:W-:Y:S02]  /*9870*/  IADD3 R2, R0.reuse, 0x8, RZ ;  /* 0x0000000800027810 */ /* 0x040fe40007ffe0ff */
[CC--:B------:R-:W-:Y:S02]  /*9880*/  ISETP.GE.AND P6, PT, R0.reuse, R7.reuse, PT ;  /* 0x000000070000720c */ /* 0x0c0fe40003fc6270 */
[----:B------:R-:W-:Y:S02]  /*9890*/  IADD3 R5, R0, 0x48, RZ ;  /* 0x0000004800057810 */ /* 0x000fe40007ffe0ff */
[-C--:B------:R-:W-:Y:S02]  /*98a0*/  ISETP.GE.AND P4, PT, R3, R7.reuse, PT ;  /* 0x000000070300720c */ /* 0x080fe40003f86270 */
[----:B------:R-:W-:-:S02]  /*98b0*/  ISETP.GE.AND P5, PT, R2, R7, PT ;  /* 0x000000070200720c */ /* 0x000fc40003fa6270 */
[----:B------:R-:W-:-:S05]  /*98c0*/  ISETP.GE.AND P3, PT, R5, R7, PT ;  /* 0x000000070500720c */ /* 0x000fca0003f66270 */
[----:B------:R-:W-:-:S04]  /*98d0*/  @!P6 IMAD R9, R0, R6, RZ ;  /* 0x000000060009e224 */ /* 0x000fc800078e02ff */
[----:B------:R-:W-:Y:S01]  /*98e0*/  @!P4 IMAD R0, R3, R6, RZ ;  /* 0x000000060300c224 */ /* 0x000fe200078e02ff */
[----:B------:R-:W-:Y:S01]  /*98f0*/  @!P6 IADD3 R3, P0, R9, R8, RZ ;  /* 0x000000080903e210 */ /* 0x000fe20007f1e0ff */
[-C--:B------:R-:W-:Y:S02]  /*9900*/  @!P5 IMAD R2, R2, R6.reuse, RZ ;  /* 0x000000060202d224 */ /* 0x080fe400078e02ff */
[----:B------:R-:W-:Y:S01]  /*9910*/  @!P3 IMAD R7, R5, R6, RZ ;  /* 0x000000060507b224 */ /* 0x000fe200078e02ff */
[-C--:B------:R-:W-:Y:S02]  /*9920*/  @!P4 IADD3 R11, P1, R0, R8.reuse, RZ ;  /* 0x00000008000bc210 */ /* 0x080fe40007f3e0ff */
[----:B------:R-:W-:Y:S02]  /*9930*/  @!P5 IADD3 R5, P2, R2, R8, RZ ;  /* 0x000000080205d210 */ /* 0x000fe40007f5e0ff */
[----:B------:R-:W-:Y:S02]  /*9940*/  @!P6 LEA.HI.X.SX32 R9, R9, R4, 0x1, P0 ;  /* 0x000000040909e211 */ /* 0x000fe400000f0eff */
[----:B------:R-:W-:-:S02]  /*9950*/  @!P3 IADD3 R10, P0, R7, R8, RZ ;  /* 0x00000008070ab210 */ /* 0x000fc40007f1e0ff */
[-C--:B------:R-:W-:Y:S02]  /*9960*/  @!P4 LEA.HI.X.SX32 R12, R0, R4.reuse, 0x1, P1 ;  /* 0x00000004000cc211 */ /* 0x080fe400008f0eff */
[-C--:B------:R-:W-:Y:S02]  /*9970*/  @!P5 LEA.HI.X.SX32 R2, R2, R4.reuse, 0x1, P2 ;  /* 0x000000040202d211 */ /* 0x080fe400010f0eff */
[----:B------:R-:W-:Y:S02]  /*9980*/  @!P5 LEA R6, P1, R5, c[0x0][0x200], 0x2 ;  /* 0x000080000506da11 */ /* 0x000fe400078210ff */
[----:B------:R-:W-:Y:S02]  /*9990*/  @!P6 LEA R8, P2, R3, c[0x0][0x200], 0x2 ;  /* 0x000080000308ea11 */ /* 0x000fe400078410ff */
[----:B------:R-:W-:Y:S02]  /*99a0*/  @!P3 LEA.HI.X.SX32 R0, R7, R4, 0x1, P0 ;  /* 0x000000040700b211 */ /* 0x000fe400000f0eff */
[----:B------:R-:W-:-:S02]  /*99b0*/  @!P5 LEA.HI.X R7, R5, c[0x0][0x204], R2, 0x2, P1 ;  /* 0x000081000507da11 */ /* 0x000fc400008f1402 */
[----:B------:R-:W-:Y:S02]  /*99c0*/  @!P4 LEA R4, P1, R11, c[0x0][0x200], 0x2 ;  /* 0x000080000b04ca11 */ /* 0x000fe400078210ff */
[C---:B------:R-:W-:Y:S02]  /*99d0*/  @!P3 LEA R2, P0, R10.reuse, c[0x0][0x200], 0x2 ;  /* 0x000080000a02ba11 */ /* 0x040fe400078010ff */
[----:B------:R-:W-:Y:S02]  /*99e0*/  @!P6 LEA.HI.X R9, R3, c[0x0][0x204], R9, 0x2, P2 ;  /* 0x000081000309ea11 */ /* 0x000fe400010f1409 */
[----:B------:R-:W-:Y:S02]  /*99f0*/  @!P4 LEA.HI.X R5, R11, c[0x0][0x204], R12, 0x2, P1 ;  /* 0x000081000b05ca11 */ /* 0x000fe400008f140c */
[----:B------:R-:W-:Y:S01]  /*9a00*/  @!P3 LEA.HI.X R3, R10, c[0x0][0x204], R0, 0x2, P0 ;  /* 0x000081000a03ba11 */ /* 0x000fe200000f1400 */
[----:B------:R1:W-:Y:S04]  /*9a10*/  @!P6 STG.E [R8.64], R16 ;  /* 0x000000100800e986 */ /* 0x0003e8000c10190a */
[----:B------:R1:W-:Y:S04]  /*9a20*/  @!P5 STG.E [R6.64], R15 ;  /* 0x0000000f0600d986 */ /* 0x0003e8000c10190a */
[----:B------:R1:W-:Y:S04]  /*9a30*/  @!P4 STG.E [R4.64], R13 ;  /* 0x0000000d0400c986 */ /* 0x0003e8000c10190a */
[----:B------:R1:W-:Y:S02]  /*9a40*/  @!P3 STG.E [R2.64], R14 ;  /* 0x0000000e0200b986 */ /* 0x0003e4000c10190a */
.L_x_7:
[----:B------:R-:W-:Y:S05]  /*9a50*/  BSYNC B0 ;  /* 0x0000000000007941 */ /* 0x000fea0003800000 */
.L_x_6:
[----:B-1----:R-:W3:Y:S01]  /*9a60*/  LDL.LU.64 R2, [R1] ;  /* 0x0000000001027983 */ /* 0x002ee20000300a00 */
[----:B------:R-:W-:Y:S01]  /*9a70*/  SHF.R.S32.HI R0, RZ, 0x1f, R18 ;  /* 0x0000001fff007819 */ /* 0x000fe20000011412 */
[----:B------:R-:W-:-:S02]  /*9a80*/  ULDC.64 UR4, c[0x0][0x1e8] ;  /* 0x00007a0000047ab9 */ /* 0x000fc40000000a00 */
[----:B------:R-:W4:Y:S01]  /*9a90*/  LDL.LU.64 R6, [R1+0x8] ;  /* 0x0000080001067983 */ /* 0x000f220000300a00 */
[----:B------:R-:W-:Y:S01]  /*9aa0*/  SHF.R.S32.HI R4, RZ, 0x1f, R19 ;  /* 0x0000001fff047819 */ /* 0x000fe20000011413 */
[----:B------:R-:W-:Y:S01]  /*9ab0*/  IMAD R0, R0, c[0x0][0x1e0], RZ ;  /* 0x0000780000007a24 */ /* 0x000fe200078e02ff */
[----:B------:R-:W-:Y:S02]  /*9ac0*/  USHF.L.U32 UR7, UR4, 0x6, URZ ;  /* 0x0000000604077899 */ /* 0x000fe4000800063f */
[----:B------:R-:W-:Y:S01]  /*9ad0*/  UMOV UR6, 0x6 ;  /* 0x0000000600067882 */ /* 0x000fe20000000000 */
[----:B------:R-:W-:Y:S01]  /*9ae0*/  IMAD R0, R18, c[0x0][0x1e4], R0 ;  /* 0x0000790012007a24 */ /* 0x000fe200078e0200 */
[----:B------:R-:W-:Y:S01]  /*9af0*/  USHF.L.U64.HI UR5, UR4, UR6, UR5 ;  /* 0x0000000604057299 */ /* 0x000fe20008010205 */
[----:B------:R-:W-:-:S04]  /*9b00*/  IMAD R4, R4, c[0x0][0x1f0], RZ ;  /* 0x00007c0004047a24 */ /* 0x000fc800078e02ff */
[----:B------:R-:W-:Y:S02]  /*9b10*/  IMAD R4, R19, c[0x0][0x1f4], R4 ;  /* 0x00007d0013047a24 */ /* 0x000fe400078e0204 */
[----:B---3--:R-:W-:-:S04]  /*9b20*/  IMAD.WIDE.U32 R2, R18, c[0x0][0x1e0], R2 ;  /* 0x0000780012027a25 */ /* 0x008fc800078e0002 */
[----:B------:R-:W-:Y:S02]  /*9b30*/  IMAD.IADD R3, R3, 0x1, R0 ;  /* 0x0000000103037824 */ /* 0x000fe400078e0200 */
[----:B----4-:R-:W-:Y:S02]  /*9b40*/  IMAD R0, R7, c[0x0][0x1e8], RZ ;  /* 0x00007a0007007a24 */ /* 0x010fe400078e02ff */
[----:B------:R-:W-:-:S04]  /*9b50*/  IMAD.WIDE.U32 R2, R19, c[0x0][0x1f0], R2 ;  /* 0x00007c0013027a25 */ /* 0x000fc800078e0002 */
[----:B------:R-:W-:Y:S01]  /*9b60*/  IMAD R0, R6, c[0x0][0x1ec], R0 ;  /* 0x00007b0006007a24 */ /* 0x000fe200078e0200 */
[----:B------:R-:W-:-:S05]  /*9b70*/  IADD3 R3, R3, R4, RZ ;  /* 0x0000000403037210 */ /* 0x000fca0007ffe0ff */
[----:B------:R-:W-:-:S04]  /*9b80*/  IMAD.WIDE.U32 R2, R6, c[0x0][0x1e8], R2 ;  /* 0x00007a0006027a25 */ /* 0x000fc800078e0002 */
[----:B------:R-:W-:Y:S01]  /*9b90*/  IMAD.IADD R0, R3, 0x1, R0 ;  /* 0x0000000103007824 */ /* 0x000fe200078e0200 */
[----:B------:R-:W-:-:S04]  /*9ba0*/  LEA R6, P0, R2, c[0x0][0x1d0], 0x1 ;  /* 0x0000740002067a11 */ /* 0x000fc800078008ff */
[----:B------:R-:W-:Y:S02]  /*9bb0*/  LEA.HI.X R7, R2, c[0x0][0x1d4], R0, 0x1, P0 ;  /* 0x0000750002077a11 */ /* 0x000fe400000f0c00 */
[----:B------:R-:W-:-:S03]  /*9bc0*/  IADD3 R4, P0, R6, UR7, RZ ;  /* 0x0000000706047c10 */ /* 0x000fc6000ff1e0ff */
[----:B------:R-:W-:Y:S01]  /*9bd0*/  STG.E.128 [R6.64], R36 ;  /* 0x0000002406007986 */ /* 0x000fe2000c101d0a */
[----:B------:R-:W-:Y:S02]  /*9be0*/  IADD3.X R5, R7, UR5, RZ, P0, !PT ;  /* 0x0000000507057c10 */ /* 0x000fe400087fe4ff */
[----:B------:R-:W-:-:S03]  /*9bf0*/  IADD3 R2, P0, R4, UR7, RZ ;  /* 0x0000000704027c10 */ /* 0x000fc6000ff1e0ff */
[----:B--2---:R-:W-:Y:S01]  /*9c00*/  STG.E.128 [R4.64], R32 ;  /* 0x0000002004007986 */ /* 0x004fe2000c101d0a */
[----:B------:R-:W-:Y:S02]  /*9c10*/  IADD3.X R3, R5, UR5, RZ, P0, !PT ;  /* 0x0000000505037c10 */ /* 0x000fe400087fe4ff */
[----:B------:R-:W-:-:S03]  /*9c20*/  IADD3 R8, P0, R2, UR7, RZ ;  /* 0x0000000702087c10 */ /* 0x000fc6000ff1e0ff */
[----:B------:R-:W-:Y:S01]  /*9c30*/  STG.E.128 [R2.64], R28 ;  /* 0x0000001c02007986 */ /* 0x000fe2000c101d0a */
[----:B------:R-:W-:-:S05]  /*9c40*/  IADD3.X R9, R3, UR5, RZ, P0, !PT ;  /* 0x0000000503097c10 */ /* 0x000fca00087fe4ff */
[----:B------:R-:W-:Y:S01]  /*9c50*/  STG.E.128 [R8.64], R216 ;  /* 0x000000d808007986 */ /* 0x000fe2000c101d0a */
[----:B------:R-:W-:Y:S05]  /*9c60*/  EXIT ;  /* 0x000000000000794d */ /* 0x000fea0003800000 */
.L_x_0:
[----:B-12---:R-:W1:Y:S01]  /*9c70*/  LDC.U8 R11, c[0x0][0x329] ;  /* 0x0000ca40ff0b7b82 */ /* 0x006e620000000000 */
[----:B------:R-:W-:Y:S01]  /*9c80*/  SHF.R.S32.HI R6, RZ, 0x1f, R80 ;  /* 0x0000001fff067819 */ /* 0x000fe20000011450 */
[----:B------:R-:W-:Y:S01]  /*9c90*/  UMOV UR6, 0x6 ;  /* 0x0000000600067882 */ /* 0x000fe20000000000 */
[----:B------:R-:W-:Y:S01]  /*9ca0*/  SHF.R.S32.HI R0, RZ, 0x1f, R24 ;  /* 0x0000001fff007819 */ /* 0x000fe20000011418 */
[----:B------:R-:W-:Y:S01]  /*9cb0*/  ULDC.64 UR4, c[0x0][0x1e8] ;  /* 0x00007a0000047ab9 */ /* 0x000fe20000000a00 */
[----:B------:R-:W-:Y:S01]  /*9cc0*/  LEA.HI R6, R6, R80, RZ, 0x2 ;  /* 0x0000005006067211 */ /* 0x000fe200078f10ff */
[----:B------:R-:W-:Y:S01]  /*9cd0*/  USHF.L.U64.HI UR5, UR4, UR6, UR5 ;  /* 0x0000000604057299 */ /* 0x000fe20008010205 */
[----:B------:R-:W-:Y:S01]  /*9ce0*/  SHF.R.S32.HI R8, RZ, 0x1f, R26 ;  /* 0x0000001fff087819 */ /* 0x000fe2000001141a */
[----:B------:R-:W2:Y:S01]  /*9cf0*/  LDC.U8 R9, c[0x0][0x328] ;  /* 0x0000ca00ff097b82 */ /* 0x000ea20000000000 */
[----:B------:R-:W-:Y:S01]  /*9d00*/  LOP3.LUT R2, R6, 0x1ffffffc, RZ, 0xc0, !PT ;  /* 0x1ffffffc06027812 */ /* 0x000fe200078ec0ff */
[----:B------:R-:W-:Y:S01]  /*9d10*/  IMAD R0, R0, c[0x0][0x1e0], RZ ;  /* 0x0000780000007a24 */ /* 0x000fe200078e02ff */
[----:B------:R-:W-:Y:S01]  /*9d20*/  SHF.R.S32.HI R6, RZ, 0x2, R6 ;  /* 0x00000002ff067819 */ /* 0x000fe20000011406 */
[----:B------:R-:W-:Y:S01]  /*9d30*/  IMAD R8, R8, c[0x0][0x1f0], RZ ;  /* 0x00007c0008087a24 */ /* 0x000fe200078e02ff */
[C---:B------:R-:W-:Y:S01]  /*9d40*/  LOP3.LUT P6, RZ, R80.reuse, 0x3, RZ, 0xc0, !PT ;  /* 0x0000000350ff7812 */ /* 0x040fe200078cc0ff */
[----:B------:R-:W-:Y:S01]  /*9d50*/  IMAD.IADD R2, R80, 0x1, -R2 ;  /* 0x0000000150027824 */ /* 0x000fe200078e0a02 */
[----:B------:R-:W-:Y:S01]  /*9d60*/  SHF.R.S32.HI R7, RZ, 0x1f, R6 ;  /* 0x0000001fff077819 */ /* 0x000fe20000011406 */
[----:B------:R-:W-:Y:S01]  /*9d70*/  IMAD R0, R24, c[0x0][0x1e4], R0 ;  /* 0x0000790018007a24 */ /* 0x000fe200078e0200 */
[----:B------:R-:W-:Y:S01]  /*9d80*/  IADD3 R16, -R82, c[0x0][0x214], RZ ;  /* 0x0000850052107a10 */ /* 0x000fe20007ffe1ff */
[----:B------:R-:W-:Y:S01]  /*9d90*/  IMAD.SHL.U32 R2, R2, 0x8, RZ ;  /* 0x0000000802027824 */ /* 0x000fe200078e00ff */
[----:B------:R-:W-:Y:S01]  /*9da0*/  USHF.L.U32 UR4, UR4, 0x6, URZ ;  /* 0x0000000604047899 */ /* 0x000fe2000800063f */
[----:B------:R-:W-:Y:S01]  /*9db0*/  IMAD.WIDE R4, R10, 0x80, R6 ;  /* 0x000000800a047825 */ /* 0x000fe200078e0206 */
[----:B------:R-:W-:-:S02]  /*9dc0*/  ISETP.GE.OR P5, PT, R6, R16, P6 ;  /* 0x000000100600720c */ /* 0x000fc400037a6670 */
[----:B------:R-:W-:Y:S01]  /*9dd0*/  SHF.R.S32.HI R3, RZ, 0x1f, R2 ;  /* 0x0000001fff037819 */ /* 0x000fe20000011402 */
[----:B------:R-:W-:Y:S01]  /*9de0*/  IMAD R8, R26, c[0x0][0x1f4], R8 ;  /* 0x00007d001a087a24 */ /* 0x000fe200078e0208 */
[----:B-1----:R-:W-:Y:S01]  /*9df0*/  ISETP.NE.AND P0, PT, R11, RZ, PT ;  /* 0x000000ff0b00720c */ /* 0x002fe20003f05270 */
[C---:B------:R-:W-:Y:S02]  /*9e00*/  IMAD R13, R24.reuse, c[0x0][0x214], RZ ;  /* 0x00008500180d7a24 */ /* 0x040fe400078e02ff */
[----:B------:R-:W-:-:S03]  /*9e10*/  IMAD.WIDE.U32 R2, R24, c[0x0][0x1e0], R2 ;  /* 0x0000780018027a25 */ /* 0x000fc600078e0002 */
[----:B------:R-:W-:Y:S01]  /*9e20*/  SHF.R.S32.HI R10, RZ, 0x1f, R13 ;  /* 0x0000001fff0a7819 */ /* 0x000fe2000001140d */
[----:B------:R-:W-:-:S04]  /*9e30*/  IMAD.IADD R3, R0, 0x1, R3 ;  /* 0x0000000100037824 */ /* 0x000fc800078e0203 */
[----:B------:R-:W-:Y:S02]  /*9e40*/  IMAD.WIDE.U32 R2, R26, c[0x0][0x1f0], R2 ;  /* 0x00007c001a027a25 */ /* 0x000fe400078e0002 */
[----:B--2---:R-:W-:Y:S02]  /*9e50*/  @!P0 ISETP.NE.AND P1, PT, R9, RZ, PT ;  /* 0x000000ff0900820c */ /* 0x004fe40003f25270 */
[----:B------:R-:W-:Y:S02]  /*9e60*/  @P0 IMAD.MOV.U32 R0, RZ, RZ, c[0x0][0x210] ;  /* 0x00008400ff000624 */ /* 0x000fe400078e00ff */
[----:B------:R-:W-:Y:S02]  /*9e70*/  @!P0 IMAD.MOV.U32 R7, RZ, RZ, c[0x0][0x214] ;  /* 0x00008500ff078624 */ /* 0x000fe400078e00ff */
[----:B------:R-:W-:Y:S02]  /*9e80*/  @P0 IMAD R0, R0, c[0x0][0x214], RZ ;  /* 0x0000850000000a24 */ /* 0x000fe400078e02ff */
[----:B------:R-:W-:Y:S01]  /*9e90*/  IMAD.IADD R3, R8, 0x1, R3 ;  /* 0x0000000108037824 */ /* 0x000fe200078e0203 */
[----:B------:R-:W-:Y:S01]  /*9ea0*/  @!P0 SEL R0, R7, c[0x0][0x234], !P1 ;  /* 0x00008d0007008a07 */ /* 0x000fe20004800000 */
[----:B------:R-:W-:Y:S01]  /*9eb0*/  IMAD R8, R5, c[0x0][0x1e8], RZ ;  /* 0x00007a0005087a24 */ /* 0x000fe200078e02ff */
[----:B------:R-:W-:Y:S01]  /*9ec0*/  ISETP.NE.AND P1, PT, R9, RZ, PT ;  /* 0x000000ff0900720c */ /* 0x000fe20003f25270 */
[----:B------:R-:W-:-:S02]  /*9ed0*/  @P0 IMAD.MOV.U32 R7, RZ, RZ, 0x1 ;  /* 0x00000001ff070424 */ /* 0x000fc400078e00ff */
[----:B------:R-:W-:Y:S01]  /*9ee0*/  @!P0 IMAD R7, R0, c[0x0][0x1c0], RZ ;  /* 0x0000700000078a24 */ /* 0x000fe200078e02ff */
[----:B------:R-:W-:Y:S01]  /*9ef0*/  ISETP.EQ.AND P1, PT, R11, RZ, P1 ;  /* 0x000000ff0b00720c */ /* 0x000fe20000f22270 */
[C---:B------:R-:W-:Y:S02]  /*9f00*/  IMAD R8, R4.reuse, c[0x0][0x1ec], R8 ;  /* 0x00007b0004087a24 */ /* 0x040fe400078e0208 */
[----:B------:R-:W-:Y:S01]  /*9f10*/  IMAD.WIDE.U32 R4, R4, c[0x0][0x1e8], R2 ;  /* 0x00007a0004047a25 */ /* 0x000fe200078e0002 */
[----:B------:R-:W-:Y:S02]  /*9f20*/  SEL R13, R13, RZ, P1 ;  /* 0x000000ff0d0d7207 */ /* 0x000fe40000800000 */
[----:B------:R-:W-:Y:S01]  /*9f30*/  SEL R10, R10, RZ, P1 ;  /* 0x000000ff0a0a7207 */ /* 0x000fe20000800000 */
[----:B------:R-:W-:Y:S01]  /*9f40*/  IMAD R7, R24, R7, RZ ;  /* 0x0000000718077224 */ /* 0x000fe200078e02ff */
[----:B------:R-:W-:Y:S01]  /*9f50*/  LEA R2, P2, R4, c[0x0][0x1d0], 0x1 ;  /* 0x0000740004027a11 */ /* 0x000fe200078408ff */
[----:B------:R-:W-:Y:S01]  /*9f60*/  IMAD.IADD R3, R8, 0x1, R5 ;  /* 0x0000000108037824 */ /* 0x000fe200078e0205 */
[----:B------:R-:W-:-:S02]  /*9f70*/  IADD3 R5, R6, 0x20, RZ ;  /* 0x0000002006057810 */ /* 0x000fc40007ffe0ff */
[----:B------:R-:W-:Y:S02]  /*9f80*/  SEL R7, R7, RZ, !P1 ;  /* 0x000000ff07077207 */ /* 0x000fe40004800000 */
[----:B------:R-:W-:Y:S02]  /*9f90*/  LEA.HI.X R3, R4, c[0x0][0x1d4], R3, 0x1, P2 ;  /* 0x0000750004037a11 */ /* 0x000fe400010f0c03 */
[----:B------:R-:W-:Y:S01]  /*9fa0*/  IADD3 R8, R6, 0x40, RZ ;  /* 0x0000004006087810 */ /* 0x000fe20007ffe0ff */
[----:B------:R-:W-:Y:S01]  /*9fb0*/  IMAD R4, R26, R0, R7 ;  /* 0x000000001a047224 */ /* 0x000fe200078e0207 */
[-C--:B------:R-:W-:Y:S01]  /*9fc0*/  ISETP.GE.OR P4, PT, R5, R16.reuse, P6 ;  /* 0x000000100500720c */ /* 0x080fe20003786670 */
[----:B------:R-:W-:Y:S01]  /*9fd0*/  @P0 IMAD.MOV.U32 R7, RZ, RZ, c[0x0][0x210] ;  /* 0x00008400ff070624 */ /* 0x000fe200078e00ff */
[----:B------:R1:W-:Y:S01]  /*9fe0*/  STG.E.128 [R2.64], RZ ;  /* 0x000000ff02007986 */ /* 0x0003e2000c101d0a */
[----:B------:R-:W-:Y:S01]  /*9ff0*/  @!P0 IMAD.MOV.U32 R7, RZ, RZ, 0x1 ;  /* 0x00000001ff078424 */ /* 0x000fe200078e00ff */
[----:B------:R-:W-:-:S02]  /*a000*/  ISETP.GE.OR P3, PT, R8, R16, P6 ;  /* 0x000000100800720c */ /* 0x000fc40003766670 */
[----:B------:R-:W-:Y:S01]  /*a010*/  SHF.R.S32.HI R12, RZ, 0x1f, R4 ;  /* 0x0000001fff0c7819 */ /* 0x000fe20000011404 */
[-C--:B------:R-:W-:Y:S02]  /*a020*/  IMAD R0, R82, R7.reuse, RZ ;  /* 0x0000000752007224 */ /* 0x080fe400078e02ff */
[----:B------:R-:W-:-:S04]  /*a030*/  @!P5 IMAD R9, R6, R7, RZ ;  /* 0x000000070609d224 */ /* 0x000fc800078e02ff */
[----:B------:R-:W-:Y:S01]  /*a040*/  @!P4 IMAD R5, R5, R7, RZ ;  /* 0x000000070505c224 */ /* 0x000fe200078e02ff */
[----:B-1----:R-:W-:-:S04]  /*a050*/  IADD3 R2, P0, R2, UR4, RZ ;  /* 0x0000000402027c10 */ /* 0x002fc8000ff1e0ff */
[----:B------:R-:W-:Y:S02]  /*a060*/  IADD3.X R3, R3, UR5, RZ, P0, !PT ;  /* 0x0000000503037c10 */ /* 0x000fe400087fe4ff */
[----:B------:R-:W-:Y:S02]  /*a070*/  IADD3 R13, P2, P0, R0, R13, R4 ;  /* 0x0000000d000d7210 */ /* 0x000fe4000785e004 */
[----:B------:R-:W-:Y:S01]  /*a080*/  SHF.R.S32.HI R0, RZ, 0x1f, R0 ;  /* 0x0000001fff007819 */ /* 0x000fe20000011400 */
[----:B------:R1:W-:Y:S03]  /*a090*/  STG.E.128 [R2.64], RZ ;  /* 0x000000ff02007986 */ /* 0x0003e6000c101d0a */
[----:B------:R-:W-:Y:S01]  /*a0a0*/  IADD3.X R12, R0, R10, R12, P2, P0 ;  /* 0x0000000a000c7210 */ /* 0x000fe200017e040c */
[----:B------:R-:W-:Y:S01]  /*a0b0*/  @!P3 IMAD R0, R8, R7, RZ ;  /* 0x000000070800b224 */ /* 0x000fe200078e02ff */
[----:B------:R-:W-:-:S04]  /*a0c0*/  @!P5 IADD3 R4, P0, R9, R13, RZ ;  /* 0x0000000d0904d210 */ /* 0x000fc80007f1e0ff */
[----:B------:R-:W-:Y:S02]  /*a0d0*/  @!P5 LEA.HI.X.SX32 R9, R9, R12, 0x1, P0 ;  /* 0x0000000c0909d211 */ /* 0x000fe400000f0eff */
[----:B------:R-:W-:-:S04]  /*a0e0*/  @!P3 IADD3 R15, P0, R0, R13, RZ ;  /* 0x0000000d000fb210 */ /* 0x000fc80007f1e0ff */
[----:B------:R-:W-:Y:S02]  /*a0f0*/  @!P3 LEA.HI.X.SX32 R0, R0, R12, 0x1, P0 ;  /* 0x0000000c0000b211 */ /* 0x000fe400000f0eff */
[----:B-1----:R-:W-:-:S04]  /*a100*/  IADD3 R2, P1, R2, UR4, RZ ;  /* 0x0000000402027c10 */ /* 0x002fc8000ff3e0ff */
[----:B------:R-:W-:Y:S02]  /*a110*/  IADD3.X R3, R3, UR5, RZ, P1, !PT ;  /* 0x0000000503037c10 */ /* 0x000fe40008ffe4ff */
[----:B------:R-:W-:Y:S02]  /*a120*/  IADD3 R10, P2, R2, UR4, RZ ;  /* 0x00000004020a7c10 */ /* 0x000fe4000ff5e0ff */
[----:B------:R-:W-:Y:S01]  /*a130*/  @!P4 IADD3 R14, P1, R5, R13, RZ ;  /* 0x0000000d050ec210 */ /* 0x000fe20007f3e0ff */
[----:B------:R1:W-:Y:S01]  /*a140*/  STG.E.128 [R2.64], RZ ;  /* 0x000000ff02007986 */ /* 0x0003e2000c101d0a */
[----:B------:R-:W-:Y:S02]  /*a150*/  IADD3.X R11, R3, UR5, RZ, P2, !PT ;  /* 0x00000005030b7c10 */ /* 0x000fe400097fe4ff */
[C---:B------:R-:W-:Y:S02]  /*a160*/  @!P5 LEA R8, P2, R4.reuse, c[0x0][0x200], 0x2 ;  /* 0x000080000408da11 */ /* 0x040fe400078410ff */
[----:B------:R-:W-:Y:S01]  /*a170*/  @!P4 LEA.HI.X.SX32 R5, R5, R12, 0x1, P1 ;  /* 0x0000000c0505c211 */ /* 0x000fe200008f0eff */
[----:B------:R2:W-:Y:S01]  /*a180*/  STG.E.128 [R10.64], RZ ;  /* 0x000000ff0a007986 */ /* 0x0005e2000c101d0a */
[----:B------:R-:W-:-:S02]  /*a190*/  @!P5 LEA.HI.X R9, R4, c[0x0][0x204], R9, 0x2, P2 ;  /* 0x000081000409da11 */ /* 0x000fc400010f1409 */
[----:B------:R-:W-:-:S04]  /*a1a0*/  @!P4 LEA R4, P1, R14, c[0x0][0x200], 0x2 ;  /* 0x000080000e04ca11 */ /* 0x000fc800078210ff */
[----:B------:R-:W-:Y:S02]  /*a1b0*/  @!P4 LEA.HI.X R5, R14, c[0x0][0x204], R5, 0x2, P1 ;  /* 0x000081000e05ca11 */ /* 0x000fe400008f1405 */
[----:B-1----:R-:W-:-:S04]  /*a1c0*/  @!P3 LEA R2, P0, R15, c[0x0][0x200], 0x2 ;  /* 0x000080000f02ba11 */ /* 0x002fc800078010ff */
[----:B------:R-:W-:Y:S01]  /*a1d0*/  @!P3 LEA.HI.X R3, R15, c[0x0][0x204], R0, 0x2, P0 ;  /* 0x000081000f03ba11 */ /* 0x000fe200000f1400 */
[----:B------:R-:W-:Y:S02]  /*a1e0*/  @!P3 IMAD.MOV.U32 R0, RZ, RZ, 0x7f800000 ;  /* 0x7f800000ff00b424 */ /* 0x000fe400078e00ff */
[----:B--2---:R-:W-:Y:S02]  /*a1f0*/  @!P5 IMAD.MOV.U32 R11, RZ, RZ, 0x7f800000 ;  /* 0x7f800000ff0bd424 */ /* 0x004fe400078e00ff */
[----:B------:R-:W-:-:S03]  /*a200*/  @!P4 IMAD.MOV.U32 R10, RZ, RZ, 0x7f800000 ;  /* 0x7f800000ff0ac424 */ /* 0x000fc600078e00ff */
[----:B------:R-:W-:Y:S04]  /*a210*/  @!P5 STG.E [R8.64], R11 ;  /* 0x0000000b0800d986 */ /* 0x000fe8000c10190a */
[----:B------:R-:W-:Y:S04]  /*a220*/  @!P4 STG.E [R4.64], R10 ;  /* 0x0000000a0400c986 */ /* 0x000fe8000c10190a */
[----:B------:R1:W-:Y:S02]  /*a230*/  @!P3 STG.E [R2.64], R0 ;  /* 0x000000000200b986 */ /* 0x0003e4000c10190a */
[----:B-1----:R-:W-:-:S04]  /*a240*/  IADD3 R0, R6, 0x60, RZ ;  /* 0x0000006006007810 */ /* 0x002fc80007ffe0ff */
[----:B------:R-:W-:-:S13]  /*a250*/  ISETP.GE.OR P6, PT, R0, R16, P6 ;  /* 0x000000100000720c */ /* 0x000fda00037c6670 */
[----:B------:R-:W-:Y:S05]  /*a260*/  @P6 EXIT ;  /* 0x000000000000694d */ /* 0x000fea0003800000 */
[----:B------:R-:W-:-:S05]  /*a270*/  IMAD R0, R0, R7, RZ ;  /* 0x0000000700007224 */ /* 0x000fca00078e02ff */
[----:B------:R-:W-:-:S04]  /*a280*/  IADD3 R3, P0, R0, R13, RZ ;  /* 0x0000000d00037210 */ /* 0x000fc80007f1e0ff */
[----:B------:R-:W-:Y:S02]  /*a290*/  LEA.HI.X.SX32 R0, R0, R12, 0x1, P0 ;  /* 0x0000000c00007211 */ /* 0x000fe400000f0eff */
[----:B------:R-:W-:-:S04]  /*a2a0*/  LEA R2, P0, R3, c[0x0][0x200], 0x2 ;  /* 0x0000800003027a11 */ /* 0x000fc800078010ff */
[----:B------:R-:W-:Y:S01]  /*a2b0*/  LEA.HI.X R3, R3, c[0x0][0x204], R0, 0x2, P0 ;  /* 0x0000810003037a11 */ /* 0x000fe200000f1400 */
[----:B------:R-:W-:-:S05]  /*a2c0*/  IMAD.MOV.U32 R0, RZ, RZ, 0x7f800000 ;  /* 0x7f800000ff007424 */ /* 0x000fca00078e00ff */
[----:B------:R-:W-:Y:S01]  /*a2d0*/  STG.E [R2.64], R0 ;  /* 0x0000000002007986 */ /* 0x000fe2000c10190a */
[----:B------:R-:W-:Y:S05]  /*a2e0*/  EXIT ;  /* 0x000000000000794d */ /* 0x000fea0003800000 */
.L_x_8:
[----:B------:R-:W-:-:S00]  /*a2f0*/  BRA `(.L_x_8) ;  /* 0xfffffff000007947 */ /* 0x000fc0000383ffff */
[----:B------:R-:W-:-:S00]  /*a300*/  NOP ;  /* 0x0000000000007918 */ /* 0x000fc00000000000 */
[----:B------:R-:W-:-:S00]  /*a310*/  NOP ;  /* 0x0000000000007918 */ /* 0x000fc00000000000 */
[----:B------:R-:W-:-:S00]  /*a320*/  NOP ;  /* 0x0000000000007918 */ /* 0x000fc00000000000 */
[----:B------:R-:W-:-:S00]  /*a330*/  NOP ;  /* 0x0000000000007918 */ /* 0x000fc00000000000 */
[----:B------:R-:W-:-:S00]  /*a340*/  NOP ;  /* 0x0000000000007918 */ /* 0x000fc00000000000 */
[----:B------:R-:W-:-:S00]  /*a350*/  NOP ;  /* 0x0000000000007918 */ /* 0x000fc00000000000 */
[----:B------:R-:W-:-:S00]  /*a360*/  NOP ;  /* 0x0000000000007918 */ /* 0x000fc00000000000 */
[----:B------:R-:W-:-:S00]  /*a370*/  NOP ;  /* 0x0000000000007918 */ /* 0x000fc00000000000 */
.L_x_608:


//--------------------- .text._ZN5flash16flash_fwd_kernelI23Flash_fwd_kernel_traitsILi32ELi128ELi128ELi4ELb0ELb0EN7cutlass6half_tE19Flash_kernel_traitsILi32ELi128ELi128ELi4ES3_EELb0ELb1ELb0ELb0ELb0ELb1ELb0ELb0EEEvNS_16Flash_fwd_paramsE --------------------------
	.section	.text._ZN5flash16flash_fwd_kernelI23Flash_fwd_kernel_traitsILi32ELi128ELi128ELi4ELb0ELb0EN7cutlass6half_tE19Flash_kernel_traitsILi32ELi128ELi128ELi4ES3_EELb0ELb1ELb0ELb0ELb0ELb1ELb0ELb0EEEvNS_16Flash_fwd_paramsE,"ax",@progbits
	.sectioninfo	@"SHI_REGISTERS=255"
	.align	128
        .global         _ZN5flash16flash_fwd_kernelI23Flash_fwd_kernel_traitsILi32ELi128ELi128ELi4ELb0ELb0EN7cutlass6half_tE19Flash_kernel_traitsILi32ELi128ELi128ELi4ES3_EELb0ELb1ELb0ELb0ELb0ELb1ELb0ELb0EEEvNS_16Flash_fwd_paramsE
        .type           _ZN5flash16flash_fwd_kernelI23Flash_fwd_kernel_traitsILi32ELi128ELi128ELi4ELb0ELb0EN7cutlass6half_tE19Flash_kernel_traitsILi32ELi128ELi128ELi4ES3_EELb0ELb1ELb0ELb0ELb0ELb1ELb0ELb0EEEvNS_16Flash_fwd_paramsE,@function
        .size           _ZN5flash16flash_fwd_kernelI23Flash_fwd_kernel_traitsILi32ELi128ELi128ELi4ELb0ELb0EN7cutlass6half_tE19Flash_kernel_traitsILi32ELi128ELi128ELi4ES3_EELb0ELb1ELb0ELb0ELb0ELb1ELb0ELb0EEEvNS_16Flash_fwd_paramsE,(.L_x_609 - _ZN5flash16flash_fwd_kernelI23Flash_fwd_kernel_traitsILi32ELi128ELi128ELi4ELb0ELb0EN7cutlass6half_tE19Flash_kernel_traitsILi32ELi128ELi128ELi4ES3_EELb0ELb1ELb0ELb0ELb0ELb1ELb0ELb0EEEvNS_16Flash_fwd_paramsE)
        .other          _ZN5flash16flash_fwd_kernelI23Flash_fwd_kernel_traitsILi32ELi128ELi128ELi4ELb0ELb0EN7cutlass6half_tE19Flash_kernel_traitsILi32ELi128ELi128ELi4ES3_EELb0ELb1ELb0ELb0ELb0ELb1ELb0ELb0EEEvNS_16Flash_fwd_paramsE,@"STO_CUDA_ENTRY STV_DEFAULT"
_ZN5flash16flash_fwd_kernelI23Flash_fwd_kernel_traitsILi32ELi128ELi128ELi4ELb0ELb0EN7cutlass6half_tE19Flash_kernel_traitsILi32ELi128ELi128ELi4ES3_EELb0ELb1ELb0ELb0ELb0ELb1ELb0ELb0EEEvNS_16Flash_fwd_paramsE:
.text._ZN5flash16flash_fwd_kernelI23Flash_fwd_kernel_traitsILi32ELi128ELi128ELi4ELb0ELb0EN7cutlass6half_tE19Flash_kernel_traitsILi32ELi128ELi128ELi4ES3_EELb0ELb1ELb0ELb0ELb0ELb1ELb0ELb0EEEvNS_16Flash_fwd_paramsE:
[----:B------:R-:W-:Y:S02]  /*0000*/  MOV R1, c[0x0][0x28] ;  /* 0x00000a0000017a02 */ /* 0x000fe40000000f00 */
[----:B------:R-:W1:Y:S01]  /*0010*/  S2R R13, SR_CTAID.Y ;  /* 0x00000000000d7919 */ /* 0x000e620000002600 */
[----:B------:R-:W2:Y:S01]  /*0020*/  LDC.U8 R0, c[0x0][0x312] ;  /* 0x0000c480ff007b82 */ /* 0x000ea20000000000 */
[----:B------:R-:W-:Y:S01]  /*0030*/  ISETP.NE.U32.AND P2, PT, RZ, c[0x0][0x240], PT ;  /* 0x00009000ff007a0c */ /* 0x000fe20003f45070 */
[----:B------:R-:W-:Y:S01]  /*0040*/  IMAD.MOV.U32 R6, RZ, RZ, 0x4 ;  /* 0x00000004ff067424 */ /* 0x000fe200078e00ff */
[----:B------:R-:W-:Y:S01]  /*0050*/  ULDC.64 UR6, c[0x0][0x118] ;  /* 0x0000460000067ab9 */ /* 0x000fe20000000a00 */
[----:B------:R-:W-:Y:S01]  /*0060*/  IMAD.MOV.U32 R9, RZ, RZ, -0x1 ;  /* 0xffffffffff097424 */ /* 0x000fe200078e00ff */
[----:B------:R-:W-:Y:S02]  /*0070*/  ISETP.NE.AND.EX P2, PT, RZ, c[0x0][0x244], PT, P2 ;  /* 0x00009100ff007a0c */ /* 0x000fe40003f45320 */
[----:B------:R-:W-:Y:S02]  /*0080*/  ISETP.EQ.U32.AND P1, PT, RZ, c[0x0][0x248], PT ;  /* 0x00009200ff007a0c */ /* 0x000fe40003f22070 */
[----:B------:R-:W-:Y:S01]  /*0090*/  ISETP.NE.U32.AND P0, PT, RZ, c[0x0][0x250], PT ;  /* 0x00009400ff007a0c */ /* 0x000fe20003f05070 */
[----:B------:R-:W-:Y:S01]  /*00a0*/  IMAD.MOV.U32 R8, RZ, RZ, -0x1 ;  /* 0xffffffffff087424 */ /* 0x000fe200078e00ff */
[----:B------:R-:W-:-:S02]  /*00b0*/  IADD3 R1, R1, -0x50, RZ ;  /* 0xffffffb001017810 */ /* 0x000fc40007ffe0ff */
[----:B------:R-:W-:Y:S01]  /*00c0*/  ISETP.NE.AND.EX P0, PT, RZ, c[0x0][0x254], PT, P0 ;  /* 0x00009500ff007a0c */ /* 0x000fe20003f05300 */
[----:B-1----:R-:W-:Y:S01]  /*00d0*/  IMAD.WIDE R2, R13, R6, c[0x0][0x240] ;  /* 0x000090000d027625 */ /* 0x002fe200078e0206 */
[----:B--2---:R-:W-:-:S04]  /*00e0*/  ISETP.NE.AND P3, PT, R0, RZ, PT ;  /* 0x000000ff0000720c */ /* 0x004fc80003f65270 */
[----:B------:R1:W2:Y:S01]  /*00f0*/  @P2 LDG.E R9, [R2.64] ;  /* 0x0000000602092981 */ /* 0x0002a2000c1e1900 */
[----:B------:R-:W-:Y:S01]  /*0100*/  ISETP.EQ.OR.EX P1, PT, RZ, c[0x0][0x24c], !P3, P1 ;  /* 0x00009300ff007a0c */ /* 0x000fe20005f22710 */
[----:B------:R-:W-:Y:S02]  /*0110*/  IMAD.WIDE R4, R13, R6, c[0x0][0x248] ;  /* 0x000092000d047625 */ /* 0x000fe400078e0206 */
[----:B------:R1:W3:Y:S10]  /*0120*/  @P2 LDG.E R0, [R2.64+0x4] ;  /* 0x0000040602002981 */ /* 0x0002f4000c1e1900 */
[----:B------:R4:W5:Y:S01]  /*0130*/  @!P1 LDG.E R8, [R4.64] ;  /* 0x0000000604089981 */ /* 0x000962000c1e1900 */
[----:B------:R-:W-:-:S03]  /*0140*/  IMAD.MOV.U32 R7, RZ, RZ, RZ ;  /* 0x000000ffff077224 */ /* 0x000fc600078e00ff */
[----:B------:R-:W2:Y:S04]  /*0150*/  S2R R16, SR_CTAID.X ;  /* 0x0000000000107919 */ /* 0x000ea80000002500 */
[----:B------:R-:W2:Y:S01]  /*0160*/  S2R R14, SR_CTAID.Z ;  /* 0x00000000000e7919 */ /* 0x000ea20000002700 */
[----:B-1----:R-:W-:-:S05]  /*0170*/  @P0 IMAD.WIDE R2, R13, R6, c[0x0][0x250] ;  /* 0x000094000d020625 */ /* 0x002fca00078e0206 */
[----:B------:R4:W5:Y:S01]  /*0180*/  @P0 LDG.E R7, [R2.64] ;  /* 0x0000000602070981 */ /* 0x000962000c1e1900 */
[----:B------:R-:W-:-:S04]  /*0190*/  ISETP.NE.U32.AND P0, PT, RZ, c[0x0][0x248], PT ;  /* 0x00009200ff007a0c */ /* 0x000fc80003f05070 */
[----:B------:R-:W-:Y:S01]  /*01a0*/  ISETP.NE.AND.EX P0, PT, RZ, c[0x0][0x24c], PT, P0 ;  /* 0x00009300ff007a0c */ /* 0x000fe20003f05300 */
[----:B--2---:R4:W-:Y:S01]  /*01b0*/  STL [R1+0x8], R9 ;  /* 0x0000080901007387 */ /* 0x0049e20000100800 */
[----:B---3--:R-:W-:Y:S02]  /*01c0*/  @P2 IMAD.IADD R64, R0, 0x1, -R9 ;  /* 0x0000000100402824 */ /* 0x008fe400078e0a09 */
[----:B------:R-:W-:-:S09]  /*01d0*/  @!P2 IMAD.MOV.U32 R64, RZ, RZ, c[0x0][0x214] ;  /* 0x00008500ff40a624 */ /* 0x000fd200078e00ff */
[----:B------:R-:W-:Y:S05]  /*01e0*/  @!P0 BRA `(.L_x_9) ;  /* 0x0000004000008947 */ /* 0x000fea0003800000 */
[----:B------:R-:W2:Y:S02]  /*01f0*/  @P3 LDG.E R0, [R4.64+0x4] ;  /* 0x0000040604003981 */ /* 0x000ea4000c1e1900 */
[----:B--2--5:R-:W-:-:S06]  /*0200*/  @P3 IADD3 R0, R0, -R8, RZ ;  /* 0x8000000800003210 */ /* 0x024fcc0007ffe0ff */
[----:B------:R1:W5:Y:S01]  /*0210*/  @!P3 LDG.E R0, [R4.64] ;  /* 0x000000060400b981 */ /* 0x000362000c1e1900 */
[----:B------:R-:W-:Y:S05]  /*0220*/  BRA `(.L_x_10) ;  /* 0x0000001000007947 */ /* 0x000fea0003800000 */
.L_x_9:
[----:B------:R-:W-:Y:S02]  /*0230*/  MOV R0, c[0x0][0x218] ;  /* 0x0000860000007a02 */ /* 0x000fe40000000f00 */
.L_x_10:
[----:B------:R-:W-:-:S04]  /*0240*/  ISETP.NE.U32.AND P2, PT, RZ, c[0x0][0x258], PT ;  /* 0x00009600ff007a0c */ /* 0x000fc80003f45070 */
[----:B------:R-:W-:-:S13]  /*0250*/  ISETP.NE.AND.EX P2, PT, RZ, c[0x0][0x25c], PT, P2 ;  /* 0x00009700ff007a0c */ /* 0x000fda0003f45320 */
[----:B----4-:R-:W-:-:S06]  /*0260*/  @P2 IMAD.WIDE R2, R13, R6, c[0x0][0x258] ;  /* 0x000096000d022625 */ /* 0x010fcc00078e0206 */
[----:B------:R-:W2:Y:S01]  /*0270*/  @P2 LDG.E R3, [R2.64] ;  /* 0x0000000602032981 */ /* 0x000ea2000c1e1900 */
[----:B------:R-:W-:Y:S01]  /*0280*/  IMAD.SHL.U32 R116, R16, 0x80, RZ ;  /* 0x0000008010747824 */ /* 0x000fe200078e00ff */
[----:B------:R-:W-:-:S04]  /*0290*/  @!P2 ISETP.NE.U32.AND P1, PT, RZ, c[0x0][0x268], PT ;  /* 0x00009a00ff00aa0c */ /* 0x000fc80003f25070 */
[----:B------:R-:W-:Y:S02]  /*02a0*/  ISETP.GT.AND P0, PT, R64, R116, PT ;  /* 0x000000744000720c */ /* 0x000fe40003f04270 */
[----:B------:R-:W-:-:S04]  /*02b0*/  @!P2 ISETP.NE.AND.EX P1, PT, RZ, c[0x0][0x26c], PT, P1 ;  /* 0x00009b00ff00aa0c */ /* 0x000fc80003f25310 */
[----:B------:R-:W-:Y:S01]  /*02c0*/  @!P2 SEL R2, RZ, c[0x0][0x21c], !P1 ;  /* 0x00008700ff02aa07 */ /* 0x000fe20004800000 */
[----:B--2--5:R-:W-:-:S03]  /*02d0*/  @P2 IMAD.IADD R45, R3, 0x1, -R7 ;  /* 0x00000001032d2824 */ /* 0x024fc600078e0a07 */
[----:B------:R-:W-:-:S03]  /*02e0*/  @!P2 IADD3 R45, R2, R0, -R7 ;  /* 0x00000000022da210 */ /* 0x000fc60007ffe807 */
[----:B------:R-:W-:Y:S05]  /*02f0*/  @!P0 EXIT ;  /* 0x000000000000894d */ /* 0x000fea0003800000 */
[----:B------:R-:W-:Y:S01]  /*0300*/  IADD3 R0, -R64, 0xff, R116 ;  /* 0x000000ff40007810 */ /* 0x000fe20007ffe174 */
[----:B------:R-:W2:Y:S01]  /*0310*/  S2R R67, SR_TID.X ;  /* 0x0000000000437919 */ /* 0x000ea20000002100 */
[----:B------:R-:W-:Y:S02]  /*0320*/  IADD3 R2, R45, 0x7f, RZ ;  /* 0x0000007f2d027810 */ /* 0x000fe40007ffe0ff */
[----:B------:R-:W-:Y:S02]  /*0330*/  IADD3 R0, R0, c[0x0][0x2e8], R45 ;  /* 0x0000ba0000007a10 */ /* 0x000fe40007ffe02d */
[----:B------:R-:W-:Y:S02]  /*0340*/  SHF.R.S32.HI R3, RZ, 0x1f, R2 ;  /* 0x0000001fff037819 */ /* 0x000fe40000011402 */
[----:B-1----:R-:W-:Y:S02]  /*0350*/  SHF.R.S32.HI R4, RZ, 0x1f, R0 ;  /* 0x0000001fff047819 */ /* 0x002fe40000011400 */
[----:B------:R-:W-:-:S02]  /*0360*/  LEA.HI R2, R3, R2, RZ, 0x7 ;  /* 0x0000000203027211 */ /* 0x000fc400078f38ff */
[----:B------:R-:W-:Y:S02]  /*0370*/  LEA.HI R0, R4, R0, RZ, 0x7 ;  /* 0x0000000004007211 */ /* 0x000fe400078f38ff */
[----:B------:R-:W-:Y:S02]  /*0380*/  SHF.R.S32.HI R2, RZ, 0x7, R2 ;  /* 0x00000007ff027819 */ /* 0x000fe40000011402 */
[----:B------:R-:W-:-:S04]  /*0390*/  SHF.R.S32.HI R0, RZ, 0x7, R0 ;  /* 0x00000007ff007819 */ /* 0x000fc80000011400 */
[----:B------:R-:W-:-:S04]  /*03a0*/  IMNMX R219, R2, R0, PT ;  /* 0x0000000002db7217 */ /* 0x000fc80003800200 */
[----:B------:R-:W-:Y:S01]  /*03b0*/  ISETP.GE.AND P0, PT, R219, 0x1, PT ;  /* 0x00000001db00780c */ /* 0x000fe20003f06270 */
[----:B------:R1:W-:-:S12]  /*03c0*/  STL [R1+0x1c], R219 ;  /* 0x00001cdb01007387 */ /* 0x0003d80000100800 */
[----:B------:R-:W-:Y:S05]  /*03d0*/  @!P0 BRA `(.L_x_11) ;  /* 0x0000f99000008947 */ /* 0x000fea0003800000 */
[----:B--2---:R-:W-:Y:S02]  /*03e0*/  ISETP.NE.AND P1, PT, R9, -0x1, PT ;  /* 0xffffffff0900780c */ /* 0x004fe40003f25270 */
[----:B------:R-:W-:-:S11]  /*03f0*/  ISETP.NE.AND P0, PT, R8, -0x1, PT ;  /* 0xffffffff0800780c */ /* 0x000fd60003f05270 */
[----:B------:R-:W-:Y:S01]  /*0400*/  @!P1 SHF.R.S32.HI R4, RZ, 0x1f, R13 ;  /* 0x0000001fff049819 */ /* 0x000fe2000001140d */
[----:B------:R-:W-:Y:S01]  /*0410*/  @P1 IMAD.WIDE.U32 R2, R9, c[0x0][0x190], RZ ;  /* 0x0000640009021a25 */ /* 0x000fe200078e00ff */
[----:B------:R-:W-:-:S03]  /*0420*/  @P0 IADD3 R0, R7, R8, RZ ;  /* 0x0000000807000210 */ /* 0x000fc60007ffe0ff */
[----:B------:R-:W-:Y:S01]  /*0430*/  @!P1 IMAD R6, R4, c[0x0][0x178], RZ ;  /* 0x00005e0004069a24 */ /* 0x000fe200078e02ff */
[----:B------:R-:W-:Y:S01]  /*0440*/  @P1 MOV R10, R2 ;  /* 0x00000002000a1202 */ /* 0x000fe20000000f00 */
[----:B------:R-:W-:Y:S02]  /*0450*/  @P1 IMAD R11, R9, c[0x0][0x194], R3 ;  /* 0x00006500090b1a24 */ /* 0x000fe400078e0203 */
[----:B------:R-:W-:-:S04]  /*0460*/  @P0 IMAD.WIDE.U32 R2, R0, c[0x0][0x198], RZ ;  /* 0x0000660000020a25 */ /* 0x000fc800078e00ff */
[----:B------:R-:W-:Y:S01]  /*0470*/  @!P1 IMAD.WIDE.U32 R4, R13, c[0x0][0x178], RZ ;  /* 0x00005e000d049a25 */ /* 0x000fe200078e00ff */
[----:B------:R-:W-:-:S03]  /*0480*/  @P0 MOV R18, R2 ;  /* 0x0000000200120202 */ /* 0x000fc60000000f00 */
[----:B------:R-:W-:Y:S01]  /*0490*/  @!P1 IMAD R6, R13, c[0x0][0x17c], R6 ;  /* 0x00005f000d069a24 */ /* 0x000fe200078e0206 */
[----:B------:R-:W-:Y:S01]  /*04a0*/  @!P1 MOV R10, R4 ;  /* 0x00000004000a9202 */ /* 0x000fe20000000f00 */
[----:B------:R-:W-:-:S03]  /*04b0*/  @P0 IMAD R12, R0, c[0x0][0x19c], R3 ;  /* 0x00006700000c0a24 */ /* 0x000fc600078e0203 */
[----:B------:R-:W-:Y:S01]  /*04c0*/  @!P1 IADD3 R11, R5, R6, RZ ;  /* 0x00000006050b9210 */ /* 0x000fe20007ffe0ff */
[----:B------:R-:W-:Y:S05]  /*04d0*/  @P0 BRA `(.L_x_12) ;  /* 0x000000b000000947 */ /* 0x000fea0003800000 */
[----:B------:R-:W-:Y:S01]  /*04e0*/  SHF.R.S32.HI R0, RZ, 0x1f, R7 ;  /* 0x0000001fff007819 */ /* 0x000fe20000011407 */
[----:B------:R-:W-:Y:S01]  /*04f0*/  IMAD.WIDE.U32 R2, R7, c[0x0][0x198], RZ ;  /* 0x0000660007027a25 */ /* 0x000fe200078e00ff */
[----:B------:R-:W-:-:S03]  /*0500*/  SHF.R.S32.HI R4, RZ, 0x1f, R13 ;  /* 0x0000001fff047819 */ /* 0x000fc6000001140d */
[----:B------:R-:W-:Y:S02]  /*0510*/  IMAD R0, R0, c[0x0][0x198], RZ ;  /* 0x0000660000007a24 */ /* 0x000fe400078e02ff */
[----:B------:R-:W-:Y:S02]  /*0520*/  IMAD R4, R4, c[0x0][0x180], RZ ;  /* 0x0000600004047a24 */ /* 0x000fe400078e02ff */
[----:B------:R-:W-:-:S05]  /*0530*/  IMAD R0, R7, c[0x0][0x19c], R0 ;  /* 0x0000670007007a24 */ /* 0x000fca00078e0200 */
[----:B------:R-:W-:Y:S01]  /*0540*/  IADD3 R3, R3, R0, RZ ;  /* 0x0000000003037210 */ /* 0x000fe20007ffe0ff */
[----:B------:R-:W-:-:S04]  /*0550*/  IMAD R0, R13, c[0x0][0x184], R4 ;  /* 0x000061000d007a24 */ /* 0x000fc800078e0204 */
[----:B------:R-:W-:-:S05]  /*0560*/  IMAD.WIDE.U32 R2, R13, c[0x0][0x180], R2 ;  /* 0x000060000d027a25 */ /* 0x000fca00078e0002 */
[----:B------:R-:W-:Y:S02]  /*0570*/  IADD3 R12, R3, R0, RZ ;  /* 0x00000000030c7210 */ /* 0x000fe40007ffe0ff */
[----:B------:R-:W-:Y:S02]  /*0580*/  MOV R18, R2 ;  /* 0x0000000200127202 */ /* 0x000fe40000000f00 */
.L_x_12:
[----:B------:R-:W-:Y:S02]  /*0590*/  IABS R4, c[0x0][0x1c8] ;  /* 0x0000720000047a13 */ /* 0x000fe40000000000 */
[----:B------:R-:W-:Y:S02]  /*05a0*/  IABS R5, R14 ;  /* 0x0000000e00057213 */ /* 0x000fe40000000000 */
[----:B------:R-:W2:Y:S01]  /*05b0*/  I2F.RP R2, R4 ;  /* 0x0000000400027306 */ /* 0x000ea20000209400 */
[----:B------:R-:W-:-:S07]  /*05c0*/  SHF.R.S32.HI R9, RZ, 0x1f, R14 ;  /* 0x0000001fff097819 */ /* 0x000fce000001140e */
[----:B--2---:R-:W2:Y:S02]  /*05d0*/  MUFU.RCP R2, R2 ;  /* 0x0000000200027308 */ /* 0x004ea40000001000 */
[----:B--2---:R-:W-:-:S06]  /*05e0*/  IADD3 R2, R2, 0xffffffe, RZ ;  /* 0x0ffffffe02027810 */ /* 0x004fcc0007ffe0ff */
[----:B------:R-:W2:Y:S02]  /*05f0*/  F2I.FTZ.U32.TRUNC.NTZ R3, R2 ;  /* 0x0000000200037305 */ /* 0x000ea4000021f000 */
[----:B--2---:R-:W-:Y:S02]  /*0600*/  IMAD.MOV R0, RZ, RZ, -R3 ;  /* 0x000000ffff007224 */ /* 0x004fe400078e0a03 */
[----:B------:R-:W-:Y:S02]  /*0610*/  IMAD.MOV.U32 R2, RZ, RZ, RZ ;  /* 0x000000ffff027224 */ /* 0x000fe400078e00ff */
[----:B------:R-:W-:-:S04]  /*0620*/  IMAD R0, R0, R4, RZ ;  /* 0x0000000400007224 */ /* 0x000fc800078e02ff */
[----:B------:R-:W-:-:S04]  /*0630*/  IMAD.HI.U32 R0, R3, R0, R2 ;  /* 0x0000000003007227 */ /* 0x000fc800078e0002 */
[----:B------:R-:W-:-:S04]  /*0640*/  IMAD.MOV.U32 R3, RZ, RZ, R5 ;  /* 0x000000ffff037224 */ /* 0x000fc800078e0005 */
[----:B------:R-:W-:-:S05]  /*0650*/  IMAD.HI.U32 R0, R0, R3, RZ ;  /* 0x0000000300007227 */ /* 0x000fca00078e00ff */
[----:B------:R-:W-:-:S05]  /*0660*/  IADD3 R2, -R0, RZ, RZ ;  /* 0x000000ff00027210 */ /* 0x000fca0007ffe1ff */
[----:B------:R-:W-:-:S05]  /*0670*/  IMAD R2, R4, R2, R3 ;  /* 0x0000000204027224 */ /* 0x000fca00078e0203 */
[----:B------:R-:W-:-:S13]  /*0680*/  ISETP.GT.U32.AND P2, PT, R4, R2, PT ;  /* 0x000000020400720c */ /* 0x000fda0003f44070 */
[----:B------:R-:W-:Y:S01]  /*0690*/  @!P2 IMAD.IADD R2, R2, 0x1, -R4 ;  /* 0x000000010202a824 */ /* 0x000fe200078e0a04 */
[----:B------:R-:W-:Y:S02]  /*06a0*/  @!P2 IADD3 R0, R0, 0x1, RZ ;  /* 0x000000010000a810 */ /* 0x000fe40007ffe0ff */
[----:B------:R-:W-:Y:S02]  /*06b0*/  ISETP.NE.AND P2, PT, RZ, c[0x0][0x1c8], PT ;  /* 0x00007200ff007a0c */ /* 0x000fe40003f45270 */
[----:B------:R-:W-:Y:S01]  /*06c0*/  ISETP.GE.U32.AND P3, PT, R2, R4, PT ;  /* 0x000000040200720c */ /* 0x000fe20003f66070 */
[----:B------:R-:W-:Y:S01]  /*06d0*/  @P0 IMAD.IADD R4, R7, 0x1, R8 ;  /* 0x0000000107040824 */ /* 0x000fe200078e0208 */
[----:B------:R-:W-:-:S04]  /*06e0*/  LOP3.LUT R2, R14, c[0x0][0x1c8], RZ, 0x3c, !PT ;  /* 0x000072000e027a12 */ /* 0x000fc800078e3cff */
[----:B------:R-:W-:Y:S01]  /*06f0*/  ISETP.GE.AND P1, PT, R2, RZ, PT ;  /* 0x000000ff0200720c */ /* 0x000fe20003f26270 */
[----:B------:R-:W-:-:S04]  /*0700*/  @P0 IMAD.WIDE.U32 R2, R4, c[0x0][0x1a0], RZ ;  /* 0x0000680004020a25 */ /* 0x000fc800078e00ff */
[----:B------:R-:W-:Y:S01]  /*0710*/  @P0 IMAD R23, R4, c[0x0][0x1a4], R3 ;  /* 0x0000690004170a24 */ /* 0x000fe200078e0203 */
[----:B------:R-:W-:Y:S02]  /*0720*/  @P0 MOV R22, R2 ;  /* 0x0000000200160202 */ /* 0x000fe40000000f00 */
[----:B------:R-:W-:-:S04]  /*0730*/  @P3 IADD3 R0, R0, 0x1, RZ ;  /* 0x0000000100003810 */ /* 0x000fc80007ffe0ff */
[----:B------:R-:W-:-:S05]  /*0740*/  MOV R20, R0 ;  /* 0x0000000000147202 */ /* 0x000fca0000000f00 */
[----:B------:R-:W-:Y:S01]  /*0750*/  @!P1 IMAD.MOV R20, RZ, RZ, -R20 ;  /* 0x000000ffff149224 */ /* 0x000fe200078e0a14 */
[----:B------:R-:W-:Y:S01]  /*0760*/  @!P2 LOP3.LUT R20, RZ, c[0x0][0x1c8], RZ, 0x33, !PT ;  /* 0x00007200ff14aa12 */ /* 0x000fe200078e33ff */
        /* <DEDUP_REMOVED lines=12> */
.L_x_13:
[----:B------:R-:W-:Y:S01]  /*0830*/  SHF.R.S32.HI R28, RZ, 0x1f, R67 ;  /* 0x0000001fff1c7819 */ /* 0x000fe20000011443 */
[----:B------:R-:W-:Y:S01]  /*0840*/  IMAD.MOV.U32 R206, RZ, RZ, c[0x0][0x198] ;  /* 0x00006600ffce7624 */ /* 0x000fe200078e00ff */
[----:B------:R-:W-:Y:S01]  /*0850*/  IADD3 R118, R219, -0x1, RZ ;  /* 0xffffffffdb767810 */ /* 0x000fe20007ffe0ff */
[----:B------:R-:W-:Y:S01]  /*0860*/  IMAD.MOV.U32 R0, RZ, RZ, 0x7 ;  /* 0x00000007ff007424 */ /* 0x000fe200078e00ff */
[CC--:B------:R-:W-:Y:S01]  /*0870*/  LEA.HI R6, R28.reuse, R67.reuse, RZ, 0x2 ;  /* 0x000000431c067211 */ /* 0x0c0fe200078f10ff */
[----:B------:R-:W-:Y:S01]  /*0880*/  IMAD.MOV.U32 R29, RZ, RZ, c[0x0][0x1a0] ;  /* 0x00006800ff1d7624 */ /* 0x000fe200078e00ff */
[-C--:B------:R-:W-:Y:S01]  /*0890*/  LEA.HI R27, R28, R67.reuse, RZ, 0x3 ;  /* 0x000000431c1b7211 */ /* 0x080fe200078f18ff */
[C---:B------:R-:W-:Y:S01]  /*08a0*/  IMAD.SHL.U32 R205, R206.reuse, 0x80, RZ ;  /* 0x00000080cecd7824 */ /* 0x040fe200078e00ff */
[----:B------:R-:W-:Y:S01]  /*08b0*/  SHF.L.U64.HI R2, R206, R0, c[0x0][0x19c] ;  /* 0x00006700ce027619 */ /* 0x000fe20000010200 */
[C---:B------:R-:W-:Y:S01]  /*08c0*/  IMAD.SHL.U32 R30, R29.reuse, 0x80, RZ ;  /* 0x000000801d1e7824 */ /* 0x040fe200078e00ff */
[----:B------:R-:W-:Y:S01]  /*08d0*/  LOP3.LUT R3, R6, 0xfffffffc, RZ, 0xc0, !PT ;  /* 0xfffffffc06037812 */ /* 0x000fe200078ec0ff */
[----:B------:R-:W-:Y:S01]  /*08e0*/  IMAD.IADD R13, R64, 0x1, -R116 ;  /* 0x00000001400d7824 */ /* 0x000fe200078e0a74 */
[----:B------:R-:W-:Y:S01]  /*08f0*/  SHF.R.S32.HI R25, RZ, 0x3, R27 ;  /* 0x00000003ff197819 */ /* 0x000fe2000001141b */
[----:B------:R-:W-:Y:S01]  /*0900*/  IMAD R4, R2, R118, RZ ;  /* 0x0000007602047224 */ /* 0x000fe200078e02ff */
[----:B------:R-:W-:Y:S01]  /*0910*/  SHF.L.U64.HI R7, R29, R0, c[0x0][0x1a4] ;  /* 0x000069001d077619 */ /* 0x000fe20000010200 */
[----:B------:R-:W-:Y:S01]  /*0920*/  IMAD.IADD R2, R67, 0x1, -R3 ;  /* 0x0000000143027824 */ /* 0x000fe200078e0a03 */
[----:B------:R-:W-:Y:S01]  /*0930*/  SHF.R.S32.HI R0, RZ, 0x1f, R118 ;  /* 0x0000001fff007819 */ /* 0x000fe20000011476 */
[----:B------:R-:W-:Y:S01]  /*0940*/  IMAD.SHL.U32 R5, R25, 0x40, RZ ;  /* 0x0000004019057824 */ /* 0x000fe200078e00ff */
[----:B------:R-:W-:Y:S01]  /*0950*/  SHF.R.S32.HI R250, RZ, 0x2, R6 ;  /* 0x00000002fffa7819 */ /* 0x000fe20000011406 */
[----:B------:R-:W-:Y:S01]  /*0960*/  IMAD R3, R7, R118, RZ ;  /* 0x0000007607037224 */ /* 0x000fe200078e02ff */
[----:B------:R-:W-:Y:S01]  /*0970*/  LEA.HI R66, R28, R67, RZ, 0x5 ;  /* 0x000000431c427211 */ /* 0x000fe200078f28ff */
[----:B------:R-:W-:Y:S01]  /*0980*/  IMAD.SHL.U32 R36, R2, 0x8, RZ ;  /* 0x0000000802247824 */ /* 0x000fe200078e00ff */
[----:B------:R-:W-:Y:S01]  /*0990*/  LOP3.LUT R2, R5, 0xc0, RZ, 0xc0, !PT ;  /* 0x000000c005027812 */ /* 0x000fe200078ec0ff */
[----:B------:R-:W-:Y:S01]  /*09a0*/  IMAD R24, R0, R205, R4 ;  /* 0x000000cd00187224 */ /* 0x000fe200078e0204 */
[----:B------:R-:W-:Y:S01]  /*09b0*/  IADD3 R34, R250, 0x20, RZ ;  /* 0x00000020fa227810 */ /* 0x000fe20007ffe0ff */
[----:B------:R-:W-:Y:S01]  /*09c0*/  IMAD R26, R0, R30, R3 ;  /* 0x0000001e001a7224 */ /* 0x000fe200078e0203 */
[----:B------:R-:W-:Y:S01]  /*09d0*/  LOP3.LUT R3, R2, 0x18, R36, 0xf8, !PT ;  /* 0x0000001802037812 */ /* 0x000fe200078ef824 */
[----:B------:R-:W-:Y:S01]  /*09e0*/  IMAD R9, R9, c[0x0][0x1a8], RZ ;  /* 0x00006a0009097a24 */ /* 0x000fe200078e02ff */
[----:B------:R-:W-:Y:S01]  /*09f0*/  SHF.R.U32.HI R0, RZ, 0x3, R2 ;  /* 0x00000003ff007819 */ /* 0x000fe20000011602 */
[----:B------:R-:W-:Y:S01]  /*0a00*/  IMAD.MOV.U32 R218, RZ, RZ, c[0x0][0x19c] ;  /* 0x00006700ffda7624 */ /* 0x000fe200078e00ff */
[----:B------:R-:W-:Y:S01]  /*0a10*/  IADD3 R33, R250, 0x40, RZ ;  /* 0x00000040fa217810 */ /* 0x000fe20007ffe0ff */
[----:B------:R-:W-:Y:S01]  /*0a20*/  IMAD R9, R14, c[0x0][0x1ac], R9 ;  /* 0x00006b000e097a24 */ /* 0x000fe200078e0209 */
[----:B------:R-:W-:-:S02]  /*0a30*/  LOP3.LUT R8, R3, R0, RZ, 0x3c, !PT ;  /* 0x0000000003087212 */ /* 0x000fc400078e3cff */
[----:B------:R-:W-:Y:S02]  /*0a40*/  LEA.HI R0, R6, R250, RZ, 0x1 ;  /* 0x000000fa06007211 */ /* 0x000fe400078f08ff */
[----:B------:R-:W-:Y:S02]  /*0a50*/  SHF.R.S32.HI R251, RZ, 0x1f, R250 ;  /* 0x0000001ffffb7819 */ /* 0x000fe400000114fa */
[----:B------:R-:W-:Y:S02]  /*0a60*/  LOP3.LUT R0, R0, 0x7fffffe, RZ, 0xc0, !PT ;  /* 0x07fffffe00007812 */ /* 0x000fe400078ec0ff */
[----:B------:R-:W-:Y:S01]  /*0a70*/  SHF.R.S32.HI R37, RZ, 0x1f, R36 ;  /* 0x0000001fff257819 */ /* 0x000fe20000011424 */
[----:B------:R-:W-:Y:S01]  /*0a80*/  IMAD R7, R251, c[0x0][0x198], RZ ;  /* 0x00006600fb077a24 */ /* 0x000fe200078e02ff */
[-C--:B------:R-:W-:Y:S01]  /*0a90*/  ISETP.GE.AND P3, PT, R34, R13.reuse, PT ;  /* 0x0000000d2200720c */ /* 0x080fe20003f66270 */
[C---:B------:R-:W-:Y:S01]  /*0aa0*/  IMAD.IADD R0, R250.reuse, 0x1, -R0 ;  /* 0x00000001fa007824 */ /* 0x040fe200078e0a00 */
[----:B------:R-:W-:Y:S01]  /*0ab0*/  ISETP.GE.AND P2, PT, R33, R13, PT ;  /* 0x0000000d2100720c */ /* 0x000fe20003f46270 */
[----:B------:R-:W-:Y:S01]  /*0ac0*/  IMAD.WIDE.U32 R4, R250, c[0x0][0x198], R36 ;  /* 0x00006600fa047a25 */ /* 0x000fe200078e0024 */
[----:B------:R-:W-:-:S02]  /*0ad0*/  SHF.R.S32.HI R65, RZ, 0x5, R66 ;  /* 0x00000005ff417819 */ /* 0x000fc40000011442 */
[-C--:B------:R-:W-:Y:S01]  /*0ae0*/  ISETP.GE.AND P4, PT, R250, R13.reuse, PT ;  /* 0x0000000dfa00720c */ /* 0x080fe20003f86270 */
[----:B------:R-:W-:Y:S01]  /*0af0*/  IMAD.WIDE R38, R16, 0x80, R250 ;  /* 0x0000008010267825 */ /* 0x000fe200078e02fa */
[----:B------:R-:W-:Y:S02]  /*0b00*/  IADD3 R2, P0, R36, R10, RZ ;  /* 0x0000000a24027210 */ /* 0x000fe40007f1e0ff */
[C---:B------:R-:W-:Y:S01]  /*0b10*/  IADD3 R31, R250.reuse, 0x60, RZ ;  /* 0x00000060fa1f7810 */ /* 0x040fe20007ffe0ff */
[----:B------:R-:W-:Y:S01]  /*0b20*/  IMAD R6, R65, 0x8, R0 ;  /* 0x0000000841067824 */ /* 0x000fe200078e0200 */
[----:B------:R-:W-:Y:S01]  /*0b30*/  STL.64 [R1], R38 ;  /* 0x0000002601007387 */ /* 0x000fe20000100a00 */
[----:B------:R-:W-:Y:S01]  /*0b40*/  IMAD.X R3, R37, 0x1, R11, P0 ;  /* 0x0000000125037824 */ /* 0x000fe200000e060b */
[----:B------:R-:W-:Y:S01]  /*0b50*/  ISETP.GE.AND P1, PT, R31, R13, PT ;  /* 0x0000000d1f00720c */ /* 0x000fe20003f26270 */
[----:B------:R-:W-:Y:S01]  /*0b60*/  IMAD R0, R250, c[0x0][0x19c], R7 ;  /* 0x00006700fa007a24 */ /* 0x000fe200078e0207 */
[----:B------:R-:W-:Y:S01]  /*0b70*/  IADD3 R18, P0, R18, R4, RZ ;  /* 0x0000000412127210 */ /* 0x000fe20007f1e0ff */
[----:B------:R-:W-:Y:S01]  /*0b80*/  IMAD.WIDE.U32 R2, R14, c[0x0][0x1a8], R2 ;  /* 0x00006a000e027a25 */ /* 0x000fe200078e0002 */
[----:B------:R2:W-:Y:S01]  /*0b90*/  STL [R1+0x20], R13 ;  /* 0x0000200d01007387 */ /* 0x0005e20000100800 */
[----:B------:R-:W-:-:S02]  /*0ba0*/  SHF.R.S32.HI R21, RZ, 0x1f, R20 ;  /* 0x0000001fff157819 */ /* 0x000fc40000011414 */
[----:B------:R-:W-:Y:S01]  /*0bb0*/  IMAD.U32 R217, R6, 0x20, R8 ;  /* 0x0000002006d97824 */ /* 0x000fe200078e0008 */
[----:B------:R-:W-:Y:S01]  /*0bc0*/  @!P3 IADD3 R6, P5, R38, 0x20, RZ ;  /* 0x000000202606b810 */ /* 0x000fe20007fbe0ff */
[----:B------:R-:W-:Y:S01]  /*0bd0*/  IMAD.IADD R3, R3, 0x1, R9 ;  /* 0x0000000103037824 */ /* 0x000fe200078e0209 */
[----:B------:R-:W-:Y:S01]  /*0be0*/  IADD3.X R19, R12, R5, R0, P0, !PT ;  /* 0x000000050c137210 */ /* 0x000fe200007fe400 */
[----:B------:R-:W-:Y:S01]  /*0bf0*/  @!P4 IMAD R0, R39, c[0x0][0x190], RZ ;  /* 0x000064002700ca24 */ /* 0x000fe200078e02ff */
[----:B------:R3:W-:Y:S01]  /*0c00*/  STL [R1+0x40], R34 ;  /* 0x0000402201007387 */ /* 0x0007e20000100800 */
[----:B------:R-:W-:Y:S02]  /*0c10*/  @!P3 IMAD.X R7, RZ, RZ, R39, P5 ;  /* 0x000000ffff07b224 */ /* 0x000fe400028e0627 */
[----:B------:R-:W-:Y:S01]  /*0c20*/  @!P3 IMAD.MOV.U32 R4, RZ, RZ, R2 ;  /* 0x000000ffff04b224 */ /* 0x000fe200078e0002 */
[----:B------:R4:W-:Y:S01]  /*0c30*/  STL [R1+0x44], R33 ;  /* 0x0000442101007387 */ /* 0x0009e20000100800 */
[----:B------:R-:W-:-:S02]  /*0c40*/  @!P3 IMAD.MOV.U32 R5, RZ, RZ, R3 ;  /* 0x000000ffff05b224 */ /* 0x000fc400078e0003 */
[--C-:B------:R-:W-:Y:S01]  /*0c50*/  @!P2 IMAD.MOV.U32 R8, RZ, RZ, R2.reuse ;  /* 0x000000ffff08a224 */ /* 0x100fe200078e0002 */
[----:B------:R-:W-:Y:S01]  /*0c60*/  STL.64 [R1+0x28], R36 ;  /* 0x0000282401007387 */ /* 0x000fe20000100a00 */
[--C-:B------:R-:W-:Y:S02]  /*0c70*/  @!P2 IMAD.MOV.U32 R9, RZ, RZ, R3.reuse ;  /* 0x000000ffff09a224 */ /* 0x100fe400078e0003 */
[----:B------:R-:W-:Y:S01]  /*0c80*/  @!P1 IMAD.MOV.U32 R16, RZ, RZ, R2 ;  /* 0x000000ffff109224 */ /* 0x000fe200078e0002 */
[----:B------:R-:W-:Y:S01]  /*0c90*/  STL [R1+0x48], R31 ;  /* 0x0000481f01007387 */ /* 0x000fe20000100800 */
[--C-:B------:R-:W-:Y:S02]  /*0ca0*/  @!P1 IMAD.MOV.U32 R17, RZ, RZ, R3.reuse ;  /* 0x000000ffff119224 */ /* 0x100fe400078e0003 */
[C---:B------:R-:W-:Y:S01]  /*0cb0*/  @!P4 IMAD R10, R38.reuse, c[0x0][0x194], R0 ;  /* 0x00006500260aca24 */ /* 0x040fe200078e0200 */
[C---:B--2---:R-:W-:Y:S01]  /*0cc0*/  @!P2 IADD3 R13, P0, R38.reuse, 0x40, RZ ;  /* 0x00000040260da810 */ /* 0x044fe20007f1e0ff */
[----:B------:R-:W-:-:S04]  /*0cd0*/  @!P4 IMAD.WIDE.U32 R2, R38, c[0x0][0x190], R2 ;  /* 0x000064002602ca25 */ /* 0x000fc800078e0002 */
[--C-:B------:R-:W-:Y:S01]  /*0ce0*/  @!P2 IMAD.X R11, RZ, RZ, R39.reuse, P0 ;  /* 0x000000ffff0ba224 */ /* 0x100fe200000e0627 */
[----:B------:R-:W-:Y:S01]  /*0cf0*/  @!P1 IADD3 R0, P0, R38, 0x60, RZ ;  /* 0x0000006026009810 */ /* 0x000fe20007f1e0ff */
[----:B------:R-:W-:Y:S01]  /*0d00*/  @!P3 IMAD R7, R7, c[0x0][0x190], RZ ;  /* 0x000064000707ba24 */ /* 0x000fe200078e02ff */
[----:B------:R-:W-:Y:S01]  /*0d10*/  @!P4 LEA R12, P5, R2, c[0x0][0x160], 0x1 ;  /* 0x00005800020cca11 */ /* 0x000fe200078a08ff */
[----:B------:R-:W-:Y:S02]  /*0d20*/  @!P4 IMAD.IADD R3, R3, 0x1, R10 ;  /* 0x000000010303c824 */ /* 0x000fe400078e020a */
[----:B------:R-:W-:Y:S02]  /*0d30*/  @!P1 IMAD.X R10, RZ, RZ, R39, P0 ;  /* 0x000000ffff0a9224 */ /* 0x000fe400000e0627 */
[----:B------:R-:W-:Y:S02]  /*0d40*/  @!P3 IMAD R14, R6, c[0x0][0x194], R7 ;  /* 0x00006500060eba24 */ /* 0x000fe400078e0207 */
[----:B------:R-:W-:-:S02]  /*0d50*/  @!P2 IMAD R11, R11, c[0x0][0x190], RZ ;  /* 0x000064000b0baa24 */ /* 0x000fc400078e02ff */
[----:B------:R-:W-:-:S04]  /*0d60*/  @!P3 IMAD.WIDE.U32 R6, R6, c[0x0][0x190], R4 ;  /* 0x000064000606ba25 */ /* 0x000fc800078e0004 */
[----:B------:R-:W-:-:S04]  /*0d70*/  @!P2 IMAD.WIDE.U32 R4, R13, c[0x0][0x190], R8 ;  /* 0x000064000d04aa25 */ /* 0x000fc800078e0008 */
[----:B------:R-:W-:Y:S02]  /*0d80*/  @!P1 IMAD R8, R10, c[0x0][0x190], RZ ;  /* 0x000064000a089a24 */ /* 0x000fe400078e02ff */
[----:B------:R-:W-:Y:S01]  /*0d90*/  @!P2 IMAD R11, R13, c[0x0][0x194], R11 ;  /* 0x000065000d0baa24 */ /* 0x000fe200078e020b */
[----:B------:R-:W-:Y:S01]  /*0da0*/  @!P4 LEA.HI.X R13, R2, c[0x0][0x164], R3, 0x1, P5 ;  /* 0x00005900020dca11 */ /* 0x000fe200028f0c03 */
[----:B------:R-:W-:Y:S01]  /*0db0*/  @!P3 IMAD.IADD R7, R7, 0x1, R14 ;  /* 0x000000010707b824 */ /* 0x000fe200078e020e */
[----:B------:R-:W-:Y:S01]  /*0dc0*/  @!P3 LEA R10, P5, R6, c[0x0][0x160], 0x1 ;  /* 0x00005800060aba11 */ /* 0x000fe200078a08ff */
[----:B------:R-:W-:Y:S01]  /*0dd0*/  @!P1 IMAD.WIDE.U32 R2, R0, c[0x0][0x190], R16 ;  /* 0x0000640000029a25 */ /* 0x000fe200078e0010 */
[----:B------:R-:W-:-:S03]  /*0de0*/  @!P2 LEA R14, P0, R4, c[0x0][0x160], 0x1 ;  /* 0x00005800040eaa11 */ /* 0x000fc600078008ff */
[----:B------:R-:W-:Y:S02]  /*0df0*/  @!P1 IMAD R8, R0, c[0x0][0x194], R8 ;  /* 0x0000650000089a24 */ /* 0x000fe400078e0208 */
[----:B------:R-:W-:Y:S02]  /*0e00*/  IMAD R16, R118, -0x80, R45 ;  /* 0xffffff8076107824 */ /* 0x000fe400078e022d */
[----:B------:R-:W-:Y:S02]  /*0e10*/  IMAD R0, R21, c[0x0][0x1b0], RZ ;  /* 0x00006c0015007a24 */ /* 0x000fe400078e02ff */
[----:B------:R-:W-:Y:S01]  /*0e20*/  @!P2 IMAD.IADD R5, R5, 0x1, R11 ;  /* 0x000000010505a824 */ /* 0x000fe200078e020b */
[----:B------:R-:W-:Y:S01]  /*0e30*/  @!P3 LEA.HI.X R11, R6, c[0x0][0x164], R7, 0x1, P5 ;  /* 0x00005900060bba11 */ /* 0x000fe200028f0c07 */
[----:B------:R-:W-:Y:S01]  /*0e40*/  IMAD R6, R20, c[0x0][0x1b4], R0 ;  /* 0x00006d0014067a24 */ /* 0x000fe200078e0200 */
[----:B------:R-:W-:Y:S01]  /*0e50*/  ISETP.GE.AND P6, PT, R250, R16, PT ;  /* 0x00000010fa00720c */ /* 0x000fe20003fc6270 */
[----:B------:R-:W-:Y:S01]  /*0e60*/  IMAD.WIDE.U32 R248, R20, c[0x0][0x1b0], R18 ;  /* 0x00006c0014f87a25 */ /* 0x000fe200078e0012 */
[----:B------:R-:W-:-:S03]  /*0e70*/  @!P2 LEA.HI.X R15, R4, c[0x0][0x164], R5, 0x1, P0 ;  /* 0x00005900040faa11 */ /* 0x000fc600000f0c05 */
[----:B------:R-:W-:Y:S01]  /*0e80*/  @!P1 IMAD.IADD R3, R3, 0x1, R8 ;  /* 0x0000000103039824 */ /* 0x000fe200078e0208 */
[C---:B------:R-:W-:Y:S01]  /*0e90*/  @!P1 LEA R8, P0, R2.reuse, c[0x0][0x160], 0x1 ;  /* 0x0000580002089a11 */ /* 0x040fe200078008ff */
[----:B------:R-:W-:Y:S02]  /*0ea0*/  IMAD.IADD R247, R249, 0x1, R6 ;  /* 0x00000001f9f77824 */ /* 0x000fe400078e0206 */
[----:B------:R-:W-:Y:S01]  /*0eb0*/  IMAD.MOV.U32 R246, RZ, RZ, R248 ;  /* 0x000000fffff67224 */ /* 0x000fe200078e00f8 */
[----:B------:R-:W-:Y:S01]  /*0ec0*/  @!P1 LEA.HI.X R9, R2, c[0x0][0x164], R3, 0x1, P0 ;  /* 0x0000590002099a11 */ /* 0x000fe200000f0c03 */
[----:B------:R-:W-:Y:S01]  /*0ed0*/  IMAD.SHL.U32 R217, R217, 0x2, RZ ;  /* 0x00000002d9d97824 */ /* 0x000fe200078e00ff */
[----:B------:R-:W-:Y:S01]  /*0ee0*/  ISETP.GE.AND P0, PT, R34, R16, PT ;  /* 0x000000102200720c */ /* 0x000fe20003f06270 */
[----:B------:R-:W-:-:S03]  /*0ef0*/  IMAD.WIDE.U32 R2, R118, R205, R246 ;  /* 0x000000cd76027225 */ /* 0x000fc600078e00f6 */
[----:B------:R-:W-:Y:S01]  /*0f00*/  @!PT LDS RZ, [RZ] ;  /* 0x00000000fffff984 */ /* 0x000fe20000000800 */
[----:B------:R-:W-:Y:S01]  /*0f10*/  @!PT LDS RZ, [RZ] ;  /* 0x00000000fffff984 */ /* 0x000fe20000000800 */
[----:B------:R-:W-:Y:S01]  /*0f20*/  @!PT LDS RZ, [RZ] ;  /* 0x00000000fffff984 */ /* 0x000fe20000000800 */
[----:B------:R2:W-:Y:S01]  /*0f30*/  @!P4 LDGSTS.E.BYPASS.LTC128B.128 [R217], [R12.64] ;  /* 0x000000000cd9cfae */ /* 0x0005e2000b901d46 */
[----:B------:R-:W-:Y:S02]  /*0f40*/  IMAD R0, R251, c[0x0][0x1a0], RZ ;  /* 0x00006800fb007a24 */ /* 0x000fe400078e02ff */
[----:B------:R-:W-:Y:S01]  /*0f50*/  IMAD.WIDE.U32 R4, R250, c[0x0][0x1a0], R36 ;  /* 0x00006800fa047a25 */ /* 0x000fe200078e0024 */
[----:B------:R5:W-:Y:S01]  /*0f60*/  @!P3 LDGSTS.E.BYPASS.LTC128B.128 [R217+0x800], [R10.64] ;  /* 0x008000000ad9bfae */ /* 0x000be2000b901d46 */
[----:B------:R-:W-:Y:S02]  /*0f70*/  @!P6 LEA R6, P3, R2, c[0x0][0x168], 0x1 ;  /* 0x00005a000206ea11 */ /* 0x000fe400078608ff */
[----:B------:R-:W-:Y:S01]  /*0f80*/  IMAD.IADD R3, R3, 0x1, R24 ;  /* 0x0000000103037824 */ /* 0x000fe200078e0218 */
[----:B------:R-:W-:Y:S01]  /*0f90*/  IADD3 R18, P5, R22, R4, RZ ;  /* 0x0000000416127210 */ /* 0x000fe20007fbe0ff */
[----:B------:R-:W-:Y:S01]  /*0fa0*/  IMAD R0, R250, c[0x0][0x1a4], R0 ;  /* 0x00006900fa007a24 */ /* 0x000fe200078e0200 */
[----:B------:R1:W-:Y:S01]  /*0fb0*/  @!P2 LDGSTS.E.BYPASS.LTC128B.128 [R217+0x1000], [R14.64] ;  /* 0x010000000ed9afae */ /* 0x0003e2000b901d46 */
[----:B------:R-:W-:Y:S01]  /*0fc0*/  ISETP.GE.AND P2, PT, R33, R16, PT ;  /* 0x000000102100720c */ /* 0x000fe20003f46270 */
[----:B------:R-:W-:Y:S01]  /*0fd0*/  IMAD.MOV.U32 R22, RZ, RZ, c[0x0][0x1a4] ;  /* 0x00006900ff167624 */ /* 0x000fe200078e00ff */
[----:B------:R-:W-:Y:S01]  /*0fe0*/  @!P6 LEA.HI.X R7, R2, c[0x0][0x16c], R3, 0x1, P3 ;  /* 0x00005b000207ea11 */ /* 0x000fe200018f0c03 */
[----:B------:R1:W-:Y:S01]  /*0ff0*/  @!P1 LDGSTS.E.BYPASS.LTC128B.128 [R217+0x1800], [R8.64] ;  /* 0x0180000008d99fae */ /* 0x0003e2000b901d46 */
[----:B------:R-:W-:-:S02]  /*1000*/  IADD3.X R19, R23, R5, R0, P5, !PT ;  /* 0x0000000517137210 */ /* 0x000fc40002ffe400 */
[C---:B------:R-:W-:Y:S01]  /*1010*/  @!P0 LEA R0, P4, R206.reuse, R2, 0x5 ;  /* 0x00000002ce008211 */ /* 0x040fe200078828ff */
[----:B------:R2:W-:Y:S01]  /*1020*/  @!P6 LDGSTS.E.BYPASS.LTC128B.128 [R217+0x2000], [R6.64] ;  /* 0x0200000006d9efae */ /* 0x0005e2000b901d46 */
[-C--:B------:R-:W-:Y:S02]  /*1030*/  ISETP.GE.AND P6, PT, R33, R16.reuse, PT ;  /* 0x000000102100720c */ /* 0x080fe40003fc6270 */
[----:B------:R-:W-:Y:S02]  /*1040*/  @!P0 LEA.HI.X R5, R206, R3, R218, 0x5, P4 ;  /* 0x00000003ce058211 */ /* 0x000fe400020f2cda */
[C---:B------:R-:W-:Y:S02]  /*1050*/  @!P0 LEA R4, P4, R0.reuse, c[0x0][0x168], 0x1 ;  /* 0x00005a0000048a11 */ /* 0x040fe400078808ff */
[----:B------:R-:W-:Y:S02]  /*1060*/  ISETP.GE.AND P5, PT, R31, R16, PT ;  /* 0x000000101f00720c */ /* 0x000fe40003fa6270 */
[----:B------:R-:W-:-:S02]  /*1070*/  @!P0 LEA.HI.X R5, R0, c[0x0][0x16c], R5, 0x1, P4 ;  /* 0x00005b0000058a11 */ /* 0x000fc400020f0c05 */
[-C--:B------:R-:W-:Y:S02]  /*1080*/  ISETP.GE.AND P4, PT, R250, R16.reuse, PT ;  /* 0x00000010fa00720c */ /* 0x080fe40003f86270 */
[----:B-----5:R-:W-:Y:S01]  /*1090*/  LEA.HI R10, R28, R67, RZ, 0x4 ;  /* 0x000000431c0a7211 */ /* 0x020fe200078f20ff */
[----:B------:R5:W-:Y:S01]  /*10a0*/  @!P0 LDGSTS.E.BYPASS.LTC128B.128 [R217+0x2800], [R4.64] ;  /* 0x0280000004d98fae */ /* 0x000be2000b901d46 */
[-C--:B------:R-:W-:Y:S01]  /*10b0*/  ISETP.GE.AND P3, PT, R34, R16.reuse, PT ;  /* 0x000000102200720c */ /* 0x080fe20003f66270 */
[----:B---3--:R-:W-:Y:S01]  /*10c0*/  IMAD.WIDE.U32 R34, R20, c[0x0][0x1b8], R18 ;  /* 0x00006e0014227a25 */ /* 0x008fe200078e0012 */
[----:B------:R-:W-:-:S03]  /*10d0*/  ISETP.GE.AND P1, PT, R31, R16, PT ;  /* 0x000000101f00720c */ /* 0x000fc60003f26270 */
[----:B------:R-:W-:Y:S01]  /*10e0*/  IMAD.WIDE.U32 R16, R206, 0x40, RZ ;  /* 0x00000040ce107825 */ /* 0x000fe200078e00ff */
[----:B------:R-:W-:Y:S01]  /*10f0*/  STL.64 [R1+0x38], R34 ;  /* 0x0000382201007387 */ /* 0x000fe20000100a00 */
[----:B-1----:R-:W-:Y:S02]  /*1100*/  SHF.R.S32.HI R8, RZ, 0x4, R10 ;  /* 0x00000004ff087819 */ /* 0x002fe4000001140a */
[----:B------:R-:W-:Y:S02]  /*1110*/  IMAD.SHL.U32 R9, R218, 0x40, RZ ;  /* 0x00000040da097824 */ /* 0x000fe400078e00ff */
[----:B------:R-:W-:Y:S01]  /*1120*/  IMAD.MOV.U32 R32, RZ, RZ, R34 ;  /* 0x000000ffff207224 */ /* 0x000fe200078e0022 */
[----:B--2---:R-:W-:Y:S01]  /*1130*/  LOP3.LUT R6, R27, 0xfffffff8, RZ, 0xc0, !PT ;  /* 0xfffffff81b067812 */ /* 0x004fe200078ec0ff */
[----:B------:R-:W-:Y:S01]  /*1140*/  IMAD.SHL.U32 R18, R22, 0x40, RZ ;  /* 0x0000004016127824 */ /* 0x000fe200078e00ff */
[----:B------:R-:W-:-:S03]  /*1150*/  @!P6 IADD3 R7, P0, R2, R16, RZ ;  /* 0x000000100207e210 */ /* 0x000fc60007f1e0ff */
[----:B------:R-:W-:-:S05]  /*1160*/  IMAD.IADD R6, R67, 0x1, -R6 ;  /* 0x0000000143067824 */ /* 0x000fca00078e0a06 */
[----:B------:R-:W-:Y:S02]  /*1170*/  LEA.HI R0, R6, R6, RZ, 0x1 ;  /* 0x0000000606007211 */ /* 0x000fe400078f08ff */
[----:B-----5:R-:W-:Y:S02]  /*1180*/  LEA.HI R4, R10, R8, RZ, 0x1 ;  /* 0x000000080a047211 */ /* 0x020fe400078f08ff */
[----:B------:R-:W-:Y:S02]  /*1190*/  SHF.R.S32.HI R60, RZ, 0x1, R0 ;  /* 0x00000001ff3c7819 */ /* 0x000fe40000011400 */
[----:B------:R-:W-:Y:S02]  /*11a0*/  LOP3.LUT R4, R4, 0xfffffffe, RZ, 0xc0, !PT ;  /* 0xfffffffe04047812 */ /* 0x000fe400078ec0ff */
[----:B------:R-:W-:Y:S01]  /*11b0*/  LOP3.LUT R0, R0, 0x7fffffe, RZ, 0xc0, !PT ;  /* 0x07fffffe00007812 */ /* 0x000fe200078ec0ff */
[----:B------:R-:W-:Y:S02]  /*11c0*/  IMAD.SHL.U32 R5, R60, 0x40, RZ ;  /* 0x000000403c057824 */ /* 0x000fe400078e00ff */
[----:B------:R-:W-:Y:S01]  /*11d0*/  IMAD.IADD R15, R8, 0x1, -R4 ;  /* 0x00000001080f7824 */ /* 0x000fe200078e0a04 */
[----:B------:R-:W-:Y:S01]  /*11e0*/  @!P6 IADD3.X R8, R3, R17, R9, P0, !PT ;  /* 0x000000110308e210 */ /* 0x000fe200007fe409 */
[----:B------:R-:W-:Y:S01]  /*11f0*/  IMAD.IADD R13, R6, 0x1, -R0 ;  /* 0x00000001060d7824 */ /* 0x000fe200078e0a00 */
[----:B------:R-:W-:Y:S01]  /*1200*/  LOP3.LUT R0, R5, 0xc0, RZ, 0xc0, !PT ;  /* 0x000000c005007812 */ /* 0x000fe200078ec0ff */
[----:B------:R-:W-:Y:S01]  /*1210*/  IMAD.SHL.U32 R4, R25, 0x8, RZ ;  /* 0x0000000819047824 */ /* 0x000fe200078e00ff */
[----:B------:R-:W-:Y:S01]  /*1220*/  LOP3.LUT R5, R10, 0xfffffff0, RZ, 0xc0, !PT ;  /* 0xfffffff00a057812 */ /* 0x000fe200078ec0ff */
[----:B------:R-:W-:Y:S01]  /*1230*/  @!P5 IMAD R6, R218, 0x60, RZ ;  /* 0x00000060da06d824 */ /* 0x000fe200078e02ff */
[----:B------:R-:W-:Y:S01]  /*1240*/  @!P6 LEA R10, P0, R7, c[0x0][0x168], 0x1 ;  /* 0x00005a00070aea11 */ /* 0x000fe200078008ff */
[----:B------:R-:W-:Y:S01]  /*1250*/  @!P5 IMAD.WIDE.U32 R2, R206, 0x60, R2 ;  /* 0x00000060ce02d825 */ /* 0x000fe200078e0002 */
[----:B------:R-:W-:-:S02]  /*1260*/  LOP3.LUT R4, R0, 0x8, R4, 0xf8, !PT ;  /* 0x0000000800047812 */ /* 0x000fc400078ef804 */
[----:B------:R-:W-:Y:S01]  /*1270*/  SHF.R.U32.HI R0, RZ, 0x3, R0 ;  /* 0x00000003ff007819 */ /* 0x000fe20000011600 */
[----:B------:R-:W-:Y:S01]  /*1280*/  IMAD R9, R21, c[0x0][0x1b8], RZ ;  /* 0x00006e0015097a24 */ /* 0x000fe200078e02ff */
[----:B------:R-:W-:Y:S01]  /*1290*/  @!P6 LEA.HI.X R11, R7, c[0x0][0x16c], R8, 0x1, P0 ;  /* 0x00005b00070bea11 */ /* 0x000fe200000f0c08 */
[----:B------:R-:W-:Y:S01]  /*12a0*/  IMAD.WIDE.U32 R16, R29, 0x40, RZ ;  /* 0x000000401d107825 */ /* 0x000fe200078e00ff */
[----:B------:R-:W-:-:S03]  /*12b0*/  LOP3.LUT R14, R4, R0, RZ, 0x3c, !PT ;  /* 0x00000000040e7212 */ /* 0x000fc600078e3cff */
[----:B------:R-:W-:Y:S01]  /*12c0*/  @!P5 IMAD.IADD R0, R3, 0x1, R6 ;  /* 0x000000010300d824 */ /* 0x000fe200078e0206 */
[----:B------:R-:W-:Y:S01]  /*12d0*/  @!P5 LEA R6, P0, R2, c[0x0][0x168], 0x1 ;  /* 0x00005a000206da11 */ /* 0x000fe200078008ff */
[----:B------:R-:W-:Y:S01]  /*12e0*/  IMAD.IADD R4, R67, 0x1, -R5 ;  /* 0x0000000143047824 */ /* 0x000fe200078e0a05 */
[----:B------:R1:W-:Y:S01]  /*12f0*/  @!P6 LDGSTS.E.BYPASS.LTC128B.128 [R217+0x3000], [R10.64] ;  /* 0x030000000ad9efae */ /* 0x0003e2000b901d46 */
[----:B------:R-:W-:Y:S01]  /*1300*/  IMAD R9, R20, c[0x0][0x1bc], R9 ;  /* 0x00006f0014097a24 */ /* 0x000fe200078e0209 */
[----:B------:R-:W-:Y:S02]  /*1310*/  @!P5 LEA.HI.X R7, R2, c[0x0][0x16c], R0, 0x1, P0 ;  /* 0x00005b000207da11 */ /* 0x000fe400000f0c00 */
[----:B------:R-:W-:Y:S01]  /*1320*/  LEA.HI R5, R4, R4, RZ, 0x1 ;  /* 0x0000000404057211 */ /* 0x000fe200078f08ff */
[----:B----4-:R-:W-:Y:S01]  /*1330*/  IMAD.IADD R33, R35, 0x1, R9 ;  /* 0x0000000123217824 */ /* 0x010fe200078e0209 */
[----:B------:R-:W-:Y:S01]  /*1340*/  SHF.R.S32.HI R12, RZ, 0x1f, R4 ;  /* 0x0000001fff0c7819 */ /* 0x000fe20000011404 */
[----:B------:R2:W-:Y:S01]  /*1350*/  @!P5 LDGSTS.E.BYPASS.LTC128B.128 [R217+0x3800], [R6.64] ;  /* 0x0380000006d9dfae */ /* 0x0005e2000b901d46 */
[----:B------:R-:W-:Y:S01]  /*1360*/  SHF.R.S32.HI R8, RZ, 0x1, R5 ;  /* 0x00000001ff087819 */ /* 0x000fe20000011405 */
[----:B------:R-:W-:Y:S01]  /*1370*/  IMAD.WIDE.U32 R2, R118, R30, R32 ;  /* 0x0000001e76027225 */ /* 0x000fe200078e0020 */
[----:B------:R-:W-:Y:S01]  /*1380*/  SHF.R.S32.HI R0, RZ, 0x1f, R5 ;  /* 0x0000001fff007819 */ /* 0x000fe20000011405 */
[----:B------:R-:W0:Y:S01]  /*1390*/  LDGDEPBAR ;  /* 0x00000000000079af */ /* 0x000e220000000000 */
[----:B------:R-:W-:Y:S01]  /*13a0*/  LOP3.LUT R9, R5, 0x7fffffe, RZ, 0xc0, !PT ;  /* 0x07fffffe05097812 */ /* 0x000fe200078ec0ff */
[----:B------:R-:W-:Y:S01]  /*13b0*/  IMAD.IADD R3, R3, 0x1, R26 ;  /* 0x0000000103037824 */ /* 0x000fe200078e021a */
[----:B------:R-:W-:Y:S01]  /*13c0*/  LEA.HI R0, R0, R8, RZ, 0x2 ;  /* 0x0000000800007211 */ /* 0x000fe200078f10ff */
[----:B------:R-:W-:Y:S01]  /*13d0*/  STL.64 [R1+0x30], R32 ;  /* 0x0000302001007387 */ /* 0x000fe20000100a00 */
[----:B------:R-:W-:Y:S01]  /*13e0*/  LEA.HI R12, R12, R4, RZ, 0x3 ;  /* 0x000000040c0c7211 */ /* 0x000fe200078f18ff */
[----:B------:R-:W-:Y:S01]  /*13f0*/  IMAD.IADD R47, R4, 0x1, -R9 ;  /* 0x00000001042f7824 */ /* 0x000fe200078e0a09 */
[----:B------:R-:W-:Y:S01]  /*1400*/  LOP3.LUT R5, R0, 0xfffffffc, RZ, 0xc0, !PT ;  /* 0xfffffffc00057812 */ /* 0x000fe200078ec0ff */
[----:B------:R-:W-:Y:S01]  /*1410*/  IMAD R0, R15, 0x8, R13 ;  /* 0x000000080f007824 */ /* 0x000fe200078e020d */
[----:B------:R-:W-:Y:S01]  /*1420*/  @!P2 IADD3 R13, P0, R2, R16, RZ ;  /* 0x00000010020da210 */ /* 0x000fe20007f1e0ff */
[----:B------:R-:W-:-:S02]  /*1430*/  IMAD.SHL.U32 R12, R12, 0x20, RZ ;  /* 0x000000200c0c7824 */ /* 0x000fc400078e00ff */
[----:B------:R-:W-:Y:S01]  /*1440*/  IMAD.U32 R0, R0, 0x20, R14 ;  /* 0x0000002000007824 */ /* 0x000fe200078e000e */
[----:B------:R-:W-:Y:S01]  /*1450*/  @!P2 IADD3.X R14, R3, R17, R18, P0, !PT ;  /* 0x00000011030ea210 */ /* 0x000fe200007fe412 */
[----:B------:R-:W-:Y:S01]  /*1460*/  IMAD.IADD R44, R8, 0x1, -R5 ;  /* 0x00000001082c7824 */ /* 0x000fe200078e0a05 */
[C---:B------:R-:W-:Y:S01]  /*1470*/  @!P3 LEA R4, P0, R29.reuse, R2, 0x5 ;  /* 0x000000021d04b211 */ /* 0x040fe200078028ff */
[----:B------:R-:W-:Y:S01]  /*1480*/  IMAD.SHL.U32 R204, R0, 0x2, RZ ;  /* 0x0000000200cc7824 */ /* 0x000fe200078e00ff */
[----:B------:R-:W-:Y:S01]  /*1490*/  @!P4 LEA R8, P5, R2, c[0x0][0x170], 0x1 ;  /* 0x00005c000208ca11 */ /* 0x000fe200078a08ff */
[----:B-1----:R-:W-:Y:S01]  /*14a0*/  IMAD.SHL.U32 R10, R44, 0x40, RZ ;  /* 0x000000402c0a7824 */ /* 0x002fe200078e00ff */
[C---:B------:R-:W-:Y:S01]  /*14b0*/  @!P3 LEA.HI.X R5, R29.reuse, R3, R22, 0x5, P0 ;  /* 0x000000031d05b211 */ /* 0x040fe200000f2c16 */
[----:B------:R-:W-:Y:S01]  /*14c0*/  IMAD.MOV.U32 R0, RZ, RZ, 0x10 ;  /* 0x00000010ff007424 */ /* 0x000fe200078e00ff */
[--C-:B------:R-:W-:Y:S01]  /*14d0*/  @!P4 LEA.HI.X R9, R2, c[0x0][0x174], R3.reuse, 0x1, P5 ;  /* 0x00005d000209ca11 */ /* 0x100fe200028f0c03 */
[----:B------:R-:W-:Y:S01]  /*14e0*/  @!P1 IMAD.WIDE.U32 R2, R29, 0x60, R2 ;  /* 0x000000601d029825 */ /* 0x000fe200078e0002 */
[----:B--2---:R-:W-:Y:S01]  /*14f0*/  @!P3 LEA R6, P0, R4, c[0x0][0x170], 0x1 ;  /* 0x00005c000406ba11 */ /* 0x004fe200078008ff */
[----:B------:R-:W-:-:S04]  /*1500*/  DEPBAR.LE SB0, 0x0 ;  /* 0x000080000000791a */ /* 0x000fc80000000000 */
[----:B------:R-:W-:Y:S01]  /*1510*/  BAR.SYNC.DEFER_BLOCKING 0x0 ;  /* 0x0000000000007b1d */ /* 0x000fe20000010000 */
[----:B------:R-:W-:Y:S01]  /*1520*/  @!P3 LEA.HI.X R7, R4, c[0x0][0x174], R5, 0x1, P0 ;  /* 0x00005d000407ba11 */ /* 0x000fe200000f0c05 */
[----:B------:R-:W-:Y:S01]  /*1530*/  IMAD.SHL.U32 R5, R15, 0x8, RZ ;  /* 0x000000080f057824 */ /* 0x000fe200078e00ff */
[----:B------:R-:W-:Y:S01]  /*1540*/  LOP3.LUT R4, R10, 0xc0, RZ, 0xc0, !PT ;  /* 0x000000c00a047812 */ /* 0x000fe200078ec0ff */
[----:B------:R-:W-:Y:S01]  /*1550*/  @!P1 IMAD R10, R22, 0x60, RZ ;  /* 0x00000060160a9824 */ /* 0x000fe200078e02ff */
[----:B------:R-:W-:Y:S02]  /*1560*/  LOP3.LUT R46, R12, 0xffffff00, RZ, 0xc0, !PT ;  /* 0xffffff000c2e7812 */ /* 0x000fe400078ec0ff */
[----:B------:R-:W-:Y:S01]  /*1570*/  LOP3.LUT R11, R4, 0x8, R5, 0xf8, !PT ;  /* 0x00000008040b7812 */ /* 0x000fe200078ef805 */
[----:B------:R-:W-:Y:S01]  /*1580*/  @!P1 IMAD.IADD R3, R3, 0x1, R10 ;  /* 0x0000000103039824 */ /* 0x000fe200078e020a */
[----:B------:R-:W-:Y:S01]  /*1590*/  SHF.R.U32.HI R5, RZ, 0x3, R4 ;  /* 0x00000003ff057819 */ /* 0x000fe20000011604 */
[----:B------:R-:W-:Y:S01]  /*15a0*/  IMAD R164, R47, 0x20, R46 ;  /* 0x000000202fa47824 */ /* 0x000fe200078e022e */
[----:B------:R-:W-:-:S02]  /*15b0*/  @!P1 LEA R10, P0, R2, c[0x0][0x170], 0x1 ;  /* 0x00005c00020a9a11 */ /* 0x000fc400078008ff */
[----:B------:R-:W-:Y:S02]  /*15c0*/  LOP3.LUT R119, R11, R5, RZ, 0x3c, !PT ;  /* 0x000000050b777212 */ /* 0x000fe400078e3cff */
[----:B------:R-:W-:Y:S01]  /*15d0*/  @!P1 LEA.HI.X R11, R2, c[0x0][0x174], R3, 0x1, P0 ;  /* 0x00005d00020b9a11 */ /* 0x000fe200000f0c03 */
[----:B------:R-:W-:Y:S01]  /*15e0*/  IMAD R2, R65, 0x200, R46 ;  /* 0x0000020041027824 */ /* 0x000fe200078e022e */
[----:B------:R-:W-:Y:S02]  /*15f0*/  @!P2 LEA R4, P5, R13, c[0x0][0x170], 0x1 ;  /* 0x00005c000d04aa11 */ /* 0x000fe400078a08ff */
[----:B------:R-:W-:Y:S01]  /*1600*/  LOP3.LUT P0, RZ, R60, 0x2, RZ, 0xc0, !PT ;  /* 0x000000023cff7812 */ /* 0x000fe2000780c0ff */
[----:B------:R-:W-:Y:S01]  /*1610*/  IMAD R2, R47, 0x20, R2 ;  /* 0x000000202f027824 */ /* 0x000fe200078e0202 */
[----:B------:R-:W-:Y:S02]  /*1620*/  @!P2 LEA.HI.X R5, R13, c[0x0][0x174], R14, 0x1, P5 ;  /* 0x00005d000d05aa11 */ /* 0x000fe400028f0c0e */
[----:B------:R-:W-:Y:S01]  /*1630*/  IADD3 R209, R204, 0x2020, RZ ;  /* 0x00002020ccd17810 */ /* 0x000fe20007ffe0ff */
[----:B------:R-:W-:Y:S01]  /*1640*/  IMAD.IADD R2, R119, 0x1, R2 ;  /* 0x0000000177027824 */ /* 0x000fe200078e0202 */
[----:B------:R-:W-:Y:S03]  /*1650*/  @P4 STS [R217+0x4000], RZ ;  /* 0x004000ffd9004388 */ /* 0x000fe60000000800 */
[----:B------:R-:W-:Y:S01]  /*1660*/  IMAD.SHL.U32 R207, R2, 0x2, RZ ;  /* 0x0000000202cf7824 */ /* 0x000fe200078e00ff */
[----:B------:R-:W-:Y:S01]  /*1670*/  @P4 STS [R217+0x4004], RZ ;  /* 0x004004ffd9004388 */ /* 0x000fe20000000800 */
[----:B------:R-:W-:-:S03]  /*1680*/  IADD3 R2, R204, 0x2000, RZ ;  /* 0x00002000cc027810 */ /* 0x000fc60007ffe0ff */
[----:B------:R-:W-:Y:S01]  /*1690*/  @P4 STS.64 [R217+0x4008], RZ ;  /* 0x004008ffd9004388 */ /* 0x000fe20000000a00 */
[----:B------:R-:W-:Y:S02]  /*16a0*/  @P0 IADD3 R209, R2, -0x20, RZ ;  /* 0xffffffe002d10810 */ /* 0x000fe40007ffe0ff */
[----:B------:R-:W-:Y:S01]  /*16b0*/  LOP3.LUT R2, R66, 0xffffffe0, RZ, 0xc0, !PT ;  /* 0xffffffe042027812 */ /* 0x000fe200078ec0ff */
[----:B------:R-:W-:Y:S01]  /*16c0*/  @!PT LDS RZ, [RZ] ;  /* 0x00000000fffff984 */ /* 0x000fe20000000800 */
[----:B------:R-:W-:Y:S01]  /*16d0*/  @!PT LDS RZ, [RZ] ;  /* 0x00000000fffff984 */ /* 0x000fe20000000800 */
[----:B------:R-:W-:Y:S01]  /*16e0*/  @!PT LDS RZ, [RZ] ;  /* 0x00000000fffff984 */ /* 0x000fe20000000800 */
[----:B------:R1:W-:Y:S01]  /*16f0*/  @!P4 LDGSTS.E.BYPASS.LTC128B.128 [R217+0x4000], [R8.64] ;  /* 0x0400000008d9cfae */ /* 0x0003e2000b901d46 */
[C---:B------:R-:W-:Y:S02]  /*1700*/  IADD3 R216, R209.reuse, 0x400, RZ ;  /* 0x00000400d1d87810 */ /* 0x040fe40007ffe0ff */
[----:B------:R-:W-:Y:S01]  /*1710*/  IADD3 R211, R209, 0x1800, RZ ;  /* 0x00001800d1d37810 */ /* 0x000fe20007ffe0ff */
[----:B------:R-:W-:Y:S01]  /*1720*/  @P3 STS.128 [R217+0x4800], RZ ;  /* 0x004800ffd9003388 */ /* 0x000fe20000000c00 */
[----:B------:R-:W-:Y:S01]  /*1730*/  IMAD.IADD R2, R67, 0x1, -R2 ;  /* 0x0000000143027824 */ /* 0x000fe200078e0a02 */
[----:B------:R-:W-:Y:S01]  /*1740*/  IADD3 R210, R209, 0x1c00, RZ ;  /* 0x00001c00d1d27810 */ /* 0x000fe20007ffe0ff */
[----:B------:R-:W-:Y:S01]  /*1750*/  IMAD.SHL.U32 R67, R67, 0x2, RZ ;  /* 0x0000000243437824 */ /* 0x000fe200078e00ff */
[----:B------:R-:W-:Y:S01]  /*1760*/  @!PT LDS RZ, [RZ] ;  /* 0x00000000fffff984 */ /* 0x000fe20000000800 */
[----:B------:R-:W-:Y:S01]  /*1770*/  @!PT LDS RZ, [RZ] ;  /* 0x00000000fffff984 */ /* 0x000fe20000000800 */
[----:B------:R-:W-:Y:S01]  /*1780*/  @!PT LDS RZ, [RZ] ;  /* 0x00000000fffff984 */ /* 0x000fe20000000800 */
[----:B------:R2:W-:Y:S02]  /*1790*/  @!P3 LDGSTS.E.BYPASS.LTC128B.128 [R217+0x4800], [R6.64] ;  /* 0x0480000006d9bfae */ /* 0x0005e4000b901d46 */
[----:B------:R-:W-:-:S02]  /*17a0*/  SHF.R.S32.HI R3, RZ, 0x1f, R2 ;  /* 0x0000001fff037819 */ /* 0x000fc40000011402 */
[----:B------:R-:W-:Y:S02]  /*17b0*/  @P2 STS.128 [R217+0x5000], RZ ;  /* 0x005000ffd9002388 */ /* 0x000fe40000000c00 */
[----:B------:R-:W-:Y:S01]  /*17c0*/  LEA.HI R2, R3, R2, RZ, 0x2 ;  /* 0x0000000203027211 */ /* 0x000fe200078f10ff */
[----:B------:R-:W-:Y:S01]  /*17d0*/  IMAD R3, R65, 0x10, R116 ;  /* 0x0000001041037824 */ /* 0x000fe200078e0274 */
[----:B------:R-:W-:Y:S01]  /*17e0*/  @!PT LDS RZ, [RZ] ;  /* 0x00000000fffff984 */ /* 0x000fe20000000800 */
[----:B------:R-:W-:Y:S01]  /*17f0*/  @!PT LDS RZ, [RZ] ;  /* 0x00000000fffff984 */ /* 0x000fe20000000800 */
[----:B------:R-:W-:Y:S01]  /*1800*/  @!PT LDS RZ, [RZ] ;  /* 0x00000000fffff984 */ /* 0x000fe20000000800 */
[----:B------:R2:W-:Y:S02]  /*1810*/  @!P2 LDGSTS.E.BYPASS.LTC128B.128 [R217+0x5000], [R4.64] ;  /* 0x0500000004d9afae */ /* 0x0005e4000b901d46 */
[----:B------:R-:W-:Y:S02]  /*1820*/  SHF.R.S32.HI R117, RZ, 0x2, R2 ;  /* 0x00000002ff757819 */ /* 0x000fe40000011402 */
[----:B------:R-:W-:Y:S02]  /*1830*/  @P1 STS.128 [R217+0x5800], RZ ;  /* 0x005800ffd9001388 */ /* 0x000fe40000000c00 */
[----:B------:R-:W-:-:S02]  /*1840*/  IADD3 R2, R3, 0x1, R117 ;  /* 0x0000000103027810 */ /* 0x000fc40007ffe075 */
[----:B------:R-:W-:Y:S01]  /*1850*/  @!PT LDS RZ, [RZ] ;  /* 0x00000000fffff984 */ /* 0x000fe20000000800 */
[----:B------:R-:W-:Y:S01]  /*1860*/  @!PT LDS RZ, [RZ] ;  /* 0x00000000fffff984 */ /* 0x000fe20000000800 */
[----:B------:R-:W-:Y:S01]  /*1870*/  @!PT LDS RZ, [RZ] ;  /* 0x00000000fffff984 */ /* 0x000fe20000000800 */
[----:B------:R1:W-:Y:S01]  /*1880*/  @!P1 LDGSTS.E.BYPASS.LTC128B.128 [R217+0x5800], [R10.64] ;  /* 0x058000000ad99fae */ /* 0x0003e2000b901d46 */
[----:B------:R-:W-:Y:S02]  /*1890*/  LOP3.LUT P1, RZ, R44, 0x2, RZ, 0xc0, !PT ;  /* 0x000000022cff7812 */ /* 0x000fe4000782c0ff */
[----:B------:R-:W-:Y:S01]  /*18a0*/  IADD3 R3, R45, R2, -R64 ;  /* 0x000000022d037210 */ /* 0x000fe20007ffe840 */
[----:B------:R-:W-:Y:S01]  /*18b0*/  LDSM.16.M88.4 R24, [R204+0x2000] ;  /* 0x00200000cc18783b */ /* 0x000fe20000000200 */
[----:B------:R-:W-:Y:S02]  /*18c0*/  SEL R0, R0, 0xfffffff0, !P1 ;  /* 0xfffffff000007807 */ /* 0x000fe40004800000 */
[----:B------:R-:W-:Y:S01]  /*18d0*/  IADD3 R3, R3, c[0x0][0x2e8], RZ ;  /* 0x0000ba0003037a10 */ /* 0x000fe20007ffe0ff */
[----:B------:R-:W-:Y:S02]  /*18e0*/  LDSM.16.M88.4 R20, [R204+0x2400] ;  /* 0x00240000cc14783b */ /* 0x000fe40000000200 */
[----:B------:R-:W-:-:S02]  /*18f0*/  IMAD R208, R0, 0x2, R207 ;  /* 0x0000000200d07824 */ /* 0x000fc400078e02cf */
[----:B------:R-:W-:Y:S04]  /*1900*/  LDSM.16.M88.4 R16, [R204+0x2800] ;  /* 0x00280000cc10783b */ /* 0x000fe80000000200 */
[----:B------:R-:W-:Y:S04]  /*1910*/  LDSM.16.M88.4 R28, [R204+0x3000] ;  /* 0x00300000cc1c783b */ /* 0x000fe80000000200 */
[----:B--2---:R-:W2:Y:S04]  /*1920*/  LDSM.16.M88.4 R4, [R207+0x1000] ;  /* 0x00100000cf04783b */ /* 0x004ea80000000200 */
[----:B------:R-:W-:Y:S04]  /*1930*/  LDSM.16.M88.4 R32, [R204+0x3400] ;  /* 0x00340000cc20783b */ /* 0x000fe80000000200 */
[----:B-1----:R-:W1:Y:S04]  /*1940*/  LDSM.16.M88.4 R8, [R204+0x2c00] ;  /* 0x002c0000cc08783b */ /* 0x002e680000000200 */
[----:B------:R-:W3:Y:S04]  /*1950*/  LDSM.16.M88.4 R36, [R204+0x3800] ;  /* 0x00380000cc24783b */ /* 0x000ee80000000200 */
[----:B------:R-:W4:Y:S04]  /*1960*/  LDSM.16.M88.4 R40, [R204+0x3c00] ;  /* 0x003c0000cc28783b */ /* 0x000f280000000200 */
[----:B------:R-:W5:Y:S04]  /*1970*/  LDSM.16.M88.4 R12, [R207] ;  /* 0x00000000cf0c783b */ /* 0x000f680000000200 */
[----:B------:R-:W-:Y:S04]  /*1980*/  LDSM.16.M88.4 R60, [R209] ;  /* 0x00000000d13c783b */ /* 0x000fe80000000200 */
[----:B------:R-:W-:Y:S04]  /*1990*/  STL [R1+0x4c], R117 ;  /* 0x00004c7501007387 */ /* 0x000fe80000100800 */
[----:B------:R-:W0:Y:S01]  /*19a0*/  LDGDEPBAR ;  /* 0x00000000000079af */ /* 0x000e220000000000 */
[C---:B--2---:R-:W-:Y:S08]  /*19b0*/  HMMA.16816.F32 R176, R4.reuse, R24, RZ ;  /* 0x0000001804b0723c */ /* 0x044ff000000018ff */
[C---:B------:R-:W-:Y:S08]  /*19c0*/  HMMA.16816.F32 R48, R4.reuse, R26, RZ ;  /* 0x0000001a0430723c */ /* 0x040ff000000018ff */
[C---:B------:R-:W-:Y:S08]  /*19d0*/  HMMA.16816.F32 R68, R4.reuse, R20, RZ ;  /* 0x000000140444723c */ /* 0x040ff000000018ff */
[C---:B------:R-:W-:Y:S08]  /*19e0*/  HMMA.16816.F32 R88, R4.reuse, R16, RZ ;  /* 0x000000100458723c */ /* 0x040ff000000018ff */
[C---:B-1----:R-:W-:Y:S08]  /*19f0*/  HMMA.16816.F32 R104, R4.reuse, R8, RZ ;  /* 0x000000080468723c */ /* 0x042ff000000018ff */
[C---:B------:R-:W-:Y:S08]  /*1a00*/  HMMA.16816.F32 R128, R4.reuse, R28, RZ ;  /* 0x0000001c0480723c */ /* 0x040ff000000018ff */
[C---:B------:R-:W-:Y:S08]  /*1a10*/  HMMA.16816.F32 R148, R4.reuse, R32, RZ ;  /* 0x000000200494723c */ /* 0x040ff000000018ff */
[C---:B---3--:R-:W-:Y:S08]  /*1a20*/  HMMA.16816.F32 R160, R4.reuse, R36, RZ ;  /* 0x0000002404a0723c */ /* 0x048ff000000018ff */
[C---:B----4-:R-:W-:Y:S08]  /*1a30*/  HMMA.16816.F32 R200, R4.reuse, R40, RZ ;  /* 0x0000002804c8723c */ /* 0x050ff000000018ff */
[C---:B------:R-:W-:Y:S08]  /*1a40*/  HMMA.16816.F32 R76, R4.reuse, R22, RZ ;  /* 0x00000016044c723c */ /* 0x040ff000000018ff */
[C---:B------:R-:W-:Y:S08]  /*1a50*/  HMMA.16816.F32 R96, R4.reuse, R18, RZ ;  /* 0x000000120460723c */ /* 0x040ff000000018ff */
[C---:B------:R-:W-:Y:S08]  /*1a60*/  HMMA.16816.F32 R112, R4.reuse, R10, RZ ;  /* 0x0000000a0470723c */ /* 0x040ff000000018ff */
[C---:B------:R-:W-:Y:S08]  /*1a70*/  HMMA.16816.F32 R132, R4.reuse, R30, RZ ;  /* 0x0000001e0484723c */ /* 0x040ff000000018ff */
[C---:B------:R-:W-:Y:S08]  /*1a80*/  HMMA.16816.F32 R152, R4.reuse, R34, RZ ;  /* 0x000000220498723c */ /* 0x040ff000000018ff */
[C---:B------:R-:W-:Y:S08]  /*1a90*/  HMMA.16816.F32 R188, R4.reuse, R38, RZ ;  /* 0x0000002604bc723c */ /* 0x040ff000000018ff */
[----:B------:R-:W-:Y:S01]  /*1aa0*/  HMMA.16816.F32 R212, R4, R42, RZ ;  /* 0x0000002a04d4723c */ /* 0x000fe200000018ff */
[----:B------:R-:W1:Y:S07]  /*1ab0*/  LDSM.16.M88.4 R4, [R208+0x1000] ;  /* 0x00100000d004783b */ /* 0x000e6e0000000200 */
[C---:B-----5:R-:W-:Y:S08]  /*1ac0*/  HMMA.16816.F32 R168, R12.reuse, R24, RZ ;  /* 0x000000180ca8723c */ /* 0x060ff000000018ff */
[C---:B------:R-:W-:Y:S01]  /*1ad0*/  HMMA.16816.F32 R52, R12.reuse, R26, RZ ;  /* 0x0000001a0c34723c */ /* 0x040fe200000018ff */
[----:B------:R-:W-:Y:S07]  /*1ae0*/  LDSM.16.M88.4 R24, [R209+0x400] ;  /* 0x00040000d118783b */ /* 0x000fee0000000200 */
[C---:B------:R-:W-:Y:S08]  /*1af0*/  HMMA.16816.F32 R92, R12.reuse, R8, RZ ;  /* 0x000000080c5c723c */ /* 0x040ff000000018ff */
[C---:B------:R-:W-:Y:S01]  /*1b00*/  HMMA.16816.F32 R100, R12.reuse, R10, RZ ;  /* 0x0000000a0c64723c */ /* 0x040fe200000018ff */
[----:B------:R-:W2:Y:S07]  /*1b10*/  LDSM.16.M88.4 R8, [R208] ;  /* 0x00000000d008783b */ /* 0x000eae0000000200 */
[C---:B------:R-:W-:Y:S08]  /*1b20*/  HMMA.16816.F32 R56, R12.reuse, R20, RZ ;  /* 0x000000140c38723c */ /* 0x040ff000000018ff */
[C---:B------:R-:W-:Y:S08]  /*1b30*/  HMMA.16816.F32 R80, R12.reuse, R16, RZ ;  /* 0x000000100c50723c */ /* 0x040ff000000018ff */
[C---:B------:R-:W-:Y:S01]  /*1b40*/  HMMA.16816.F32 R84, R12.reuse, R18, RZ ;  /* 0x000000120c54723c */ /* 0x040fe200000018ff */
[----:B------:R-:W3:Y:S07]  /*1b50*/  LDSM.16.M88.4 R16, [R209+0x800] ;  /* 0x00080000d110783b */ /* 0x000eee0000000200 */
[C---:B------:R-:W-:Y:S08]  /*1b60*/  HMMA.16816.F32 R108, R12.reuse, R28, RZ ;  /* 0x0000001c0c6c723c */ /* 0x040ff000000018ff */
[----:B------:R-:W-:Y:S08]  /*1b70*/  HMMA.16816.F32 R120, R12, R30, RZ ;  /* 0x0000001e0c78723c */ /* 0x000ff000000018ff */
[----:B-1----:R-:W-:Y:S08]  /*1b80*/  HMMA.16816.F32 R28, R4, R62, R48 ;  /* 0x0000003e041c723c */ /* 0x002ff00000001830 */
[C---:B------:R-:W-:Y:S08]  /*1b90*/  HMMA.16816.F32 R72, R12.reuse, R22, RZ ;  /* 0x000000160c48723c */ /* 0x040ff000000018ff */
[C---:B------:R-:W-:Y:S08]  /*1ba0*/  HMMA.16816.F32 R124, R12.reuse, R32, RZ ;  /* 0x000000200c7c723c */ /* 0x040ff000000018ff */
[C---:B------:R-:W-:Y:S08]  /*1bb0*/  HMMA.16816.F32 R136, R12.reuse, R34, RZ ;  /* 0x000000220c88723c */ /* 0x040ff000000018ff */
[C---:B------:R-:W-:Y:S08]  /*1bc0*/  HMMA.16816.F32 R144, R12.reuse, R36, RZ ;  /* 0x000000240c90723c */ /* 0x040ff000000018ff */
[C---:B------:R-:W-:Y:S08]  /*1bd0*/  HMMA.16816.F32 R184, R12.reuse, R38, RZ ;  /* 0x000000260cb8723c */ /* 0x040ff000000018ff */
[C---:B------:R-:W-:Y:S08]  /*1be0*/  HMMA.16816.F32 R156, R12.reuse, R40, RZ ;  /* 0x000000280c9c723c */ /* 0x040ff000000018ff */
[----:B------:R-:W-:Y:S07]  /*1bf0*/  HMMA.16816.F32 R172, R12, R42, RZ ;  /* 0x0000002a0cac723c */ /* 0x000fee00000018ff */
[----:B------:R-:W-:Y:S01]  /*1c00*/  LOP3.LUT R12, R67, 0x6, RZ, 0xc0, !PT ;  /* 0x00000006430c7812 */ /* 0x000fe200078ec0ff */
[----:B--2---:R-:W-:Y:S01]  /*1c10*/  HMMA.16816.F32 R40, R8, R62, R52 ;  /* 0x0000003e0828723c */ /* 0x004fe20000001834 */
[----:B------:R-:W-:-:S02]  /*1c20*/  IADD3 R13, R3, 0x48, RZ ;  /* 0x00000048030d7810 */ /* 0x000fc40007ffe0ff */
[C---:B------:R-:W-:Y:S01]  /*1c30*/  IADD3 R15, R3.reuse, 0x8, RZ ;  /* 0x00000008030f7810 */ /* 0x040fe20007ffe0ff */
[----:B------:R-:W-:Y:S01]  /*1c40*/  IMAD R2, R118, 0x80, R12 ;  /* 0x0000008076027824 */ /* 0x000fe200078e020c */
[C---:B------:R-:W-:Y:S02]  /*1c50*/  IADD3 R12, R3.reuse, 0x40, RZ ;  /* 0x00000040030c7810 */ /* 0x040fe40007ffe0ff */
[-C--:B------:R-:W-:Y:S01]  /*1c60*/  IMNMX R14, R3, R45.reuse, PT ;  /* 0x0000002d030e7217 */ /* 0x080fe20003800200 */
[----:B------:R-:W-:Y:S01]  /*1c70*/  HMMA.16816.F32 R36, R8, R24, R56 ;  /* 0x000000180824723c */ /* 0x000fe20000001838 */
[----:B------:R-:W-:Y:S02]  /*1c80*/  IMNMX R13, R13, R45, PT ;  /* 0x0000002d0d0d7217 */ /* 0x000fe40003800200 */
[C---:B------:R-:W-:Y:S02]  /*1c90*/  IADD3 R3, R2.reuse, 0x8, RZ ;  /* 0x0000000802037810 */ /* 0x040fe40007ffe0ff */
[----:B------:R-:W-:-:S02]  /*1ca0*/  IADD3 R20, R2, 0x1, RZ ;  /* 0x0000000102147810 */ /* 0x000fc40007ffe0ff */
[----:B------:R-:W-:Y:S01]  /*1cb0*/  ISETP.GE.AND P3, PT, R3, R13, PT ;  /* 0x0000000d0300720c */ /* 0x000fe20003f66270 */
[C---:B------:R-:W-:Y:S01]  /*1cc0*/  HMMA.16816.F32 R32, R4.reuse, R24, R68 ;  /* 0x000000180420723c */ /* 0x040fe20000001844 */
[-C--:B------:R-:W-:Y:S02]  /*1cd0*/  IMNMX R15, R15, R45.reuse, PT ;  /* 0x0000002d0f0f7217 */ /* 0x080fe40003800200 */
[----:B------:R-:W-:Y:S02]  /*1ce0*/  IMNMX R12, R12, R45, PT ;  /* 0x0000002d0c0c7217 */ /* 0x000fe40003800200 */
[----:B------:R-:W-:Y:S02]  /*1cf0*/  IADD3 R21, R2, 0x9, RZ ;  /* 0x0000000902157810 */ /* 0x000fe40007ffe0ff */
[----:B------:R-:W-:Y:S01]  /*1d00*/  FSEL R195, R30, -INF , !P3 ;  /* 0xff8000001ec37808 */ /* 0x000fe20005800000 */
[----:B------:R-:W-:Y:S01]  /*1d10*/  HMMA.16816.F32 R48, R4, R26, R76 ;  /* 0x0000001a0430723c */ /* 0x000fe2000000184c */
[----:B------:R-:W-:-:S02]  /*1d20*/  ISETP.GE.AND P5, PT, R20, R14, PT ;  /* 0x0000000e1400720c */ /* 0x000fc40003fa6270 */
[C---:B------:R-:W-:Y:S02]  /*1d30*/  ISETP.GE.AND P0, PT, R20.reuse, R15, PT ;  /* 0x0000000f1400720c */ /* 0x040fe40003f06270 */
[CC--:B------:R-:W-:Y:S02]  /*1d40*/  ISETP.GE.AND P4, PT, R20.reuse, R12.reuse, PT ;  /* 0x0000000c1400720c */ /* 0x0c0fe40003f86270 */
[-C--:B------:R-:W-:Y:S01]  /*1d50*/  ISETP.GE.AND P1, PT, R20, R13.reuse, PT ;  /* 0x0000000d1400720c */ /* 0x080fe20003f26270 */
[----:B------:R-:W-:Y:S01]  /*1d60*/  HMMA.16816.F32 R56, R8, R26, R72 ;  /* 0x0000001a0838723c */ /* 0x000fe20000001848 */
[C---:B------:R-:W-:Y:S01]  /*1d70*/  ISETP.GE.AND P2, PT, R21.reuse, R12, PT ;  /* 0x0000000c1500720c */ /* 0x040fe20003f46270 */
[----:B------:R-:W1:Y:S01]  /*1d80*/  LDSM.16.M88.4 R24, [R209+0xc00] ;  /* 0x000c0000d118783b */ /* 0x000e620000000200 */
[----:B------:R-:W-:Y:S02]  /*1d90*/  ISETP.GE.AND P3, PT, R21, R13, PT ;  /* 0x0000000d1500720c */ /* 0x000fe40003f66270 */
[----:B------:R-:W-:-:S02]  /*1da0*/  IADD3 R20, R2, 0x10, RZ ;  /* 0x0000001002147810 */ /* 0x000fc40007ffe0ff */
[----:B------:R-:W-:Y:S01]  /*1db0*/  FSEL R167, R29, -INF , !P2 ;  /* 0xff8000001da77808 */ /* 0x000fe20005000000 */
[C---:B---3--:R-:W-:Y:S01]  /*1dc0*/  HMMA.16816.F32 R44, R8.reuse, R16, R80 ;  /* 0x00000010082c723c */ /* 0x048fe20000001850 */
[----:B------:R-:W-:Y:S02]  /*1dd0*/  FSEL R183, R31, -INF , !P3 ;  /* 0xff8000001fb77808 */ /* 0x000fe40005800000 */
[C---:B------:R-:W-:Y:S02]  /*1de0*/  ISETP.GE.AND P6, PT, R3.reuse, R12, PT ;  /* 0x0000000c0300720c */ /* 0x040fe40003fc6270 */
[----:B------:R-:W-:Y:S02]  /*1df0*/  ISETP.GE.AND P2, PT, R3, R15, PT ;  /* 0x0000000f0300720c */ /* 0x000fe40003f46270 */
[----:B------:R-:W-:Y:S01]  /*1e00*/  ISETP.GE.AND P3, PT, R20, R14, PT ;  /* 0x0000000e1400720c */ /* 0x000fe20003f66270 */
[----:B------:R-:W-:Y:S01]  /*1e10*/  HMMA.16816.F32 R52, R8, R18, R84 ;  /* 0x000000120834723c */ /* 0x000fe20000001854 */
[----:B------:R-:W-:-:S02]  /*1e20*/  FSEL R180, R28, -INF , !P6 ;  /* 0xff8000001cb47808 */ /* 0x000fc40007000000 */
[----:B------:R-:W-:Y:S02]  /*1e30*/  FSEL R141, R42, -INF , !P2 ;  /* 0xff8000002a8d7808 */ /* 0x000fe40005000000 */
[----:B------:R-:W-:Y:S02]  /*1e40*/  FSEL R116, R36, -INF , !P3 ;  /* 0xff80000024747808 */ /* 0x000fe40005800000 */
[----:B------:R-:W-:Y:S01]  /*1e50*/  ISETP.GE.AND P6, PT, R3, R14, PT ;  /* 0x0000000e0300720c */ /* 0x000fe20003fc6270 */
[----:B------:R-:W-:Y:S01]  /*1e60*/  HMMA.16816.F32 R28, R4, R16, R88 ;  /* 0x00000010041c723c */ /* 0x000fe20000001858 */
[C---:B------:R-:W-:Y:S02]  /*1e70*/  ISETP.GE.AND P2, PT, R20.reuse, R15, PT ;  /* 0x0000000f1400720c */ /* 0x040fe40003f46270 */
[----:B------:R-:W-:Y:S02]  /*1e80*/  ISETP.GE.AND P3, PT, R20, R13, PT ;  /* 0x0000000d1400720c */ /* 0x000fe40003f66270 */
[----:B------:R-:W-:-:S02]  /*1e90*/  IADD3 R3, R2, 0x11, RZ ;  /* 0x0000001102037810 */ /* 0x000fc40007ffe0ff */
[----:B------:R-:W-:Y:S02]  /*1ea0*/  FSEL R117, R40, -INF , !P6 ;  /* 0xff80000028757808 */ /* 0x000fe40007000000 */
[----:B------:R-:W-:Y:S02]  /*1eb0*/  FSEL R143, R38, -INF , !P2 ;  /* 0xff800000268f7808 */ /* 0x000fe40005000000 */
[----:B------:R-:W-:Y:S02]  /*1ec0*/  FSEL R193, R34, -INF , !P3 ;  /* 0xff80000022c17808 */ /* 0x000fe40005800000 */
[----:B------:R-:W-:Y:S02]  /*1ed0*/  ISETP.GE.AND P6, PT, R20, R12, PT ;  /* 0x0000000c1400720c */ /* 0x000fe40003fc6270 */
[C---:B------:R-:W-:Y:S02]  /*1ee0*/  ISETP.GE.AND P2, PT, R3.reuse, R14, PT ;  /* 0x0000000e0300720c */ /* 0x040fe40003f46270 */
[----:B------:R-:W-:-:S02]  /*1ef0*/  ISETP.GE.AND P3, PT, R3, R12, PT ;  /* 0x0000000c0300720c */ /* 0x000fc40003f66270 */
[----:B------:R-:W-:Y:S02]  /*1f00*/  FSEL R182, R32, -INF , !P6 ;  /* 0xff80000020b67808 */ /* 0x000fe40007000000 */
[----:B------:R-:W-:Y:S02]  /*1f10*/  FSEL R79, R37, -INF , !P2 ;  /* 0xff800000254f7808 */ /* 0x000fe40005000000 */
[----:B------:R-:W-:Y:S02]  /*1f20*/  FSEL R166, R33, -INF , !P3 ;  /* 0xff80000021a67808 */ /* 0x000fe40005800000 */
[C---:B------:R-:W-:Y:S02]  /*1f30*/  ISETP.GE.AND P6, PT, R3.reuse, R15, PT ;  /* 0x0000000f0300720c */ /* 0x040fe40003fc6270 */
[----:B------:R-:W-:Y:S02]  /*1f40*/  ISETP.GE.AND P2, PT, R3, R13, PT ;  /* 0x0000000d0300720c */ /* 0x000fe40003f46270 */
[----:B------:R-:W-:-:S02]  /*1f50*/  ISETP.GE.AND P3, PT, R21, R15, PT ;  /* 0x0000000f1500720c */ /* 0x000fc40003f66270 */
[C---:B------:R-:W-:Y:S02]  /*1f60*/  IADD3 R3, R2.reuse, 0x18, RZ ;  /* 0x0000001802037810 */ /* 0x040fe40007ffe0ff */
[----:B------:R-:W-:Y:S02]  /*1f70*/  FSEL R142, R39, -INF , !P6 ;  /* 0xff800000278e7808 */ /* 0x000fe40007000000 */
[----:B------:R-:W-:Y:S01]  /*1f80*/  FSEL R140, R43, -INF , !P3 ;  /* 0xff8000002b8c7808 */ /* 0x000fe20005800000 */
[----:B------:R-:W-:Y:S01]  /*1f90*/  HMMA.16816.F32 R36, R4, R18, R96 ;  /* 0x000000120424723c */ /* 0x000fe20000001860 */
[----:B------:R-:W-:Y:S02]  /*1fa0*/  ISETP.GE.AND P6, PT, R21, R14, PT ;  /* 0x0000000e1500720c */ /* 0x000fe40003fc6270 */
[----:B------:R-:W-:Y:S01]  /*1fb0*/  ISETP.GE.AND P3, PT, R3, R13, PT ;  /* 0x0000000d0300720c */ /* 0x000fe20003f66270 */
[----:B------:R-:W2:Y:S01]  /*1fc0*/  LDSM.16.M88.4 R20, [R209+0x1000] ;  /* 0x00100000d114783b */ /* 0x000ea20000000200 */
[----:B------:R-:W-:-:S02]  /*1fd0*/  IADD3 R17, R2, 0x19, RZ ;  /* 0x0000001902117810 */ /* 0x000fc40007ffe0ff */
[----:B------:R-:W-:Y:S02]  /*1fe0*/  FSEL R181, R35, -INF , !P2 ;  /* 0xff80000023b57808 */ /* 0x000fe40005000000 */
[----:B------:R-:W-:Y:S01]  /*1ff0*/  FSEL R78, R41, -INF , !P6 ;  /* 0xff800000294e7808 */ /* 0x000fe20007000000 */
[-C--:B-1----:R-:W-:Y:S01]  /*2000*/  HMMA.16816.F32 R32, R4, R24.reuse, R104 ;  /* 0x000000180420723c */ /* 0x082fe20000001868 */
[----:B------:R-:W-:Y:S02]  /*2010*/  FSEL R194, R50, -INF , !P3 ;  /* 0xff80000032c27808 */ /* 0x000fe40005800000 */
[-C--:B------:R-:W-:Y:S02]  /*2020*/  ISETP.GE.AND P6, PT, R3, R12.reuse, PT ;  /* 0x0000000c0300720c */ /* 0x080fe40003fc6270 */
[C---:B------:R-:W-:Y:S02]  /*2030*/  ISETP.GE.AND P2, PT, R17.reuse, R12, PT ;  /* 0x0000000c1100720c */ /* 0x040fe40003f46270 */
[----:B------:R-:W-:Y:S01]  /*2040*/  ISETP.GE.AND P3, PT, R17, R13, PT ;  /* 0x0000000d1100720c */ /* 0x000fe20003f66270 */
[----:B------:R-:W-:Y:S01]  /*2050*/  HMMA.16816.F32 R40, R8, R24, R92 ;  /* 0x000000180828723c */ /* 0x000fe2000000185c */
[----:B------:R-:W-:-:S02]  /*2060*/  IADD3 R16, R2, 0x20, RZ ;  /* 0x0000002002107810 */ /* 0x000fc40007ffe0ff */
        /* <DEDUP_REMOVED lines=8> */
[----:B------:R-:W-:Y:S02]  /*20f0*/  FSEL R96, R58, -INF , !P2 ;  /* 0xff8000003a607808 */ /* 0x000fe40005000000 */
[----:B------:R-:W-:Y:S02]  /*2100*/  FSEL R77, R44, -INF , !P3 ;  /* 0xff8000002c4d7808 */ /* 0x000fe40005800000 */
[C---:B------:R-:W-:Y:S02]  /*2110*/  ISETP.GE.AND P2, PT, R16.reuse, R15, PT ;  /* 0x0000000f1000720c */ /* 0x040fe40003f46270 */
[C---:B------:R-:W-:Y:S02]  /*2120*/  ISETP.GE.AND P6, PT, R16.reuse, R12, PT ;  /* 0x0000000c1000720c */ /* 0x040fe40003fc6270 */
[----:B------:R-:W-:-:S02]  /*2130*/  ISETP.GE.AND P3, PT, R16, R13, PT ;  /* 0x0000000d1000720c */ /* 0x000fc40003f66270 */
[----:B------:R-:W-:Y:S02]  /*2140*/  IADD3 R3, R2, 0x21, RZ ;  /* 0x0000002102037810 */ /* 0x000fe40007ffe0ff */
[----:B------:R-:W-:Y:S02]  /*2150*/  FSEL R97, R46, -INF , !P2 ;  /* 0xff8000002e617808 */ /* 0x000fe40005000000 */
[----:B------:R-:W-:Y:S02]  /*2160*/  FSEL R197, R28, -INF , !P6 ;  /* 0xff8000001cc57808 */ /* 0x000fe40007000000 */
[----:B------:R-:W-:Y:S02]  /*2170*/  FSEL R198, R30, -INF , !P3 ;  /* 0xff8000001ec67808 */ /* 0x000fe40005800000 */
[C---:B------:R-:W-:Y:S02]  /*2180*/  ISETP.GE.AND P2, PT, R3.reuse, R14, PT ;  /* 0x0000000e0300720c */ /* 0x040fe40003f46270 */
[----:B------:R-:W-:-:S02]  /*2190*/  ISETP.GE.AND P6, PT, R3, R15, PT ;  /* 0x0000000f0300720c */ /* 0x000fc40003fc6270 */
[----:B------:R-:W-:Y:S02]  /*21a0*/  ISETP.GE.AND P3, PT, R3, R12, PT ;  /* 0x0000000c0300720c */ /* 0x000fe40003f66270 */
[----:B------:R-:W-:Y:S02]  /*21b0*/  FSEL R75, R45, -INF , !P2 ;  /* 0xff8000002d4b7808 */ /* 0x000fe40005000000 */
[----:B------:R-:W-:Y:S02]  /*21c0*/  FSEL R93, R47, -INF , !P6 ;  /* 0xff8000002f5d7808 */ /* 0x000fe40007000000 */
[----:B------:R-:W-:Y:S01]  /*21d0*/  FSEL R196, R29, -INF , !P3 ;  /* 0xff8000001dc47808 */ /* 0x000fe20005800000 */
[----:B--2---:R-:W-:Y:S01]  /*21e0*/  HMMA.16816.F32 R44, R4, R22, R132 ;  /* 0x00000016042c723c */ /* 0x004fe20000001884 */
[----:B------:R-:W-:Y:S02]  /*21f0*/  ISETP.GE.AND P2, PT, R3, R13, PT ;  /* 0x0000000d0300720c */ /* 0x000fe40003f46270 */
[----:B------:R-:W-:-:S02]  /*2200*/  ISETP.GE.AND P6, PT, R17, R14, PT ;  /* 0x0000000e1100720c */ /* 0x000fc40003fc6270 */
[----:B------:R-:W-:Y:S02]  /*2210*/  ISETP.GE.AND P3, PT, R17, R15, PT ;  /* 0x0000000f1100720c */ /* 0x000fe40003f66270 */
[C---:B------:R-:W-:Y:S01]  /*2220*/  IADD3 R3, R2.reuse, 0x28, RZ ;  /* 0x0000002802037810 */ /* 0x040fe20007ffe0ff */
[----:B------:R-:W1:Y:S01]  /*2230*/  LDSM.16.M88.4 R16, [R209+0x1400] ;  /* 0x00140000d110783b */ /* 0x000e620000000200 */
[----:B------:R-:W-:Y:S02]  /*2240*/  IADD3 R25, R2, 0x29, RZ ;  /* 0x0000002902197810 */ /* 0x000fe40007ffe0ff */
[----:B------:R-:W-:Y:S02]  /*2250*/  FSEL R106, R31, -INF , !P2 ;  /* 0xff8000001f6a7808 */ /* 0x000fe40005000000 */
[----:B------:R-:W-:Y:S01]  /*2260*/  FSEL R72, R57, -INF , !P6 ;  /* 0xff80000039487808 */ /* 0x000fe20007000000 */
[----:B------:R-:W-:Y:S01]  /*2270*/  HMMA.16816.F32 R28, R4, R20, R128 ;  /* 0x00000014041c723c */ /* 0x000fe20000001880 */
[----:B------:R-:W-:-:S02]  /*2280*/  FSEL R91, R59, -INF , !P3 ;  /* 0xff8000003b5b7808 */ /* 0x000fc40005800000 */
[CC--:B------:R-:W-:Y:S02]  /*2290*/  ISETP.GE.AND P6, PT, R3.reuse, R12.reuse, PT ;  /* 0x0000000c0300720c */ /* 0x0c0fe40003fc6270 */
[----:B------:R-:W-:Y:S02]  /*22a0*/  ISETP.GE.AND P3, PT, R3, R13, PT ;  /* 0x0000000d0300720c */ /* 0x000fe40003f66270 */
[----:B------:R-:W-:Y:S01]  /*22b0*/  ISETP.GE.AND P2, PT, R25, R12, PT ;  /* 0x0000000c1900720c */ /* 0x000fe20003f46270 */
[----:B------:R-:W-:Y:S01]  /*22c0*/  HMMA.16816.F32 R56, R8, R26, R100 ;  /* 0x0000001a0838723c */ /* 0x000fe20000001864 */
[----:B------:R-:W-:Y:S02]  /*22d0*/  FSEL R104, R36, -INF , !P6 ;  /* 0xff80000024687808 */ /* 0x000fe40007000000 */
[----:B------:R-:W-:Y:S02]  /*22e0*/  FSEL R113, R38, -INF , !P3 ;  /* 0xff80000026717808 */ /* 0x000fe40005800000 */
[----:B------:R-:W-:-:S02]  /*22f0*/  FSEL R105, R37, -INF , !P2 ;  /* 0xff80000025697808 */ /* 0x000fc40005000000 */
[-C--:B------:R-:W-:Y:S02]  /*2300*/  ISETP.GE.AND P6, PT, R3, R14.reuse, PT ;  /* 0x0000000e0300720c */ /* 0x080fe40003fc6270 */
[----:B------:R-:W-:Y:S02]  /*2310*/  ISETP.GE.AND P3, PT, R25, R13, PT ;  /* 0x0000000d1900720c */ /* 0x000fe40003f66270 */
[----:B------:R-:W-:Y:S02]  /*2320*/  ISETP.GE.AND P2, PT, R3, R15, PT ;  /* 0x0000000f0300720c */ /* 0x000fe40003f46270 */
[C---:B------:R-:W-:Y:S02]  /*2330*/  IADD3 R3, R2.reuse, 0x30, RZ ;  /* 0x0000003002037810 */ /* 0x040fe40007ffe0ff */
[----:B------:R-:W-:Y:S02]  /*2340*/  FSEL R103, R39, -INF , !P3 ;  /* 0xff80000027677808 */ /* 0x000fe40005800000 */
[----:B------:R-:W-:Y:S01]  /*2350*/  ISETP.GE.AND P3, PT, R3, R14, PT ;  /* 0x0000000e0300720c */ /* 0x000fe20003f66270 */
[----:B------:R-:W-:Y:S01]  /*2360*/  HMMA.16816.F32 R36, R8, R20, R108 ;  /* 0x000000140824723c */ /* 0x000fe2000000186c */
[----:B------:R-:W-:-:S02]  /*2370*/  IADD3 R24, R2, 0x31, RZ ;  /* 0x0000003102187810 */ /* 0x000fc40007ffe0ff */
[----:B------:R-:W-:Y:S02]  /*2380*/  FSEL R74, R40, -INF , !P3 ;  /* 0xff800000284a7808 */ /* 0x000fe40005800000 */
[C---:B------:R-:W-:Y:S02]  /*2390*/  ISETP.GE.AND P3, PT, R3.reuse, R13, PT ;  /* 0x0000000d0300720c */ /* 0x040fe40003f66270 */
[----:B------:R-:W-:Y:S02]  /*23a0*/  FSEL R90, R54, -INF , !P2 ;  /* 0xff800000365a7808 */ /* 0x000fe40005000000 */
[----:B------:R-:W-:Y:S02]  /*23b0*/  FSEL R199, R34, -INF , !P3 ;  /* 0xff80000022c77808 */ /* 0x000fe40005800000 */
[----:B------:R-:W-:Y:S02]  /*23c0*/  ISETP.GE.AND P2, PT, R3, R15, PT ;  /* 0x0000000f0300720c */ /* 0x000fe40003f46270 */
[----:B------:R-:W-:-:S02]  /*23d0*/  ISETP.GE.AND P3, PT, R24, R12, PT ;  /* 0x0000000c1800720c */ /* 0x000fc40003f66270 */
[----:B------:R-:W-:Y:S02]  /*23e0*/  FSEL R71, R52, -INF , !P6 ;  /* 0xff80000034477808 */ /* 0x000fe40007000000 */
[----:B------:R-:W-:Y:S02]  /*23f0*/  ISETP.GE.AND P6, PT, R3, R12, PT ;  /* 0x0000000c0300720c */ /* 0x000fe40003fc6270 */
[----:B------:R-:W-:Y:S02]  /*2400*/  FSEL R92, R42, -INF , !P2 ;  /* 0xff8000002a5c7808 */ /* 0x000fe40005000000 */
[----:B------:R-:W-:Y:S02]  /*2410*/  FSEL R107, R33, -INF , !P3 ;  /* 0xff800000216b7808 */ /* 0x000fe40005800000 */
[----:B------:R-:W-:Y:S02]  /*2420*/  ISETP.GE.AND P2, PT, R24, R14, PT ;  /* 0x0000000e1800720c */ /* 0x000fe40003f46270 */
[----:B------:R-:W-:-:S02]  /*2430*/  ISETP.GE.AND P3, PT, R25, R15, PT ;  /* 0x0000000f1900720c */ /* 0x000fc40003f66270 */
[----:B------:R-:W-:Y:S02]  /*2440*/  IADD3 R3, R2, 0x38, RZ ;  /* 0x0000003802037810 */ /* 0x000fe40007ffe0ff */
[----:B------:R-:W-:Y:S02]  /*2450*/  FSEL R112, R32, -INF , !P6 ;  /* 0xff80000020707808 */ /* 0x000fe40007000000 */
[C---:B------:R-:W-:Y:S02]  /*2460*/  ISETP.GE.AND P6, PT, R24.reuse, R15, PT ;  /* 0x0000000f1800720c */ /* 0x040fe40003fc6270 */
[----:B------:R-:W-:Y:S02]  /*2470*/  FSEL R73, R41, -INF , !P2 ;  /* 0xff80000029497808 */ /* 0x000fe40005000000 */
[----:B------:R-:W-:Y:S02]  /*2480*/  FSEL R88, R55, -INF , !P3 ;  /* 0xff80000037587808 */ /* 0x000fe40005800000 */
[----:B------:R-:W-:-:S02]  /*2490*/  ISETP.GE.AND P2, PT, R24, R13, PT ;  /* 0x0000000d1800720c */ /* 0x000fc40003f46270 */
[----:B------:R-:W-:Y:S02]  /*24a0*/  ISETP.GE.AND P3, PT, R3, R13, PT ;  /* 0x0000000d0300720c */ /* 0x000fe40003f66270 */
[----:B------:R-:W-:Y:S02]  /*24b0*/  IADD3 R21, R2, 0x39, RZ ;  /* 0x0000003902157810 */ /* 0x000fe40007ffe0ff */
[----:B------:R-:W-:Y:S02]  /*24c0*/  FSEL R89, R43, -INF , !P6 ;  /* 0xff8000002b597808 */ /* 0x000fe40007000000 */
[----:B------:R-:W-:Y:S01]  /*24d0*/  ISETP.GE.AND P6, PT, R25, R14, PT ;  /* 0x0000000e1900720c */ /* 0x000fe20003fc6270 */
[----:B-1----:R-:W-:Y:S01]  /*24e0*/  HMMA.16816.F32 R40, R8, R16, R124 ;  /* 0x000000100828723c */ /* 0x002fe2000000187c */
[----:B------:R-:W-:Y:S01]  /*24f0*/  FSEL R110, R35, -INF , !P2 ;  /* 0xff800000236e7808 */ /* 0x000fe20005000000 */
[----:B------:R-:W1:Y:S01]  /*2500*/  LDSM.16.M88.4 R24, [R209+0x1800] ;  /* 0x00180000d118783b */ /* 0x000e620000000200 */
[----:B------:R-:W-:-:S02]  /*2510*/  FSEL R114, R50, -INF , !P3 ;  /* 0xff80000032727808 */ /* 0x000fc40005800000 */
[CC--:B------:R-:W-:Y:S02]  /*2520*/  ISETP.GE.AND P2, PT, R21.reuse, R12.reuse, PT ;  /* 0x0000000c1500720c */ /* 0x0c0fe40003f46270 */
[----:B------:R-:W-:Y:S01]  /*2530*/  ISETP.GE.AND P3, PT, R21, R13, PT ;  /* 0x0000000d1500720c */ /* 0x000fe20003f66270 */
[----:B------:R-:W-:Y:S01]  /*2540*/  HMMA.16816.F32 R32, R4, R16, R148 ;  /* 0x000000100420723c */ /* 0x000fe20000001894 */
[----:B------:R-:W-:Y:S02]  /*2550*/  IADD3 R20, R2, 0x40, RZ ;  /* 0x0000004002147810 */ /* 0x000fe40007ffe0ff */
[----:B------:R-:W-:Y:S02]  /*2560*/  FSEL R68, R53, -INF , !P6 ;  /* 0xff80000035447808 */ /* 0x000fe40007000000 */
[----:B------:R-:W-:Y:S02]  /*2570*/  ISETP.GE.AND P6, PT, R3, R12, PT ;  /* 0x0000000c0300720c */ /* 0x000fe40003fc6270 */
[----:B------:R-:W-:Y:S01]  /*2580*/  FSEL R102, R49, -INF , !P2 ;  /* 0xff80000031667808 */ /* 0x000fe20005000000 */
[----:B------:R-:W-:Y:S01]  /*2590*/  HMMA.16816.F32 R52, R8, R22, R120 ;  /* 0x000000160834723c */ /* 0x000fe20000001878 */
[----:B------:R-:W-:-:S02]  /*25a0*/  FSEL R111, R51, -INF , !P3 ;  /* 0xff800000336f7808 */ /* 0x000fc40005800000 */
[C---:B------:R-:W-:Y:S02]  /*25b0*/  ISETP.GE.AND P2, PT, R3.reuse, R15, PT ;  /* 0x0000000f0300720c */ /* 0x040fe40003f46270 */
[-C--:B------:R-:W-:Y:S02]  /*25c0*/  ISETP.GE.AND P3, PT, R20, R14.reuse, PT ;  /* 0x0000000e1400720c */ /* 0x080fe40003f66270 */
[----:B------:R-:W-:Y:S02]  /*25d0*/  FSEL R101, R48, -INF , !P6 ;  /* 0xff80000030657808 */ /* 0x000fe40007000000 */
[----:B------:R-:W-:Y:S01]  /*25e0*/  ISETP.GE.AND P6, PT, R3, R14, PT ;  /* 0x0000000e0300720c */ /* 0x000fe20003fc6270 */
[----:B------:R-:W-:Y:S01]  /*25f0*/  HMMA.16816.F32 R48, R8, R18, R136 ;  /* 0x000000120830723c */ /* 0x000fe20000001888 */
[----:B------:R-:W-:Y:S02]  /*2600*/  FSEL R86, R58, -INF , !P2 ;  /* 0xff8000003a567808 */ /* 0x000fe40005000000 */
[----:B------:R-:W-:-:S02]  /*2610*/  FSEL R70, R36, -INF , !P3 ;  /* 0xff80000024467808 */ /* 0x000fc40005800000 */
[C---:B------:R-:W-:Y:S02]  /*2620*/  ISETP.GE.AND P2, PT, R20.reuse, R15, PT ;  /* 0x0000000f1400720c */ /* 0x040fe40003f46270 */
[----:B------:R-:W-:Y:S02]  /*2630*/  ISETP.GE.AND P3, PT, R20, R13, PT ;  /* 0x0000000d1400720c */ /* 0x000fe40003f66270 */
[----:B------:R-:W-:Y:S02]  /*2640*/  IADD3 R3, R2, 0x41, RZ ;  /* 0x0000004102037810 */ /* 0x000fe40007ffe0ff */
[----:B------:R-:W-:Y:S02]  /*2650*/  FSEL R67, R56, -INF , !P6 ;  /* 0xff80000038437808 */ /* 0x000fe40007000000 */
[----:B------:R-:W-:Y:S02]  /*2660*/  ISETP.GE.AND P6, PT, R20, R12, PT ;  /* 0x0000000c1400720c */ /* 0x000fe40003fc6270 */
[----:B------:R-:W-:-:S02]  /*2670*/  FSEL R87, R38, -INF , !P2 ;  /* 0xff80000026577808 */ /* 0x000fc40005000000 */
[----:B------:R-:W-:Y:S02]  /*2680*/  FSEL R128, R30, -INF , !P3 ;  /* 0xff8000001e807808 */ /* 0x000fe40005800000 */
[C---:B------:R-:W-:Y:S02]  /*2690*/  ISETP.GE.AND P2, PT, R3.reuse, R14, PT ;  /* 0x0000000e0300720c */ /* 0x040fe40003f46270 */
[C---:B------:R-:W-:Y:S02]  /*26a0*/  ISETP.GE.AND P3, PT, R3.reuse, R12, PT ;  /* 0x0000000c0300720c */ /* 0x040fe40003f66270 */
[----:B------:R-:W-:Y:S02]  /*26b0*/  FSEL R120, R28, -INF , !P6 ;  /* 0xff8000001c787808 */ /* 0x000fe40007000000 */
[----:B------:R-:W-:Y:S02]  /*26c0*/  ISETP.GE.AND P6, PT, R3, R15, PT ;  /* 0x0000000f0300720c */ /* 0x000fe40003fc6270 */
[----:B------:R-:W-:-:S02]  /*26d0*/  FSEL R69, R37, -INF , !P2 ;  /* 0xff80000025457808 */ /* 0x000fc40005000000 */
[----:B------:R-:W-:Y:S02]  /*26e0*/  FSEL R115, R29, -INF , !P3 ;  /* 0xff8000001d737808 */ /* 0x000fe40005800000 */
[----:B------:R-:W-:Y:S02]  /*26f0*/  ISETP.GE.AND P2, PT, R3, R13, PT ;  /* 0x0000000d0300720c */ /* 0x000fe40003f46270 */
[----:B------:R-:W-:Y:S02]  /*2700*/  ISETP.GE.AND P3, PT, R21, R15, PT ;  /* 0x0000000f1500720c */ /* 0x000fe40003f66270 */
[C---:B------:R-:W-:Y:S02]  /*2710*/  IADD3 R3, R2.reuse, 0x48, RZ ;  /* 0x0000004802037810 */ /* 0x040fe40007ffe0ff */
[----:B------:R-:W-:Y:S02]  /*2720*/  IADD3 R17, R2, 0x49, RZ ;  /* 0x0000004902117810 */ /* 0x000fe40007ffe0ff */
[----:B------:R-:W-:-:S02]  /*2730*/  FSEL R85, R39, -INF , !P6 ;  /* 0xff80000027557808 */ /* 0x000fc40007000000 */
[----:B------:R-:W-:Y:S01]  /*2740*/  ISETP.GE.AND P6, PT, R21, R14, PT ;  /* 0x0000000e1500720c */ /* 0x000fe20003fc6270 */
[----:B------:R-:W-:Y:S01]  /*2750*/  HMMA.16816.F32 R36, R4, R18, R152 ;  /* 0x000000120424723c */ /* 0x000fe20000001898 */
[----:B------:R-:W-:Y:S01]  /*2760*/  FSEL R123, R31, -INF , !P2 ;  /* 0xff8000001f7b7808 */ /* 0x000fe20005000000 */
[----:B------:R-:W2:Y:S01]  /*2770*/  LDSM.16.M88.4 R20, [R209+0x1c00] ;  /* 0x001c0000d114783b */ /* 0x000ea20000000200 */
[----:B------:R-:W-:Y:S01]  /*2780*/  FSEL R84, R59, -INF , !P3 ;  /* 0xff8000003b547808 */ /* 0x000fe20005800000 */
[----:B------:R-:W-:-:S04]  /*2790*/  DEPBAR.LE SB0, 0x0 ;  /* 0x000080000000791a */ /* 0x000fc80000000000 */
[----:B------:R-:W-:Y:S01]  /*27a0*/  BAR.SYNC.DEFER_BLOCKING 0x0 ;  /* 0x0000000000007b1d */ /* 0x000fe20000010000 */
[----:B------:R-:W-:Y:S01]  /*27b0*/  ISETP.GE.AND P3, PT, R3, R13, PT ;  /* 0x0000000d0300720c */ /* 0x000fe20003f66270 */
[C---:B-1----:R-:W-:Y:S01]  /*27c0*/  HMMA.16816.F32 R28, R4.reuse, R24, R160 ;  /* 0x00000018041c723c */ /* 0x042fe200000018a0 */
[-C--:B------:R-:W-:Y:S02]  /*27d0*/  ISETP.GE.AND P2, PT, R17, R12.reuse, PT ;  /* 0x0000000c1100720c */ /* 0x080fe40003f46270 */
[----:B------:R-:W-:Y:S02]  /*27e0*/  FSEL R64, R57, -INF , !P6 ;  /* 0xff80000039407808 */ /* 0x000fe40007000000 */
[----:B------:R-:W-:Y:S02]  /*27f0*/  ISETP.GE.AND P6, PT, R3, R12, PT ;  /* 0x0000000c0300720c */ /* 0x000fe40003fc6270 */
[----:B------:R-:W-:Y:S01]  /*2800*/  FSEL R125, R46, -INF , !P3 ;  /* 0xff8000002e7d7808 */ /* 0x000fe20005800000 */
[----:B------:R-:W-:Y:S01]  /*2810*/  HMMA.16816.F32 R56, R4, R60, R176 ;  /* 0x0000003c0438723c */ /* 0x000fe200000018b0 */
[----:B------:R-:W-:-:S02]  /*2820*/  FSEL R109, R45, -INF , !P2 ;  /* 0xff8000002d6d7808 */ /* 0x000fc40005000000 */
[----:B------:R-:W-:Y:S02]  /*2830*/  ISETP.GE.AND P3, PT, R17, R13, PT ;  /* 0x0000000d1100720c */ /* 0x000fe40003f66270 */
[C---:B------:R-:W-:Y:S02]  /*2840*/  ISETP.GE.AND P2, PT, R3.reuse, R15, PT ;  /* 0x0000000f0300720c */ /* 0x040fe40003f46270 */
[----:B------:R-:W-:Y:S02]  /*2850*/  IADD3 R16, R2, 0x50, RZ ;  /* 0x0000005002107810 */ /* 0x000fe40007ffe0ff */
[----:B------:R-:W-:Y:S02]  /*2860*/  FSEL R108, R44, -INF , !P6 ;  /* 0xff8000002c6c7808 */ /* 0x000fe40007000000 */
[----:B------:R-:W-:Y:S02]  /*2870*/  ISETP.GE.AND P6, PT, R3, R14, PT ;  /* 0x0000000e0300720c */ /* 0x000fe40003fc6270 */
[----:B------:R-:W-:-:S02]  /*2880*/  FSEL R124, R47, -INF , !P3 ;  /* 0xff8000002f7c7808 */ /* 0x000fc40005800000 */
[----:B------:R-:W-:Y:S01]  /*2890*/  FSEL R82, R54, -INF , !P2 ;  /* 0xff80000036527808 */ /* 0x000fe20005000000 */
[----:B------:R-:W-:Y:S01]  /*28a0*/  HMMA.16816.F32 R44, R8, R24, R144 ;  /* 0x00000018082c723c */ /* 0x000fe20000001890 */
[C---:B------:R-:W-:Y:S02]  /*28b0*/  ISETP.GE.AND P3, PT, R16.reuse, R14, PT ;  /* 0x0000000e1000720c */ /* 0x040fe40003f66270 */
[----:B------:R-:W-:Y:S02]  /*28c0*/  ISETP.GE.AND P2, PT, R16, R15, PT ;  /* 0x0000000f1000720c */ /* 0x000fe40003f46270 */
[----:B------:R-:W-:Y:S02]  /*28d0*/  IADD3 R3, R2, 0x51, RZ ;  /* 0x0000005102037810 */ /* 0x000fe40007ffe0ff */
[----:B------:R-:W-:Y:S02]  /*28e0*/  FSEL R63, R52, -INF , !P6 ;  /* 0xff800000343f7808 */ /* 0x000fe40007000000 */
[----:B------:R-:W-:-:S02]  /*28f0*/  ISETP.GE.AND P6, PT, R16, R12, PT ;  /* 0x0000000c1000720c */ /* 0x000fc40003fc6270 */
[----:B------:R-:W-:Y:S02]  /*2900*/  FSEL R66, R40, -INF , !P3 ;  /* 0xff80000028427808 */ /* 0x000fe40005800000 */
[----:B------:R-:W-:Y:S02]  /*2910*/  FSEL R83, R42, -INF , !P2 ;  /* 0xff8000002a537808 */ /* 0x000fe40005000000 */
[----:B------:R-:W-:Y:S02]  /*2920*/  ISETP.GE.AND P3, PT, R16, R13, PT ;  /* 0x0000000d1000720c */ /* 0x000fe40003f66270 */
[C---:B------:R-:W-:Y:S02]  /*2930*/  ISETP.GE.AND P2, PT, R3.reuse, R14, PT ;  /* 0x0000000e0300720c */ /* 0x040fe40003f46270 */
[----:B------:R-:W-:Y:S02]  /*2940*/  FSEL R127, R32, -INF , !P6 ;  /* 0xff800000207f7808 */ /* 0x000fe40007000000 */
[----:B------:R-:W-:-:S02]  /*2950*/  ISETP.GE.AND P6, PT, R3, R15, PT ;  /* 0x0000000f0300720c */ /* 0x000fc40003fc6270 */
[----:B------:R-:W-:Y:S02]  /*2960*/  FSEL R146, R34, -INF , !P3 ;  /* 0xff80000022927808 */ /* 0x000fe40005800000 */
[----:B------:R-:W-:Y:S02]  /*2970*/  FSEL R65, R41, -INF , !P2 ;  /* 0xff80000029417808 */ /* 0x000fe40005000000 */
[C---:B------:R-:W-:Y:S02]  /*2980*/  ISETP.GE.AND P3, PT, R3.reuse, R12, PT ;  /* 0x0000000c0300720c */ /* 0x040fe40003f66270 */
[----:B------:R-:W-:Y:S02]  /*2990*/  ISETP.GE.AND P2, PT, R3, R13, PT ;  /* 0x0000000d0300720c */ /* 0x000fe40003f46270 */
[----:B------:R-:W-:Y:S02]  /*29a0*/  IADD3 R3, R2, 0x58, RZ ;  /* 0x0000005802037810 */ /* 0x000fe40007ffe0ff */
[----:B------:R-:W-:-:S02]  /*29b0*/  FSEL R81, R43, -INF , !P6 ;  /* 0xff8000002b517808 */ /* 0x000fc40007000000 */
[----:B------:R-:W-:Y:S01]  /*29c0*/  ISETP.GE.AND P6, PT, R17, R14, PT ;  /* 0x0000000e1100720c */ /* 0x000fe20003fc6270 */
[----:B--2---:R-:W-:Y:S01]  /*29d0*/  HMMA.16816.F32 R40, R8, R20, R156 ;  /* 0x000000140828723c */ /* 0x004fe2000000189c */
[----:B------:R-:W-:Y:S02]  /*29e0*/  FSEL R126, R33, -INF , !P3 ;  /* 0xff800000217e7808 */ /* 0x000fe40005800000 */
[----:B------:R-:W-:Y:S02]  /*29f0*/  FSEL R135, R35, -INF , !P2 ;  /* 0xff80000023877808 */ /* 0x000fe40005000000 */
[----:B------:R-:W-:Y:S02]  /*2a00*/  ISETP.GE.AND P3, PT, R17, R15, PT ;  /* 0x0000000f1100720c */ /* 0x000fe40003f66270 */
[----:B------:R-:W-:Y:S01]  /*2a10*/  ISETP.GE.AND P2, PT, R3, R13, PT ;  /* 0x0000000d0300720c */ /* 0x000fe20003f46270 */
[----:B------:R-:W-:Y:S01]  /*2a20*/  HMMA.16816.F32 R32, R4, R26, R188 ;  /* 0x0000001a0420723c */ /* 0x000fe200000018bc */
[----:B------:R-:W-:-:S02]  /*2a30*/  IADD3 R17, R2, 0x59, RZ ;  /* 0x0000005902117810 */ /* 0x000fc40007ffe0ff */
[----:B------:R-:W-:Y:S02]  /*2a40*/  FSEL R62, R53, -INF , !P6 ;  /* 0xff800000353e7808 */ /* 0x000fe40007000000 */
[----:B------:R-:W-:Y:S02]  /*2a50*/  FSEL R80, R55, -INF , !P3 ;  /* 0xff80000037507808 */ /* 0x000fe40005800000 */
[-C--:B------:R-:W-:Y:S01]  /*2a60*/  ISETP.GE.AND P6, PT, R3, R12.reuse, PT ;  /* 0x0000000c0300720c */ /* 0x080fe20003fc6270 */
[----:B------:R-:W-:Y:S01]  /*2a70*/  HMMA.16816.F32 R52, R8, R60, R168 ;  /* 0x0000003c0834723c */ /* 0x000fe200000018a8 */
[----:B------:R-:W-:Y:S02]  /*2a80*/  FSEL R145, R38, -INF , !P2 ;  /* 0xff80000026917808 */ /* 0x000fe40005000000 */
[C---:B------:R-:W-:Y:S02]  /*2a90*/  ISETP.GE.AND P3, PT, R17.reuse, R12, PT ;  /* 0x0000000c1100720c */ /* 0x040fe40003f66270 */
[----:B------:R-:W-:-:S02]  /*2aa0*/  ISETP.GE.AND P2, PT, R17, R13, PT ;  /* 0x0000000d1100720c */ /* 0x000fc40003f46270 */
[----:B------:R-:W-:Y:S01]  /*2ab0*/  IADD3 R16, R2, 0x60, RZ ;  /* 0x0000006002107810 */ /* 0x000fe20007ffe0ff */
[C---:B------:R-:W-:Y:S01]  /*2ac0*/  HMMA.16816.F32 R24, R8.reuse, R26, R184 ;  /* 0x0000001a0818723c */ /* 0x040fe200000018b8 */
[----:B------:R-:W-:Y:S02]  /*2ad0*/  FSEL R121, R36, -INF , !P6 ;  /* 0xff80000024797808 */ /* 0x000fe40007000000 */
[----:B------:R-:W-:Y:S02]  /*2ae0*/  ISETP.GE.AND P6, PT, R3, R14, PT ;  /* 0x0000000e0300720c */ /* 0x000fe40003fc6270 */
[----:B------:R-:W-:Y:S02]  /*2af0*/  FSEL R122, R37, -INF , !P3 ;  /* 0xff800000257a7808 */ /* 0x000fe40005800000 */
[----:B------:R-:W-:Y:S01]  /*2b00*/  FSEL R144, R39, -INF , !P2 ;  /* 0xff80000027907808 */ /* 0x000fe20005000000 */
[----:B------:R-:W-:Y:S01]  /*2b10*/  HMMA.16816.F32 R8, R8, R22, R172 ;  /* 0x000000160808723c */ /* 0x000fe200000018ac */
[----:B------:R-:W-:-:S02]  /*2b20*/  ISETP.GE.AND P3, PT, R3, R15, PT ;  /* 0x0000000f0300720c */ /* 0x000fc40003f66270 */
[----:B------:R-:W-:Y:S02]  /*2b30*/  ISETP.GE.AND P2, PT, R16, R14, PT ;  /* 0x0000000e1000720c */ /* 0x000fe40003f46270 */
[----:B------:R-:W-:Y:S02]  /*2b40*/  FSEL R60, R48, -INF , !P6 ;  /* 0xff800000303c7808 */ /* 0x000fe40007000000 */
[----:B------:R-:W-:Y:S01]  /*2b50*/  FSEL R50, R50, -INF , !P3 ;  /* 0xff80000032327808 */ /* 0x000fe20005800000 */
[----:B------:R-:W-:Y:S01]  /*2b60*/  HMMA.16816.F32 R36, R4, R20, R200 ;  /* 0x000000140424723c */ /* 0x000fe200000018c8 */
[----:B------:R-:W-:Y:S02]  /*2b70*/  FSEL R48, R44, -INF , !P2 ;  /* 0xff8000002c307808 */ /* 0x000fe40005000000 */
[C---:B------:R-:W-:Y:S02]  /*2b80*/  ISETP.GE.AND P3, PT, R16.reuse, R15, PT ;  /* 0x0000000f1000720c */ /* 0x040fe40003f66270 */
[----:B------:R-:W-:-:S02]  /*2b90*/  ISETP.GE.AND P2, PT, R16, R13, PT ;  /* 0x0000000d1000720c */ /* 0x000fc40003f46270 */
[----:B------:R-:W-:Y:S02]  /*2ba0*/  IADD3 R3, R2, 0x61, RZ ;  /* 0x0000006102037810 */ /* 0x000fe40007ffe0ff */
[----:B------:R-:W-:Y:S02]  /*2bb0*/  ISETP.GE.AND P6, PT, R16, R12, PT ;  /* 0x0000000c1000720c */ /* 0x000fe40003fc6270 */
[----:B------:R-:W-:Y:S02]  /*2bc0*/  FSEL R94, R46, -INF , !P3 ;  /* 0xff8000002e5e7808 */ /* 0x000fe40005800000 */
[----:B------:R-:W-:Y:S02]  /*2bd0*/  FSEL R147, R30, -INF , !P2 ;  /* 0xff8000001e937808 */ /* 0x000fe40005000000 */
[----:B------:R-:W-:Y:S02]  /*2be0*/  ISETP.GE.AND P3, PT, R3, R14, PT ;  /* 0x0000000e0300720c */ /* 0x000fe40003f66270 */
[----:B------:R-:W-:-:S02]  /*2bf0*/  FSEL R134, R28, -INF , !P6 ;  /* 0xff8000001c867808 */ /* 0x000fc40007000000 */
[C---:B------:R-:W-:Y:S02]  /*2c00*/  ISETP.GE.AND P2, PT, R3.reuse, R12, PT ;  /* 0x0000000c0300720c */ /* 0x040fe40003f46270 */
[----:B------:R-:W-:Y:S02]  /*2c10*/  ISETP.GE.AND P6, PT, R3, R15, PT ;  /* 0x0000000f0300720c */ /* 0x000fe40003fc6270 */
[----:B------:R-:W-:Y:S02]  /*2c20*/  FSEL R45, R45, -INF , !P3 ;  /* 0xff8000002d2d7808 */ /* 0x000fe40005800000 */
[----:B------:R-:W-:Y:S02]  /*2c30*/  FSEL R133, R29, -INF , !P2 ;  /* 0xff8000001d857808 */ /* 0x000fe40005000000 */
[----:B------:R-:W-:Y:S02]  /*2c40*/  ISETP.GE.AND P3, PT, R3, R13, PT ;  /* 0x0000000d0300720c */ /* 0x000fe40003f66270 */
[----:B------:R-:W-:-:S02]  /*2c50*/  FSEL R95, R47, -INF , !P6 ;  /* 0xff8000002f5f7808 */ /* 0x000fc40007000000 */
[C---:B------:R-:W-:Y:S02]  /*2c60*/  ISETP.GE.AND P2, PT, R17.reuse, R15, PT ;  /* 0x0000000f1100720c */ /* 0x040fe40003f46270 */
[----:B------:R-:W-:Y:S02]  /*2c70*/  ISETP.GE.AND P6, PT, R17, R14, PT ;  /* 0x0000000e1100720c */ /* 0x000fe40003fc6270 */
[C---:B------:R-:W-:Y:S02]  /*2c80*/  IADD3 R3, R2.reuse, 0x68, RZ ;  /* 0x0000006802037810 */ /* 0x040fe40007ffe0ff */
[----:B------:R-:W-:Y:S02]  /*2c90*/  IADD3 R16, R2, 0x69, RZ ;  /* 0x0000006902107810 */ /* 0x000fe40007ffe0ff */
[----:B------:R-:W-:Y:S02]  /*2ca0*/  FSEL R61, R51, -INF , !P2 ;  /* 0xff800000333d7808 */ /* 0x000fe40005000000 */
[----:B------:R-:W-:-:S02]  /*2cb0*/  FSEL R44, R49, -INF , !P6 ;  /* 0xff800000312c7808 */ /* 0x000fc40007000000 */
[----:B------:R-:W-:Y:S02]  /*2cc0*/  ISETP.GE.AND P2, PT, R3, R13, PT ;  /* 0x0000000d0300720c */ /* 0x000fe40003f46270 */
[----:B------:R-:W-:Y:S02]  /*2cd0*/  FSEL R151, R31, -INF , !P3 ;  /* 0xff8000001f977808 */ /* 0x000fe40005800000 */
[-C--:B------:R-:W-:Y:S01]  /*2ce0*/  ISETP.GE.AND P6, PT, R3, R12.reuse, PT ;  /* 0x0000000c0300720c */ /* 0x080fe20003fc6270 */
[----:B------:R-:W-:Y:S01]  /*2cf0*/  HMMA.16816.F32 R28, R4, R22, R212 ;  /* 0x00000016041c723c */ /* 0x000fe200000018d4 */
[----:B------:R-:W-:Y:S02]  /*2d00*/  ISETP.GE.AND P3, PT, R16, R12, PT ;  /* 0x0000000c1000720c */ /* 0x000fe40003f66270 */
[----:B------:R-:W-:Y:S02]  /*2d10*/  FSEL R154, R34, -INF , !P2 ;  /* 0xff800000229a7808 */ /* 0x000fe40005000000 */
[----:B------:R-:W-:-:S02]  /*2d20*/  FSEL R129, R32, -INF , !P6 ;  /* 0xff80000020817808 */ /* 0x000fc40007000000 */
[----:B------:R-:W-:Y:S02]  /*2d30*/  IADD3 R4, R2, 0x70, RZ ;  /* 0x0000007002047810 */ /* 0x000fe40007ffe0ff */
[----:B------:R-:W-:Y:S02]  /*2d40*/  ISETP.GE.AND P2, PT, R16, R13, PT ;  /* 0x0000000d1000720c */ /* 0x000fe40003f46270 */
[----:B------:R-:W-:Y:S02]  /*2d50*/  FSEL R130, R33, -INF , !P3 ;  /* 0xff80000021827808 */ /* 0x000fe40005800000 */
[----:B------:R-:W-:Y:S02]  /*2d60*/  FSEL R32, R55, -INF , !P0 ;  /* 0xff80000037207808 */ /* 0x000fe40004000000 */
[C---:B------:R-:W-:Y:S02]  /*2d70*/  ISETP.GE.AND P6, PT, R3.reuse, R14, PT ;  /* 0x0000000e0300720c */ /* 0x040fe40003fc6270 */
[----:B------:R-:W-:-:S02]  /*2d80*/  ISETP.GE.AND P3, PT, R3, R15, PT ;  /* 0x0000000f0300720c */ /* 0x000fc40003f66270 */
[----:B------:R-:W-:Y:S02]  /*2d90*/  ISETP.GE.AND P0, PT, R4, R15, PT ;  /* 0x0000000f0400720c */ /* 0x000fe40003f06270 */
[----:B------:R-:W-:Y:S02]  /*2da0*/  IADD3 R3, R2, 0x71, RZ ;  /* 0x0000007102037810 */ /* 0x000fe40007ffe0ff */
[----:B------:R-:W-:Y:S02]  /*2db0*/  FSEL R150, R35, -INF , !P2 ;  /* 0xff80000023967808 */ /* 0x000fe40005000000 */
[-C--:B------:R-:W-:Y:S02]  /*2dc0*/  ISETP.GE.AND P2, PT, R4, R14.reuse, PT ;  /* 0x0000000e0400720c */ /* 0x080fe40003f46270 */
[----:B------:R-:W-:Y:S02]  /*2dd0*/  FSEL R157, R42, -INF , !P0 ;  /* 0xff8000002a9d7808 */ /* 0x000fe40004000000 */
[----:B------:R-:W-:-:S02]  /*2de0*/  ISETP.GE.AND P0, PT, R3, R14, PT ;  /* 0x0000000e0300720c */ /* 0x000fc40003f06270 */
[----:B------:R-:W-:Y:S02]  /*2df0*/  FSEL R17, R53, -INF , !P5 ;  /* 0xff80000035117808 */ /* 0x000fe40006800000 */
[----:B------:R-:W-:Y:S02]  /*2e00*/  FSEL R21, R40, -INF , !P2 ;  /* 0xff80000028157808 */ /* 0x000fe40005000000 */
[C---:B------:R-:W-:Y:S02]  /*2e10*/  ISETP.GE.AND P5, PT, R4.reuse, R12, PT ;  /* 0x0000000c0400720c */ /* 0x040fe40003fa6270 */
[-C--:B------:R-:W-:Y:S02]  /*2e20*/  ISETP.GE.AND P2, PT, R4, R13.reuse, PT ;  /* 0x0000000d0400720c */ /* 0x080fe40003f46270 */
[----:B------:R-:W-:Y:S02]  /*2e30*/  FSEL R20, R41, -INF , !P0 ;  /* 0xff80000029147808 */ /* 0x000fe40004000000 */
[----:B------:R-:W-:-:S02]  /*2e40*/  ISETP.GE.AND P0, PT, R3, R13, PT ;  /* 0x0000000d0300720c */ /* 0x000fc40003f06270 */
[----:B------:R-:W-:Y:S02]  /*2e50*/  FSEL R149, R36, -INF , !P5 ;  /* 0xff80000024957808 */ /* 0x000fe40006800000 */
[----:B------:R-:W-:Y:S02]  /*2e60*/  FSEL R158, R38, -INF , !P2 ;  /* 0xff800000269e7808 */ /* 0x000fe40005000000 */
[C---:B------:R-:W-:Y:S02]  /*2e70*/  ISETP.GE.AND P5, PT, R3.reuse, R15, PT ;  /* 0x0000000f0300720c */ /* 0x040fe40003fa6270 */
[----:B------:R-:W-:Y:S02]  /*2e80*/  ISETP.GE.AND P2, PT, R3, R12, PT ;  /* 0x0000000c0300720c */ /* 0x000fe40003f46270 */
[----:B------:R-:W-:Y:S02]  /*2e90*/  FSEL R155, R39, -INF , !P0 ;  /* 0xff800000279b7808 */ /* 0x000fe40004000000 */
[----:B------:R-:W-:-:S02]  /*2ea0*/  ISETP.GE.AND P0, PT, R2, R14, PT ;  /* 0x0000000e0200720c */ /* 0x000fc40003f06270 */
[----:B------:R-:W-:Y:S02]  /*2eb0*/  IADD3 R3, R2, 0x78, RZ ;  /* 0x0000007802037810 */ /* 0x000fe40007ffe0ff */
[----:B------:R-:W-:Y:S02]  /*2ec0*/  FSEL R156, R43, -INF , !P5 ;  /* 0xff8000002b9c7808 */ /* 0x000fe40006800000 */
[----:B------:R-:W-:Y:S02]  /*2ed0*/  FSEL R148, R37, -INF , !P2 ;  /* 0xff80000025947808 */ /* 0x000fe40005000000 */
[C---:B------:R-:W-:Y:S02]  /*2ee0*/  ISETP.GE.AND P5, PT, R16.reuse, R14, PT ;  /* 0x0000000e1000720c */ /* 0x040fe40003fa6270 */
[----:B------:R-:W-:Y:S02]  /*2ef0*/  ISETP.GE.AND P2, PT, R16, R15, PT ;  /* 0x0000000f1000720c */ /* 0x000fe40003f46270 */
[----:B------:R-:W-:-:S02]  /*2f00*/  FSEL R59, R59, -INF , !P1 ;  /* 0xff8000003b3b7808 */ /* 0x000fc40004800000 */
[----:B------:R-:W-:Y:S02]  /*2f10*/  FSEL R16, R52, -INF , !P0 ;  /* 0xff80000034107808 */ /* 0x000fe40004000000 */
[C---:B------:R-:W-:Y:S02]  /*2f20*/  ISETP.GE.AND P1, PT, R3.reuse, R12, PT ;  /* 0x0000000c0300720c */ /* 0x040fe40003f26270 */
[----:B------:R-:W-:Y:S02]  /*2f30*/  ISETP.GE.AND P0, PT, R3, R13, PT ;  /* 0x0000000d0300720c */ /* 0x000fe40003f06270 */
[----:B------:R-:W-:Y:S02]  /*2f40*/  FSEL R57, R57, -INF , !P4 ;  /* 0xff80000039397808 */ /* 0x000fe40006000000 */
[----:B------:R-:W-:Y:S02]  /*2f50*/  FSEL R139, R28, -INF , !P1 ;  /* 0xff8000001c8b7808 */ /* 0x000fe40004800000 */
[----:B------:R-:W-:-:S02]  /*2f60*/  FSEL R153, R30, -INF , !P0 ;  /* 0xff8000001e997808 */ /* 0x000fc40004000000 */
[C---:B------:R-:W-:Y:S02]  /*2f70*/  ISETP.GE.AND P4, PT, R2.reuse, R15, PT ;  /* 0x0000000f0200720c */ /* 0x040fe40003f86270 */
[C---:B------:R-:W-:Y:S02]  /*2f80*/  ISETP.GE.AND P1, PT, R2.reuse, R12, PT ;  /* 0x0000000c0200720c */ /* 0x040fe40003f26270 */
[C---:B------:R-:W-:Y:S02]  /*2f90*/  ISETP.GE.AND P0, PT, R2.reuse, R13, PT ;  /* 0x0000000d0200720c */ /* 0x040fe40003f06270 */
[----:B------:R-:W-:Y:S02]  /*2fa0*/  IADD3 R2, R2, 0x79, RZ ;  /* 0x0000007902027810 */ /* 0x000fe40007ffe0ff */
[----:B------:R-:W-:Y:S02]  /*2fb0*/  FSEL R58, R58, -INF , !P0 ;  /* 0xff8000003a3a7808 */ /* 0x000fe40004000000 */
[----:B------:R-:W-:-:S02]  /*2fc0*/  ISETP.GE.AND P0, PT, R2, R14, PT ;  /* 0x0000000e0200720c */ /* 0x000fc40003f06270 */
[----:B------:R-:W-:Y:S02]  /*2fd0*/  FSEL R24, R24, -INF , !P6 ;  /* 0xff80000018187808 */ /* 0x000fe40007000000 */
[----:B------:R-:W-:Y:S02]  /*2fe0*/  FSEL R19, R9, -INF , !P0 ;  /* 0xff80000009137808 */ /* 0x000fe40004000000 */
[----:B------:R-:W-:Y:S02]  /*2ff0*/  ISETP.GE.AND P0, PT, R219, 0x2, PT ;  /* 0x00000002db00780c */ /* 0x000fe40003f06270 */
[----:B------:R-:W-:Y:S02]  /*3000*/  ISETP.GE.AND P6, PT, R2, R12, PT ;  /* 0x0000000c0200720c */ /* 0x000fe40003fc6270 */
[----:B------:R-:W-:Y:S02]  /*3010*/  FSEL R54, R54, -INF , !P4 ;  /* 0xff80000036367808 */ /* 0x000fe40006000000 */
[----:B------:R-:W-:-:S02]  /*3020*/  FSEL R56, R56, -INF , !P1 ;  /* 0xff80000038387808 */ /* 0x000fc40004800000 */
[----:B------:R-:W-:Y:S02]  /*3030*/  FSEL R98, R26, -INF , !P3 ;  /* 0xff8000001a627808 */ /* 0x000fe40005800000 */
[----:B------:R-:W-:Y:S02]  /*3040*/  FSEL R132, R29, -INF , !P6 ;  /* 0xff8000001d847808 */ /* 0x000fe40007000000 */
[C---:B------:R-:W-:Y:S02]  /*3050*/  ISETP.GE.AND P4, PT, R3.reuse, R14, PT ;  /* 0x0000000e0300720c */ /* 0x040fe40003f86270 */
[----:B------:R-:W-:Y:S02]  /*3060*/  ISETP.GE.AND P1, PT, R3, R15, PT ;  /* 0x0000000f0300720c */ /* 0x000fe40003f26270 */
[C---:B------:R-:W-:Y:S02]  /*3070*/  ISETP.GE.AND P3, PT, R2.reuse, R13, PT ;  /* 0x0000000d0200720c */ /* 0x040fe40003f66270 */
[----:B------:R-:W-:Y:S01]  /*3080*/  ISETP.GE.AND P6, PT, R2, R15, PT ;  /* 0x0000000f0200720c */ /* 0x000fe20003fc6270 */
[----:B------:R-:W-:Y:S01]  /*3090*/  IMAD.IADD R2, R119, 0x1, R164 ;  /* 0x0000000177027824 */ /* 0x000fe200078e02a4 */
[----:B------:R-:W-:-:S02]  /*30a0*/  FSEL R152, R31, -INF , !P3 ;  /* 0xff8000001f987808 */ /* 0x000fc40005800000 */
[----:B------:R-:W-:Y:S02]  /*30b0*/  FSEL R25, R25, -INF , !P5 ;  /* 0xff80000019197808 */ /* 0x000fe40006800000 */
[----:B------:R-:W-:Y:S02]  /*30c0*/  FSEL R100, R27, -INF , !P2 ;  /* 0xff8000001b647808 */ /* 0x000fe40005000000 */
[----:B------:R-:W-:Y:S02]  /*30d0*/  FSEL R18, R8, -INF , !P4 ;  /* 0xff80000008127808 */ /* 0x000fe40006000000 */
[----:B------:R-:W-:Y:S02]  /*30e0*/  FSEL R131, R10, -INF , !P1 ;  /* 0xff8000000a837808 */ /* 0x000fe40004800000 */
[----:B------:R-:W-:Y:S02]  /*30f0*/  FSEL R119, R11, -INF , !P6 ;  /* 0xff8000000b777808 */ /* 0x000fe40007000000 */
[----:B------:R-:W-:-:S02]  /*3100*/  IADD3 R215, R209, 0x800, RZ ;  /* 0x00000800d1d77810 */ /* 0x000fc40007ffe0ff */
[C---:B------:R-:W-:Y:S02]  /*3110*/  IADD3 R214, R209.reuse, 0xc00, RZ ;  /* 0x00000c00d1d67810 */ /* 0x040fe40007ffe0ff */
[C---:B------:R-:W-:Y:S02]  /*3120*/  IADD3 R213, R209.reuse, 0x1000, RZ ;  /* 0x00001000d1d57810 */ /* 0x040fe40007ffe0ff */
[----:B------:R-:W-:Y:S01]  /*3130*/  IADD3 R212, R209, 0x1400, RZ ;  /* 0x00001400d1d47810 */ /* 0x000fe20007ffe0ff */
[----:B------:R-:W-:Y:S05]  /*3140*/  @!P0 BRA `(.L_x_14) ;  /* 0x0000019000008947 */ /* 0x000fea0003800000 */
[----:B------:R-:W-:Y:S01]  /*3150*/  IADD3 R4, R219, -0x2, RZ ;  /* 0xfffffffedb047810 */ /* 0x000fe20007ffe0ff */
[C---:B------:R-:W-:Y:S01]  /*3160*/  IMAD.SHL.U32 R10, R206.reuse, 0x40, RZ ;  /* 0x00000040ce0a7824 */ /* 0x040fe200078e00ff */
[C---:B------:R-:W-:Y:S02]  /*3170*/  SHF.L.U64.HI R3, R206.reuse, 0x7, R218 ;  /* 0x00000007ce037819 */ /* 0x040fe400000102da */
[----:B------:R-:W-:Y:S02]  /*3180*/  SHF.R.S32.HI R6, RZ, 0x1f, R4 ;  /* 0x0000001fff067819 */ /* 0x000fe40000011404 */
[----:B------:R-:W-:Y:S01]  /*3190*/  SHF.L.U64.HI R11, R206, 0x6, R218 ;  /* 0x00000006ce0b7819 */ /* 0x000fe200000102da */
[----:B------:R-:W-:-:S02]  /*31a0*/  IMAD R3, R3, R4, RZ ;  /* 0x0000000403037224 */ /* 0x000fc400078e02ff */
[----:B------:R-:W-:-:S04]  /*31b0*/  IMAD.WIDE.U32 R4, R4, R205, R246 ;  /* 0x000000cd04047225 */ /* 0x000fc800078e00f6 */
[----:B------:R-:W-:Y:S01]  /*31c0*/  IMAD R3, R6, R205, R3 ;  /* 0x000000cd06037224 */ /* 0x000fe200078e0203 */
[----:B------:R-:W-:-:S03]  /*31d0*/  LEA R8, P2, R4, c[0x0][0x168], 0x1 ;  /* 0x00005a0004087a11 */ /* 0x000fc600078408ff */
[----:B------:R-:W-:Y:S01]  /*31e0*/  IMAD.IADD R3, R5, 0x1, R3 ;  /* 0x0000000105037824 */ /* 0x000fe200078e0203 */
[----:B------:R-:W-:-:S04]  /*31f0*/  IADD3 R6, P1, R10, R8, RZ ;  /* 0x000000080a067210 */ /* 0x000fc80007f3e0ff */
[----:B------:R-:W-:Y:S02]  /*3200*/  LEA.HI.X R9, R4, c[0x0][0x16c], R3, 0x1, P2 ;  /* 0x00005b0004097a11 */ /* 0x000fe400010f0c03 */
[----:B------:R-:W-:-:S03]  /*3210*/  IADD3 R4, P2, R6, R10, RZ ;  /* 0x0000000a06047210 */ /* 0x000fc60007f5e0ff */
[----:B------:R-:W-:Y:S01]  /*3220*/  IMAD.X R7, R11, 0x1, R9, P1 ;  /* 0x000000010b077824 */ /* 0x000fe200008e0609 */
[----:B------:R-:W-:Y:S01]  /*3230*/  IADD3 R10, P1, R4, R10, RZ ;  /* 0x0000000a040a7210 */ /* 0x000fe20007f3e0ff */
[----:B------:R-:W-:Y:S01]  /*3240*/  @!PT LDS RZ, [RZ] ;  /* 0x00000000fffff984 */ /* 0x000fe20000000800 */
[----:B------:R-:W-:Y:S01]  /*3250*/  @!PT LDS RZ, [RZ] ;  /* 0x00000000fffff984 */ /* 0x000fe20000000800 */
[----:B------:R-:W-:Y:S01]  /*3260*/  @!PT LDS RZ, [RZ] ;  /* 0x00000000fffff984 */ /* 0x000fe20000000800 */
[----:B------:R1:W-:Y:S02]  /*3270*/  LDGSTS.E.BYPASS.LTC128B.128 [R217+0x2000], [R8.64] ;  /* 0x0200000008d97fae */ /* 0x0003e4000b901d46 */
[--C-:B------:R-:W-:Y:S02]  /*3280*/  IMAD.X R5, R7, 0x1, R11.reuse, P2 ;  /* 0x0000000107057824 */ /* 0x100fe400010e060b */
[----:B------:R1:W-:Y:S02]  /*3290*/  LDGSTS.E.BYPASS.LTC128B.128 [R217+0x2800], [R6.64] ;  /* 0x0280000006d97fae */ /* 0x0003e4000b901d46 */
[----:B------:R-:W-:Y:S02]  /*32a0*/  IMAD.X R11, R5, 0x1, R11, P1 ;  /* 0x00000001050b7824 */ /* 0x000fe400008e060b */
[----:B------:R1:W-:Y:S04]  /*32b0*/  LDGSTS.E.BYPASS.LTC128B.128 [R217+0x3000], [R4.64] ;  /* 0x0300000004d97fae */ /* 0x0003e8000b901d46 */
[----:B------:R1:W-:Y:S04]  /*32c0*/  LDGSTS.E.BYPASS.LTC128B.128 [R217+0x3800], [R10.64] ;  /* 0x038000000ad97fae */ /* 0x0003e8000b901d46 */
[----:B------:R-:W0:Y:S02]  /*32d0*/  LDGDEPBAR ;  /* 0x00000000000079af */ /* 0x000e240000000000 */
.L_x_14:
        /* <DEDUP_REMOVED lines=62> */
[----:B-1----:R-:W-:Y:S01]  /*36c0*/  FMNMX.FTZ R7, R58, R59, !PT ;  /* 0x0000003b3a077209 */ /* 0x002fe20007810000 */
[----:B------:R-:W1:Y:S01]  /*36d0*/  SHFL.BFLY PT, R3, R138, 0x2, 0x1f ;  /* 0x0c401f008a037f89 */ /* 0x000e6200000e0000 */
[----:B------:R-:W-:-:S03]  /*36e0*/  SHF.L.U32 R205, R2, 0x1, RZ ;  /* 0x0000000102cd7819 */ /* 0x000fc600000006ff */
[----:B------:R-:W2:Y:S01]  /*36f0*/  SHFL.BFLY PT, R5, R137, 0x2, 0x1f ;  /* 0x0c401f0089057f89 */ /* 0x000ea200000e0000 */
[----:B------:R-:W-:Y:S02]  /*3700*/  LEA R206, R0, R205, 0x1 ;  /* 0x000000cd00ce7211 */ /* 0x000fe400078e08ff */
[----:B-1----:R-:W-:Y:S02]  /*3710*/  FMNMX.FTZ R138, R138, R3, !PT ;  /* 0x000000038a8a7209 */ /* 0x002fe40007810000 */
[----:B--2---:R-:W-:-:S03]  /*3720*/  FMNMX.FTZ R137, R137, R5, !PT ;  /* 0x0000000589897209 */ /* 0x004fc60007810000 */
[----:B------:R-:W1:Y:S04]  /*3730*/  SHFL.BFLY PT, R3, R138, 0x1, 0x1f ;  /* 0x0c201f008a037f89 */ /* 0x000e6800000e0000 */
[----:B------:R-:W2:Y:S01]  /*3740*/  SHFL.BFLY PT, R6, R137, 0x1, 0x1f ;  /* 0x0c201f0089067f89 */ /* 0x000ea200000e0000 */
[----:B-1----:R-:W-:-:S04]  /*3750*/  FMNMX.FTZ R138, R138, R3, !PT ;  /* 0x000000038a8a7209 */ /* 0x002fc80007810000 */
[C---:B------:R-:W-:Y:S01]  /*3760*/  FSETP.NEU.FTZ.AND P1, PT, R138.reuse, -INF , PT ;  /* 0xff8000008a00780b */ /* 0x040fe20003f3d000 */
[----:B------:R-:W-:Y:S01]  /*3770*/  FMUL.FTZ R3, R138, c[0x0][0x23c] ;  /* 0x00008f008a037a20 */ /* 0x000fe20000410000 */
[----:B--2---:R-:W-:-:S04]  /*3780*/  FMNMX.FTZ R137, R137, R6, !PT ;  /* 0x0000000689897209 */ /* 0x004fc80007810000 */
[----:B------:R-:W-:Y:S01]  /*3790*/  FSEL R3, R3, RZ, P1 ;  /* 0x000000ff03037208 */ /* 0x000fe20000800000 */
[C---:B------:R-:W-:Y:S01]  /*37a0*/  FMUL.FTZ R6, R137.reuse, c[0x0][0x23c] ;  /* 0x00008f0089067a20 */ /* 0x040fe20000410000 */
[----:B------:R-:W-:-:S03]  /*37b0*/  FSETP.NEU.FTZ.AND P1, PT, R137, -INF , PT ;  /* 0xff8000008900780b */ /* 0x000fc60003f3d000 */
[--C-:B------:R-:W-:Y:S01]  /*37c0*/  FFMA.FTZ R4, R16, c[0x0][0x23c], -R3.reuse ;  /* 0x00008f0010047a23 */ /* 0x100fe20000010803 */
[----:B------:R-:W-:Y:S01]  /*37d0*/  FSEL R6, R6, RZ, P1 ;  /* 0x000000ff06067208 */ /* 0x000fe20000800000 */
[--C-:B------:R-:W-:Y:S02]  /*37e0*/  FFMA.FTZ R5, R21, c[0x0][0x23c], -R3.reuse ;  /* 0x00008f0015057a23 */ /* 0x100fe40000010803 */
[----:B------:R1:W-:Y:S08]  /*37f0*/  MUFU.EX2 R230, R4 ;  /* 0x0000000400e67308 */ /* 0x0003f00000000800 */
[----:B------:R2:W-:Y:S01]  /*3800*/  MUFU.EX2 R52, R5 ;  /* 0x0000000500347308 */ /* 0x0005e20000000800 */
[----:B-1----:R-:W-:-:S07]  /*3810*/  FFMA.FTZ R4, R17, c[0x0][0x23c], -R3 ;  /* 0x00008f0011047a23 */ /* 0x002fce0000010803 */
[----:B------:R1:W3:Y:S01]  /*3820*/  MUFU.EX2 R229, R4 ;  /* 0x0000000400e57308 */ /* 0x0002e20000000800 */
[--C-:B--2---:R-:W-:Y:S02]  /*3830*/  FFMA.FTZ R5, R20, c[0x0][0x23c], -R3.reuse ;  /* 0x00008f0014057a23 */ /* 0x104fe40000010803 */
[----:B------:R-:W-:Y:S05]  /*3840*/  LDSM.16.MT88.4 R20, [R206+0x4000] ;  /* 0x00400000ce14783b */ /* 0x000fea0000004200 */
[----:B------:R-:W-:Y:S01]  /*3850*/  MUFU.EX2 R53, R5 ;  /* 0x0000000500357308 */ /* 0x000fe20000000800 */
[----:B-1----:R-:W-:Y:S01]  /*3860*/  FFMA.FTZ R4, R117, c[0x0][0x23c], -R3 ;  /* 0x00008f0075047a23 */ /* 0x002fe20000010803 */
[----:B---3--:R-:W-:-:S06]  /*3870*/  F2FP.PACK_AB R16, R229, R230 ;  /* 0x000000e6e510723e */ /* 0x008fcc00000000ff */
[----:B------:R1:W-:Y:S02]  /*3880*/  MUFU.EX2 R231, R4 ;  /* 0x0000000400e77308 */ /* 0x0003e40000000800 */
[----:B-1----:R-:W-:-:S06]  /*3890*/  FFMA.FTZ R4, R78, c[0x0][0x23c], -R3 ;  /* 0x00008f004e047a23 */ /* 0x002fcc0000010803 */
[----:B------:R1:W2:Y:S02]  /*38a0*/  MUFU.EX2 R232, R4 ;  /* 0x0000000400e87308 */ /* 0x0002a40000000800 */
        /* <DEDUP_REMOVED lines=46> */
[----:B-1----:R-:W-:Y:S02]  /*3b90*/  FFMA.FTZ R4, R25, c[0x0][0x23c], -R3 ;  /* 0x00008f0019047a23 */ /* 0x002fe40000010803 */
[----:B------:R-:W1:Y:S04]  /*3ba0*/  LDSM.16.MT88.4 R24, [R205+0x4000] ;  /* 0x00400000cd18783b */ /* 0x000e680000004200 */
[----:B------:R3:W-:Y:S02]  /*3bb0*/  MUFU.EX2 R174, R4 ;  /* 0x0000000400ae7308 */ /* 0x0007e40000000800 */
[----:B---3--:R-:W-:-:S04]  /*3bc0*/  FMNMX.FTZ R4, R56, R57, !PT ;  /* 0x0000003938047209 */ /* 0x008fc80007810000 */
[----:B------:R-:W-:-:S04]  /*3bd0*/  FMNMX.FTZ R4, R180, R4, !PT ;  /* 0x00000004b4047209 */ /* 0x000fc80007810000 */
[----:B------:R-:W-:-:S04]  /*3be0*/  FMNMX.FTZ R4, R167, R4, !PT ;  /* 0x00000004a7047209 */ /* 0x000fc80007810000 */
[----:B------:R-:W-:-:S04]  /*3bf0*/  FMNMX.FTZ R4, R182, R4, !PT ;  /* 0x00000004b6047209 */ /* 0x000fc80007810000 */
[----:B------:R-:W-:Y:S01]  /*3c00*/  FMNMX.FTZ R5, R166, R4, !PT ;  /* 0x00000004a6057209 */ /* 0x000fe20007810000 */
[--C-:B------:R-:W-:Y:S01]  /*3c10*/  FFMA.FTZ R4, R18, c[0x0][0x23c], -R3.reuse ;  /* 0x00008f0012047a23 */ /* 0x100fe20000010803 */
[----:B--2---:R-:W-:Y:S01]  /*3c20*/  F2FP.PACK_AB R18, R232, R231 ;  /* 0x000000e7e812723e */ /* 0x004fe200000000ff */
[----:B------:R-:W-:Y:S01]  /*3c30*/  FFMA.FTZ R3, R19, c[0x0][0x23c], -R3 ;  /* 0x00008f0013037a23 */ /* 0x000fe20000010803 */
[----:B------:R-:W-:Y:S01]  /*3c40*/  FMNMX.FTZ R5, R99, R5, !PT ;  /* 0x0000000563057209 */ /* 0x000fe20007810000 */
[----:B------:R2:W-:Y:S03]  /*3c50*/  MUFU.EX2 R28, R4 ;  /* 0x00000004001c7308 */ /* 0x0005e60000000800 */
[----:B------:R-:W-:-:S04]  /*3c60*/  FMNMX.FTZ R5, R165, R5, !PT ;  /* 0x00000005a5057209 */ /* 0x000fc80007810000 */
[----:B------:R-:W-:Y:S01]  /*3c70*/  FMNMX.FTZ R5, R197, R5, !PT ;  /* 0x00000005c5057209 */ /* 0x000fe20007810000 */
[----:B------:R3:W-:Y:S03]  /*3c80*/  MUFU.EX2 R9, R3 ;  /* 0x0000000300097308 */ /* 0x0007e60000000800 */
[----:B------:R-:W-:-:S04]  /*3c90*/  FMNMX.FTZ R136, R196, R5, !PT ;  /* 0x00000005c4887209 */ /* 0x000fc80007810000 */
[----:B------:R-:W-:Y:S02]  /*3ca0*/  FMNMX.FTZ R136, R104, R136, !PT ;  /* 0x0000008868887209 */ /* 0x000fe40007810000 */
[----:B--2---:R-:W-:Y:S02]  /*3cb0*/  FMNMX.FTZ R4, R195, R7, !PT ;  /* 0x00000007c3047209 */ /* 0x004fe40007810000 */
[----:B------:R-:W-:-:S04]  /*3cc0*/  FMNMX.FTZ R136, R105, R136, !PT ;  /* 0x0000008869887209 */ /* 0x000fc80007810000 */
[----:B------:R-:W-:Y:S02]  /*3cd0*/  FMNMX.FTZ R136, R112, R136, !PT ;  /* 0x0000008870887209 */ /* 0x000fe40007810000 */
[----:B---3--:R-:W-:Y:S01]  /*3ce0*/  FMNMX.FTZ R3, R183, R4, !PT ;  /* 0x00000004b7037209 */ /* 0x008fe20007810000 */
        /* <DEDUP_REMOVED lines=12> */
[----:B--2---:R-:W-:Y:S01]  /*3db0*/  FFMA.FTZ R4, R32, c[0x0][0x23c], -R6 ;  /* 0x00008f0020047a23 */ /* 0x004fe20000010806 */
[----:B------:R-:W-:Y:S01]  /*3dc0*/  FMNMX.FTZ R136, R108, R136, !PT ;  /* 0x000000886c887209 */ /* 0x000fe20007810000 */
[----:B------:R-:W-:Y:S01]  /*3dd0*/  LDSM.16.MT88.4 R32, [R205+0x4400] ;  /* 0x00440000cd20783b */ /* 0x000fe20000004200 */
[----:B------:R-:W-:Y:S01]  /*3de0*/  FMNMX.FTZ R3, R106, R3, !PT ;  /* 0x000000036a037209 */ /* 0x000fe20007810000 */
[----:B------:R2:W3:Y:S01]  /*3df0*/  MUFU.EX2 R184, R4 ;  /* 0x0000000400b87308 */ /* 0x0004e20000000800 */
        /* <DEDUP_REMOVED lines=8> */
[----:B--2---:R-:W-:Y:S01]  /*3e80*/  FFMA.FTZ R4, R141, c[0x0][0x23c], -R6 ;  /* 0x00008f008d047a23 */ /* 0x004fe20000010806 */
[----:B------:R-:W-:Y:S02]  /*3e90*/  FMNMX.FTZ R136, R122, R136, !PT ;  /* 0x000000887a887209 */ /* 0x000fe40007810000 */
[----:B------:R-:W-:Y:S01]  /*3ea0*/  FMNMX.FTZ R3, R114, R3, !PT ;  /* 0x0000000372037209 */ /* 0x000fe20007810000 */
[----:B------:R2:W-:Y:S01]  /*3eb0*/  MUFU.EX2 R186, R4 ;  /* 0x0000000400ba7308 */ /* 0x0005e20000000800 */
[----:B------:R-:W-:Y:S02]  /*3ec0*/  FMNMX.FTZ R136, R134, R136, !PT ;  /* 0x0000008886887209 */ /* 0x000fe40007810000 */
[----:B------:R-:W-:Y:S02]  /*3ed0*/  FMNMX.FTZ R3, R111, R3, !PT ;  /* 0x000000036f037209 */ /* 0x000fe40007810000 */
[----:B------:R-:W-:-:S02]  /*3ee0*/  FMNMX.FTZ R136, R133, R136, !PT ;  /* 0x0000008885887209 */ /* 0x000fc40007810000 */
[----:B------:R-:W-:Y:S02]  /*3ef0*/  FMNMX.FTZ R3, R128, R3, !PT ;  /* 0x0000000380037209 */ /* 0x000fe40007810000 */
[----:B------:R-:W-:Y:S02]  /*3f00*/  FMNMX.FTZ R136, R129, R136, !PT ;  /* 0x0000008881887209 */ /* 0x000fe40007810000 */
[----:B------:R-:W-:Y:S02]  /*3f10*/  FMNMX.FTZ R3, R123, R3, !PT ;  /* 0x000000037b037209 */ /* 0x000fe40007810000 */
[----:B------:R-:W-:Y:S02]  /*3f20*/  FMNMX.FTZ R136, R130, R136, !PT ;  /* 0x0000008882887209 */ /* 0x000fe40007810000 */
[----:B------:R-:W-:Y:S01]  /*3f30*/  FMNMX.FTZ R3, R125, R3, !PT ;  /* 0x000000037d037209 */ /* 0x000fe20007810000 */
[----:B--2---:R-:W-:Y:S01]  /*3f40*/  FFMA.FTZ R4, R140, c[0x0][0x23c], -R6 ;  /* 0x00008f008c047a23 */ /* 0x004fe20000010806 */
[----:B------:R-:W-:-:S02]  /*3f50*/  FMNMX.FTZ R136, R149, R136, !PT ;  /* 0x0000008895887209 */ /* 0x000fc40007810000 */
[----:B------:R-:W-:Y:S01]  /*3f60*/  FMNMX.FTZ R3, R124, R3, !PT ;  /* 0x000000037c037209 */ /* 0x000fe20007810000 */
[----:B------:R2:W4:Y:S01]  /*3f70*/  MUFU.EX2 R187, R4 ;  /* 0x0000000400bb7308 */ /* 0x0005220000000800 */
[----:B------:R-:W-:Y:S02]  /*3f80*/  FMNMX.FTZ R136, R148, R136, !PT ;  /* 0x0000008894887209 */ /* 0x000fe40007810000 */
[----:B------:R-:W-:Y:S02]  /*3f90*/  FMNMX.FTZ R3, R146, R3, !PT ;  /* 0x0000000392037209 */ /* 0x000fe40007810000 */
[----:B------:R-:W-:Y:S02]  /*3fa0*/  FMNMX.FTZ R136, R139, R136, !PT ;  /* 0x000000888b887209 */ /* 0x000fe40007810000 */
[----:B------:R-:W-:Y:S02]  /*3fb0*/  FMNMX.FTZ R3, R135, R3, !PT ;  /* 0x0000000387037209 */ /* 0x000fe40007810000 */
[----:B------:R-:W-:-:S02]  /*3fc0*/  FMNMX.FTZ R136, R132, R136, !PT ;  /* 0x0000008884887209 */ /* 0x000fc40007810000 */
[----:B------:R-:W-:Y:S02]  /*3fd0*/  FMNMX.FTZ R3, R145, R3, !PT ;  /* 0x0000000391037209 */ /* 0x000fe40007810000 */
[----:B---3--:R-:W-:Y:S01]  /*3fe0*/  F2FP.PACK_AB R17, R184, R185 ;  /* 0x000000b9b811723e */ /* 0x008fe200000000ff */
[----:B------:R-:W3:Y:S01]  /*3ff0*/  SHFL.BFLY PT, R7, R136, 0x2, 0x1f ;  /* 0x0c401f0088077f89 */ /* 0x000ee200000e0000 */
[----:B------:R-:W-:Y:S01]  /*4000*/  FMNMX.FTZ R3, R144, R3, !PT ;  /* 0x0000000390037209 */ /* 0x000fe20007810000 */
[--C-:B--2---:R-:W-:Y:S01]  /*4010*/  FFMA.FTZ R4, R143, c[0x0][0x23c], -R6.reuse ;  /* 0x00008f008f047a23 */ /* 0x104fe20000010806 */
[----:B----4-:R-:W-:Y:S02]  /*4020*/  F2FP.PACK_AB R19, R187, R186 ;  /* 0x000000babb13723e */ /* 0x010fe400000000ff */
[----:B------:R-:W-:Y:S01]  /*4030*/  FMNMX.FTZ R3, R147, R3, !PT ;  /* 0x0000000393037209 */ /* 0x000fe20007810000 */
[----:B------:R2:W-:Y:S04]  /*4040*/  MUFU.EX2 R188, R4 ;  /* 0x0000000400bc7308 */ /* 0x0005e80000000800 */
[----:B-1----:R-:W-:Y:S01]  /*4050*/  HMMA.16816.F32 R64, R16, R26, RZ ;  /* 0x0000001a1040723c */ /* 0x002fe200000018ff */
[----:B--2---:R-:W-:Y:S01]  /*4060*/  FFMA.FTZ R4, R142, c[0x0][0x23c], -R6 ;  /* 0x00008f008e047a23 */ /* 0x004fe20000010806 */
[----:B---3--:R-:W-:-:S03]  /*4070*/  FMNMX.FTZ R136, R136, R7, !PT ;  /* 0x0000000788887209 */ /* 0x008fc60007810000 */
[----:B------:R1:W-:Y:S02]  /*4080*/  MUFU.EX2 R189, R4 ;  /* 0x0000000400bd7308 */ /* 0x0003e40000000800 */
[----:B------:R-:W2:Y:S01]  /*4090*/  SHFL.BFLY PT, R7, R136, 0x1, 0x1f ;  /* 0x0c201f0088077f89 */ /* 0x000ea200000e0000 */
[----:B-1----:R-:W-:-:S05]  /*40a0*/  FFMA.FTZ R4, R96, c[0x0][0x23c], -R6 ;  /* 0x00008f0060047a23 */ /* 0x002fca0000010806 */
[----:B------:R1:W-:Y:S01]  /*40b0*/  MUFU.EX2 R219, R4 ;  /* 0x0000000400db7308 */ /* 0x0003e20000000800 */
[----:B--2---:R-:W-:-:S04]  /*40c0*/  FMNMX.FTZ R136, R136, R7, !PT ;  /* 0x0000000788887209 */ /* 0x004fc80007810000 */
[----:B------:R-:W-:Y:S01]  /*40d0*/  FSETP.NEU.FTZ.AND P1, PT, R136, -INF , PT ;  /* 0xff8000008800780b */ /* 0x000fe20003f3d000 */
[----:B-1----:R-:W-:-:S04]  /*40e0*/  FFMA.FTZ R4, R91, c[0x0][0x23c], -R6 ;  /* 0x00008f005b047a23 */ /* 0x002fc80000010806 */
[----:B------:R1:W-:Y:S02]  /*40f0*/  MUFU.EX2 R222, R4 ;  /* 0x0000000400de7308 */ /* 0x0003e40000000800 */
        /* <DEDUP_REMOVED lines=58> */
[----:B------:R-:W-:Y:S01]  /*44a0*/  MUFU.EX2 R96, R7 ;  /* 0x0000000700607308 */ /* 0x000fe20000000800 */
[----:B------:R-:W-:Y:S01]  /*44b0*/  HMMA.16816.F32 R56, R16, R24, RZ ;  /* 0x000000181038723c */ /* 0x000fe200000018ff */
[----:B------:R-:W-:-:S06]  /*44c0*/  FFMA.FTZ R2, R158, c[0x0][0x23c], -R4 ;  /* 0x00008f009e027a23 */ /* 0x000fcc0000010804 */
[----:B------:R1:W2:Y:S02]  /*44d0*/  MUFU.EX2 R7, R0 ;  /* 0x0000000000077308 */ /* 0x0002a40000000800 */
[----:B-1----:R-:W-:Y:S01]  /*44e0*/  FFMA.FTZ R0, R195, c[0x0][0x23c], -R4 ;  /* 0x00008f00c3007a23 */ /* 0x002fe20000010804 */
[----:B------:R-:W-:Y:S02]  /*44f0*/  MOV R195, R9 ;  /* 0x0000000900c37202 */ /* 0x000fe40000000f00 */
[----:B--2---:R-:W-:-:S03]  /*4500*/  F2FP.PACK_AB R9, R7, R96 ;  /* 0x000000600709723e */ /* 0x004fc600000000ff */
        /* <DEDUP_REMOVED lines=12> */
[----:B-1----:R-:W-:-:S07]  /*45d0*/  FFMA.FTZ R0, R99, c[0x0][0x23c], -R5 ;  /* 0x00008f0063007a23 */ /* 0x002fce0000010805 */
[----:B------:R-:W-:Y:S01]  /*45e0*/  HMMA.16816.F32 R24, R16, R22, RZ ;  /* 0x000000161018723c */ /* 0x000fe200000018ff */
[----:B--2---:R-:W-:Y:S01]  /*45f0*/  F2FP.PACK_AB R8, R177, R171 ;  /* 0x000000abb108723e */ /* 0x004fe200000000ff */
[----:B------:R1:W-:Y:S02]  /*4600*/  MUFU.EX2 R182, R0 ;  /* 0x0000000000b67308 */ /* 0x0003e40000000800 */
[----:B-1----:R-:W-:-:S06]  /*4610*/  FFMA.FTZ R0, R165, c[0x0][0x23c], -R5 ;  /* 0x00008f00a5007a23 */ /* 0x002fcc0000010805 */
[----:B------:R1:W2:Y:S02]  /*4620*/  MUFU.EX2 R183, R0 ;  /* 0x0000000000b77308 */ /* 0x0002a40000000800 */
[--C-:B-1----:R-:W-:Y:S01]  /*4630*/  FFMA.FTZ R0, R193, c[0x0][0x23c], -R4.reuse ;  /* 0x00008f00c1007a23 */ /* 0x102fe20000010804 */
[----:B------:R-:W-:Y:S02]  /*4640*/  MOV R193, R28 ;  /* 0x0000001c00c17202 */ /* 0x000fe40000000f00 */
[----:B------:R-:W1:Y:S03]  /*4650*/  LDSM.16.MT88.4 R28, [R206+0x4400] ;  /* 0x00440000ce1c783b */ /* 0x000e660000004200 */
[----:B------:R3:W-:Y:S01]  /*4660*/  MUFU.EX2 R169, R0 ;  /* 0x0000000000a97308 */ /* 0x0007e20000000800 */
[----:B--2---:R-:W-:Y:S01]  /*4670*/  F2FP.PACK_AB R10, R183, R182 ;  /* 0x000000b6b70a723e */ /* 0x004fe200000000ff */
[----:B---3--:R-:W-:-:S06]  /*4680*/  FFMA.FTZ R0, R181, c[0x0][0x23c], -R4 ;  /* 0x00008f00b5007a23 */ /* 0x008fcc0000010804 */
[----:B------:R2:W3:Y:S02]  /*4690*/  MUFU.EX2 R170, R0 ;  /* 0x0000000000aa7308 */ /* 0x0004e40000000800 */
[----:B--2---:R-:W-:Y:S01]  /*46a0*/  FFMA.FTZ R0, R194, c[0x0][0x23c], -R4 ;  /* 0x00008f00c2007a23 */ /* 0x004fe20000010804 */
[----:B------:R-:W-:Y:S02]  /*46b0*/  MOV R194, R53 ;  /* 0x0000003500c27202 */ /* 0x000fe40000000f00 */
[----:B---3--:R-:W-:-:S03]  /*46c0*/  F2FP.PACK_AB R9, R170, R169 ;  /* 0x000000a9aa09723e */ /* 0x008fc600000000ff */
[----:B------:R2:W-:Y:S02]  /*46d0*/  MUFU.EX2 R179, R0 ;  /* 0x0000000000b37308 */ /* 0x0005e40000000800 */
[----:B--2---:R-:W-:Y:S01]  /*46e0*/  FFMA.FTZ R0, R192, c[0x0][0x23c], -R4 ;  /* 0x00008f00c0007a23 */ /* 0x004fe20000010804 */
[----:B------:R-:W-:Y:S02]  /*46f0*/  MOV R192, R52 ;  /* 0x0000003400c07202 */ /* 0x000fe40000000f00 */
[----:B------:R-:W-:Y:S03]  /*4700*/  HMMA.16816.F32 R52, R16, R20, RZ ;  /* 0x000000141034723c */ /* 0x000fe600000018ff */
[----:B------:R2:W3:Y:S01]  /*4710*/  MUFU.EX2 R180, R0 ;  /* 0x0000000000b47308 */ /* 0x0004e20000000800 */
[----:B------:R-:W4:Y:S04]  /*4720*/  LDSM.16.MT88.4 R20, [R206+0x4800] ;  /* 0x00480000ce14783b */ /* 0x000f280000004200 */
[----:B------:R-:W5:Y:S01]  /*4730*/  LDSM.16.MT88.4 R16, [R205+0x4800] ;  /* 0x00480000cd10783b */ /* 0x000f620000004200 */
[----:B--2---:R-:W-:Y:S01]  /*4740*/  FFMA.FTZ R0, R61, c[0x0][0x23c], -R6 ;  /* 0x00008f003d007a23 */ /* 0x004fe20000010806 */
[----:B---3--:R-:W-:-:S03]  /*4750*/  F2FP.PACK_AB R11, R180, R179 ;  /* 0x000000b3b40b723e */ /* 0x008fc600000000ff */
[----:B------:R2:W-:Y:S04]  /*4760*/  MUFU.EX2 R181, R0 ;  /* 0x0000000000b57308 */ /* 0x0005e80000000800 */
[C---:B------:R-:W-:Y:S08]  /*4770*/  HMMA.16816.F32 R60, R8.reuse, R32, R48 ;  /* 0x00000020083c723c */ /* 0x040ff00000001830 */
[----:B-1----:R-:W-:Y:S01]  /*4780*/  HMMA.16816.F32 R48, R8, R28, R40 ;  /* 0x0000001c0830723c */ /* 0x002fe20000001828 */
[----:B--2---:R-:W-:Y:S01]  /*4790*/  FFMA.FTZ R0, R197, c[0x0][0x23c], -R5 ;  /* 0x00008f00c5007a23 */ /* 0x004fe20000010805 */
[----:B------:R-:W-:-:S03]  /*47a0*/  MOV R197, R174 ;  /* 0x000000ae00c57202 */ /* 0x000fc60000000f00 */
[----:B------:R1:W-:Y:S03]  /*47b0*/  MUFU.EX2 R176, R0 ;  /* 0x0000000000b07308 */ /* 0x0003e60000000800 */
[C---:B------:R-:W-:Y:S08]  /*47c0*/  HMMA.16816.F32 R40, R8.reuse, R34, R44 ;  /* 0x000000220828723c */ /* 0x040ff0000000182c */
[----:B------:R-:W-:Y:S01]  /*47d0*/  HMMA.16816.F32 R36, R8, R30, R36 ;  /* 0x0000001e0824723c */ /* 0x000fe20000001824 */
[----:B-1----:R-:W-:Y:S01]  /*47e0*/  FFMA.FTZ R0, R196, c[0x0][0x23c], -R5 ;  /* 0x00008f00c4007a23 */ /* 0x002fe20000010805 */
[----:B------:R-:W-:-:S05]  /*47f0*/  MOV R196, R173 ;  /* 0x000000ad00c47202 */ /* 0x000fca0000000f00 */
[----:B------:R-:W-:Y:S01]  /*4800*/  F2FP.PACK_AB R8, R235, R233 ;  /* 0x000000e9eb08723e */ /* 0x000fe200000000ff */
[----:B------:R1:W2:Y:S01]  /*4810*/  MUFU.EX2 R178, R0 ;  /* 0x0000000000b27308 */ /* 0x0002a20000000800 */
        /* <DEDUP_REMOVED lines=11> */
[----:B------:R3:W3:Y:S03]  /*48d0*/  MUFU.EX2 R174, R0 ;  /* 0x0000000000ae7308 */ /* 0x0006e60000000800 */
[----:B------:R-:W1:Y:S02]  /*48e0*/  LDSM.16.MT88.4 R28, [R206+0x4c00] ;  /* 0x004c0000ce1c783b */ /* 0x000e640000004200 */
[----:B--2---:R-:W-:Y:S01]  /*48f0*/  F2FP.PACK_AB R8, R178, R176 ;  /* 0x000000b0b208723e */ /* 0x004fe200000000ff */
[--C-:B---3--:R-:W-:Y:S01]  /*4900*/  FFMA.FTZ R0, R198, c[0x0][0x23c], -R4.reuse ;  /* 0x00008f00c6007a23 */ /* 0x108fe20000010804 */
[----:B------:R-:W-:Y:S02]  /*4910*/  MOV R198, R172 ;  /* 0x000000ac00c67202 */ /* 0x000fe40000000f00 */
[----:B------:R-:W-:Y:S01]  /*4920*/  F2FP.PACK_AB R10, R174, R175 ;  /* 0x000000afae0a723e */ /* 0x000fe200000000ff */
        /* <DEDUP_REMOVED lines=11> */
[C---:B----4-:R-:W-:Y:S08]  /*49e0*/  HMMA.16816.F32 R68, R8.reuse, R20, R48 ;  /* 0x000000140844723c */ /* 0x050ff00000001830 */
[----:B-----5:R-:W-:Y:S01]  /*49f0*/  HMMA.16816.F32 R52, R8, R16, R60 ;  /* 0x000000100834723c */ /* 0x020fe2000000183c */
[----:B--2---:R-:W-:Y:S01]  /*4a00*/  FFMA.FTZ R0, R112, c[0x0][0x23c], -R5 ;  /* 0x00008f0070007a23 */ /* 0x004fe20000010805 */
[----:B------:R-:W-:-:S03]  /*4a10*/  MOV R112, R76 ;  /* 0x0000004c00707202 */ /* 0x000fc60000000f00 */
        /* <DEDUP_REMOVED lines=8> */
[----:B------:R-:W-:Y:S02]  /*4aa0*/  F2FP.PACK_AB R11, R200, R203 ;  /* 0x000000cbc80b723e */ /* 0x000fe400000000ff */
[----:B------:R-:W-:-:S05]  /*4ab0*/  MOV R107, R79 ;  /* 0x0000004f006b7202 */ /* 0x000fca0000000f00 */
[----:B------:R-:W-:Y:S01]  /*4ac0*/  HMMA.16816.F32 R64, R8, R16, R56 ;  /* 0x000000100840723c */ /* 0x000fe20000001838 */
[----:B--2---:R-:W-:Y:S01]  /*4ad0*/  FFMA.FTZ R0, R101, c[0x0][0x23c], -R5 ;  /* 0x00008f0065007a23 */ /* 0x004fe20000010805 */
[----:B------:R-:W-:-:S06]  /*4ae0*/  MOV R101, R78 ;  /* 0x0000004e00657202 */ /* 0x000fcc0000000f00 */
[C---:B------:R-:W-:Y:S01]  /*4af0*/  HMMA.16816.F32 R60, R8.reuse, R18, R44 ;  /* 0x00000012083c723c */ /* 0x040fe2000000182c */
[----:B------:R-:W-:Y:S01]  /*4b00*/  LDSM.16.MT88.4 R16, [R206+0x5000] ;  /* 0x00500000ce10783b */ /* 0x000fe20000004200 */
[----:B------:R2:W-:Y:S06]  /*4b10*/  MUFU.EX2 R99, R0 ;  /* 0x0000000000637308 */ /* 0x0005ec0000000800 */
[C---:B------:R-:W-:Y:S08]  /*4b20*/  HMMA.16816.F32 R56, R8.reuse, R20, R72 ;  /* 0x000000140838723c */ /* 0x040ff00000001848 */
[----:B------:R-:W-:Y:S01]  /*4b30*/  HMMA.16816.F32 R44, R8, R22, R32 ;  /* 0x00000016082c723c */ /* 0x000fe20000001820 */
[----:B------:R-:W4:Y:S01]  /*4b40*/  LDSM.16.MT88.4 R20, [R205+0x5000] ;  /* 0x00500000cd14783b */ /* 0x000f220000004200 */
[----:B--2---:R-:W-:Y:S01]  /*4b50*/  FFMA.FTZ R0, R102, c[0x0][0x23c], -R5 ;  /* 0x00008f0066007a23 */ /* 0x004fe20000010805 */
[----:B------:R-:W-:-:S03]  /*4b60*/  MOV R102, R242 ;  /* 0x000000f200667202 */ /* 0x000fc60000000f00 */
[----:B------:R2:W5:Y:S01]  /*4b70*/  MUFU.EX2 R97, R0 ;  /* 0x0000000000617308 */ /* 0x0005620000000800 */
[----:B---3--:R-:W-:Y:S01]  /*4b80*/  F2FP.PACK_AB R8, R103, R104 ;  /* 0x000000686708723e */ /* 0x008fe200000000ff */
[----:B--2---:R-:W-:Y:S01]  /*4b90*/  FFMA.FTZ R0, R199, c[0x0][0x23c], -R4 ;  /* 0x00008f00c7007a23 */ /* 0x004fe20000010804 */
[----:B-----5:R-:W-:Y:S02]  /*4ba0*/  F2FP.PACK_AB R10, R97, R99 ;  /* 0x00000063610a723e */ /* 0x020fe400000000ff */
[----:B------:R-:W-:-:S03]  /*4bb0*/  MOV R199, R163 ;  /* 0x000000a300c77202 */ /* 0x000fc60000000f00 */
[----:B------:R2:W-:Y:S02]  /*4bc0*/  MUFU.EX2 R93, R0 ;  /* 0x00000000005d7308 */ /* 0x0005e40000000800 */
[----:B--2---:R-:W-:Y:S01]  /*4bd0*/  FFMA.FTZ R0, R110, c[0x0][0x23c], -R4 ;  /* 0x00008f006e007a23 */ /* 0x004fe20000010804 */
[----:B------:R-:W-:-:S05]  /*4be0*/  MOV R110, R162 ;  /* 0x000000a2006e7202 */ /* 0x000fca0000000f00 */
[----:B------:R2:W3:Y:S02]  /*4bf0*/  MUFU.EX2 R94, R0 ;  /* 0x00000000005e7308 */ /* 0x0004e40000000800 */
[----:B--2---:R-:W-:Y:S01]  /*4c00*/  FFMA.FTZ R0, R114, c[0x0][0x23c], -R4 ;  /* 0x00008f0072007a23 */ /* 0x004fe20000010804 */
[----:B---3--:R-:W-:Y:S02]  /*4c10*/  F2FP.PACK_AB R9, R94, R93 ;  /* 0x0000005d5e09723e */ /* 0x008fe400000000ff */
[----:B------:R-:W-:-:S03]  /*4c20*/  MOV R114, R161 ;  /* 0x000000a100727202 */ /* 0x000fc60000000f00 */
[----:B------:R2:W-:Y:S02]  /*4c30*/  MUFU.EX2 R92, R0 ;  /* 0x00000000005c7308 */ /* 0x0005e40000000800 */
[----:B--2---:R-:W-:Y:S01]  /*4c40*/  FFMA.FTZ R0, R111, c[0x0][0x23c], -R4 ;  /* 0x00008f006f007a23 */ /* 0x004fe20000010804 */
[----:B------:R-:W-:-:S05]  /*4c50*/  MOV R111, R160 ;  /* 0x000000a0006f7202 */ /* 0x000fca0000000f00 */
        /* <DEDUP_REMOVED lines=19> */
[----:B------:R-:W-:Y:S01]  /*4d90*/  LDSM.16.MT88.4 R24, [R205+0x5400] ;  /* 0x00540000cd18783b */ /* 0x000fe20000004200 */
[----:B------:R1:W-:Y:S06]  /*4da0*/  MUFU.EX2 R88, R0 ;  /* 0x0000000000587308 */ /* 0x0003ec0000000800 */
[C---:B------:R-:W-:Y:S08]  /*4db0*/  HMMA.16816.F32 R64, R8.reuse, R28, R56 ;  /* 0x0000001c0840723c */ /* 0x040ff00000001838 */
[----:B------:R-:W-:Y:S01]  /*4dc0*/  HMMA.16816.F32 R56, R8, R30, R44 ;  /* 0x0000001e0838723c */ /* 0x000fe2000000182c */
[----:B------:R-:W3:Y:S01]  /*4dd0*/  LDSM.16.MT88.4 R28, [R206+0x5400] ;  /* 0x00540000ce1c783b */ /* 0x000ee20000004200 */
[----:B-1----:R-:W-:-:S04]  /*4de0*/  FFMA.FTZ R0, R109, c[0x0][0x23c], -R5 ;  /* 0x00008f006d007a23 */ /* 0x002fc80000010805 */
[----:B------:R1:W5:Y:S01]  /*4df0*/  MUFU.EX2 R87, R0 ;  /* 0x0000000000577308 */ /* 0x0003620000000800 */
[----:B--2---:R-:W-:Y:S01]  /*4e00*/  F2FP.PACK_AB R8, R89, R90 ;  /* 0x0000005a5908723e */ /* 0x004fe200000000ff */
[----:B-1----:R-:W-:Y:S01]  /*4e10*/  FFMA.FTZ R0, R128, c[0x0][0x23c], -R4 ;  /* 0x00008f0080007a23 */ /* 0x002fe20000010804 */
[----:B-----5:R-:W-:-:S05]  /*4e20*/  F2FP.PACK_AB R10, R87, R88 ;  /* 0x00000058570a723e */ /* 0x020fca00000000ff */
        /* <DEDUP_REMOVED lines=27> */
[C---:B------:R-:W-:Y:S01]  /*4fe0*/  HMMA.16816.F32 R48, R8.reuse, R20, R48 ;  /* 0x000000140830723c */ /* 0x040fe20000001830 */
[----:B------:R-:W4:Y:S07]  /*4ff0*/  LDSM.16.MT88.4 R20, [R205+0x5800] ;  /* 0x00580000cd14783b */ /* 0x000f2e0000004200 */
[----:B------:R-:W-:Y:S01]  /*5000*/  HMMA.16816.F32 R32, R8, R18, R56 ;  /* 0x000000120820723c */ /* 0x000fe20000001838 */
[----:B------:R-:W5:Y:S01]  /*5010*/  LDSM.16.MT88.4 R16, [R206+0x5800] ;  /* 0x00580000ce10783b */ /* 0x000f620000004200 */
[----:B-1----:R-:W-:Y:S01]  /*5020*/  FFMA.FTZ R0, R122, c[0x0][0x23c], -R5 ;  /* 0x00008f007a007a23 */ /* 0x002fe20000010805 */
[----:B------:R1:W-:Y:S04]  /*5030*/  MUFU.EX2 R57, R2 ;  /* 0x0000000200397308 */ /* 0x0003e80000000800 */
[----:B--2---:R-:W-:Y:S01]  /*5040*/  F2FP.PACK_AB R8, R80, R81 ;  /* 0x000000515008723e */ /* 0x004fe200000000ff */
[----:B------:R-:W-:-:S03]  /*5050*/  FADD.FTZ R56, R96, R7 ;  /* 0x0000000760387221 */ /* 0x000fc60000010000 */
[----:B------:R2:W2:Y:S01]  /*5060*/  MUFU.EX2 R78, R0 ;  /* 0x00000000004e7308 */ /* 0x0004a20000000800 */
[----:B-1----:R-:W-:Y:S02]  /*5070*/  FADD.FTZ R2, R185, R184 ;  /* 0x000000b8b9027221 */ /* 0x002fe40000010000 */
[----:B--2---:R-:W-:Y:S01]  /*5080*/  FFMA.FTZ R0, R146, c[0x0][0x23c], -R4 ;  /* 0x00008f0092007a23 */ /* 0x004fe20000010804 */
[----:B------:R-:W-:-:S04]  /*5090*/  F2FP.PACK_AB R10, R78, R79 ;  /* 0x0000004f4e0a723e */ /* 0x000fc800000000ff */
        /* <DEDUP_REMOVED lines=11> */
[C---:B---3--:R-:W-:Y:S08]  /*5150*/  HMMA.16816.F32 R160, R8.reuse, R28, R52 ;  /* 0x0000001c08a0723c */ /* 0x048ff00000001834 */
[----:B------:R-:W-:Y:S01]  /*5160*/  HMMA.16816.F32 R140, R8, R24, R140 ;  /* 0x00000018088c723c */ /* 0x000fe2000000188c */
[----:B-1----:R-:W-:Y:S01]  /*5170*/  FFMA.FTZ R0, R134, c[0x0][0x23c], -R5 ;  /* 0x00008f0086007a23 */ /* 0x002fe20000010805 */
[----:B--2---:R-:W-:-:S03]  /*5180*/  F2FP.PACK_AB R7, R76, R86 ;  /* 0x000000564c07723e */ /* 0x004fc600000000ff */
[----:B------:R1:W-:Y:S03]  /*5190*/  MUFU.EX2 R72, R0 ;  /* 0x0000000000487308 */ /* 0x0003e60000000800 */
[C---:B------:R-:W-:Y:S08]  /*51a0*/  HMMA.16816.F32 R60, R8.reuse, R26, R60 ;  /* 0x0000001a083c723c */ /* 0x040ff0000000183c */
[----:B------:R-:W-:Y:S01]  /*51b0*/  HMMA.16816.F32 R52, R8, R30, R36 ;  /* 0x0000001e0834723c */ /* 0x000fe20000001824 */
[----:B-1----:R-:W-:-:S06]  /*51c0*/  FFMA.FTZ R0, R133, c[0x0][0x23c], -R5 ;  /* 0x00008f0085007a23 */ /* 0x002fcc0000010805 */
[----:B------:R-:W-:Y:S01]  /*51d0*/  F2FP.PACK_AB R8, R102, R238 ;  /* 0x000000ee6608723e */ /* 0x000fe200000000ff */
[----:B------:R-:W-:Y:S01]  /*51e0*/  FADD.FTZ R39, R117, R116 ;  /* 0x0000007475277221 */ /* 0x000fe20000010000 */
[----:B------:R-:W-:Y:S01]  /*51f0*/  F2FP.PACK_AB R9, R227, R224 ;  /* 0x000000e0e309723e */ /* 0x000fe200000000ff */
[----:B------:R1:W2:Y:S01]  /*5200*/  MUFU.EX2 R71, R0 ;  /* 0x0000000000477308 */ /* 0x0002a20000000800 */
[----:B------:R-:W-:Y:S01]  /*5210*/  F2FP.PACK_AB R10, R107, R101 ;  /* 0x000000656b0a723e */ /* 0x000fe200000000ff */
[--C-:B------:R-:W-:Y:S01]  /*5220*/  FFMA.FTZ R36, R131, c[0x0][0x23c], -R6.reuse ;  /* 0x00008f0083247a23 */ /* 0x100fe20000010806 */
[----:B------:R-:W-:Y:S01]  /*5230*/  F2FP.PACK_AB R11, R181, R228 ;  /* 0x000000e4b50b723e */ /* 0x000fe200000000ff */
[----:B------:R-:W-:-:S04]  /*5240*/  FFMA.FTZ R37, R119, c[0x0][0x23c], -R6 ;  /* 0x00008f0077257a23 */ /* 0x000fc80000010806 */
[----:B------:R-:W-:Y:S02]  /*5250*/  MUFU.EX2 R36, R36 ;  /* 0x0000002400247308 */ /* 0x000fe40000000800 */
[----:B------:R-:W-:Y:S01]  /*5260*/  HMMA.16816.F32 R44, R8, R28, R44 ;  /* 0x0000001c082c723c */ /* 0x000fe2000000182c */
[----:B-1----:R-:W-:-:S05]  /*5270*/  FFMA.FTZ R0, R129, c[0x0][0x23c], -R5 ;  /* 0x00008f0081007a23 */ /* 0x002fca0000010805 */
[----:B------:R-:W-:Y:S02]  /*5280*/  MUFU.EX2 R37, R37 ;  /* 0x0000002500257308 */ /* 0x000fe40000000800 */
[----:B------:R-:W-:Y:S01]  /*5290*/  HMMA.16816.F32 R32, R8, R30, R32 ;  /* 0x0000001e0820723c */ /* 0x000fe20000001820 */
[----:B------:R-:W-:Y:S05]  /*52a0*/  LDSM.16.MT88.4 R28, [R206+0x5c00] ;  /* 0x005c0000ce1c783b */ /* 0x000fea0000004200 */
[----:B------:R1:W-:Y:S02]  /*52b0*/  MUFU.EX2 R70, R0 ;  /* 0x0000000000467308 */ /* 0x0003e40000000800 */
[----:B-1----:R-:W-:-:S06]  /*52c0*/  FFMA.FTZ R0, R130, c[0x0][0x23c], -R5 ;  /* 0x00008f0082007a23 */ /* 0x002fcc0000010805 */
[----:B------:R1:W3:Y:S02]  /*52d0*/  MUFU.EX2 R69, R0 ;  /* 0x0000000000457308 */ /* 0x0002e40000000800 */
[--C-:B-1----:R-:W-:Y:S02]  /*52e0*/  FFMA.FTZ R0, R147, c[0x0][0x23c], -R4.reuse ;  /* 0x00008f0093007a23 */ /* 0x102fe40000010804 */
[C---:B------:R-:W-:Y:S04]  /*52f0*/  HMMA.16816.F32 R144, R8.reuse, R24, R48 ;  /* 0x000000180890723c */ /* 0x040fe80000001830 */
[----:B------:R1:W-:Y:S03]  /*5300*/  MUFU.EX2 R67, R0 ;  /* 0x0000000000437308 */ /* 0x0003e60000000800 */
[--C-:B------:R-:W-:Y:S01]  /*5310*/  FFMA.FTZ R25, R153, c[0x0][0x23c], -R4.reuse ;  /* 0x00008f0099197a23 */ /* 0x100fe20000010804 */
[----:B------:R-:W-:Y:S01]  /*5320*/  HMMA.16816.F32 R48, R8, R26, R40 ;  /* 0x0000001a0830723c */ /* 0x000fe20000001828 */
[----:B------:R-:W-:-:S04]  /*5330*/  FFMA.FTZ R24, R152, c[0x0][0x23c], -R4 ;  /* 0x00008f0098187a23 */ /* 0x000fc80000010804 */
[----:B------:R-:W-:Y:S02]  /*5340*/  MUFU.EX2 R25, R25 ;  /* 0x0000001900197308 */ /* 0x000fe40000000800 */
[----:B--2---:R-:W-:Y:S01]  /*5350*/  F2FP.PACK_AB R8, R71, R72 ;  /* 0x000000484708723e */ /* 0x004fe200000000ff */
[----:B------:R-:W-:Y:S01]  /*5360*/  FFMA.FTZ R26, R157, c[0x0][0x23c], -R6 ;  /* 0x00008f009d1a7a23 */ /* 0x000fe20000010806 */
[----:B---3--:R-:W-:Y:S01]  /*5370*/  F2FP.PACK_AB R10, R69, R70 ;  /* 0x00000046450a723e */ /* 0x008fe200000000ff */
[----:B-1----:R-:W-:Y:S02]  /*5380*/  FFMA.FTZ R0, R151, c[0x0][0x23c], -R4 ;  /* 0x00008f0097007a23 */ /* 0x002fe40000010804 */
[----:B------:R-:W-:Y:S01]  /*5390*/  FFMA.FTZ R27, R156, c[0x0][0x23c], -R6 ;  /* 0x00008f009c1b7a23 */ /* 0x000fe20000010806 */
[----:B------:R-:W-:Y:S01]  /*53a0*/  F2FP.PACK_AB R6, R197, R196 ;  /* 0x000000c4c506723e */ /* 0x000fe200000000ff */
[----:B------:R1:W2:Y:S08]  /*53b0*/  MUFU.EX2 R68, R0 ;  /* 0x0000000000447308 */ /* 0x0002b00000000800 */
[----:B------:R-:W-:Y:S01]  /*53c0*/  MUFU.EX2 R24, R24 ;  /* 0x0000001800187308 */ /* 0x000fe20000000800 */
[----:B-1----:R-:W-:Y:S01]  /*53d0*/  FFMA.FTZ R0, R154, c[0x0][0x23c], -R4 ;  /* 0x00008f009a007a23 */ /* 0x002fe20000010804 */
[----:B--2---:R-:W-:-:S06]  /*53e0*/  F2FP.PACK_AB R9, R68, R67 ;  /* 0x000000434409723e */ /* 0x004fcc00000000ff */
[----:B------:R-:W-:Y:S08]  /*53f0*/  MUFU.EX2 R26, R26 ;  /* 0x0000001a001a7308 */ /* 0x000ff00000000800 */
[----:B------:R1:W-:Y:S08]  /*5400*/  MUFU.EX2 R66, R0 ;  /* 0x0000000000427308 */ /* 0x0003f00000000800 */
[----:B------:R-:W-:Y:S01]  /*5410*/  MUFU.EX2 R27, R27 ;  /* 0x0000001b001b7308 */ /* 0x000fe20000000800 */
[----:B-1----:R-:W-:-:S07]  /*5420*/  FFMA.FTZ R0, R150, c[0x0][0x23c], -R4 ;  /* 0x00008f0096007a23 */ /* 0x002fce0000010804 */
[----:B------:R1:W2:Y:S02]  /*5430*/  MUFU.EX2 R65, R0 ;  /* 0x0000000000417308 */ /* 0x0002a40000000800 */
[----:B-1----:R-:W-:Y:S01]  /*5440*/  FFMA.FTZ R0, R149, c[0x0][0x23c], -R5 ;  /* 0x00008f0095007a23 */ /* 0x002fe20000010805 */
[----:B--2---:R-:W-:-:S05]  /*5450*/  F2FP.PACK_AB R11, R65, R66 ;  /* 0x00000042410b723e */ /* 0x004fca00000000ff */
[----:B------:R1:W-:Y:S02]  /*5460*/  MUFU.EX2 R64, R0 ;  /* 0x0000000000407308 */ /* 0x0003e40000000800 */
[C---:B----4-:R-:W-:Y:S08]  /*5470*/  HMMA.16816.F32 R140, R8.reuse, R20, R140 ;  /* 0x00000014088c723c */ /* 0x050ff0000000188c */
[----:B-----5:R-:W-:Y:S01]  /*5480*/  HMMA.16816.F32 R160, R8, R16, R160 ;  /* 0x0000001008a0723c */ /* 0x020fe200000018a0 */
[----:B-1----:R-:W-:-:S04]  /*5490*/  FFMA.FTZ R0, R148, c[0x0][0x23c], -R5 ;  /* 0x00008f0094007a23 */ /* 0x002fc80000010805 */
[----:B------:R1:W2:Y:S03]  /*54a0*/  MUFU.EX2 R59, R0 ;  /* 0x00000000003b7308 */ /* 0x0002a60000000800 */
[C---:B------:R-:W-:Y:S08]  /*54b0*/  HMMA.16816.F32 R148, R8.reuse, R22, R60 ;  /* 0x000000160894723c */ /* 0x040ff0000000183c */
[----:B------:R-:W-:Y:S01]  /*54c0*/  HMMA.16816.F32 R40, R8, R18, R52 ;  /* 0x000000120828723c */ /* 0x000fe20000001834 */
[----:B-1----:R-:W-:-:S06]  /*54d0*/  FFMA.FTZ R0, R139, c[0x0][0x23c], -R5 ;  /* 0x00008f008b007a23 */ /* 0x002fcc0000010805 */
[----:B------:R-:W-:Y:S01]  /*54e0*/  FADD.FTZ R9, R186, R2 ;  /* 0x00000002ba097221 */ /* 0x000fe20000010000 */
[----:B------:R1:W-:Y:S01]  /*54f0*/  MUFU.EX2 R58, R0 ;  /* 0x00000000003a7308 */ /* 0x0003e20000000800 */
[----:B------:R-:W-:Y:S01]  /*5500*/  FADD.FTZ R8, R168, R39 ;  /* 0x00000027a8087221 */ /* 0x000fe20000010000 */
[----:B------:R-:W-:Y:S01]  /*5510*/  F2FP.PACK_AB R168, R194, R192 ;  /* 0x000000c0c2a8723e */ /* 0x000fe200000000ff */
[----:B------:R-:W-:Y:S02]  /*5520*/  FADD.FTZ R2, R159, R56 ;  /* 0x000000389f027221 */ /* 0x000fe40000010000 */
[----:B------:R-:W-:Y:S02]  /*5530*/  FADD.FTZ R9, R187, R9 ;  /* 0x00000009bb097221 */ /* 0x000fe40000010000 */
[----:B------:R-:W-:Y:S01]  /*5540*/  FADD.FTZ R8, R167, R8 ;  /* 0x00000008a7087221 */ /* 0x000fe20000010000 */
[----:B------:R-:W-:Y:S01]  /*5550*/  F2FP.PACK_AB R167, R24, R25 ;  /* 0x0000001918a7723e */ /* 0x000fe200000000ff */
[----:B------:R-:W-:Y:S01]  /*5560*/  FADD.FTZ R2, R164, R2 ;  /* 0x00000002a4027221 */ /* 0x000fe20000010000 */
[----:B--2---:R-:W-:-:S03]  /*5570*/  F2FP.PACK_AB R164, R59, R64 ;  /* 0x000000403ba4723e */ /* 0x004fc600000000ff */
[----:B------:R-:W-:Y:S01]  /*5580*/  FADD.FTZ R2, R169, R2 ;  /* 0x00000002a9027221 */ /* 0x000fe20000010000 */
[----:B------:R-:W-:Y:S01]  /*5590*/  F2FP.PACK_AB R169, R27, R26 ;  /* 0x0000001a1ba9723e */ /* 0x000fe200000000ff */
[----:B-1----:R-:W-:Y:S01]  /*55a0*/  FFMA.FTZ R0, R132, c[0x0][0x23c], -R5 ;  /* 0x00008f0084007a23 */ /* 0x002fe20000010805 */
[----:B------:R-:W-:-:S03]  /*55b0*/  F2FP.PACK_AB R5, R95, R113 ;  /* 0x000000715f05723e */ /* 0x000fc600000000ff */
[----:B------:R1:W2:Y:S02]  /*55c0*/  MUFU.EX2 R242, R0 ;  /* 0x0000000000f27308 */ /* 0x0002a40000000800 */
[----:B-1----:R-:W-:Y:S01]  /*55d0*/  FFMA.FTZ R0, R155, c[0x0][0x23c], -R4 ;  /* 0x00008f009b007a23 */ /* 0x002fe20000010804 */
[----:B--2---:R-:W-:Y:S01]  /*55e0*/  F2FP.PACK_AB R166, R242, R58 ;  /* 0x0000003af2a6723e */ /* 0x004fe200000000ff */
[----:B------:R-:W-:Y:S01]  /*55f0*/  FADD.FTZ R4, R230, R229 ;  /* 0x000000e5e6047221 */ /* 0x000fe20000010000 */
[----:B------:R-:W1:Y:S03]  /*5600*/  LDSM.16.MT88.4 R152, [R205+0x5c00] ;  /* 0x005c0000cd98783b */ /* 0x000e660000004200 */
[----:B------:R2:W3:Y:S01]  /*5610*/  MUFU.EX2 R10, R0 ;  /* 0x00000000000a7308 */ /* 0x0004e20000000800 */
[----:B------:R-:W-:Y:S01]  /*5620*/  FADD.FTZ R38, R231, R4 ;  /* 0x00000004e7267221 */ /* 0x000fe20000010000 */
[----:B------:R-:W-:-:S07]  /*5630*/  F2FP.PACK_AB R4, R198, R112 ;  /* 0x00000070c604723e */ /* 0x000fce00000000ff */
[----:B------:R-:W-:Y:S01]  /*5640*/  HMMA.16816.F32 R144, R4, R20, R144 ;  /* 0x000000140490723c */ /* 0x000fe20000001890 */
[----:B--2---:R-:W-:Y:S01]  /*5650*/  FADD.FTZ R0, R232, R38 ;  /* 0x00000026e8007221 */ /* 0x004fe20000010000 */
[----:B---3--:R-:W-:-:S06]  /*5660*/  F2FP.PACK_AB R165, R10, R57 ;  /* 0x000000390aa5723e */ /* 0x008fcc00000000ff */
[----:B------:R-:W-:Y:S01]  /*5670*/  HMMA.16816.F32 R48, R4, R22, R48 ;  /* 0x000000160430723c */ /* 0x000fe20000001830 */
[----:B------:R-:W-:-:S04]  /*5680*/  FADD.FTZ R0, R233, R0 ;  /* 0x00000000e9007221 */ /* 0x000fc80000010000 */
[----:B------:R-:W-:-:S03]  /*5690*/  FADD.FTZ R0, R235, R0 ;  /* 0x00000000eb007221 */ /* 0x000fc60000010000 */
[C---:B------:R-:W-:Y:S08]  /*56a0*/  HMMA.16816.F32 R44, R4.reuse, R16, R44 ;  /* 0x00000010042c723c */ /* 0x040ff0000000182c */
[----:B------:R-:W-:Y:S07]  /*56b0*/  HMMA.16816.F32 R32, R4, R18, R32 ;  /* 0x000000120420723c */ /* 0x000fee0000001820 */
[----:B------:R-:W-:Y:S01]  /*56c0*/  FADD.FTZ R5, R188, R9 ;  /* 0x00000009bc057221 */ /* 0x000fe20000010000 */
[----:B-1----:R-:W-:Y:S01]  /*56d0*/  HMMA.16816.F32 R140, R164, R152, R140 ;  /* 0x00000098a48c723c */ /* 0x002fe2000000188c */
[----:B------:R-:W-:Y:S01]  /*56e0*/  FADD.FTZ R4, R171, R8 ;  /* 0x00000008ab047221 */ /* 0x000fe20000010000 */
[----:B------:R-:W-:Y:S01]  /*56f0*/  F2FP.PACK_AB R171, R37, R36 ;  /* 0x0000002425ab723e */ /* 0x000fe200000000ff */
[----:B------:R-:W-:-:S02]  /*5700*/  FADD.FTZ R6, R189, R5 ;  /* 0x00000005bd067221 */ /* 0x000fc40000010000 */
[----:B------:R-:W-:Y:S02]  /*5710*/  FADD.FTZ R5, R177, R4 ;  /* 0x00000004b1057221 */ /* 0x000fe40000010000 */
[----:B------:R-:W-:Y:S01]  /*5720*/  FADD.FTZ R4, R170, R2 ;  /* 0x00000002aa047221 */ /* 0x000fe20000010000 */
[----:B------:R-:W-:Y:S01]  /*5730*/  F2FP.PACK_AB R170, R195, R193 ;  /* 0x000000c1c3aa723e */ /* 0x000fe200000000ff */
[----:B------:R-:W-:Y:S01]  /*5740*/  FADD.FTZ R7, R234, R0 ;  /* 0x00000000ea077221 */ /* 0x000fe20000010000 */
[----:B------:R-:W-:Y:S01]  /*5750*/  HMMA.16816.F32 R148, R164, R154, R148 ;  /* 0x0000009aa494723c */ /* 0x000fe20000001894 */
[----:B------:R-:W-:Y:S02]  /*5760*/  FADD.FTZ R2, R219, R6 ;  /* 0x00000006db027221 */ /* 0x000fe40000010000 */
[----:B------:R-:W-:Y:S02]  /*5770*/  FADD.FTZ R0, R182, R5 ;  /* 0x00000005b6007221 */ /* 0x000fe40000010000 */
[----:B------:R-:W-:-:S02]  /*5780*/  FADD.FTZ R4, R179, R4 ;  /* 0x00000004b3047221 */ /* 0x000fc40000010000 */
[----:B------:R-:W-:Y:S01]  /*5790*/  FADD.FTZ R6, R236, R7 ;  /* 0x00000007ec067221 */ /* 0x000fe20000010000 */
[----:B------:R-:W-:Y:S01]  /*57a0*/  HMMA.16816.F32 R144, R168, R152, R144 ;  /* 0x00000098a890723c */ /* 0x000fe20000001890 */
        /* <DEDUP_REMOVED lines=100> */
[----:B------:R-:W-:Y:S01]  /*5df0*/  FADD.FTZ R243, R24, R0 ;  /* 0x0000000018f37221 */ /* 0x000fe20000010000 */
[----:B------:R-:W-:Y:S01]  /*5e00*/  MOV R0, R118 ;  /* 0x0000007600007202 */ /* 0x000fe20000000f00 */
[----:B------:R-:W-:Y:S02]  /*5e10*/  FADD.FTZ R240, R195, R5 ;  /* 0x00000005c3f07221 */ /* 0x000fe40000010000 */
[----:B------:R-:W-:Y:S02]  /*5e20*/  FADD.FTZ R241, R37, R4 ;  /* 0x0000000425f17221 */ /* 0x000fe40000010000 */
[----:B------:R-:W-:Y:S01]  /*5e30*/  FADD.FTZ R242, R242, R2 ;  /* 0x00000002f2f27221 */ /* 0x000fe20000010000 */
[----:B------:R-:W-:Y:S05]  /*5e40*/  @!P0 BRA `(.L_x_15) ;  /* 0x000054a000008947 */ /* 0x000fea0003800000 */
[----:B------:R-:W2:Y:S04]  /*5e50*/  LDL R193, [R1+0x1c] ;  /* 0x00001c0001c17983 */ /* 0x000ea80000100800 */
[----:B------:R-:W3:Y:S01]  /*5e60*/  LDL.64 R198, [R1+0x30] ;  /* 0x0000300001c67983 */ /* 0x000ee20000100a00 */
[----:B------:R-:W-:Y:S01]  /*5e70*/  IMAD.MOV.U32 R195, RZ, RZ, c[0x0][0x1a0] ;  /* 0x00006800ffc37624 */ /* 0x000fe200078e00ff */
[----:B------:R-:W-:-:S04]  /*5e80*/  DEPBAR.LE SB0, 0x0 ;  /* 0x000080000000791a */ /* 0x000fc80000000000 */
[----:B------:R-:W-:Y:S01]  /*5e90*/  IMAD.MOV.U32 R194, RZ, RZ, 0x7 ;  /* 0x00000007ffc27424 */ /* 0x000fe200078e00ff */
[----:B------:R-:W1:Y:S01]  /*5ea0*/  S2R R196, SR_TID.X ;  /* 0x0000000000c47919 */ /* 0x000e620000002100 */
[----:B------:R-:W-:-:S03]  /*5eb0*/  IMAD.SHL.U32 R10, R195, 0x40, RZ ;  /* 0x00000040c30a7824 */ /* 0x000fc600078e00ff */
[----:B------:R-:W-:Y:S01]  /*5ec0*/  SHF.L.U64.HI R194, R195, R194, c[0x0][0x1a4] ;  /* 0x00006900c3c27619 */ /* 0x000fe200000102c2 */
[----:B-1----:R-:W-:-:S05]  /*5ed0*/  IMAD.SHL.U32 R196, R196, 0x2, RZ ;  /* 0x00000002c4c47824 */ /* 0x002fca00078e00ff */
[----:B------:R-:W-:Y:S01]  /*5ee0*/  LOP3.LUT R196, R196, 0x6, RZ, 0xc0, !PT ;  /* 0x00000006c4c47812 */ /* 0x000fe200078ec0ff */
[----:B------:R-:W-:Y:S01]  /*5ef0*/  BAR.SYNC.DEFER_BLOCKING 0x0 ;  /* 0x0000000000007b1d */ /* 0x000fe20000010000 */
[----:B--2---:R-:W-:Y:S02]  /*5f00*/  IMAD.MOV.U32 R197, RZ, RZ, R193 ;  /* 0x000000ffffc57224 */ /* 0x004fe400078e00c1 */
[----:B------:R-:W-:-:S03]  /*5f10*/  IMAD.SHL.U32 R193, R195, 0x80, RZ ;  /* 0x00000080c3c17824 */ /* 0x000fc600078e00ff */
[----:B------:R-:W-:-:S04]  /*5f20*/  IADD3 R203, R197, -0x2, RZ ;  /* 0xfffffffec5cb7810 */ /* 0x000fc80007ffe0ff */
[----:B------:R-:W-:Y:S01]  /*5f30*/  SHF.R.S32.HI R0, RZ, 0x1f, R203 ;  /* 0x0000001fff007819 */ /* 0x000fe200000114cb */
[----:B------:R-:W-:Y:S02]  /*5f40*/  IMAD R2, R194, R203, RZ ;  /* 0x000000cbc2027224 */ /* 0x000fe400078e02ff */
[----:B---3--:R-:W-:-:S04]  /*5f50*/  IMAD.WIDE.U32 R4, R203, R193, R198 ;  /* 0x000000c1cb047225 */ /* 0x008fc800078e00c6 */
[----:B------:R-:W-:Y:S01]  /*5f60*/  IMAD R0, R0, R193, R2 ;  /* 0x000000c100007224 */ /* 0x000fe200078e0202 */
[----:B------:R-:W-:Y:S01]  /*5f70*/  LEA R8, P1, R4, c[0x0][0x170], 0x1 ;  /* 0x00005c0004087a11 */ /* 0x000fe200078208ff */
[----:B------:R-:W-:Y:S02]  /*5f80*/  IMAD.MOV.U32 R193, RZ, RZ, c[0x0][0x1a4] ;  /* 0x00006900ffc17624 */ /* 0x000fe400078e00ff */
[----:B------:R-:W-:Y:S01]  /*5f90*/  IMAD.IADD R0, R5, 0x1, R0 ;  /* 0x0000000105007824 */ /* 0x000fe200078e0200 */
[----:B------:R-:W-:Y:S02]  /*5fa0*/  IADD3 R6, P0, R10, R8, RZ ;  /* 0x000000080a067210 */ /* 0x000fe40007f1e0ff */
[----:B------:R-:W-:Y:S02]  /*5fb0*/  SHF.L.U64.HI R2, R195, 0x6, R193 ;  /* 0x00000006c3027819 */ /* 0x000fe400000102c1 */
[----:B------:R-:W-:Y:S01]  /*5fc0*/  LEA.HI.X R9, R4, c[0x0][0x174], R0, 0x1, P1 ;  /* 0x00005d0004097a11 */ /* 0x000fe200008f0c00 */
[----:B------:R-:W-:Y:S01]  /*5fd0*/  IMAD R0, R203, 0x80, R196 ;  /* 0x00000080cb007824 */ /* 0x000fe200078e02c4 */
[----:B------:R-:W-:-:S03]  /*5fe0*/  IADD3 R4, P1, R6, R10, RZ ;  /* 0x0000000a06047210 */ /* 0x000fc60007f3e0ff */
[----:B------:R-:W-:Y:S01]  /*5ff0*/  IMAD.X R7, R2, 0x1, R9, P0 ;  /* 0x0000000102077824 */ /* 0x000fe200000e0609 */
[----:B------:R-:W-:Y:S01]  /*6000*/  IADD3 R10, P0, R4, R10, RZ ;  /* 0x0000000a040a7210 */ /* 0x000fe20007f1e0ff */
[----:B------:R-:W-:Y:S01]  /*6010*/  @!PT LDS RZ, [RZ] ;  /* 0x00000000fffff984 */ /* 0x000fe20000000800 */
[----:B------:R-:W-:Y:S01]  /*6020*/  @!PT LDS RZ, [RZ] ;  /* 0x00000000fffff984 */ /* 0x000fe20000000800 */
[----:B------:R-:W-:Y:S01]  /*6030*/  @!PT LDS RZ, [RZ] ;  /* 0x00000000fffff984 */ /* 0x000fe20000000800 */
[----:B------:R1:W-:Y:S01]  /*6040*/  LDGSTS.E.BYPASS.LTC128B.128 [R217+0x4000], [R8.64] ;  /* 0x0400000008d97fae */ /* 0x0003e2000b901d46 */
[C---:B------:R-:W-:Y:S01]  /*6050*/  ISETP.GE.AND P4, PT, R0.reuse, R14, PT ;  /* 0x0000000e0000720c */ /* 0x040fe20003f86270 */
[--C-:B------:R-:W-:Y:S01]  /*6060*/  IMAD.X R5, R7, 0x1, R2.reuse, P1 ;  /* 0x0000000107057824 */ /* 0x100fe200008e0602 */
[----:B------:R-:W-:Y:S01]  /*6070*/  ISETP.GE.AND P2, PT, R0, R15, PT ;  /* 0x0000000f0000720c */ /* 0x000fe20003f46270 */
[----:B------:R2:W-:Y:S02]  /*6080*/  LDGSTS.E.BYPASS.LTC128B.128 [R217+0x4800], [R6.64] ;  /* 0x0480000006d97fae */ /* 0x0005e4000b901d46 */
[----:B------:R-:W-:Y:S02]  /*6090*/  IMAD.X R11, R5, 0x1, R2, P0 ;  /* 0x00000001050b7824 */ /* 0x000fe400000e0602 */
[----:B------:R2:W-:Y:S04]  /*60a0*/  LDGSTS.E.BYPASS.LTC128B.128 [R217+0x5000], [R4.64] ;  /* 0x0500000004d97fae */ /* 0x0005e8000b901d46 */
[----:B------:R1:W-:Y:S04]  /*60b0*/  LDGSTS.E.BYPASS.LTC128B.128 [R217+0x5800], [R10.64] ;  /* 0x058000000ad97fae */ /* 0x0003e8000b901d46 */
[----:B------:R-:W-:Y:S04]  /*60c0*/  LDSM.16.M88.4 R16, [R207+0x1000] ;  /* 0x00100000cf10783b */ /* 0x000fe80000000200 */
[----:B------:R-:W3:Y:S04]  /*60d0*/  LDSM.16.M88.4 R48, [R204+0x2400] ;  /* 0x00240000cc30783b */ /* 0x000ee80000000200 */
[----:B------:R-:W-:Y:S04]  /*60e0*/  LDSM.16.M88.4 R44, [R204+0x2800] ;  /* 0x00280000cc2c783b */ /* 0x000fe80000000200 */
[----:B------:R-:W-:Y:S04]  /*60f0*/  LDSM.16.M88.4 R40, [R204+0x2c00] ;  /* 0x002c0000cc28783b */ /* 0x000fe80000000200 */
[----:B------:R-:W-:Y:S04]  /*6100*/  LDSM.16.M88.4 R36, [R204+0x3000] ;  /* 0x00300000cc24783b */ /* 0x000fe80000000200 */
[----:B--2---:R-:W2:Y:S04]  /*6110*/  LDSM.16.M88.4 R4, [R204+0x2000] ;  /* 0x00200000cc04783b */ /* 0x004ea80000000200 */
[----:B------:R-:W4:Y:S04]  /*6120*/  LDSM.16.M88.4 R32, [R204+0x3400] ;  /* 0x00340000cc20783b */ /* 0x000f280000000200 */
[----:B------:R-:W5:Y:S04]  /*6130*/  LDSM.16.M88.4 R28, [R204+0x3800] ;  /* 0x00380000cc1c783b */ /* 0x000f680000000200 */
[----:B------:R-:W4:Y:S04]  /*6140*/  LDSM.16.M88.4 R24, [R204+0x3c00] ;  /* 0x003c0000cc18783b */ /* 0x000f280000000200 */
[----:B------:R-:W4:Y:S04]  /*6150*/  LDSM.16.M88.4 R20, [R207] ;  /* 0x00000000cf14783b */ /* 0x000f280000000200 */
[----:B-1----:R-:W-:Y:S01]  /*6160*/  LDSM.16.M88.4 R8, [R208] ;  /* 0x00000000d008783b */ /* 0x002fe20000000200 */
[C---:B---3--:R-:W-:Y:S03]  /*6170*/  HMMA.16816.F32 R76, R16.reuse, R48, RZ ;  /* 0x00000030104c723c */ /* 0x048fe600000018ff */
[----:B------:R-:W1:Y:S04]  /*6180*/  LDSM.16.M88.4 R52, [R209] ;  /* 0x00000000d134783b */ /* 0x000e680000000200 */
[----:B------:R-:W0:Y:S01]  /*6190*/  LDGDEPBAR ;  /* 0x00000000000079af */ /* 0x000e220000000000 */
[C---:B------:R-:W-:Y:S08]  /*61a0*/  HMMA.16816.F32 R80, R16.reuse, R50, RZ ;  /* 0x000000321050723c */ /* 0x040ff000000018ff */
[C---:B--2---:R-:W-:Y:S08]  /*61b0*/  HMMA.16816.F32 R60, R16.reuse, R4, RZ ;  /* 0x00000004103c723c */ /* 0x044ff000000018ff */
[C---:B------:R-:W-:Y:S08]  /*61c0*/  HMMA.16816.F32 R64, R16.reuse, R6, RZ ;  /* 0x000000061040723c */ /* 0x040ff000000018ff */
[C---:B------:R-:W-:Y:S08]  /*61d0*/  HMMA.16816.F32 R88, R16.reuse, R44, RZ ;  /* 0x0000002c1058723c */ /* 0x040ff000000018ff */
[C---:B------:R-:W-:Y:S08]  /*61e0*/  HMMA.16816.F32 R92, R16.reuse, R46, RZ ;  /* 0x0000002e105c723c */ /* 0x040ff000000018ff */
[C---:B------:R-:W-:Y:S08]  /*61f0*/  HMMA.16816.F32 R104, R16.reuse, R40, RZ ;  /* 0x000000281068723c */ /* 0x040ff000000018ff */
[C---:B------:R-:W-:Y:S08]  /*6200*/  HMMA.16816.F32 R116, R16.reuse, R42, RZ ;  /* 0x0000002a1074723c */ /* 0x040ff000000018ff */
[C---:B------:R-:W-:Y:S08]  /*6210*/  HMMA.16816.F32 R124, R16.reuse, R36, RZ ;  /* 0x00000024107c723c */ /* 0x040ff000000018ff */
[C---:B------:R-:W-:Y:S08]  /*6220*/  HMMA.16816.F32 R172, R16.reuse, R38, RZ ;  /* 0x0000002610ac723c */ /* 0x040ff000000018ff */
[C---:B----4-:R-:W-:Y:S08]  /*6230*/  HMMA.16816.F32 R180, R16.reuse, R32, RZ ;  /* 0x0000002010b4723c */ /* 0x050ff000000018ff */
[C---:B------:R-:W-:Y:S08]  /*6240*/  HMMA.16816.F32 R192, R16.reuse, R34, RZ ;  /* 0x0000002210c0723c */ /* 0x040ff000000018ff */
[C---:B-----5:R-:W-:Y:S08]  /*6250*/  HMMA.16816.F32 R220, R16.reuse, R28, RZ ;  /* 0x0000001c10dc723c */ /* 0x060ff000000018ff */
[C---:B------:R-:W-:Y:S08]  /*6260*/  HMMA.16816.F32 R236, R16.reuse, R24, RZ ;  /* 0x0000001810ec723c */ /* 0x040ff000000018ff */
[C---:B------:R-:W-:Y:S08]  /*6270*/  HMMA.16816.F32 R72, R16.reuse, R30, RZ ;  /* 0x0000001e1048723c */ /* 0x040ff000000018ff */
[----:B------:R-:W-:Y:S08]  /*6280*/  HMMA.16816.F32 R16, R16, R26, RZ ;  /* 0x0000001a1010723c */ /* 0x000ff000000018ff */
[C---:B------:R-:W-:Y:S08]  /*6290*/  HMMA.16816.F32 R56, R20.reuse, R4, RZ ;  /* 0x000000041438723c */ /* 0x040ff000000018ff */
[----:B------:R-:W-:Y:S01]  /*62a0*/  HMMA.16816.F32 R68, R20, R6, RZ ;  /* 0x000000061444723c */ /* 0x000fe200000018ff */
[----:B------:R-:W2:Y:S01]  /*62b0*/  LDSM.16.M88.4 R4, [R208+0x1000] ;  /* 0x00100000d004783b */ /* 0x000ea20000000200 */
[----:B------:R-:W-:-:S02]  /*62c0*/  IMAD.MOV.U32 R2, RZ, RZ, R73 ;  /* 0x000000ffff027224 */ /* 0x000fc400078e0049 */
[----:B------:R-:W-:Y:S02]  /*62d0*/  IMAD.MOV.U32 R110, RZ, RZ, R75 ;  /* 0x000000ffff6e7224 */ /* 0x000fe400078e004b */
[----:B------:R-:W-:Y:S02]  /*62e0*/  IMAD.MOV.U32 R109, RZ, RZ, R72 ;  /* 0x000000ffff6d7224 */ /* 0x000fe400078e0048 */
[----:B------:R-:W-:Y:S01]  /*62f0*/  IMAD.MOV.U32 R130, RZ, RZ, R18 ;  /* 0x000000ffff827224 */ /* 0x000fe200078e0012 */
[----:B------:R-:W-:Y:S01]  /*6300*/  HMMA.16816.F32 R84, R20, R44, RZ ;  /* 0x0000002c1454723c */ /* 0x000fe200000018ff */
[----:B------:R-:W-:Y:S02]  /*6310*/  IMAD.MOV.U32 R129, RZ, RZ, R19 ;  /* 0x000000ffff817224 */ /* 0x000fe400078e0013 */
[----:B------:R-:W-:Y:S02]  /*6320*/  IMAD.MOV.U32 R128, RZ, RZ, R16 ;  /* 0x000000ffff807224 */ /* 0x000fe400078e0010 */
[----:B------:R-:W-:-:S02]  /*6330*/  IMAD.MOV.U32 R111, RZ, RZ, R17 ;  /* 0x000000ffff6f7224 */ /* 0x000fc400078e0011 */
[----:B------:R-:W3:Y:S01]  /*6340*/  LDSM.16.M88.4 R16, [R216] ;  /* 0x00000000d810783b */ /* 0x000ee20000000200 */
[----:B------:R-:W-:Y:S01]  /*6350*/  IMAD.MOV.U32 R108, RZ, RZ, R74 ;  /* 0x000000ffff6c7224 */ /* 0x000fe200078e004a */
[C---:B------:R-:W-:Y:S08]  /*6360*/  HMMA.16816.F32 R44, R20.reuse, R46, RZ ;  /* 0x0000002e142c723c */ /* 0x040ff000000018ff */
[C---:B------:R-:W-:Y:S08]  /*6370*/  HMMA.16816.F32 R72, R20.reuse, R48, RZ ;  /* 0x000000301448723c */ /* 0x040ff000000018ff */
[C---:B------:R-:W-:Y:S08]  /*6380*/  HMMA.16816.F32 R48, R20.reuse, R50, RZ ;  /* 0x000000321430723c */ /* 0x040ff000000018ff */
[C---:B------:R-:W-:Y:S07]  /*6390*/  HMMA.16816.F32 R96, R20.reuse, R40, RZ ;  /* 0x000000281460723c */ /* 0x040fee00000018ff */
[----:B------:R-:W-:Y:S01]  /*63a0*/  IMAD.MOV.U32 R41, RZ, RZ, R197 ;  /* 0x000000ffff297224 */ /* 0x000fe200078e00c5 */
[----:B------:R-:W-:Y:S01]  /*63b0*/  HMMA.16816.F32 R100, R20, R42, RZ ;  /* 0x0000002a1464723c */ /* 0x000fe200000018ff */
[----:B------:R-:W-:-:S06]  /*63c0*/  IMAD.MOV.U32 R40, RZ, RZ, R128 ;  /* 0x000000ffff287224 */ /* 0x000fcc00078e0080 */
[----:B------:R-:W-:Y:S01]  /*63d0*/  IMAD.MOV.U32 R42, RZ, RZ, R130 ;  /* 0x000000ffff2a7224 */ /* 0x000fe200078e0082 */
[----:B------:R-:W-:Y:S01]  /*63e0*/  HMMA.16816.F32 R112, R20, R36, RZ ;  /* 0x000000241470723c */ /* 0x000fe200000018ff */
[----:B------:R-:W-:-:S07]  /*63f0*/  IMAD.MOV.U32 R43, RZ, RZ, R129 ;  /* 0x000000ffff2b7224 */ /* 0x000fce00078e0081 */
[C---:B------:R-:W-:Y:S08]  /*6400*/  HMMA.16816.F32 R120, R20.reuse, R38, RZ ;  /* 0x000000261478723c */ /* 0x040ff000000018ff */
[C---:B------:R-:W-:Y:S08]  /*6410*/  HMMA.16816.F32 R132, R20.reuse, R32, RZ ;  /* 0x000000201484723c */ /* 0x040ff000000018ff */
[C---:B------:R-:W-:Y:S08]  /*6420*/  HMMA.16816.F32 R176, R20.reuse, R34, RZ ;  /* 0x0000002214b0723c */ /* 0x040ff000000018ff */
[C---:B------:R-:W-:Y:S08]  /*6430*/  HMMA.16816.F32 R184, R20.reuse, R28, RZ ;  /* 0x0000001c14b8723c */ /* 0x040ff000000018ff */
[C---:B------:R-:W-:Y:S08]  /*6440*/  HMMA.16816.F32 R228, R20.reuse, R30, RZ ;  /* 0x0000001e14e4723c */ /* 0x040ff000000018ff */
[C---:B------:R-:W-:Y:S08]  /*6450*/  HMMA.16816.F32 R188, R20.reuse, R24, RZ ;  /* 0x0000001814bc723c */ /* 0x040ff000000018ff */
[----:B------:R-:W-:Y:S01]  /*6460*/  HMMA.16816.F32 R224, R20, R26, RZ ;  /* 0x0000001a14e0723c */ /* 0x000fe200000018ff */
[----:B------:R-:W4:Y:S07]  /*6470*/  LDSM.16.M88.4 R24, [R215] ;  /* 0x00000000d718783b */ /* 0x000f2e0000000200 */
[-C--:B-1----:R-:W-:Y:S07]  /*6480*/  HMMA.16816.F32 R20, R8, R52.reuse, R56 ;  /* 0x000000340814723c */ /* 0x082fee0000001838 */
[----:B------:R-:W-:Y:S01]  /*6490*/  IMAD.MOV.U32 R56, RZ, RZ, R2 ;  /* 0x000000ffff387224 */ /* 0x000fe200078e0002 */
[----:B--2---:R-:W-:Y:S01]  /*64a0*/  HMMA.16816.F32 R28, R4, R52, R60 ;  /* 0x00000034041c723c */ /* 0x004fe2000000183c */
[----:B------:R-:W-:Y:S01]  /*64b0*/  IADD3 R2, R0, 0x1, RZ ;  /* 0x0000000100027810 */ /* 0x000fe20007ffe0ff */
[----:B------:R-:W-:-:S03]  /*64c0*/  IMAD.MOV.U32 R57, RZ, RZ, R111 ;  /* 0x000000ffff397224 */ /* 0x000fc600078e006f */
[C---:B------:R-:W-:Y:S02]  /*64d0*/  ISETP.GE.AND P3, PT, R2.reuse, R14, PT ;  /* 0x0000000e0200720c */ /* 0x040fe40003f66270 */
[C---:B------:R-:W-:Y:S01]  /*64e0*/  ISETP.GE.AND P1, PT, R2.reuse, R15, PT ;  /* 0x0000000f0200720c */ /* 0x040fe20003f26270 */
[-C--:B------:R-:W-:Y:S01]  /*64f0*/  HMMA.16816.F32 R36, R4, R54.reuse, R64 ;  /* 0x000000360424723c */ /* 0x080fe20000001840 */
[C---:B------:R-:W-:Y:S02]  /*6500*/  ISETP.GE.AND P6, PT, R2.reuse, R12, PT ;  /* 0x0000000c0200720c */ /* 0x040fe40003fc6270 */
[----:B------:R-:W-:Y:S02]  /*6510*/  ISETP.GE.AND P0, PT, R2, R13, PT ;  /* 0x0000000d0200720c */ /* 0x000fe40003f06270 */
[----:B------:R-:W-:Y:S02]  /*6520*/  IADD3 R2, R0, 0x8, RZ ;  /* 0x0000000800027810 */ /* 0x000fe40007ffe0ff */
[----:B------:R-:W-:Y:S01]  /*6530*/  IMAD.MOV.U32 R66, RZ, RZ, R110 ;  /* 0x000000ffff427224 */ /* 0x000fe200078e006e */
[----:B------:R-:W-:Y:S01]  /*6540*/  HMMA.16816.F32 R52, R8, R54, R68 ;  /* 0x000000360834723c */ /* 0x000fe20000001844 */
[----:B------:R-:W-:Y:S01]  /*6550*/  FSEL R129, R22, -INF , !P2 ;  /* 0xff80000016817808 */ /* 0x000fe20005000000 */
[----:B------:R-:W-:Y:S01]  /*6560*/  IMAD.MOV.U32 R67, RZ, RZ, R109 ;  /* 0x000000ffff437224 */ /* 0x000fe200078e006d */
[----:B------:R-:W-:-:S02]  /*6570*/  FSEL R130, R23, -INF , !P1 ;  /* 0xff80000017827808 */ /* 0x000fc40004800000 */
[-C--:B------:R-:W-:Y:S02]  /*6580*/  ISETP.GE.AND P1, PT, R2, R12.reuse, PT ;  /* 0x0000000c0200720c */ /* 0x080fe40003f26270 */
[----:B------:R-:W-:Y:S01]  /*6590*/  IMAD.MOV.U32 R71, RZ, RZ, R108 ;  /* 0x000000ffff477224 */ /* 0x000fe200078e006c */
[----:B------:R-:W-:Y:S01]  /*65a0*/  FSEL R69, R20, -INF , !P4 ;  /* 0xff80000014457808 */ /* 0x000fe20006000000 */
[-C--:B---3--:R-:W-:Y:S01]  /*65b0*/  HMMA.16816.F32 R32, R4, R16.reuse, R76 ;  /* 0x000000100420723c */ /* 0x088fe2000000184c */
[----:B------:R-:W-:Y:S01]  /*65c0*/  FSEL R108, R21, -INF , !P3 ;  /* 0xff800000156c7808 */ /* 0x000fe20005800000 */
[----:B------:R-:W-:Y:S01]  /*65d0*/  IMAD.MOV.U32 R68, RZ, RZ, R67 ;  /* 0x000000ffff447224 */ /* 0x000fe200078e0043 */
[----:B------:R-:W-:Y:S01]  /*65e0*/  ISETP.GE.AND P3, PT, R0, R12, PT ;  /* 0x0000000c0000720c */ /* 0x000fe20003f66270 */
[----:B------:R-:W-:Y:S01]  /*65f0*/  IMAD.MOV.U32 R70, RZ, RZ, R56 ;  /* 0x000000ffff467224 */ /* 0x000fe200078e0038 */
[----:B------:R-:W-:Y:S02]  /*6600*/  ISETP.GE.AND P4, PT, R2, R14, PT ;  /* 0x0000000e0200720c */ /* 0x000fe40003f86270 */
[----:B------:R-:W-:Y:S01]  /*6610*/  FSEL R197, R28, -INF , !P3 ;  /* 0xff8000001cc57808 */ /* 0x000fe20005800000 */
[----:B------:R-:W-:Y:S01]  /*6620*/  HMMA.16816.F32 R20, R8, R16, R72 ;  /* 0x000000100814723c */ /* 0x000fe20000001848 */
[C---:B------:R-:W-:Y:S01]  /*6630*/  ISETP.GE.AND P5, PT, R2.reuse, R15, PT ;  /* 0x0000000f0200720c */ /* 0x040fe20003fa6270 */
[----:B------:R-:W-:Y:S01]  /*6640*/  IMAD.MOV.U32 R77, RZ, RZ, R41 ;  /* 0x000000ffff4d7224 */ /* 0x000fe200078e0029 */
[----:B------:R-:W-:-:S02]  /*6650*/  ISETP.GE.AND P2, PT, R2, R13, PT ;  /* 0x0000000d0200720c */ /* 0x000fc40003f46270 */
[C---:B------:R-:W-:Y:S02]  /*6660*/  ISETP.GE.AND P3, PT, R0.reuse, R13, PT ;  /* 0x0000000d0000720c */ /* 0x040fe40003f66270 */
[----:B------:R-:W-:Y:S01]  /*6670*/  IADD3 R2, R0, 0x9, RZ ;  /* 0x0000000900027810 */ /* 0x000fe20007ffe0ff */
[----:B------:R-:W-:Y:S01]  /*6680*/  IMAD.MOV.U32 R74, RZ, RZ, R42 ;  /* 0x000000ffff4a7224 */ /* 0x000fe200078e002a */
[----:B------:R-:W-:Y:S01]  /*6690*/  FSEL R202, R29, -INF , !P6 ;  /* 0xff8000001dca7808 */ /* 0x000fe20007000000 */
[----:B------:R-:W-:Y:S01]  /*66a0*/  IMAD.MOV.U32 R75, RZ, RZ, R43 ;  /* 0x000000ffff4b7224 */ /* 0x000fe200078e002b */
[----:B------:R-:W-:Y:S01]  /*66b0*/  FSEL R199, R30, -INF , !P3 ;  /* 0xff8000001ec77808 */ /* 0x000fe20005800000 */
[----:B------:R-:W-:Y:S01]  /*66c0*/  IMAD.MOV.U32 R72, RZ, RZ, R40 ;  /* 0x000000ffff487224 */ /* 0x000fe200078e0028 */
[----:B------:R-:W-:Y:S01]  /*66d0*/  FSEL R219, R31, -INF , !P0 ;  /* 0xff8000001fdb7808 */ /* 0x000fe20004000000 */
[----:B------:R-:W-:Y:S01]  /*66e0*/  IMAD.MOV.U32 R73, RZ, RZ, R57 ;  /* 0x000000ffff497224 */ /* 0x000fe200078e0039 */
[----:B------:R-:W-:Y:S01]  /*66f0*/  FSEL R201, R36, -INF , !P1 ;  /* 0xff80000024c97808 */ /* 0x000fe20004800000 */
[----:B------:R-:W-:Y:S01]  /*6700*/  HMMA.16816.F32 R28, R8, R18, R48 ;  /* 0x00000012081c723c */ /* 0x000fe20000001830 */
[----:B------:R-:W-:-:S02]  /*6710*/  ISETP.GE.AND P3, PT, R2, R12, PT ;  /* 0x0000000c0200720c */ /* 0x000fc40003f66270 */
[C---:B------:R-:W-:Y:S02]  /*6720*/  ISETP.GE.AND P6, PT, R2.reuse, R14, PT ;  /* 0x0000000e0200720c */ /* 0x040fe40003fc6270 */
[C---:B------:R-:W-:Y:S02]  /*6730*/  ISETP.GE.AND P0, PT, R2.reuse, R15, PT ;  /* 0x0000000f0200720c */ /* 0x040fe40003f06270 */
[----:B------:R-:W-:Y:S02]  /*6740*/  ISETP.GE.AND P1, PT, R2, R13, PT ;  /* 0x0000000d0200720c */ /* 0x000fe40003f26270 */
[----:B------:R-:W-:Y:S02]  /*6750*/  IADD3 R2, R0, 0x10, RZ ;  /* 0x0000001000027810 */ /* 0x000fe40007ffe0ff */
[----:B------:R-:W-:Y:S02]  /*6760*/  FSEL R200, R38, -INF , !P2 ;  /* 0xff80000026c87808 */ /* 0x000fe40005000000 */
[----:B------:R-:W-:-:S02]  /*6770*/  FSEL R198, R37, -INF , !P3 ;  /* 0xff80000025c67808 */ /* 0x000fc40005800000 */
[----:B------:R-:W-:Y:S02]  /*6780*/  FSEL R218, R39, -INF , !P1 ;  /* 0xff80000027da7808 */ /* 0x000fe40004800000 */
[----:B------:R-:W-:Y:S01]  /*6790*/  FSEL R65, R52, -INF , !P4 ;  /* 0xff80000034417808 */ /* 0x000fe20006000000 */
[----:B------:R-:W-:Y:S01]  /*67a0*/  HMMA.16816.F32 R36, R4, R18, R80 ;  /* 0x000000120424723c */ /* 0x000fe20000001850 */
[C---:B------:R-:W-:Y:S02]  /*67b0*/  ISETP.GE.AND P1, PT, R2.reuse, R14, PT ;  /* 0x0000000e0200720c */ /* 0x040fe40003f26270 */
[C---:B------:R-:W-:Y:S02]  /*67c0*/  ISETP.GE.AND P3, PT, R2.reuse, R15, PT ;  /* 0x0000000f0200720c */ /* 0x040fe40003f66270 */
[C---:B------:R-:W-:Y:S02]  /*67d0*/  ISETP.GE.AND P2, PT, R2.reuse, R12, PT ;  /* 0x0000000c0200720c */ /* 0x040fe40003f46270 */
[----:B------:R-:W-:Y:S01]  /*67e0*/  ISETP.GE.AND P4, PT, R2, R13, PT ;  /* 0x0000000d0200720c */ /* 0x000fe20003f86270 */
[----:B----4-:R-:W-:Y:S01]  /*67f0*/  HMMA.16816.F32 R16, R8, R24, R84 ;  /* 0x000000180810723c */ /* 0x010fe20000001854 */
[----:B------:R-:W-:-:S02]  /*6800*/  IADD3 R2, R0, 0x11, RZ ;  /* 0x0000001100027810 */ /* 0x000fc40007ffe0ff */
[----:B------:R-:W-:Y:S02]  /*6810*/  FSEL R110, R54, -INF , !P5 ;  /* 0xff800000366e7808 */ /* 0x000fe40006800000 */
[----:B------:R-:W-:Y:S02]  /*6820*/  FSEL R128, R55, -INF , !P0 ;  /* 0xff80000037807808 */ /* 0x000fe40004000000 */
[C---:B------:R-:W-:Y:S01]  /*6830*/  ISETP.GE.AND P5, PT, R2.reuse, R14, PT ;  /* 0x0000000e0200720c */ /* 0x040fe20003fa6270 */
[----:B------:R-:W-:Y:S01]  /*6840*/  IMAD.MOV.U32 R87, RZ, RZ, R77 ;  /* 0x000000ffff577224 */ /* 0x000fe200078e004d */
[----:B------:R-:W-:Y:S02]  /*6850*/  ISETP.GE.AND P0, PT, R2, R15, PT ;  /* 0x0000000f0200720c */ /* 0x000fe40003f06270 */
[----:B------:R-:W-:Y:S02]  /*6860*/  FSEL R63, R20, -INF , !P1 ;  /* 0xff800000143f7808 */ /* 0x000fe40004800000 */
[----:B------:R-:W-:-:S02]  /*6870*/  FSEL R62, R21, -INF , !P5 ;  /* 0xff800000153e7808 */ /* 0x000fc40006800000 */
[----:B------:R-:W-:Y:S02]  /*6880*/  FSEL R109, R22, -INF , !P3 ;  /* 0xff800000166d7808 */ /* 0x000fe40005800000 */
[----:B------:R-:W-:Y:S02]  /*6890*/  FSEL R111, R23, -INF , !P0 ;  /* 0xff800000176f7808 */ /* 0x000fe40004000000 */
[----:B------:R-:W1:Y:S01]  /*68a0*/  LDSM.16.M88.4 R20, [R214] ;  /* 0x00000000d614783b */ /* 0x000e620000000200 */
[----:B------:R-:W-:Y:S02]  /*68b0*/  FSEL R64, R53, -INF , !P6 ;  /* 0xff80000035407808 */ /* 0x000fe40007000000 */
[C---:B------:R-:W-:Y:S02]  /*68c0*/  ISETP.GE.AND P6, PT, R2.reuse, R12, PT ;  /* 0x0000000c0200720c */ /* 0x040fe40003fc6270 */
[----:B------:R-:W-:Y:S02]  /*68d0*/  ISETP.GE.AND P1, PT, R2, R13, PT ;  /* 0x0000000d0200720c */ /* 0x000fe40003f26270 */
[----:B------:R-:W-:-:S02]  /*68e0*/  IADD3 R2, R0, 0x18, RZ ;  /* 0x0000001800027810 */ /* 0x000fc40007ffe0ff */
[----:B------:R-:W-:Y:S02]  /*68f0*/  FSEL R131, R32, -INF , !P2 ;  /* 0xff80000020837808 */ /* 0x000fe40005000000 */
[C---:B------:R-:W-:Y:S02]  /*6900*/  ISETP.GE.AND P0, PT, R2.reuse, R12, PT ;  /* 0x0000000c0200720c */ /* 0x040fe40003f06270 */
[C---:B------:R-:W-:Y:S02]  /*6910*/  ISETP.GE.AND P3, PT, R2.reuse, R14, PT ;  /* 0x0000000e0200720c */ /* 0x040fe40003f66270 */
[C---:B------:R-:W-:Y:S02]  /*6920*/  ISETP.GE.AND P5, PT, R2.reuse, R15, PT ;  /* 0x0000000f0200720c */ /* 0x040fe40003fa6270 */
[----:B------:R-:W-:Y:S02]  /*6930*/  ISETP.GE.AND P2, PT, R2, R13, PT ;  /* 0x0000000d0200720c */ /* 0x000fe40003f46270 */
[----:B------:R-:W-:-:S02]  /*6940*/  IADD3 R2, R0, 0x19, RZ ;  /* 0x0000001900027810 */ /* 0x000fc40007ffe0ff */
[----:B------:R-:W-:Y:S02]  /*6950*/  FSEL R196, R33, -INF , !P6 ;  /* 0xff80000021c47808 */ /* 0x000fe40007000000 */
[----:B------:R-:W-:Y:S02]  /*6960*/  FSEL R232, R34, -INF , !P4 ;  /* 0xff80000022e87808 */ /* 0x000fe40006000000 */
[----:B------:R-:W-:Y:S02]  /*6970*/  FSEL R233, R35, -INF , !P1 ;  /* 0xff80000023e97808 */ /* 0x000fe40004800000 */
[----:B------:R-:W-:Y:S01]  /*6980*/  FSEL R139, R36, -INF , !P0 ;  /* 0xff800000248b7808 */ /* 0x000fe20004000000 */
[----:B------:R-:W-:Y:S01]  /*6990*/  HMMA.16816.F32 R32, R4, R24, R88 ;  /* 0x000000180420723c */ /* 0x000fe20000001858 */
[C---:B------:R-:W-:Y:S02]  /*69a0*/  ISETP.GE.AND P4, PT, R2.reuse, R12, PT ;  /* 0x0000000c0200720c */ /* 0x040fe40003f86270 */
[----:B------:R-:W-:-:S02]  /*69b0*/  ISETP.GE.AND P6, PT, R2, R14, PT ;  /* 0x0000000e0200720c */ /* 0x000fc40003fc6270 */
[C---:B------:R-:W-:Y:S02]  /*69c0*/  ISETP.GE.AND P1, PT, R2.reuse, R15, PT ;  /* 0x0000000f0200720c */ /* 0x040fe40003f26270 */
[----:B------:R-:W-:Y:S02]  /*69d0*/  ISETP.GE.AND P0, PT, R2, R13, PT ;  /* 0x0000000d0200720c */ /* 0x000fe40003f06270 */
[----:B------:R-:W-:Y:S02]  /*69e0*/  IADD3 R2, R0, 0x20, RZ ;  /* 0x0000002000027810 */ /* 0x000fe40007ffe0ff */
[----:B------:R-:W-:Y:S01]  /*69f0*/  FSEL R234, R38, -INF , !P2 ;  /* 0xff80000026ea7808 */ /* 0x000fe20005000000 */
[----:B-1----:R-:W-:Y:S01]  /*6a00*/  HMMA.16816.F32 R40, R4, R22, R116 ;  /* 0x000000160428723c */ /* 0x002fe20000001874 */
[----:B------:R-:W-:Y:S02]  /*6a10*/  FSEL R88, R37, -INF , !P4 ;  /* 0xff80000025587808 */ /* 0x000fe40006000000 */
[----:B------:R-:W-:-:S02]  /*6a20*/  FSEL R245, R39, -INF , !P0 ;  /* 0xff80000027f57808 */ /* 0x000fc40004000000 */
[----:B------:R-:W-:Y:S02]  /*6a30*/  FSEL R59, R28, -INF , !P3 ;  /* 0xff8000001c3b7808 */ /* 0x000fe40005800000 */
[C---:B------:R-:W-:Y:S01]  /*6a40*/  ISETP.GE.AND P0, PT, R2.reuse, R14, PT ;  /* 0x0000000e0200720c */ /* 0x040fe20003f06270 */
[----:B------:R-:W-:Y:S01]  /*6a50*/  HMMA.16816.F32 R36, R4, R26, R92 ;  /* 0x0000001a0424723c */ /* 0x000fe2000000185c */
[C---:B------:R-:W-:Y:S02]  /*6a60*/  ISETP.GE.AND P4, PT, R2.reuse, R15, PT ;  /* 0x0000000f0200720c */ /* 0x040fe40003f86270 */
[C---:B------:R-:W-:Y:S02]  /*6a70*/  ISETP.GE.AND P2, PT, R2.reuse, R12, PT ;  /* 0x0000000c0200720c */ /* 0x040fe40003f46270 */
[----:B------:R-:W-:Y:S02]  /*6a80*/  ISETP.GE.AND P3, PT, R2, R13, PT ;  /* 0x0000000d0200720c */ /* 0x000fe40003f66270 */
[----:B------:R-:W-:-:S02]  /*6a90*/  IADD3 R2, R0, 0x21, RZ ;  /* 0x0000002100027810 */ /* 0x000fc40007ffe0ff */
[----:B------:R-:W-:Y:S02]  /*6aa0*/  FSEL R61, R29, -INF , !P6 ;  /* 0xff8000001d3d7808 */ /* 0x000fe40007000000 */
[----:B------:R-:W-:Y:S02]  /*6ab0*/  FSEL R83, R30, -INF , !P5 ;  /* 0xff8000001e537808 */ /* 0x000fe40006800000 */
[----:B------:R-:W-:Y:S02]  /*6ac0*/  FSEL R85, R31, -INF , !P1 ;  /* 0xff8000001f557808 */ /* 0x000fe40004800000 */
[C---:B------:R-:W-:Y:S01]  /*6ad0*/  ISETP.GE.AND P5, PT, R2.reuse, R14, PT ;  /* 0x0000000e0200720c */ /* 0x040fe20003fa6270 */
[----:B------:R-:W-:Y:S01]  /*6ae0*/  HMMA.16816.F32 R28, R8, R26, R44 ;  /* 0x0000001a081c723c */ /* 0x000fe2000000182c */
[----:B------:R-:W-:Y:S02]  /*6af0*/  ISETP.GE.AND P1, PT, R2, R15, PT ;  /* 0x0000000f0200720c */ /* 0x000fe40003f26270 */
[----:B------:R-:W-:-:S02]  /*6b00*/  FSEL R60, R16, -INF , !P0 ;  /* 0xff800000103c7808 */ /* 0x000fc40004000000 */
[----:B------:R-:W-:Y:S02]  /*6b10*/  FSEL R58, R17, -INF , !P5 ;  /* 0xff800000113a7808 */ /* 0x000fe40006800000 */
[----:B------:R-:W-:Y:S01]  /*6b20*/  FSEL R82, R18, -INF , !P4 ;  /* 0xff80000012527808 */ /* 0x000fe20006000000 */
[----:B------:R-:W-:Y:S01]  /*6b30*/  HMMA.16816.F32 R24, R8, R20, R96 ;  /* 0x000000140818723c */ /* 0x000fe20000001860 */
[----:B------:R-:W-:Y:S02]  /*6b40*/  FSEL R84, R19, -INF , !P1 ;  /* 0xff80000013547808 */ /* 0x000fe40004800000 */
[----:B------:R-:W1:Y:S01]  /*6b50*/  LDSM.16.M88.4 R16, [R213] ;  /* 0x00000000d510783b */ /* 0x000e620000000200 */
[C---:B------:R-:W-:Y:S02]  /*6b60*/  ISETP.GE.AND P6, PT, R2.reuse, R12, PT ;  /* 0x0000000c0200720c */ /* 0x040fe40003fc6270 */
[----:B------:R-:W-:Y:S02]  /*6b70*/  ISETP.GE.AND P0, PT, R2, R13, PT ;  /* 0x0000000d0200720c */ /* 0x000fe40003f06270 */
[----:B------:R-:W-:-:S02]  /*6b80*/  IADD3 R2, R0, 0x28, RZ ;  /* 0x0000002800027810 */ /* 0x000fc40007ffe0ff */
[----:B------:R-:W-:Y:S02]  /*6b90*/  FSEL R95, R32, -INF , !P2 ;  /* 0xff800000205f7808 */ /* 0x000fe40005000000 */
[----:B------:R-:W-:Y:S02]  /*6ba0*/  FSEL R32, R35, -INF , !P0 ;  /* 0xff80000023207808 */ /* 0x000fe40004000000 */
[C---:B------:R-:W-:Y:S02]  /*6bb0*/  ISETP.GE.AND P1, PT, R2.reuse, R12, PT ;  /* 0x0000000c0200720c */ /* 0x040fe40003f26270 */
[C---:B------:R-:W-:Y:S01]  /*6bc0*/  ISETP.GE.AND P4, PT, R2.reuse, R14, PT ;  /* 0x0000000e0200720c */ /* 0x040fe20003f86270 */
[----:B------:R2:W-:Y:S01]  /*6bd0*/  STL [R1+0x10], R32 ;  /* 0x0000102001007387 */ /* 0x0005e20000100800 */
        /* <DEDUP_REMOVED lines=8> */
[C---:B------:R-:W-:Y:S02]  /*6c60*/  ISETP.GE.AND P0, PT, R2.reuse, R15, PT ;  /* 0x0000000f0200720c */ /* 0x040fe40003f06270 */
[----:B------:R-:W-:Y:S02]  /*6c70*/  ISETP.GE.AND P1, PT, R2, R13, PT ;  /* 0x0000000d0200720c */ /* 0x000fe40003f26270 */
[----:B------:R-:W-:Y:S02]  /*6c80*/  IADD3 R2, R0, 0x30, RZ ;  /* 0x0000003000027810 */ /* 0x000fe40007ffe0ff */
[----:B------:R-:W-:Y:S01]  /*6c90*/  FSEL R96, R37, -INF , !P3 ;  /* 0xff80000025607808 */ /* 0x000fe20005800000 */
[----:B--2---:R-:W-:Y:S01]  /*6ca0*/  HMMA.16816.F32 R32, R4, R20, R104 ;  /* 0x000000140420723c */ /* 0x004fe20000001868 */
[----:B------:R-:W-:Y:S02]  /*6cb0*/  FSEL R67, R39, -INF , !P1 ;  /* 0xff80000027437808 */ /* 0x000fe40004800000 */
[----:B------:R-:W-:-:S02]  /*6cc0*/  FSEL R55, R28, -INF , !P4 ;  /* 0xff8000001c377808 */ /* 0x000fc40006000000 */
[----:B------:R-:W-:Y:S02]  /*6cd0*/  ISETP.GE.AND P1, PT, R2, R14, PT ;  /* 0x0000000e0200720c */ /* 0x000fe40003f26270 */
[----:B------:R-:W-:Y:S02]  /*6ce0*/  FSEL R20, R38, -INF , !P2 ;  /* 0xff80000026147808 */ /* 0x000fe40005000000 */
[C---:B------:R-:W-:Y:S01]  /*6cf0*/  ISETP.GE.AND P3, PT, R2.reuse, R15, PT ;  /* 0x0000000f0200720c */ /* 0x040fe20003f66270 */
[----:B------:R-:W-:Y:S01]  /*6d00*/  HMMA.16816.F32 R36, R8, R22, R100 ;  /* 0x000000160824723c */ /* 0x000fe20000001864 */
[C---:B------:R-:W-:Y:S01]  /*6d10*/  ISETP.GE.AND P2, PT, R2.reuse, R12, PT ;  /* 0x0000000c0200720c */ /* 0x040fe20003f46270 */
[----:B------:R1:W-:Y:S01]  /*6d20*/  STL [R1+0xc], R20 ;  /* 0x00000c1401007387 */ /* 0x0003e20000100800 */
[----:B------:R-:W-:Y:S02]  /*6d30*/  ISETP.GE.AND P4, PT, R2, R13, PT ;  /* 0x0000000d0200720c */ /* 0x000fe40003f86270 */
[----:B------:R-:W-:-:S02]  /*6d40*/  IADD3 R2, R0, 0x31, RZ ;  /* 0x0000003100027810 */ /* 0x000fc40007ffe0ff */
[----:B------:R-:W-:Y:S01]  /*6d50*/  FSEL R79, R30, -INF , !P5 ;  /* 0xff8000001e4f7808 */ /* 0x000fe20006800000 */
[----:B------:R-:W-:Y:S01]  /*6d60*/  IMAD.MOV.U32 R103, RZ, RZ, R75 ;  /* 0x000000ffff677224 */ /* 0x000fe200078e004b */
[----:B------:R-:W-:Y:S01]  /*6d70*/  FSEL R81, R31, -INF , !P0 ;  /* 0xff8000001f517808 */ /* 0x000fe20004000000 */
[----:B------:R-:W-:Y:S01]  /*6d80*/  IMAD.MOV.U32 R102, RZ, RZ, R74 ;  /* 0x000000ffff667224 */ /* 0x000fe200078e004a */
[C---:B------:R-:W-:Y:S01]  /*6d90*/  ISETP.GE.AND P5, PT, R2.reuse, R14, PT ;  /* 0x0000000e0200720c */ /* 0x040fe20003fa6270 */
[----:B------:R-:W-:Y:S01]  /*6da0*/  IMAD.MOV.U32 R100, RZ, RZ, R72 ;  /* 0x000000ffff647224 */ /* 0x000fe200078e0048 */
[----:B------:R-:W-:Y:S01]  /*6db0*/  ISETP.GE.AND P0, PT, R2, R15, PT ;  /* 0x0000000f0200720c */ /* 0x000fe20003f06270 */
[----:B------:R-:W-:Y:S01]  /*6dc0*/  IMAD.MOV.U32 R101, RZ, RZ, R73 ;  /* 0x000000ffff657224 */ /* 0x000fe200078e0049 */
[----:B------:R-:W-:Y:S02]  /*6dd0*/  FSEL R56, R24, -INF , !P1 ;  /* 0xff80000018387808 */ /* 0x000fe40004800000 */
[----:B------:R-:W-:-:S02]  /*6de0*/  FSEL R54, R25, -INF , !P5 ;  /* 0xff80000019367808 */ /* 0x000fc40006800000 */
[----:B------:R-:W-:Y:S02]  /*6df0*/  FSEL R78, R26, -INF , !P3 ;  /* 0xff8000001a4e7808 */ /* 0x000fe40005800000 */
[----:B------:R-:W-:Y:S02]  /*6e00*/  FSEL R80, R27, -INF , !P0 ;  /* 0xff8000001b507808 */ /* 0x000fe40004000000 */
[----:B------:R-:W2:Y:S01]  /*6e10*/  LDSM.16.M88.4 R24, [R212] ;  /* 0x00000000d418783b */ /* 0x000ea20000000200 */
[----:B------:R-:W-:Y:S02]  /*6e20*/  FSEL R57, R29, -INF , !P6 ;  /* 0xff8000001d397808 */ /* 0x000fe40007000000 */
[C---:B------:R-:W-:Y:S01]  /*6e30*/  ISETP.GE.AND P6, PT, R2.reuse, R12, PT ;  /* 0x0000000c0200720c */ /* 0x040fe20003fc6270 */
[----:B-1----:R-:W-:Y:S01]  /*6e40*/  HMMA.16816.F32 R20, R8, R16, R112 ;  /* 0x000000100814723c */ /* 0x002fe20000001870 */
        /* <DEDUP_REMOVED lines=11> */
[----:B------:R-:W-:Y:S02]  /*6f00*/  ISETP.GE.AND P0, PT, R2, R13, PT ;  /* 0x0000000d0200720c */ /* 0x000fe40003f06270 */
[----:B------:R-:W-:Y:S02]  /*6f10*/  FSEL R112, R33, -INF , !P6 ;  /* 0xff80000021707808 */ /* 0x000fe40007000000 */
[----:B------:R-:W-:Y:S02]  /*6f20*/  FSEL R118, R34, -INF , !P4 ;  /* 0xff80000022767808 */ /* 0x000fe40006000000 */
[C---:B------:R-:W-:Y:S01]  /*6f30*/  ISETP.GE.AND P6, PT, R2.reuse, R14, PT ;  /* 0x0000000e0200720c */ /* 0x040fe20003fc6270 */
[----:B------:R-:W-:Y:S01]  /*6f40*/  HMMA.16816.F32 R32, R4, R18, R172 ;  /* 0x000000120420723c */ /* 0x000fe200000018ac */
[----:B------:R-:W-:-:S02]  /*6f50*/  ISETP.GE.AND P1, PT, R2, R15, PT ;  /* 0x0000000f0200720c */ /* 0x000fc40003f26270 */
[----:B------:R-:W-:Y:S02]  /*6f60*/  ISETP.GE.AND P4, PT, R2, R12, PT ;  /* 0x0000000c0200720c */ /* 0x000fe40003f86270 */
[----:B------:R-:W-:Y:S02]  /*6f70*/  IADD3 R2, R0, 0x40, RZ ;  /* 0x0000004000027810 */ /* 0x000fe40007ffe0ff */
[----:B------:R-:W-:Y:S01]  /*6f80*/  FSEL R51, R36, -INF , !P3 ;  /* 0xff80000024337808 */ /* 0x000fe20005800000 */
[----:B-1----:R-:W-:Y:S01]  /*6f90*/  HMMA.16816.F32 R28, R4, R16, R124 ;  /* 0x00000010041c723c */ /* 0x002fe2000000187c */
[----:B------:R-:W-:Y:S02]  /*6fa0*/  FSEL R53, R37, -INF , !P6 ;  /* 0xff80000025357808 */ /* 0x000fe40007000000 */
[----:B------:R-:W-:Y:S02]  /*6fb0*/  FSEL R75, R38, -INF , !P5 ;  /* 0xff800000264b7808 */ /* 0x000fe40006800000 */
[----:B------:R-:W-:-:S02]  /*6fc0*/  FSEL R77, R39, -INF , !P1 ;  /* 0xff800000274d7808 */ /* 0x000fc40004800000 */
[----:B------:R-:W-:Y:S01]  /*6fd0*/  FSEL R16, R43, -INF , !P0 ;  /* 0xff8000002b107808 */ /* 0x000fe20004000000 */
[C---:B------:R-:W-:Y:S01]  /*6fe0*/  HMMA.16816.F32 R36, R8.reuse, R18, R120 ;  /* 0x000000120824723c */ /* 0x040fe20000001878 */
[----:B------:R-:W-:Y:S02]  /*6ff0*/  FSEL R124, R42, -INF , !P2 ;  /* 0xff8000002a7c7808 */ /* 0x000fe40005000000 */
[----:B------:R-:W-:Y:S01]  /*7000*/  FSEL R107, R41, -INF , !P4 ;  /* 0xff800000296b7808 */ /* 0x000fe20006000000 */
[----:B------:R-:W-:Y:S01]  /*7010*/  STL [R1+0x18], R16 ;  /* 0x0000181001007387 */ /* 0x000fe20000100800 */
[C---:B------:R-:W-:Y:S02]  /*7020*/  ISETP.GE.AND P0, PT, R2.reuse, R14, PT ;  /* 0x0000000e0200720c */ /* 0x040fe40003f06270 */
[C---:B------:R-:W-:Y:S01]  /*7030*/  ISETP.GE.AND P4, PT, R2.reuse, R15, PT ;  /* 0x0000000f0200720c */ /* 0x040fe20003f86270 */
[----:B------:R-:W1:Y:S01]  /*7040*/  LDSM.16.M88.4 R16, [R211] ;  /* 0x00000000d310783b */ /* 0x000e620000000200 */
[C---:B------:R-:W-:Y:S01]  /*7050*/  ISETP.GE.AND P2, PT, R2.reuse, R12, PT ;  /* 0x0000000c0200720c */ /* 0x040fe20003f46270 */
[----:B--2---:R-:W-:Y:S01]  /*7060*/  HMMA.16816.F32 R40, R8, R24, R132 ;  /* 0x000000180828723c */ /* 0x004fe20000001884 */
[----:B------:R-:W-:-:S02]  /*7070*/  ISETP.GE.AND P3, PT, R2, R13, PT ;  /* 0x0000000d0200720c */ /* 0x000fc40003f66270 */
[----:B------:R-:W-:Y:S02]  /*7080*/  IADD3 R2, R0, 0x41, RZ ;  /* 0x0000004100027810 */ /* 0x000fe40007ffe0ff */
[----:B------:R-:W-:Y:S02]  /*7090*/  FSEL R52, R20, -INF , !P0 ;  /* 0xff80000014347808 */ /* 0x000fe40004000000 */
[C---:B------:R-:W-:Y:S02]  /*70a0*/  ISETP.GE.AND P5, PT, R2.reuse, R14, PT ;  /* 0x0000000e0200720c */ /* 0x040fe40003fa6270 */
[----:B------:R-:W-:Y:S02]  /*70b0*/  ISETP.GE.AND P1, PT, R2, R15, PT ;  /* 0x0000000f0200720c */ /* 0x000fe40003f26270 */
[----:B------:R-:W-:Y:S02]  /*70c0*/  FSEL R50, R21, -INF , !P5 ;  /* 0xff80000015327808 */ /* 0x000fe40006800000 */
[----:B------:R-:W-:-:S02]  /*70d0*/  FSEL R74, R22, -INF , !P4 ;  /* 0xff800000164a7808 */ /* 0x000fc40006000000 */
[----:B------:R-:W-:Y:S02]  /*70e0*/  FSEL R76, R23, -INF , !P1 ;  /* 0xff800000174c7808 */ /* 0x000fe40004800000 */
[C---:B------:R-:W-:Y:S01]  /*70f0*/  ISETP.GE.AND P6, PT, R2.reuse, R12, PT ;  /* 0x0000000c0200720c */ /* 0x040fe20003fc6270 */
[----:B------:R-:W2:Y:S01]  /*7100*/  LDSM.16.M88.4 R20, [R210] ;  /* 0x00000000d214783b */ /* 0x000ea20000000200 */
[----:B------:R-:W-:Y:S01]  /*7110*/  ISETP.GE.AND P0, PT, R2, R13, PT ;  /* 0x0000000d0200720c */ /* 0x000fe20003f06270 */
[----:B------:R-:W-:-:S04]  /*7120*/  DEPBAR.LE SB0, 0x0 ;  /* 0x000080000000791a */ /* 0x000fc80000000000 */
[----:B------:R-:W-:Y:S02]  /*7130*/  IADD3 R2, R0, 0x48, RZ ;  /* 0x0000004800027810 */ /* 0x000fe40007ffe0ff */
[----:B------:R-:W-:Y:S01]  /*7140*/  FSEL R119, R28, -INF , !P2 ;  /* 0xff8000001c777808 */ /* 0x000fe20005000000 */
[----:B------:R-:W-:Y:S01]  /*7150*/  BAR.SYNC.DEFER_BLOCKING 0x0 ;  /* 0x0000000000007b1d */ /* 0x000fe20000010000 */
[C---:B------:R-:W-:Y:S02]  /*7160*/  ISETP.GE.AND P1, PT, R2.reuse, R12, PT ;  /* 0x0000000c0200720c */ /* 0x040fe40003f26270 */
[C---:B------:R-:W-:Y:S02]  /*7170*/  ISETP.GE.AND P4, PT, R2.reuse, R14, PT ;  /* 0x0000000e0200720c */ /* 0x040fe40003f86270 */
[C---:B------:R-:W-:Y:S02]  /*7180*/  ISETP.GE.AND P5, PT, R2.reuse, R15, PT ;  /* 0x0000000f0200720c */ /* 0x040fe40003fa6270 */
[----:B------:R-:W-:-:S02]  /*7190*/  ISETP.GE.AND P2, PT, R2, R13, PT ;  /* 0x0000000d0200720c */ /* 0x000fc40003f46270 */
[----:B------:R-:W-:Y:S02]  /*71a0*/  IADD3 R2, R0, 0x49, RZ ;  /* 0x0000004900027810 */ /* 0x000fe40007ffe0ff */
[----:B------:R-:W-:Y:S02]  /*71b0*/  FSEL R121, R29, -INF , !P6 ;  /* 0xff8000001d797808 */ /* 0x000fe40007000000 */
[----:B------:R-:W-:Y:S02]  /*71c0*/  FSEL R133, R30, -INF , !P3 ;  /* 0xff8000001e857808 */ /* 0x000fe40005800000 */
[----:B------:R-:W-:Y:S02]  /*71d0*/  FSEL R172, R31, -INF , !P0 ;  /* 0xff8000001fac7808 */ /* 0x000fe40004000000 */
[----:B------:R-:W-:Y:S01]  /*71e0*/  FSEL R122, R32, -INF , !P1 ;  /* 0xff800000207a7808 */ /* 0x000fe20004800000 */
[----:B------:R-:W-:Y:S01]  /*71f0*/  HMMA.16816.F32 R28, R4, R24, R180 ;  /* 0x00000018041c723c */ /* 0x000fe200000018b4 */
[----:B------:R-:W-:-:S02]  /*7200*/  ISETP.GE.AND P3, PT, R2, R12, PT ;  /* 0x0000000c0200720c */ /* 0x000fc40003f66270 */
[----:B------:R-:W-:Y:S02]  /*7210*/  ISETP.GE.AND P1, PT, R2, R13, PT ;  /* 0x0000000d0200720c */ /* 0x000fe40003f26270 */
[----:B------:R-:W-:Y:S02]  /*7220*/  FSEL R135, R34, -INF , !P2 ;  /* 0xff80000022877808 */ /* 0x000fe40005000000 */
[----:B------:R-:W-:Y:S01]  /*7230*/  FSEL R120, R33, -INF , !P3 ;  /* 0xff80000021787808 */ /* 0x000fe20005800000 */
[----:B------:R-:W-:Y:S01]  /*7240*/  IMAD.MOV.U32 R181, RZ, RZ, R70 ;  /* 0x000000ffffb57224 */ /* 0x000fe200078e0046 */
[----:B------:R-:W-:Y:S01]  /*7250*/  FSEL R173, R35, -INF , !P1 ;  /* 0xff80000023ad7808 */ /* 0x000fe20004800000 */
[----:B------:R-:W-:Y:S01]  /*7260*/  IMAD.MOV.U32 R182, RZ, RZ, R71 ;  /* 0x000000ffffb67224 */ /* 0x000fe200078e0047 */
[C---:B------:R-:W-:Y:S01]  /*7270*/  ISETP.GE.AND P6, PT, R2.reuse, R14, PT ;  /* 0x0000000e0200720c */ /* 0x040fe20003fc6270 */
[----:B------:R-:W-:Y:S01]  /*7280*/  HMMA.16816.F32 R32, R4, R26, R192 ;  /* 0x0000001a0420723c */ /* 0x000fe200000018c0 */
[----:B------:R-:W-:Y:S01]  /*7290*/  ISETP.GE.AND P0, PT, R2, R15, PT ;  /* 0x0000000f0200720c */ /* 0x000fe20003f06270 */
[----:B------:R-:W-:Y:S01]  /*72a0*/  IMAD.MOV.U32 R180, RZ, RZ, R68 ;  /* 0x000000ffffb47224 */ /* 0x000fe200078e0044 */
[----:B------:R-:W-:Y:S01]  /*72b0*/  IADD3 R2, R0, 0x50, RZ ;  /* 0x0000005000027810 */ /* 0x000fe20007ffe0ff */
[----:B------:R-:W-:Y:S01]  /*72c0*/  IMAD.MOV.U32 R183, RZ, RZ, R66 ;  /* 0x000000ffffb77224 */ /* 0x000fe200078e0042 */
[----:B------:R-:W-:-:S02]  /*72d0*/  FSEL R48, R36, -INF , !P4 ;  /* 0xff80000024307808 */ /* 0x000fc40006000000 */
[C---:B------:R-:W-:Y:S02]  /*72e0*/  ISETP.GE.AND P1, PT, R2.reuse, R14, PT ;  /* 0x0000000e0200720c */ /* 0x040fe40003f26270 */
[C---:B------:R-:W-:Y:S02]  /*72f0*/  ISETP.GE.AND P2, PT, R2.reuse, R15, PT ;  /* 0x0000000f0200720c */ /* 0x040fe40003f46270 */
[C---:B------:R-:W-:Y:S02]  /*7300*/  ISETP.GE.AND P3, PT, R2.reuse, R12, PT ;  /* 0x0000000c0200720c */ /* 0x040fe40003f66270 */
[----:B------:R-:W-:Y:S02]  /*7310*/  ISETP.GE.AND P4, PT, R2, R13, PT ;  /* 0x0000000d0200720c */ /* 0x000fe40003f86270 */
[----:B------:R-:W-:Y:S02]  /*7320*/  IADD3 R2, R0, 0x51, RZ ;  /* 0x0000005100027810 */ /* 0x000fe40007ffe0ff */
[----:B------:R-:W-:-:S02]  /*7330*/  FSEL R49, R37, -INF , !P6 ;  /* 0xff80000025317808 */ /* 0x000fc40007000000 */
[----:B------:R-:W-:Y:S02]  /*7340*/  FSEL R73, R38, -INF , !P5 ;  /* 0xff80000026497808 */ /* 0x000fe40006800000 */
[----:B------:R-:W-:Y:S02]  /*7350*/  FSEL R72, R39, -INF , !P0 ;  /* 0xff80000027487808 */ /* 0x000fe40004000000 */
[C---:B------:R-:W-:Y:S01]  /*7360*/  ISETP.GE.AND P5, PT, R2.reuse, R14, PT ;  /* 0x0000000e0200720c */ /* 0x040fe20003fa6270 */
[----:B------:R-:W-:Y:S01]  /*7370*/  HMMA.16816.F32 R36, R8, R26, R176 ;  /* 0x0000001a0824723c */ /* 0x000fe200000018b0 */
[----:B------:R-:W-:Y:S02]  /*7380*/  ISETP.GE.AND P0, PT, R2, R15, PT ;  /* 0x0000000f0200720c */ /* 0x000fe40003f06270 */
[----:B------:R-:W-:Y:S02]  /*7390*/  FSEL R47, R40, -INF , !P1 ;  /* 0xff800000282f7808 */ /* 0x000fe40004800000 */
[----:B------:R-:W-:-:S02]  /*73a0*/  FSEL R46, R41, -INF , !P5 ;  /* 0xff800000292e7808 */ /* 0x000fc40006800000 */
[----:B------:R-:W-:Y:S01]  /*73b0*/  FSEL R71, R42, -INF , !P2 ;  /* 0xff8000002a477808 */ /* 0x000fe20005000000 */
[-C--:B-1----:R-:W-:Y:S01]  /*73c0*/  HMMA.16816.F32 R24, R4, R16.reuse, R220 ;  /* 0x000000100418723c */ /* 0x082fe200000018dc */
[----:B------:R-:W-:Y:S02]  /*73d0*/  FSEL R70, R43, -INF , !P0 ;  /* 0xff8000002b467808 */ /* 0x000fe40004000000 */
[C---:B------:R-:W-:Y:S02]  /*73e0*/  ISETP.GE.AND P6, PT, R2.reuse, R12, PT ;  /* 0x0000000c0200720c */ /* 0x040fe40003fc6270 */
[----:B------:R-:W-:Y:S02]  /*73f0*/  ISETP.GE.AND P1, PT, R2, R13, PT ;  /* 0x0000000d0200720c */ /* 0x000fe40003f26270 */
[----:B------:R-:W-:Y:S01]  /*7400*/  IADD3 R2, R0, 0x58, RZ ;  /* 0x0000005800027810 */ /* 0x000fe20007ffe0ff */
[----:B------:R-:W-:Y:S01]  /*7410*/  HMMA.16816.F32 R40, R8, R16, R184 ;  /* 0x000000100828723c */ /* 0x000fe200000018b8 */
        /* <DEDUP_REMOVED lines=9> */
[----:B------:R-:W-:Y:S01]  /*74b0*/  FSEL R134, R32, -INF , !P0 ;  /* 0xff80000020867808 */ /* 0x000fe20004000000 */
[----:B--2---:R-:W-:Y:S01]  /*74c0*/  HMMA.16816.F32 R28, R8, R20, R188 ;  /* 0x00000014081c723c */ /* 0x004fe200000018bc */
[C---:B------:R-:W-:Y:S02]  /*74d0*/  ISETP.GE.AND P4, PT, R2.reuse, R12, PT ;  /* 0x0000000c0200720c */ /* 0x040fe40003f86270 */
[----:B------:R-:W-:Y:S02]  /*74e0*/  ISETP.GE.AND P0, PT, R2, R13, PT ;  /* 0x0000000d0200720c */ /* 0x000fe40003f06270 */
[----:B------:R-:W-:-:S02]  /*74f0*/  FSEL R176, R34, -INF , !P3 ;  /* 0xff80000022b07808 */ /* 0x000fc40005800000 */
[----:B------:R-:W-:Y:S02]  /*7500*/  FSEL R127, R33, -INF , !P4 ;  /* 0xff800000217f7808 */ /* 0x000fe40006000000 */
[----:B------:R-:W-:Y:S02]  /*7510*/  FSEL R174, R35, -INF , !P0 ;  /* 0xff80000023ae7808 */ /* 0x000fe40004000000 */
[C---:B------:R-:W-:Y:S01]  /*7520*/  ISETP.GE.AND P6, PT, R2.reuse, R14, PT ;  /* 0x0000000e0200720c */ /* 0x040fe20003fc6270 */
[----:B------:R-:W-:Y:S01]  /*7530*/  HMMA.16816.F32 R32, R4, R20, R236 ;  /* 0x000000140420723c */ /* 0x000fe200000018ec */
[----:B------:R-:W-:Y:S02]  /*7540*/  ISETP.GE.AND P1, PT, R2, R15, PT ;  /* 0x0000000f0200720c */ /* 0x000fe40003f26270 */
[----:B------:R-:W-:Y:S02]  /*7550*/  IADD3 R2, R0, 0x60, RZ ;  /* 0x0000006000027810 */ /* 0x000fe40007ffe0ff */
[----:B------:R-:W-:-:S02]  /*7560*/  FSEL R45, R36, -INF , !P2 ;  /* 0xff800000242d7808 */ /* 0x000fc40005000000 */
[----:B------:R-:W-:Y:S02]  /*7570*/  FSEL R44, R37, -INF , !P6 ;  /* 0xff800000252c7808 */ /* 0x000fe40007000000 */
[----:B------:R-:W-:Y:S02]  /*7580*/  FSEL R66, R38, -INF , !P5 ;  /* 0xff80000026427808 */ /* 0x000fe40006800000 */
[----:B------:R-:W-:Y:S02]  /*7590*/  FSEL R68, R39, -INF , !P1 ;  /* 0xff80000027447808 */ /* 0x000fe40004800000 */
[C---:B------:R-:W-:Y:S01]  /*75a0*/  ISETP.GE.AND P0, PT, R2.reuse, R14, PT ;  /* 0x0000000e0200720c */ /* 0x040fe20003f06270 */
[----:B------:R-:W-:Y:S01]  /*75b0*/  HMMA.16816.F32 R36, R4, R18, R180 ;  /* 0x000000120424723c */ /* 0x000fe200000018b4 */
[C---:B------:R-:W-:Y:S02]  /*75c0*/  ISETP.GE.AND P3, PT, R2.reuse, R15, PT ;  /* 0x0000000f0200720c */ /* 0x040fe40003f66270 */
[----:B------:R-:W-:-:S02]  /*75d0*/  ISETP.GE.AND P4, PT, R2, R12, PT ;  /* 0x0000000c0200720c */ /* 0x000fc40003f86270 */
[----:B------:R-:W-:Y:S02]  /*75e0*/  ISETP.GE.AND P2, PT, R2, R13, PT ;  /* 0x0000000d0200720c */ /* 0x000fe40003f46270 */
[----:B------:R-:W-:Y:S01]  /*75f0*/  IADD3 R2, R0, 0x61, RZ ;  /* 0x0000006100027810 */ /* 0x000fe20007ffe0ff */
[----:B------:R-:W-:Y:S01]  /*7600*/  HMMA.16816.F32 R16, R8, R18, R228 ;  /* 0x000000120810723c */ /* 0x000fe200000018e4 */
[----:B------:R-:W-:Y:S01]  /*7610*/  FSEL R40, R40, -INF , !P0 ;  /* 0xff80000028287808 */ /* 0x000fe20004000000 */
[----:B------:R-:W-:Y:S01]  /*7620*/  IMAD.MOV.U32 R183, RZ, RZ, R87 ;  /* 0x000000ffffb77224 */ /* 0x000fe200078e0057 */
[C---:B------:R-:W-:Y:S02]  /*7630*/  ISETP.GE.AND P6, PT, R2.reuse, R14, PT ;  /* 0x0000000e0200720c */ /* 0x040fe40003fc6270 */
[C---:B------:R-:W-:Y:S02]  /*7640*/  ISETP.GE.AND P1, PT, R2.reuse, R15, PT ;  /* 0x0000000f0200720c */ /* 0x040fe40003f26270 */
[C---:B------:R-:W-:Y:S01]  /*7650*/  ISETP.GE.AND P5, PT, R2.reuse, R12, PT ;  /* 0x0000000c0200720c */ /* 0x040fe20003fa6270 */
[----:B------:R-:W-:Y:S01]  /*7660*/  HMMA.16816.F32 R4, R4, R22, R100 ;  /* 0x000000160404723c */ /* 0x000fe20000001864 */
[----:B------:R-:W-:-:S02]  /*7670*/  ISETP.GE.AND P0, PT, R2, R13, PT ;  /* 0x0000000d0200720c */ /* 0x000fc40003f06270 */
[----:B------:R-:W-:Y:S02]  /*7680*/  IADD3 R2, R0, 0x70, RZ ;  /* 0x0000007000027810 */ /* 0x000fe40007ffe0ff */
[----:B------:R-:W-:Y:S02]  /*7690*/  FSEL R41, R41, -INF , !P6 ;  /* 0xff80000029297808 */ /* 0x000fe40007000000 */
[----:B------:R-:W-:Y:S01]  /*76a0*/  FSEL R42, R42, -INF , !P3 ;  /* 0xff8000002a2a7808 */ /* 0x000fe20005800000 */
[----:B------:R-:W-:Y:S01]  /*76b0*/  HMMA.16816.F32 R8, R8, R22, R224 ;  /* 0x000000160808723c */ /* 0x000fe200000018e0 */
[----:B------:R-:W-:Y:S02]  /*76c0*/  FSEL R86, R43, -INF , !P1 ;  /* 0xff8000002b567808 */ /* 0x000fe40004800000 */
[----:B------:R-:W-:Y:S02]  /*76d0*/  FSEL R115, R24, -INF , !P4 ;  /* 0xff80000018737808 */ /* 0x000fe40006000000 */
        /* <DEDUP_REMOVED lines=8> */
[----:B------:R-:W-:Y:S02]  /*7760*/  FSEL R21, R28, -INF , !P3 ;  /* 0xff8000001c157808 */ /* 0x000fe40005800000 */
        /* <DEDUP_REMOVED lines=24> */
[----:B------:R-:W-:Y:S02]  /*78f0*/  ISETP.GE.AND P0, PT, R2, R13, PT ;  /* 0x0000000d0200720c */ /* 0x000fe40003f06270 */
[----:B------:R-:W-:Y:S02]  /*7900*/  IADD3 R0, R0, 0x79, RZ ;  /* 0x0000007900007810 */ /* 0x000fe40007ffe0ff */
[----:B------:R-:W-:Y:S02]  /*7910*/  FSEL R101, R6, -INF , !P0 ;  /* 0xff80000006657808 */ /* 0x000fe40004000000 */
[----:B------:R-:W-:-:S02]  /*7920*/  ISETP.NE.AND P0, PT, R183, 0x2, PT ;  /* 0x00000002b700780c */ /* 0x000fc40003f05270 */
[----:B------:R-:W-:Y:S02]  /*7930*/  FSEL R103, R39, -INF , !P1 ;  /* 0xff80000027677808 */ /* 0x000fe40004800000 */
[----:B------:R-:W-:Y:S02]  /*7940*/  FSEL R16, R16, -INF , !P2 ;  /* 0xff80000010107808 */ /* 0x000fe40005000000 */
[-C--:B------:R-:W-:Y:S02]  /*7950*/  ISETP.GE.AND P1, PT, R2, R12.reuse, PT ;  /* 0x0000000c0200720c */ /* 0x080fe40003f26270 */
[----:B------:R-:W-:Y:S02]  /*7960*/  ISETP.GE.AND P2, PT, R0, R12, PT ;  /* 0x0000000c0000720c */ /* 0x000fe40003f46270 */
[----:B------:R-:W-:Y:S02]  /*7970*/  FSEL R104, R38, -INF , !P6 ;  /* 0xff80000026687808 */ /* 0x000fe40007000000 */
[----:B------:R-:W-:-:S02]  /*7980*/  FSEL R94, R37, -INF , !P5 ;  /* 0xff800000255e7808 */ /* 0x000fc40006800000 */
[----:B------:R-:W-:Y:S02]  /*7990*/  FSEL R17, R17, -INF , !P3 ;  /* 0xff80000011117808 */ /* 0x000fe40005800000 */
[----:B------:R-:W-:Y:S02]  /*79a0*/  FSEL R93, R4, -INF , !P1 ;  /* 0xff800000045d7808 */ /* 0x000fe40004800000 */
[----:B------:R-:W-:Y:S02]  /*79b0*/  FSEL R92, R5, -INF , !P2 ;  /* 0xff800000055c7808 */ /* 0x000fe40005000000 */
[-C--:B------:R-:W-:Y:S02]  /*79c0*/  ISETP.GE.AND P6, PT, R2, R14.reuse, PT ;  /* 0x0000000e0200720c */ /* 0x080fe40003fc6270 */
[----:B------:R-:W-:Y:S02]  /*79d0*/  ISETP.GE.AND P5, PT, R0, R14, PT ;  /* 0x0000000e0000720c */ /* 0x000fe40003fa6270 */
[----:B------:R-:W-:-:S02]  /*79e0*/  ISETP.GE.AND P3, PT, R2, R15, PT ;  /* 0x0000000f0200720c */ /* 0x000fc40003f66270 */
[C---:B------:R-:W-:Y:S02]  /*79f0*/  ISETP.GE.AND P1, PT, R0.reuse, R13, PT ;  /* 0x0000000d0000720c */ /* 0x040fe40003f26270 */
[----:B------:R-:W-:Y:S02]  /*7a00*/  ISETP.GE.AND P2, PT, R0, R15, PT ;  /* 0x0000000f0000720c */ /* 0x000fe40003f46270 */
[----:B------:R-:W-:Y:S02]  /*7a10*/  FSEL R100, R7, -INF , !P1 ;  /* 0xff80000007647808 */ /* 0x000fe40004800000 */
[----:B------:R-:W-:Y:S02]  /*7a20*/  FSEL R90, R19, -INF , !P4 ;  /* 0xff800000135a7808 */ /* 0x000fe40006000000 */
[----:B------:R-:W-:Y:S02]  /*7a30*/  FSEL R12, R8, -INF , !P6 ;  /* 0xff800000080c7808 */ /* 0x000fe40007000000 */
[----:B------:R-:W-:-:S02]  /*7a40*/  FSEL R13, R9, -INF , !P5 ;  /* 0xff800000090d7808 */ /* 0x000fc40006800000 */
[----:B------:R-:W-:Y:S02]  /*7a50*/  FSEL R89, R10, -INF , !P3 ;  /* 0xff8000000a597808 */ /* 0x000fe40005800000 */
[----:B------:R-:W-:Y:S01]  /*7a60*/  FSEL R91, R11, -INF , !P2 ;  /* 0xff8000000b5b7808 */ /* 0x000fe20005000000 */
[----:B------:R-:W-:Y:S05]  /*7a70*/  @!P0 BRA `(.L_x_16) ;  /* 0x000001c000008947 */ /* 0x000fea0003800000 */
[----:B------:R-:W-:Y:S01]  /*7a80*/  IADD3 R0, R183, -0x3, RZ ;  /* 0xfffffffdb7007810 */ /* 0x000fe20007ffe0ff */
[----:B------:R-:W-:Y:S02]  /*7a90*/  IMAD.MOV.U32 R182, RZ, RZ, c[0x0][0x198] ;  /* 0x00006600ffb67624 */ /* 0x000fe400078e00ff */
[----:B------:R-:W-:Y:S01]  /*7aa0*/  IMAD.MOV.U32 R181, RZ, RZ, c[0x0][0x19c] ;  /* 0x00006700ffb57624 */ /* 0x000fe200078e00ff */
[----:B------:R-:W-:Y:S01]  /*7ab0*/  SHF.R.S32.HI R2, RZ, 0x1f, R0 ;  /* 0x0000001fff027819 */ /* 0x000fe20000011400 */
[----:B------:R-:W-:-:S03]  /*7ac0*/  IMAD.WIDE.U32 R4, R0, c[0x0][0x198], RZ ;  /* 0x0000660000047a25 */ /* 0x000fc600078e00ff */
[----:B------:R-:W-:Y:S01]  /*7ad0*/  SHF.L.U64.HI R11, R182, 0x6, R181 ;  /* 0x00000006b60b7819 */ /* 0x000fe200000102b5 */
[----:B------:R-:W-:Y:S02]  /*7ae0*/  IMAD R2, R2, c[0x0][0x198], RZ ;  /* 0x0000660002027a24 */ /* 0x000fe400078e02ff */
[----:B------:R-:W-:Y:S02]  /*7af0*/  IMAD.SHL.U32 R10, R182, 0x40, RZ ;  /* 0x00000040b60a7824 */ /* 0x000fe400078e00ff */
[----:B------:R-:W-:Y:S01]  /*7b00*/  IMAD R2, R0, c[0x0][0x19c], R2 ;  /* 0x0000670000027a24 */ /* 0x000fe200078e0202 */
[----:B------:R-:W-:-:S03]  /*7b10*/  LEA R0, P0, R4, R248, 0x7 ;  /* 0x000000f804007211 */ /* 0x000fc600078038ff */
[----:B------:R-:W-:Y:S01]  /*7b20*/  IMAD.IADD R2, R5, 0x1, R2 ;  /* 0x0000000105027824 */ /* 0x000fe200078e0202 */
[----:B------:R-:W-:-:S04]  /*7b30*/  LEA R8, P1, R0, c[0x0][0x168], 0x1 ;  /* 0x00005a0000087a11 */ /* 0x000fc800078208ff */
[----:B------:R-:W-:Y:S02]  /*7b40*/  LEA.HI.X R2, R4, R247, R2, 0x7, P0 ;  /* 0x000000f704027211 */ /* 0x000fe400000f3c02 */
[-C--:B------:R-:W-:Y:S02]  /*7b50*/  IADD3 R6, P0, R8, R10.reuse, RZ ;  /* 0x0000000a08067210 */ /* 0x080fe40007f1e0ff */
[----:B------:R-:W-:Y:S02]  /*7b60*/  LEA.HI.X R9, R0, c[0x0][0x16c], R2, 0x1, P1 ;  /* 0x00005b0000097a11 */ /* 0x000fe400008f0c02 */
[----:B------:R-:W-:-:S03]  /*7b70*/  IADD3 R4, P1, R6, R10, RZ ;  /* 0x0000000a06047210 */ /* 0x000fc60007f3e0ff */
[--C-:B------:R-:W-:Y:S01]  /*7b80*/  IMAD.X R7, R9, 0x1, R11.reuse, P0 ;  /* 0x0000000109077824 */ /* 0x100fe200000e060b */
        /* <DEDUP_REMOVED lines=11> */
.L_x_16:
[----:B------:R-:W-:Y:S01]  /*7c40*/  FMNMX.FTZ R0, R138, R69, !PT ;  /* 0x000000458a007209 */ /* 0x000fe20007810000 */
[----:B-1----:R-:W2:Y:S03]  /*7c50*/  LDL.LU R9, [R1+0x14] ;  /* 0x0000140001097983 */ /* 0x002ea60000300800 */
[----:B------:R-:W-:Y:S01]  /*7c60*/  FMNMX.FTZ R0, R108, R0, !PT ;  /* 0x000000006c007209 */ /* 0x000fe20007810000 */
[----:B------:R-:W3:Y:S03]  /*7c70*/  LDL.LU R11, [R1+0x18] ;  /* 0x00001800010b7983 */ /* 0x000ee60000300800 */
[----:B------:R-:W-:Y:S01]  /*7c80*/  FMNMX.FTZ R0, R65, R0, !PT ;  /* 0x0000000041007209 */ /* 0x000fe20007810000 */
[----:B------:R-:W4:Y:S03]  /*7c90*/  LDL.LU R14, [R1+0xc] ;  /* 0x00000c00010e7983 */ /* 0x000f260000300800 */
[----:B------:R-:W-:Y:S01]  /*7ca0*/  FMNMX.FTZ R0, R64, R0, !PT ;  /* 0x0000000040007209 */ /* 0x000fe20007810000 */
[----:B------:R-:W5:Y:S01]  /*7cb0*/  LDL.LU R8, [R1+0x10] ;  /* 0x0000100001087983 */ /* 0x000f620000300800 */
[----:B------:R-:W-:-:S02]  /*7cc0*/  MOV R5, R67 ;  /* 0x0000004300057202 */ /* 0x000fc40000000f00 */
[----:B------:R-:W-:-:S04]  /*7cd0*/  FMNMX.FTZ R0, R63, R0, !PT ;  /* 0x000000003f007209 */ /* 0x000fc80007810000 */
        /* <DEDUP_REMOVED lines=26> */
[----:B------:R-:W-:-:S05]  /*7e80*/  FMNMX.FTZ R0, R13, R0, !PT ;  /* 0x000000000d007209 */ /* 0x000fca0007810000 */
[----:B------:R-:W1:Y:S02]  /*7e90*/  SHFL.BFLY PT, R2, R0, 0x2, 0x1f ;  /* 0x0c401f0000027f89 */ /* 0x000e6400000e0000 */
[----:B-1----:R-:W-:-:S05]  /*7ea0*/  FMNMX.FTZ R0, R0, R2, !PT ;  /* 0x0000000200007209 */ /* 0x002fca0007810000 */
[----:B------:R-:W1:Y:S02]  /*7eb0*/  SHFL.BFLY PT, R2, R0, 0x1, 0x1f ;  /* 0x0c201f0000027f89 */ /* 0x000e6400000e0000 */
[----:B-1----:R-:W-:-:S04]  /*7ec0*/  FMNMX.FTZ R67, R0, R2, !PT ;  /* 0x0000000200437209 */ /* 0x002fc80007810000 */
[C---:B------:R-:W-:Y:S01]  /*7ed0*/  FSETP.NEU.FTZ.AND P3, PT, R67.reuse, -INF , PT ;  /* 0xff8000004300780b */ /* 0x040fe20003f7d000 */
[----:B------:R-:W-:-:S05]  /*7ee0*/  FMUL.FTZ R0, R67, c[0x0][0x23c] ;  /* 0x00008f0043007a20 */ /* 0x000fca0000410000 */
[----:B------:R-:W-:-:S05]  /*7ef0*/  FSEL R0, R0, RZ, P3 ;  /* 0x000000ff00007208 */ /* 0x000fca0001800000 */
[--C-:B------:R-:W-:Y:S02]  /*7f00*/  FFMA.FTZ R2, R69, c[0x0][0x23c], -R0.reuse ;  /* 0x00008f0045027a23 */ /* 0x100fe40000010800 */
[--C-:B------:R-:W-:Y:S02]  /*7f10*/  FFMA.FTZ R4, R63, c[0x0][0x23c], -R0.reuse ;  /* 0x00008f003f047a23 */ /* 0x100fe40000010800 */
[----:B------:R1:W-:Y:S08]  /*7f20*/  MUFU.EX2 R69, R2 ;  /* 0x0000000200457308 */ /* 0x0003f00000000800 */
[----:B------:R1:W1:Y:S02]  /*7f30*/  MUFU.EX2 R15, R4 ;  /* 0x00000004000f7308 */ /* 0x0002640000000800 */
[----:B-1----:R-:W-:-:S06]  /*7f40*/  FFMA.FTZ R2, R108, c[0x0][0x23c], -R0 ;  /* 0x00008f006c027a23 */ /* 0x002fcc0000010800 */
[----:B------:R1:W-:Y:S01]  /*7f50*/  MUFU.EX2 R36, R2 ;  /* 0x0000000200247308 */ /* 0x0003e20000000800 */
[----:B------:R-:W-:-:S07]  /*7f60*/  FFMA.FTZ R4, R62, c[0x0][0x23c], -R0 ;  /* 0x00008f003e047a23 */ /* 0x000fce0000010800 */
[----:B------:R1:W-:Y:S02]  /*7f70*/  MUFU.EX2 R37, R4 ;  /* 0x0000000400257308 */ /* 0x0003e40000000800 */
        /* <DEDUP_REMOVED lines=8> */
[----:B-1----:R-:W-:-:S04]  /*8000*/  FMNMX.FTZ R2, R137, R129, !PT ;  /* 0x0000008189027209 */ /* 0x002fc80007810000 */
[----:B------:R-:W-:-:S04]  /*8010*/  FMNMX.FTZ R2, R130, R2, !PT ;  /* 0x0000000282027209 */ /* 0x000fc80007810000 */
[----:B------:R-:W-:Y:S01]  /*8020*/  FMNMX.FTZ R2, R110, R2, !PT ;  /* 0x000000026e027209 */ /* 0x000fe20007810000 */
[----:B------:R-:W-:-:S03]  /*8030*/  FFMA.FTZ R4, R60, c[0x0][0x23c], -R0 ;  /* 0x00008f003c047a23 */ /* 0x000fc60000010800 */
[----:B------:R-:W-:Y:S01]  /*8040*/  FMNMX.FTZ R2, R128, R2, !PT ;  /* 0x0000000280027209 */ /* 0x000fe20007810000 */
[----:B------:R1:W-:Y:S03]  /*8050*/  MUFU.EX2 R179, R4 ;  /* 0x0000000400b37308 */ /* 0x0003e60000000800 */
[----:B------:R-:W-:-:S04]  /*8060*/  FMNMX.FTZ R2, R109, R2, !PT ;  /* 0x000000026d027209 */ /* 0x000fc80007810000 */
[----:B------:R-:W-:-:S04]  /*8070*/  FMNMX.FTZ R2, R111, R2, !PT ;  /* 0x000000026f027209 */ /* 0x000fc80007810000 */
[----:B------:R-:W-:-:S04]  /*8080*/  FMNMX.FTZ R2, R83, R2, !PT ;  /* 0x0000000253027209 */ /* 0x000fc80007810000 */
[----:B------:R-:W-:Y:S01]  /*8090*/  FMNMX.FTZ R2, R85, R2, !PT ;  /* 0x0000000255027209 */ /* 0x000fe20007810000 */
[----:B-1----:R-:W-:-:S03]  /*80a0*/  FFMA.FTZ R4, R58, c[0x0][0x23c], -R0 ;  /* 0x00008f003a047a23 */ /* 0x002fc60000010800 */
[----:B------:R-:W-:Y:S01]  /*80b0*/  FMNMX.FTZ R2, R82, R2, !PT ;  /* 0x0000000252027209 */ /* 0x000fe20007810000 */
[----:B------:R1:W-:Y:S01]  /*80c0*/  MUFU.EX2 R10, R4 ;  /* 0x00000004000a7308 */ /* 0x0003e20000000800 */
[----:B----4-:R-:W-:Y:S02]  /*80d0*/  MOV R24, R14 ;  /* 0x0000000e00187202 */ /* 0x010fe40000000f00 */
[----:B------:R-:W-:-:S04]  /*80e0*/  FMNMX.FTZ R2, R84, R2, !PT ;  /* 0x0000000254027209 */ /* 0x000fc80007810000 */
[----:B------:R-:W-:-:S04]  /*80f0*/  FMNMX.FTZ R2, R79, R2, !PT ;  /* 0x000000024f027209 */ /* 0x000fc80007810000 */
[----:B------:R-:W-:-:S04]  /*8100*/  FMNMX.FTZ R2, R81, R2, !PT ;  /* 0x0000000251027209 */ /* 0x000fc80007810000 */
[----:B------:R-:W-:Y:S01]  /*8110*/  FMNMX.FTZ R2, R78, R2, !PT ;  /* 0x000000024e027209 */ /* 0x000fe20007810000 */
[----:B-1----:R-:W-:-:S03]  /*8120*/  FFMA.FTZ R4, R55, c[0x0][0x23c], -R0 ;  /* 0x00008f0037047a23 */ /* 0x002fc60000010800 */
[----:B------:R-:W-:Y:S01]  /*8130*/  FMNMX.FTZ R2, R80, R2, !PT ;  /* 0x0000000250027209 */ /* 0x000fe20007810000 */
[----:B------:R1:W-:Y:S03]  /*8140*/  MUFU.EX2 R26, R4 ;  /* 0x00000004001a7308 */ /* 0x0003e60000000800 */
[----:B------:R-:W-:-:S04]  /*8150*/  FMNMX.FTZ R2, R75, R2, !PT ;  /* 0x000000024b027209 */ /* 0x000fc80007810000 */
[----:B------:R-:W-:-:S04]  /*8160*/  FMNMX.FTZ R2, R77, R2, !PT ;  /* 0x000000024d027209 */ /* 0x000fc80007810000 */
[----:B------:R-:W-:-:S04]  /*8170*/  FMNMX.FTZ R2, R74, R2, !PT ;  /* 0x000000024a027209 */ /* 0x000fc80007810000 */
[----:B------:R-:W-:Y:S01]  /*8180*/  FMNMX.FTZ R2, R76, R2, !PT ;  /* 0x000000024c027209 */ /* 0x000fe20007810000 */
[----:B-1----:R-:W-:Y:S01]  /*8190*/  FFMA.FTZ R4, R57, c[0x0][0x23c], -R0 ;  /* 0x00008f0039047a23 */ /* 0x002fe20000010800 */
[----:B------:R-:W-:Y:S02]  /*81a0*/  MOV R57, R15 ;  /* 0x0000000f00397202 */ /* 0x000fe40000000f00 */
[----:B------:R-:W-:Y:S01]  /*81b0*/  FMNMX.FTZ R2, R73, R2, !PT ;  /* 0x0000000249027209 */ /* 0x000fe20007810000 */
[----:B------:R1:W-:Y:S01]  /*81c0*/  MUFU.EX2 R25, R4 ;  /* 0x0000000400197308 */ /* 0x0003e20000000800 */
[----:B---3--:R-:W-:Y:S02]  /*81d0*/  MOV R15, R11 ;  /* 0x0000000b000f7202 */ /* 0x008fe40000000f00 */
        /* <DEDUP_REMOVED lines=13> */
[----:B------:R1:W3:Y:S03]  /*82b0*/  MUFU.EX2 R11, R4 ;  /* 0x00000004000b7308 */ /* 0x0002e60000000800 */
[----:B------:R-:W-:-:S04]  /*82c0*/  FMNMX.FTZ R2, R98, R2, !PT ;  /* 0x0000000262027209 */ /* 0x000fc80007810000 */
[----:B------:R-:W-:-:S04]  /*82d0*/  FMNMX.FTZ R2, R89, R2, !PT ;  /* 0x0000000259027209 */ /* 0x000fc80007810000 */
[----:B------:R-:W-:Y:S01]  /*82e0*/  FMNMX.FTZ R2, R91, R2, !PT ;  /* 0x000000025b027209 */ /* 0x000fe20007810000 */
[----:B-1----:R-:W-:Y:S01]  /*82f0*/  FFMA.FTZ R4, R51, c[0x0][0x23c], -R0 ;  /* 0x00008f0033047a23 */ /* 0x002fe20000010800 */
[----:B------:R-:W-:-:S03]  /*8300*/  MOV R51, R183 ;  /* 0x000000b700337202 */ /* 0x000fc60000000f00 */
[----:B------:R1:W-:Y:S02]  /*8310*/  MUFU.EX2 R18, R4 ;  /* 0x0000000400127308 */ /* 0x0003e40000000800 */
[----:B-1----:R-:W-:-:S06]  /*8320*/  FFMA.FTZ R4, R53, c[0x0][0x23c], -R0 ;  /* 0x00008f0035047a23 */ /* 0x002fcc0000010800 */
[----:B------:R1:W-:Y:S02]  /*8330*/  MUFU.EX2 R22, R4 ;  /* 0x0000000400167308 */ /* 0x0003e40000000800 */
[----:B-1----:R-:W-:-:S06]  /*8340*/  FFMA.FTZ R4, R52, c[0x0][0x23c], -R0 ;  /* 0x00008f0034047a23 */ /* 0x002fcc0000010800 */
[----:B------:R1:W-:Y:S02]  /*8350*/  MUFU.EX2 R33, R4 ;  /* 0x0000000400217308 */ /* 0x0003e40000000800 */
[----:B-1----:R-:W-:Y:S01]  /*8360*/  FFMA.FTZ R4, R50, c[0x0][0x23c], -R0 ;  /* 0x00008f0032047a23 */ /* 0x002fe20000010800 */
[----:B--2---:R-:W-:-:S05]  /*8370*/  MOV R50, R9 ;  /* 0x0000000900327202 */ /* 0x004fca0000000f00 */
[----:B------:R1:W2:Y:S02]  /*8380*/  MUFU.EX2 R9, R4 ;  /* 0x0000000400097308 */ /* 0x0002a40000000800 */
[----:B-1----:R-:W-:Y:S02]  /*8390*/  FFMA.FTZ R4, R48, c[0x0][0x23c], -R0 ;  /* 0x00008f0030047a23 */ /* 0x002fe40000010800 */
[----:B---3--:R-:W-:-:S04]  /*83a0*/  IMAD.MOV.U32 R48, RZ, RZ, R11 ;  /* 0x000000ffff307224 */ /* 0x008fc800078e000b */
[----:B------:R1:W-:Y:S02]  /*83b0*/  MUFU.EX2 R189, R4 ;  /* 0x0000000400bd7308 */ /* 0x0003e40000000800 */
[----:B-1----:R-:W-:Y:S02]  /*83c0*/  FFMA.FTZ R4, R49, c[0x0][0x23c], -R0 ;  /* 0x00008f0031047a23 */ /* 0x002fe40000010800 */
[----:B------:R-:W-:Y:S01]  /*83d0*/  IMAD.MOV.U32 R49, RZ, RZ, R15 ;  /* 0x000000ffff317224 */ /* 0x000fe200078e000f */
[----:B------:R-:W-:-:S03]  /*83e0*/  MOV R15, R5 ;  /* 0x00000005000f7202 */ /* 0x000fc60000000f00 */
[----:B------:R1:W-:Y:S01]  /*83f0*/  MUFU.EX2 R19, R4 ;  /* 0x0000000400137308 */ /* 0x0003e20000000800 */
[----:B------:R-:W3:Y:S01]  /*8400*/  SHFL.BFLY PT, R5, R2, 0x2, 0x1f ;  /* 0x0c401f0002057f89 */ /* 0x000ee200000e0000 */
[----:B-1----:R-:W-:Y:S01]  /*8410*/  FFMA.FTZ R4, R47, c[0x0][0x23c], -R0 ;  /* 0x00008f002f047a23 */ /* 0x002fe20000010800 */
[----:B--2---:R-:W-:-:S05]  /*8420*/  MOV R47, R9 ;  /* 0x00000009002f7202 */ /* 0x004fca0000000f00 */
[----:B------:R1:W-:Y:S01]  /*8430*/  MUFU.EX2 R23, R4 ;  /* 0x0000000400177308 */ /* 0x0003e20000000800 */
[----:B---3--:R-:W-:-:S05]  /*8440*/  FMNMX.FTZ R2, R2, R5, !PT ;  /* 0x0000000502027209 */ /* 0x008fca0007810000 */
[----:B------:R-:W2:Y:S01]  /*8450*/  SHFL.BFLY PT, R5, R2, 0x1, 0x1f ;  /* 0x0c201f0002057f89 */ /* 0x000ea200000e0000 */
[----:B-1----:R-:W-:-:S04]  /*8460*/  FFMA.FTZ R4, R46, c[0x0][0x23c], -R0 ;  /* 0x00008f002e047a23 */ /* 0x002fc80000010800 */
[----:B------:R1:W-:Y:S01]  /*8470*/  MUFU.EX2 R28, R4 ;  /* 0x00000004001c7308 */ /* 0x0003e20000000800 */
[----:B--2---:R-:W-:Y:S01]  /*8480*/  FMNMX.FTZ R63, R2, R5, !PT ;  /* 0x00000005023f7209 */ /* 0x004fe20007810000 */
[--C-:B------:R-:W-:Y:S02]  /*8490*/  FFMA.FTZ R2, R12, c[0x0][0x23c], -R0.reuse ;  /* 0x00008f000c027a23 */ /* 0x100fe40000010800 */
[----:B-1----:R-:W-:Y:S01]  /*84a0*/  FFMA.FTZ R4, R45, c[0x0][0x23c], -R0 ;  /* 0x00008f002d047a23 */ /* 0x002fe20000010800 */
[----:B------:R-:W-:-:S03]  /*84b0*/  FSETP.NEU.FTZ.AND P2, PT, R63, -INF , PT ;  /* 0xff8000003f00780b */ /* 0x000fc60003f5d000 */
[----:B------:R-:W-:Y:S01]  /*84c0*/  MUFU.EX2 R31, R2 ;  /* 0x00000002001f7308 */ /* 0x000fe20000000800 */
[----:B------:R-:W-:-:S07]  /*84d0*/  FFMA.FTZ R5, R13, c[0x0][0x23c], -R0 ;  /* 0x00008f000d057a23 */ /* 0x000fce0000010800 */
[----:B------:R1:W-:Y:S08]  /*84e0*/  MUFU.EX2 R45, R4 ;  /* 0x00000004002d7308 */ /* 0x0003f00000000800 */
[----:B------:R-:W-:Y:S01]  /*84f0*/  MUFU.EX2 R32, R5 ;  /* 0x0000000500207308 */ /* 0x000fe20000000800 */
[----:B-1----:R-:W-:-:S07]  /*8500*/  FFMA.FTZ R4, R44, c[0x0][0x23c], -R0 ;  /* 0x00008f002c047a23 */ /* 0x002fce0000010800 */
        /* <DEDUP_REMOVED lines=11> */
[----:B-1----:R-:W-:-:S06]  /*85c0*/  FFMA.FTZ R4, R20, c[0x0][0x23c], -R0 ;  /* 0x00008f0014047a23 */ /* 0x002fcc0000010800 */
[----:B------:R1:W3:Y:S02]  /*85d0*/  MUFU.EX2 R29, R4 ;  /* 0x00000004001d7308 */ /* 0x0002e40000000800 */
[----:B-1----:R-:W-:-:S04]  /*85e0*/  FMNMX.FTZ R4, R136, R197, !PT ;  /* 0x000000c588047209 */ /* 0x002fc80007810000 */
[----:B------:R-:W-:-:S04]  /*85f0*/  FMNMX.FTZ R4, R202, R4, !PT ;  /* 0x00000004ca047209 */ /* 0x000fc80007810000 */
[----:B------:R-:W-:Y:S01]  /*8600*/  FMNMX.FTZ R2, R201, R4, !PT ;  /* 0x00000004c9027209 */ /* 0x000fe20007810000 */
[----:B------:R-:W-:-:S03]  /*8610*/  FMUL.FTZ R4, R63, c[0x0][0x23c] ;  /* 0x00008f003f047a20 */ /* 0x000fc60000410000 */
[----:B------:R-:W-:Y:S02]  /*8620*/  FMNMX.FTZ R0, R198, R2, !PT ;  /* 0x00000002c6007209 */ /* 0x000fe40007810000 */
[----:B------:R-:W-:Y:S02]  /*8630*/  FSEL R4, R4, RZ, P2 ;  /* 0x000000ff04047208 */ /* 0x000fe40001000000 */
[----:B------:R-:W-:-:S03]  /*8640*/  FMNMX.FTZ R0, R131, R0, !PT ;  /* 0x0000000083007209 */ /* 0x000fc60007810000 */
[----:B------:R-:W-:Y:S01]  /*8650*/  FFMA.FTZ R2, R129, c[0x0][0x23c], -R4 ;  /* 0x00008f0081027a23 */ /* 0x000fe20000010804 */
[----:B------:R-:W-:-:S03]  /*8660*/  FMNMX.FTZ R0, R196, R0, !PT ;  /* 0x00000000c4007209 */ /* 0x000fc60007810000 */
[----:B------:R1:W-:Y:S01]  /*8670*/  MUFU.EX2 R220, R2 ;  /* 0x0000000200dc7308 */ /* 0x0003e20000000800 */
[----:B------:R-:W-:Y:S01]  /*8680*/  FMNMX.FTZ R5, R139, R0, !PT ;  /* 0x000000008b057209 */ /* 0x000fe20007810000 */
[----:B------:R-:W-:-:S03]  /*8690*/  FFMA.FTZ R0, R130, c[0x0][0x23c], -R4 ;  /* 0x00008f0082007a23 */ /* 0x000fc60000010804 */
[----:B------:R-:W-:-:S03]  /*86a0*/  FMNMX.FTZ R5, R88, R5, !PT ;  /* 0x0000000558057209 */ /* 0x000fc60007810000 */
[----:B------:R4:W-:Y:S01]  /*86b0*/  MUFU.EX2 R221, R0 ;  /* 0x0000000000dd7308 */ /* 0x0009e20000000800 */
[----:B-1----:R-:W-:-:S04]  /*86c0*/  FMNMX.FTZ R2, R3, R199, !PT ;  /* 0x000000c703027209 */ /* 0x002fc80007810000 */
[----:B----4-:R-:W-:Y:S02]  /*86d0*/  FMNMX.FTZ R0, R219, R2, !PT ;  /* 0x00000002db007209 */ /* 0x010fe40007810000 */
[----:B------:R-:W-:Y:S01]  /*86e0*/  FMNMX.FTZ R2, R95, R5, !PT ;  /* 0x000000055f027209 */ /* 0x000fe20007810000 */
        /* <DEDUP_REMOVED lines=15> */
[----:B------:R1:W-:Y:S01]  /*87e0*/  MUFU.EX2 R238, R5 ;  /* 0x0000000500ee7308 */ /* 0x0003e20000000800 */
[----:B------:R-:W-:Y:S02]  /*87f0*/  FMNMX.FTZ R0, R252, R0, !PT ;  /* 0x00000000fc007209 */ /* 0x000fe40007810000 */
[----:B------:R-:W-:Y:S02]  /*8800*/  FMNMX.FTZ R2, R107, R2, !PT ;  /* 0x000000026b027209 */ /* 0x000fe40007810000 */
[----:B-----5:R-:W-:Y:S02]  /*8810*/  FMNMX.FTZ R0, R8, R0, !PT ;  /* 0x0000000008007209 */ /* 0x020fe40007810000 */
[----:B------:R-:W-:Y:S02]  /*8820*/  FMNMX.FTZ R2, R119, R2, !PT ;  /* 0x0000000277027209 */ /* 0x000fe40007810000 */
[----:B------:R-:W-:-:S02]  /*8830*/  FMNMX.FTZ R0, R24, R0, !PT ;  /* 0x0000000018007209 */ /* 0x000fc40007810000 */
[----:B------:R-:W-:Y:S02]  /*8840*/  FMNMX.FTZ R2, R121, R2, !PT ;  /* 0x0000000279027209 */ /* 0x000fe40007810000 */
[----:B------:R-:W-:Y:S02]  /*8850*/  FMNMX.FTZ R0, R15, R0, !PT ;  /* 0x000000000f007209 */ /* 0x000fe40007810000 */
[----:B------:R-:W-:Y:S01]  /*8860*/  FMNMX.FTZ R2, R122, R2, !PT ;  /* 0x000000027a027209 */ /* 0x000fe20007810000 */
[----:B-1----:R-:W-:Y:S01]  /*8870*/  FFMA.FTZ R5, R109, c[0x0][0x23c], -R4 ;  /* 0x00008f006d057a23 */ /* 0x002fe20000010804 */
[----:B------:R-:W-:Y:S02]  /*8880*/  FMNMX.FTZ R0, R118, R0, !PT ;  /* 0x0000000076007209 */ /* 0x000fe40007810000 */
[----:B------:R-:W-:Y:S01]  /*8890*/  FMNMX.FTZ R2, R120, R2, !PT ;  /* 0x0000000278027209 */ /* 0x000fe20007810000 */
[----:B------:R1:W-:Y:S01]  /*88a0*/  MUFU.EX2 R56, R5 ;  /* 0x0000000500387308 */ /* 0x0003e20000000800 */
        /* <DEDUP_REMOVED lines=10> */
[----:B--2---:R-:W-:Y:S01]  /*8950*/  IMAD.MOV.U32 R111, RZ, RZ, R30 ;  /* 0x000000ffff6f7224 */ /* 0x004fe200078e001e */
        /* <DEDUP_REMOVED lines=16> */
[----:B------:R-:W-:Y:S02]  /*8a60*/  MOV R110, R33 ;  /* 0x00000021006e7202 */ /* 0x000fe40000000f00 */
[----:B------:R-:W-:Y:S02]  /*8a70*/  MOV R128, R32 ;  /* 0x0000002000807202 */ /* 0x000fe40000000f00 */
[----:B------:R-:W-:-:S02]  /*8a80*/  MOV R109, R31 ;  /* 0x0000001f006d7202 */ /* 0x000fc40000000f00 */
[----:B---3--:R-:W-:Y:S01]  /*8a90*/  MOV R83, R29 ;  /* 0x0000001d00537202 */ /* 0x008fe20000000f00 */
[----:B-1----:R-:W-:Y:S01]  /*8aa0*/  FFMA.FTZ R5, R85, c[0x0][0x23c], -R4 ;  /* 0x00008f0055057a23 */ /* 0x002fe20000010804 */
[----:B------:R-:W-:-:S03]  /*8ab0*/  MOV R85, R18 ;  /* 0x0000001200557202 */ /* 0x000fc60000000f00 */
[----:B------:R1:W-:Y:S02]  /*8ac0*/  MUFU.EX2 R43, R5 ;  /* 0x00000005002b7308 */ /* 0x0003e40000000800 */
[----:B-1----:R-:W-:Y:S01]  /*8ad0*/  FFMA.FTZ R5, R82, c[0x0][0x23c], -R4 ;  /* 0x00008f0052057a23 */ /* 0x002fe20000010804 */
[----:B------:R-:W-:-:S05]  /*8ae0*/  MOV R82, R28 ;  /* 0x0000001c00527202 */ /* 0x000fca0000000f00 */
[----:B------:R1:W2:Y:S02]  /*8af0*/  MUFU.EX2 R14, R5 ;  /* 0x00000005000e7308 */ /* 0x0002a40000000800 */
[----:B-1----:R-:W-:Y:S01]  /*8b00*/  FFMA.FTZ R5, R84, c[0x0][0x23c], -R4 ;  /* 0x00008f0054057a23 */ /* 0x002fe20000010804 */
[----:B--2---:R-:W-:-:S05]  /*8b10*/  MOV R84, R14 ;  /* 0x0000000e00547202 */ /* 0x004fca0000000f00 */
[----:B------:R1:W-:Y:S02]  /*8b20*/  MUFU.EX2 R27, R5 ;  /* 0x00000005001b7308 */ /* 0x0003e40000000800 */
[----:B-1----:R-:W-:Y:S01]  /*8b30*/  FFMA.FTZ R5, R79, c[0x0][0x23c], -R4 ;  /* 0x00008f004f057a23 */ /* 0x002fe20000010804 */
[----:B------:R-:W-:-:S05]  /*8b40*/  MOV R79, R43 ;  /* 0x0000002b004f7202 */ /* 0x000fca0000000f00 */
[----:B------:R1:W-:Y:S02]  /*8b50*/  MUFU.EX2 R239, R5 ;  /* 0x0000000500ef7308 */ /* 0x0003e40000000800 */
[--C-:B-1----:R-:W-:Y:S01]  /*8b60*/  FFMA.FTZ R5, R81, c[0x0][0x23c], -R4.reuse ;  /* 0x00008f0051057a23 */ /* 0x102fe20000010804 */
[----:B------:R-:W-:Y:S01]  /*8b70*/  MOV R81, R6 ;  /* 0x0000000600517202 */ /* 0x000fe20000000f00 */
[----:B------:R-:W-:Y:S01]  /*8b80*/  FFMA.FTZ R6, R80, c[0x0][0x23c], -R4 ;  /* 0x00008f0050067a23 */ /* 0x000fe20000010804 */
[----:B------:R-:W-:-:S03]  /*8b90*/  MOV R80, R23 ;  /* 0x0000001700507202 */ /* 0x000fc60000000f00 */
[----:B------:R1:W-:Y:S08]  /*8ba0*/  MUFU.EX2 R231, R5 ;  /* 0x0000000500e77308 */ /* 0x0003f00000000800 */
[----:B------:R-:W-:Y:S01]  /*8bb0*/  MUFU.EX2 R227, R6 ;  /* 0x0000000600e37308 */ /* 0x000fe20000000800 */
[----:B-1----:R-:W-:-:S07]  /*8bc0*/  FFMA.FTZ R5, R78, c[0x0][0x23c], -R4 ;  /* 0x00008f004e057a23 */ /* 0x002fce0000010804 */
[----:B------:R1:W-:Y:S02]  /*8bd0*/  MUFU.EX2 R229, R5 ;  /* 0x0000000500e57308 */ /* 0x0003e40000000800 */
[----:B-1----:R-:W-:Y:S02]  /*8be0*/  FMNMX.FTZ R5, R125, R0, !PT ;  /* 0x000000007d057209 */ /* 0x002fe40007810000 */
[----:B------:R-:W-:Y:S01]  /*8bf0*/  FMNMX.FTZ R0, R92, R2, !PT ;  /* 0x000000025c007209 */ /* 0x000fe20007810000 */
[----:B------:R-:W-:Y:S01]  /*8c00*/  FFMA.FTZ R2, R75, c[0x0][0x23c], -R4 ;  /* 0x00008f004b027a23 */ /* 0x000fe20000010804 */
[----:B------:R-:W-:Y:S01]  /*8c10*/  FMNMX.FTZ R5, R123, R5, !PT ;  /* 0x000000057b057209 */ /* 0x000fe20007810000 */
[----:B------:R-:W-:Y:S02]  /*8c20*/  IMAD.MOV.U32 R75, RZ, RZ, R39 ;  /* 0x000000ffff4b7224 */ /* 0x000fe400078e0027 */
[----:B------:R-:W1:Y:S01]  /*8c30*/  SHFL.BFLY PT, R6, R0, 0x2, 0x1f ;  /* 0x0c401f0000067f89 */ /* 0x000e6200000e0000 */
[----:B------:R-:W-:Y:S01]  /*8c40*/  FMNMX.FTZ R5, R104, R5, !PT ;  /* 0x0000000568057209 */ /* 0x000fe20007810000 */
[----:B------:R2:W-:Y:S03]  /*8c50*/  MUFU.EX2 R226, R2 ;  /* 0x0000000200e27308 */ /* 0x0005e60000000800 */
[----:B------:R-:W-:-:S04]  /*8c60*/  FMNMX.FTZ R5, R103, R5, !PT ;  /* 0x0000000567057209 */ /* 0x000fc80007810000 */
[----:B------:R-:W-:-:S04]  /*8c70*/  FMNMX.FTZ R5, R117, R5, !PT ;  /* 0x0000000575057209 */ /* 0x000fc80007810000 */
[----:B------:R-:W-:-:S04]  /*8c80*/  FMNMX.FTZ R5, R116, R5, !PT ;  /* 0x0000000574057209 */ /* 0x000fc80007810000 */
[----:B------:R-:W-:Y:S01]  /*8c90*/  FMNMX.FTZ R5, R101, R5, !PT ;  /* 0x0000000565057209 */ /* 0x000fe20007810000 */
[----:B--2---:R-:W-:Y:S01]  /*8ca0*/  FFMA.FTZ R2, R77, c[0x0][0x23c], -R4 ;  /* 0x00008f004d027a23 */ /* 0x004fe20000010804 */
[----:B------:R-:W-:Y:S02]  /*8cb0*/  MOV R77, R38 ;  /* 0x00000026004d7202 */ /* 0x000fe40000000f00 */
[----:B------:R-:W-:Y:S01]  /*8cc0*/  FMNMX.FTZ R5, R100, R5, !PT ;  /* 0x0000000564057209 */ /* 0x000fe20007810000 */
[----:B------:R2:W-:Y:S01]  /*8cd0*/  MUFU.EX2 R225, R2 ;  /* 0x0000000200e17308 */ /* 0x0005e20000000800 */
[----:B-1----:R-:W-:-:S03]  /*8ce0*/  FMNMX.FTZ R0, R0, R6, !PT ;  /* 0x0000000600007209 */ /* 0x002fc60007810000 */
[----:B------:R-:W1:Y:S01]  /*8cf0*/  SHFL.BFLY PT, R6, R5, 0x2, 0x1f ;  /* 0x0c401f0005067f89 */ /* 0x000e6200000e0000 */
[----:B--2---:R-:W-:-:S04]  /*8d00*/  FFMA.FTZ R2, R74, c[0x0][0x23c], -R4 ;  /* 0x00008f004a027a23 */ /* 0x004fc80000010804 */
[----:B------:R2:W-:Y:S01]  /*8d10*/  MUFU.EX2 R224, R2 ;  /* 0x0000000200e07308 */ /* 0x0005e20000000800 */
[----:B-1----:R-:W-:-:S05]  /*8d20*/  FMNMX.FTZ R5, R5, R6, !PT ;  /* 0x0000000605057209 */ /* 0x002fca0007810000 */
[----:B------:R-:W1:Y:S01]  /*8d30*/  SHFL.BFLY PT, R6, R5, 0x1, 0x1f ;  /* 0x0c201f0005067f89 */ /* 0x000e6200000e0000 */
[--C-:B--2---:R-:W-:Y:S01]  /*8d40*/  FFMA.FTZ R2, R76, c[0x0][0x23c], -R4.reuse ;  /* 0x00008f004c027a23 */ /* 0x104fe20000010804 */
[----:B------:R-:W-:Y:S02]  /*8d50*/  MOV R76, R7 ;  /* 0x00000007004c7202 */ /* 0x000fe40000000f00 */
[----:B------:R-:W2:Y:S01]  /*8d60*/  SHFL.BFLY PT, R7, R0, 0x1, 0x1f ;  /* 0x0c201f0000077f89 */ /* 0x000ea200000e0000 */
[----:B------:R3:W-:Y:S02]  /*8d70*/  MUFU.EX2 R223, R2 ;  /* 0x0000000200df7308 */ /* 0x0007e40000000800 */
[----:B---3--:R-:W-:Y:S01]  /*8d80*/  FFMA.FTZ R2, R73, c[0x0][0x23c], -R4 ;  /* 0x00008f0049027a23 */ /* 0x008fe20000010804 */
[----:B-1----:R-:W-:-:S05]  /*8d90*/  FMNMX.FTZ R59, R5, R6, !PT ;  /* 0x00000006053b7209 */ /* 0x002fca0007810000 */
[----:B------:R1:W-:Y:S01]  /*8da0*/  MUFU.EX2 R228, R2 ;  /* 0x0000000200e47308 */ /* 0x0003e20000000800 */
[C---:B------:R-:W-:Y:S02]  /*8db0*/  FSETP.NEU.FTZ.AND P0, PT, R59.reuse, -INF , PT ;  /* 0xff8000003b00780b */ /* 0x040fe40003f1d000 */
[----:B--2---:R-:W-:Y:S01]  /*8dc0*/  FMNMX.FTZ R60, R0, R7, !PT ;  /* 0x00000007003c7209 */ /* 0x004fe20007810000 */
[----:B------:R-:W-:Y:S01]  /*8dd0*/  FFMA.FTZ R0, R68, c[0x0][0x23c], -R4 ;  /* 0x00008f0044007a23 */ /* 0x000fe20000010804 */
[----:B------:R-:W-:Y:S01]  /*8de0*/  FSEL R6, R59, RZ, P0 ;  /* 0x000000ff3b067208 */ /* 0x000fe20000000000 */
[----:B------:R-:W-:Y:S01]  /*8df0*/  IMAD.MOV.U32 R68, RZ, RZ, R35 ;  /* 0x000000ffff447224 */ /* 0x000fe200078e0023 */
[C---:B------:R-:W-:Y:S01]  /*8e00*/  FSETP.NEU.FTZ.AND P1, PT, R60.reuse, -INF , PT ;  /* 0xff8000003c00780b */ /* 0x040fe20003f3d000 */
[----:B------:R2:W-:Y:S02]  /*8e10*/  MUFU.EX2 R44, R0 ;  /* 0x00000000002c7308 */ /* 0x0005e40000000800 */
[----:B------:R-:W-:Y:S01]  /*8e20*/  FADD.FTZ R3, R3, -R6 ;  /* 0x8000000603037221 */ /* 0x000fe20000010000 */
[----:B------:R-:W-:-:S03]  /*8e30*/  FSEL R7, R60, RZ, P1 ;  /* 0x000000ff3c077208 */ /* 0x000fc60000800000 */
[----:B------:R-:W-:Y:S02]  /*8e40*/  FMUL.FTZ R3, R3, c[0x0][0x23c] ;  /* 0x00008f0003037a20 */ /* 0x000fe40000410000 */
[--C-:B-1----:R-:W-:Y:S02]  /*8e50*/  FFMA.FTZ R2, R72, c[0x0][0x23c], -R4.reuse ;  /* 0x00008f0048027a23 */ /* 0x102fe40000010804 */
[----:B------:R-:W-:Y:S01]  /*8e60*/  FADD.FTZ R7, R136, -R7 ;  /* 0x8000000788077221 */ /* 0x000fe20000010000 */
[----:B------:R-:W1:Y:S03]  /*8e70*/  MUFU.EX2 R73, R3 ;  /* 0x0000000300497308 */ /* 0x000e660000000800 */
[----:B------:R-:W-:Y:S02]  /*8e80*/  FMUL.FTZ R7, R7, c[0x0][0x23c] ;  /* 0x00008f0007077a20 */ /* 0x000fe40000410000 */
[----:B--2---:R-:W-:-:S03]  /*8e90*/  FFMA.FTZ R0, R42, c[0x0][0x23c], -R4 ;  /* 0x00008f002a007a23 */ /* 0x004fc60000010804 */
[----:B------:R2:W-:Y:S08]  /*8ea0*/  MUFU.EX2 R230, R2 ;  /* 0x0000000200e67308 */ /* 0x0005f00000000800 */
[----:B------:R-:W-:Y:S01]  /*8eb0*/  MUFU.EX2 R61, R0 ;  /* 0x00000000003d7308 */ /* 0x000fe20000000800 */
[-C--:B-1----:R-:W-:Y:S02]  /*8ec0*/  FMUL.FTZ R142, R142, R73.reuse ;  /* 0x000000498e8e7220 */ /* 0x082fe40000410000 */
[----:B------:R-:W-:-:S02]  /*8ed0*/  FMUL.FTZ R143, R143, R73 ;  /* 0x000000498f8f7220 */ /* 0x000fc40000410000 */
[-C--:B------:R-:W-:Y:S02]  /*8ee0*/  FMUL.FTZ R150, R150, R73.reuse ;  /* 0x0000004996967220 */ /* 0x080fe40000410000 */
[-C--:B------:R-:W-:Y:S01]  /*8ef0*/  FMUL.FTZ R151, R151, R73.reuse ;  /* 0x0000004997977220 */ /* 0x080fe20000410000 */
[----:B------:R-:W1:Y:S01]  /*8f00*/  MUFU.EX2 R74, R7 ;  /* 0x00000007004a7308 */ /* 0x000e620000000800 */
[----:B--2---:R-:W-:Y:S02]  /*8f10*/  FFMA.FTZ R2, R71, c[0x0][0x23c], -R4 ;  /* 0x00008f0047027a23 */ /* 0x004fe40000010804 */
[-C--:B------:R-:W-:Y:S02]  /*8f20*/  FMUL.FTZ R162, R162, R73.reuse ;  /* 0x00000049a2a27220 */ /* 0x080fe40000410000 */
[-C--:B------:R-:W-:Y:S02]  /*8f30*/  FMUL.FTZ R163, R163, R73.reuse ;  /* 0x00000049a3a37220 */ /* 0x080fe40000410000 */
[-C--:B------:R-:W-:Y:S01]  /*8f40*/  FMUL.FTZ R166, R166, R73.reuse ;  /* 0x00000049a6a67220 */ /* 0x080fe20000410000 */
[----:B------:R2:W-:Y:S01]  /*8f50*/  MUFU.EX2 R237, R2 ;  /* 0x0000000200ed7308 */ /* 0x0005e20000000800 */
[----:B------:R-:W-:-:S02]  /*8f60*/  FMUL.FTZ R167, R167, R73 ;  /* 0x00000049a7a77220 */ /* 0x000fc40000410000 */
[-C--:B-1----:R-:W-:Y:S02]  /*8f70*/  FMUL.FTZ R140, R140, R74.reuse ;  /* 0x0000004a8c8c7220 */ /* 0x082fe40000410000 */
[-C--:B------:R-:W-:Y:S02]  /*8f80*/  FMUL.FTZ R141, R141, R74.reuse ;  /* 0x0000004a8d8d7220 */ /* 0x080fe40000410000 */
[-C--:B------:R-:W-:Y:S02]  /*8f90*/  FMUL.FTZ R148, R148, R74.reuse ;  /* 0x0000004a94947220 */ /* 0x080fe40000410000 */
[-C--:B------:R-:W-:Y:S02]  /*8fa0*/  FMUL.FTZ R149, R149, R74.reuse ;  /* 0x0000004a95957220 */ /* 0x080fe40000410000 */
[----:B--2---:R-:W-:Y:S01]  /*8fb0*/  FFMA.FTZ R2, R70, c[0x0][0x23c], -R4 ;  /* 0x00008f0046027a23 */ /* 0x004fe20000010804 */
[----:B------:R-:W-:Y:S01]  /*8fc0*/  MOV R70, R37 ;  /* 0x0000002500467202 */ /* 0x000fe20000000f00 */
[----:B------:R-:W-:-:S02]  /*8fd0*/  FMUL.FTZ R160, R160, R74 ;  /* 0x0000004aa0a07220 */ /* 0x000fc40000410000 */
[----:B------:R1:W-:Y:S01]  /*8fe0*/  MUFU.EX2 R78, R2 ;  /* 0x00000002004e7308 */ /* 0x0003e20000000800 */
[-C--:B------:R-:W-:Y:S02]  /*8ff0*/  FMUL.FTZ R161, R161, R74.reuse ;  /* 0x0000004aa1a17220 */ /* 0x080fe40000410000 */
[-C--:B------:R-:W-:Y:S02]  /*9000*/  FMUL.FTZ R164, R164, R74.reuse ;  /* 0x0000004aa4a47220 */ /* 0x080fe40000410000 */
[----:B------:R-:W-:Y:S02]  /*9010*/  FMUL.FTZ R165, R165, R74 ;  /* 0x0000004aa5a57220 */ /* 0x000fe40000410000 */
[----:B-1----:R-:W-:Y:S01]  /*9020*/  FFMA.FTZ R2, R66, c[0x0][0x23c], -R4 ;  /* 0x00008f0042027a23 */ /* 0x002fe20000010804 */
[----:B------:R-:W-:-:S03]  /*9030*/  MOV R66, R36 ;  /* 0x0000002400427202 */ /* 0x000fc60000000f00 */
[----:B------:R1:W-:Y:S02]  /*9040*/  MUFU.EX2 R236, R2 ;  /* 0x0000000200ec7308 */ /* 0x0003e40000000800 */
[----:B-1----:R-:W-:-:S05]  /*9050*/  FMUL.FTZ R2, R60, c[0x0][0x23c] ;  /* 0x00008f003c027a20 */ /* 0x002fca0000410000 */
[----:B------:R-:W-:-:S05]  /*9060*/  FSEL R2, R2, RZ, P1 ;  /* 0x000000ff02027208 */ /* 0x000fca0000800000 */
[--C-:B------:R-:W-:Y:S02]  /*9070*/  FFMA.FTZ R0, R197, c[0x0][0x23c], -R2.reuse ;  /* 0x00008f00c5007a23 */ /* 0x100fe40000010802 */
[--C-:B------:R-:W-:Y:S02]  /*9080*/  FFMA.FTZ R5, R198, c[0x0][0x23c], -R2.reuse ;  /* 0x00008f00c6057a23 */ /* 0x100fe40000010802 */
[----:B------:R1:W-:Y:S01]  /*9090*/  MUFU.EX2 R130, R0 ;  /* 0x0000000000827308 */ /* 0x0003e20000000800 */
[--C-:B------:R-:W-:Y:S01]  /*90a0*/  FFMA.FTZ R3, R196, c[0x0][0x23c], -R2.reuse ;  /* 0x00008f00c4037a23 */ /* 0x100fe20000010802 */
[----:B------:R-:W-:Y:S01]  /*90b0*/  MOV R196, R50 ;  /* 0x0000003200c47202 */ /* 0x000fe20000000f00 */
[----:B------:R-:W-:Y:S02]  /*90c0*/  IMAD.MOV.U32 R198, RZ, RZ, R19 ;  /* 0x000000ffffc67224 */ /* 0x000fe400078e0013 */
[----:B------:R-:W-:Y:S01]  /*90d0*/  LDSM.16.MT88.4 R16, [R206+0x4000] ;  /* 0x00400000ce10783b */ /* 0x000fe20000004200 */
[----:B------:R-:W-:-:S02]  /*90e0*/  FFMA.FTZ R6, R88, c[0x0][0x23c], -R2 ;  /* 0x00008f0058067a23 */ /* 0x000fc40000010802 */
[----:B------:R2:W-:Y:S01]  /*90f0*/  MUFU.EX2 R193, R5 ;  /* 0x0000000500c17308 */ /* 0x0005e20000000800 */
[----:B------:R-:W-:Y:S02]  /*9100*/  IMAD.MOV.U32 R88, RZ, RZ, R198 ;  /* 0x000000ffff587224 */ /* 0x000fe400078e00c6 */
[----:B-1----:R-:W-:-:S05]  /*9110*/  FFMA.FTZ R0, R202, c[0x0][0x23c], -R2 ;  /* 0x00008f00ca007a23 */ /* 0x002fca0000010802 */
[----:B------:R1:W-:Y:S01]  /*9120*/  MUFU.EX2 R192, R3 ;  /* 0x0000000300c07308 */ /* 0x0003e20000000800 */
[----:B------:R-:W-:Y:S02]  /*9130*/  MOV R202, R22 ;  /* 0x0000001600ca7202 */ /* 0x000fe40000000f00 */
[----:B------:R-:W-:Y:S02]  /*9140*/  LDSM.16.MT88.4 R20, [R205+0x4400] ;  /* 0x00440000cd14783b */ /* 0x000fe40000004200 */
[----:B------:R-:W-:Y:S01]  /*9150*/  MOV R198, R202 ;  /* 0x000000ca00c67202 */ /* 0x000fe20000000f00 */
[----:B--2---:R-:W-:Y:S02]  /*9160*/  FFMA.FTZ R5, R131, c[0x0][0x23c], -R2 ;  /* 0x00008f0083057a23 */ /* 0x004fe40000010802 */
[----:B------:R2:W-:Y:S01]  /*9170*/  MUFU.EX2 R188, R0 ;  /* 0x0000000000bc7308 */ /* 0x0005e20000000800 */
[----:B------:R-:W-:Y:S02]  /*9180*/  MOV R131, R15 ;  /* 0x0000000f00837202 */ /* 0x000fe40000000f00 */
[----:B------:R-:W3:Y:S01]  /*9190*/  LDSM.16.MT88.4 R12, [R205+0x4000] ;  /* 0x00400000cd0c783b */ /* 0x000ee20000004200 */
[----:B------:R-:W-:-:S04]  /*91a0*/  MOV R202, R51 ;  /* 0x0000003300ca7202 */ /* 0x000fc80000000f00 */
[----:B------:R-:W-:Y:S01]  /*91b0*/  MUFU.EX2 R197, R5 ;  /* 0x0000000500c57308 */ /* 0x000fe20000000800 */
[--C-:B-1----:R-:W-:Y:S02]  /*91c0*/  FFMA.FTZ R3, R139, c[0x0][0x23c], -R2.reuse ;  /* 0x00008f008b037a23 */ /* 0x102fe40000010802 */
[----:B--2---:R-:W-:-:S05]  /*91d0*/  FFMA.FTZ R0, R201, c[0x0][0x23c], -R2 ;  /* 0x00008f00c9007a23 */ /* 0x004fca0000010802 */
[----:B------:R-:W-:Y:S01]  /*91e0*/  MUFU.EX2 R194, R3 ;  /* 0x0000000300c27308 */ /* 0x000fe20000000800 */
[----:B------:R-:W-:-:S07]  /*91f0*/  MOV R201, R34 ;  /* 0x0000002200c97202 */ /* 0x000fce0000000f00 */
[----:B------:R1:W2:Y:S08]  /*9200*/  MUFU.EX2 R190, R0 ;  /* 0x0000000000be7308 */ /* 0x0002b00000000800 */
[----:B------:R4:W-:Y:S01]  /*9210*/  MUFU.EX2 R195, R6 ;  /* 0x0000000600c37308 */ /* 0x0009e20000000800 */
[----:B-1----:R-:W-:-:S05]  /*9220*/  FMUL.FTZ R0, R59, c[0x0][0x23c] ;  /* 0x00008f003b007a20 */ /* 0x002fca0000410000 */
[----:B------:R-:W-:Y:S02]  /*9230*/  FSEL R0, R0, RZ, P0 ;  /* 0x000000ff00007208 */ /* 0x000fe40000000000 */
[----:B------:R-:W-:Y:S02]  /*9240*/  ISETP.GE.AND P0, PT, R202, 0x3, PT ;  /* 0x00000003ca00780c */ /* 0x000fe40003f06270 */
[----:B----4-:R-:W-:Y:S01]  /*9250*/  MOV R6, R82 ;  /* 0x0000005200067202 */ /* 0x010fe20000000f00 */
[--C-:B------:R-:W-:Y:S01]  /*9260*/  FFMA.FTZ R5, R199, c[0x0][0x23c], -R0.reuse ;  /* 0x00008f00c7057a23 */ /* 0x100fe20000010800 */
[----:B------:R-:W-:Y:S01]  /*9270*/  MOV R199, R10 ;  /* 0x0000000a00c77202 */ /* 0x000fe20000000f00 */
[----:B------:R-:W-:Y:S01]  /*9280*/  IMAD.MOV.U32 R82, RZ, RZ, R83 ;  /* 0x000000ffff527224 */ /* 0x000fe200078e0053 */
[----:B--2---:R-:W-:Y:S01]  /*9290*/  F2FP.PACK_AB R10, R193, R190 ;  /* 0x000000bec10a723e */ /* 0x004fe200000000ff */
[----:B------:R1:W-:Y:S01]  /*92a0*/  MUFU.EX2 R129, R5 ;  /* 0x0000000500817308 */ /* 0x0003e20000000800 */
[----:B------:R-:W-:Y:S01]  /*92b0*/  MOV R83, R111 ;  /* 0x0000006f00537202 */ /* 0x000fe20000000f00 */
[----:B-1----:R-:W-:Y:S01]  /*92c0*/  FFMA.FTZ R5, R219, c[0x0][0x23c], -R0 ;  /* 0x00008f00db057a23 */ /* 0x002fe20000010800 */
[----:B------:R-:W-:-:S02]  /*92d0*/  MOV R219, R8 ;  /* 0x0000000800db7202 */ /* 0x000fc40000000f00 */
[----:B------:R-:W-:-:S03]  /*92e0*/  F2FP.PACK_AB R8, R188, R130 ;  /* 0x00000082bc08723e */ /* 0x000fc600000000ff */
[----:B------:R1:W2:Y:S02]  /*92f0*/  MUFU.EX2 R184, R5 ;  /* 0x0000000500b87308 */ /* 0x0002a40000000800 */
[----:B-1----:R-:W-:Y:S01]  /*9300*/  FFMA.FTZ R5, R200, c[0x0][0x23c], -R0 ;  /* 0x00008f00c8057a23 */ /* 0x002fe20000010800 */
[----:B--2---:R-:W-:Y:S02]  /*9310*/  F2FP.PACK_AB R9, R184, R129 ;  /* 0x00000081b809723e */ /* 0x004fe400000000ff */
[----:B------:R-:W-:-:S03]  /*9320*/  MOV R200, R108 ;  /* 0x0000006c00c87202 */ /* 0x000fc60000000f00 */
[----:B------:R1:W-:Y:S02]  /*9330*/  MUFU.EX2 R185, R5 ;  /* 0x0000000500b97308 */ /* 0x0003e40000000800 */
[----:B-1----:R-:W-:Y:S01]  /*9340*/  FFMA.FTZ R5, R218, c[0x0][0x23c], -R0 ;  /* 0x00008f00da057a23 */ /* 0x002fe20000010800 */
[----:B------:R-:W-:-:S05]  /*9350*/  MOV R218, R189 ;  /* 0x000000bd00da7202 */ /* 0x000fca0000000f00 */
[----:B------:R1:W2:Y:S02]  /*9360*/  MUFU.EX2 R191, R5 ;  /* 0x0000000500bf7308 */ /* 0x0002a40000000800 */
[----:B-1----:R-:W-:Y:S02]  /*9370*/  FSEL R5, R67, RZ, P3 ;  /* 0x000000ff43057208 */ /* 0x002fe40001800000 */
[----:B--2---:R-:W-:-:S03]  /*9380*/  F2FP.PACK_AB R11, R191, R185 ;  /* 0x000000b9bf0b723e */ /* 0x004fc600000000ff */
[----:B------:R-:W-:Y:S01]  /*9390*/  FADD.FTZ R7, R138, -R5 ;  /* 0x800000058a077221 */ /* 0x000fe20000010000 */
[----:B------:R-:W-:Y:S02]  /*93a0*/  FSEL R5, R63, RZ, P2 ;  /* 0x000000ff3f057208 */ /* 0x000fe40001000000 */
[----:B------:R-:W-:Y:S01]  /*93b0*/  MOV R138, R199 ;  /* 0x000000c7008a7202 */ /* 0x000fe20000000f00 */
[----:B------:R-:W-:Y:S01]  /*93c0*/  FMUL.FTZ R7, R7, c[0x0][0x23c] ;  /* 0x00008f0007077a20 */ /* 0x000fe20000410000 */
[----:B---3--:R-:W-:Y:S01]  /*93d0*/  HMMA.16816.F32 R40, R8, R12, R140 ;  /* 0x0000000c0828723c */ /* 0x008fe2000000188c */
[----:B------:R-:W-:Y:S01]  /*93e0*/  FADD.FTZ R3, R137, -R5 ;  /* 0x8000000589037221 */ /* 0x000fe20000010000 */
[----:B------:R-:W-:Y:S01]  /*93f0*/  MOV R5, R80 ;  /* 0x0000005000057202 */ /* 0x000fe20000000f00 */
[----:B------:R-:W1:Y:S01]  /*9400*/  MUFU.EX2 R72, R7 ;  /* 0x0000000700487308 */ /* 0x000e620000000800 */
[----:B------:R-:W-:Y:S01]  /*9410*/  MOV R80, R128 ;  /* 0x0000008000507202 */ /* 0x000fe20000000f00 */
[----:B------:R-:W-:Y:S01]  /*9420*/  FMUL.FTZ R3, R3, c[0x0][0x23c] ;  /* 0x00008f0003037a20 */ /* 0x000fe20000410000 */
[----:B------:R-:W-:-:S02]  /*9430*/  MOV R199, R110 ;  /* 0x0000006e00c77202 */ /* 0x000fc40000000f00 */
[C---:B------:R-:W-:Y:S03]  /*9440*/  HMMA.16816.F32 R36, R8.reuse, R14, R148 ;  /* 0x0000000e0824723c */ /* 0x040fe60000001894 */
[----:B------:R2:W3:Y:S04]  /*9450*/  MUFU.EX2 R71, R3 ;  /* 0x0000000300477308 */ /* 0x0004e80000000800 */
[----:B------:R-:W-:Y:S01]  /*9460*/  MOV R148, R49 ;  /* 0x0000003100947202 */ /* 0x000fe20000000f00 */
[C---:B------:R-:W-:Y:S01]  /*9470*/  HMMA.16816.F32 R32, R8.reuse, R16, R160 ;  /* 0x000000100820723c */ /* 0x040fe200000018a0 */
[----:B------:R-:W-:Y:S01]  /*9480*/  IMAD.MOV.U32 R151, RZ, RZ, R45 ;  /* 0x000000ffff977224 */ /* 0x000fe200078e002d */
[----:B------:R-:W-:Y:S01]  /*9490*/  MOV R150, R46 ;  /* 0x0000002e00967202 */ /* 0x000fe20000000f00 */
[----:B-1----:R-:W-:Y:S01]  /*94a0*/  FMUL.FTZ R144, R144, R72 ;  /* 0x0000004890907220 */ /* 0x002fe20000410000 */
[----:B------:R-:W-:Y:S01]  /*94b0*/  MOV R7, R78 ;  /* 0x0000004e00077202 */ /* 0x000fe20000000f00 */
[-C--:B------:R-:W-:Y:S01]  /*94c0*/  FMUL.FTZ R145, R145, R72.reuse ;  /* 0x0000004891917220 */ /* 0x080fe20000410000 */
[----:B------:R-:W-:Y:S01]  /*94d0*/  MOV R78, R109 ;  /* 0x0000006d004e7202 */ /* 0x000fe20000000f00 */
[-C--:B------:R-:W-:Y:S01]  /*94e0*/  FMUL.FTZ R152, R152, R72.reuse ;  /* 0x0000004898987220 */ /* 0x080fe20000410000 */
[----:B------:R-:W-:Y:S01]  /*94f0*/  HMMA.16816.F32 R28, R8, R18, R164 ;  /* 0x00000012081c723c */ /* 0x000fe200000018a4 */
[----:B------:R-:W-:Y:S01]  /*9500*/  FMUL.FTZ R153, R153, R72 ;  /* 0x0000004899997220 */ /* 0x000fe20000410000 */
[----:B------:R-:W-:Y:S01]  /*9510*/  MOV R149, R44 ;  /* 0x0000002c00957202 */ /* 0x000fe20000000f00 */
[----:B--2---:R-:W-:Y:S01]  /*9520*/  FFMA.FTZ R3, R232, c[0x0][0x23c], -R0 ;  /* 0x00008f00e8037a23 */ /* 0x004fe20000010800 */
[----:B------:R-:W-:Y:S01]  /*9530*/  MOV R232, R61 ;  /* 0x0000003d00e87202 */ /* 0x000fe20000000f00 */
[----:B---3--:R-:W-:-:S02]  /*9540*/  FMUL.FTZ R146, R146, R71 ;  /* 0x0000004792927220 */ /* 0x008fc40000410000 */
[----:B------:R1:W-:Y:S01]  /*9550*/  MUFU.EX2 R137, R3 ;  /* 0x0000000300897308 */ /* 0x0003e20000000800 */
[----:B------:R-:W-:Y:S01]  /*9560*/  F2FP.PACK_AB R8, R66, R69 ;  /* 0x000000454208723e */ /* 0x000fe200000000ff */
[-C--:B------:R-:W-:Y:S01]  /*9570*/  FMUL.FTZ R147, R147, R71.reuse ;  /* 0x0000004793937220 */ /* 0x080fe20000410000 */
[----:B------:R-:W-:Y:S01]  /*9580*/  F2FP.PACK_AB R9, R221, R220 ;  /* 0x000000dcdd09723e */ /* 0x000fe200000000ff */
[----:B------:R-:W-:Y:S01]  /*9590*/  FMUL.FTZ R154, R154, R71 ;  /* 0x000000479a9a7220 */ /* 0x000fe20000410000 */
[----:B------:R-:W-:Y:S01]  /*95a0*/  F2FP.PACK_AB R10, R68, R201 ;  /* 0x000000c9440a723e */ /* 0x000fe200000000ff */
[----:B------:R-:W-:Y:S01]  /*95b0*/  FMUL.FTZ R155, R155, R71 ;  /* 0x000000479b9b7220 */ /* 0x000fe20000410000 */
[----:B------:R-:W-:Y:S01]  /*95c0*/  F2FP.PACK_AB R11, R238, R222 ;  /* 0x000000deee0b723e */ /* 0x000fe200000000ff */
[-C--:B------:R-:W-:Y:S01]  /*95d0*/  FMUL.FTZ R156, R156, R72.reuse ;  /* 0x000000489c9c7220 */ /* 0x080fe20000410000 */
[----:B------:R-:W-:Y:S01]  /*95e0*/  MOV R166, R179 ;  /* 0x000000b300a67202 */ /* 0x000fe20000000f00 */
[----:B------:R-:W-:Y:S01]  /*95f0*/  FMUL.FTZ R157, R157, R72 ;  /* 0x000000489d9d7220 */ /* 0x000fe20000410000 */
[----:B------:R-:W-:Y:S01]  /*9600*/  MOV R165, R27 ;  /* 0x0000001b00a57202 */ /* 0x000fe20000000f00 */
[-C--:B------:R-:W-:Y:S01]  /*9610*/  FMUL.FTZ R158, R158, R71.reuse ;  /* 0x000000479e9e7220 */ /* 0x080fe20000410000 */
[----:B------:R-:W-:Y:S01]  /*9620*/  MOV R164, R26 ;  /* 0x0000001a00a47202 */ /* 0x000fe20000000f00 */
[----:B------:R-:W-:Y:S01]  /*9630*/  HMMA.16816.F32 R52, R8, R12, R144 ;  /* 0x0000000c0834723c */ /* 0x000fe20000001890 */
[----:B------:R-:W-:-:S02]  /*9640*/  FMUL.FTZ R159, R159, R71 ;  /* 0x000000479f9f7220 */ /* 0x000fc40000410000 */
[----:B-1----:R-:W-:Y:S01]  /*9650*/  FFMA.FTZ R3, R233, c[0x0][0x23c], -R0 ;  /* 0x00008f00e9037a23 */ /* 0x002fe20000010800 */
[----:B------:R-:W-:Y:S01]  /*9660*/  MOV R233, R58 ;  /* 0x0000003a00e97202 */ /* 0x000fe20000000f00 */
[-C--:B------:R-:W-:Y:S02]  /*9670*/  FMUL.FTZ R168, R168, R72.reuse ;  /* 0x00000048a8a87220 */ /* 0x080fe40000410000 */
[----:B------:R1:W2:Y:S01]  /*9680*/  MUFU.EX2 R136, R3 ;  /* 0x0000000300887308 */ /* 0x0002a20000000800 */
[----:B------:R-:W-:Y:S01]  /*9690*/  HMMA.16816.F32 R152, R8, R14, R152 ;  /* 0x0000000e0898723c */ /* 0x000fe20000001898 */
[----:B------:R-:W3:Y:S01]  /*96a0*/  LDSM.16.MT88.4 R12, [R206+0x4400] ;  /* 0x00440000ce0c783b */ /* 0x000ee20000004200 */
[----:B------:R-:W-:Y:S02]  /*96b0*/  FMUL.FTZ R169, R169, R72 ;  /* 0x00000048a9a97220 */ /* 0x000fe40000410000 */
[-C--:B------:R-:W-:Y:S02]  /*96c0*/  FMUL.FTZ R170, R170, R71.reuse ;  /* 0x00000047aaaa7220 */ /* 0x080fe40000410000 */
[----:B------:R-:W-:-:S02]  /*96d0*/  FMUL.FTZ R171, R171, R71 ;  /* 0x00000047abab7220 */ /* 0x000fc40000410000 */
[----:B------:R-:W-:Y:S01]  /*96e0*/  IMAD.MOV.U32 R167, RZ, RZ, R84 ;  /* 0x000000ffffa77224 */ /* 0x000fe200078e0054 */
[C---:B------:R-:W-:Y:S01]  /*96f0*/  HMMA.16816.F32 R156, R8.reuse, R16, R156 ;  /* 0x00000010089c723c */ /* 0x040fe2000000189c */
[----:B------:R-:W-:Y:S01]  /*9700*/  MOV R84, R25 ;  /* 0x0000001900547202 */ /* 0x000fe20000000f00 */
[----:B------:R-:W-:Y:S02]  /*9710*/  IMAD.MOV.U32 R109, RZ, RZ, R48 ;  /* 0x000000ffff6d7224 */ /* 0x000fe400078e0030 */
[----:B------:R-:W-:Y:S02]  /*9720*/  FFMA.FTZ R61, R93, c[0x0][0x23c], -R2 ;  /* 0x00008f005d3d7a23 */ /* 0x000fe40000010802 */
[----:B-1----:R-:W-:Y:S01]  /*9730*/  FFMA.FTZ R3, R234, c[0x0][0x23c], -R0 ;  /* 0x00008f00ea037a23 */ /* 0x002fe20000010800 */
[----:B------:R-:W-:Y:S01]  /*9740*/  MOV R234, R149 ;  /* 0x0000009500ea7202 */ /* 0x000fe20000000f00 */
[----:B------:R-:W-:Y:S01]  /*9750*/  HMMA.16816.F32 R168, R8, R18, R168 ;  /* 0x0000001208a8723c */ /* 0x000fe200000018a8 */
[----:B------:R-:W1:Y:S01]  /*9760*/  LDSM.16.MT88.4 R16, [R205+0x4800] ;  /* 0x00480000cd10783b */ /* 0x000e620000004200 */
[----:B------:R4:W-:Y:S01]  /*9770*/  MUFU.EX2 R187, R3 ;  /* 0x0000000300bb7308 */ /* 0x0009e20000000800 */
[----:B------:R-:W-:-:S04]  /*9780*/  FFMA.FTZ R58, R90, c[0x0][0x23c], -R4 ;  /* 0x00008f005a3a7a23 */ /* 0x000fc80000010804 */
[----:B------:R-:W-:Y:S02]  /*9790*/  F2FP.PACK_AB R8, R192, R197 ;  /* 0x000000c5c008723e */ /* 0x000fe400000000ff */
[----:B--2---:R-:W-:Y:S01]  /*97a0*/  F2FP.PACK_AB R9, R136, R137 ;  /* 0x000000898809723e */ /* 0x004fe200000000ff */
[----:B------:R-:W-:Y:S01]  /*97b0*/  MUFU.EX2 R58, R58 ;  /* 0x0000003a003a7308 */ /* 0x000fe20000000800 */
[----:B------:R-:W-:Y:S01]  /*97c0*/  F2FP.PACK_AB R10, R195, R194 ;  /* 0x000000c2c30a723e */ /* 0x000fe200000000ff */
[----:B----4-:R-:W-:Y:S01]  /*97d0*/  FFMA.FTZ R3, R245, c[0x0][0x23c], -R0 ;  /* 0x00008f00f5037a23 */ /* 0x010fe20000010800 */
[----:B------:R-:W-:-:S05]  /*97e0*/  MOV R245, R150 ;  /* 0x0000009600f57202 */ /* 0x000fca0000000f00 */
[----:B------:R-:W-:Y:S08]  /*97f0*/  MUFU.EX2 R61, R61 ;  /* 0x0000003d003d7308 */ /* 0x000ff00000000800 */
[----:B------:R2:W4:Y:S02]  /*9800*/  MUFU.EX2 R186, R3 ;  /* 0x0000000300ba7308 */ /* 0x0005240000000800 */
[----:B--2---:R-:W-:Y:S01]  /*9810*/  FFMA.FTZ R3, R95, c[0x0][0x23c], -R2 ;  /* 0x00008f005f037a23 */ /* 0x004fe20000010802 */
[----:B----4-:R-:W-:-:S05]  /*9820*/  F2FP.PACK_AB R11, R186, R187 ;  /* 0x000000bbba0b723e */ /* 0x010fca00000000ff */
[----:B------:R2:W-:Y:S02]  /*9830*/  MUFU.EX2 R183, R3 ;  /* 0x0000000300b77308 */ /* 0x0005e40000000800 */
[C---:B------:R-:W-:Y:S08]  /*9840*/  HMMA.16816.F32 R40, R8.reuse, R20, R40 ;  /* 0x000000140828723c */ /* 0x040ff00000001828 */
[----:B------:R-:W-:Y:S01]  /*9850*/  HMMA.16816.F32 R36, R8, R22, R36 ;  /* 0x000000160824723c */ /* 0x000fe20000001824 */
[----:B--2---:R-:W-:Y:S01]  /*9860*/  FFMA.FTZ R3, R235, c[0x0][0x23c], -R2 ;  /* 0x00008f00eb037a23 */ /* 0x004fe20000010802 */
[----:B------:R-:W-:-:S03]  /*9870*/  MOV R235, R151 ;  /* 0x0000009700eb7202 */ /* 0x000fc60000000f00 */
[----:B------:R2:W4:Y:S03]  /*9880*/  MUFU.EX2 R182, R3 ;  /* 0x0000000300b67308 */ /* 0x0005260000000800 */
[C---:B---3--:R-:W-:Y:S08]  /*9890*/  HMMA.16816.F32 R32, R8.reuse, R12, R32 ;  /* 0x0000000c0820723c */ /* 0x048ff00000001820 */
[----:B------:R-:W-:Y:S01]  /*98a0*/  HMMA.16816.F32 R28, R8, R14, R28 ;  /* 0x0000000e081c723c */ /* 0x000fe2000000181c */
[----:B--2---:R-:W-:-:S06]  /*98b0*/  FFMA.FTZ R3, R244, c[0x0][0x23c], -R2 ;  /* 0x00008f00f4037a23 */ /* 0x004fcc0000010802 */
[----:B------:R-:W-:Y:S01]  /*98c0*/  F2FP.PACK_AB R8, R70, R57 ;  /* 0x000000394608723e */ /* 0x000fe200000000ff */
[----:B------:R-:W-:Y:S01]  /*98d0*/  IMAD.MOV.U32 R244, RZ, RZ, R7 ;  /* 0x000000fffff47224 */ /* 0x000fe200078e0007 */
[----:B------:R-:W-:Y:S01]  /*98e0*/  F2FP.PACK_AB R9, R77, R56 ;  /* 0x000000384d09723e */ /* 0x000fe200000000ff */
[----:B------:R2:W-:Y:S01]  /*98f0*/  MUFU.EX2 R181, R3 ;  /* 0x0000000300b57308 */ /* 0x0005e20000000800 */
[----:B------:R-:W-:Y:S02]  /*9900*/  F2FP.PACK_AB R10, R81, R76 ;  /* 0x0000004c510a723e */ /* 0x000fe400000000ff */
[----:B------:R-:W-:Y:S02]  /*9910*/  F2FP.PACK_AB R11, R79, R75 ;  /* 0x0000004b4f0b723e */ /* 0x000fe400000000ff */
[----:B------:R-:W-:-:S05]  /*9920*/  F2FP.PACK_AB R7, R230, R228 ;  /* 0x000000e4e607723e */ /* 0x000fca00000000ff */
[----:B------:R-:W-:Y:S01]  /*9930*/  HMMA.16816.F32 R52, R8, R20, R52 ;  /* 0x000000140834723c */ /* 0x000fe20000001834 */
[----:B--2---:R-:W-:-:S07]  /*9940*/  FFMA.FTZ R3, R96, c[0x0][0x23c], -R2 ;  /* 0x00008f0060037a23 */ /* 0x004fce0000010802 */
[C---:B------:R-:W-:Y:S01]  /*9950*/  HMMA.16816.F32 R152, R8.reuse, R22, R152 ;  /* 0x000000160898723c */ /* 0x040fe20000001898 */
[----:B------:R-:W-:Y:S01]  /*9960*/  LDSM.16.MT88.4 R20, [R206+0x4c00] ;  /* 0x004c0000ce14783b */ /* 0x000fe20000004200 */
[----:B------:R2:W3:Y:S06]  /*9970*/  MUFU.EX2 R180, R3 ;  /* 0x0000000300b47308 */ /* 0x0004ec0000000800 */
[C---:B------:R-:W-:Y:S08]  /*9980*/  HMMA.16816.F32 R156, R8.reuse, R12, R156 ;  /* 0x0000000c089c723c */ /* 0x040ff0000000189c */
[----:B------:R-:W-:Y:S01]  /*9990*/  HMMA.16816.F32 R168, R8, R14, R168 ;  /* 0x0000000e08a8723c */ /* 0x000fe200000018a8 */
[----:B------:R-:W-:Y:S01]  /*99a0*/  LDSM.16.MT88.4 R12, [R205+0x4c00] ;  /* 0x004c0000cd0c783b */ /* 0x000fe20000004200 */
[----:B--2---:R-:W-:Y:S01]  /*99b0*/  FFMA.FTZ R3, R252, c[0x0][0x23c], -R0 ;  /* 0x00008f00fc037a23 */ /* 0x004fe20000010800 */
[----:B------:R-:W-:-:S03]  /*99c0*/  MOV R252, R6 ;  /* 0x0000000600fc7202 */ /* 0x000fc60000000f00 */
[----:B------:R2:W-:Y:S01]  /*99d0*/  MUFU.EX2 R178, R3 ;  /* 0x0000000300b27308 */ /* 0x0005e20000000800 */
[----:B----4-:R-:W-:Y:S02]  /*99e0*/  F2FP.PACK_AB R8, R182, R183 ;  /* 0x000000b7b608723e */ /* 0x010fe400000000ff */
[----:B---3--:R-:W-:Y:S01]  /*99f0*/  F2FP.PACK_AB R10, R180, R181 ;  /* 0x000000b5b40a723e */ /* 0x008fe200000000ff */
[----:B--2---:R-:W-:Y:S01]  /*9a00*/  FFMA.FTZ R3, R219, c[0x0][0x23c], -R0 ;  /* 0x00008f00db037a23 */ /* 0x004fe20000010800 */
[----:B------:R-:W-:-:S03]  /*9a10*/  MOV R219, R47 ;  /* 0x0000002f00db7202 */ /* 0x000fc60000000f00 */
[----:B------:R2:W3:Y:S02]  /*9a20*/  MUFU.EX2 R179, R3 ;  /* 0x0000000300b37308 */ /* 0x0004e40000000800 */
[--C-:B--2---:R-:W-:Y:S01]  /*9a30*/  FFMA.FTZ R3, R24, c[0x0][0x23c], -R0.reuse ;  /* 0x00008f0018037a23 */ /* 0x104fe20000010800 */
[----:B---3--:R-:W-:Y:S01]  /*9a40*/  F2FP.PACK_AB R9, R179, R178 ;  /* 0x000000b2b309723e */ /* 0x008fe200000000ff */
[----:B------:R-:W2:Y:S04]  /*9a50*/  LDSM.16.MT88.4 R24, [R206+0x4800] ;  /* 0x00480000ce18783b */ /* 0x000ea80000004200 */
[----:B------:R3:W-:Y:S02]  /*9a60*/  MUFU.EX2 R139, R3 ;  /* 0x00000003008b7308 */ /* 0x0007e40000000800 */
[----:B---3--:R-:W-:-:S06]  /*9a70*/  FFMA.FTZ R3, R131, c[0x0][0x23c], -R0 ;  /* 0x00008f0083037a23 */ /* 0x008fcc0000010800 */
[----:B------:R3:W4:Y:S02]  /*9a80*/  MUFU.EX2 R131, R3 ;  /* 0x0000000300837308 */ /* 0x0007240000000800 */
[----:B---3--:R-:W-:Y:S01]  /*9a90*/  FFMA.FTZ R3, R86, c[0x0][0x23c], -R4 ;  /* 0x00008f0056037a23 */ /* 0x008fe20000010804 */
[----:B----4-:R-:W-:-:S05]  /*9aa0*/  F2FP.PACK_AB R11, R131, R139 ;  /* 0x0000008b830b723e */ /* 0x010fca00000000ff */
[----:B------:R3:W-:Y:S02]  /*9ab0*/  MUFU.EX2 R189, R3 ;  /* 0x0000000300bd7308 */ /* 0x0007e40000000800 */
[C---:B-1----:R-:W-:Y:S08]  /*9ac0*/  HMMA.16816.F32 R140, R8.reuse, R16, R40 ;  /* 0x00000010088c723c */ /* 0x042ff00000001828 */
[----:B------:R-:W-:Y:S01]  /*9ad0*/  HMMA.16816.F32 R48, R8, R18, R36 ;  /* 0x000000120830723c */ /* 0x000fe20000001824 */
[----:B---3--:R-:W-:-:S04]  /*9ae0*/  FFMA.FTZ R3, R106, c[0x0][0x23c], -R2 ;  /* 0x00008f006a037a23 */ /* 0x008fc80000010802 */
[----:B------:R1:W-:Y:S03]  /*9af0*/  MUFU.EX2 R128, R3 ;  /* 0x0000000300807308 */ /* 0x0003e60000000800 */
[C---:B--2---:R-:W-:Y:S08]  /*9b00*/  HMMA.16816.F32 R44, R8.reuse, R24, R32 ;  /* 0x00000018082c723c */ /* 0x044ff00000001820 */
        /* <DEDUP_REMOVED lines=10> */
[----:B------:R1:W-:Y:S06]  /*9bb0*/  MUFU.EX2 R111, R3 ;  /* 0x00000003006f7308 */ /* 0x0003ec0000000800 */
[----:B------:R-:W-:Y:S01]  /*9bc0*/  MOV R153, R84 ;  /* 0x0000005400997202 */ /* 0x000fe20000000f00 */
[----:B------:R-:W-:Y:S01]  /*9bd0*/  HMMA.16816.F32 R16, R8, R24, R156 ;  /* 0x000000180810723c */ /* 0x000fe2000000189c */
[----:B------:R-:W-:Y:S01]  /*9be0*/  MOV R152, R79 ;  /* 0x0000004f00987202 */ /* 0x000fe20000000f00 */
[----:B------:R-:W-:Y:S01]  /*9bf0*/  IMAD.MOV.U32 R154, RZ, RZ, R56 ;  /* 0x000000ffff9a7224 */ /* 0x000fe200078e0038 */
[----:B------:R-:W-:Y:S01]  /*9c00*/  MOV R155, R57 ;  /* 0x00000039009b7202 */ /* 0x000fe20000000f00 */
[----:B------:R-:W-:-:S02]  /*9c10*/  FFMA.FTZ R56, R105, c[0x0][0x23c], -R2 ;  /* 0x00008f0069387a23 */ /* 0x000fc40000010802 */
[--C-:B------:R-:W-:Y:S01]  /*9c20*/  FFMA.FTZ R57, R102, c[0x0][0x23c], -R2.reuse ;  /* 0x00008f0066397a23 */ /* 0x100fe20000010802 */
[----:B------:R-:W-:Y:S01]  /*9c30*/  MOV R156, R77 ;  /* 0x0000004d009c7202 */ /* 0x000fe20000000f00 */
[----:B------:R-:W-:Y:S01]  /*9c40*/  HMMA.16816.F32 R32, R8, R26, R168 ;  /* 0x0000001a0820723c */ /* 0x000fe200000018a8 */
[----:B------:R-:W-:Y:S01]  /*9c50*/  IMAD.MOV.U32 R158, RZ, RZ, R81 ;  /* 0x000000ffff9e7224 */ /* 0x000fe200078e0051 */
[----:B------:R-:W-:Y:S01]  /*9c60*/  MOV R157, R75 ;  /* 0x0000004b009d7202 */ /* 0x000fe20000000f00 */
[--C-:B-1----:R-:W-:Y:S01]  /*9c70*/  FFMA.FTZ R3, R107, c[0x0][0x23c], -R2.reuse ;  /* 0x00008f006b037a23 */ /* 0x102fe20000010802 */
[----:B------:R-:W-:Y:S01]  /*9c80*/  MOV R90, R154 ;  /* 0x0000009a005a7202 */ /* 0x000fe20000000f00 */
[--C-:B------:R-:W-:Y:S01]  /*9c90*/  FFMA.FTZ R25, R113, c[0x0][0x23c], -R2.reuse ;  /* 0x00008f0071197a23 */ /* 0x100fe20000010802 */
[----:B------:R-:W-:Y:S01]  /*9ca0*/  MUFU.EX2 R56, R56 ;  /* 0x0000003800387308 */ /* 0x000fe20000000800 */
[----:B--2---:R-:W-:Y:S01]  /*9cb0*/  F2FP.PACK_AB R8, R112, R128 ;  /* 0x000000807008723e */ /* 0x004fe200000000ff */
[----:B------:R-:W-:Y:S01]  /*9cc0*/  FFMA.FTZ R26, R115, c[0x0][0x23c], -R2 ;  /* 0x00008f00731a7a23 */ /* 0x000fe20000010802 */
[----:B------:R-:W-:Y:S01]  /*9cd0*/  MOV R171, R200 ;  /* 0x000000c800ab7202 */ /* 0x000fe20000000f00 */
[----:B------:R-:W-:Y:S01]  /*9ce0*/  FFMA.FTZ R24, R174, c[0x0][0x23c], -R0 ;  /* 0x00008f00ae187a23 */ /* 0x000fe20000010800 */
[----:B------:R-:W-:Y:S01]  /*9cf0*/  MOV R168, R68 ;  /* 0x0000004400a87202 */ /* 0x000fe20000000f00 */
[----:B------:R-:W-:Y:S01]  /*9d00*/  IMAD.MOV.U32 R159, RZ, RZ, R76 ;  /* 0x000000ffff9f7224 */ /* 0x000fe200078e004c */
[----:B------:R-:W-:Y:S01]  /*9d10*/  MOV R169, R70 ;  /* 0x0000004600a97202 */ /* 0x000fe20000000f00 */
[----:B------:R1:W2:Y:S01]  /*9d20*/  MUFU.EX2 R110, R3 ;  /* 0x00000003006e7308 */ /* 0x0002a20000000800 */
[--C-:B------:R-:W-:Y:S01]  /*9d30*/  FFMA.FTZ R68, R98, c[0x0][0x23c], -R4.reuse ;  /* 0x00008f0062447a23 */ /* 0x100fe20000010804 */
[----:B------:R-:W-:Y:S01]  /*9d40*/  MOV R200, R65 ;  /* 0x0000004100c87202 */ /* 0x000fe20000000f00 */
[----:B------:R-:W-:-:S02]  /*9d50*/  FFMA.FTZ R70, R91, c[0x0][0x23c], -R4 ;  /* 0x00008f005b467a23 */ /* 0x000fc40000010804 */
[----:B------:R-:W-:-:S03]  /*9d60*/  FFMA.FTZ R65, R100, c[0x0][0x23c], -R0 ;  /* 0x00008f0064417a23 */ /* 0x000fc60000010800 */
[----:B------:R-:W-:Y:S01]  /*9d70*/  MUFU.EX2 R75, R24 ;  /* 0x00000018004b7308 */ /* 0x000fe20000000800 */
[----:B-1----:R-:W-:Y:S01]  /*9d80*/  FFMA.FTZ R3, R118, c[0x0][0x23c], -R0 ;  /* 0x00008f0076037a23 */ /* 0x002fe20000010800 */
[----:B--2---:R-:W-:-:S06]  /*9d90*/  F2FP.PACK_AB R10, R110, R111 ;  /* 0x0000006f6e0a723e */ /* 0x004fcc00000000ff */
[----:B------:R-:W-:Y:S01]  /*9da0*/  MUFU.EX2 R57, R57 ;  /* 0x0000003900397308 */ /* 0x000fe20000000800 */
[----:B------:R-:W-:Y:S02]  /*9db0*/  MOV R118, R5 ;  /* 0x0000000500767202 */ /* 0x000fe40000000f00 */
[----:B------:R-:W-:-:S05]  /*9dc0*/  F2FP.PACK_AB R5, R223, R224 ;  /* 0x000000e0df05723e */ /* 0x000fca00000000ff */
[----:B------:R1:W-:Y:S08]  /*9dd0*/  MUFU.EX2 R108, R3 ;  /* 0x00000003006c7308 */ /* 0x0003f00000000800 */
[----:B------:R-:W-:Y:S01]  /*9de0*/  MUFU.EX2 R65, R65 ;  /* 0x0000004100417308 */ /* 0x000fe20000000800 */
[----:B-1----:R-:W-:-:S07]  /*9df0*/  FFMA.FTZ R3, R196, c[0x0][0x23c], -R0 ;  /* 0x00008f00c4037a23 */ /* 0x002fce0000010800 */
[----:B------:R-:W-:Y:S01]  /*9e00*/  MUFU.EX2 R68, R68 ;  /* 0x0000004400447308 */ /* 0x000fe20000000800 */
[----:B------:R-:W-:Y:S01]  /*9e10*/  IMAD.MOV.U32 R196, RZ, RZ, R218 ;  /* 0x000000ffffc47224 */ /* 0x000fe200078e00da */
[----:B------:R-:W-:-:S05]  /*9e20*/  MOV R218, R109 ;  /* 0x0000006d00da7202 */ /* 0x000fca0000000f00 */
[----:B------:R-:W-:Y:S01]  /*9e30*/  IMAD.MOV.U32 R170, RZ, RZ, R218 ;  /* 0x000000ffffaa7224 */ /* 0x000fe200078e00da */
[----:B------:R1:W2:Y:S01]  /*9e40*/  MUFU.EX2 R109, R3 ;  /* 0x00000003006d7308 */ /* 0x0002a20000000800 */
[----:B------:R-:W-:Y:S02]  /*9e50*/  IMAD.MOV.U32 R218, RZ, RZ, R64 ;  /* 0x000000ffffda7224 */ /* 0x000fe400078e0040 */
[----:B------:R-:W-:-:S05]  /*9e60*/  FFMA.FTZ R64, R101, c[0x0][0x23c], -R0 ;  /* 0x00008f0065407a23 */ /* 0x000fca0000010800 */
[----:B------:R-:W-:Y:S01]  /*9e70*/  MUFU.EX2 R70, R70 ;  /* 0x0000004600467308 */ /* 0x000fe20000000800 */
[----:B-1----:R-:W-:Y:S01]  /*9e80*/  FFMA.FTZ R3, R124, c[0x0][0x23c], -R0 ;  /* 0x00008f007c037a23 */ /* 0x002fe20000010800 */
[----:B------:R-:W-:-:S06]  /*9e90*/  MOV R124, R88 ;  /* 0x00000058007c7202 */ /* 0x000fcc0000000f00 */
[----:B------:R-:W-:Y:S01]  /*9ea0*/  MUFU.EX2 R64, R64 ;  /* 0x0000004000407308 */ /* 0x000fe20000000800 */
[----:B--2---:R-:W-:-:S07]  /*9eb0*/  F2FP.PACK_AB R9, R109, R108 ;  /* 0x0000006c6d09723e */ /* 0x004fce00000000ff */
[----:B------:R1:W-:Y:S02]  /*9ec0*/  MUFU.EX2 R107, R3 ;  /* 0x00000003006b7308 */ /* 0x0003e40000000800 */
[----:B-1----:R-:W-:-:S06]  /*9ed0*/  FFMA.FTZ R3, R148, c[0x0][0x23c], -R0 ;  /* 0x00008f0094037a23 */ /* 0x002fcc0000010800 */
[----:B------:R1:W2:Y:S02]  /*9ee0*/  MUFU.EX2 R106, R3 ;  /* 0x00000003006a7308 */ /* 0x0002a40000000800 */
[----:B-1----:R-:W-:Y:S01]  /*9ef0*/  FFMA.FTZ R3, R87, c[0x0][0x23c], -R4 ;  /* 0x00008f0057037a23 */ /* 0x002fe20000010804 */
[----:B--2---:R-:W-:-:S05]  /*9f00*/  F2FP.PACK_AB R11, R106, R107 ;  /* 0x0000006b6a0b723e */ /* 0x004fca00000000ff */
[----:B------:R1:W-:Y:S02]  /*9f10*/  MUFU.EX2 R114, R3 ;  /* 0x0000000300727308 */ /* 0x0003e40000000800 */
[C---:B------:R-:W-:Y:S08]  /*9f20*/  HMMA.16816.F32 R140, R8.reuse, R12, R140 ;  /* 0x0000000c088c723c */ /* 0x040ff0000000188c */
[----:B------:R-:W-:Y:S01]  /*9f30*/  HMMA.16816.F32 R48, R8, R14, R48 ;  /* 0x0000000e0830723c */ /* 0x000fe20000001830 */
[----:B-1----:R-:W-:Y:S01]  /*9f40*/  FFMA.FTZ R3, R119, c[0x0][0x23c], -R2 ;  /* 0x00008f0077037a23 */ /* 0x002fe20000010802 */
[----:B------:R-:W-:-:S02]  /*9f50*/  MOV R119, R196 ;  /* 0x000000c400777202 */ /* 0x000fc40000000f00 */
[----:B------:R-:W-:Y:S01]  /*9f60*/  MOV R196, R62 ;  /* 0x0000003e00c47202 */ /* 0x000fe20000000f00 */
[----:B------:R1:W-:Y:S03]  /*9f70*/  MUFU.EX2 R96, R3 ;  /* 0x0000000300607308 */ /* 0x0003e60000000800 */
[----:B------:R-:W-:Y:S01]  /*9f80*/  HMMA.16816.F32 R160, R8, R20, R44 ;  /* 0x0000001408a0723c */ /* 0x000fe2000000182c */
[----:B------:R-:W-:Y:S01]  /*9f90*/  FFMA.FTZ R62, R92, c[0x0][0x23c], -R2 ;  /* 0x00008f005c3e7a23 */ /* 0x000fe20000010802 */
[----:B------:R-:W-:-:S05]  /*9fa0*/  F2FP.PACK_AB R6, R124, R119 ;  /* 0x000000777c06723e */ /* 0x000fca00000000ff */
[----:B------:R-:W-:Y:S01]  /*9fb0*/  MUFU.EX2 R62, R62 ;  /* 0x0000003e003e7308 */ /* 0x000fe20000000800 */
[----:B------:R-:W-:Y:S01]  /*9fc0*/  HMMA.16816.F32 R52, R8, R22, R28 ;  /* 0x000000160834723c */ /* 0x000fe2000000181c */
[----:B------:R-:W2:Y:S01]  /*9fd0*/  LDSM.16.MT88.4 R28, [R205+0x5000] ;  /* 0x00500000cd1c783b */ /* 0x000ea20000004200 */
[----:B-1----:R-:W-:-:S05]  /*9fe0*/  FFMA.FTZ R3, R121, c[0x0][0x23c], -R2 ;  /* 0x00008f0079037a23 */ /* 0x002fca0000010802 */
[----:B------:R-:W-:Y:S02]  /*9ff0*/  F2FP.PACK_AB R8, R170, R171 ;  /* 0x000000abaa08723e */ /* 0x000fe400000000ff */
[----:B------:R-:W-:Y:S01]  /*a000*/  F2FP.PACK_AB R9, R227, R229 ;  /* 0x000000e5e309723e */ /* 0x000fe200000000ff */
[----:B------:R1:W3:Y:S01]  /*a010*/  MUFU.EX2 R95, R3 ;  /* 0x00000003005f7308 */ /* 0x0002e20000000800 */
[----:B------:R-:W-:Y:S02]  /*a020*/  F2FP.PACK_AB R11, R225, R226 ;  /* 0x000000e2e10b723e */ /* 0x000fe400000000ff */
[----:B------:R-:W-:Y:S02]  /*a030*/  MOV R121, R219 ;  /* 0x000000db00797202 */ /* 0x000fe40000000f00 */
[----:B------:R-:W-:Y:S01]  /*a040*/  MOV R219, R83 ;  /* 0x0000005300db7202 */ /* 0x000fe20000000f00 */
[----:B-1----:R-:W-:Y:S01]  /*a050*/  FFMA.FTZ R3, R122, c[0x0][0x23c], -R2 ;  /* 0x00008f007a037a23 */ /* 0x002fe20000010802 */
[----:B------:R-:W-:-:S02]  /*a060*/  MOV R122, R199 ;  /* 0x000000c7007a7202 */ /* 0x000fc40000000f00 */
[----:B------:R-:W-:Y:S01]  /*a070*/  MOV R199, R82 ;  /* 0x0000005200c77202 */ /* 0x000fe20000000f00 */
[----:B------:R1:W-:Y:S02]  /*a080*/  MUFU.EX2 R88, R3 ;  /* 0x0000000300587308 */ /* 0x0003e40000000800 */
[----:B-1----:R-:W-:Y:S01]  /*a090*/  FFMA.FTZ R3, R120, c[0x0][0x23c], -R2 ;  /* 0x00008f0078037a23 */ /* 0x002fe20000010802 */
[----:B------:R-:W-:Y:S02]  /*a0a0*/  MOV R120, R198 ;  /* 0x000000c600787202 */ /* 0x000fe40000000f00 */
[----:B------:R-:W-:-:S03]  /*a0b0*/  MOV R198, R78 ;  /* 0x0000004e00c67202 */ /* 0x000fc60000000f00 */
[----:B------:R1:W-:Y:S02]  /*a0c0*/  MUFU.EX2 R87, R3 ;  /* 0x0000000300577308 */ /* 0x0003e40000000800 */
[----:B-1----:R-:W-:Y:S02]  /*a0d0*/  FFMA.FTZ R3, R133, c[0x0][0x23c], -R0 ;  /* 0x00008f0085037a23 */ /* 0x002fe40000010800 */
[----:B------:R-:W-:-:S04]  /*a0e0*/  IMAD.MOV.U32 R133, RZ, RZ, R85 ;  /* 0x000000ffff857224 */ /* 0x000fc800078e0055 */
[----:B------:R1:W-:Y:S01]  /*a0f0*/  MUFU.EX2 R85, R3 ;  /* 0x0000000300557308 */ /* 0x0003e20000000800 */
[----:B------:R-:W-:-:S07]  /*a100*/  F2FP.PACK_AB R10, R120, R133 ;  /* 0x00000085780a723e */ /* 0x000fce00000000ff */
[----:B------:R-:W-:Y:S01]  /*a110*/  HMMA.16816.F32 R144, R8, R12, R40 ;  /* 0x0000000c0890723c */ /* 0x000fe20000001828 */
[----:B-1----:R-:W-:Y:S01]  /*a120*/  FFMA.FTZ R3, R172, c[0x0][0x23c], -R0 ;  /* 0x00008f00ac037a23 */ /* 0x002fe20000010800 */
[----:B------:R-:W-:-:S06]  /*a130*/  MOV R172, R201 ;  /* 0x000000c900ac7202 */ /* 0x000fcc0000000f00 */
[----:B------:R-:W-:Y:S01]  /*a140*/  HMMA.16816.F32 R40, R8, R20, R16 ;  /* 0x000000140828723c */ /* 0x000fe20000001810 */
[----:B------:R-:W1:Y:S01]  /*a150*/  LDSM.16.MT88.4 R16, [R206+0x5000] ;  /* 0x00500000ce10783b */ /* 0x000e620000004200 */
[----:B------:R4:W5:Y:S01]  /*a160*/  MUFU.EX2 R86, R3 ;  /* 0x0000000300567308 */ /* 0x0009620000000800 */
[----:B------:R-:W-:-:S05]  /*a170*/  MOV R201, R80 ;  /* 0x0000005000c97202 */ /* 0x000fca0000000f00 */
[C---:B------:R-:W-:Y:S01]  /*a180*/  HMMA.16816.F32 R44, R8.reuse, R14, R36 ;  /* 0x0000000e082c723c */ /* 0x040fe20000001824 */
[----:B------:R-:W1:Y:S06]  /*a190*/  LDSM.16.MT88.4 R12, [R206+0x5400] ;  /* 0x00540000ce0c783b */ /* 0x000e6c0000004200 */
[--C-:B------:R-:W-:Y:S01]  /*a1a0*/  FFMA.FTZ R36, R97, c[0x0][0x23c], -R2.reuse ;  /* 0x00008f0061247a23 */ /* 0x100fe20000010802 */
[----:B------:R-:W-:Y:S01]  /*a1b0*/  HMMA.16816.F32 R32, R8, R22, R32 ;  /* 0x000000160820723c */ /* 0x000fe20000001820 */
[----:B------:R-:W-:Y:S01]  /*a1c0*/  FFMA.FTZ R37, R94, c[0x0][0x23c], -R2 ;  /* 0x00008f005e257a23 */ /* 0x000fe20000010802 */
[----:B------:R-:W1:Y:S01]  /*a1d0*/  LDSM.16.MT88.4 R20, [R205+0x5400] ;  /* 0x00540000cd14783b */ /* 0x000e620000004200 */
[----:B----4-:R-:W-:Y:S01]  /*a1e0*/  FFMA.FTZ R3, R135, c[0x0][0x23c], -R0 ;  /* 0x00008f0087037a23 */ /* 0x010fe20000010800 */
[----:B------:R-:W-:Y:S01]  /*a1f0*/  MOV R135, R66 ;  /* 0x0000004200877202 */ /* 0x000fe20000000f00 */
[----:B------:R-:W-:Y:S01]  /*a200*/  FFMA.FTZ R66, R99, c[0x0][0x23c], -R4 ;  /* 0x00008f0063427a23 */ /* 0x000fe20000010804 */
[----:B------:R-:W-:Y:S01]  /*a210*/  MOV R99, R155 ;  /* 0x0000009b00637202 */ /* 0x000fe20000000f00 */
[----:B------:R4:W-:Y:S01]  /*a220*/  MUFU.EX2 R84, R3 ;  /* 0x0000000300547308 */ /* 0x0009e20000000800 */
[----:B---3--:R-:W-:Y:S01]  /*a230*/  F2FP.PACK_AB R8, R95, R96 ;  /* 0x000000605f08723e */ /* 0x008fe200000000ff */
[--C-:B------:R-:W-:Y:S01]  /*a240*/  FFMA.FTZ R38, R125, c[0x0][0x23c], -R0.reuse ;  /* 0x00008f007d267a23 */ /* 0x100fe20000010800 */
[----:B-----5:R-:W-:Y:S01]  /*a250*/  F2FP.PACK_AB R9, R86, R85 ;  /* 0x000000555609723e */ /* 0x020fe200000000ff */
[----:B------:R-:W-:Y:S01]  /*a260*/  FFMA.FTZ R39, R123, c[0x0][0x23c], -R0 ;  /* 0x00008f007b277a23 */ /* 0x000fe20000010800 */
[----:B------:R-:W-:-:S03]  /*a270*/  F2FP.PACK_AB R10, R87, R88 ;  /* 0x00000058570a723e */ /* 0x000fc600000000ff */
[----:B------:R-:W-:Y:S01]  /*a280*/  MUFU.EX2 R66, R66 ;  /* 0x0000004200427308 */ /* 0x000fe20000000800 */
[----:B----4-:R-:W-:Y:S01]  /*a290*/  FFMA.FTZ R3, R173, c[0x0][0x23c], -R0 ;  /* 0x00008f00ad037a23 */ /* 0x010fe20000010800 */
[----:B------:R-:W-:Y:S01]  /*a2a0*/  MOV R173, R69 ;  /* 0x0000004500ad7202 */ /* 0x000fe20000000f00 */
[----:B------:R-:W-:Y:S01]  /*a2b0*/  FFMA.FTZ R69, R89, c[0x0][0x23c], -R4 ;  /* 0x00008f0059457a23 */ /* 0x000fe20000010804 */
[----:B------:R-:W-:-:S04]  /*a2c0*/  F2FP.PACK_AB R4, R121, R122 ;  /* 0x0000007a7904723e */ /* 0x000fc800000000ff */
[----:B------:R3:W4:Y:S03]  /*a2d0*/  MUFU.EX2 R83, R3 ;  /* 0x0000000300537308 */ /* 0x0007260000000800 */
[C---:B--2---:R-:W-:Y:S05]  /*a2e0*/  HMMA.16816.F32 R144, R4.reuse, R28, R144 ;  /* 0x0000001c0490723c */ /* 0x044fea0000001890 */
[----:B------:R-:W-:Y:S03]  /*a2f0*/  MUFU.EX2 R69, R69 ;  /* 0x0000004500457308 */ /* 0x000fe60000000800 */
[----:B------:R-:W-:Y:S01]  /*a300*/  HMMA.16816.F32 R44, R4, R30, R44 ;  /* 0x0000001e042c723c */ /* 0x000fe2000000182c */
[----:B---3--:R-:W-:Y:S01]  /*a310*/  FFMA.FTZ R3, R132, c[0x0][0x23c], -R2 ;  /* 0x00008f0084037a23 */ /* 0x008fe20000010802 */
[----:B----4-:R-:W-:-:S03]  /*a320*/  F2FP.PACK_AB R11, R83, R84 ;  /* 0x00000054530b723e */ /* 0x010fc600000000ff */
[----:B------:R2:W-:Y:S03]  /*a330*/  MUFU.EX2 R82, R3 ;  /* 0x0000000300527308 */ /* 0x0005e60000000800 */
[----:B-1----:R-:W-:Y:S08]  /*a340*/  HMMA.16816.F32 R40, R4, R16, R40 ;  /* 0x000000100428723c */ /* 0x002ff00000001828 */
[----:B------:R-:W-:Y:S01]  /*a350*/  HMMA.16816.F32 R140, R8, R28, R140 ;  /* 0x0000001c088c723c */ /* 0x000fe2000000188c */
[----:B--2---:R-:W-:-:S07]  /*a360*/  FFMA.FTZ R3, R126, c[0x0][0x23c], -R2 ;  /* 0x00008f007e037a23 */ /* 0x004fce0000010802 */
[----:B------:R-:W-:Y:S01]  /*a370*/  HMMA.16816.F32 R148, R8, R30, R48 ;  /* 0x0000001e0894723c */ /* 0x000fe20000001830 */
[----:B------:R-:W-:Y:S01]  /*a380*/  MUFU.EX2 R31, R38 ;  /* 0x00000026001f7308 */ /* 0x000fe20000000800 */
[----:B------:R-:W-:-:S05]  /*a390*/  FFMA.FTZ R28, R243, R73, R129 ;  /* 0x00000049f31c7223 */ /* 0x000fca0000010081 */
[--C-:B------:R-:W-:Y:S01]  /*a3a0*/  FFMA.FTZ R48, R104, c[0x0][0x23c], -R0.reuse ;  /* 0x00008f0068307a23 */ /* 0x100fe20000010800 */
[C---:B------:R-:W-:Y:S01]  /*a3b0*/  HMMA.16816.F32 R160, R8.reuse, R16, R160 ;  /* 0x0000001008a0723c */ /* 0x040fe200000018a0 */
[----:B------:R1:W2:Y:S01]  /*a3c0*/  MUFU.EX2 R81, R3 ;  /* 0x0000000300517308 */ /* 0x0002a20000000800 */
[--C-:B------:R-:W-:Y:S02]  /*a3d0*/  FFMA.FTZ R49, R103, c[0x0][0x23c], -R0.reuse ;  /* 0x00008f0067317a23 */ /* 0x100fe40000010800 */
[--C-:B------:R-:W-:Y:S02]  /*a3e0*/  FFMA.FTZ R50, R117, c[0x0][0x23c], -R0.reuse ;  /* 0x00008f0075327a23 */ /* 0x100fe40000010800 */
[----:B------:R-:W-:Y:S02]  /*a3f0*/  FFMA.FTZ R51, R116, c[0x0][0x23c], -R0 ;  /* 0x00008f0074337a23 */ /* 0x000fe40000010800 */
[----:B------:R-:W-:Y:S01]  /*a400*/  HMMA.16816.F32 R8, R8, R18, R52 ;  /* 0x000000120808723c */ /* 0x000fe20000001834 */
[----:B------:R-:W-:Y:S01]  /*a410*/  MUFU.EX2 R55, R26 ;  /* 0x0000001a00377308 */ /* 0x000fe20000000800 */
[----:B-1----:R-:W-:-:S07]  /*a420*/  FFMA.FTZ R3, R134, c[0x0][0x23c], -R2 ;  /* 0x00008f0086037a23 */ /* 0x002fce0000010802 */
[----:B------:R1:W-:Y:S08]  /*a430*/  MUFU.EX2 R54, R25 ;  /* 0x0000001900367308 */ /* 0x0003f00000000800 */
[----:B------:R3:W-:Y:S01]  /*a440*/  MUFU.EX2 R80, R3 ;  /* 0x0000000300507308 */ /* 0x0007e20000000800 */
[----:B-1----:R-:W-:Y:S01]  /*a450*/  HMMA.16816.F32 R24, R4, R18, R32 ;  /* 0x000000120418723c */ /* 0x002fe20000001820 */
[----:B------:R-:W1:Y:S06]  /*a460*/  LDSM.16.MT88.4 R16, [R205+0x5800] ;  /* 0x00580000cd10783b */ /* 0x000e6c0000004200 */
[----:B------:R-:W-:Y:S01]  /*a470*/  MUFU.EX2 R53, R36 ;  /* 0x0000002400357308 */ /* 0x000fe20000000800 */
[----:B--2---:R-:W-:Y:S01]  /*a480*/  F2FP.PACK_AB R4, R81, R82 ;  /* 0x000000525104723e */ /* 0x004fe200000000ff */
[----:B---3--:R-:W-:-:S02]  /*a490*/  FFMA.FTZ R3, R127, c[0x0][0x23c], -R2 ;  /* 0x00008f007f037a23 */ /* 0x008fc40000010802 */
[----:B------:R-:W-:-:S04]  /*a4a0*/  FFMA.FTZ R2, R177, c[0x0][0x23c], -R0 ;  /* 0x00008f00b1027a23 */ /* 0x000fc80000010800 */
[----:B------:R-:W-:Y:S08]  /*a4b0*/  MUFU.EX2 R52, R37 ;  /* 0x0000002500347308 */ /* 0x000ff00000000800 */
[----:B------:R2:W3:Y:S08]  /*a4c0*/  MUFU.EX2 R79, R3 ;  /* 0x00000003004f7308 */ /* 0x0004f00000000800 */
[----:B------:R4:W-:Y:S01]  /*a4d0*/  MUFU.EX2 R77, R2 ;  /* 0x00000002004d7308 */ /* 0x0009e20000000800 */
[----:B--2---:R-:W-:Y:S01]  /*a4e0*/  FFMA.FTZ R3, R175, c[0x0][0x23c], -R0 ;  /* 0x00008f00af037a23 */ /* 0x004fe20000010800 */
[----:B---3--:R-:W-:-:S06]  /*a4f0*/  F2FP.PACK_AB R6, R79, R80 ;  /* 0x000000504f06723e */ /* 0x008fcc00000000ff */
[----:B------:R-:W-:Y:S01]  /*a500*/  MUFU.EX2 R30, R39 ;  /* 0x00000027001e7308 */ /* 0x000fe20000000800 */
[----:B----4-:R-:W-:-:S07]  /*a510*/  FFMA.FTZ R2, R241, R71, R220 ;  /* 0x00000047f1027223 */ /* 0x010fce00000100dc */
[----:B------:R2:W3:Y:S08]  /*a520*/  MUFU.EX2 R78, R3 ;  /* 0x00000003004e7308 */ /* 0x0004f00000000800 */
[----:B------:R-:W-:Y:S01]  /*a530*/  MUFU.EX2 R48, R48 ;  /* 0x0000003000307308 */ /* 0x000fe20000000800 */
[----:B--2---:R-:W-:Y:S01]  /*a540*/  FFMA.FTZ R3, R176, c[0x0][0x23c], -R0 ;  /* 0x00008f00b0037a23 */ /* 0x004fe20000010800 */
[----:B---3--:R-:W-:-:S06]  /*a550*/  F2FP.PACK_AB R5, R77, R78 ;  /* 0x0000004e4d05723e */ /* 0x008fcc00000000ff */
[----:B------:R-:W-:Y:S01]  /*a560*/  MUFU.EX2 R49, R49 ;  /* 0x0000003100317308 */ /* 0x000fe20000000800 */
[----:B------:R-:W-:-:S07]  /*a570*/  FFMA.FTZ R0, R242, R74, R130 ;  /* 0x0000004af2007223 */ /* 0x000fce0000010082 */
[----:B------:R-:W2:Y:S08]  /*a580*/  MUFU.EX2 R76, R3 ;  /* 0x00000003004c7308 */ /* 0x000eb00000000800 */
[----:B------:R-:W-:Y:S01]  /*a590*/  MUFU.EX2 R50, R50 ;  /* 0x0000003200327308 */ /* 0x000fe20000000800 */
[----:B--2---:R-:W-:Y:S01]  /*a5a0*/  F2FP.PACK_AB R7, R75, R76 ;  /* 0x0000004c4b07723e */ /* 0x004fe200000000ff */
[----:B------:R-:W-:-:S06]  /*a5b0*/  FFMA.FTZ R3, R240, R72, R173 ;  /* 0x00000048f0037223 */ /* 0x000fcc00000100ad */
[----:B------:R-:W2:Y:S01]  /*a5c0*/  MUFU.EX2 R51, R51 ;  /* 0x0000003300337308 */ /* 0x000ea20000000800 */
[C---:B------:R-:W-:Y:S01]  /*a5d0*/  HMMA.16816.F32 R32, R4.reuse, R14, R8 ;  /* 0x0000000e0420723c */ /* 0x040fe20000001808 */
[----:B------:R-:W3:Y:S07]  /*a5e0*/  LDSM.16.MT88.4 R8, [R206+0x5800] ;  /* 0x00580000ce08783b */ /* 0x000eee0000004200 */
[C---:B------:R-:W-:Y:S08]  /*a5f0*/  HMMA.16816.F32 R140, R4.reuse, R20, R140 ;  /* 0x00000014048c723c */ /* 0x040ff0000000188c */
[C---:B------:R-:W-:Y:S08]  /*a600*/  HMMA.16816.F32 R148, R4.reuse, R22, R148 ;  /* 0x000000160494723c */ /* 0x040ff00000001894 */
[----:B------:R-:W-:Y:S07]  /*a610*/  HMMA.16816.F32 R160, R4, R12, R160 ;  /* 0x0000000c04a0723c */ /* 0x000fee00000018a0 */
[----:B------:R-:W-:-:S02]  /*a620*/  F2FP.PACK_AB R4, R252, R118 ;  /* 0x00000076fc04723e */ /* 0x000fc400000000ff */
[----:B------:R-:W-:Y:S02]  /*a630*/  F2FP.PACK_AB R5, R244, R237 ;  /* 0x000000edf405723e */ /* 0x000fe400000000ff */
[----:B------:R-:W-:Y:S02]  /*a640*/  F2FP.PACK_AB R6, R245, R235 ;  /* 0x000000ebf506723e */ /* 0x000fe400000000ff */
[----:B------:R-:W-:-:S07]  /*a650*/  F2FP.PACK_AB R7, R234, R236 ;  /* 0x000000ecea07723e */ /* 0x000fce00000000ff */
[C---:B------:R-:W-:Y:S07]  /*a660*/  HMMA.16816.F32 R144, R4.reuse, R20, R144 ;  /* 0x000000140490723c */ /* 0x040fee0000001890 */
[----:B------:R-:W-:Y:S01]  /*a670*/  FADD.FTZ R20, R135, R3 ;  /* 0x0000000387147221 */ /* 0x000fe20000010000 */
[C---:B------:R-:W-:Y:S01]  /*a680*/  HMMA.16816.F32 R40, R4.reuse, R12, R40 ;  /* 0x0000000c0428723c */ /* 0x040fe20000001828 */
[----:B------:R-:W-:Y:S01]  /*a690*/  FADD.FTZ R3, R221, R2 ;  /* 0x00000002dd037221 */ /* 0x000fe20000010000 */
[----:B------:R-:W-:Y:S01]  /*a6a0*/  MOV R135, R168 ;  /* 0x000000a800877202 */ /* 0x000fe20000000f00 */
[----:B------:R-:W-:Y:S01]  /*a6b0*/  FADD.FTZ R2, R188, R0 ;  /* 0x00000000bc027221 */ /* 0x000fe20000010000 */
[----:B------:R-:W-:Y:S01]  /*a6c0*/  MOV R168, R156 ;  /* 0x0000009c00a87202 */ /* 0x000fe20000000f00 */
[----:B------:R-:W-:Y:S01]  /*a6d0*/  FADD.FTZ R0, R184, R28 ;  /* 0x0000001cb8007221 */ /* 0x000fe20000010000 */
[----:B------:R-:W-:Y:S01]  /*a6e0*/  MOV R156, R158 ;  /* 0x0000009e009c7202 */ /* 0x000fe20000000f00 */
[----:B------:R-:W-:Y:S01]  /*a6f0*/  FADD.FTZ R29, R172, R20 ;  /* 0x00000014ac1d7221 */ /* 0x000fe20000010000 */
[C---:B------:R-:W-:Y:S01]  /*a700*/  HMMA.16816.F32 R36, R4.reuse, R22, R44 ;  /* 0x000000160424723c */ /* 0x040fe2000000182c */
[----:B------:R-:W-:Y:S01]  /*a710*/  FADD.FTZ R3, R222, R3 ;  /* 0x00000003de037221 */ /* 0x000fe20000010000 */
[----:B------:R-:W-:Y:S01]  /*a720*/  MOV R172, R169 ;  /* 0x000000a900ac7202 */ /* 0x000fe20000000f00 */
[----:B------:R-:W-:Y:S01]  /*a730*/  FADD.FTZ R2, R190, R2 ;  /* 0x00000002be027221 */ /* 0x000fe20000010000 */
[----:B------:R-:W-:Y:S01]  /*a740*/  MOV R132, R168 ;  /* 0x000000a800847202 */ /* 0x000fe20000000f00 */
[----:B------:R-:W-:Y:S01]  /*a750*/  IMAD.MOV.U32 R169, RZ, RZ, R157 ;  /* 0x000000ffffa97224 */ /* 0x000fe200078e009d */
[----:B------:R-:W-:Y:S01]  /*a760*/  MOV R157, R152 ;  /* 0x00000098009d7202 */ /* 0x000fe20000000f00 */
[----:B------:R-:W-:Y:S01]  /*a770*/  FADD.FTZ R28, R185, R0 ;  /* 0x00000000b91c7221 */ /* 0x000fe20000010000 */
[----:B------:R-:W-:Y:S01]  /*a780*/  HMMA.16816.F32 R12, R4, R14, R24 ;  /* 0x0000000e040c723c */ /* 0x000fe20000001818 */
[----:B------:R-:W-:Y:S01]  /*a790*/  FADD.FTZ R0, R135, R29 ;  /* 0x0000001d87007221 */ /* 0x000fe20000010000 */
[----:B------:R-:W-:Y:S01]  /*a7a0*/  MOV R173, R169 ;  /* 0x000000a900ad7202 */ /* 0x000fe20000000f00 */
[----:B------:R-:W-:Y:S01]  /*a7b0*/  FADD.FTZ R3, R238, R3 ;  /* 0x00000003ee037221 */ /* 0x000fe20000010000 */
[----:B------:R-:W-:Y:S01]  /*a7c0*/  MOV R158, R153 ;  /* 0x00000099009e7202 */ /* 0x000fe20000000f00 */
[----:B------:R-:W-:Y:S01]  /*a7d0*/  FADD.FTZ R2, R193, R2 ;  /* 0x00000002c1027221 */ /* 0x000fe20000010000 */
[----:B------:R-:W-:Y:S01]  /*a7e0*/  MOV R168, R156 ;  /* 0x0000009c00a87202 */ /* 0x000fe20000000f00 */
[----:B------:R-:W-:Y:S01]  /*a7f0*/  IMAD.MOV.U32 R126, RZ, RZ, R172 ;  /* 0x000000ffff7e7224 */ /* 0x000fe200078e00ac */
[----:B------:R-:W-:Y:S01]  /*a800*/  F2FP.PACK_AB R4, R54, R55 ;  /* 0x000000373604723e */ /* 0x000fe200000000ff */
[----:B------:R-:W-:Y:S01]  /*a810*/  FADD.FTZ R3, R90, R3 ;  /* 0x000000035a037221 */ /* 0x000fe20000010000 */
[----:B------:R-:W-:Y:S01]  /*a820*/  F2FP.PACK_AB R5, R30, R31 ;  /* 0x0000001f1e05723e */ /* 0x000fe200000000ff */
[----:B------:R-:W-:Y:S01]  /*a830*/  FADD.FTZ R2, R197, R2 ;  /* 0x00000002c5027221 */ /* 0x000fe20000010000 */
[----:B------:R-:W-:Y:S01]  /*a840*/  F2FP.PACK_AB R6, R52, R53 ;  /* 0x000000353406723e */ /* 0x000fe200000000ff */
[----:B------:R-:W-:Y:S01]  /*a850*/  IMAD.MOV.U32 R169, RZ, RZ, R157 ;  /* 0x000000ffffa97224 */ /* 0x000fe200078e009d */
[----:B------:R-:W-:Y:S01]  /*a860*/  F2FP.PACK_AB R7, R49, R48 ;  /* 0x000000303107723e */ /* 0x000fe200000000ff */
[----:B------:R-:W-:Y:S01]  /*a870*/  IMAD.MOV.U32 R91, RZ, RZ, R173 ;  /* 0x000000ffff5b7224 */ /* 0x000fe200078e00ad */
[----:B------:R-:W-:Y:S01]  /*a880*/  MOV R172, R170 ;  /* 0x000000aa00ac7202 */ /* 0x000fe20000000f00 */
[----:B------:R-:W-:Y:S01]  /*a890*/  FADD.FTZ R2, R192, R2 ;  /* 0x00000002c0027221 */ /* 0x000fe20000010000 */
[----:B------:R-:W-:Y:S01]  /*a8a0*/  MOV R170, R158 ;  /* 0x0000009e00aa7202 */ /* 0x000fe20000000f00 */
[----:B------:R-:W4:Y:S01]  /*a8b0*/  LDSM.16.MT88.4 R152, [R205+0x5c00] ;  /* 0x005c0000cd98783b */ /* 0x000f220000004200 */
[----:B------:R-:W-:Y:S01]  /*a8c0*/  MOV R157, R166 ;  /* 0x000000a6009d7202 */ /* 0x000fe20000000f00 */
[C---:B-1----:R-:W-:Y:S01]  /*a8d0*/  HMMA.16816.F32 R140, R4.reuse, R16, R140 ;  /* 0x00000010048c723c */ /* 0x042fe2000000188c */
[----:B------:R-:W-:Y:S01]  /*a8e0*/  MOV R134, R168 ;  /* 0x000000a800867202 */ /* 0x000fe20000000f00 */
[----:B------:R-:W-:Y:S01]  /*a8f0*/  FADD.FTZ R2, R194, R2 ;  /* 0x00000002c2027221 */ /* 0x000fe20000010000 */
[----:B------:R-:W-:Y:S01]  /*a900*/  MOV R158, R167 ;  /* 0x000000a7009e7202 */ /* 0x000fe20000000f00 */
[----:B------:R-:W-:Y:S01]  /*a910*/  IMAD.MOV.U32 R98, RZ, RZ, R157 ;  /* 0x000000ffff627224 */ /* 0x000fe200078e009d */
[----:B------:R-:W-:Y:S01]  /*a920*/  MOV R89, R169 ;  /* 0x000000a900597202 */ /* 0x000fe20000000f00 */
[----:B------:R-:W1:Y:S01]  /*a930*/  LDSM.16.MT88.4 R20, [R206+0x5c00] ;  /* 0x005c0000ce14783b */ /* 0x000e620000004200 */
[----:B------:R-:W-:Y:S01]  /*a940*/  MOV R156, R165 ;  /* 0x000000a5009c7202 */ /* 0x000fe20000000f00 */
[----:B------:R-:W-:Y:S01]  /*a950*/  HMMA.16816.F32 R148, R4, R18, R148 ;  /* 0x000000120494723c */ /* 0x000fe20000001894 */
[----:B------:R-:W-:-:S02]  /*a960*/  MOV R135, R171 ;  /* 0x000000ab00877202 */ /* 0x000fc40000000f00 */
[----:B------:R-:W-:Y:S02]  /*a970*/  MOV R171, R164 ;  /* 0x000000a400ab7202 */ /* 0x000fe40000000f00 */
[----:B------:R-:W-:Y:S02]  /*a980*/  MOV R90, R138 ;  /* 0x0000008a005a7202 */ /* 0x000fe40000000f00 */
[----:B------:R-:W-:Y:S01]  /*a990*/  MOV R173, R170 ;  /* 0x000000aa00ad7202 */ /* 0x000fe20000000f00 */
[----:B---3--:R-:W-:Y:S01]  /*a9a0*/  HMMA.16816.F32 R160, R4, R8, R160 ;  /* 0x0000000804a0723c */ /* 0x008fe200000018a0 */
[----:B------:R-:W-:Y:S02]  /*a9b0*/  F2FP.PACK_AB R164, R57, R56 ;  /* 0x0000003839a4723e */ /* 0x000fe400000000ff */
[----:B--2---:R-:W-:Y:S02]  /*a9c0*/  F2FP.PACK_AB R165, R51, R50 ;  /* 0x0000003233a5723e */ /* 0x004fe400000000ff */
[----:B------:R-:W-:-:S02]  /*a9d0*/  F2FP.PACK_AB R166, R62, R61 ;  /* 0x0000003d3ea6723e */ /* 0x000fc400000000ff */
[----:B------:R-:W-:Y:S01]  /*a9e0*/  F2FP.PACK_AB R167, R65, R64 ;  /* 0x0000004041a7723e */ /* 0x000fe200000000ff */
[----:B------:R-:W-:Y:S01]  /*a9f0*/  HMMA.16816.F32 R24, R4, R10, R32 ;  /* 0x0000000a0418723c */ /* 0x000fe20000001820 */
[----:B------:R-:W-:Y:S02]  /*aa00*/  F2FP.PACK_AB R168, R199, R219 ;  /* 0x000000dbc7a8723e */ /* 0x000fe400000000ff */
[----:B------:R-:W-:Y:S02]  /*aa10*/  F2FP.PACK_AB R169, R68, R66 ;  /* 0x0000004244a9723e */ /* 0x000fe400000000ff */
[----:B------:R-:W-:Y:S02]  /*aa20*/  F2FP.PACK_AB R170, R201, R198 ;  /* 0x000000c6c9aa723e */ /* 0x000fe400000000ff */
[----:B------:R-:W-:Y:S02]  /*aa30*/  F2FP.PACK_AB R4, R196, R233 ;  /* 0x000000e9c404723e */ /* 0x000fe400000000ff */
[----:B------:R-:W-:-:S02]  /*aa40*/  F2FP.PACK_AB R5, R189, R232 ;  /* 0x000000e8bd05723e */ /* 0x000fc400000000ff */
[----:B------:R-:W-:Y:S02]  /*aa50*/  F2FP.PACK_AB R6, R200, R218 ;  /* 0x000000dac806723e */ /* 0x000fe400000000ff */
[----:B------:R-:W-:Y:S01]  /*aa60*/  F2FP.PACK_AB R7, R58, R114 ;  /* 0x000000723a07723e */ /* 0x000fe200000000ff */
[----:B----4-:R-:W-:Y:S01]  /*aa70*/  HMMA.16816.F32 R140, R164, R152, R140 ;  /* 0x00000098a48c723c */ /* 0x010fe2000000188c */
[-C--:B------:R-:W-:Y:S02]  /*aa80*/  MOV R138, R67.reuse ;  /* 0x00000043008a7202 */ /* 0x080fe40000000f00 */
[----:B------:R-:W-:-:S05]  /*aa90*/  @P0 MOV R138, R67 ;  /* 0x00000043008a0202 */ /* 0x000fca0000000f00 */
[C---:B------:R-:W-:Y:S08]  /*aaa0*/  HMMA.16816.F32 R144, R4.reuse, R16, R144 ;  /* 0x000000100490723c */ /* 0x040ff00000001890 */
[C---:B------:R-:W-:Y:S07]  /*aab0*/  HMMA.16816.F32 R40, R4.reuse, R8, R40 ;  /* 0x000000080428723c */ /* 0x040fee0000001828 */
[----:B------:R-:W-:Y:S01]  /*aac0*/  FADD.FTZ R8, R191, R28 ;  /* 0x0000001cbf087221 */ /* 0x000fe20000010000 */
[C---:B------:R-:W-:Y:S08]  /*aad0*/  HMMA.16816.F32 R16, R4.reuse, R18, R36 ;  /* 0x000000120410723c */ /* 0x040ff00000001824 */
[----:B------:R-:W-:Y:S07]  /*aae0*/  HMMA.16816.F32 R12, R4, R10, R12 ;  /* 0x0000000a040c723c */ /* 0x000fee000000180c */
        /* <DEDUP_REMOVED lines=8> */
[----:B------:R-:W-:Y:S01]  /*ab70*/  FADD.FTZ R0, R136, R0 ;  /* 0x0000000088007221 */ /* 0x000fe20000010000 */
[----:B------:R-:W-:Y:S01]  /*ab80*/  F2FP.PACK_AB R171, R70, R69 ;  /* 0x0000004546ab723e */ /* 0x000fe200000000ff */
[----:B------:R-:W-:Y:S01]  /*ab90*/  FADD.FTZ R5, R159, R4 ;  /* 0x000000049f057221 */ /* 0x000fe20000010000 */
[----:B-1----:R-:W-:Y:S01]  /*aba0*/  HMMA.16816.F32 R160, R164, R20, R160 ;  /* 0x00000014a4a0723c */ /* 0x002fe200000018a0 */
[----:B------:R-:W-:Y:S01]  /*abb0*/  FADD.FTZ R4, R91, R6 ;  /* 0x000000065b047221 */ /* 0x000fe20000010000 */
[----:B------:R-:W-:Y:S01]  /*abc0*/  MOV R137, R63 ;  /* 0x0000003f00897202 */ /* 0x000fe20000000f00 */
[----:B------:R-:W-:Y:S01]  /*abd0*/  FADD.FTZ R0, R187, R0 ;  /* 0x00000000bb007221 */ /* 0x000fe20000010000 */
[----:B------:R-:W-:Y:S01]  /*abe0*/  MOV R3, R59 ;  /* 0x0000003b00037202 */ /* 0x000fe20000000f00 */
[----:B------:R-:W-:Y:S01]  /*abf0*/  FADD.FTZ R8, R134, R5 ;  /* 0x0000000586087221 */ /* 0x000fe20000010000 */
[----:B------:R-:W-:Y:S01]  /*ac00*/  @P0 MOV R137, R63 ;  /* 0x0000003f00890202 */ /* 0x000fe20000000f00 */
[----:B------:R-:W-:Y:S01]  /*ac10*/  FADD.FTZ R7, R89, R4 ;  /* 0x0000000459077221 */ /* 0x000fe20000010000 */
[----:B------:R-:W-:Y:S01]  /*ac20*/  HMMA.16816.F32 R144, R168, R152, R144 ;  /* 0x00000098a890723c */ /* 0x000fe20000001890 */
[----:B------:R-:W-:Y:S01]  /*ac30*/  FADD.FTZ R6, R195, R2 ;  /* 0x00000002c3067221 */ /* 0x000fe20000010000 */
[----:B------:R-:W-:Y:S01]  /*ac40*/  @P0 MOV R3, R59 ;  /* 0x0000003b00030202 */ /* 0x000fe20000000f00 */
[----:B------:R-:W-:-:S02]  /*ac50*/  FADD.FTZ R5, R186, R0 ;  /* 0x00000000ba057221 */ /* 0x000fc40000010000 */
[----:B------:R-:W-:Y:S02]  /*ac60*/  FADD.FTZ R4, R98, R8 ;  /* 0x0000000862047221 */ /* 0x000fe40000010000 */
        /* <DEDUP_REMOVED lines=77> */
[----:B------:R-:W-:Y:S01]  /*b140*/  @P0 IADD3 R218, R202, -0x3, RZ ;  /* 0xfffffffdcada0810 */ /* 0x000fe20007ffe0ff */
        /* <DEDUP_REMOVED lines=18> */
[----:B------:R-:W-:Y:S01]  /*b270*/  IMAD.MOV.U32 R136, RZ, RZ, R60 ;  /* 0x000000ffff887224 */ /* 0x000fe200078e003c */
[----:B------:R-:W-:Y:S01]  /*b280*/  @P0 MOV R136, R60 ;  /* 0x0000003c00880202 */ /* 0x000fe20000000f00 */
[----:B------:R-:W-:Y:S01]  /*b290*/  FADD.FTZ R243, R65, R0 ;  /* 0x0000000041f37221 */ /* 0x000fe20000010000 */
[----:B------:R-:W-:Y:S01]  /*b2a0*/  MOV R0, R203 ;  /* 0x000000cb00007202 */ /* 0x000fe20000000f00 */
[----:B------:R-:W-:Y:S02]  /*b2b0*/  FADD.FTZ R240, R201, R5 ;  /* 0x00000005c9f07221 */ /* 0x000fe40000010000 */
[----:B------:R-:W-:Y:S02]  /*b2c0*/  FADD.FTZ R241, R70, R4 ;  /* 0x0000000446f17221 */ /* 0x000fe40000010000 */
[----:B------:R-:W-:Y:S01]  /*b2d0*/  FADD.FTZ R242, R62, R2 ;  /* 0x000000023ef27221 */ /* 0x000fe20000010000 */
[----:B------:R-:W-:Y:S05]  /*b2e0*/  @P0 BRA `(.L_x_17) ;  /* 0x0000001000000947 */ /* 0x000fea0003800000 */
.L_x_15:
[----:B------:R-:W-:-:S04]  /*b2f0*/  IADD3 R218, R0, -0x1, RZ ;  /* 0xffffffff00da7810 */ /* 0x000fc80007ffe0ff */
.L_x_17:
[----:B------:R-:W-:-:S13]  /*b300*/  ISETP.GE.AND P0, PT, R218, RZ, PT ;  /* 0x000000ffda00720c */ /* 0x000fda0003f06270 */
[----:B------:R-:W-:Y:S05]  /*b310*/  @!P0 BRA `(.L_x_18) ;  /* 0x000037b000008947 */ /* 0x000fea0003800000 */
[----:B------:R-:W2:Y:S01]  /*b320*/  LDL.LU.64 R6, [R1+0x30] ;  /* 0x0000300001067983 */ /* 0x000ea20000300a00 */
[----:B------:R-:W-:Y:S01]  /*b330*/  IMAD.MOV.U32 R2, RZ, RZ, c[0x0][0x19c] ;  /* 0x00006700ff027624 */ /* 0x000fe200078e00ff */
[----:B------:R-:W-:Y:S01]  /*b340*/  ULDC.64 UR4, c[0x0][0x1a0] ;  /* 0x0000680000047ab9 */ /* 0x000fe20000000a00 */
[----:B------:R-:W-:Y:S01]  /*b350*/  IMAD.MOV.U32 R0, RZ, RZ, c[0x0][0x198] ;  /* 0x00006600ff007624 */ /* 0x000fe200078e00ff */
[----:B------:R-:W3:Y:S01]  /*b360*/  LDL.LU.64 R4, [R1+0x38] ;  /* 0x0000380001047983 */ /* 0x000ee20000300a00 */
[----:B------:R-:W-:Y:S01]  /*b370*/  MOV R133, R137 ;  /* 0x0000008900857202 */ /* 0x000fe20000000f00 */
[----:B------:R-:W-:Y:S01]  /*b380*/  IMAD.MOV.U32 R132, RZ, RZ, R138 ;  /* 0x000000ffff847224 */ /* 0x000fe200078e008a */
[----:B------:R-:W-:Y:S01]  /*b390*/  MOV R135, R3 ;  /* 0x0000000300877202 */ /* 0x000fe20000000f00 */
[----:B------:R-:W-:Y:S01]  /*b3a0*/  IMAD.MOV.U32 R134, RZ, RZ, R136 ;  /* 0x000000ffff867224 */ /* 0x000fe200078e0088 */
[----:B------:R-:W-:Y:S01]  /*b3b0*/  SHF.L.U64.HI R252, R0, 0x6, R2 ;  /* 0x0000000600fc7819 */ /* 0x000fe20000010202 */
[----:B------:R-:W-:-:S02]  /*b3c0*/  USHF.L.U64.HI UR5, UR4, 0x6, UR5 ;  /* 0x0000000604057899 */ /* 0x000fc40008010205 */
[----:B------:R-:W-:Y:S01]  /*b3d0*/  USHF.L.U32 UR4, UR4, 0x6, URZ ;  /* 0x0000000604047899 */ /* 0x000fe2000800063f */
[----:B--2---:R-:W-:Y:S02]  /*b3e0*/  MOV R245, R7 ;  /* 0x0000000700f57202 */ /* 0x004fe40000000f00 */
[----:B---3--:R-:W-:Y:S01]  /*b3f0*/  MOV R244, R4 ;  /* 0x0000000400f47202 */ /* 0x008fe20000000f00 */
[----:B------:R-:W-:Y:S05]  /*b400*/  BRA `(.L_x_19) ;  /* 0x000001b000007947 */ /* 0x000fea0003800000 */
.L_x_21:
[----:B------:R-:W-:Y:S01]  /*b410*/  IADD3 R0, R218, -0x1, RZ ;  /* 0xffffffffda007810 */ /* 0x000fe20007ffe0ff */
[----:B------:R-:W-:Y:S03]  /*b420*/  IMAD.MOV.U32 R219, RZ, RZ, c[0x0][0x198] ;  /* 0x00006600ffdb7624 */ /* 0x000fe600078e00ff */
[----:B------:R-:W-:Y:S01]  /*b430*/  SHF.R.S32.HI R136, RZ, 0x1f, R0 ;  /* 0x0000001fff887819 */ /* 0x000fe20000011400 */
[----:B------:R-:W-:Y:S04]  /*b440*/  IMAD.WIDE.U32 R2, R0, c[0x0][0x198], RZ ;  /* 0x0000660000027a25 */ /* 0x000fe800078e00ff */
[----:B------:R-:W-:Y:S02]  /*b450*/  IMAD R136, R136, c[0x0][0x198], RZ ;  /* 0x0000660088887a24 */ /* 0x000fe400078e02ff */
[----:B------:R-:W-:Y:S02]  /*b460*/  IMAD.SHL.U32 R219, R219, 0x40, RZ ;  /* 0x00000040dbdb7824 */ /* 0x000fe400078e00ff */
[----:B------:R-:W-:Y:S01]  /*b470*/  IMAD R136, R0, c[0x0][0x19c], R136 ;  /* 0x0000670000887a24 */ /* 0x000fe200078e0288 */
[----:B------:R-:W-:Y:S03]  /*b480*/  LEA R0, P1, R2, R248, 0x7 ;  /* 0x000000f802007211 */ /* 0x000fe600078238ff */
[----:B------:R-:W-:Y:S01]  /*b490*/  IMAD.IADD R136, R3, 0x1, R136 ;  /* 0x0000000103887824 */ /* 0x000fe200078e0288 */
[----:B------:R-:W-:Y:S04]  /*b4a0*/  LEA R138, P2, R0, c[0x0][0x168], 0x1 ;  /* 0x00005a00008a7a11 */ /* 0x000fe800078408ff */
[----:B------:R-:W-:Y:S02]  /*b4b0*/  LEA.HI.X R2, R2, R247, R136, 0x7, P1 ;  /* 0x000000f702027211 */ /* 0x000fe400008f3c88 */
[-C--:B------:R-:W-:Y:S02]  /*b4c0*/  IADD3 R136, P1, R138, R219.reuse, RZ ;  /* 0x000000db8a887210 */ /* 0x080fe40007f3e0ff */
[----:B------:R-:W-:Y:S02]  /*b4d0*/  LEA.HI.X R139, R0, c[0x0][0x16c], R2, 0x1, P2 ;  /* 0x00005b00008b7a11 */ /* 0x000fe400010f0c02 */
[-C--:B------:R-:W-:Y:S03]  /*b4e0*/  IADD3 R2, P2, R136, R219.reuse, RZ ;  /* 0x000000db88027210 */ /* 0x080fe60007f5e0ff */
[----:B------:R-:W-:Y:S01]  /*b4f0*/  @!PT LDS RZ, [RZ] ;  /* 0x00000000fffff984 */ /* 0x000fe20000000800 */
[----:B------:R-:W-:Y:S01]  /*b500*/  @!PT LDS RZ, [RZ] ;  /* 0x00000000fffff984 */ /* 0x000fe20000000800 */
[----:B------:R-:W-:Y:S01]  /*b510*/  @!PT LDS RZ, [RZ] ;  /* 0x00000000fffff984 */ /* 0x000fe20000000800 */
[----:B------:R1:W-:Y:S01]  /*b520*/  LDGSTS.E.BYPASS.LTC128B.128 [R217+0x2000], [R138.64] ;  /* 0x020000008ad97fae */ /* 0x0003e2000b901d46 */
[--C-:B------:R-:W-:Y:S01]  /*b530*/  IMAD.X R137, R139, 0x1, R252.reuse, P1 ;  /* 0x000000018b897824 */ /* 0x100fe200008e06fc */
[----:B------:R-:W-:Y:S03]  /*b540*/  IADD3 R172, P1, R2, R219, RZ ;  /* 0x000000db02ac7210 */ /* 0x000fe60007f3e0ff */
[--C-:B------:R-:W-:Y:S01]  /*b550*/  IMAD.X R3, R137, 0x1, R252.reuse, P2 ;  /* 0x0000000189037824 */ /* 0x100fe200010e06fc */
[----:B------:R1:W-:Y:S03]  /*b560*/  LDGSTS.E.BYPASS.LTC128B.128 [R217+0x2800], [R136.64] ;  /* 0x0280000088d97fae */ /* 0x0003e6000b901d46 */
[----:B------:R-:W-:Y:S01]  /*b570*/  IMAD.X R173, R3, 0x1, R252, P1 ;  /* 0x0000000103ad7824 */ /* 0x000fe200008e06fc */
[----:B------:R1:W-:Y:S04]  /*b580*/  LDGSTS.E.BYPASS.LTC128B.128 [R217+0x3000], [R2.64] ;  /* 0x0300000002d97fae */ /* 0x0003e8000b901d46 */
[----:B------:R1:W-:Y:S04]  /*b590*/  LDGSTS.E.BYPASS.LTC128B.128 [R217+0x3800], [R172.64] ;  /* 0x03800000acd97fae */ /* 0x0003e8000b901d46 */
[----:B------:R-:W0:Y:S01]  /*b5a0*/  LDGDEPBAR ;  /* 0x00000000000079af */ /* 0x000e220000000000 */
[----:B------:R-:W-:-:S05]  /*b5b0*/  BRA `(.L_x_20) ;  /* 0x0000073000007947 */ /* 0x000fca0003800000 */
.L_x_19:
[----:B------:R-:W-:Y:S01]  /*b5c0*/  IMAD.MOV.U32 R2, RZ, RZ, c[0x0][0x1a0] ;  /* 0x00006800ff027624 */ /* 0x000fe200078e00ff */
[----:B------:R-:W-:Y:S04]  /*b5d0*/  DEPBAR.LE SB0, 0x0 ;  /* 0x000080000000791a */ /* 0x000fe80000000000 */
[----:B------:R-:W-:Y:S01]  /*b5e0*/  IMAD.MOV.U32 R0, RZ, RZ, 0x7 ;  /* 0x00000007ff007424 */ /* 0x000fe200078e00ff */
[----:B------:R-:W-:Y:S01]  /*b5f0*/  BAR.SYNC.DEFER_BLOCKING 0x0 ;  /* 0x0000000000007b1d */ /* 0x000fe20000010000 */
[----:B------:R-:W-:Y:S01]  /*b600*/  SHF.R.S32.HI R4, RZ, 0x1f, R218 ;  /* 0x0000001fff047819 */ /* 0x000fe200000114da */
[C---:B------:R-:W-:Y:S02]  /*b610*/  IMAD.SHL.U32 R6, R2.reuse, 0x80, RZ ;  /* 0x0000008002067824 */ /* 0x040fe400078e00ff */
[----:B------:R-:W-:Y:S02]  /*b620*/  SHF.L.U64.HI R0, R2, R0, c[0x0][0x1a4] ;  /* 0x0000690002007619 */ /* 0x000fe40000010200 */
[----:B------:R-:W-:Y:S04]  /*b630*/  IMAD.WIDE.U32 R2, R218, R6, R244 ;  /* 0x00000006da027225 */ /* 0x000fe800078e00f4 */
[----:B------:R-:W-:Y:S04]  /*b640*/  IMAD R0, R0, R218, RZ ;  /* 0x000000da00007224 */ /* 0x000fe800078e02ff */
[----:B------:R-:W-:Y:S01]  /*b650*/  IMAD R0, R4, R6, R0 ;  /* 0x0000000604007224 */ /* 0x000fe200078e0200 */
[----:B------:R-:W-:Y:S03]  /*b660*/  LEA R6, P1, R2, c[0x0][0x170], 0x1 ;  /* 0x00005c0002067a11 */ /* 0x000fe600078208ff */
[----:B------:R-:W-:Y:S01]  /*b670*/  IMAD.IADD R0, R3, 0x1, R0 ;  /* 0x0000000103007824 */ /* 0x000fe200078e0200 */
[----:B------:R-:W-:Y:S04]  /*b680*/  IADD3 R4, P0, R6, UR4, RZ ;  /* 0x0000000406047c10 */ /* 0x000fe8000ff1e0ff */
        /* <DEDUP_REMOVED lines=15> */
[----:B------:R-:W1:Y:S08]  /*b780*/  LDSM.16.M88.4 R16, [R204+0x2000] ;  /* 0x00200000cc10783b */ /* 0x000e700000000200 */
        /* <DEDUP_REMOVED lines=86> */
.L_x_20:
        /* <DEDUP_REMOVED lines=131> */
[----:B------:R-:W-:Y:S08]  /*c520*/  SHFL.BFLY PT, R172, R138, 0x2, 0x1f ;  /* 0x0c401f008aac7f89 */ /* 0x000ff000000e0000 */
        /* <DEDUP_REMOVED lines=10> */
[----:B--2---:R-:W-:Y:S04]  /*c5d0*/  FMNMX.FTZ R138, R138, R172, !PT ;  /* 0x000000ac8a8a7209 */ /* 0x004fe80007810000 */
[C---:B------:R-:W-:Y:S01]  /*c5e0*/  FSETP.NEU.FTZ.AND P1, PT, R138.reuse, -INF , PT ;  /* 0xff8000008a00780b */ /* 0x040fe20003f3d000 */
[----:B------:R-:W-:Y:S01]  /*c5f0*/  FADD.FTZ R0, -R138, R132 ;  /* 0x000000848a007221 */ /* 0x000fe20000010100 */
[----:B---3--:R-:W-:Y:S03]  /*c600*/  FMNMX.FTZ R136, R136, R139, !PT ;  /* 0x0000008b88887209 */ /* 0x008fe60007810000 */
[----:B------:R-:W-:Y:S04]  /*c610*/  FMUL.FTZ R0, R0, c[0x0][0x23c] ;  /* 0x00008f0000007a20 */ /* 0x000fe80000410000 */
[----:B------:R2:W3:Y:S01]  /*c620*/  MUFU.EX2 R132, R0 ;  /* 0x0000000000847308 */ /* 0x0004e20000000800 */
[----:B------:R-:W-:Y:S01]  /*c630*/  FMUL.FTZ R172, R136, c[0x0][0x23c] ;  /* 0x00008f0088ac7a20 */ /* 0x000fe20000410000 */
[----:B-1----:R-:W-:Y:S05]  /*c640*/  FMNMX.FTZ R3, R2, R3, !PT ;  /* 0x0000000302037209 */ /* 0x002fea0007810000 */
[----:B------:R-:W-:Y:S02]  /*c650*/  FMUL.FTZ R139, R3, c[0x0][0x23c] ;  /* 0x00008f00038b7a20 */ /* 0x000fe40000410000 */
[C---:B--2---:R-:W-:Y:S04]  /*c660*/  FADD.FTZ R0, -R137.reuse, R133 ;  /* 0x0000008589007221 */ /* 0x044fe80000010100 */
[----:B------:R-:W-:Y:S04]  /*c670*/  FMUL.FTZ R0, R0, c[0x0][0x23c] ;  /* 0x00008f0000007a20 */ /* 0x000fe80000410000 */
[----:B------:R1:W2:Y:S02]  /*c680*/  MUFU.EX2 R133, R0 ;  /* 0x0000000000857308 */ /* 0x0002a40000000800 */
[----:B-1----:R-:W-:Y:S02]  /*c690*/  FADD.FTZ R0, -R136, R134 ;  /* 0x0000008688007221 */ /* 0x002fe40000010100 */
[----:B------:R-:W-:Y:S02]  /*c6a0*/  FMUL.FTZ R134, R138, c[0x0][0x23c] ;  /* 0x00008f008a867a20 */ /* 0x000fe40000410000 */
[----:B------:R-:W-:Y:S03]  /*c6b0*/  FMUL.FTZ R0, R0, c[0x0][0x23c] ;  /* 0x00008f0000007a20 */ /* 0x000fe60000410000 */
[----:B------:R-:W-:Y:S01]  /*c6c0*/  FSEL R134, R134, RZ, P1 ;  /* 0x000000ff86867208 */ /* 0x000fe20000800000 */
[----:B------:R1:W-:Y:S01]  /*c6d0*/  MUFU.EX2 R2, R0 ;  /* 0x0000000000027308 */ /* 0x0003e20000000800 */
        /* <DEDUP_REMOVED lines=23> */
[----:B------:R-:W-:Y:S01]  /*c850*/  FFMA.FTZ R37, R37, c[0x0][0x23c], -R134 ;  /* 0x00008f0025257a23 */ /* 0x000fe20000010886 */
[----:B------:R1:W-:Y:S01]  /*c860*/  MUFU.EX2 R174, R4 ;  /* 0x0000000400ae7308 */ /* 0x0003e20000000800 */
[--C-:B------:R-:W-:Y:S01]  /*c870*/  FFMA.FTZ R22, R22, c[0x0][0x23c], -R135.reuse ;  /* 0x00008f0016167a23 */ /* 0x100fe20000010887 */
[----:B------:R-:W-:Y:S01]  /*c880*/  FSEL R172, R172, RZ, P1 ;  /* 0x000000ffacac7208 */ /* 0x000fe20000800000 */
[--C-:B------:R-:W-:Y:S01]  /*c890*/  FFMA.FTZ R23, R23, c[0x0][0x23c], -R135.reuse ;  /* 0x00008f0017177a23 */ /* 0x100fe20000010887 */
[----:B------:R-:W-:Y:S01]  /*c8a0*/  FSETP.NEU.FTZ.AND P1, PT, R3, -INF , PT ;  /* 0xff8000000300780b */ /* 0x000fe20003f3d000 */
[----:B------:R-:W-:Y:S02]  /*c8b0*/  FFMA.FTZ R50, R50, c[0x0][0x23c], -R135 ;  /* 0x00008f0032327a23 */ /* 0x000fe40000010887 */
[--C-:B------:R-:W-:Y:S01]  /*c8c0*/  FFMA.FTZ R40, R40, c[0x0][0x23c], -R172.reuse ;  /* 0x00008f0028287a23 */ /* 0x100fe200000108ac */
[----:B------:R-:W-:Y:S01]  /*c8d0*/  FSEL R139, R139, RZ, P1 ;  /* 0x000000ff8b8b7208 */ /* 0x000fe20000800000 */
[--C-:B------:R-:W-:Y:S01]  /*c8e0*/  FFMA.FTZ R41, R41, c[0x0][0x23c], -R172.reuse ;  /* 0x00008f0029297a23 */ /* 0x100fe200000108ac */
[----:B------:R-:W-:Y:S01]  /*c8f0*/  MUFU.EX2 R185, R22 ;  /* 0x0000001600b97308 */ /* 0x000fe20000000800 */
[--C-:B------:R-:W-:Y:S02]  /*c900*/  FFMA.FTZ R44, R44, c[0x0][0x23c], -R172.reuse ;  /* 0x00008f002c2c7a23 */ /* 0x100fe400000108ac */
[--C-:B------:R-:W-:Y:S02]  /*c910*/  FFMA.FTZ R42, R42, c[0x0][0x23c], -R139.reuse ;  /* 0x00008f002a2a7a23 */ /* 0x100fe4000001088b */
[--C-:B------:R-:W-:Y:S02]  /*c920*/  FFMA.FTZ R43, R43, c[0x0][0x23c], -R139.reuse ;  /* 0x00008f002b2b7a23 */ /* 0x100fe4000001088b */
[--C-:B------:R-:W-:Y:S02]  /*c930*/  FFMA.FTZ R45, R45, c[0x0][0x23c], -R172.reuse ;  /* 0x00008f002d2d7a23 */ /* 0x100fe400000108ac */
[--C-:B------:R-:W-:Y:S01]  /*c940*/  FFMA.FTZ R46, R46, c[0x0][0x23c], -R139.reuse ;  /* 0x00008f002e2e7a23 */ /* 0x100fe2000001088b */
[----:B------:R4:W-:Y:S01]  /*c950*/  MUFU.EX2 R189, R23 ;  /* 0x0000001700bd7308 */ /* 0x0009e20000000800 */
[----:B------:R-:W-:Y:S02]  /*c960*/  FFMA.FTZ R47, R47, c[0x0][0x23c], -R139 ;  /* 0x00008f002f2f7a23 */ /* 0x000fe4000001088b */
[----:B---3--:R-:W-:Y:S02]  /*c970*/  FMUL.FTZ R16, R132, R152 ;  /* 0x0000009884107220 */ /* 0x008fe40000410000 */
[--C-:B------:R-:W-:Y:S02]  /*c980*/  FFMA.FTZ R51, R51, c[0x0][0x23c], -R135.reuse ;  /* 0x00008f0033337a23 */ /* 0x100fe40000010887 */
[--C-:B------:R-:W-:Y:S02]  /*c990*/  FFMA.FTZ R54, R54, c[0x0][0x23c], -R135.reuse ;  /* 0x00008f0036367a23 */ /* 0x100fe40000010887 */
[--C-:B------:R-:W-:Y:S01]  /*c9a0*/  FFMA.FTZ R55, R55, c[0x0][0x23c], -R135.reuse ;  /* 0x00008f0037377a23 */ /* 0x100fe20000010887 */
[----:B------:R3:W5:Y:S01]  /*c9b0*/  MUFU.EX2 R221, R5 ;  /* 0x0000000500dd7308 */ /* 0x0007620000000800 */
[--C-:B------:R-:W-:Y:S02]  /*c9c0*/  FFMA.FTZ R18, R18, c[0x0][0x23c], -R135.reuse ;  /* 0x00008f0012127a23 */ /* 0x100fe40000010887 */
[----:B------:R-:W-:Y:S02]  /*c9d0*/  FFMA.FTZ R19, R19, c[0x0][0x23c], -R135 ;  /* 0x00008f0013137a23 */ /* 0x000fe40000010887 */
[--C-:B------:R-:W-:Y:S02]  /*c9e0*/  FFMA.FTZ R15, R15, c[0x0][0x23c], -R139.reuse ;  /* 0x00008f000f0f7a23 */ /* 0x100fe4000001088b */
[----:B-1----:R-:W-:Y:S02]  /*c9f0*/  FMUL.FTZ R4, R132, R144 ;  /* 0x0000009084047220 */ /* 0x002fe40000410000 */
[----:B------:R-:W-:Y:S01]  /*ca00*/  FFMA.FTZ R26, R26, c[0x0][0x23c], -R139 ;  /* 0x00008f001a1a7a23 */ /* 0x000fe2000001088b */
[----:B------:R1:W-:Y:S01]  /*ca10*/  MUFU.EX2 R231, R17 ;  /* 0x0000001100e77308 */ /* 0x0003e20000000800 */
[--C-:B------:R-:W-:Y:S02]  /*ca20*/  FFMA.FTZ R102, R102, c[0x0][0x23c], -R135.reuse ;  /* 0x00008f0066667a23 */ /* 0x100fe40000010887 */
[--C-:B------:R-:W-:Y:S01]  /*ca30*/  FFMA.FTZ R103, R103, c[0x0][0x23c], -R135.reuse ;  /* 0x00008f0067677a23 */ /* 0x100fe20000010887 */
[----:B----4-:R-:W4:Y:S01]  /*ca40*/  LDSM.16.MT88.4 R20, [R205+0x4000] ;  /* 0x00400000cd14783b */ /* 0x010f220000004200 */
[--C-:B------:R-:W-:Y:S02]  /*ca50*/  FFMA.FTZ R114, R114, c[0x0][0x23c], -R135.reuse ;  /* 0x00008f0072727a23 */ /* 0x100fe40000010887 */
[--C-:B------:R-:W-:Y:S02]  /*ca60*/  FFMA.FTZ R115, R115, c[0x0][0x23c], -R135.reuse ;  /* 0x00008f0073737a23 */ /* 0x100fe40000010887 */
[--C-:B------:R-:W-:Y:S01]  /*ca70*/  FFMA.FTZ R6, R6, c[0x0][0x23c], -R135.reuse ;  /* 0x00008f0006067a23 */ /* 0x100fe20000010887 */
[----:B------:R2:W-:Y:S01]  /*ca80*/  MUFU.EX2 R197, R18 ;  /* 0x0000001200c57308 */ /* 0x0005e20000000800 */
[--C-:B------:R-:W-:Y:S02]  /*ca90*/  FFMA.FTZ R7, R7, c[0x0][0x23c], -R135.reuse ;  /* 0x00008f0007077a23 */ /* 0x100fe40000010887 */
[--C-:B------:R-:W-:Y:S02]  /*caa0*/  FFMA.FTZ R38, R38, c[0x0][0x23c], -R135.reuse ;  /* 0x00008f0026267a23 */ /* 0x100fe40000010887 */
[----:B---3--:R-:W-:Y:S02]  /*cab0*/  FMUL.FTZ R5, R132, R145 ;  /* 0x0000009184057220 */ /* 0x008fe40000410000 */
[----:B------:R-:W-:Y:S02]  /*cac0*/  FFMA.FTZ R39, R39, c[0x0][0x23c], -R135 ;  /* 0x00008f0027277a23 */ /* 0x000fe40000010887 */
[--C-:B------:R-:W-:Y:S01]  /*cad0*/  FFMA.FTZ R8, R8, c[0x0][0x23c], -R172.reuse ;  /* 0x00008f0008087a23 */ /* 0x100fe200000108ac */
[----:B------:R3:W-:Y:S01]  /*cae0*/  MUFU.EX2 R175, R6 ;  /* 0x0000000600af7308 */ /* 0x0007e20000000800 */
[--C-:B------:R-:W-:Y:S02]  /*caf0*/  FFMA.FTZ R9, R9, c[0x0][0x23c], -R172.reuse ;  /* 0x00008f0009097a23 */ /* 0x100fe400000108ac */
[--C-:B------:R-:W-:Y:S02]  /*cb00*/  FFMA.FTZ R10, R10, c[0x0][0x23c], -R139.reuse ;  /* 0x00008f000a0a7a23 */ /* 0x100fe4000001088b */
[----:B-1----:R-:W-:Y:S02]  /*cb10*/  FMUL.FTZ R17, R132, R153 ;  /* 0x0000009984117220 */ /* 0x002fe40000410000 */
[--C-:B------:R-:W-:Y:S02]  /*cb20*/  FFMA.FTZ R11, R11, c[0x0][0x23c], -R139.reuse ;  /* 0x00008f000b0b7a23 */ /* 0x100fe4000001088b */
[--C-:B------:R-:W-:Y:S01]  /*cb30*/  FFMA.FTZ R12, R12, c[0x0][0x23c], -R172.reuse ;  /* 0x00008f000c0c7a23 */ /* 0x100fe200000108ac */
[----:B------:R1:W1:Y:S01]  /*cb40*/  MUFU.EX2 R201, R7 ;  /* 0x0000000700c97308 */ /* 0x0002620000000800 */
[----:B------:R-:W-:Y:S02]  /*cb50*/  FFMA.FTZ R13, R13, c[0x0][0x23c], -R172 ;  /* 0x00008f000d0d7a23 */ /* 0x000fe400000108ac */
[----:B------:R-:W-:Y:S02]  /*cb60*/  FFMA.FTZ R14, R14, c[0x0][0x23c], -R139 ;  /* 0x00008f000e0e7a23 */ /* 0x000fe4000001088b */
[----:B--2---:R-:W-:Y:S02]  /*cb70*/  FMUL.FTZ R18, R133, R154 ;  /* 0x0000009a85127220 */ /* 0x004fe40000410000 */
[--C-:B------:R-:W-:Y:S02]  /*cb80*/  FFMA.FTZ R32, R32, c[0x0][0x23c], -R134.reuse ;  /* 0x00008f0020207a23 */ /* 0x100fe40000010886 */
[----:B------:R-:W-:Y:S01]  /*cb90*/  FFMA.FTZ R33, R33, c[0x0][0x23c], -R134 ;  /* 0x00008f0021217a23 */ /* 0x000fe20000010886 */
[----:B------:R2:W2:Y:S01]  /*cba0*/  MUFU.EX2 R224, R19 ;  /* 0x0000001300e07308 */ /* 0x0004a20000000800 */
[--C-:B------:R-:W-:Y:S02]  /*cbb0*/  FFMA.FTZ R34, R34, c[0x0][0x23c], -R135.reuse ;  /* 0x00008f0022227a23 */ /* 0x100fe40000010887 */
[----:B------:R-:W-:Y:S02]  /*cbc0*/  FFMA.FTZ R35, R35, c[0x0][0x23c], -R135 ;  /* 0x00008f0023237a23 */ /* 0x000fe40000010887 */
[----:B---3--:R-:W-:Y:S02]  /*cbd0*/  FMUL.FTZ R6, R133, R146 ;  /* 0x0000009285067220 */ /* 0x008fe40000410000 */
[--C-:B------:R-:W-:Y:S02]  /*cbe0*/  FFMA.FTZ R24, R24, c[0x0][0x23c], -R172.reuse ;  /* 0x00008f0018187a23 */ /* 0x100fe400000108ac */
[--C-:B------:R-:W-:Y:S01]  /*cbf0*/  FFMA.FTZ R25, R25, c[0x0][0x23c], -R172.reuse ;  /* 0x00008f0019197a23 */ /* 0x100fe200000108ac */
[----:B------:R5:W-:Y:S01]  /*cc00*/  MUFU.EX2 R219, R36 ;  /* 0x0000002400db7308 */ /* 0x000be20000000800 */
[--C-:B------:R-:W-:Y:S02]  /*cc10*/  FFMA.FTZ R27, R27, c[0x0][0x23c], -R139.reuse ;  /* 0x00008f001b1b7a23 */ /* 0x100fe4000001088b */
[--C-:B------:R-:W-:Y:S02]  /*cc20*/  FFMA.FTZ R28, R28, c[0x0][0x23c], -R172.reuse ;  /* 0x00008f001c1c7a23 */ /* 0x100fe400000108ac */
[----:B-1----:R-:W-:Y:S02]  /*cc30*/  FMUL.FTZ R7, R133, R147 ;  /* 0x0000009385077220 */ /* 0x002fe40000410000 */
[----:B------:R-:W-:Y:S02]  /*cc40*/  FFMA.FTZ R29, R29, c[0x0][0x23c], -R172 ;  /* 0x00008f001d1d7a23 */ /* 0x000fe400000108ac */
[--C-:B------:R-:W-:Y:S01]  /*cc50*/  FFMA.FTZ R30, R30, c[0x0][0x23c], -R139.reuse ;  /* 0x00008f001e1e7a23 */ /* 0x100fe2000001088b */
[----:B------:R1:W-:Y:S01]  /*cc60*/  MUFU.EX2 R233, R37 ;  /* 0x0000002500e97308 */ /* 0x0003e20000000800 */
[----:B------:R-:W-:Y:S02]  /*cc70*/  FFMA.FTZ R31, R31, c[0x0][0x23c], -R139 ;  /* 0x00008f001f1f7a23 */ /* 0x000fe4000001088b */
[--C-:B------:R-:W-:Y:S02]  /*cc80*/  FFMA.FTZ R64, R64, c[0x0][0x23c], -R134.reuse ;  /* 0x00008f0040407a23 */ /* 0x100fe40000010886 */
[----:B--2---:R-:W-:Y:S02]  /*cc90*/  FMUL.FTZ R19, R133, R155 ;  /* 0x0000009b85137220 */ /* 0x004fe40000410000 */
[----:B------:R-:W-:Y:S01]  /*cca0*/  LDSM.16.MT88.4 R152, [R205+0x5c00] ;  /* 0x005c0000cd98783b */ /* 0x000fe20000004200 */
[----:B------:R-:W-:Y:S02]  /*ccb0*/  FFMA.FTZ R65, R65, c[0x0][0x23c], -R134 ;  /* 0x00008f0041417a23 */ /* 0x000fe40000010886 */
[----:B------:R2:W-:Y:S01]  /*ccc0*/  MUFU.EX2 R200, R38 ;  /* 0x0000002600c87308 */ /* 0x0005e20000000800 */
[--C-:B------:R-:W-:Y:S02]  /*ccd0*/  FFMA.FTZ R66, R66, c[0x0][0x23c], -R135.reuse ;  /* 0x00008f0042427a23 */ /* 0x100fe40000010887 */
[----:B------:R-:W-:Y:S01]  /*cce0*/  FFMA.FTZ R67, R67, c[0x0][0x23c], -R135 ;  /* 0x00008f0043437a23 */ /* 0x000fe20000010887 */
[----:B-----5:R-:W-:Y:S01]  /*ccf0*/  F2FP.PACK_AB R36, R221, R174 ;  /* 0x000000aedd24723e */ /* 0x020fe200000000ff */
[--C-:B------:R-:W-:Y:S02]  /*cd00*/  FFMA.FTZ R56, R56, c[0x0][0x23c], -R172.reuse ;  /* 0x00008f0038387a23 */ /* 0x100fe400000108ac */
[--C-:B------:R-:W-:Y:S02]  /*cd10*/  FFMA.FTZ R57, R57, c[0x0][0x23c], -R172.reuse ;  /* 0x00008f0039397a23 */ /* 0x100fe400000108ac */
[--C-:B------:R-:W-:Y:S01]  /*cd20*/  FFMA.FTZ R58, R58, c[0x0][0x23c], -R139.reuse ;  /* 0x00008f003a3a7a23 */ /* 0x100fe2000001088b */
[----:B------:R3:W-:Y:S01]  /*cd30*/  MUFU.EX2 R228, R39 ;  /* 0x0000002700e47308 */ /* 0x0007e20000000800 */
[--C-:B------:R-:W-:Y:S02]  /*cd40*/  FFMA.FTZ R59, R59, c[0x0][0x23c], -R139.reuse ;  /* 0x00008f003b3b7a23 */ /* 0x100fe4000001088b */
[--C-:B------:R-:W-:Y:S01]  /*cd50*/  FFMA.FTZ R60, R60, c[0x0][0x23c], -R172.reuse ;  /* 0x00008f003c3c7a23 */ /* 0x100fe200000108ac */
[----:B-1----:R-:W-:Y:S01]  /*cd60*/  F2FP.PACK_AB R37, R201, R175 ;  /* 0x000000afc925723e */ /* 0x002fe200000000ff */
[----:B------:R-:W-:Y:S02]  /*cd70*/  FFMA.FTZ R61, R61, c[0x0][0x23c], -R172 ;  /* 0x00008f003d3d7a23 */ /* 0x000fe400000108ac */
[--C-:B------:R-:W-:Y:S02]  /*cd80*/  FFMA.FTZ R62, R62, c[0x0][0x23c], -R139.reuse ;  /* 0x00008f003e3e7a23 */ /* 0x100fe4000001088b */
[----:B------:R-:W-:Y:S01]  /*cd90*/  FFMA.FTZ R63, R63, c[0x0][0x23c], -R139 ;  /* 0x00008f003f3f7a23 */ /* 0x000fe2000001088b */
[----:B------:R-:W-:Y:S01]  /*cda0*/  MUFU.EX2 R183, R40 ;  /* 0x0000002800b77308 */ /* 0x000fe20000000800 */
[--C-:B------:R-:W-:Y:S02]  /*cdb0*/  FFMA.FTZ R68, R68, c[0x0][0x23c], -R134.reuse ;  /* 0x00008f0044447a23 */ /* 0x100fe40000010886 */
[--C-:B------:R-:W-:Y:S01]  /*cdc0*/  FFMA.FTZ R69, R69, c[0x0][0x23c], -R134.reuse ;  /* 0x00008f0045457a23 */ /* 0x100fe20000010886 */
[----:B--2---:R-:W-:Y:S01]  /*cdd0*/  F2FP.PACK_AB R38, R231, R202 ;  /* 0x000000cae726723e */ /* 0x004fe200000000ff */
[--C-:B------:R-:W-:Y:S02]  /*cde0*/  FFMA.FTZ R70, R70, c[0x0][0x23c], -R135.reuse ;  /* 0x00008f0046467a23 */ /* 0x100fe40000010887 */
[--C-:B------:R-:W-:Y:S02]  /*cdf0*/  FFMA.FTZ R71, R71, c[0x0][0x23c], -R135.reuse ;  /* 0x00008f0047477a23 */ /* 0x100fe40000010887 */
[--C-:B------:R-:W-:Y:S01]  /*ce00*/  FFMA.FTZ R80, R80, c[0x0][0x23c], -R134.reuse ;  /* 0x00008f0050507a23 */ /* 0x100fe20000010886 */
[----:B------:R-:W-:Y:S01]  /*ce10*/  MUFU.EX2 R195, R41 ;  /* 0x0000002900c37308 */ /* 0x000fe20000000800 */
[----:B------:R-:W-:Y:S02]  /*ce20*/  FFMA.FTZ R81, R81, c[0x0][0x23c], -R134 ;  /* 0x00008f0051517a23 */ /* 0x000fe40000010886 */
[--C-:B------:R-:W-:Y:S01]  /*ce30*/  FFMA.FTZ R82, R82, c[0x0][0x23c], -R135.reuse ;  /* 0x00008f0052527a23 */ /* 0x100fe20000010887 */
[----:B---3--:R-:W-:Y:S01]  /*ce40*/  F2FP.PACK_AB R39, R224, R197 ;  /* 0x000000c5e027723e */ /* 0x008fe200000000ff */
[----:B------:R-:W-:Y:S02]  /*ce50*/  FFMA.FTZ R83, R83, c[0x0][0x23c], -R135 ;  /* 0x00008f0053537a23 */ /* 0x000fe40000010887 */
[--C-:B------:R-:W-:Y:S02]  /*ce60*/  FFMA.FTZ R72, R72, c[0x0][0x23c], -R172.reuse ;  /* 0x00008f0048487a23 */ /* 0x100fe400000108ac */
[--C-:B------:R-:W-:Y:S01]  /*ce70*/  FFMA.FTZ R73, R73, c[0x0][0x23c], -R172.reuse ;  /* 0x00008f0049497a23 */ /* 0x100fe200000108ac */
[----:B------:R-:W-:Y:S01]  /*ce80*/  MUFU.EX2 R186, R42 ;  /* 0x0000002a00ba7308 */ /* 0x000fe20000000800 */
[-C--:B----4-:R-:W-:Y:S05]  /*ce90*/  HMMA.16816.F32 R4, R36, R20.reuse, R4 ;  /* 0x000000142404723c */ /* 0x090fea0000001804 */
[--C-:B------:R-:W-:Y:S02]  /*cea0*/  FFMA.FTZ R74, R74, c[0x0][0x23c], -R139.reuse ;  /* 0x00008f004a4a7a23 */ /* 0x100fe4000001088b */
[--C-:B------:R-:W-:Y:S02]  /*ceb0*/  FFMA.FTZ R75, R75, c[0x0][0x23c], -R139.reuse ;  /* 0x00008f004b4b7a23 */ /* 0x100fe4000001088b */
[----:B------:R1:W-:Y:S03]  /*cec0*/  MUFU.EX2 R191, R43 ;  /* 0x0000002b00bf7308 */ /* 0x0003e60000000800 */
[--C-:B------:R-:W-:Y:S02]  /*ced0*/  FFMA.FTZ R76, R76, c[0x0][0x23c], -R172.reuse ;  /* 0x00008f004c4c7a23 */ /* 0x100fe400000108ac */
[----:B------:R-:W-:Y:S02]  /*cee0*/  FFMA.FTZ R77, R77, c[0x0][0x23c], -R172 ;  /* 0x00008f004d4d7a23 */ /* 0x000fe400000108ac */
[--C-:B------:R-:W-:Y:S02]  /*cef0*/  FFMA.FTZ R78, R78, c[0x0][0x23c], -R139.reuse ;  /* 0x00008f004e4e7a23 */ /* 0x100fe4000001088b */
[----:B------:R-:W-:Y:S01]  /*cf00*/  FFMA.FTZ R79, R79, c[0x0][0x23c], -R139 ;  /* 0x00008f004f4f7a23 */ /* 0x000fe2000001088b */
[----:B------:R2:W-:Y:S01]  /*cf10*/  MUFU.EX2 R173, R8 ;  /* 0x0000000800ad7308 */ /* 0x0005e20000000800 */
[--C-:B------:R-:W-:Y:S02]  /*cf20*/  FFMA.FTZ R84, R84, c[0x0][0x23c], -R134.reuse ;  /* 0x00008f0054547a23 */ /* 0x100fe40000010886 */
[--C-:B------:R-:W-:Y:S02]  /*cf30*/  FFMA.FTZ R85, R85, c[0x0][0x23c], -R134.reuse ;  /* 0x00008f0055557a23 */ /* 0x100fe40000010886 */
[--C-:B------:R-:W-:Y:S02]  /*cf40*/  FFMA.FTZ R86, R86, c[0x0][0x23c], -R135.reuse ;  /* 0x00008f0056567a23 */ /* 0x100fe40000010887 */
[--C-:B------:R-:W-:Y:S02]  /*cf50*/  FFMA.FTZ R87, R87, c[0x0][0x23c], -R135.reuse ;  /* 0x00008f0057577a23 */ /* 0x100fe40000010887 */
[--C-:B------:R-:W-:Y:S01]  /*cf60*/  FFMA.FTZ R96, R96, c[0x0][0x23c], -R134.reuse ;  /* 0x00008f0060607a23 */ /* 0x100fe20000010886 */
[----:B------:R3:W-:Y:S01]  /*cf70*/  MUFU.EX2 R181, R9 ;  /* 0x0000000900b57308 */ /* 0x0007e20000000800 */
[----:B------:R-:W-:Y:S02]  /*cf80*/  FFMA.FTZ R97, R97, c[0x0][0x23c], -R134 ;  /* 0x00008f0061617a23 */ /* 0x000fe40000010886 */
[--C-:B------:R-:W-:Y:S01]  /*cf90*/  FFMA.FTZ R98, R98, c[0x0][0x23c], -R135.reuse ;  /* 0x00008f0062627a23 */ /* 0x100fe20000010887 */
[----:B-1----:R-:W1:Y:S01]  /*cfa0*/  LDSM.16.MT88.4 R40, [R206+0x4000] ;  /* 0x00400000ce28783b */ /* 0x002e620000004200 */
[----:B------:R-:W-:Y:S02]  /*cfb0*/  FFMA.FTZ R99, R99, c[0x0][0x23c], -R135 ;  /* 0x00008f0063637a23 */ /* 0x000fe40000010887 */
[--C-:B------:R-:W-:Y:S02]  /*cfc0*/  FFMA.FTZ R88, R88, c[0x0][0x23c], -R172.reuse ;  /* 0x00008f0058587a23 */ /* 0x100fe400000108ac */
[--C-:B------:R-:W-:Y:S01]  /*cfd0*/  FFMA.FTZ R89, R89, c[0x0][0x23c], -R172.reuse ;  /* 0x00008f0059597a23 */ /* 0x100fe200000108ac */
[----:B------:R-:W-:Y:S01]  /*cfe0*/  MUFU.EX2 R177, R10 ;  /* 0x0000000a00b17308 */ /* 0x000fe20000000800 */
[--C-:B------:R-:W-:Y:S02]  /*cff0*/  FFMA.FTZ R90, R90, c[0x0][0x23c], -R139.reuse ;  /* 0x00008f005a5a7a23 */ /* 0x100fe4000001088b */
[--C-:B------:R-:W-:Y:S02]  /*d000*/  FFMA.FTZ R91, R91, c[0x0][0x23c], -R139.reuse ;  /* 0x00008f005b5b7a23 */ /* 0x100fe4000001088b */
[----:B--2---:R-:W-:Y:S02]  /*d010*/  FMUL.FTZ R8, R2, R140 ;  /* 0x0000008c02087220 */ /* 0x004fe40000410000 */
[--C-:B------:R-:W-:Y:S02]  /*d020*/  FFMA.FTZ R92, R92, c[0x0][0x23c], -R172.reuse ;  /* 0x00008f005c5c7a23 */ /* 0x100fe400000108ac */
[--C-:B------:R-:W-:Y:S01]  /*d030*/  FFMA.FTZ R93, R93, c[0x0][0x23c], -R172.reuse ;  /* 0x00008f005d5d7a23 */ /* 0x100fe200000108ac */
[----:B------:R-:W-:Y:S01]  /*d040*/  MUFU.EX2 R179, R11 ;  /* 0x0000000b00b37308 */ /* 0x000fe20000000800 */
[--C-:B------:R-:W-:Y:S02]  /*d050*/  FFMA.FTZ R94, R94, c[0x0][0x23c], -R139.reuse ;  /* 0x00008f005e5e7a23 */ /* 0x100fe4000001088b */
[--C-:B------:R-:W-:Y:S02]  /*d060*/  FFMA.FTZ R95, R95, c[0x0][0x23c], -R139.reuse ;  /* 0x00008f005f5f7a23 */ /* 0x100fe4000001088b */
[----:B---3--:R-:W-:Y:S02]  /*d070*/  FMUL.FTZ R9, R2, R141 ;  /* 0x0000008d02097220 */ /* 0x008fe40000410000 */
[----:B------:R-:W-:Y:S02]  /*d080*/  FMUL.FTZ R0, R0, c[0x0][0x23c] ;  /* 0x00008f0000007a20 */ /* 0x000fe40000410000 */
[--C-:B------:R-:W-:Y:S01]  /*d090*/  FFMA.FTZ R104, R104, c[0x0][0x23c], -R172.reuse ;  /* 0x00008f0068687a23 */ /* 0x100fe200000108ac */
[----:B------:R2:W-:Y:S01]  /*d0a0*/  MUFU.EX2 R184, R12 ;  /* 0x0000000c00b87308 */ /* 0x0005e20000000800 */
[--C-:B------:R-:W-:Y:S02]  /*d0b0*/  FFMA.FTZ R105, R105, c[0x0][0x23c], -R172.reuse ;  /* 0x00008f0069697a23 */ /* 0x100fe400000108ac */
[--C-:B------:R-:W-:Y:S02]  /*d0c0*/  FFMA.FTZ R106, R106, c[0x0][0x23c], -R139.reuse ;  /* 0x00008f006a6a7a23 */ /* 0x100fe4000001088b */
[--C-:B------:R-:W-:Y:S02]  /*d0d0*/  FFMA.FTZ R107, R107, c[0x0][0x23c], -R139.reuse ;  /* 0x00008f006b6b7a23 */ /* 0x100fe4000001088b */
[--C-:B------:R-:W-:Y:S02]  /*d0e0*/  FFMA.FTZ R108, R108, c[0x0][0x23c], -R172.reuse ;  /* 0x00008f006c6c7a23 */ /* 0x100fe400000108ac */
[----:B------:R-:W-:Y:S01]  /*d0f0*/  FFMA.FTZ R109, R109, c[0x0][0x23c], -R172 ;  /* 0x00008f006d6d7a23 */ /* 0x000fe200000108ac */
[----:B------:R-:W3:Y:S01]  /*d100*/  MUFU.EX2 R0, R0 ;  /* 0x0000000000007308 */ /* 0x000ee20000000800 */
[--C-:B------:R-:W-:Y:S02]  /*d110*/  FFMA.FTZ R110, R110, c[0x0][0x23c], -R139.reuse ;  /* 0x00008f006e6e7a23 */ /* 0x100fe4000001088b */
[----:B------:R-:W-:Y:S02]  /*d120*/  FFMA.FTZ R111, R111, c[0x0][0x23c], -R139 ;  /* 0x00008f006f6f7a23 */ /* 0x000fe4000001088b */
[--C-:B------:R-:W-:Y:S02]  /*d130*/  FFMA.FTZ R116, R116, c[0x0][0x23c], -R134.reuse ;  /* 0x00008f0074747a23 */ /* 0x100fe40000010886 */
[--C-:B------:R-:W-:Y:S02]  /*d140*/  FFMA.FTZ R117, R117, c[0x0][0x23c], -R134.reuse ;  /* 0x00008f0075757a23 */ /* 0x100fe40000010886 */
[--C-:B------:R-:W-:Y:S01]  /*d150*/  FFMA.FTZ R128, R128, c[0x0][0x23c], -R134.reuse ;  /* 0x00008f0080807a23 */ /* 0x100fe20000010886 */
[----:B------:R4:W5:Y:S01]  /*d160*/  MUFU.EX2 R188, R13 ;  /* 0x0000000d00bc7308 */ /* 0x0009620000000800 */
[----:B------:R-:W-:Y:S02]  /*d170*/  FFMA.FTZ R134, R129, c[0x0][0x23c], -R134 ;  /* 0x00008f0081867a23 */ /* 0x000fe40000010886 */
[--C-:B------:R-:W-:Y:S02]  /*d180*/  FFMA.FTZ R118, R118, c[0x0][0x23c], -R135.reuse ;  /* 0x00008f0076767a23 */ /* 0x100fe40000010887 */
[----:B--2---:R-:W-:Y:S02]  /*d190*/  FMUL.FTZ R12, R2, R148 ;  /* 0x00000094020c7220 */ /* 0x004fe40000410000 */
[--C-:B------:R-:W-:Y:S02]  /*d1a0*/  FFMA.FTZ R119, R119, c[0x0][0x23c], -R135.reuse ;  /* 0x00008f0077777a23 */ /* 0x100fe40000010887 */
[--C-:B------:R-:W-:Y:S01]  /*d1b0*/  FFMA.FTZ R130, R130, c[0x0][0x23c], -R135.reuse ;  /* 0x00008f0082827a23 */ /* 0x100fe20000010887 */
[----:B------:R2:W-:Y:S01]  /*d1c0*/  MUFU.EX2 R180, R14 ;  /* 0x0000000e00b47308 */ /* 0x0005e20000000800 */
[----:B------:R-:W-:Y:S02]  /*d1d0*/  FFMA.FTZ R135, R131, c[0x0][0x23c], -R135 ;  /* 0x00008f0083877a23 */ /* 0x000fe40000010887 */
[--C-:B------:R-:W-:Y:S02]  /*d1e0*/  FFMA.FTZ R120, R120, c[0x0][0x23c], -R172.reuse ;  /* 0x00008f0078787a23 */ /* 0x100fe400000108ac */
[C---:B---3--:R-:W-:Y:S02]  /*d1f0*/  FMUL.FTZ R10, R0.reuse, R142 ;  /* 0x0000008e000a7220 */ /* 0x048fe40000410000 */
[----:B------:R-:W-:Y:S02]  /*d200*/  FMUL.FTZ R11, R0, R143 ;  /* 0x0000008f000b7220 */ /* 0x000fe40000410000 */
[--C-:B------:R-:W-:Y:S01]  /*d210*/  FFMA.FTZ R121, R121, c[0x0][0x23c], -R172.reuse ;  /* 0x00008f0079797a23 */ /* 0x100fe200000108ac */
[----:B------:R3:W1:Y:S01]  /*d220*/  MUFU.EX2 R182, R15 ;  /* 0x0000000f00b67308 */ /* 0x0006620000000800 */
[--C-:B------:R-:W-:Y:S02]  /*d230*/  FFMA.FTZ R124, R124, c[0x0][0x23c], -R172.reuse ;  /* 0x00008f007c7c7a23 */ /* 0x100fe400000108ac */
[----:B------:R-:W-:Y:S02]  /*d240*/  FFMA.FTZ R172, R125, c[0x0][0x23c], -R172 ;  /* 0x00008f007dac7a23 */ /* 0x000fe400000108ac */
[----:B----4-:R-:W-:Y:S02]  /*d250*/  FMUL.FTZ R13, R2, R149 ;  /* 0x00000095020d7220 */ /* 0x010fe40000410000 */
[--C-:B------:R-:W-:Y:S02]  /*d260*/  FFMA.FTZ R122, R122, c[0x0][0x23c], -R139.reuse ;  /* 0x00008f007a7a7a23 */ /* 0x100fe4000001088b */
[--C-:B------:R-:W-:Y:S01]  /*d270*/  FFMA.FTZ R123, R123, c[0x0][0x23c], -R139.reuse ;  /* 0x00008f007b7b7a23 */ /* 0x100fe2000001088b */
[----:B------:R4:W-:Y:S01]  /*d280*/  MUFU.EX2 R235, R32 ;  /* 0x0000002000eb7308 */ /* 0x0009e20000000800 */
[--C-:B------:R-:W-:Y:S02]  /*d290*/  FFMA.FTZ R126, R126, c[0x0][0x23c], -R139.reuse ;  /* 0x00008f007e7e7a23 */ /* 0x100fe4000001088b */
[----:B------:R-:W-:Y:S02]  /*d2a0*/  FFMA.FTZ R139, R127, c[0x0][0x23c], -R139 ;  /* 0x00008f007f8b7a23 */ /* 0x000fe4000001088b */
[C---:B--2---:R-:W-:Y:S05]  /*d2b0*/  FMUL.FTZ R14, R0.reuse, R150 ;  /* 0x00000096000e7220 */ /* 0x044fea0000410000 */
[----:B------:R2:W-:Y:S01]  /*d2c0*/  MUFU.EX2 R237, R33 ;  /* 0x0000002100ed7308 */ /* 0x0005e20000000800 */
[----:B---3--:R-:W-:Y:S09]  /*d2d0*/  FMUL.FTZ R15, R0, R151 ;  /* 0x00000097000f7220 */ /* 0x008ff20000410000 */
[----:B------:R5:W-:Y:S01]  /*d2e0*/  MUFU.EX2 R234, R34 ;  /* 0x0000002200ea7308 */ /* 0x000be20000000800 */
[----:B----4-:R-:W-:Y:S09]  /*d2f0*/  F2FP.PACK_AB R32, R181, R173 ;  /* 0x000000adb520723e */ /* 0x010ff200000000ff */
[----:B------:R1:W-:Y:S01]  /*d300*/  MUFU.EX2 R238, R35 ;  /* 0x0000002300ee7308 */ /* 0x0003e20000000800 */
[----:B--2---:R-:W-:Y:S09]  /*d310*/  F2FP.PACK_AB R33, R179, R177 ;  /* 0x000000b1b321723e */ /* 0x004ff200000000ff */
[----:B------:R2:W-:Y:S01]  /*d320*/  MUFU.EX2 R178, R24 ;  /* 0x0000001800b27308 */ /* 0x0005e20000000800 */
[----:B-----5:R-:W-:Y:S09]  /*d330*/  F2FP.PACK_AB R34, R188, R184 ;  /* 0x000000b8bc22723e */ /* 0x020ff200000000ff */
[----:B------:R3:W4:Y:S01]  /*d340*/  MUFU.EX2 R192, R25 ;  /* 0x0000001900c07308 */ /* 0x0007220000000800 */
[----:B-1----:R-:W-:Y:S09]  /*d350*/  F2FP.PACK_AB R35, R182, R180 ;  /* 0x000000b4b623723e */ /* 0x002ff200000000ff */
[----:B------:R1:W-:Y:S01]  /*d360*/  MUFU.EX2 R176, R26 ;  /* 0x0000001a00b07308 */ /* 0x0003e20000000800 */
[C---:B------:R-:W-:Y:S04]  /*d370*/  HMMA.16816.F32 R8, R32.reuse, R20, R8 ;  /* 0x000000142008723c */ /* 0x040fe80000001808 */
[----:B--2---:R-:W-:Y:S03]  /*d380*/  FMUL.FTZ R24, R2, R160 ;  /* 0x000000a002187220 */ /* 0x004fe60000410000 */
[C---:B------:R-:W-:Y:S01]  /*d390*/  FMUL.FTZ R20, R132.reuse, R156 ;  /* 0x0000009c84147220 */ /* 0x040fe20000410000 */
[-C--:B------:R-:W-:Y:S01]  /*d3a0*/  HMMA.16816.F32 R12, R32, R22.reuse, R12 ;  /* 0x00000016200c723c */ /* 0x080fe2000000180c */
[----:B------:R2:W5:Y:S03]  /*d3b0*/  MUFU.EX2 R187, R27 ;  /* 0x0000001b00bb7308 */ /* 0x0005660000000800 */
[----:B------:R-:W-:Y:S02]  /*d3c0*/  FMUL.FTZ R21, R132, R157 ;  /* 0x0000009d84157220 */ /* 0x000fe40000410000 */
[----:B---3--:R-:W-:Y:S02]  /*d3d0*/  FMUL.FTZ R25, R2, R161 ;  /* 0x000000a102197220 */ /* 0x008fe40000410000 */
[C---:B------:R-:W-:Y:S03]  /*d3e0*/  HMMA.16816.F32 R16, R36.reuse, R22, R16 ;  /* 0x000000162410723c */ /* 0x040fe60000001810 */
[----:B------:R-:W-:Y:S04]  /*d3f0*/  MUFU.EX2 R198, R44 ;  /* 0x0000002c00c67308 */ /* 0x000fe80000000800 */
[C---:B------:R-:W-:Y:S02]  /*d400*/  FMUL.FTZ R22, R133.reuse, R158 ;  /* 0x0000009e85167220 */ /* 0x040fe40000410000 */
[----:B------:R-:W-:Y:S03]  /*d410*/  FMUL.FTZ R23, R133, R159 ;  /* 0x0000009f85177220 */ /* 0x000fe60000410000 */
[C---:B-1----:R-:W-:Y:S01]  /*d420*/  FMUL.FTZ R26, R0.reuse, R162 ;  /* 0x000000a2001a7220 */ /* 0x042fe20000410000 */
[----:B------:R-:W-:Y:S03]  /*d430*/  MUFU.EX2 R222, R45 ;  /* 0x0000002d00de7308 */ /* 0x000fe60000000800 */
[-C--:B------:R-:W-:Y:S03]  /*d440*/  HMMA.16816.F32 R20, R36, R40.reuse, R20 ;  /* 0x000000282414723c */ /* 0x080fe60000001814 */
[----:B--2---:R-:W-:Y:S04]  /*d450*/  FMUL.FTZ R27, R0, R163 ;  /* 0x000000a3001b7220 */ /* 0x004fe80000410000 */
        /* <DEDUP_REMOVED lines=31> */
[----:B------:R-:W-:Y:S03]  /*d650*/  MUFU.EX2 R229, R53 ;  /* 0x0000003500e57308 */ /* 0x000fe60000000800 */
        /* <DEDUP_REMOVED lines=136> */
[----:B------:R-:W-:Y:S01]  /*dee0*/  FADD.FTZ R52, R221, R132 ;  /* 0x00000084dd347221 */ /* 0x000fe20000010000 */
[----:B------:R-:W-:Y:S01]  /*def0*/  MOV R132, R138 ;  /* 0x0000008a00847202 */ /* 0x000fe20000000f00 */
[C---:B------:R-:W-:Y:S03]  /*df00*/  HMMA.16816.F32 R16, R36.reuse, R54, R16 ;  /* 0x000000362410723c */ /* 0x040fe60000001810 */
[----:B------:R-:W-:Y:S04]  /*df10*/  MUFU.EX2 R112, R112 ;  /* 0x0000007000707308 */ /* 0x000fe80000000800 */
[----:B------:R-:W-:Y:S01]  /*df20*/  FADD.FTZ R54, R181, R2 ;  /* 0x00000002b5367221 */ /* 0x000fe20000010000 */
        /* <DEDUP_REMOVED lines=35> */
[----:B------:R-:W-:Y:S02]  /*e160*/  FADD.FTZ R2, R238, R54 ;  /* 0x00000036ee027221 */ /* 0x000fe40000010000 */
[----:B------:R-:W-:Y:S02]  /*e170*/  FADD.FTZ R0, R227, R53 ;  /* 0x00000035e3007221 */ /* 0x000fe40000010000 */
[----:B------:R-:W-:Y:S02]  /*e180*/  FADD.FTZ R2, R200, R2 ;  /* 0x00000002c8027221 */ /* 0x000fe40000010000 */
[----:B------:R-:W2:Y:S03]  /*e190*/  MUFU.EX2 R107, R107 ;  /* 0x0000006b006b7308 */ /* 0x000ea60000000800 */
[----:B------:R-:W-:Y:S01]  /*e1a0*/  FADD.FTZ R2, R228, R2 ;  /* 0x00000002e4027221 */ /* 0x000fe20000010000 */
[----:B-1----:R-:W-:Y:S06]  /*e1b0*/  F2FP.PACK_AB R40, R105, R104 ;  /* 0x000000686928723e */ /* 0x002fec00000000ff */
        /* <DEDUP_REMOVED lines=142> */
[----:B------:R-:W-:Y:S02]  /*eaa0*/  FADD.FTZ R242, R172, R2 ;  /* 0x00000002acf27221 */ /* 0x000fe40000010000 */
[----:B------:R-:W-:Y:S01]  /*eab0*/  FADD.FTZ R243, R139, R0 ;  /* 0x000000008bf37221 */ /* 0x000fe20000010000 */
[----:B------:R-:W-:-:S05]  /*eac0*/  @P0 BRA `(.L_x_19) ;  /* 0xffffcaf000000947 */ /* 0x000fca000383ffff */
.L_x_18:
[----:B------:R-:W2:Y:S01]  /*ead0*/  LDL.LU R43, [R1+0x8] ;  /* 0x00000800012b7983 */ /* 0x000ea20000300800 */
[----:B------:R-:W1:Y:S03]  /*eae0*/  LDC.U8 R25, c[0x0][0x329] ;  /* 0x0000ca40ff197b82 */ /* 0x000e660000000000 */
[----:B------:R-:W3:Y:S04]  /*eaf0*/  SHFL.BFLY PT, R2, R240, 0x2, 0x1f ;  /* 0x0c401f00f0027f89 */ /* 0x000ee800000e0000 */
[----:B------:R-:W4:Y:S01]  /*eb00*/  SHFL.BFLY PT, R4, R242, 0x2, 0x1f ;  /* 0x0c401f00f2047f89 */ /* 0x000f2200000e0000 */
[----:B------:R-:W1:Y:S03]  /*eb10*/  LDC.U8 R26, c[0x0][0x328] ;  /* 0x0000ca00ff1a7b82 */ /* 0x000e660000000000 */
[----:B------:R-:W1:Y:S04]  /*eb20*/  SHFL.BFLY PT, R0, R241, 0x2, 0x1f ;  /* 0x0c401f00f1007f89 */ /* 0x000e6800000e0000 */
[----:B------:R-:W1:Y:S04]  /*eb30*/  SHFL.BFLY PT, R5, R243, 0x2, 0x1f ;  /* 0x0c401f00f3057f89 */ /* 0x000e6800000e0000 */
[----:B------:R-:W1:Y:S01]  /*eb40*/  S2R R42, SR_TID.X ;  /* 0x00000000002a7919 */ /* 0x000e620000002100 */
[----:B---3--:R-:W-:-:S02]  /*eb50*/  FADD.FTZ R2, R2, R240 ;  /* 0x000000f002027221 */ /* 0x008fc40000010000 */
[----:B----4-:R-:W-:-:S03]  /*eb60*/  FADD.FTZ R4, R4, R242 ;  /* 0x000000f204047221 */ /* 0x010fc60000010000 */
[----:B------:R-:W3:Y:S01]  /*eb70*/  SHFL.BFLY PT, R8, R2, 0x1, 0x1f ;  /* 0x0c201f0002087f89 */ /* 0x000ee200000e0000 */
[----:B-1----:R-:W-:-:S03]  /*eb80*/  FADD.FTZ R0, R0, R241 ;  /* 0x000000f100007221 */ /* 0x002fc60000010000 */
[----:B------:R-:W1:Y:S01]  /*eb90*/  SHFL.BFLY PT, R6, R4, 0x1, 0x1f ;  /* 0x0c201f0004067f89 */ /* 0x000e6200000e0000 */
[----:B------:R-:W-:-:S03]  /*eba0*/  FADD.FTZ R5, R5, R243 ;  /* 0x000000f305057221 */ /* 0x000fc60000010000 */
[----:B------:R-:W4:Y:S01]  /*ebb0*/  SHFL.BFLY PT, R7, R0, 0x1, 0x1f ;  /* 0x0c201f0000077f89 */ /* 0x000f2200000e0000 */
[----:B------:R-:W-:Y:S01]  /*ebc0*/  SHF.R.S32.HI R24, RZ, 0x1f, R42 ;  /* 0x0000001fff187819 */ /* 0x000fe2000001142a */
[----:B---3--:R-:W-:Y:S02]  /*ebd0*/  FADD.FTZ R20, R2, R8 ;  /* 0x0000000802147221 */ /* 0x008fe40000010000 */
[----:B------:R-:W3:Y:S01]  /*ebe0*/  SHFL.BFLY PT, R2, R5, 0x1, 0x1f ;  /* 0x0c201f0005027f89 */ /* 0x000ee200000e0000 */
[----:B-1----:R-:W-:Y:S02]  /*ebf0*/  FADD.FTZ R21, R4, R6 ;  /* 0x0000000604157221 */ /* 0x002fe40000010000 */
[----:B------:R-:W-:Y:S01]  /*ec00*/  FSETP.NE.FTZ.AND P6, PT, R20, RZ, PT ;  /* 0x000000ff1400720b */ /* 0x000fe20003fd5000 */
[----:B------:R-:W-:Y:S02]  /*ec10*/  IMAD.MOV.U32 R4, RZ, RZ, 0x3f800000 ;  /* 0x3f800000ff047424 */ /* 0x000fe400078e00ff */
[----:B----4-:R-:W-:Y:S01]  /*ec20*/  FADD.FTZ R22, R0, R7 ;  /* 0x0000000700167221 */ /* 0x010fe20000010000 */
[----:B------:R-:W-:-:S02]  /*ec30*/  FSETP.NE.FTZ.AND P4, PT, R21, RZ, PT ;  /* 0x000000ff1500720b */ /* 0x000fc40003f95000 */
[----:B------:R-:W-:Y:S02]  /*ec40*/  MOV R0, 0x3f800000 ;  /* 0x3f80000000007802 */ /* 0x000fe40000000f00 */
[----:B------:R-:W-:-:S05]  /*ec50*/  FSETP.NE.FTZ.AND P5, PT, R22, RZ, PT ;  /* 0x000000ff1600720b */ /* 0x000fca0003fb5000 */
[----:B------:R-:W1:Y:S01]  /*ec60*/  @P6 MUFU.RCP R0, R20 ;  /* 0x0000001400006308 */ /* 0x000e620000001000 */
[----:B---3--:R-:W-:Y:S01]  /*ec70*/  FADD.FTZ R23, R5, R2 ;  /* 0x0000000205177221 */ /* 0x008fe20000010000 */
[----:B------:R-:W-:-:S06]  /*ec80*/  MOV R2, 0x3f800000 ;  /* 0x3f80000000027802 */ /* 0x000fcc0000000f00 */
[----:B------:R-:W3:Y:S01]  /*ec90*/  @P5 MUFU.RCP R4, R22 ;  /* 0x0000001600045308 */ /* 0x000ee20000001000 */
[CC--:B------:R-:W-:Y:S02]  /*eca0*/  LEA.HI R5, R24.reuse, R42.reuse, RZ, 0x2 ;  /* 0x0000002a18057211 */ /* 0x0c0fe400078f10ff */
[----:B------:R-:W-:Y:S02]  /*ecb0*/  FSETP.NE.FTZ.AND P3, PT, R23, RZ, PT ;  /* 0x000000ff1700720b */ /* 0x000fe40003f75000 */
[----:B------:R-:W-:Y:S01]  /*ecc0*/  LEA.HI R24, R24, R42, RZ, 0x5 ;  /* 0x0000002a18187211 */ /* 0x000fe200078f28ff */
[C---:B-1----:R-:W-:Y:S02]  /*ecd0*/  FMUL.FTZ R144, R0.reuse, R144 ;  /* 0x0000009000907220 */ /* 0x042fe40000410000 */
[----:B------:R-:W1:Y:S01]  /*ece0*/  @P4 MUFU.RCP R2, R21 ;  /* 0x0000001500024308 */ /* 0x000e620000001000 */
[C---:B------:R-:W-:Y:S01]  /*ecf0*/  FMUL.FTZ R17, R0.reuse, R145 ;  /* 0x0000009100117220 */ /* 0x040fe20000410000 */
[----:B------:R-:W-:Y:S01]  /*ed00*/  SHF.R.S32.HI R19, RZ, 0x5, R24 ;  /* 0x00000005ff137819 */ /* 0x000fe20000011418 */
[----:B------:R-:W-:-:S02]  /*ed10*/  FMUL.FTZ R152, R0, R152 ;  /* 0x0000009800987220 */ /* 0x000fc40000410000 */
[C---:B------:R-:W-:Y:S01]  /*ed20*/  FMUL.FTZ R16, R0.reuse, R153 ;  /* 0x0000009900107220 */ /* 0x040fe20000410000 */
[----:B------:R-:W-:Y:S01]  /*ed30*/  F2FP.PACK_AB R17, R17, R144 ;  /* 0x000000901111723e */ /* 0x000fe200000000ff */
[C---:B------:R-:W-:Y:S02]  /*ed40*/  FMUL.FTZ R156, R0.reuse, R156 ;  /* 0x0000009c009c7220 */ /* 0x040fe40000410000 */
[----:B------:R-:W-:Y:S01]  /*ed50*/  FMUL.FTZ R13, R0, R157 ;  /* 0x0000009d000d7220 */ /* 0x000fe20000410000 */
[----:B------:R-:W-:Y:S01]  /*ed60*/  F2FP.PACK_AB R16, R16, R152 ;  /* 0x000000981010723e */ /* 0x000fe200000000ff */
[C---:B------:R-:W-:Y:S02]  /*ed70*/  FMUL.FTZ R168, R0.reuse, R168 ;  /* 0x000000a800a87220 */ /* 0x040fe40000410000 */
[----:B------:R-:W-:Y:S01]  /*ed80*/  FMUL.FTZ R9, R0, R169 ;  /* 0x000000a900097220 */ /* 0x000fe20000410000 */
[----:B------:R-:W-:Y:S01]  /*ed90*/  MOV R0, 0x3f800000 ;  /* 0x3f80000000007802 */ /* 0x000fe20000000f00 */
[----:B---3--:R-:W-:Y:S01]  /*eda0*/  FMUL.FTZ R146, R4, R146 ;  /* 0x0000009204927220 */ /* 0x008fe20000410000 */
[----:B------:R-:W-:Y:S01]  /*edb0*/  F2FP.PACK_AB R13, R13, R156 ;  /* 0x0000009c0d0d723e */ /* 0x000fe200000000ff */
[C---:B-1----:R-:W-:Y:S01]  /*edc0*/  FMUL.FTZ R140, R2.reuse, R140 ;  /* 0x0000008c028c7220 */ /* 0x042fe20000410000 */
[----:B------:R-:W-:Y:S01]  /*edd0*/  F2FP.PACK_AB R9, R9, R168 ;  /* 0x000000a80909723e */ /* 0x000fe200000000ff */
[C---:B------:R-:W-:Y:S01]  /*ede0*/  FMUL.FTZ R141, R2.reuse, R141 ;  /* 0x0000008d028d7220 */ /* 0x040fe20000410000 */
[----:B------:R-:W1:Y:S01]  /*edf0*/  @P3 MUFU.RCP R0, R23 ;  /* 0x0000001700003308 */ /* 0x000e620000001000 */
        /* <DEDUP_REMOVED lines=8> */
[----:B------:R-:W-:Y:S01]  /*ee80*/  SHF.R.S32.HI R2, RZ, 0x2, R5 ;  /* 0x00000002ff027819 */ /* 0x000fe20000011405 */
[C---:B------:R-:W-:Y:S01]  /*ee90*/  FMUL.FTZ R18, R4.reuse, R147 ;  /* 0x0000009304127220 */ /* 0x040fe20000410000 */
[----:B------:R-:W-:Y:S01]  /*eea0*/  LOP3.LUT R5, R5, 0xfffffffc, RZ, 0xc0, !PT ;  /* 0xfffffffc05057812 */ /* 0x000fe200078ec0ff */
[C---:B------:R-:W-:Y:S01]  /*eeb0*/  FMUL.FTZ R154, R4.reuse, R154 ;  /* 0x0000009a049a7220 */ /* 0x040fe20000410000 */
[----:B------:R-:W-:Y:S01]  /*eec0*/  F2FP.PACK_AB R11, R11, R160 ;  /* 0x000000a00b0b723e */ /* 0x000fe200000000ff */
[----:B------:R-:W-:Y:S01]  /*eed0*/  FMUL.FTZ R15, R4, R155 ;  /* 0x0000009b040f7220 */ /* 0x000fe20000410000 */
[----:B------:R-:W-:Y:S01]  /*eee0*/  F2FP.PACK_AB R18, R18, R146 ;  /* 0x000000921212723e */ /* 0x000fe200000000ff */
[----:B------:R-:W-:Y:S01]  /*eef0*/  FMUL.FTZ R158, R4, R158 ;  /* 0x0000009e049e7220 */ /* 0x000fe20000410000 */
[----:B------:R-:W-:Y:S01]  /*ef00*/  F2FP.PACK_AB R8, R8, R164 ;  /* 0x000000a40808723e */ /* 0x000fe200000000ff */
[C---:B------:R-:W-:Y:S01]  /*ef10*/  FMUL.FTZ R12, R4.reuse, R159 ;  /* 0x0000009f040c7220 */ /* 0x040fe20000410000 */
[----:B------:R-:W-:Y:S01]  /*ef20*/  F2FP.PACK_AB R15, R15, R154 ;  /* 0x0000009a0f0f723e */ /* 0x000fe200000000ff */
[----:B------:R-:W-:-:S02]  /*ef30*/  FMUL.FTZ R170, R4, R170 ;  /* 0x000000aa04aa7220 */ /* 0x000fc40000410000 */
[----:B------:R-:W-:Y:S01]  /*ef40*/  FMUL.FTZ R171, R4, R171 ;  /* 0x000000ab04ab7220 */ /* 0x000fe20000410000 */
[----:B------:R-:W-:Y:S01]  /*ef50*/  SHF.R.S32.HI R4, RZ, 0x1f, R2 ;  /* 0x0000001fff047819 */ /* 0x000fe20000011402 */
[----:B-1----:R-:W-:Y:S01]  /*ef60*/  FMUL.FTZ R143, R0, R143 ;  /* 0x0000008f008f7220 */ /* 0x002fe20000410000 */
[----:B------:R-:W-:Y:S01]  /*ef70*/  F2FP.PACK_AB R12, R12, R158 ;  /* 0x0000009e0c0c723e */ /* 0x000fe200000000ff */
[----:B------:R-:W-:Y:S01]  /*ef80*/  FMUL.FTZ R142, R0, R142 ;  /* 0x0000008e008e7220 */ /* 0x000fe20000410000 */
[----:B------:R-:W-:Y:S01]  /*ef90*/  LEA.HI R4, R4, R2, RZ, 0x3 ;  /* 0x0000000204047211 */ /* 0x000fe200078f18ff */
[C---:B------:R-:W-:Y:S02]  /*efa0*/  FMUL.FTZ R151, R0.reuse, R151 ;  /* 0x0000009700977220 */ /* 0x040fe40000410000 */
[----:B------:R-:W-:Y:S01]  /*efb0*/  FMUL.FTZ R150, R0, R150 ;  /* 0x0000009600967220 */ /* 0x000fe20000410000 */
[----:B------:R-:W-:Y:S01]  /*efc0*/  LOP3.LUT R4, R4, 0xfffffff8, RZ, 0xc0, !PT ;  /* 0xfffffff804047812 */ /* 0x000fe200078ec0ff */
[C---:B------:R-:W-:Y:S01]  /*efd0*/  FMUL.FTZ R163, R0.reuse, R163 ;  /* 0x000000a300a37220 */ /* 0x040fe20000410000 */
[----:B------:R-:W-:Y:S01]  /*efe0*/  F2FP.PACK_AB R142, R143, R142 ;  /* 0x0000008e8f8e723e */ /* 0x000fe200000000ff */
[----:B------:R-:W-:Y:S01]  /*eff0*/  FMUL.FTZ R10, R0, R162 ;  /* 0x000000a2000a7220 */ /* 0x000fe20000410000 */
[----:B------:R-:W-:Y:S01]  /*f000*/  F2FP.PACK_AB R150, R151, R150 ;  /* 0x000000969796723e */ /* 0x000fe200000000ff */
[----:B------:R-:W-:-:S02]  /*f010*/  IMAD.IADD R4, R2, 0x1, -R4 ;  /* 0x0000000102047824 */ /* 0x000fc400078e0a04 */
[----:B------:R-:W-:Y:S01]  /*f020*/  FMUL.FTZ R167, R0, R167 ;  /* 0x000000a700a77220 */ /* 0x000fe20000410000 */
[----:B------:R-:W-:Y:S02]  /*f030*/  F2FP.PACK_AB R10, R163, R10 ;  /* 0x0000000aa30a723e */ /* 0x000fe400000000ff */
[----:B------:R-:W-:Y:S02]  /*f040*/  LEA.HI R2, R4, R4, RZ, 0x1 ;  /* 0x0000000404027211 */ /* 0x000fe400078f08ff */
[----:B--2---:R-:W-:-:S13]  /*f050*/  ISETP.NE.AND P0, PT, R43, -0x1, PT ;  /* 0xffffffff2b00780c */ /* 0x004fda0003f05270 */
[----:B------:R-:W-:-:S04]  /*f060*/  @P0 IMAD.WIDE.U32 R6, R43, c[0x0][0x1e8], RZ ;  /* 0x00007a002b060a25 */ /* 0x000fc800078e00ff */
[----:B------:R-:W-:Y:S02]  /*f070*/  @P0 IMAD R41, R43, c[0x0][0x1ec], R7 ;  /* 0x00007b002b290a24 */ /* 0x000fe400078e0207 */
[----:B------:R-:W-:Y:S01]  /*f080*/  FMUL.FTZ R7, R0, R166 ;  /* 0x000000a600077220 */ /* 0x000fe20000410000 */
[----:B------:R-:W-:Y:S01]  /*f090*/  SHF.R.S32.HI R0, RZ, 0x1, R2 ;  /* 0x00000001ff007819 */ /* 0x000fe20000011402 */
[----:B------:R-:W-:Y:S01]  /*f0a0*/  @P0 IMAD.MOV.U32 R40, RZ, RZ, R6 ;  /* 0x000000ffff280224 */ /* 0x000fe200078e0006 */
[----:B------:R-:W-:Y:S02]  /*f0b0*/  LOP3.LUT R6, R2, 0x3fffffe, RZ, 0xc0, !PT ;  /* 0x03fffffe02067812 */ /* 0x000fe400078ec0ff */
[----:B------:R-:W-:Y:S01]  /*f0c0*/  IADD3 R2, -R5, R42, RZ ;  /* 0x0000002a05027210 */ /* 0x000fe20007ffe1ff */
[----:B------:R-:W-:Y:S01]  /*f0d0*/  IMAD.SHL.U32 R5, R0, 0x40, RZ ;  /* 0x0000004000057824 */ /* 0x000fe200078e00ff */
[----:B------:R-:W-:Y:S02]  /*f0e0*/  IADD3 R4, R4, -R6, RZ ;  /* 0x8000000604047210 */ /* 0x000fe40007ffe0ff */
[----:B------:R-:W-:Y:S01]  /*f0f0*/  LOP3.LUT P2, RZ, R0, 0x2, RZ, 0xc0, !PT ;  /* 0x0000000200ff7812 */ /* 0x000fe2000784c0ff */
[----:B------:R-:W-:Y:S01]  /*f100*/  IMAD R2, R19, 0x100, R2 ;  /* 0x0000010013027824 */ /* 0x000fe200078e0202 */
[----:B------:R-:W-:-:S02]  /*f110*/  LOP3.LUT R5, R5, 0xc0, RZ, 0xc0, !PT ;  /* 0x000000c005057812 */ /* 0x000fc400078ec0ff */
[----:B------:R-:W-:Y:S02]  /*f120*/  F2FP.PACK_AB R6, R171, R170 ;  /* 0x000000aaab06723e */ /* 0x000fe400000000ff */
[----:B------:R-:W-:Y:S02]  /*f130*/  LEA R2, R4, R2, 0x4 ;  /* 0x0000000204027211 */ /* 0x000fe400078e20ff */
[----:B------:R-:W-:Y:S02]  /*f140*/  LEA.HI R4, R5, R5, RZ, 0x1d ;  /* 0x0000000505047211 */ /* 0x000fe400078fe8ff */
[----:B------:R-:W-:Y:S02]  /*f150*/  LOP3.LUT R5, R0, 0x1, RZ, 0xc0, !PT ;  /* 0x0000000100057812 */ /* 0x000fe400078ec0ff */
[----:B------:R-:W-:Y:S01]  /*f160*/  F2FP.PACK_AB R7, R167, R7 ;  /* 0x00000007a707723e */ /* 0x000fe200000000ff */
[----:B------:R-:W-:Y:S01]  /*f170*/  IMAD.U32 R0, R2, 0x2, R4 ;  /* 0x0000000202007824 */ /* 0x000fe200078e0004 */
[----:B------:R-:W-:-:S02]  /*f180*/  ISETP.NE.U32.AND P1, PT, R5, 0x1, PT ;  /* 0x000000010500780c */ /* 0x000fc40003f25070 */
[----:B------:R-:W-:Y:S01]  /*f190*/  MOV R5, 0xfffffff0 ;  /* 0xfffffff000057802 */ /* 0x000fe20000000f00 */
[----:B------:R-:W-:-:S03]  /*f1a0*/  IMAD.SHL.U32 R0, R0, 0x2, RZ ;  /* 0x0000000200007824 */ /* 0x000fc600078e00ff */
[----:B------:R-:W-:Y:S02]  /*f1b0*/  SEL R5, R5, 0x10, !P1 ;  /* 0x0000001005057807 */ /* 0x000fe40004800000 */
[C---:B------:R-:W-:Y:S01]  /*f1c0*/  IADD3 R2, R0.reuse, 0x20, RZ ;  /* 0x0000002000027810 */ /* 0x040fe20007ffe0ff */
[----:B------:R1:W-:Y:S01]  /*f1d0*/  STS [R0], R17 ;  /* 0x0000001100007388 */ /* 0x0003e20000000800 */
[C---:B------:R-:W-:Y:S02]  /*f1e0*/  IADD3 R4, R0.reuse, R5, RZ ;  /* 0x0000000500047210 */ /* 0x040fe40007ffe0ff */
[----:B------:R-:W-:Y:S01]  /*f1f0*/  @P2 IADD3 R2, R0, -0x20, RZ ;  /* 0xffffffe000022810 */ /* 0x000fe20007ffe0ff */
[----:B------:R2:W-:Y:S01]  /*f200*/  STS [R0+0x200], R18 ;  /* 0x0002001200007388 */ /* 0x0005e20000000800 */
[----:B------:R-:W-:Y:S02]  /*f210*/  ISETP.NE.AND P1, PT, R25, RZ, PT ;  /* 0x000000ff1900720c */ /* 0x000fe40003f25270 */
[----:B------:R-:W-:Y:S01]  /*f220*/  ISETP.NE.AND P2, PT, R26, RZ, PT ;  /* 0x000000ff1a00720c */ /* 0x000fe20003f45270 */
[----:B------:R-:W-:Y:S04]  /*f230*/  STS [R4], R16 ;  /* 0x0000001004007388 */ /* 0x000fe80000000800 */
[----:B------:R-:W-:Y:S04]  /*f240*/  STS [R4+0x200], R15 ;  /* 0x0002000f04007388 */ /* 0x000fe80000000800 */
[----:B------:R-:W-:Y:S04]  /*f250*/  STS [R0+0x1000], R141 ;  /* 0x0010008d00007388 */ /* 0x000fe80000000800 */
[----:B------:R3:W-:Y:S04]  /*f260*/  STS [R0+0x1200], R142 ;  /* 0x0012008e00007388 */ /* 0x0007e80000000800 */
[----:B------:R4:W-:Y:S04]  /*f270*/  STS [R4+0x1000], R14 ;  /* 0x0010000e04007388 */ /* 0x0009e80000000800 */
[----:B------:R4:W-:Y:S04]  /*f280*/  STS [R4+0x1200], R150 ;  /* 0x0012009604007388 */ /* 0x0009e80000000800 */
[----:B------:R4:W-:Y:S04]  /*f290*/  STS [R2], R13 ;  /* 0x0000000d02007388 */ /* 0x0009e80000000800 */
[----:B------:R4:W-:Y:S04]  /*f2a0*/  STS [R2+0x200], R12 ;  /* 0x0002000c02007388 */ /* 0x0009e80000000800 */
[----:B-1----:R-:W1:Y:S04]  /*f2b0*/  S2R R17, SR_CTAID.Y ;  /* 0x0000000000117919 */ /* 0x002e680000002600 */
[----:B--2---:R-:W2:Y:S01]  /*f2c0*/  S2R R18, SR_CTAID.Z ;  /* 0x0000000000127919 */ /* 0x004ea20000002700 */
[----:B---3--:R-:W-:-:S03]  /*f2d0*/  IMAD.IADD R0, R5, 0x1, R2 ;  /* 0x0000000105007824 */ /* 0x008fc600078e0202 */
[----:B----4-:R-:W3:Y:S04]  /*f2e0*/  S2R R14, SR_CTAID.X ;  /* 0x00000000000e7919 */ /* 0x010ee80000002500 */
[----:B------:R-:W-:Y:S01]  /*f2f0*/  STS [R0], R9 ;  /* 0x0000000900007388 */ /* 0x000fe20000000800 */
[----:B------:R-:W-:-:S03]  /*f300*/  @P1 MOV R4, c[0x0][0x210] ;  /* 0x0000840000041a02 */ /* 0x000fc60000000f00 */
[----:B------:R4:W-:Y:S01]  /*f310*/  STS [R0+0x200], R6 ;  /* 0x0002000600007388 */ /* 0x0009e20000000800 */
[----:B------:R-:W-:Y:S03]  /*f320*/  @P5 MUFU.LG2 R13, R22 ;  /* 0x00000016000d5308 */ /* 0x000fe60000000c00 */
[----:B------:R1:W-:Y:S04]  /*f330*/  STS [R2+0x1000], R11 ;  /* 0x0010000b02007388 */ /* 0x0003e80000000800 */
[----:B------:R2:W-:Y:S01]  /*f340*/  STS [R2+0x1200], R10 ;  /* 0x0012000a02007388 */ /* 0x0005e20000000800 */
[----:B------:R-:W-:Y:S03]  /*f350*/  @P4 MUFU.LG2 R12, R21 ;  /* 0x00000015000c4308 */ /* 0x000fe60000000c00 */
[----:B------:R3:W-:Y:S04]  /*f360*/  STS [R0+0x1000], R8 ;  /* 0x0010000800007388 */ /* 0x0007e80000000800 */
[----:B------:R3:W-:Y:S04]  /*f370*/  STS [R0+0x1200], R7 ;  /* 0x0012000700007388 */ /* 0x0007e80000000800 */
[----:B------:R-:W-:Y:S01]  /*f380*/  BAR.SYNC.DEFER_BLOCKING 0x0 ;  /* 0x0000000000007b1d */ /* 0x000fe20000010000 */
[----:B----4-:R-:W-:-:S02]  /*f390*/  @P1 IMAD R6, R4, c[0x0][0x214], RZ ;  /* 0x0000850004061a24 */ /* 0x010fc400078e02ff */
[----:B------:R-:W-:-:S03]  /*f3a0*/  @!P1 IMAD.MOV.U32 R4, RZ, RZ, c[0x0][0x214] ;  /* 0x00008500ff049624 */ /* 0x000fc600078e00ff */
[----:B-1----:R1:W4:Y:S02]  /*f3b0*/  @P6 MUFU.LG2 R11, R20 ;  /* 0x00000014000b6308 */ /* 0x0023240000000c00 */
[----:B------:R-:W-:Y:S02]  /*f3c0*/  @!P1 SEL R6, R4, c[0x0][0x234], !P2 ;  /* 0x00008d0004069a07 */ /* 0x000fe40005000000 */
[----:B--2---:R-:W-:Y:S02]  /*f3d0*/  @!P0 SHF.R.S32.HI R2, RZ, 0x1f, R17 ;  /* 0x0000001fff028819 */ /* 0x004fe40000011411 */
[----:B------:R-:W-:Y:S01]  /*f3e0*/  ISETP.NE.OR P2, PT, R25, RZ, !P2 ;  /* 0x000000ff1900720c */ /* 0x000fe20005745670 */
[----:B---3--:R-:W-:-:S04]  /*f3f0*/  @!P0 IMAD.WIDE.U32 R8, R17, c[0x0][0x1e0], RZ ;  /* 0x0000780011088a25 */ /* 0x008fc800078e00ff */
[----:B------:R-:W-:Y:S01]  /*f400*/  @!P0 IMAD R4, R2, c[0x0][0x1e0], RZ ;  /* 0x0000780002048a24 */ /* 0x000fe200078e02ff */
[----:B------:R-:W-:Y:S01]  /*f410*/  LOP3.LUT R2, R24, 0xffffffe0, RZ, 0xc0, !PT ;  /* 0xffffffe018027812 */ /* 0x000fe200078ec0ff */
[----:B------:R-:W2:Y:S01]  /*f420*/  @P3 MUFU.LG2 R10, R23 ;  /* 0x00000017000a3308 */ /* 0x000ea20000000c00 */
[----:B------:R3:W2:Y:S01]  /*f430*/  LDS.128 R24, [R217] ;  /* 0x00000000d9187984 */ /* 0x0006a20000000c00 */
[----:B------:R-:W-:Y:S01]  /*f440*/  @!P0 IMAD R4, R17, c[0x0][0x1e4], R4 ;  /* 0x0000790011048a24 */ /* 0x000fe200078e0204 */
[----:B------:R-:W-:Y:S01]  /*f450*/  @P1 MOV R0, 0x1 ;  /* 0x0000000100001802 */ /* 0x000fe20000000f00 */
[----:B------:R-:W-:Y:S01]  /*f460*/  @!P1 IMAD R0, R6, c[0x0][0x1c0], RZ ;  /* 0x0000700006009a24 */ /* 0x000fe200078e02ff */
[----:B-1----:R3:W5:Y:S01]  /*f470*/  LDL R20, [R1+0x20] ;  /* 0x0000200001147983 */ /* 0x0027620000100800 */
[----:B------:R-:W-:Y:S01]  /*f480*/  @!P2 IMAD R5, R17, c[0x0][0x214], RZ ;  /* 0x000085001105aa24 */ /* 0x000fe200078e02ff */
[----:B------:R-:W-:Y:S01]  /*f490*/  @!P0 IADD3 R41, R9, R4, RZ ;  /* 0x0000000409298210 */ /* 0x000fe20007ffe0ff */
[----:B------:R-:W-:Y:S01]  /*f4a0*/  IMAD.IADD R9, R42, 0x1, -R2 ;  /* 0x000000012a097824 */ /* 0x000fe200078e0a02 */
[----:B------:R3:W1:Y:S04]  /*f4b0*/  LDS.128 R28, [R217+0x800] ;  /* 0x00080000d91c7984 */ /* 0x0006680000000c00 */
[----:B------:R3:W1:Y:S04]  /*f4c0*/  LDS.128 R32, [R217+0x1000] ;  /* 0x00100000d9207984 */ /* 0x0006680000000c00 */
[----:B------:R3:W1:Y:S01]  /*f4d0*/  LDS.128 R36, [R217+0x1800] ;  /* 0x00180000d9247984 */ /* 0x0006620000000c00 */
[----:B------:R-:W-:Y:S01]  /*f4e0*/  IMAD R0, R17, R0, RZ ;  /* 0x0000000011007224 */ /* 0x000fe200078e02ff */
[----:B------:R-:W-:Y:S01]  /*f4f0*/  @!P2 SEL R2, R5, R43, !P0 ;  /* 0x0000002b0502a207 */ /* 0x000fe20004000000 */
[----:B------:R-:W-:Y:S01]  /*f500*/  @!P0 IMAD.MOV.U32 R40, RZ, RZ, R8 ;  /* 0x000000ffff288224 */ /* 0x000fe200078e0008 */
[----:B------:R-:W-:Y:S01]  /*f510*/  @P1 MOV R7, c[0x0][0x210] ;  /* 0x0000840000071a02 */ /* 0x000fe20000000f00 */
[----:B------:R-:W-:Y:S01]  /*f520*/  @!P1 IMAD.MOV.U32 R7, RZ, RZ, 0x1 ;  /* 0x00000001ff079424 */ /* 0x000fe200078e00ff */
[----:B------:R-:W-:Y:S01]  /*f530*/  CS2R R4, SRZ ;  /* 0x0000000000047805 */ /* 0x000fe2000001ff00 */
[----:B------:R-:W-:-:S02]  /*f540*/  SEL R0, R0, RZ, P2 ;  /* 0x000000ff00007207 */ /* 0x000fc40001000000 */
[----:B------:R-:W-:Y:S02]  /*f550*/  @!P2 SHF.R.S32.HI R5, RZ, 0x1f, R2 ;  /* 0x0000001fff05a819 */ /* 0x000fe40000011402 */
[----:B------:R-:W-:Y:S02]  /*f560*/  LOP3.LUT P0, RZ, R9, 0x3, RZ, 0xc0, !PT ;  /* 0x0000000309ff7812 */ /* 0x000fe4000780c0ff */
[----:B------:R-:W-:Y:S01]  /*f570*/  @!P2 MOV R4, R2 ;  /* 0x000000020004a202 */ /* 0x000fe20000000f00 */
[----:B------:R-:W-:Y:S02]  /*f580*/  IMAD R2, R14, R7, RZ ;  /* 0x000000070e027224 */ /* 0x000fe400078e02ff */
[----:B------:R-:W-:Y:S02]  /*f590*/  IMAD R0, R18, R6, R0 ;  /* 0x0000000612007224 */ /* 0x000fe400078e0200 */
[----:B----4-:R-:W-:Y:S01]  /*f5a0*/  @P6 FMUL.FTZ R8, R11, 0.69314718246459960938 ;  /* 0x3f3172180b086820 */ /* 0x010fe20000410000 */
[----:B------:R-:W-:-:S02]  /*f5b0*/  SHF.L.U32 R9, R2, 0x7, RZ ;  /* 0x0000000702097819 */ /* 0x000fc400000006ff */
[----:B------:R-:W-:Y:S01]  /*f5c0*/  MOV R17, 0x7f800000 ;  /* 0x7f80000000117802 */ /* 0x000fe20000000f00 */
[----:B------:R-:W-:Y:S01]  /*f5d0*/  @P6 FFMA.FTZ R17, R138, c[0x0][0x238], R8 ;  /* 0x00008e008a116a23 */ /* 0x000fe20000010008 */
[--C-:B------:R-:W-:Y:S01]  /*f5e0*/  IADD3 R11, P2, P1, R9, R4, R0.reuse ;  /* 0x00000004090b7210 */ /* 0x100fe2000795e000 */
[----:B------:R-:W-:Y:S01]  /*f5f0*/  @P5 FMUL.FTZ R8, R13, 0.69314718246459960938 ;  /* 0x3f3172180d085820 */ /* 0x000fe20000410000 */
[----:B------:R-:W-:Y:S01]  /*f600*/  SHF.R.S32.HI R4, RZ, 0x1f, R9 ;  /* 0x0000001fff047819 */ /* 0x000fe20000011409 */
[----:B------:R-:W-:Y:S01]  /*f610*/  @P4 FMUL.FTZ R6, R12, 0.69314718246459960938 ;  /* 0x3f3172180c064820 */ /* 0x000fe20000410000 */
[----:B------:R-:W-:Y:S01]  /*f620*/  SHF.R.S32.HI R0, RZ, 0x1f, R0 ;  /* 0x0000001fff007819 */ /* 0x000fe20000011400 */
[----:B--2---:R-:W-:Y:S01]  /*f630*/  @P3 FMUL.FTZ R2, R10, 0.69314718246459960938 ;  /* 0x3f3172180a023820 */ /* 0x004fe20000410000 */
[----:B------:R-:W-:Y:S01]  /*f640*/  BSSY B0, `(.L_x_22) ;  /* 0x000002e000007945 */ /* 0x000fe20003800000 */
[----:B------:R-:W-:Y:S01]  /*f650*/  MOV R16, 0x7f800000 ;  /* 0x7f80000000107802 */ /* 0x000fe20000000f00 */
[----:B------:R-:W-:Y:S01]  /*f660*/  IMAD.MOV.U32 R14, RZ, RZ, 0x7f800000 ;  /* 0x7f800000ff0e7424 */ /* 0x000fe200078e00ff */
[----:B------:R-:W-:Y:S01]  /*f670*/  MOV R15, 0x7f800000 ;  /* 0x7f800000000f7802 */ /* 0x000fe20000000f00 */
[----:B------:R-:W-:Y:S01]  /*f680*/  @P5 FFMA.FTZ R16, R137, c[0x0][0x238], R8 ;  /* 0x00008e0089105a23 */ /* 0x000fe20000010008 */
[----:B------:R-:W-:Y:S01]  /*f690*/  IADD3.X R5, R4, R5, R0, P2, P1 ;  /* 0x0000000504057210 */ /* 0x000fe200017e2400 */
[----:B------:R-:W-:-:S02]  /*f6a0*/  @P4 FFMA.FTZ R14, R136, c[0x0][0x238], R6 ;  /* 0x00008e00880e4a23 */ /* 0x000fc40000010006 */
[----:B------:R-:W-:Y:S01]  /*f6b0*/  @P3 FFMA.FTZ R15, R3, c[0x0][0x238], R2 ;  /* 0x00008e00030f3a23 */ /* 0x000fe20000010002 */
[----:B------:R-:W-:Y:S05]  /*f6c0*/  @P0 BRA `(.L_x_23) ;  /* 0x0000025000000947 */ /* 0x000fea0003800000 */
[----:B---3--:R-:W2:Y:S01]  /*f6d0*/  LDL.LU R21, [R1+0x4c] ;  /* 0x00004c0001157983 */ /* 0x008ea20000300800 */
[----:B------:R-:W-:-:S04]  /*f6e0*/  SHF.R.S32.HI R0, RZ, 0x1f, R19 ;  /* 0x0000001fff007819 */ /* 0x000fc80000011413 */
[----:B------:R-:W-:-:S04]  /*f6f0*/  LEA.HI R0, R0, R19, RZ, 0x2 ;  /* 0x0000001300007211 */ /* 0x000fc800078f10ff */
[----:B------:R-:W-:-:S05]  /*f700*/  LOP3.LUT R0, R0, 0xffffffc, RZ, 0xc0, !PT ;  /* 0x0ffffffc00007812 */ /* 0x000fca00078ec0ff */
[----:B------:R-:W-:-:S04]  /*f710*/  IMAD.IADD R0, R19, 0x1, -R0 ;  /* 0x0000000113007824 */ /* 0x000fc800078e0a00 */
[----:B--2---:R-:W-:-:S05]  /*f720*/  IMAD R0, R0, 0x10, R21 ;  /* 0x0000001000007824 */ /* 0x004fca00078e0215 */
[CC--:B-----5:R-:W-:Y:S02]  /*f730*/  ISETP.GE.AND P6, PT, R0.reuse, R20.reuse, PT ;  /* 0x000000140000720c */ /* 0x0e0fe40003fc6270 */
[C---:B------:R-:W-:Y:S02]  /*f740*/  IADD3 R3, R0.reuse, 0x8, RZ ;  /* 0x0000000800037810 */ /* 0x040fe40007ffe0ff */
[C---:B------:R-:W-:Y:S02]  /*f750*/  IADD3 R2, R0.reuse, 0x40, RZ ;  /* 0x0000004000027810 */ /* 0x040fe40007ffe0ff */
[----:B------:R-:W-:Y:S02]  /*f760*/  IADD3 R4, R0, 0x48, RZ ;  /* 0x0000004800047810 */ /* 0x000fe40007ffe0ff */
[-C--:B------:R-:W-:Y:S02]  /*f770*/  ISETP.GE.AND P5, PT, R3, R20.reuse, PT ;  /* 0x000000140300720c */ /* 0x080fe40003fa6270 */
[----:B------:R-:W-:-:S02]  /*f780*/  ISETP.GE.AND P4, PT, R2, R20, PT ;  /* 0x000000140200720c */ /* 0x000fc40003f86270 */
[----:B------:R-:W-:Y:S01]  /*f790*/  ISETP.GE.AND P3, PT, R4, R20, PT ;  /* 0x000000140400720c */ /* 0x000fe20003f66270 */
[----:B------:R-:W-:-:S05]  /*f7a0*/  @!P6 IMAD R0, R0, R7, RZ ;  /* 0x000000070000e224 */ /* 0x000fca00078e02ff */
[----:B------:R-:W-:-:S03]  /*f7b0*/  @!P6 IADD3 R6, P0, R0, R11, RZ ;  /* 0x0000000b0006e210 */ /* 0x000fc60007f1e0ff */
[----:B------:R-:W-:Y:S01]  /*f7c0*/  @!P5 IMAD R3, R3, R7, RZ ;  /* 0x000000070303d224 */ /* 0x000fe200078e02ff */
[----:B------:R-:W-:Y:S01]  /*f7d0*/  @!P6 LEA.HI.X.SX32 R9, R0, R5, 0x1, P0 ;  /* 0x000000050009e211 */ /* 0x000fe200000f0eff */
[-C--:B------:R-:W-:Y:S01]  /*f7e0*/  @!P4 IMAD R12, R2, R7.reuse, RZ ;  /* 0x00000007020cc224 */ /* 0x080fe200078e02ff */
[----:B------:R-:W-:Y:S01]  /*f7f0*/  @!P6 LEA R8, P0, R6, c[0x0][0x200], 0x2 ;  /* 0x000080000608ea11 */ /* 0x000fe200078010ff */
[----:B------:R-:W-:Y:S01]  /*f800*/  @!P3 IMAD R2, R4, R7, RZ ;  /* 0x000000070402b224 */ /* 0x000fe200078e02ff */
[CC--:B------:R-:W-:Y:S02]  /*f810*/  @!P5 IADD3 R0, P2, R3.reuse, R11.reuse, RZ ;  /* 0x0000000b0300d210 */ /* 0x0c0fe40007f5e0ff */
[----:B------:R-:W-:Y:S02]  /*f820*/  @!P6 LEA.HI.X R9, R6, c[0x0][0x204], R9, 0x2, P0 ;  /* 0x000081000609ea11 */ /* 0x000fe400000f1409 */
[-C--:B------:R-:W-:Y:S02]  /*f830*/  @!P4 IADD3 R10, P1, R12, R11.reuse, RZ ;  /* 0x0000000b0c0ac210 */ /* 0x080fe40007f3e0ff */
[----:B------:R-:W-:Y:S01]  /*f840*/  @!P3 IADD3 R11, P0, R2, R11, RZ ;  /* 0x0000000b020bb210 */ /* 0x000fe20007f1e0ff */
[----:B------:R2:W-:Y:S01]  /*f850*/  @!P6 STG.E [R8.64], R17 ;  /* 0x000000110800e986 */ /* 0x0005e2000c101906 */
[----:B------:R-:W-:-:S02]  /*f860*/  @!P5 LEA.HI.X.SX32 R3, R3, R5, 0x1, P2 ;  /* 0x000000050303d211 */ /* 0x000fc400010f0eff */
[----:B------:R-:W-:Y:S02]  /*f870*/  @!P5 LEA R6, P2, R0, c[0x0][0x200], 0x2 ;  /* 0x000080000006da11 */ /* 0x000fe400078410ff */
[-C--:B------:R-:W-:Y:S02]  /*f880*/  @!P4 LEA.HI.X.SX32 R13, R12, R5.reuse, 0x1, P1 ;  /* 0x000000050c0dc211 */ /* 0x080fe400008f0eff */
[----:B------:R-:W-:Y:S02]  /*f890*/  @!P3 LEA.HI.X.SX32 R12, R2, R5, 0x1, P0 ;  /* 0x00000005020cb211 */ /* 0x000fe400000f0eff */
[----:B------:R-:W-:Y:S02]  /*f8a0*/  @!P4 LEA R4, P1, R10, c[0x0][0x200], 0x2 ;  /* 0x000080000a04ca11 */ /* 0x000fe400078210ff */
[----:B------:R-:W-:Y:S02]  /*f8b0*/  @!P3 LEA R2, P0, R11, c[0x0][0x200], 0x2 ;  /* 0x000080000b02ba11 */ /* 0x000fe400078010ff */
[----:B------:R-:W-:-:S02]  /*f8c0*/  @!P5 LEA.HI.X R7, R0, c[0x0][0x204], R3, 0x2, P2 ;  /* 0x000081000007da11 */ /* 0x000fc400010f1403 */
[----:B------:R-:W-:Y:S02]  /*f8d0*/  @!P4 LEA.HI.X R5, R10, c[0x0][0x204], R13, 0x2, P1 ;  /* 0x000081000a05ca11 */ /* 0x000fe400008f140d */
[----:B------:R-:W-:Y:S01]  /*f8e0*/  @!P3 LEA.HI.X R3, R11, c[0x0][0x204], R12, 0x2, P0 ;  /* 0x000081000b03ba11 */ /* 0x000fe200000f140c */
[----:B------:R2:W-:Y:S04]  /*f8f0*/  @!P5 STG.E [R6.64], R16 ;  /* 0x000000100600d986 */ /* 0x0005e8000c101906 */
[----:B------:R2:W-:Y:S04]  /*f900*/  @!P4 STG.E [R4.64], R14 ;  /* 0x0000000e0400c986 */ /* 0x0005e8000c101906 */
[----:B------:R2:W-:Y:S02]  /*f910*/  @!P3 STG.E [R2.64], R15 ;  /* 0x0000000f0200b986 */ /* 0x0005e4000c101906 */
.L_x_23:
[----:B---3--:R-:W-:Y:S05]  /*f920*/  BSYNC B0 ;  /* 0x0000000000007941 */ /* 0x008fea0003800000 */
.L_x_22:
[----:B--2---:R-:W2:Y:S04]  /*f930*/  LDL.LU.64 R4, [R1+0x28] ;  /* 0x0000280001047983 */ /* 0x004ea80000300a00 */
[----:B------:R3:W5:Y:S01]  /*f940*/  LDL.64 R10, [R1] ;  /* 0x00000000010a7983 */ /* 0x0007620000100a00 */
[----:B------:R-:W-:Y:S01]  /*f950*/  SHF.R.S32.HI R0, RZ, 0x1f, R18 ;  /* 0x0000001fff007819 */ /* 0x000fe20000011412 */
[----:B------:R-:W-:Y:S04]  /*f960*/  BSSY B0, `(.L_x_24) ;  /* 0x0000011000007945 */ /* 0x000fe80003800000 */
[----:B------:R-:W-:-:S04]  /*f970*/  IMAD R0, R0, c[0x0][0x1f0], RZ ;  /* 0x00007c0000007a24 */ /* 0x000fc800078e02ff */
[----:B------:R-:W-:Y:S01]  /*f980*/  IMAD R0, R18, c[0x0][0x1f4], R0 ;  /* 0x00007d0012007a24 */ /* 0x000fe200078e0200 */
[----:B--2---:R-:W-:-:S04]  /*f990*/  IADD3 R2, P0, R4, R40, RZ ;  /* 0x0000002804027210 */ /* 0x004fc80007f1e0ff */
[----:B------:R-:W-:Y:S02]  /*f9a0*/  IADD3.X R3, R5, R41, RZ, P0, !PT ;  /* 0x0000002905037210 */ /* 0x000fe400007fe4ff */
[----:B-----5:R-:W-:-:S03]  /*f9b0*/  ISETP.GE.AND P0, PT, R250, R20, PT ;  /* 0x00000014fa00720c */ /* 0x020fc60003f06270 */
[----:B------:R-:W-:-:S05]  /*f9c0*/  IMAD.WIDE.U32 R8, R18, c[0x0][0x1f0], R2 ;  /* 0x00007c0012087a25 */ /* 0x000fca00078e0002 */
[----:B------:R-:W-:-:S05]  /*f9d0*/  IADD3 R7, R9, R0, RZ ;  /* 0x0000000009077210 */ /* 0x000fca0007ffe0ff */
[----:B------:R-:W-:Y:S05]  /*f9e0*/  @P0 BRA `(.L_x_25) ;  /* 0x0000008000000947 */ /* 0x000fea0003800000 */
[----:B---3--:R-:W-:Y:S01]  /*f9f0*/  MOV R6, R8 ;  /* 0x0000000800067202 */ /* 0x008fe20000000f00 */
[----:B------:R-:W-:-:S04]  /*fa00*/  IMAD R0, R11, c[0x0][0x1e8], RZ ;  /* 0x00007a000b007a24 */ /* 0x000fc800078e02ff */
[----:B------:R-:W-:-:S04]  /*fa10*/  IMAD.WIDE.U32 R2, R10, c[0x0][0x1e8], R6 ;  /* 0x00007a000a027a25 */ /* 0x000fc800078e0006 */
[----:B------:R-:W-:Y:S01]  /*fa20*/  IMAD R0, R10, c[0x0][0x1ec], R0 ;  /* 0x00007b000a007a24 */ /* 0x000fe200078e0200 */
[----:B------:R-:W-:-:S04]  /*fa30*/  LEA R4, P0, R2, c[0x0][0x1d0], 0x1 ;  /* 0x0000740002047a11 */ /* 0x000fc800078008ff */
[----:B------:R-:W-:-:S04]  /*fa40*/  IADD3 R0, R3, R0, RZ ;  /* 0x0000000003007210 */ /* 0x000fc80007ffe0ff */
[----:B------:R-:W-:-:S05]  /*fa50*/  LEA.HI.X R5, R2, c[0x0][0x1d4], R0, 0x1, P0 ;  /* 0x0000750002057a11 */ /* 0x000fca00000f0c00 */
[----:B------:R2:W-:Y:S02]  /*fa60*/  STG.E.128 [R4.64], R24 ;  /* 0x0000001804007986 */ /* 0x0005e4000c101d06 */
.L_x_25:
[----:B---3--:R-:W-:Y:S05]  /*fa70*/  BSYNC B0 ;  /* 0x0000000000007941 */ /* 0x008fea0003800000 */
.L_x_24:
[----:B------:R-:W3:Y:S01]  /*fa80*/  LDL.LU R0, [R1+0x40] ;  /* 0x0000400001007983 */ /* 0x000ee20000300800 */
[----:B------:R-:W-:Y:S01]  /*fa90*/  BSSY B0, `(.L_x_26) ;  /* 0x000000e000007945 */ /* 0x000fe20003800000 */
[----:B---3--:R-:W-:-:S13]  /*faa0*/  ISETP.GE.AND P0, PT, R0, R20, PT ;  /* 0x000000140000720c */ /* 0x008fda0003f06270 */
[----:B------:R-:W-:Y:S05]  /*fab0*/  @P0 BRA `(.L_x_27) ;  /* 0x000000b000000947 */ /* 0x000fea0003800000 */
[----:B--2---:R-:W-:Y:S01]  /*fac0*/  IADD3 R4, P0, R10, 0x20, RZ ;  /* 0x000000200a047810 */ /* 0x004fe20007f1e0ff */
[----:B------:R-:W-:Y:S01]  /*fad0*/  IMAD.MOV.U32 R2, RZ, RZ, R8 ;  /* 0x000000ffff027224 */ /* 0x000fe200078e0008 */
[----:B------:R-:W-:-:S03]  /*fae0*/  MOV R3, R7 ;  /* 0x0000000700037202 */ /* 0x000fc60000000f00 */
[----:B------:R-:W-:Y:S02]  /*faf0*/  IMAD.X R0, RZ, RZ, R11, P0 ;  /* 0x000000ffff007224 */ /* 0x000fe400000e060b */
[----:B------:R-:W-:-:S04]  /*fb00*/  IMAD.WIDE.U32 R2, R4, c[0x0][0x1e8], R2 ;  /* 0x00007a0004027a25 */ /* 0x000fc800078e0002 */
[----:B------:R-:W-:-:S04]  /*fb10*/  IMAD R0, R0, c[0x0][0x1e8], RZ ;  /* 0x00007a0000007a24 */ /* 0x000fc800078e02ff */
[----:B------:R-:W-:Y:S01]  /*fb20*/  IMAD R0, R4, c[0x0][0x1ec], R0 ;  /* 0x00007b0004007a24 */ /* 0x000fe200078e0200 */
[----:B------:R-:W-:-:S04]  /*fb30*/  LEA R4, P0, R2, c[0x0][0x1d0], 0x1 ;  /* 0x0000740002047a11 */ /* 0x000fc800078008ff */
[----:B------:R-:W-:-:S04]  /*fb40*/  IADD3 R0, R3, R0, RZ ;  /* 0x0000000003007210 */ /* 0x000fc80007ffe0ff */
[----:B------:R-:W-:-:S05]  /*fb50*/  LEA.HI.X R5, R2, c[0x0][0x1d4], R0, 0x1, P0 ;  /* 0x0000750002057a11 */ /* 0x000fca00000f0c00 */
[----:B-1----:R1:W-:Y:S02]  /*fb60*/  STG.E.128 [R4.64], R28 ;  /* 0x0000001c04007986 */ /* 0x0023e4000c101d06 */
.L_x_27:
[----:B------:R-:W-:Y:S05]  /*fb70*/  BSYNC B0 ;  /* 0x0000000000007941 */ /* 0x000fea0003800000 */
.L_x_26:
[----:B------:R-:W3:Y:S01]  /*fb80*/  LDL.LU R0, [R1+0x44] ;  /* 0x0000440001007983 */ /* 0x000ee20000300800 */
[----:B------:R-:W-:Y:S01]  /*fb90*/  BSSY B0, `(.L_x_28) ;  /* 0x000000e000007945 */ /* 0x000fe20003800000 */
[----:B---3--:R-:W-:-:S13]  /*fba0*/  ISETP.GE.AND P0, PT, R0, R20, PT ;  /* 0x000000140000720c */ /* 0x008fda0003f06270 */
[----:B------:R-:W-:Y:S05]  /*fbb0*/  @P0 BRA `(.L_x_29) ;  /* 0x000000b000000947 */ /* 0x000fea0003800000 */
[----:B-12---:R-:W-:Y:S01]  /*fbc0*/  IADD3 R4, P0, R10, 0x40, RZ ;  /* 0x000000400a047810 */ /* 0x006fe20007f1e0ff */
        /* <DEDUP_REMOVED lines=9> */
[----:B------:R1:W-:Y:S02]  /*fc60*/  STG.E.128 [R4.64], R32 ;  /* 0x0000002004007986 */ /* 0x0003e4000c101d06 */
.L_x_29:
[----:B------:R-:W-:Y:S05]  /*fc70*/  BSYNC B0 ;  /* 0x0000000000007941 */ /* 0x000fea0003800000 */
.L_x_28:
[----:B------:R-:W3:Y:S02]  /*fc80*/  LDL.LU R0, [R1+0x48] ;  /* 0x0000480001007983 */ /* 0x000ee40000300800 */
[----:B---3--:R-:W-:-:S13]  /*fc90*/  ISETP.GE.AND P0, PT, R0, R20, PT ;  /* 0x000000140000720c */ /* 0x008fda0003f06270 */
[----:B------:R-:W-:Y:S05]  /*fca0*/  @P0 EXIT ;  /* 0x000000000000094d */ /* 0x000fea0003800000 */
[----:B------:R-:W-:Y:S01]  /*fcb0*/  IADD3 R6, P0, R10, 0x60, RZ ;  /* 0x000000600a067810 */ /* 0x000fe20007f1e0ff */
[----:B------:R-:W-:Y:S01]  /*fcc0*/  IMAD.MOV.U32 R2, RZ, RZ, R8 ;  /* 0x000000ffff027224 */ /* 0x000fe200078e0008 */
[----:B------:R-:W-:-:S03]  /*fcd0*/  MOV R3, R7 ;  /* 0x0000000700037202 */ /* 0x000fc60000000f00 */
[----:B------:R-:W-:Y:S02]  /*fce0*/  IMAD.X R0, RZ, RZ, R11, P0 ;  /* 0x000000ffff007224 */ /* 0x000fe400000e060b */
[----:B-12---:R-:W-:-:S04]  /*fcf0*/  IMAD.WIDE.U32 R4, R6, c[0x0][0x1e8], R2 ;  /* 0x00007a0006047a25 */ /* 0x006fc800078e0002 */
[----:B------:R-:W-:Y:S01]  /*fd00*/  IMAD R0, R0, c[0x0][0x1e8], RZ ;  /* 0x00007a0000007a24 */ /* 0x000fe200078e02ff */
[----:B------:R-:W-:-:S03]  /*fd10*/  LEA R2, P0, R4, c[0x0][0x1d0], 0x1 ;  /* 0x0000740004027a11 */ /* 0x000fc600078008ff */
[----:B------:R-:W-:-:S05]  /*fd20*/  IMAD R0, R6, c[0x0][0x1ec], R0 ;  /* 0x00007b0006007a24 */ /* 0x000fca00078e0200 */
[----:B------:R-:W-:-:S04]  /*fd30*/  IADD3 R0, R5, R0, RZ ;  /* 0x0000000005007210 */ /* 0x000fc80007ffe0ff */
[----:B------:R-:W-:-:S05]  /*fd40*/  LEA.HI.X R3, R4, c[0x0][0x1d4], R0, 0x1, P0 ;  /* 0x0000750004037a11 */ /* 0x000fca00000f0c00 */
[----:B------:R-:W-:Y:S01]  /*fd50*/  STG.E.128 [R2.64], R36 ;  /* 0x0000002402007986 */ /* 0x000fe2000c101d06 */
[----:B------:R-:W-:Y:S05]  /*fd60*/  EXIT ;  /* 0x000000000000794d */ /* 0x000fea0003800000 */
.L_x_11:
[----:B--2---:R-:W2:Y:S01]  /*fd70*/  LDL.LU R18, [R1+0x8] ;  /* 0x0000080001127983 */ /* 0x004ea20000300800 */
[----:B------:R-:W3:Y:S01]  /*fd80*/  LDC.U8 R4, c[0x0][0x329] ;  /* 0x0000ca40ff047b82 */ /* 0x000ee20000000000 */
[----:B------:R-:W-:Y:S01]  /*fd90*/  SHF.R.S32.HI R10, RZ, 0x1f, R67 ;  /* 0x0000001fff0a7819 */ /* 0x000fe20000011443 */
[----:B------:R-:W-:Y:S01]  /*fda0*/  IMAD.IADD R15, R64, 0x1, -R116 ;  /* 0x00000001400f7824 */ /* 0x000fe200078e0a74 */
[----:B------:R-:W-:Y:S01]  /*fdb0*/  SHF.R.S32.HI R12, RZ, 0x1f, R14 ;  /* 0x0000001fff0c7819 */ /* 0x000fe2000001140e */
[----:B------:R-:W-:Y:S01]  /*fdc0*/  BSSY B0, `(.L_x_30) ;  /* 0x000003b000007945 */ /* 0x000fe20003800000 */
[----:B------:R-:W-:-:S03]  /*fdd0*/  LEA.HI R10, R10, R67, RZ, 0x2 ;  /* 0x000000430a0a7211 */ /* 0x000fc600078f10ff */
[----:B------:R-:W4:Y:S01]  /*fde0*/  LDC.U8 R0, c[0x0][0x328] ;  /* 0x0000ca00ff007b82 */ /* 0x000f220000000000 */
[----:B------:R-:W-:-:S04]  /*fdf0*/  IMAD R12, R12, c[0x0][0x1f0], RZ ;  /* 0x00007c000c0c7a24 */ /* 0x000fc800078e02ff */
[----:B------:R-:W-:Y:S01]  /*fe00*/  IMAD R12, R14, c[0x0][0x1f4], R12 ;  /* 0x00007d000e0c7a24 */ /* 0x000fe200078e020c */
[----:B---3--:R-:W-:Y:S02]  /*fe10*/  ISETP.NE.AND P1, PT, R4, RZ, PT ;  /* 0x000000ff0400720c */ /* 0x008fe40003f25270 */
[----:B----4-:R-:W-:-:S04]  /*fe20*/  ISETP.NE.AND P3, PT, R0, RZ, PT ;  /* 0x000000ff0000720c */ /* 0x010fc80003f65270 */
[----:B------:R-:W-:-:S07]  /*fe30*/  ISETP.NE.OR P2, PT, R4, RZ, !P3 ;  /* 0x000000ff0400720c */ /* 0x000fce0005f45670 */
[----:B------:R-:W-:Y:S01]  /*fe40*/  @P1 IMAD.MOV.U32 R9, RZ, RZ, c[0x0][0x210] ;  /* 0x00008400ff091624 */ /* 0x000fe200078e00ff */
[----:B------:R-:W-:Y:S01]  /*fe50*/  LOP3.LUT R4, R10, 0x1ffffffc, RZ, 0xc0, !PT ;  /* 0x1ffffffc0a047812 */ /* 0x000fe200078ec0ff */
[----:B------:R-:W-:Y:S02]  /*fe60*/  @!P1 IMAD.MOV.U32 R8, RZ, RZ, c[0x0][0x214] ;  /* 0x00008500ff089624 */ /* 0x000fe400078e00ff */
[----:B------:R-:W-:Y:S02]  /*fe70*/  @P1 IMAD R9, R9, c[0x0][0x214], RZ ;  /* 0x0000850009091a24 */ /* 0x000fe400078e02ff */
[----:B------:R-:W-:Y:S01]  /*fe80*/  @P1 IMAD.MOV.U32 R17, RZ, RZ, c[0x0][0x210] ;  /* 0x00008400ff111624 */ /* 0x000fe200078e00ff */
[----:B------:R-:W-:Y:S02]  /*fe90*/  @!P1 SEL R9, R8, c[0x0][0x234], !P3 ;  /* 0x00008d0008099a07 */ /* 0x000fe40005800000 */
[----:B------:R-:W-:-:S05]  /*fea0*/  @!P1 MOV R17, 0x1 ;  /* 0x0000000100119802 */ /* 0x000fca0000000f00 */
[----:B------:R-:W-:Y:S01]  /*feb0*/  IMAD R8, R116, R17, RZ ;  /* 0x0000001174087224 */ /* 0x000fe200078e02ff */
[C---:B--2---:R-:W-:Y:S02]  /*fec0*/  ISETP.NE.AND P4, PT, R18.reuse, -0x1, PT ;  /* 0xffffffff1200780c */ /* 0x044fe40003f85270 */
[----:B------:R-:W-:-:S11]  /*fed0*/  ISETP.NE.OR P0, PT, R18, -0x1, P2 ;  /* 0xffffffff1200780c */ /* 0x000fd60001705670 */
[----:B------:R-:W-:Y:S01]  /*fee0*/  @P4 IMAD.WIDE.U32 R2, R18, c[0x0][0x1e8], RZ ;  /* 0x00007a0012024a25 */ /* 0x000fe200078e00ff */
[----:B------:R-:W-:-:S03]  /*fef0*/  @!P4 SHF.R.S32.HI R0, RZ, 0x1f, R13 ;  /* 0x0000001fff00c819 */ /* 0x000fc6000001140d */
[----:B------:R-:W-:Y:S02]  /*ff00*/  @P4 IMAD R5, R18, c[0x0][0x1ec], R3 ;  /* 0x00007b0012054a24 */ /* 0x000fe400078e0203 */
[----:B------:R-:W-:Y:S02]  /*ff10*/  @!P4 IMAD R3, R0, c[0x0][0x1e0], RZ ;  /* 0x000078000003ca24 */ /* 0x000fe400078e02ff */
[----:B------:R-:W-:-:S04]  /*ff20*/  @!P4 IMAD.WIDE.U32 R6, R13, c[0x0][0x1e0], RZ ;  /* 0x000078000d06ca25 */ /* 0x000fc800078e00ff */
[----:B------:R-:W-:Y:S01]  /*ff30*/  IMAD.IADD R0, R67, 0x1, -R4 ;  /* 0x0000000143007824 */ /* 0x000fe200078e0a04 */
[----:B------:R-:W-:Y:S01]  /*ff40*/  @!P4 MOV R2, R6 ;  /* 0x000000060002c202 */ /* 0x000fe20000000f00 */
[----:B------:R-:W-:Y:S02]  /*ff50*/  @!P4 IMAD R3, R13, c[0x0][0x1e4], R3 ;  /* 0x000079000d03ca24 */ /* 0x000fe400078e0203 */
[----:B------:R-:W-:Y:S02]  /*ff60*/  IMAD.SHL.U32 R0, R0, 0x8, RZ ;  /* 0x0000000800007824 */ /* 0x000fe400078e00ff */
[----:B------:R-:W-:Y:S01]  /*ff70*/  @P1 IMAD.MOV.U32 R4, RZ, RZ, 0x1 ;  /* 0x00000001ff041424 */ /* 0x000fe200078e00ff */
[----:B------:R-:W-:Y:S01]  /*ff80*/  @!P4 IADD3 R5, R7, R3, RZ ;  /* 0x000000030705c210 */ /* 0x000fe20007ffe0ff */
[----:B------:R-:W-:Y:S01]  /*ff90*/  @!P1 IMAD R4, R9, c[0x0][0x1c0], RZ ;  /* 0x0000700009049a24 */ /* 0x000fe200078e02ff */
[----:B------:R-:W-:Y:S01]  /*ffa0*/  IADD3 R2, P3, R0, R2, RZ ;  /* 0x0000000200027210 */ /* 0x000fe20007f7e0ff */
[----:B------:R-:W-:Y:S01]  /*ffb0*/  @!P0 IMAD R18, R13, c[0x0][0x214], RZ ;  /* 0x000085000d128a24 */ /* 0x000fe200078e02ff */
[----:B------:R-:W-:-:S02]  /*ffc0*/  CS2R R6, SRZ ;  /* 0x0000000000067805 */ /* 0x000fc4000001ff00 */
[----:B------:R-:W-:Y:S01]  /*ffd0*/  LEA.HI.X.SX32 R3, R0, R5, 0x1, P3 ;  /* 0x0000000500037211 */ /* 0x000fe200018f0eff */
[----:B------:R-:W-:Y:S01]  /*ffe0*/  IMAD R0, R13, R4, RZ ;  /* 0x000000040d007224 */ /* 0x000fe200078e02ff */
[----:B------:R-:W-:Y:S01]  /*fff0*/  SHF.R.S32.HI R4, RZ, 0x2, R10 ;  /* 0x00000002ff047819 */ /* 0x000fe2000001140a */
[--C-:B------:R-:W-:Y:S01]  /*10000*/  @!P2 IMAD.MOV.U32 R6, RZ, RZ, R18.reuse ;  /* 0x000000ffff06a224 */ /* 0x100fe200078e0012 */
[----:B------:R-:W-:Y:S01]  /*10010*/  @!P2 SHF.R.S32.HI R7, RZ, 0x1f, R18 ;  /* 0x0000001fff07a819 */ /* 0x000fe20000011412 */
[----:B------:R2:W-:Y:S01]  /*10020*/  @!P0 STL [R1+0x8], R18 ;  /* 0x0000081201008387 */ /* 0x0005e20000100800 */
[----:B------:R-:W-:Y:S01]  /*10030*/  SEL R0, R0, RZ, P2 ;  /* 0x000000ff00007207 */ /* 0x000fe20001000000 */
[----:B------:R-:W-:Y:S01]  /*10040*/  IMAD.WIDE.U32 R10, R14, c[0x0][0x1f0], R2 ;  /* 0x00007c000e0a7a25 */ /* 0x000fe200078e0002 */
[----:B------:R-:W-:Y:S02]  /*10050*/  ISETP.GE.AND P2, PT, R4, R15, PT ;  /* 0x0000000f0400720c */ /* 0x000fe40003f46270 */
[----:B------:R-:W-:Y:S01]  /*10060*/  SHF.R.S32.HI R5, RZ, 0x1f, R4 ;  /* 0x0000001fff057819 */ /* 0x000fe20000011404 */
[----:B------:R-:W-:Y:S01]  /*10070*/  IMAD R0, R14, R9, R0 ;  /* 0x000000090e007224 */ /* 0x000fe200078e0200 */
[----:B------:R-:W-:-:S03]  /*10080*/  SHF.R.S32.HI R9, RZ, 0x1f, R8 ;  /* 0x0000001fff097819 */ /* 0x000fc60000011408 */
[----:B------:R-:W-:Y:S01]  /*10090*/  IMAD.WIDE R2, R16, 0x80, R4 ;  /* 0x0000008010027825 */ /* 0x000fe200078e0204 */
[--C-:B------:R-:W-:Y:S02]  /*100a0*/  IADD3 R19, P1, P0, R8, R6, R0.reuse ;  /* 0x0000000608137210 */ /* 0x100fe4000783e000 */
[----:B------:R-:W-:-:S04]  /*100b0*/  SHF.R.S32.HI R0, RZ, 0x1f, R0 ;  /* 0x0000001fff007819 */ /* 0x000fc80000011400 */
[----:B--2---:R-:W-:Y:S02]  /*100c0*/  IADD3.X R18, R9, R7, R0, P1, P0 ;  /* 0x0000000709127210 */ /* 0x004fe40000fe0400 */
[----:B------:R-:W-:Y:S01]  /*100d0*/  IADD3 R7, R12, R11, RZ ;  /* 0x0000000b0c077210 */ /* 0x000fe20007ffe0ff */
[----:B------:R-:W-:Y:S05]  /*100e0*/  @P2 BRA `(.L_x_31) ;  /* 0x0000008000002947 */ /* 0x000fea0003800000 */
[----:B------:R-:W-:Y:S01]  /*100f0*/  MOV R6, R10 ;  /* 0x0000000a00067202 */ /* 0x000fe20000000f00 */
[----:B------:R-:W-:-:S04]  /*10100*/  IMAD R0, R3, c[0x0][0x1e8], RZ ;  /* 0x00007a0003007a24 */ /* 0x000fc800078e02ff */
[----:B------:R-:W-:-:S04]  /*10110*/  IMAD.WIDE.U32 R8, R2, c[0x0][0x1e8], R6 ;  /* 0x00007a0002087a25 */ /* 0x000fc800078e0006 */
[----:B------:R-:W-:Y:S01]  /*10120*/  IMAD R0, R2, c[0x0][0x1ec], R0 ;  /* 0x00007b0002007a24 */ /* 0x000fe200078e0200 */
[----:B------:R-:W-:-:S04]  /*10130*/  LEA R12, P0, R8, c[0x0][0x1d0], 0x1 ;  /* 0x00007400080c7a11 */ /* 0x000fc800078008ff */
[----:B------:R-:W-:-:S04]  /*10140*/  IADD3 R0, R0, R9, RZ ;  /* 0x0000000900007210 */ /* 0x000fc80007ffe0ff */
[----:B------:R-:W-:-:S05]  /*10150*/  LEA.HI.X R13, R8, c[0x0][0x1d4], R0, 0x1, P0 ;  /* 0x00007500080d7a11 */ /* 0x000fca00000f0c00 */
[----:B------:R2:W-:Y:S02]  /*10160*/  STG.E.128 [R12.64], RZ ;  /* 0x000000ff0c007986 */ /* 0x0005e4000c101d06 */
.L_x_31:
[----:B------:R-:W-:Y:S05]  /*10170*/  BSYNC B0 ;  /* 0x0000000000007941 */ /* 0x000fea0003800000 */
.L_x_30:
[----:B------:R-:W-:Y:S01]  /*10180*/  IADD3 R16, R4, 0x20, RZ ;  /* 0x0000002004107810 */ /* 0x000fe20007ffe0ff */
[----:B------:R-:W-:Y:S03]  /*10190*/  BSSY B0, `(.L_x_32) ;  /* 0x000000e000007945 */ /* 0x000fe60003800000 */
[----:B------:R-:W-:-:S13]  /*101a0*/  ISETP.GE.AND P0, PT, R16, R15, PT ;  /* 0x0000000f1000720c */ /* 0x000fda0003f06270 */
[----:B------:R-:W-:Y:S05]  /*101b0*/  @P0 BRA `(.L_x_33) ;  /* 0x000000b000000947 */ /* 0x000fea0003800000 */
[----:B------:R-:W-:Y:S02]  /*101c0*/  IADD3 R0, P0, R2, 0x20, RZ ;  /* 0x0000002002007810 */ /* 0x000fe40007f1e0ff */
[----:B------:R-:W-:-:S03]  /*101d0*/  MOV R9, R7 ;  /* 0x0000000700097202 */ /* 0x000fc60000000f00 */
[----:B------:R-:W-:-:S04]  /*101e0*/  IMAD.X R8, RZ, RZ, R3, P0 ;  /* 0x000000ffff087224 */ /* 0x000fc800000e0603 */
[----:B--2---:R-:W-:Y:S02]  /*101f0*/  IMAD R12, R8, c[0x0][0x1e8], RZ ;  /* 0x00007a00080c7a24 */ /* 0x004fe400078e02ff */
[----:B------:R-:W-:-:S04]  /*10200*/  IMAD.MOV.U32 R8, RZ, RZ, R10 ;  /* 0x000000ffff087224 */ /* 0x000fc800078e000a */
[----:B------:R-:W-:-:S04]  /*10210*/  IMAD.WIDE.U32 R8, R0, c[0x0][0x1e8], R8 ;  /* 0x00007a0000087a25 */ /* 0x000fc800078e0008 */
[----:B------:R-:W-:Y:S01]  /*10220*/  IMAD R0, R0, c[0x0][0x1ec], R12 ;  /* 0x00007b0000007a24 */ /* 0x000fe200078e020c */
[----:B------:R-:W-:-:S04]  /*10230*/  LEA R12, P0, R8, c[0x0][0x1d0], 0x1 ;  /* 0x00007400080c7a11 */ /* 0x000fc800078008ff */
[----:B------:R-:W-:-:S04]  /*10240*/  IADD3 R0, R0, R9, RZ ;  /* 0x0000000900007210 */ /* 0x000fc80007ffe0ff */
[----:B------:R-:W-:-:S05]  /*10250*/  LEA.HI.X R13, R8, c[0x0][0x1d4], R0, 0x1, P0 ;  /* 0x00007500080d7a11 */ /* 0x000fca00000f0c00 */
[----:B------:R2:W-:Y:S02]  /*10260*/  STG.E.128 [R12.64], RZ ;  /* 0x000000ff0c007986 */ /* 0x0005e4000c101d06 */
.L_x_33:
[----:B------:R-:W-:Y:S05]  /*10270*/  BSYNC B0 ;  /* 0x0000000000007941 */ /* 0x000fea0003800000 */
.L_x_32:
        /* <DEDUP_REMOVED lines=15> */
.L_x_35:
[----:B------:R-:W-:Y:S05]  /*10370*/  BSYNC B0 ;  /* 0x0000000000007941 */ /* 0x000fea0003800000 */
.L_x_34:
[----:B--2---:R-:W-:Y:S01]  /*10380*/  IADD3 R12, R4, 0x60, RZ ;  /* 0x00000060040c7810 */ /* 0x004fe20007ffe0ff */
[----:B------:R-:W-:Y:S03]  /*10390*/  BSSY B0, `(.L_x_36) ;  /* 0x000000d000007945 */ /* 0x000fe60003800000 */
[----:B------:R-:W-:-:S13]  /*103a0*/  ISETP.GE.AND P0, PT, R12, R15, PT ;  /* 0x0000000f0c00720c */ /* 0x000fda0003f06270 */
[----:B------:R-:W-:Y:S05]  /*103b0*/  @P0 BRA `(.L_x_37) ;  /* 0x000000a000000947 */ /* 0x000fea0003800000 */
[----:B------:R-:W-:Y:S02]  /*103c0*/  IADD3 R0, P0, R2, 0x60, RZ ;  /* 0x0000006002007810 */ /* 0x000fe40007f1e0ff */
[----:B------:R-:W-:Y:S02]  /*103d0*/  MOV R6, R10 ;  /* 0x0000000a00067202 */ /* 0x000fe40000000f00 */
[----:B------:R-:W-:-:S03]  /*103e0*/  IADD3.X R2, RZ, R3, RZ, P0, !PT ;  /* 0x00000003ff027210 */ /* 0x000fc600007fe4ff */
[----:B------:R-:W-:-:S04]  /*103f0*/  IMAD.WIDE.U32 R6, R0, c[0x0][0x1e8], R6 ;  /* 0x00007a0000067a25 */ /* 0x000fc800078e0006 */
[----:B------:R-:W-:-:S04]  /*10400*/  IMAD R2, R2, c[0x0][0x1e8], RZ ;  /* 0x00007a0002027a24 */ /* 0x000fc800078e02ff */
[----:B------:R-:W-:Y:S01]  /*10410*/  IMAD R0, R0, c[0x0][0x1ec], R2 ;  /* 0x00007b0000007a24 */ /* 0x000fe200078e0202 */
[----:B------:R-:W-:-:S04]  /*10420*/  LEA R2, P0, R6, c[0x0][0x1d0], 0x1 ;  /* 0x0000740006027a11 */ /* 0x000fc800078008ff */
[----:B------:R-:W-:-:S04]  /*10430*/  IADD3 R0, R0, R7, RZ ;  /* 0x0000000700007210 */ /* 0x000fc80007ffe0ff */
[----:B------:R-:W-:-:S05]  /*10440*/  LEA.HI.X R3, R6, c[0x0][0x1d4], R0, 0x1, P0 ;  /* 0x0000750006037a11 */ /* 0x000fca00000f0c00 */
[----:B------:R2:W-:Y:S02]  /*10450*/  STG.E.128 [R2.64], RZ ;  /* 0x000000ff02007986 */ /* 0x0005e4000c101d06 */
.L_x_37:
[----:B------:R-:W-:Y:S05]  /*10460*/  BSYNC B0 ;  /* 0x0000000000007941 */ /* 0x000fea0003800000 */
.L_x_36:
[----:B------:R-:W-:-:S04]  /*10470*/  LOP3.LUT P6, RZ, R67, 0x3, RZ, 0xc0, !PT ;  /* 0x0000000343ff7812 */ /* 0x000fc800078cc0ff */
[-C--:B------:R-:W-:Y:S02]  /*10480*/  ISETP.GE.OR P5, PT, R4, R15.reuse, P6 ;  /* 0x0000000f0400720c */ /* 0x080fe400037a6670 */
[-C--:B------:R-:W-:Y:S02]  /*10490*/  ISETP.GE.OR P4, PT, R16, R15.reuse, P6 ;  /* 0x0000000f1000720c */ /* 0x080fe40003786670 */
[-C--:B------:R-:W-:Y:S02]  /*104a0*/  ISETP.GE.OR P3, PT, R14, R15.reuse, P6 ;  /* 0x0000000f0e00720c */ /* 0x080fe40003766670 */
[----:B------:R-:W-:-:S07]  /*104b0*/  ISETP.GE.OR P6, PT, R12, R15, P6 ;  /* 0x0000000f0c00720c */ /* 0x000fce00037c6670 */
[-C--:B------:R-:W-:Y:S02]  /*104c0*/  @!P5 IMAD R4, R4, R17.reuse, RZ ;  /* 0x000000110404d224 */ /* 0x080fe400078e02ff */
[-C--:B--2---:R-:W-:Y:S02]  /*104d0*/  @!P4 IMAD R2, R16, R17.reuse, RZ ;  /* 0x000000111002c224 */ /* 0x084fe400078e02ff */
[----:B------:R-:W-:Y:S01]  /*104e0*/  @!P3 IMAD R3, R14, R17, RZ ;  /* 0x000000110e03b224 */ /* 0x000fe200078e02ff */
[-C--:B------:R-:W-:Y:S02]  /*104f0*/  @!P5 IADD3 R0, P0, R4, R19.reuse, RZ ;  /* 0x000000130400d210 */ /* 0x080fe40007f1e0ff */
[----:B------:R-:W-:Y:S02]  /*10500*/  @!P4 IADD3 R5, P1, R2, R19, RZ ;  /* 0x000000130205c210 */ /* 0x000fe40007f3e0ff */
[----:B------:R-:W-:Y:S02]  /*10510*/  @!P5 LEA.HI.X.SX32 R4, R4, R18, 0x1, P0 ;  /* 0x000000120404d211 */ /* 0x000fe400000f0eff */
[----:B------:R-:W-:-:S02]  /*10520*/  @!P5 LEA R6, P2, R0, c[0x0][0x200], 0x2 ;  /* 0x000080000006da11 */ /* 0x000fc400078410ff */
[----:B------:R-:W-:Y:S02]  /*10530*/  @!P3 IADD3 R8, P0, R3, R19, RZ ;  /* 0x000000130308b210 */ /* 0x000fe40007f1e0ff */
[-C--:B------:R-:W-:Y:S02]  /*10540*/  @!P4 LEA.HI.X.SX32 R9, R2, R18.reuse, 0x1, P1 ;  /* 0x000000120209c211 */ /* 0x080fe400008f0eff */
[----:B------:R-:W-:Y:S01]  /*10550*/  @!P5 LEA.HI.X R7, R0, c[0x0][0x204], R4, 0x2, P2 ;  /* 0x000081000007da11 */ /* 0x000fe200010f1404 */
[----:B------:R-:W-:Y:S01]  /*10560*/  @!P3 IMAD.MOV.U32 R0, RZ, RZ, 0x7f800000 ;  /* 0x7f800000ff00b424 */ /* 0x000fe200078e00ff */
[----:B------:R-:W-:Y:S02]  /*10570*/  @!P4 LEA R4, P1, R5, c[0x0][0x200], 0x2 ;  /* 0x000080000504ca11 */ /* 0x000fe400078210ff */
[----:B------:R-:W-:Y:S02]  /*10580*/  @!P3 LEA.HI.X.SX32 R3, R3, R18, 0x1, P0 ;  /* 0x000000120303b211 */ /* 0x000fe400000f0eff */
[----:B------:R-:W-:-:S02]  /*10590*/  @!P3 LEA R2, P0, R8, c[0x0][0x200], 0x2 ;  /* 0x000080000802ba11 */ /* 0x000fc400078010ff */
[----:B------:R-:W-:Y:S01]  /*105a0*/  @!P4 LEA.HI.X R5, R5, c[0x0][0x204], R9, 0x2, P1 ;  /* 0x000081000505ca11 */ /* 0x000fe200008f1409 */
[----:B------:R-:W-:Y:S01]  /*105b0*/  @!P5 IMAD.MOV.U32 R9, RZ, RZ, 0x7f800000 ;  /* 0x7f800000ff09d424 */ /* 0x000fe200078e00ff */
[----:B------:R-:W-:Y:S01]  /*105c0*/  @!P3 LEA.HI.X R3, R8, c[0x0][0x204], R3, 0x2, P0 ;  /* 0x000081000803ba11 */ /* 0x000fe200000f1403 */
[----:B------:R-:W-:-:S03]  /*105d0*/  @!P4 IMAD.MOV.U32 R8, RZ, RZ, 0x7f800000 ;  /* 0x7f800000ff08c424 */ /* 0x000fc600078e00ff */
[----:B------:R2:W-:Y:S04]  /*105e0*/  @!P5 STG.E [R6.64], R9 ;  /* 0x000000090600d986 */ /* 0x0005e8000c101906 */
[----:B------:R2:W-:Y:S04]  /*105f0*/  @!P4 STG.E [R4.64], R8 ;  /* 0x000000080400c986 */ /* 0x0005e8000c101906 */
[----:B------:R2:W-:Y:S01]  /*10600*/  @!P3 STG.E [R2.64], R0 ;  /* 0x000000000200b986 */ /* 0x0005e2000c101906 */
[----:B------:R-:W-:Y:S05]  /*10610*/  @P6 EXIT ;  /* 0x000000000000694d */ /* 0x000fea0003800000 */
[----:B--2---:R-:W-:-:S05]  /*10620*/  IMAD R0, R12, R17, RZ ;  /* 0x000000110c007224 */ /* 0x004fca00078e02ff */
[----:B------:R-:W-:-:S04]  /*10630*/  IADD3 R3, P0, R0, R19, RZ ;  /* 0x0000001300037210 */ /* 0x000fc80007f1e0ff */
[----:B------:R-:W-:Y:S02]  /*10640*/  LEA.HI.X.SX32 R0, R0, R18, 0x1, P0 ;  /* 0x0000001200007211 */ /* 0x000fe400000f0eff */
[----:B------:R-:W-:-:S04]  /*10650*/  LEA R2, P0, R3, c[0x0][0x200], 0x2 ;  /* 0x0000800003027a11 */ /* 0x000fc800078010ff */
[----:B------:R-:W-:Y:S01]  /*10660*/  LEA.HI.X R3, R3, c[0x0][0x204], R0, 0x2, P0 ;  /* 0x0000810003037a11 */ /* 0x000fe200000f1400 */
[----:B------:R-:W-:-:S05]  /*10670*/  IMAD.MOV.U32 R0, RZ, RZ, 0x7f800000 ;  /* 0x7f800000ff007424 */ /* 0x000fca00078e00ff */
[----:B------:R-:W-:Y:S01]  /*10680*/  STG.E [R2.64], R0 ;  /* 0x0000000002007986 */ /* 0x000fe2000c101906 */
[----:B------:R-:W-:Y:S05]  /*10690*/  EXIT ;  /* 0x000000000000794d */ /* 0x000fea0003800000 */
.L_x_38:
        /* <DEDUP_REMOVED lines=14> */
.L_x_609:


//--------------------- .text._ZN5flash16flash_fwd_kernelI23Flash_fwd_kernel_traitsILi32ELi128ELi128ELi4ELb0ELb0EN7cutlass6half_tE19Flash_kernel_traitsILi32ELi128ELi128ELi4ES3_EELb0ELb1ELb0ELb0ELb0ELb0ELb0ELb0EEEvNS_16Flash_fwd_paramsE --------------------------
	.section	.text._ZN5flash16flash_fwd_kernelI23Flash_fwd_kernel_traitsILi32ELi128ELi128ELi4ELb0ELb0EN7cutlass6half_tE19Flash_kernel_traitsILi32ELi128ELi128ELi4ES3_EELb0ELb1ELb0ELb0ELb0ELb0ELb0ELb0EEEvNS_16Flash_fwd_paramsE,"ax",@progbits
	.sectioninfo	@"SHI_REGISTERS=255"
	.align	128
        .global         _ZN5flash16flash_fwd_kernelI23Flash_fwd_kernel_traitsILi32ELi128ELi128ELi4ELb0ELb0EN7cutlass6half_tE19Flash_kernel_traitsILi32ELi128ELi128ELi4ES3_EELb0ELb1ELb0ELb0ELb0ELb0ELb0ELb0EEEvNS_16Flash_fwd_paramsE
        .type           _ZN5flash16flash_fwd_kernelI23Flash_fwd_kernel_traitsILi32ELi128ELi128ELi4ELb0ELb0EN7cutlass6half_tE19Flash_kernel_traitsILi32ELi128ELi128ELi4ES3_EELb0ELb1ELb0ELb0ELb0ELb0ELb0ELb0EEEvNS_16Flash_fwd_paramsE,@function
        .size           _ZN5flash16flash_fwd_kernelI23Flash_fwd_kernel_traitsILi32ELi128ELi128ELi4ELb0ELb0EN7cutlass6half_tE19Flash_kernel_traitsILi32ELi128ELi128ELi4ES3_EELb0ELb1ELb0ELb0ELb0ELb0ELb0ELb0EEEvNS_16Flash_fwd_paramsE,(.L_x_610 - _ZN5flash16flash_fwd_kernelI23Flash_fwd_kernel_traitsILi32ELi128ELi128ELi4ELb0ELb0EN7cutlass6half_tE19Flash_kernel_traitsILi32ELi128ELi128ELi4ES3_EELb0ELb1ELb0ELb0ELb0ELb0ELb0ELb0EEEvNS_16Flash_fwd_paramsE)
        .other          _ZN5flash16flash_fwd_kernelI23Flash_fwd_kernel_traitsILi32ELi128ELi128ELi4ELb0ELb0EN7cutlass6half_tE19Flash_kernel_traitsILi32ELi128ELi128ELi4ES3_EELb0ELb1ELb0ELb0ELb0ELb0ELb0ELb0EEEvNS_16Flash_fwd_paramsE,@"STO_CUDA_ENTRY STV_DEFAULT"
_ZN5flash16flash_fwd_kernelI23Flash_fwd_kernel_traitsILi32ELi128ELi128ELi4ELb0ELb0EN7cutlass6half_tE19Flash_kernel_traitsILi32ELi128ELi128ELi4ES3_EELb0ELb1ELb0ELb0ELb0ELb0ELb0ELb0EEEvNS_16Flash_fwd_paramsE:
.text._ZN5flash16flash_fwd_kernelI23Flash_fwd_kernel_traitsILi32ELi128ELi128ELi4ELb0ELb0EN7cutlass6half_tE19Flash_kernel_traitsILi32ELi128ELi128ELi4ES3_EELb0ELb1ELb0ELb0ELb0ELb0ELb0ELb0EEEvNS_16Flash_fwd_paramsE:
        /* <DEDUP_REMOVED lines=16> */
[----:B------:R-:W-:-:S03]  /*0100*/  ISETP.EQ.OR.EX P1, PT, RZ, c[0x0][0x24c], !P3, P1 ;  /* 0x00009300ff007a0c */ /* 0x000fc60005f22710 */
[----:B------:R1:W2:Y:S01]  /*0110*/  @P2 LDG.E R0, [R2.64+0x4] ;  /* 0x0000040802002981 */ /* 0x0002a2000c1e1900 */
[----:B------:R-:W-:-:S09]  /*0120*/  IMAD.WIDE R4, R12, R6, c[0x0][0x248] ;  /* 0x000092000c047625 */ /* 0x000fd200078e0206 */
[----:B------:R3:W5:Y:S01]  /*0130*/  @!P1 LDG.E R8, [R4.64] ;  /* 0x0000000804089981 */ /* 0x000762000c1e1900 */
[----:B------:R-:W-:-:S03]  /*0140*/  IMAD.MOV.U32 R7, RZ, RZ, RZ ;  /* 0x000000ffff077224 */ /* 0x000fc600078e00ff */
[----:B------:R-:W4:Y:S04]  /*0150*/  S2R R11, SR_CTAID.X ;  /* 0x00000000000b7919 */ /* 0x000f280000002500 */
[----:B------:R-:W2:Y:S01]  /*0160*/  S2R R13, SR_CTAID.Z ;  /* 0x00000000000d7919 */ /* 0x000ea20000002700 */
[----:B-1----:R-:W-:-:S05]  /*0170*/  @P0 IMAD.WIDE R2, R12, R6, c[0x0][0x250] ;  /* 0x000094000c020625 */ /* 0x002fca00078e0206 */
[----:B------:R3:W5:Y:S01]  /*0180*/  @P0 LDG.E R7, [R2.64] ;  /* 0x0000000802070981 */ /* 0x000762000c1e1900 */
[----:B------:R-:W-:-:S04]  /*0190*/  ISETP.NE.U32.AND P0, PT, RZ, c[0x0][0x248], PT ;  /* 0x00009200ff007a0c */ /* 0x000fc80003f05070 */
[----:B------:R-:W-:Y:S01]  /*01a0*/  ISETP.NE.AND.EX P0, PT, RZ, c[0x0][0x24c], PT, P0 ;  /* 0x00009300ff007a0c */ /* 0x000fe20003f05300 */
[----:B--2---:R-:W-:Y:S02]  /*01b0*/  @P2 IMAD.IADD R31, R0, 0x1, -R252 ;  /* 0x00000001001f2824 */ /* 0x004fe400078e0afc */
[----:B------:R-:W-:-:S05]  /*01c0*/  @!P2 IMAD.MOV.U32 R31, RZ, RZ, c[0x0][0x214] ;  /* 0x00008500ff1fa624 */ /* 0x000fca00078e00ff */
[----:B------:R3:W-:Y:S05]  /*01d0*/  STL [R1+0x14], R31 ;  /* 0x0000141f01007387 */ /* 0x0007ea0000100800 */
[----:B------:R-:W-:Y:S05]  /*01e0*/  @!P0 BRA `(.L_x_39) ;  /* 0x0000004000008947 */ /* 0x000fea0003800000 */
[----:B----4-:R-:W2:Y:S02]  /*01f0*/  @P3 LDG.E R0, [R4.64+0x4] ;  /* 0x0000040804003981 */ /* 0x010ea4000c1e1900 */
[----:B--2--5:R-:W-:-:S06]  /*0200*/  @P3 IADD3 R0, R0, -R8, RZ ;  /* 0x8000000800003210 */ /* 0x024fcc0007ffe0ff */
[----:B------:R1:W5:Y:S01]  /*0210*/  @!P3 LDG.E R0, [R4.64] ;  /* 0x000000080400b981 */ /* 0x000362000c1e1900 */
[----:B------:R-:W-:Y:S05]  /*0220*/  BRA `(.L_x_40) ;  /* 0x0000001000007947 */ /* 0x000fea0003800000 */
.L_x_39:
[----:B----4-:R-:W-:Y:S02]  /*0230*/  MOV R0, c[0x0][0x218] ;  /* 0x0000860000007a02 */ /* 0x010fe40000000f00 */
.L_x_40:
[----:B------:R-:W-:-:S04]  /*0240*/  ISETP.NE.U32.AND P2, PT, RZ, c[0x0][0x258], PT ;  /* 0x00009600ff007a0c */ /* 0x000fc80003f45070 */
[----:B------:R-:W-:-:S13]  /*0250*/  ISETP.NE.AND.EX P2, PT, RZ, c[0x0][0x25c], PT, P2 ;  /* 0x00009700ff007a0c */ /* 0x000fda0003f45320 */
[----:B---3--:R-:W-:-:S06]  /*0260*/  @P2 IMAD.WIDE R2, R12, R6, c[0x0][0x258] ;  /* 0x000096000c022625 */ /* 0x008fcc00078e0206 */
        /* <DEDUP_REMOVED lines=20> */
[----:B------:R-:W-:-:S13]  /*03b0*/  ISETP.GE.AND P0, PT, R244, 0x1, PT ;  /* 0x00000001f400780c */ /* 0x000fda0003f06270 */
        /* <DEDUP_REMOVED lines=28> */
.L_x_42:
[----:B------:R-:W-:Y:S02]  /*0580*/  IABS R4, c[0x0][0x1c8] ;  /* 0x0000720000047a13 */ /* 0x000fe40000000000 */
[----:B------:R-:W-:Y:S02]  /*0590*/  IABS R5, R13 ;  /* 0x0000000d00057213 */ /* 0x000fe40000000000 */
[----:B------:R-:W1:Y:S01]  /*05a0*/  I2F.RP R2, R4 ;  /* 0x0000000400027306 */ /* 0x000e620000209400 */
[----:B------:R-:W-:-:S07]  /*05b0*/  SHF.R.S32.HI R6, RZ, 0x1f, R13 ;  /* 0x0000001fff067819 */ /* 0x000fce000001140d */
[----:B-1----:R-:W1:Y:S02]  /*05c0*/  MUFU.RCP R2, R2 ;  /* 0x0000000200027308 */ /* 0x002e640000001000 */
[----:B-1----:R-:W-:-:S06]  /*05d0*/  IADD3 R2, R2, 0xffffffe, RZ ;  /* 0x0ffffffe02027810 */ /* 0x002fcc0007ffe0ff */
[----:B------:R-:W1:Y:S02]  /*05e0*/  F2I.FTZ.U32.TRUNC.NTZ R3, R2 ;  /* 0x0000000200037305 */ /* 0x000e64000021f000 */
[----:B-1----:R-:W-:Y:S02]  /*05f0*/  IMAD.MOV R0, RZ, RZ, -R3 ;  /* 0x000000ffff007224 */ /* 0x002fe400078e0a03 */
        /* <DEDUP_REMOVED lines=34> */
.L_x_43:
[----:B------:R-:W-:Y:S01]  /*0820*/  SHF.R.S32.HI R20, RZ, 0x1f, R28 ;  /* 0x0000001fff147819 */ /* 0x000fe2000001141c */
[----:B------:R-:W-:Y:S01]  /*0830*/  IMAD.IADD R30, R31, 0x1, -R29 ;  /* 0x000000011f1e7824 */ /* 0x000fe200078e0a1d */
[----:B------:R-:W-:Y:S01]  /*0840*/  BSSY B0, `(.L_x_44) ;  /* 0x0000032000007945 */ /* 0x000fe20003800000 */
[----:B------:R-:W-:Y:S01]  /*0850*/  IMAD R6, R6, c[0x0][0x1a8], RZ ;  /* 0x00006a0006067a24 */ /* 0x000fe200078e02ff */
[CC--:B------:R-:W-:Y:S02]  /*0860*/  LEA.HI R4, R20.reuse, R28.reuse, RZ, 0x2 ;  /* 0x0000001c14047211 */ /* 0x0c0fe400078f10ff */
[----:B------:R-:W-:Y:S01]  /*0870*/  LEA.HI R27, R20, R28, RZ, 0x3 ;  /* 0x0000001c141b7211 */ /* 0x000fe200078f18ff */
[----:B------:R1:W-:Y:S01]  /*0880*/  STL [R1+0x10], R30 ;  /* 0x0000101e01007387 */ /* 0x0003e20000100800 */
[----:B------:R-:W-:Y:S01]  /*0890*/  LOP3.LUT R3, R4, 0xfffffffc, RZ, 0xc0, !PT ;  /* 0xfffffffc04037812 */ /* 0x000fe200078ec0ff */
[----:B------:R-:W-:Y:S01]  /*08a0*/  IMAD R6, R13, c[0x0][0x1ac], R6 ;  /* 0x00006b000d067a24 */ /* 0x000fe200078e0206 */
[----:B------:R-:W-:-:S02]  /*08b0*/  SHF.R.S32.HI R25, RZ, 0x3, R27 ;  /* 0x00000003ff197819 */ /* 0x000fc4000001141b */
[----:B------:R-:W-:Y:S01]  /*08c0*/  SHF.R.S32.HI R2, RZ, 0x2, R4 ;  /* 0x00000002ff027819 */ /* 0x000fe20000011404 */
[----:B------:R-:W-:Y:S01]  /*08d0*/  IMAD.IADD R3, R28, 0x1, -R3 ;  /* 0x000000011c037824 */ /* 0x000fe200078e0a03 */
[----:B------:R-:W-:Y:S01]  /*08e0*/  LEA.HI R26, R20, R28, RZ, 0x5 ;  /* 0x0000001c141a7211 */ /* 0x000fe200078f28ff */
[----:B------:R-:W-:Y:S01]  /*08f0*/  IMAD.SHL.U32 R0, R25, 0x40, RZ ;  /* 0x0000004019007824 */ /* 0x000fe200078e00ff */
[----:B------:R-:W-:Y:S01]  /*0900*/  LEA.HI R4, R4, R2, RZ, 0x1 ;  /* 0x0000000204047211 */ /* 0x000fe200078f08ff */
[----:B------:R-:W-:Y:S01]  /*0910*/  IMAD.SHL.U32 R246, R3, 0x8, RZ ;  /* 0x0000000803f67824 */ /* 0x000fe200078e00ff */
[----:B------:R-:W-:Y:S02]  /*0920*/  SHF.R.S32.HI R21, RZ, 0x5, R26 ;  /* 0x00000005ff157819 */ /* 0x000fe4000001141a */
[----:B------:R-:W-:Y:S02]  /*0930*/  LOP3.LUT R0, R0, 0xc0, RZ, 0xc0, !PT ;  /* 0x000000c000007812 */ /* 0x000fe400078ec0ff */
[----:B------:R-:W-:-:S02]  /*0940*/  IADD3 R8, P0, R246, R9, RZ ;  /* 0x00000009f6087210 */ /* 0x000fc40007f1e0ff */
[--C-:B------:R-:W-:Y:S02]  /*0950*/  SHF.R.S32.HI R247, RZ, 0x1f, R246.reuse ;  /* 0x0000001ffff77819 */ /* 0x100fe400000114f6 */
[----:B------:R-:W-:Y:S02]  /*0960*/  LOP3.LUT R4, R4, 0x7fffffe, RZ, 0xc0, !PT ;  /* 0x07fffffe04047812 */ /* 0x000fe400078ec0ff */
[----:B------:R-:W-:Y:S01]  /*0970*/  LOP3.LUT R3, R0, 0x18, R246, 0xf8, !PT ;  /* 0x0000001800037812 */ /* 0x000fe200078ef8f6 */
[----:B------:R-:W-:Y:S01]  /*0980*/  IMAD.X R9, R247, 0x1, R10, P0 ;  /* 0x00000001f7097824 */ /* 0x000fe200000e060a */
[C---:B------:R-:W-:Y:S01]  /*0990*/  ISETP.GE.AND P0, PT, R2.reuse, R30, PT ;  /* 0x0000001e0200720c */ /* 0x040fe20003f06270 */
[----:B------:R-:W-:Y:S01]  /*09a0*/  IMAD.IADD R4, R2, 0x1, -R4 ;  /* 0x0000000102047824 */ /* 0x000fe200078e0a04 */
[----:B------:R-:W-:Y:S01]  /*09b0*/  SHF.R.U32.HI R0, RZ, 0x3, R0 ;  /* 0x00000003ff007819 */ /* 0x000fe20000011600 */
[----:B------:R-:W-:Y:S01]  /*09c0*/  IMAD.WIDE.U32 R8, R13, c[0x0][0x1a8], R8 ;  /* 0x00006a000d087a25 */ /* 0x000fe200078e0008 */
[----:B------:R-:W-:-:S02]  /*09d0*/  SHF.R.S32.HI R16, RZ, 0x1f, R14 ;  /* 0x0000001fff107819 */ /* 0x000fc4000001140e */
[----:B------:R-:W-:Y:S01]  /*09e0*/  LOP3.LUT R0, R3, R0, RZ, 0x3c, !PT ;  /* 0x0000000003007212 */ /* 0x000fe200078e3cff */
[----:B------:R-:W-:Y:S01]  /*09f0*/  IMAD R4, R21, 0x8, R4 ;  /* 0x0000000815047824 */ /* 0x000fe200078e0204 */
[----:B------:R-:W-:Y:S01]  /*0a00*/  SHF.R.S32.HI R3, RZ, 0x1f, R2 ;  /* 0x0000001fff037819 */ /* 0x000fe20000011402 */
[----:B------:R-:W-:Y:S02]  /*0a10*/  IMAD.IADD R7, R9, 0x1, R6 ;  /* 0x0000000109077824 */ /* 0x000fe400078e0206 */
[----:B------:R-:W-:Y:S02]  /*0a20*/  IMAD.U32 R0, R4, 0x20, R0 ;  /* 0x0000002004007824 */ /* 0x000fe400078e0000 */
[----:B------:R-:W-:-:S04]  /*0a30*/  IMAD.WIDE R4, R11, 0x80, R2 ;  /* 0x000000800b047825 */ /* 0x000fc800078e0202 */
[----:B------:R-:W-:Y:S01]  /*0a40*/  IMAD.SHL.U32 R217, R0, 0x2, RZ ;  /* 0x0000000200d97824 */ /* 0x000fe200078e00ff */
[----:B------:R-:W-:Y:S05]  /*0a50*/  @P0 BRA `(.L_x_45) ;  /* 0x0000010000000947 */ /* 0x000fea0003800000 */
[----:B-1----:R-:W-:-:S13]  /*0a60*/  ISETP.GE.AND P0, PT, R246, c[0x0][0x220], PT ;  /* 0x00008800f6007a0c */ /* 0x002fda0003f06270 */
[----:B------:R1:W-:Y:S04]  /*0a70*/  @P0 STS [R217], RZ ;  /* 0x000000ffd9000388 */ /* 0x0003e80000000800 */
[----:B------:R1:W-:Y:S04]  /*0a80*/  @P0 STS [R217+0x4], RZ ;  /* 0x000004ffd9000388 */ /* 0x0003e80000000800 */
[----:B------:R1:W-:Y:S01]  /*0a90*/  @P0 STS.64 [R217+0x8], RZ ;  /* 0x000008ffd9000388 */ /* 0x0003e20000000a00 */
        /* <DEDUP_REMOVED lines=8> */
[----:B------:R-:W-:Y:S01]  /*0b20*/  @!PT LDS RZ, [RZ] ;  /* 0x00000000fffff984 */ /* 0x000fe20000000800 */
[----:B------:R-:W-:Y:S01]  /*0b30*/  @!PT LDS RZ, [RZ] ;  /* 0x00000000fffff984 */ /* 0x000fe20000000800 */
[----:B------:R-:W-:Y:S01]  /*0b40*/  @!PT LDS RZ, [RZ] ;  /* 0x00000000fffff984 */ /* 0x000fe20000000800 */
[----:B------:R2:W-:Y:S02]  /*0b50*/  LDGSTS.E.BYPASS.LTC128B.128 [R217], [R12.64] ;  /* 0x000000000cd97fae */ /* 0x0005e4000b901d48 */
.L_x_45:
[----:B-1----:R-:W-:Y:S05]  /*0b60*/  BSYNC B0 ;  /* 0x0000000000007941 */ /* 0x002fea0003800000 */
.L_x_44:
[----:B------:R-:W-:Y:S01]  /*0b70*/  IADD3 R22, R2, 0x20, RZ ;  /* 0x0000002002167810 */ /* 0x000fe20007ffe0ff */
[----:B------:R-:W-:Y:S03]  /*0b80*/  BSSY B0, `(.L_x_46) ;  /* 0x0000014000007945 */ /* 0x000fe60003800000 */
[----:B------:R-:W-:-:S13]  /*0b90*/  ISETP.GE.AND P0, PT, R22, R30, PT ;  /* 0x0000001e1600720c */ /* 0x000fda0003f06270 */
[----:B------:R-:W-:Y:S05]  /*0ba0*/  @P0 BRA `(.L_x_47) ;  /* 0x0000011000000947 */ /* 0x000fea0003800000 */
[----:B------:R-:W-:-:S13]  /*0bb0*/  ISETP.GE.AND P0, PT, R246, c[0x0][0x220], PT ;  /* 0x00008800f6007a0c */ /* 0x000fda0003f06270 */
[----:B------:R1:W-:Y:S01]  /*0bc0*/  @P0 STS.128 [R217+0x800], RZ ;  /* 0x000800ffd9000388 */ /* 0x0003e20000000c00 */
        /* <DEDUP_REMOVED lines=14> */
[----:B------:R2:W-:Y:S02]  /*0cb0*/  LDGSTS.E.BYPASS.LTC128B.128 [R217+0x800], [R12.64] ;  /* 0x008000000cd97fae */ /* 0x0005e4000b901d48 */
.L_x_47:
[----:B------:R-:W-:Y:S05]  /*0cc0*/  BSYNC B0 ;  /* 0x0000000000007941 */ /* 0x000fea0003800000 */
.L_x_46:
        /* <DEDUP_REMOVED lines=21> */
.L_x_49:
[----:B------:R-:W-:Y:S05]  /*0e20*/  BSYNC B0 ;  /* 0x0000000000007941 */ /* 0x000fea0003800000 */
.L_x_48:
[----:B------:R-:W-:Y:S01]  /*0e30*/  IADD3 R18, R2, 0x60, RZ ;  /* 0x0000006002127810 */ /* 0x000fe20007ffe0ff */
[----:B------:R-:W-:Y:S01]  /*0e40*/  IMAD.MOV.U32 R205, RZ, RZ, c[0x0][0x198] ;  /* 0x00006600ffcd7624 */ /* 0x000fe200078e00ff */
[----:B------:R-:W-:Y:S02]  /*0e50*/  BSSY B0, `(.L_x_50) ;  /* 0x0000016000007945 */ /* 0x000fe40003800000 */
[----:B------:R-:W-:Y:S01]  /*0e60*/  ISETP.GE.AND P0, PT, R18, R30, PT ;  /* 0x0000001e1200720c */ /* 0x000fe20003f06270 */
[----:B------:R-:W-:Y:S02]  /*0e70*/  IMAD.MOV.U32 R30, RZ, RZ, 0x7 ;  /* 0x00000007ff1e7424 */ /* 0x000fe400078e00ff */
[----:B------:R-:W-:-:S03]  /*0e80*/  IMAD.SHL.U32 R206, R205, 0x80, RZ ;  /* 0x00000080cdce7824 */ /* 0x000fc600078e00ff */
[----:B------:R-:W-:-:S07]  /*0e90*/  SHF.L.U64.HI R11, R205, R30, c[0x0][0x19c] ;  /* 0x00006700cd0b7619 */ /* 0x000fce000001021e */
[----:B------:R-:W-:Y:S05]  /*0ea0*/  @P0 BRA `(.L_x_51) ;  /* 0x0000010000000947 */ /* 0x000fea0003800000 */
[----:B------:R-:W-:-:S13]  /*0eb0*/  ISETP.GE.AND P0, PT, R246, c[0x0][0x220], PT ;  /* 0x00008800f6007a0c */ /* 0x000fda0003f06270 */
[----:B------:R4:W-:Y:S01]  /*0ec0*/  @P0 STS.128 [R217+0x1800], RZ ;  /* 0x001800ffd9000388 */ /* 0x0009e20000000c00 */
        /* <DEDUP_REMOVED lines=14> */
.L_x_51:
[----:B------:R-:W-:Y:S05]  /*0fb0*/  BSYNC B0 ;  /* 0x0000000000007941 */ /* 0x000fea0003800000 */
.L_x_50:
[C---:B------:R-:W-:Y:S01]  /*0fc0*/  IMAD R8, R3.reuse, c[0x0][0x198], RZ ;  /* 0x0000660003087a24 */ /* 0x040fe200078e02ff */
[----:B------:R-:W-:Y:S01]  /*0fd0*/  LEA.HI R20, R20, R28, RZ, 0x4 ;  /* 0x0000001c14147211 */ /* 0x000fe200078f20ff */
[--C-:B------:R-:W-:Y:S01]  /*0fe0*/  IMAD.WIDE.U32 R6, R2, c[0x0][0x198], R246.reuse ;  /* 0x0000660002067a25 */ /* 0x100fe200078e00f6 */
[----:B------:R-:W-:Y:S01]  /*0ff0*/  IADD3 R122, R244, -0x1, RZ ;  /* 0xfffffffff47a7810 */ /* 0x000fe20007ffe0ff */
[----:B------:R-:W-:Y:S01]  /*1000*/  BSSY B0, `(.L_x_52) ;  /* 0x0000036000007945 */ /* 0x000fe20003800000 */
[----:B------:R-:W-:Y:S01]  /*1010*/  LOP3.LUT R9, R20, 0xfffffff0, RZ, 0xc0, !PT ;  /* 0xfffffff014097812 */ /* 0x000fe200078ec0ff */
[----:B------:R-:W-:Y:S01]  /*1020*/  IMAD R0, R3, c[0x0][0x1a0], RZ ;  /* 0x0000680003007a24 */ /* 0x000fe200078e02ff */
[----:B------:R-:W-:Y:S01]  /*1030*/  IADD3 R6, P1, R23, R6, RZ ;  /* 0x0000000617067210 */ /* 0x000fe20007f3e0ff */
[----:B-1----:R-:W-:-:S04]  /*1040*/  IMAD.WIDE.U32 R4, R2, c[0x0][0x1a0], R246 ;  /* 0x0000680002047a25 */ /* 0x002fc800078e00f6 */
[C---:B------:R-:W-:Y:S01]  /*1050*/  IMAD R8, R2.reuse, c[0x0][0x19c], R8 ;  /* 0x0000670002087a24 */ /* 0x040fe200078e0208 */
[----:B------:R-:W-:Y:S01]  /*1060*/  IADD3 R4, P0, R15, R4, RZ ;  /* 0x000000040f047210 */ /* 0x000fe20007f1e0ff */
[----:B------:R-:W-:Y:S02]  /*1070*/  IMAD R0, R2, c[0x0][0x1a4], R0 ;  /* 0x0000690002007a24 */ /* 0x000fe400078e0200 */
[----:B--2---:R-:W-:Y:S01]  /*1080*/  IMAD.IADD R13, R28, 0x1, -R9 ;  /* 0x000000011c0d7824 */ /* 0x004fe200078e0a09 */
[----:B------:R-:W-:Y:S01]  /*1090*/  IADD3.X R7, R24, R7, R8, P1, !PT ;  /* 0x0000000718077210 */ /* 0x000fe20000ffe408 */
[C---:B------:R-:W-:Y:S01]  /*10a0*/  IMAD R10, R16.reuse, c[0x0][0x1b0], RZ ;  /* 0x00006c00100a7a24 */ /* 0x040fe200078e02ff */
[----:B------:R-:W-:Y:S01]  /*10b0*/  IADD3.X R5, R17, R5, R0, P0, !PT ;  /* 0x0000000511057210 */ /* 0x000fe200007fe400 */
[----:B------:R-:W-:Y:S01]  /*10c0*/  IMAD R9, R16, c[0x0][0x1b8], RZ ;  /* 0x00006e0010097a24 */ /* 0x000fe200078e02ff */
[----:B------:R-:W-:Y:S01]  /*10d0*/  LEA.HI R15, R13, R13, RZ, 0x1 ;  /* 0x0000000d0d0f7211 */ /* 0x000fe200078f08ff */
[C---:B------:R-:W-:Y:S01]  /*10e0*/  IMAD R10, R14.reuse, c[0x0][0x1b4], R10 ;  /* 0x00006d000e0a7a24 */ /* 0x040fe200078e020a */
[----:B------:R-:W-:Y:S01]  /*10f0*/  SHF.R.S32.HI R16, RZ, 0x1f, R122 ;  /* 0x0000001fff107819 */ /* 0x000fe2000001147a */
[----:B------:R-:W-:Y:S01]  /*1100*/  IMAD.WIDE.U32 R36, R14, c[0x0][0x1b0], R6 ;  /* 0x00006c000e247a25 */ /* 0x000fe200078e0006 */
[----:B------:R-:W-:-:S02]  /*1110*/  SHF.R.S32.HI R0, RZ, 0x1, R15 ;  /* 0x00000001ff007819 */ /* 0x000fc4000001140f */
[----:B------:R-:W-:Y:S01]  /*1120*/  SHF.R.S32.HI R8, RZ, 0x1f, R15 ;  /* 0x0000001fff087819 */ /* 0x000fe2000001140f */
[C---:B------:R-:W-:Y:S01]  /*1130*/  IMAD R9, R14.reuse, c[0x0][0x1bc], R9 ;  /* 0x00006f000e097a24 */ /* 0x040fe200078e0209 */
[----:B------:R-:W-:Y:S01]  /*1140*/  IADD3 R225, R37, R10, RZ ;  /* 0x0000000a25e17210 */ /* 0x000fe20007ffe0ff */
[----:B------:R-:W-:Y:S01]  /*1150*/  IMAD.WIDE.U32 R34, R14, c[0x0][0x1b8], R4 ;  /* 0x00006e000e227a25 */ /* 0x000fe200078e0004 */
[----:B------:R-:W-:Y:S01]  /*1160*/  MOV R224, R36 ;  /* 0x0000002400e07202 */ /* 0x000fe20000000f00 */
[----:B------:R1:W-:Y:S01]  /*1170*/  STL.64 [R1+0x8], R36 ;  /* 0x0000082401007387 */ /* 0x0003e20000100a00 */
[----:B------:R-:W-:Y:S01]  /*1180*/  LEA.HI R8, R8, R0, RZ, 0x2 ;  /* 0x0000000008087211 */ /* 0x000fe200078f10ff */
[----:B------:R-:W-:Y:S01]  /*1190*/  IMAD R12, R122, -0x80, R41 ;  /* 0xffffff807a0c7824 */ /* 0x000fe200078e0229 */
[----:B------:R-:W-:Y:S01]  /*11a0*/  IADD3 R33, R35, R9, RZ ;  /* 0x0000000923217210 */ /* 0x000fe20007ffe0ff */
[----:B------:R1:W-:Y:S01]  /*11b0*/  STL.64 [R1+0x20], R34 ;  /* 0x0000202201007387 */ /* 0x0003e20000100a00 */
[----:B------:R-:W-:Y:S01]  /*11c0*/  LOP3.LUT R8, R8, 0xfffffffc, RZ, 0xc0, !PT ;  /* 0xfffffffc08087812 */ /* 0x000fe200078ec0ff */
[----:B------:R-:W-:Y:S01]  /*11d0*/  IMAD.MOV.U32 R5, RZ, RZ, 0x10 ;  /* 0x00000010ff057424 */ /* 0x000fe200078e00ff */
[----:B------:R-:W-:Y:S01]  /*11e0*/  ISETP.GE.AND P0, PT, R2, R12, PT ;  /* 0x0000000c0200720c */ /* 0x000fe20003f06270 */
[----:B------:R1:W-:Y:S01]  /*11f0*/  STL.64 [R1], R224 ;  /* 0x000000e001007387 */ /* 0x0003e20000100a00 */
[----:B------:R-:W-:Y:S01]  /*1200*/  LOP3.LUT R4, R26, 0xffffffe0, RZ, 0xc0, !PT ;  /* 0xffffffe01a047812 */ /* 0x000fe200078ec0ff */
[----:B------:R-:W-:-:S02]  /*1210*/  IMAD.IADD R17, R0, 0x1, -R8 ;  /* 0x0000000100117824 */ /* 0x000fc400078e0a08 */
[----:B------:R1:W-:Y:S01]  /*1220*/  STL [R1+0x1c], R33 ;  /* 0x00001c2101007387 */ /* 0x0003e20000100800 */
[----:B------:R-:W-:Y:S02]  /*1230*/  IMAD R0, R11, R122, RZ ;  /* 0x0000007a0b007224 */ /* 0x000fe400078e02ff */
[----:B------:R-:W-:Y:S01]  /*1240*/  IMAD.WIDE.U32 R6, R122, R206, R224 ;  /* 0x000000ce7a067225 */ /* 0x000fe200078e00e0 */
[----:B------:R-:W-:-:S03]  /*1250*/  LOP3.LUT P1, RZ, R17, 0x2, RZ, 0xc0, !PT ;  /* 0x0000000211ff7812 */ /* 0x000fc6000782c0ff */
[----:B------:R-:W-:Y:S02]  /*1260*/  IMAD R0, R16, R206, R0 ;  /* 0x000000ce10007224 */ /* 0x000fe400078e0200 */
[----:B------:R-:W-:Y:S01]  /*1270*/  IMAD.IADD R14, R28, 0x1, -R4 ;  /* 0x000000011c0e7824 */ /* 0x000fe200078e0a04 */
[----:B------:R-:W-:Y:S02]  /*1280*/  SEL R4, R5, 0xfffffff0, !P1 ;  /* 0xfffffff005047807 */ /* 0x000fe40004800000 */
[----:B------:R-:W-:Y:S01]  /*1290*/  IADD3 R9, R7, R0, RZ ;  /* 0x0000000007097210 */ /* 0x000fe20007ffe0ff */
[----:B------:R-:W-:Y:S05]  /*12a0*/  @P0 BRA `(.L_x_53) ;  /* 0x000000b000000947 */ /* 0x000fea0003800000 */
[----:B------:R-:W-:-:S13]  /*12b0*/  ISETP.GE.AND P0, PT, R246, c[0x0][0x220], PT ;  /* 0x00008800f6007a0c */ /* 0x000fda0003f06270 */
[----:B------:R2:W-:Y:S04]  /*12c0*/  @P0 STS [R217+0x2000], RZ ;  /* 0x002000ffd9000388 */ /* 0x0005e80000000800 */
[----:B------:R2:W-:Y:S04]  /*12d0*/  @P0 STS [R217+0x2004], RZ ;  /* 0x002004ffd9000388 */ /* 0x0005e80000000800 */
[----:B------:R2:W-:Y:S01]  /*12e0*/  @P0 STS.64 [R217+0x2008], RZ ;  /* 0x002008ffd9000388 */ /* 0x0005e20000000a00 */
[----:B------:R-:W-:Y:S05]  /*12f0*/  @P0 BRA `(.L_x_53) ;  /* 0x0000006000000947 */ /* 0x000fea0003800000 */
[----:B------:R-:W-:-:S04]  /*1300*/  LEA R10, P0, R6, c[0x0][0x168], 0x1 ;  /* 0x00005a00060a7a11 */ /* 0x000fc800078008ff */
[----:B------:R-:W-:-:S05]  /*1310*/  LEA.HI.X R11, R6, c[0x0][0x16c], R9, 0x1, P0 ;  /* 0x00005b00060b7a11 */ /* 0x000fca00000f0c09 */
[----:B------:R-:W-:Y:S01]  /*1320*/  @!PT LDS RZ, [RZ] ;  /* 0x00000000fffff984 */ /* 0x000fe20000000800 */
[----:B------:R-:W-:Y:S01]  /*1330*/  @!PT LDS RZ, [RZ] ;  /* 0x00000000fffff984 */ /* 0x000fe20000000800 */
[----:B------:R-:W-:Y:S01]  /*1340*/  @!PT LDS RZ, [RZ] ;  /* 0x00000000fffff984 */ /* 0x000fe20000000800 */
[----:B------:R1:W-:Y:S04]  /*1350*/  LDGSTS.E.BYPASS.LTC128B.128 [R217+0x2000], [R10.64] ;  /* 0x020000000ad97fae */ /* 0x0003e8000b901d48 */
.L_x_53:
[----:B------:R-:W-:Y:S05]  /*1360*/  BSYNC B0 ;  /* 0x0000000000007941 */ /* 0x000fea0003800000 */
.L_x_52:
[----:B------:R-:W-:Y:S01]  /*1370*/  IMAD.MOV.U32 R23, RZ, RZ, 0x5 ;  /* 0x00000005ff177424 */ /* 0x000fe200078e00ff */
[----:B------:R-:W-:Y:S01]  /*1380*/  ISETP.GE.AND P0, PT, R22, R12, PT ;  /* 0x0000000c1600720c */ /* 0x000fe20003f06270 */
[----:B------:R-:W-:Y:S01]  /*1390*/  BSSY B0, `(.L_x_54) ;  /* 0x0000010000007945 */ /* 0x000fe20003800000 */
[C---:B------:R-:W-:Y:S02]  /*13a0*/  IMAD.SHL.U32 R222, R205.reuse, 0x20, RZ ;  /* 0x00000020cdde7824 */ /* 0x040fe400078e00ff */
[----:B------:R-:W-:-:S05]  /*13b0*/  SHF.L.U64.HI R221, R205, R23, c[0x0][0x19c] ;  /* 0x00006700cddd7619 */ /* 0x000fca0000010217 */
[----:B------:R1:W-:Y:S04]  /*13c0*/  STL [R1+0x2c], R221 ;  /* 0x00002cdd01007387 */ /* 0x0003e80000100800 */
[----:B------:R-:W-:Y:S05]  /*13d0*/  @P0 BRA `(.L_x_55) ;  /* 0x000000b000000947 */ /* 0x000fea0003800000 */
[----:B------:R-:W-:-:S13]  /*13e0*/  ISETP.GE.AND P0, PT, R246, c[0x0][0x220], PT ;  /* 0x00008800f6007a0c */ /* 0x000fda0003f06270 */
[----:B------:R1:W-:Y:S01]  /*13f0*/  @P0 STS.128 [R217+0x2800], RZ ;  /* 0x002800ffd9000388 */ /* 0x0003e20000000c00 */
[----:B------:R-:W-:Y:S05]  /*1400*/  @P0 BRA `(.L_x_55) ;  /* 0x0000008000000947 */ /* 0x000fea0003800000 */
[----:B------:R-:W-:-:S05]  /*1410*/  IADD3 R0, P0, R222, R6, RZ ;  /* 0x00000006de007210 */ /* 0x000fca0007f1e0ff */
[----:B------:R-:W-:Y:S01]  /*1420*/  IMAD.X R5, R221, 0x1, R9, P0 ;  /* 0x00000001dd057824 */ /* 0x000fe200000e0609 */
[----:B-1----:R-:W-:-:S04]  /*1430*/  LEA R10, P0, R0, c[0x0][0x168], 0x1 ;  /* 0x00005a00000a7a11 */ /* 0x002fc800078008ff */
[----:B------:R-:W-:-:S05]  /*1440*/  LEA.HI.X R11, R0, c[0x0][0x16c], R5, 0x1, P0 ;  /* 0x00005b00000b7a11 */ /* 0x000fca00000f0c05 */
[----:B------:R-:W-:Y:S01]  /*1450*/  @!PT LDS RZ, [RZ] ;  /* 0x00000000fffff984 */ /* 0x000fe20000000800 */
[----:B------:R-:W-:Y:S01]  /*1460*/  @!PT LDS RZ, [RZ] ;  /* 0x00000000fffff984 */ /* 0x000fe20000000800 */
[----:B------:R-:W-:Y:S01]  /*1470*/  @!PT LDS RZ, [RZ] ;  /* 0x00000000fffff984 */ /* 0x000fe20000000800 */
[----:B------:R1:W-:Y:S04]  /*1480*/  LDGSTS.E.BYPASS.LTC128B.128 [R217+0x2800], [R10.64] ;  /* 0x028000000ad97fae */ /* 0x0003e8000b901d48 */
.L_x_55:
[----:B------:R-:W-:Y:S05]  /*1490*/  BSYNC B0 ;  /* 0x0000000000007941 */ /* 0x000fea0003800000 */
.L_x_54:
[----:B------:R-:W-:Y:S01]  /*14a0*/  ISETP.GE.AND P0, PT, R19, R12, PT ;  /* 0x0000000c1300720c */ /* 0x000fe20003f06270 */
[----:B------:R-:W-:-:S12]  /*14b0*/  BSSY B0, `(.L_x_56) ;  /* 0x000000e000007945 */ /* 0x000fd80003800000 */
[----:B------:R-:W-:Y:S05]  /*14c0*/  @P0 BRA `(.L_x_57) ;  /* 0x000000c000000947 */ /* 0x000fea0003800000 */
[----:B------:R-:W-:-:S13]  /*14d0*/  ISETP.GE.AND P0, PT, R246, c[0x0][0x220], PT ;  /* 0x00008800f6007a0c */ /* 0x000fda0003f06270 */
[----:B------:R1:W-:Y:S01]  /*14e0*/  @P0 STS.128 [R217+0x3000], RZ ;  /* 0x003000ffd9000388 */ /* 0x0003e20000000c00 */
[----:B------:R-:W-:Y:S05]  /*14f0*/  @P0 BRA `(.L_x_57) ;  /* 0x0000009000000947 */ /* 0x000fea0003800000 */
[----:B------:R-:W-:Y:S01]  /*1500*/  IMAD.MOV.U32 R5, RZ, RZ, c[0x0][0x19c] ;  /* 0x00006700ff057624 */ /* 0x000fe200078e00ff */
[----:B------:R-:W-:-:S04]  /*1510*/  LEA R0, P0, R205, R6, 0x6 ;  /* 0x00000006cd007211 */ /* 0x000fc800078030ff */
[----:B------:R-:W-:Y:S02]  /*1520*/  LEA.HI.X R5, R205, R9, R5, 0x6, P0 ;  /* 0x00000009cd057211 */ /* 0x000fe400000f3405 */
[----:B-1----:R-:W-:-:S04]  /*1530*/  LEA R10, P0, R0, c[0x0][0x168], 0x1 ;  /* 0x00005a00000a7a11 */ /* 0x002fc800078008ff */
[----:B------:R-:W-:-:S05]  /*1540*/  LEA.HI.X R11, R0, c[0x0][0x16c], R5, 0x1, P0 ;  /* 0x00005b00000b7a11 */ /* 0x000fca00000f0c05 */
[----:B------:R-:W-:Y:S01]  /*1550*/  @!PT LDS RZ, [RZ] ;  /* 0x00000000fffff984 */ /* 0x000fe20000000800 */
[----:B------:R-:W-:Y:S01]  /*1560*/  @!PT LDS RZ, [RZ] ;  /* 0x00000000fffff984 */ /* 0x000fe20000000800 */
[----:B------:R-:W-:Y:S01]  /*1570*/  @!PT LDS RZ, [RZ] ;  /* 0x00000000fffff984 */ /* 0x000fe20000000800 */
[----:B------:R1:W-:Y:S04]  /*1580*/  LDGSTS.E.BYPASS.LTC128B.128 [R217+0x3000], [R10.64] ;  /* 0x030000000ad97fae */ /* 0x0003e8000b901d48 */
.L_x_57:
[----:B------:R-:W-:Y:S05]  /*1590*/  BSYNC B0 ;  /* 0x0000000000007941 */ /* 0x000fea0003800000 */
.L_x_56:
[----:B------:R-:W-:Y:S01]  /*15a0*/  ISETP.GE.AND P0, PT, R18, R12, PT ;  /* 0x0000000c1200720c */ /* 0x000fe20003f06270 */
[----:B------:R-:W-:Y:S01]  /*15b0*/  IMAD.MOV.U32 R24, RZ, RZ, c[0x0][0x1a0] ;  /* 0x00006800ff187624 */ /* 0x000fe200078e00ff */
[----:B------:R-:W-:Y:S03]  /*15c0*/  BSSY B0, `(.L_x_58) ;  /* 0x0000012000007945 */ /* 0x000fe60003800000 */
[C---:B------:R-:W-:Y:S01]  /*15d0*/  IMAD.SHL.U32 R26, R24.reuse, 0x80, RZ ;  /* 0x00000080181a7824 */ /* 0x040fe200078e00ff */
[----:B-1----:R-:W-:-:S07]  /*15e0*/  SHF.L.U64.HI R11, R24, R30, c[0x0][0x1a4] ;  /* 0x00006900180b7619 */ /* 0x002fce000001021e */
[----:B------:R-:W-:Y:S05]  /*15f0*/  @P0 BRA `(.L_x_59) ;  /* 0x000000e000000947 */ /* 0x000fea0003800000 */
[----:B------:R-:W-:-:S13]  /*1600*/  ISETP.GE.AND P0, PT, R246, c[0x0][0x220], PT ;  /* 0x00008800f6007a0c */ /* 0x000fda0003f06270 */
[----:B------:R1:W-:Y:S01]  /*1610*/  @P0 STS.128 [R217+0x3800], RZ ;  /* 0x003800ffd9000388 */ /* 0x0003e20000000c00 */
[----:B------:R-:W-:Y:S05]  /*1620*/  @P0 BRA `(.L_x_59) ;  /* 0x000000b000000947 */ /* 0x000fea0003800000 */
[----:B------:R-:W-:Y:S01]  /*1630*/  IMAD.MOV.U32 R8, RZ, RZ, R6 ;  /* 0x000000ffff087224 */ /* 0x000fe200078e0006 */
[----:B------:R-:W-:Y:S02]  /*1640*/  ULDC UR4, c[0x0][0x19c] ;  /* 0x0000670000047ab9 */ /* 0x000fe40000000800 */
[----:B------:R-:W-:Y:S01]  /*1650*/  UIMAD UR4, UR4, 0x60, URZ ;  /* 0x00000060040478a4 */ /* 0x000fe2000f8e023f */
[----:B------:R-:W-:-:S05]  /*1660*/  IMAD.WIDE.U32 R8, R205, 0x60, R8 ;  /* 0x00000060cd087825 */ /* 0x000fca00078e0008 */
[----:B------:R-:W-:Y:S02]  /*1670*/  IADD3 R0, R9, UR4, RZ ;  /* 0x0000000409007c10 */ /* 0x000fe4000fffe0ff */
[----:B------:R-:W-:-:S04]  /*1680*/  LEA R6, P0, R8, c[0x0][0x168], 0x1 ;  /* 0x00005a0008067a11 */ /* 0x000fc800078008ff */
[----:B------:R-:W-:-:S05]  /*1690*/  LEA.HI.X R7, R8, c[0x0][0x16c], R0, 0x1, P0 ;  /* 0x00005b0008077a11 */ /* 0x000fca00000f0c00 */
[----:B------:R-:W-:Y:S01]  /*16a0*/  @!PT LDS RZ, [RZ] ;  /* 0x00000000fffff984 */ /* 0x000fe20000000800 */
[----:B------:R-:W-:Y:S01]  /*16b0*/  @!PT LDS RZ, [RZ] ;  /* 0x00000000fffff984 */ /* 0x000fe20000000800 */
[----:B------:R-:W-:Y:S01]  /*16c0*/  @!PT LDS RZ, [RZ] ;  /* 0x00000000fffff984 */ /* 0x000fe20000000800 */
[----:B------:R1:W-:Y:S04]  /*16d0*/  LDGSTS.E.BYPASS.LTC128B.128 [R217+0x3800], [R6.64] ;  /* 0x0380000006d97fae */ /* 0x0003e8000b901d48 */
.L_x_59:
[----:B------:R-:W-:Y:S05]  /*16e0*/  BSYNC B0 ;  /* 0x0000000000007941 */ /* 0x000fea0003800000 */
.L_x_58:
[----:B------:R-:W0:Y:S01]  /*16f0*/  LDGDEPBAR ;  /* 0x00000000000079af */ /* 0x000e220000000000 */
[----:B------:R-:W-:Y:S01]  /*1700*/  ISETP.GE.AND P0, PT, R2, R12, PT ;  /* 0x0000000c0200720c */ /* 0x000fe20003f06270 */
[----:B------:R-:W-:Y:S01]  /*1710*/  IMAD.MOV.U32 R32, RZ, RZ, R34 ;  /* 0x000000ffff207224 */ /* 0x000fe200078e0022 */
[----:B------:R-:W-:Y:S01]  /*1720*/  LOP3.LUT R0, R15, 0x7fffffe, RZ, 0xc0, !PT ;  /* 0x07fffffe0f007812 */ /* 0x000fe200078ec0ff */
[----:B------:R-:W-:Y:S01]  /*1730*/  BSSY B0, `(.L_x_60) ;  /* 0x0000043000007945 */ /* 0x000fe20003800000 */
[----:B------:R-:W-:Y:S02]  /*1740*/  LOP3.LUT R2, R27, 0xfffffff8, RZ, 0xc0, !PT ;  /* 0xfffffff81b027812 */ /* 0x000fe400078ec0ff */
[----:B------:R-:W-:Y:S01]  /*1750*/  SHF.R.S32.HI R3, RZ, 0x1f, R13 ;  /* 0x0000001fff037819 */ /* 0x000fe2000001140d */
[----:B------:R-:W-:Y:S01]  /*1760*/  IMAD.IADD R10, R13, 0x1, -R0 ;  /* 0x000000010d0a7824 */ /* 0x000fe200078e0a00 */
[----:B------:R-:W-:Y:S01]  /*1770*/  SHF.R.S32.HI R9, RZ, 0x4, R20 ;  /* 0x00000004ff097819 */ /* 0x000fe20000011414 */
[----:B------:R-:W-:Y:S01]  /*1780*/  IMAD.IADD R0, R28, 0x1, -R2 ;  /* 0x000000011c007824 */ /* 0x000fe200078e0a02 */
[----:B------:R-:W-:Y:S01]  /*1790*/  LEA.HI R8, R3, R13, RZ, 0x3 ;  /* 0x0000000d03087211 */ /* 0x000fe200078f18ff */
[----:B------:R-:W-:Y:S01]  /*17a0*/  IMAD R2, R11, R122, RZ ;  /* 0x0000007a0b027224 */ /* 0x000fe200078e02ff */
[----:B------:R-:W-:Y:S01]  /*17b0*/  LEA.HI R3, R20, R9, RZ, 0x1 ;  /* 0x0000000914037211 */ /* 0x000fe200078f08ff */
[----:B------:R-:W-:Y:S01]  /*17c0*/  IMAD R13, R21, 0x10, R29 ;  /* 0x00000010150d7824 */ /* 0x000fe200078e021d */
[----:B-1----:R-:W-:Y:S01]  /*17d0*/  LEA.HI R6, R0, R0, RZ, 0x1 ;  /* 0x0000000000067211 */ /* 0x002fe200078f08ff */
[----:B------:R-:W-:Y:S01]  /*17e0*/  IMAD R16, R16, R26, R2 ;  /* 0x0000001a10107224 */ /* 0x000fe200078e0202 */
[----:B------:R-:W-:Y:S01]  /*17f0*/  LOP3.LUT R3, R3, 0xfffffffe, RZ, 0xc0, !PT ;  /* 0xfffffffe03037812 */ /* 0x000fe200078ec0ff */
[----:B------:R-:W-:Y:S01]  /*1800*/  IMAD.SHL.U32 R28, R28, 0x2, RZ ;  /* 0x000000021c1c7824 */ /* 0x000fe200078e00ff */
[----:B------:R-:W-:-:S02]  /*1810*/  LOP3.LUT R7, R6, 0x7fffffe, RZ, 0xc0, !PT ;  /* 0x07fffffe06077812 */ /* 0x000fc400078ec0ff */
[----:B------:R-:W-:Y:S01]  /*1820*/  SHF.R.S32.HI R5, RZ, 0x1f, R14 ;  /* 0x0000001fff057819 */ /* 0x000fe2000001140e */
[----:B------:R-:W-:Y:S01]  /*1830*/  IMAD.IADD R2, R9, 0x1, -R3 ;  /* 0x0000000109027824 */ /* 0x000fe200078e0a03 */
[----:B------:R-:W-:Y:S01]  /*1840*/  SHF.R.S32.HI R20, RZ, 0x1, R6 ;  /* 0x00000001ff147819 */ /* 0x000fe20000011406 */
[----:B------:R-:W-:-:S04]  /*1850*/  DEPBAR.LE SB0, 0x0 ;  /* 0x000080000000791a */ /* 0x000fc80000000000 */
[----:B------:R-:W-:Y:S01]  /*1860*/  BAR.SYNC.DEFER_BLOCKING 0x0 ;  /* 0x0000000000007b1d */ /* 0x000fe20000010000 */
[----:B------:R-:W-:Y:S01]  /*1870*/  LEA.HI R14, R5, R14, RZ, 0x2 ;  /* 0x0000000e050e7211 */ /* 0x000fe200078f10ff */
[----:B------:R-:W-:Y:S01]  /*1880*/  IMAD.IADD R3, R0, 0x1, -R7 ;  /* 0x0000000100037824 */ /* 0x000fe200078e0a07 */
[----:B------:R-:W-:Y:S01]  /*1890*/  LOP3.LUT R42, R28, 0x6, RZ, 0xc0, !PT ;  /* 0x000000061c2a7812 */ /* 0x000fe200078ec0ff */
[----:B------:R-:W-:Y:S01]  /*18a0*/  IMAD.SHL.U32 R5, R17, 0x40, RZ ;  /* 0x0000004011057824 */ /* 0x000fe200078e00ff */
[----:B------:R-:W-:Y:S01]  /*18b0*/  SHF.R.S32.HI R15, RZ, 0x2, R14 ;  /* 0x00000002ff0f7819 */ /* 0x000fe2000001140e */
[C---:B------:R-:W-:Y:S02]  /*18c0*/  IMAD R11, R2.reuse, 0x8, R3 ;  /* 0x00000008020b7824 */ /* 0x040fe400078e0203 */
[----:B------:R-:W-:Y:S01]  /*18d0*/  IMAD.SHL.U32 R2, R2, 0x8, RZ ;  /* 0x0000000802027824 */ /* 0x000fe200078e00ff */
[----:B------:R-:W-:Y:S01]  /*18e0*/  LOP3.LUT R0, R5, 0xc0, RZ, 0xc0, !PT ;  /* 0x000000c005007812 */ /* 0x000fe200078ec0ff */
[----:B------:R-:W-:Y:S01]  /*18f0*/  IMAD.SHL.U32 R3, R8, 0x20, RZ ;  /* 0x0000002008037824 */ /* 0x000fe200078e00ff */
[----:B------:R1:W-:Y:S01]  /*1900*/  STL [R1+0x28], R15 ;  /* 0x0000280f01007387 */ /* 0x0003e20000100800 */
[----:B------:R-:W-:Y:S01]  /*1910*/  IMAD.SHL.U32 R7, R25, 0x8, RZ ;  /* 0x0000000819077824 */ /* 0x000fe200078e00ff */
[----:B------:R-:W-:-:S02]  /*1920*/  LOP3.LUT R6, R0, 0x8, R2, 0xf8, !PT ;  /* 0x0000000800067812 */ /* 0x000fc400078ef802 */
[----:B------:R-:W-:Y:S01]  /*1930*/  SHF.R.U32.HI R5, RZ, 0x3, R0 ;  /* 0x00000003ff057819 */ /* 0x000fe20000011600 */
[----:B------:R1:W-:Y:S01]  /*1940*/  STL.64 [R1+0x18], R32 ;  /* 0x0000182001007387 */ /* 0x0003e20000100a00 */
[----:B------:R-:W-:Y:S01]  /*1950*/  IMAD.SHL.U32 R0, R20, 0x40, RZ ;  /* 0x0000004014007824 */ /* 0x000fe200078e00ff */
[----:B------:R-:W-:Y:S02]  /*1960*/  LOP3.LUT R2, R3, 0xffffff00, RZ, 0xc0, !PT ;  /* 0xffffff0003027812 */ /* 0x000fe400078ec0ff */
[----:B------:R-:W-:Y:S02]  /*1970*/  IADD3 R8, R13, 0x1, R15 ;  /* 0x000000010d087810 */ /* 0x000fe40007ffe00f */
[----:B------:R-:W-:Y:S01]  /*1980*/  LOP3.LUT R0, R0, 0xc0, RZ, 0xc0, !PT ;  /* 0x000000c000007812 */ /* 0x000fe200078ec0ff */
[--C-:B------:R-:W-:Y:S01]  /*1990*/  IMAD R3, R21, 0x200, R2.reuse ;  /* 0x0000020015037824 */ /* 0x100fe200078e0202 */
[----:B------:R1:W-:Y:S01]  /*19a0*/  @P0 STS [R217+0x4000], RZ ;  /* 0x004000ffd9000388 */ /* 0x0003e20000000800 */
[----:B------:R-:W-:Y:S01]  /*19b0*/  IMAD R9, R10, 0x20, R2 ;  /* 0x000000200a097824 */ /* 0x000fe200078e0202 */
[----:B------:R-:W-:Y:S01]  /*19c0*/  LOP3.LUT R2, R0, 0x8, R7, 0xf8, !PT ;  /* 0x0000000800027812 */ /* 0x000fe200078ef807 */
[----:B------:R-:W-:Y:S01]  /*19d0*/  IMAD R3, R10, 0x20, R3 ;  /* 0x000000200a037824 */ /* 0x000fe200078e0203 */
[----:B------:R1:W-:Y:S01]  /*19e0*/  @P0 STS [R217+0x4004], RZ ;  /* 0x004004ffd9000388 */ /* 0x0003e20000000800 */
[----:B------:R-:W-:-:S02]  /*19f0*/  SHF.R.U32.HI R0, RZ, 0x3, R0 ;  /* 0x00000003ff007819 */ /* 0x000fc40000011600 */
[----:B------:R-:W-:Y:S01]  /*1a00*/  LOP3.LUT R5, R6, R5, RZ, 0x3c, !PT ;  /* 0x0000000506057212 */ /* 0x000fe200078e3cff */
[----:B------:R1:W-:Y:S01]  /*1a10*/  @P0 STS.64 [R217+0x4008], RZ ;  /* 0x004008ffd9000388 */ /* 0x0003e20000000a00 */
[----:B------:R-:W-:Y:S01]  /*1a20*/  LOP3.LUT R0, R2, R0, RZ, 0x3c, !PT ;  /* 0x0000000002007212 */ /* 0x000fe200078e3cff */
[----:B------:R-:W-:Y:S01]  /*1a30*/  IMAD.WIDE.U32 R6, R122, R26, R32 ;  /* 0x0000001a7a067225 */ /* 0x000fe200078e0020 */
[----:B------:R-:W-:-:S03]  /*1a40*/  IADD3 R8, R41, R8, -R31 ;  /* 0x0000000829087210 */ /* 0x000fc60007ffe81f */
[C---:B------:R-:W-:Y:S01]  /*1a50*/  IMAD.IADD R2, R5.reuse, 0x1, R3 ;  /* 0x0000000105027824 */ /* 0x040fe200078e0203 */
[----:B------:R-:W-:Y:S01]  /*1a60*/  IADD3 R40, R8, c[0x0][0x2e8], RZ ;  /* 0x0000ba0008287a10 */ /* 0x000fe20007ffe0ff */
[----:B------:R-:W-:Y:S02]  /*1a70*/  IMAD.IADD R5, R5, 0x1, R9 ;  /* 0x0000000105057824 */ /* 0x000fe400078e0209 */
[----:B------:R-:W-:Y:S02]  /*1a80*/  IMAD.U32 R0, R11, 0x20, R0 ;  /* 0x000000200b007824 */ /* 0x000fe400078e0000 */
[----:B------:R-:W-:Y:S01]  /*1a90*/  IMAD.IADD R9, R7, 0x1, R16 ;  /* 0x0000000107097824 */ /* 0x000fe200078e0210 */
        /* <DEDUP_REMOVED lines=12> */
.L_x_61:
[----:B------:R-:W-:Y:S05]  /*1b60*/  BSYNC B0 ;  /* 0x0000000000007941 */ /* 0x000fea0003800000 */
.L_x_60:
[----:B------:R-:W-:Y:S01]  /*1b70*/  ISETP.GE.AND P0, PT, R22, R12, PT ;  /* 0x0000000c1600720c */ /* 0x000fe20003f06270 */
[----:B------:R-:W-:Y:S01]  /*1b80*/  BSSY B0, `(.L_x_62) ;  /* 0x0000010000007945 */ /* 0x000fe20003800000 */
[C---:B-1----:R-:W-:Y:S01]  /*1b90*/  SHF.L.U64.HI R10, R24.reuse, R23, c[0x0][0x1a4] ;  /* 0x00006900180a7619 */ /* 0x042fe20000010217 */
[----:B------:R-:W-:-:S10]  /*1ba0*/  IMAD.SHL.U32 R3, R24, 0x20, RZ ;  /* 0x0000002018037824 */ /* 0x000fd400078e00ff */
[----:B------:R1:W-:Y:S01]  /*1bb0*/  @P0 STS.128 [R217+0x4800], RZ ;  /* 0x004800ffd9000388 */ /* 0x0003e20000000c00 */
[----:B------:R-:W-:Y:S05]  /*1bc0*/  @P0 BRA `(.L_x_63) ;  /* 0x000000b000000947 */ /* 0x000fea0003800000 */
[----:B------:R-:W-:-:S13]  /*1bd0*/  ISETP.GE.AND P0, PT, R246, c[0x0][0x220], PT ;  /* 0x00008800f6007a0c */ /* 0x000fda0003f06270 */
[----:B------:R1:W-:Y:S01]  /*1be0*/  @P0 STS.128 [R217+0x4800], RZ ;  /* 0x004800ffd9000388 */ /* 0x0003e20000000c00 */
[----:B------:R-:W-:Y:S05]  /*1bf0*/  @P0 BRA `(.L_x_63) ;  /* 0x0000008000000947 */ /* 0x000fea0003800000 */
[----:B------:R-:W-:-:S05]  /*1c00*/  IADD3 R3, P0, R3, R6, RZ ;  /* 0x0000000603037210 */ /* 0x000fca0007f1e0ff */
[----:B------:R-:W-:Y:S01]  /*1c10*/  IMAD.X R11, R10, 0x1, R9, P0 ;  /* 0x000000010a0b7824 */ /* 0x000fe200000e0609 */
[----:B------:R-:W-:-:S04]  /*1c20*/  LEA R10, P0, R3, c[0x0][0x170], 0x1 ;  /* 0x00005c00030a7a11 */ /* 0x000fc800078008ff */
[----:B------:R-:W-:-:S05]  /*1c30*/  LEA.HI.X R11, R3, c[0x0][0x174], R11, 0x1, P0 ;  /* 0x00005d00030b7a11 */ /* 0x000fca00000f0c0b */
[----:B------:R-:W-:Y:S01]  /*1c40*/  @!PT LDS RZ, [RZ] ;  /* 0x00000000fffff984 */ /* 0x000fe20000000800 */
[----:B------:R-:W-:Y:S01]  /*1c50*/  @!PT LDS RZ, [RZ] ;  /* 0x00000000fffff984 */ /* 0x000fe20000000800 */
[----:B------:R-:W-:Y:S01]  /*1c60*/  @!PT LDS RZ, [RZ] ;  /* 0x00000000fffff984 */ /* 0x000fe20000000800 */
[----:B------:R1:W-:Y:S04]  /*1c70*/  LDGSTS.E.BYPASS.LTC128B.128 [R217+0x4800], [R10.64] ;  /* 0x048000000ad97fae */ /* 0x0003e8000b901d48 */
.L_x_63:
[----:B------:R-:W-:Y:S05]  /*1c80*/  BSYNC B0 ;  /* 0x0000000000007941 */ /* 0x000fea0003800000 */
.L_x_62:
[----:B------:R-:W-:Y:S01]  /*1c90*/  ISETP.GE.AND P0, PT, R19, R12, PT ;  /* 0x0000000c1300720c */ /* 0x000fe20003f06270 */
[----:B------:R-:W-:-:S12]  /*1ca0*/  BSSY B0, `(.L_x_64) ;  /* 0x000000f000007945 */ /* 0x000fd80003800000 */
[----:B------:R1:W-:Y:S01]  /*1cb0*/  @P0 STS.128 [R217+0x5000], RZ ;  /* 0x005000ffd9000388 */ /* 0x0003e20000000c00 */
[----:B------:R-:W-:Y:S05]  /*1cc0*/  @P0 BRA `(.L_x_65) ;  /* 0x000000c000000947 */ /* 0x000fea0003800000 */
[----:B------:R-:W-:-:S13]  /*1cd0*/  ISETP.GE.AND P0, PT, R246, c[0x0][0x220], PT ;  /* 0x00008800f6007a0c */ /* 0x000fda0003f06270 */
[----:B------:R1:W-:Y:S01]  /*1ce0*/  @P0 STS.128 [R217+0x5000], RZ ;  /* 0x005000ffd9000388 */ /* 0x0003e20000000c00 */
[----:B------:R-:W-:Y:S05]  /*1cf0*/  @P0 BRA `(.L_x_65) ;  /* 0x0000009000000947 */ /* 0x000fea0003800000 */
[----:B-1----:R-:W-:Y:S01]  /*1d00*/  IMAD.MOV.U32 R11, RZ, RZ, c[0x0][0x1a4] ;  /* 0x00006900ff0b7624 */ /* 0x002fe200078e00ff */
[----:B------:R-:W-:-:S04]  /*1d10*/  LEA R3, P0, R24, R6, 0x6 ;  /* 0x0000000618037211 */ /* 0x000fc800078030ff */
[----:B------:R-:W-:Y:S02]  /*1d20*/  LEA.HI.X R11, R24, R9, R11, 0x6, P0 ;  /* 0x00000009180b7211 */ /* 0x000fe400000f340b */
[----:B------:R-:W-:-:S04]  /*1d30*/  LEA R10, P0, R3, c[0x0][0x170], 0x1 ;  /* 0x00005c00030a7a11 */ /* 0x000fc800078008ff */
[----:B------:R-:W-:-:S05]  /*1d40*/  LEA.HI.X R11, R3, c[0x0][0x174], R11, 0x1, P0 ;  /* 0x00005d00030b7a11 */ /* 0x000fca00000f0c0b */
[----:B------:R-:W-:Y:S01]  /*1d50*/  @!PT LDS RZ, [RZ] ;  /* 0x00000000fffff984 */ /* 0x000fe20000000800 */
[----:B------:R-:W-:Y:S01]  /*1d60*/  @!PT LDS RZ, [RZ] ;  /* 0x00000000fffff984 */ /* 0x000fe20000000800 */
[----:B------:R-:W-:Y:S01]  /*1d70*/  @!PT LDS RZ, [RZ] ;  /* 0x00000000fffff984 */ /* 0x000fe20000000800 */
[----:B------:R1:W-:Y:S04]  /*1d80*/  LDGSTS.E.BYPASS.LTC128B.128 [R217+0x5000], [R10.64] ;  /* 0x050000000ad97fae */ /* 0x0003e8000b901d48 */
.L_x_65:
[----:B------:R-:W-:Y:S05]  /*1d90*/  BSYNC B0 ;  /* 0x0000000000007941 */ /* 0x000fea0003800000 */
.L_x_64:
[----:B------:R-:W-:Y:S01]  /*1da0*/  ISETP.GE.AND P0, PT, R18, R12, PT ;  /* 0x0000000c1200720c */ /* 0x000fe20003f06270 */
[----:B------:R-:W-:-:S12]  /*1db0*/  BSSY B0, `(.L_x_66) ;  /* 0x0000011000007945 */ /* 0x000fd80003800000 */
[----:B------:R1:W-:Y:S01]  /*1dc0*/  @P0 STS.128 [R217+0x5800], RZ ;  /* 0x005800ffd9000388 */ /* 0x0003e20000000c00 */
        /* <DEDUP_REMOVED lines=15> */
.L_x_67:
[----:B------:R-:W-:Y:S05]  /*1ec0*/  BSYNC B0 ;  /* 0x0000000000007941 */ /* 0x000fea0003800000 */
.L_x_66:
[----:B------:R-:W-:Y:S01]  /*1ed0*/  IMAD.SHL.U32 R207, R2, 0x2, RZ ;  /* 0x0000000202cf7824 */ /* 0x000fe200078e00ff */
[----:B------:R-:W-:Y:S01]  /*1ee0*/  LOP3.LUT P0, RZ, R20, 0x2, RZ, 0xc0, !PT ;  /* 0x0000000214ff7812 */ /* 0x000fe2000780c0ff */
[----:B------:R-:W-:Y:S01]  /*1ef0*/  IMAD.SHL.U32 R204, R0, 0x2, RZ ;  /* 0x0000000200cc7824 */ /* 0x000fe200078e00ff */
[----:B------:R-:W-:Y:S01]  /*1f00*/  IADD3 R2, R40, 0x8, RZ ;  /* 0x0000000828027810 */ /* 0x000fe20007ffe0ff */
[----:B------:R-:W-:Y:S01]  /*1f10*/  IMAD R208, R4, 0x2, R207 ;  /* 0x0000000204d07824 */ /* 0x000fe200078e02cf */
[----:B------:R-:W-:Y:S01]  /*1f20*/  LDSM.16.M88.4 R12, [R207] ;  /* 0x00000000cf0c783b */ /* 0x000fe20000000200 */
[----:B-1----:R-:W-:Y:S02]  /*1f30*/  IADD3 R6, R40, 0x48, RZ ;  /* 0x0000004828067810 */ /* 0x002fe40007ffe0ff */
[C---:B------:R-:W-:Y:S01]  /*1f40*/  IADD3 R0, R204.reuse, 0x2000, RZ ;  /* 0x00002000cc007810 */ /* 0x040fe20007ffe0ff */
[----:B------:R-:W1:Y:S01]  /*1f50*/  LDSM.16.M88.4 R16, [R204+0x2000] ;  /* 0x00200000cc10783b */ /* 0x000e620000000200 */
[----:B------:R-:W-:-:S02]  /*1f60*/  IADD3 R209, R204, 0x2020, RZ ;  /* 0x00002020ccd17810 */ /* 0x000fc40007ffe0ff */
[----:B------:R-:W-:Y:S01]  /*1f70*/  IADD3 R3, R40, 0x40, RZ ;  /* 0x0000004028037810 */ /* 0x000fe20007ffe0ff */
[----:B------:R-:W5:Y:S01]  /*1f80*/  LDSM.16.M88.4 R8, [R207+0x1000] ;  /* 0x00100000cf08783b */ /* 0x000f620000000200 */
[----:B------:R-:W-:Y:S01]  /*1f90*/  @P0 IADD3 R209, R0, -0x20, RZ ;  /* 0xffffffe000d10810 */ /* 0x000fe20007ffe0ff */
[----:B------:R-:W-:Y:S01]  /*1fa0*/  IMAD R0, R122, 0x80, R42 ;  /* 0x000000807a007824 */ /* 0x000fe200078e022a */
[----:B------:R-:W-:Y:S01]  /*1fb0*/  IMNMX R7, R40, R41, PT ;  /* 0x0000002928077217 */ /* 0x000fe20003800200 */
[----:B------:R-:W2:Y:S01]  /*1fc0*/  LDSM.16.M88.4 R52, [R204+0x2400] ;  /* 0x00240000cc34783b */ /* 0x000ea20000000200 */
[C---:B------:R-:W-:Y:S02]  /*1fd0*/  IADD3 R216, R209.reuse, 0x400, RZ ;  /* 0x00000400d1d87810 */ /* 0x040fe40007ffe0ff */
[C---:B------:R-:W-:Y:S01]  /*1fe0*/  IADD3 R215, R209.reuse, 0x800, RZ ;  /* 0x00000800d1d77810 */ /* 0x040fe20007ffe0ff */
[----:B------:R-:W3:Y:S01]  /*1ff0*/  LDSM.16.M88.4 R48, [R204+0x2800] ;  /* 0x00280000cc30783b */ /* 0x000ee20000000200 */
[----:B------:R-:W-:-:S02]  /*2000*/  IADD3 R214, R209, 0xc00, RZ ;  /* 0x00000c00d1d67810 */ /* 0x000fc40007ffe0ff */
[C---:B------:R-:W-:Y:S01]  /*2010*/  IADD3 R213, R209.reuse, 0x1000, RZ ;  /* 0x00001000d1d57810 */ /* 0x040fe20007ffe0ff */
[----:B------:R-:W4:Y:S01]  /*2020*/  LDSM.16.M88.4 R44, [R204+0x2c00] ;  /* 0x002c0000cc2c783b */ /* 0x000f220000000200 */
[C---:B------:R-:W-:Y:S02]  /*2030*/  IADD3 R212, R209.reuse, 0x1400, RZ ;  /* 0x00001400d1d47810 */ /* 0x040fe40007ffe0ff */
[C---:B------:R-:W-:Y:S01]  /*2040*/  IADD3 R211, R209.reuse, 0x1800, RZ ;  /* 0x00001800d1d37810 */ /* 0x040fe20007ffe0ff */
[----:B------:R-:W2:Y:S01]  /*2050*/  LDSM.16.M88.4 R36, [R204+0x3000] ;  /* 0x00300000cc24783b */ /* 0x000ea20000000200 */
[----:B------:R-:W-:-:S03]  /*2060*/  IADD3 R210, R209, 0x1c00, RZ ;  /* 0x00001c00d1d27810 */ /* 0x000fc60007ffe0ff */
[----:B------:R-:W2:Y:S04]  /*2070*/  LDSM.16.M88.4 R32, [R204+0x3400] ;  /* 0x00340000cc20783b */ /* 0x000ea80000000200 */
[----:B------:R-:W2:Y:S04]  /*2080*/  LDSM.16.M88.4 R28, [R204+0x3800] ;  /* 0x00380000cc1c783b */ /* 0x000ea80000000200 */
[----:B------:R-:W2:Y:S04]  /*2090*/  LDSM.16.M88.4 R24, [R204+0x3c00] ;  /* 0x003c0000cc18783b */ /* 0x000ea80000000200 */
[----:B------:R-:W-:Y:S01]  /*20a0*/  LDSM.16.M88.4 R68, [R209] ;  /* 0x00000000d144783b */ /* 0x000fe20000000200 */
[-C--:B-1----:R-:W-:Y:S03]  /*20b0*/  HMMA.16816.F32 R164, R12, R16.reuse, RZ ;  /* 0x000000100ca4723c */ /* 0x082fe600000018ff */
[----:B------:R-:W-:Y:S04]  /*20c0*/  LDSM.16.M88.4 R20, [R208] ;  /* 0x00000000d014783b */ /* 0x000fe80000000200 */
[----:B------:R-:W-:Y:S01]  /*20d0*/  LDSM.16.M88.4 R56, [R209+0x400] ;  /* 0x00040000d138783b */ /* 0x000fe20000000200 */
[C---:B-----5:R-:W-:Y:S03]  /*20e0*/  HMMA.16816.F32 R168, R8.reuse, R16, RZ ;  /* 0x0000001008a8723c */ /* 0x060fe600000018ff */
[----:B------:R-:W0:Y:S05]  /*20f0*/  LDGDEPBAR ;  /* 0x00000000000079af */ /* 0x000e2a0000000000 */
[-C--:B------:R-:W-:Y:S08]  /*2100*/  HMMA.16816.F32 R60, R8, R18.reuse, RZ ;  /* 0x00000012083c723c */ /* 0x080ff000000018ff */
[----:B------:R-:W-:Y:S01]  /*2110*/  HMMA.16816.F32 R64, R12, R18, RZ ;  /* 0x000000120c40723c */ /* 0x000fe200000018ff */
[----:B------:R-:W1:Y:S07]  /*2120*/  LDSM.16.M88.4 R16, [R208+0x1000] ;  /* 0x00100000d010783b */ /* 0x000e6e0000000200 */
[C---:B--2---:R-:W-:Y:S08]  /*2130*/  HMMA.16816.F32 R72, R8.reuse, R52, RZ ;  /* 0x000000340848723c */ /* 0x044ff000000018ff */
        /* <DEDUP_REMOVED lines=24> */
[C---:B------:R-:W-:Y:S01]  /*22c0*/  HMMA.16816.F32 R180, R12.reuse, R30, RZ ;  /* 0x0000001e0cb4723c */ /* 0x040fe200000018ff */
[----:B------:R-:W-:Y:S07]  /*22d0*/  LDSM.16.M88.4 R28, [R209+0xc00] ;  /* 0x000c0000d11c783b */ /* 0x000fee0000000200 */
[C---:B------:R-:W-:Y:S08]  /*22e0*/  HMMA.16816.F32 R156, R12.reuse, R24, RZ ;  /* 0x000000180c9c723c */ /* 0x040ff000000018ff */
[----:B------:R-:W-:Y:S01]  /*22f0*/  HMMA.16816.F32 R172, R12, R26, RZ ;  /* 0x0000001a0cac723c */ /* 0x000fe200000018ff */
[----:B------:R-:W2:Y:S07]  /*2300*/  LDSM.16.M88.4 R12, [R209+0x800] ;  /* 0x00080000d10c783b */ /* 0x000eae0000000200 */
[-C--:B-1----:R-:W-:Y:S08]  /*2310*/  HMMA.16816.F32 R24, R16, R70.reuse, R60 ;  /* 0x000000461018723c */ /* 0x082ff0000000183c */
[C---:B------:R-:W-:Y:S08]  /*2320*/  HMMA.16816.F32 R48, R20.reuse, R70, R64 ;  /* 0x000000461430723c */ /* 0x040ff00000001840 */
[-C--:B------:R-:W-:Y:S07]  /*2330*/  HMMA.16816.F32 R32, R20, R56.reuse, R8 ;  /* 0x000000381420723c */ /* 0x080fee0000001808 */
[-C--:B------:R-:W-:Y:S01]  /*2340*/  IMNMX R8, R2, R41.reuse, PT ;  /* 0x0000002902087217 */ /* 0x080fe20003800200 */
[----:B------:R-:W-:Y:S01]  /*2350*/  HMMA.16816.F32 R36, R16, R56, R72 ;  /* 0x000000381024723c */ /* 0x000fe20000001848 */
[----:B------:R-:W-:-:S02]  /*2360*/  IMNMX R10, R6, R41, PT ;  /* 0x00000029060a7217 */ /* 0x000fc40003800200 */
[----:B------:R-:W-:Y:S02]  /*2370*/  IADD3 R2, R0, 0x8, RZ ;  /* 0x0000000800027810 */ /* 0x000fe40007ffe0ff */
[----:B------:R-:W-:Y:S02]  /*2380*/  IMNMX R9, R3, R41, PT ;  /* 0x0000002903097217 */ /* 0x000fe40003800200 */
[----:B------:R-:W-:Y:S01]  /*2390*/  ISETP.GE.AND P3, PT, R2, R10, PT ;  /* 0x0000000a0200720c */ /* 0x000fe20003f66270 */
[----:B------:R-:W-:Y:S01]  /*23a0*/  HMMA.16816.F32 R40, R16, R58, R76 ;  /* 0x0000003a1028723c */ /* 0x000fe2000000184c */
[C---:B------:R-:W-:Y:S02]  /*23b0*/  IADD3 R3, R0.reuse, 0x1, RZ ;  /* 0x0000000100037810 */ /* 0x040fe40007ffe0ff */
[----:B------:R-:W-:Y:S02]  /*23c0*/  IADD3 R6, R0, 0x9, RZ ;  /* 0x0000000900067810 */ /* 0x000fe40007ffe0ff */
[----:B------:R-:W-:-:S02]  /*23d0*/  FSEL R202, R26, -INF , !P3 ;  /* 0xff8000001aca7808 */ /* 0x000fc40005800000 */
[C---:B------:R-:W-:Y:S01]  /*23e0*/  ISETP.GE.AND P5, PT, R3.reuse, R7, PT ;  /* 0x000000070300720c */ /* 0x040fe20003fa6270 */
[C---:B------:R-:W-:Y:S01]  /*23f0*/  HMMA.16816.F32 R52, R20.reuse, R58, R52 ;  /* 0x0000003a1434723c */ /* 0x040fe20000001834 */
[C---:B------:R-:W-:Y:S02]  /*2400*/  ISETP.GE.AND P0, PT, R3.reuse, R8, PT ;  /* 0x000000080300720c */ /* 0x040fe40003f06270 */
[CC--:B------:R-:W-:Y:S02]  /*2410*/  ISETP.GE.AND P4, PT, R3.reuse, R9.reuse, PT ;  /* 0x000000090300720c */ /* 0x0c0fe40003f86270 */
[----:B------:R-:W-:Y:S02]  /*2420*/  ISETP.GE.AND P1, PT, R3, R10, PT ;  /* 0x0000000a0300720c */ /* 0x000fe40003f26270 */
[-C--:B------:R-:W-:Y:S01]  /*2430*/  ISETP.GE.AND P6, PT, R2, R9.reuse, PT ;  /* 0x000000090200720c */ /* 0x080fe20003fc6270 */
[----:B--2---:R-:W-:Y:S01]  /*2440*/  HMMA.16816.F32 R44, R20, R12, R80 ;  /* 0x0000000c142c723c */ /* 0x004fe20000001850 */
[----:B------:R-:W-:-:S02]  /*2450*/  ISETP.GE.AND P2, PT, R6, R9, PT ;  /* 0x000000090600720c */ /* 0x000fc40003f46270 */
[----:B------:R-:W-:Y:S02]  /*2460*/  ISETP.GE.AND P3, PT, R6, R10, PT ;  /* 0x0000000a0600720c */ /* 0x000fe40003f66270 */
[----:B------:R-:W-:Y:S02]  /*2470*/  IADD3 R3, R0, 0x10, RZ ;  /* 0x0000001000037810 */ /* 0x000fe40007ffe0ff */
[----:B------:R-:W-:Y:S01]  /*2480*/  FSEL R187, R24, -INF , !P6 ;  /* 0xff80000018bb7808 */ /* 0x000fe20007000000 */
[C---:B------:R-:W-:Y:S01]  /*2490*/  HMMA.16816.F32 R56, R20.reuse, R14, R84 ;  /* 0x0000000e1438723c */ /* 0x040fe20000001854 */
[----:B------:R-:W-:Y:S02]  /*24a0*/  FSEL R186, R25, -INF , !P2 ;  /* 0xff80000019ba7808 */ /* 0x000fe40005000000 */
[----:B------:R-:W-:Y:S02]  /*24b0*/  FSEL R194, R27, -INF , !P3 ;  /* 0xff8000001bc27808 */ /* 0x000fe40005800000 */
[CC--:B------:R-:W-:Y:S01]  /*24c0*/  ISETP.GE.AND P6, PT, R2.reuse, R7.reuse, PT ;  /* 0x000000070200720c */ /* 0x0c0fe20003fc6270 */
[----:B------:R-:W1:Y:S01]  /*24d0*/  LDSM.16.M88.4 R24, [R209+0x1000] ;  /* 0x00100000d118783b */ /* 0x000e620000000200 */
[----:B------:R-:W-:Y:S01]  /*24e0*/  ISETP.GE.AND P2, PT, R2, R8, PT ;  /* 0x000000080200720c */ /* 0x000fe20003f46270 */
[----:B------:R-:W-:Y:S01]  /*24f0*/  HMMA.16816.F32 R60, R20, R30, R100 ;  /* 0x0000001e143c723c */ /* 0x000fe20000001864 */
        /* <DEDUP_REMOVED lines=14> */
[----:B------:R-:W-:Y:S02]  /*25e0*/  FSEL R80, R33, -INF , !P2 ;  /* 0xff80000021507808 */ /* 0x000fe40005000000 */
[----:B------:R-:W-:Y:S02]  /*25f0*/  FSEL R153, R35, -INF , !P6 ;  /* 0xff80000023997808 */ /* 0x000fe40007000000 */
[----:B------:R-:W-:Y:S01]  /*2600*/  FSEL R185, R37, -INF , !P3 ;  /* 0xff80000025b97808 */ /* 0x000fe20005800000 */
[----:B------:R-:W-:Y:S01]  /*2610*/  HMMA.16816.F32 R32, R16, R12, R88 ;  /* 0x0000000c1020723c */ /* 0x000fe20000001858 */
[----:B------:R-:W-:Y:S02]  /*2620*/  ISETP.GE.AND P2, PT, R2, R10, PT ;  /* 0x0000000a0200720c */ /* 0x000fe40003f46270 */
[----:B------:R-:W-:-:S02]  /*2630*/  ISETP.GE.AND P3, PT, R6, R8, PT ;  /* 0x000000080600720c */ /* 0x000fc40003f66270 */
[----:B------:R-:W-:Y:S02]  /*2640*/  IADD3 R2, R0, 0x18, RZ ;  /* 0x0000001800027810 */ /* 0x000fe40007ffe0ff */
[----:B------:R-:W-:Y:S02]  /*2650*/  FSEL R123, R51, -INF , !P3 ;  /* 0xff800000337b7808 */ /* 0x000fe40005800000 */
[----:B------:R-:W-:Y:S02]  /*2660*/  ISETP.GE.AND P6, PT, R6, R7, PT ;  /* 0x000000070600720c */ /* 0x000fe40003fc6270 */
[----:B------:R-:W-:Y:S02]  /*2670*/  ISETP.GE.AND P3, PT, R2, R10, PT ;  /* 0x0000000a0200720c */ /* 0x000fe40003f66270 */
[----:B------:R-:W-:Y:S02]  /*2680*/  IADD3 R6, R0, 0x19, RZ ;  /* 0x0000001900067810 */ /* 0x000fe40007ffe0ff */
[----:B------:R-:W-:-:S02]  /*2690*/  FSEL R192, R39, -INF , !P2 ;  /* 0xff80000027c07808 */ /* 0x000fc40005000000 */
[----:B------:R-:W-:Y:S01]  /*26a0*/  FSEL R79, R49, -INF , !P6 ;  /* 0xff800000314f7808 */ /* 0x000fe20007000000 */
[C---:B------:R-:W-:Y:S01]  /*26b0*/  HMMA.16816.F32 R36, R16.reuse, R28, R104 ;  /* 0x0000001c1024723c */ /* 0x040fe20000001868 */
[----:B------:R-:W-:Y:S02]  /*26c0*/  FSEL R201, R42, -INF , !P3 ;  /* 0xff8000002ac97808 */ /* 0x000fe40005800000 */
[-C--:B------:R-:W-:Y:S02]  /*26d0*/  ISETP.GE.AND P6, PT, R2, R9.reuse, PT ;  /* 0x000000090200720c */ /* 0x080fe40003fc6270 */
[C---:B------:R-:W-:Y:S02]  /*26e0*/  ISETP.GE.AND P2, PT, R6.reuse, R9, PT ;  /* 0x000000090600720c */ /* 0x040fe40003f46270 */
[----:B------:R-:W-:Y:S01]  /*26f0*/  ISETP.GE.AND P3, PT, R6, R10, PT ;  /* 0x0000000a0600720c */ /* 0x000fe20003f66270 */
[----:B------:R-:W-:Y:S01]  /*2700*/  HMMA.16816.F32 R48, R16, R14, R96 ;  /* 0x0000000e1030723c */ /* 0x000fe20000001860 */
[----:B------:R-:W-:Y:S01]  /*2710*/  IADD3 R3, R0, 0x20, RZ ;  /* 0x0000002000037810 */ /* 0x000fe20007ffe0ff */
[----:B------:R-:W2:Y:S01]  /*2720*/  LDSM.16.M88.4 R12, [R209+0x1400] ;  /* 0x00140000d10c783b */ /* 0x000ea20000000200 */
[----:B------:R-:W-:-:S02]  /*2730*/  FSEL R155, R40, -INF , !P6 ;  /* 0xff800000289b7808 */ /* 0x000fc40007000000 */
[----:B------:R-:W-:Y:S02]  /*2740*/  FSEL R184, R41, -INF , !P2 ;  /* 0xff80000029b87808 */ /* 0x000fe40005000000 */
[----:B------:R-:W-:Y:S02]  /*2750*/  FSEL R195, R43, -INF , !P3 ;  /* 0xff8000002bc37808 */ /* 0x000fe40005800000 */
[CC--:B------:R-:W-:Y:S01]  /*2760*/  ISETP.GE.AND P6, PT, R2.reuse, R7.reuse, PT ;  /* 0x000000070200720c */ /* 0x0c0fe20003fc6270 */
[----:B------:R-:W-:Y:S01]  /*2770*/  HMMA.16816.F32 R40, R20, R28, R92 ;  /* 0x0000001c1428723c */ /* 0x000fe2000000185c */
[----:B------:R-:W-:Y:S02]  /*2780*/  ISETP.GE.AND P2, PT, R2, R8, PT ;  /* 0x000000080200720c */ /* 0x000fe40003f46270 */
[----:B------:R-:W-:Y:S02]  /*2790*/  ISETP.GE.AND P3, PT, R3, R7, PT ;  /* 0x000000070300720c */ /* 0x000fe40003f66270 */
[----:B------:R-:W-:-:S02]  /*27a0*/  FSEL R77, R52, -INF , !P6 ;  /* 0xff800000344d7808 */ /* 0x000fc40007000000 */
[----:B------:R-:W-:Y:S02]  /*27b0*/  FSEL R96, R54, -INF , !P2 ;  /* 0xff80000036607808 */ /* 0x000fe40005000000 */
[----:B------:R-:W-:Y:S02]  /*27c0*/  FSEL R78, R44, -INF , !P3 ;  /* 0xff8000002c4e7808 */ /* 0x000fe40005800000 */
[C---:B------:R-:W-:Y:S02]  /*27d0*/  ISETP.GE.AND P2, PT, R3.reuse, R8, PT ;  /* 0x000000080300720c */ /* 0x040fe40003f46270 */
[C---:B------:R-:W-:Y:S02]  /*27e0*/  ISETP.GE.AND P6, PT, R3.reuse, R9, PT ;  /* 0x000000090300720c */ /* 0x040fe40003fc6270 */
[----:B------:R-:W-:Y:S02]  /*27f0*/  ISETP.GE.AND P3, PT, R3, R10, PT ;  /* 0x0000000a0300720c */ /* 0x000fe40003f66270 */
[----:B------:R-:W-:-:S02]  /*2800*/  IADD3 R2, R0, 0x21, RZ ;  /* 0x0000002100027810 */ /* 0x000fc40007ffe0ff */
[----:B------:R-:W-:Y:S02]  /*2810*/  FSEL R97, R46, -INF , !P2 ;  /* 0xff8000002e617808 */ /* 0x000fe40005000000 */
[----:B------:R-:W-:Y:S02]  /*2820*/  FSEL R218, R32, -INF , !P6 ;  /* 0xff80000020da7808 */ /* 0x000fe40007000000 */
[----:B------:R-:W-:Y:S02]  /*2830*/  FSEL R219, R34, -INF , !P3 ;  /* 0xff80000022db7808 */ /* 0x000fe40005800000 */
[C---:B------:R-:W-:Y:S02]  /*2840*/  ISETP.GE.AND P2, PT, R2.reuse, R7, PT ;  /* 0x000000070200720c */ /* 0x040fe40003f46270 */
[C---:B------:R-:W-:Y:S02]  /*2850*/  ISETP.GE.AND P6, PT, R2.reuse, R8, PT ;  /* 0x000000080200720c */ /* 0x040fe40003fc6270 */
[----:B------:R-:W-:-:S02]  /*2860*/  ISETP.GE.AND P3, PT, R2, R9, PT ;  /* 0x000000090200720c */ /* 0x000fc40003f66270 */
[----:B------:R-:W-:Y:S02]  /*2870*/  FSEL R76, R45, -INF , !P2 ;  /* 0xff8000002d4c7808 */ /* 0x000fe40005000000 */
[----:B------:R-:W-:Y:S02]  /*2880*/  FSEL R94, R47, -INF , !P6 ;  /* 0xff8000002f5e7808 */ /* 0x000fe40007000000 */
[----:B------:R-:W-:Y:S01]  /*2890*/  FSEL R203, R33, -INF , !P3 ;  /* 0xff80000021cb7808 */ /* 0x000fe20005800000 */
[----:B-1----:R-:W-:Y:S01]  /*28a0*/  HMMA.16816.F32 R44, R16, R26, R132 ;  /* 0x0000001a102c723c */ /* 0x002fe20000001884 */
[----:B------:R-:W-:Y:S02]  /*28b0*/  ISETP.GE.AND P2, PT, R2, R10, PT ;  /* 0x0000000a0200720c */ /* 0x000fe40003f46270 */
[C---:B------:R-:W-:Y:S02]  /*28c0*/  ISETP.GE.AND P6, PT, R6.reuse, R7, PT ;  /* 0x000000070600720c */ /* 0x040fe40003fc6270 */
[----:B------:R-:W-:-:S02]  /*28d0*/  ISETP.GE.AND P3, PT, R6, R8, PT ;  /* 0x000000080600720c */ /* 0x000fc40003f66270 */
[C---:B------:R-:W-:Y:S02]  /*28e0*/  IADD3 R2, R0.reuse, 0x28, RZ ;  /* 0x0000002800027810 */ /* 0x040fe40007ffe0ff */
[----:B------:R-:W-:Y:S02]  /*28f0*/  IADD3 R6, R0, 0x29, RZ ;  /* 0x0000002900067810 */ /* 0x000fe40007ffe0ff */
[----:B------:R-:W-:Y:S02]  /*2900*/  FSEL R106, R35, -INF , !P2 ;  /* 0xff800000236a7808 */ /* 0x000fe40005000000 */
[----:B------:R-:W-:Y:S01]  /*2910*/  FSEL R75, R53, -INF , !P6 ;  /* 0xff800000354b7808 */ /* 0x000fe20007000000 */
[----:B------:R-:W-:Y:S01]  /*2920*/  HMMA.16816.F32 R32, R20, R24, R108 ;  /* 0x000000181420723c */ /* 0x000fe2000000186c */
[----:B------:R-:W-:Y:S02]  /*2930*/  FSEL R92, R55, -INF , !P3 ;  /* 0xff800000375c7808 */ /* 0x000fe40005800000 */
[----:B------:R-:W-:-:S02]  /*2940*/  ISETP.GE.AND P6, PT, R2, R9, PT ;  /* 0x000000090200720c */ /* 0x000fc40003fc6270 */
[-C--:B------:R-:W-:Y:S02]  /*2950*/  ISETP.GE.AND P3, PT, R2, R10.reuse, PT ;  /* 0x0000000a0200720c */ /* 0x080fe40003f66270 */
[----:B------:R-:W-:Y:S01]  /*2960*/  ISETP.GE.AND P2, PT, R6, R9, PT ;  /* 0x000000090600720c */ /* 0x000fe20003f46270 */
[C---:B------:R-:W-:Y:S01]  /*2970*/  HMMA.16816.F32 R52, R16.reuse, R30, R112 ;  /* 0x0000001e1034723c */ /* 0x040fe20000001870 */
[----:B------:R-:W-:Y:S02]  /*2980*/  FSEL R104, R48, -INF , !P6 ;  /* 0xff80000030687808 */ /* 0x000fe40007000000 */
[----:B------:R-:W-:Y:S02]  /*2990*/  FSEL R105, R49, -INF , !P2 ;  /* 0xff80000031697808 */ /* 0x000fe40005000000 */
[----:B------:R-:W-:Y:S02]  /*29a0*/  ISETP.GE.AND P6, PT, R2, R7, PT ;  /* 0x000000070200720c */ /* 0x000fe40003fc6270 */
[----:B------:R-:W-:Y:S01]  /*29b0*/  FSEL R113, R50, -INF , !P3 ;  /* 0xff80000032717808 */ /* 0x000fe20005800000 */
[----:B------:R-:W-:Y:S01]  /*29c0*/  HMMA.16816.F32 R28, R16, R24, R128 ;  /* 0x00000018101c723c */ /* 0x000fe20000001880 */
[----:B------:R-:W-:-:S02]  /*29d0*/  ISETP.GE.AND P3, PT, R6, R10, PT ;  /* 0x0000000a0600720c */ /* 0x000fc40003f66270 */
[----:B------:R-:W-:Y:S02]  /*29e0*/  ISETP.GE.AND P2, PT, R2, R8, PT ;  /* 0x000000080200720c */ /* 0x000fe40003f46270 */
[----:B------:R-:W-:Y:S02]  /*29f0*/  IADD3 R2, R0, 0x30, RZ ;  /* 0x0000003000027810 */ /* 0x000fe40007ffe0ff */
[----:B------:R-:W-:Y:S02]  /*2a00*/  FSEL R103, R51, -INF , !P3 ;  /* 0xff80000033677808 */ /* 0x000fe40005800000 */
[----:B------:R-:W-:Y:S01]  /*2a10*/  ISETP.GE.AND P3, PT, R2, R7, PT ;  /* 0x000000070200720c */ /* 0x000fe20003f66270 */
[----:B------:R-:W-:Y:S01]  /*2a20*/  HMMA.16816.F32 R48, R20, R26, R116 ;  /* 0x0000001a1430723c */ /* 0x000fe20000001874 */
[----:B------:R-:W-:Y:S01]  /*2a30*/  IADD3 R3, R0, 0x31, RZ ;  /* 0x0000003100037810 */ /* 0x000fe20007ffe0ff */
[----:B------:R-:W1:Y:S01]  /*2a40*/  LDSM.16.M88.4 R24, [R209+0x1800] ;  /* 0x00180000d118783b */ /* 0x000e620000000200 */
[----:B------:R-:W-:-:S02]  /*2a50*/  FSEL R74, R40, -INF , !P3 ;  /* 0xff800000284a7808 */ /* 0x000fc40005800000 */
[----:B------:R-:W-:Y:S02]  /*2a60*/  ISETP.GE.AND P3, PT, R2, R10, PT ;  /* 0x0000000a0200720c */ /* 0x000fe40003f66270 */
[----:B------:R-:W-:Y:S02]  /*2a70*/  FSEL R72, R56, -INF , !P6 ;  /* 0xff80000038487808 */ /* 0x000fe40007000000 */
[----:B------:R-:W-:Y:S02]  /*2a80*/  FSEL R91, R58, -INF , !P2 ;  /* 0xff8000003a5b7808 */ /* 0x000fe40005000000 */
[C---:B------:R-:W-:Y:S02]  /*2a90*/  ISETP.GE.AND P2, PT, R2.reuse, R8, PT ;  /* 0x000000080200720c */ /* 0x040fe40003f46270 */
[----:B------:R-:W-:Y:S02]  /*2aa0*/  ISETP.GE.AND P6, PT, R2, R9, PT ;  /* 0x000000090200720c */ /* 0x000fe40003fc6270 */
[----:B------:R-:W-:-:S02]  /*2ab0*/  FSEL R220, R38, -INF , !P3 ;  /* 0xff80000026dc7808 */ /* 0x000fc40005800000 */
[C---:B------:R-:W-:Y:S02]  /*2ac0*/  ISETP.GE.AND P3, PT, R3.reuse, R9, PT ;  /* 0x000000090300720c */ /* 0x040fe40003f66270 */
[----:B------:R-:W-:Y:S02]  /*2ad0*/  FSEL R93, R42, -INF , !P2 ;  /* 0xff8000002a5d7808 */ /* 0x000fe40005000000 */
[----:B------:R-:W-:Y:S02]  /*2ae0*/  FSEL R112, R36, -INF , !P6 ;  /* 0xff80000024707808 */ /* 0x000fe40007000000 */
[C---:B------:R-:W-:Y:S02]  /*2af0*/  ISETP.GE.AND P2, PT, R3.reuse, R7, PT ;  /* 0x000000070300720c */ /* 0x040fe40003f46270 */
[----:B------:R-:W-:Y:S02]  /*2b00*/  ISETP.GE.AND P6, PT, R3, R8, PT ;  /* 0x000000080300720c */ /* 0x000fe40003fc6270 */
[----:B------:R-:W-:-:S02]  /*2b10*/  FSEL R107, R37, -INF , !P3 ;  /* 0xff800000256b7808 */ /* 0x000fc40005800000 */
[----:B------:R-:W-:Y:S02]  /*2b20*/  ISETP.GE.AND P3, PT, R6, R8, PT ;  /* 0x000000080600720c */ /* 0x000fe40003f66270 */
[----:B------:R-:W-:Y:S02]  /*2b30*/  IADD3 R2, R0, 0x38, RZ ;  /* 0x0000003800027810 */ /* 0x000fe40007ffe0ff */
[----:B------:R-:W-:Y:S02]  /*2b40*/  FSEL R73, R41, -INF , !P2 ;  /* 0xff80000029497808 */ /* 0x000fe40005000000 */
[----:B------:R-:W-:Y:S02]  /*2b50*/  FSEL R90, R43, -INF , !P6 ;  /* 0xff8000002b5a7808 */ /* 0x000fe40007000000 */
[----:B------:R-:W-:Y:S01]  /*2b60*/  ISETP.GE.AND P2, PT, R3, R10, PT ;  /* 0x0000000a0300720c */ /* 0x000fe20003f46270 */
[----:B--2---:R-:W-:Y:S01]  /*2b70*/  HMMA.16816.F32 R40, R20, R12, R124 ;  /* 0x0000000c1428723c */ /* 0x004fe2000000187c */
[----:B------:R-:W-:-:S02]  /*2b80*/  ISETP.GE.AND P6, PT, R6, R7, PT ;  /* 0x000000070600720c */ /* 0x000fc40003fc6270 */
[----:B------:R-:W-:Y:S02]  /*2b90*/  FSEL R89, R59, -INF , !P3 ;  /* 0xff8000003b597808 */ /* 0x000fe40005800000 */
[----:B------:R-:W-:Y:S02]  /*2ba0*/  IADD3 R6, R0, 0x39, RZ ;  /* 0x0000003900067810 */ /* 0x000fe40007ffe0ff */
[C---:B------:R-:W-:Y:S02]  /*2bb0*/  ISETP.GE.AND P3, PT, R2.reuse, R10, PT ;  /* 0x0000000a0200720c */ /* 0x040fe40003f66270 */
[----:B------:R-:W-:Y:S02]  /*2bc0*/  FSEL R110, R39, -INF , !P2 ;  /* 0xff800000276e7808 */ /* 0x000fe40005000000 */
[----:B------:R-:W-:Y:S01]  /*2bd0*/  FSEL R67, R57, -INF , !P6 ;  /* 0xff80000039437808 */ /* 0x000fe20007000000 */
[----:B------:R-:W-:Y:S01]  /*2be0*/  HMMA.16816.F32 R36, R16, R14, R148 ;  /* 0x0000000e1024723c */ /* 0x000fe20000001894 */
[----:B------:R-:W-:-:S02]  /*2bf0*/  ISETP.GE.AND P6, PT, R2, R9, PT ;  /* 0x000000090200720c */ /* 0x000fc40003fc6270 */
[----:B------:R-:W-:Y:S02]  /*2c00*/  ISETP.GE.AND P2, PT, R6, R9, PT ;  /* 0x000000090600720c */ /* 0x000fe40003f46270 */
[----:B------:R-:W-:Y:S02]  /*2c10*/  FSEL R114, R54, -INF , !P3 ;  /* 0xff80000036727808 */ /* 0x000fe40005800000 */
[----:B------:R-:W-:Y:S01]  /*2c20*/  ISETP.GE.AND P3, PT, R6, R10, PT ;  /* 0x0000000a0600720c */ /* 0x000fe20003f66270 */
[----:B------:R-:W-:Y:S01]  /*2c30*/  HMMA.16816.F32 R56, R16, R68, R168 ;  /* 0x000000441038723c */ /* 0x000fe200000018a8 */
[----:B------:R-:W-:Y:S02]  /*2c40*/  IADD3 R3, R0, 0x40, RZ ;  /* 0x0000004000037810 */ /* 0x000fe40007ffe0ff */
[----:B------:R-:W-:Y:S02]  /*2c50*/  FSEL R101, R52, -INF , !P6 ;  /* 0xff80000034657808 */ /* 0x000fe40007000000 */
[----:B------:R-:W-:-:S02]  /*2c60*/  FSEL R102, R53, -INF , !P2 ;  /* 0xff80000035667808 */ /* 0x000fc40005000000 */
[CC--:B------:R-:W-:Y:S02]  /*2c70*/  ISETP.GE.AND P6, PT, R2.reuse, R7.reuse, PT ;  /* 0x000000070200720c */ /* 0x0c0fe40003fc6270 */
[----:B------:R-:W-:Y:S02]  /*2c80*/  ISETP.GE.AND P2, PT, R2, R8, PT ;  /* 0x000000080200720c */ /* 0x000fe40003f46270 */
[----:B------:R-:W-:Y:S02]  /*2c90*/  FSEL R111, R55, -INF , !P3 ;  /* 0xff800000376f7808 */ /* 0x000fe40005800000 */
[----:B------:R-:W-:Y:S01]  /*2ca0*/  ISETP.GE.AND P3, PT, R3, R7, PT ;  /* 0x000000070300720c */ /* 0x000fe20003f66270 */
[----:B------:R-:W-:Y:S01]  /*2cb0*/  HMMA.16816.F32 R52, R20, R14, R136 ;  /* 0x0000000e1434723c */ /* 0x000fe20000001888 */
[----:B------:R-:W-:Y:S02]  /*2cc0*/  FSEL R66, R60, -INF , !P6 ;  /* 0xff8000003c427808 */ /* 0x000fe40007000000 */
[----:B------:R-:W-:-:S02]  /*2cd0*/  FSEL R87, R62, -INF , !P2 ;  /* 0xff8000003e577808 */ /* 0x000fc40005000000 */
[C---:B------:R-:W-:Y:S02]  /*2ce0*/  ISETP.GE.AND P2, PT, R3.reuse, R8, PT ;  /* 0x000000080300720c */ /* 0x040fe40003f46270 */
[C---:B------:R-:W-:Y:S02]  /*2cf0*/  ISETP.GE.AND P6, PT, R3.reuse, R9, PT ;  /* 0x000000090300720c */ /* 0x040fe40003fc6270 */
[----:B------:R-:W-:Y:S02]  /*2d00*/  FSEL R71, R32, -INF , !P3 ;  /* 0xff80000020477808 */ /* 0x000fe40005800000 */
[----:B------:R-:W-:Y:S02]  /*2d10*/  IADD3 R2, R0, 0x41, RZ ;  /* 0x0000004100027810 */ /* 0x000fe40007ffe0ff */
[----:B------:R-:W-:Y:S02]  /*2d20*/  ISETP.GE.AND P3, PT, R3, R10, PT ;  /* 0x0000000a0300720c */ /* 0x000fe40003f66270 */
[----:B------:R-:W-:-:S02]  /*2d30*/  FSEL R88, R34, -INF , !P2 ;  /* 0xff80000022587808 */ /* 0x000fc40005000000 */
[----:B------:R-:W-:Y:S02]  /*2d40*/  FSEL R116, R28, -INF , !P6 ;  /* 0xff8000001c747808 */ /* 0x000fe40007000000 */
[C---:B------:R-:W-:Y:S02]  /*2d50*/  ISETP.GE.AND P2, PT, R2.reuse, R7, PT ;  /* 0x000000070200720c */ /* 0x040fe40003f46270 */
[----:B------:R-:W-:Y:S02]  /*2d60*/  ISETP.GE.AND P6, PT, R2, R8, PT ;  /* 0x000000080200720c */ /* 0x000fe40003fc6270 */
[----:B------:R-:W-:Y:S02]  /*2d70*/  FSEL R128, R30, -INF , !P3 ;  /* 0xff8000001e807808 */ /* 0x000fe40005800000 */
[----:B------:R-:W-:Y:S02]  /*2d80*/  ISETP.GE.AND P3, PT, R2, R9, PT ;  /* 0x000000090200720c */ /* 0x000fe40003f66270 */
[----:B------:R-:W-:-:S02]  /*2d90*/  FSEL R70, R33, -INF , !P2 ;  /* 0xff80000021467808 */ /* 0x000fc40005000000 */
[----:B------:R-:W-:Y:S02]  /*2da0*/  FSEL R86, R35, -INF , !P6 ;  /* 0xff80000023567808 */ /* 0x000fe40007000000 */
[----:B------:R-:W-:Y:S01]  /*2db0*/  FSEL R115, R29, -INF , !P3 ;  /* 0xff8000001d737808 */ /* 0x000fe20005800000 */
[----:B------:R-:W-:Y:S01]  /*2dc0*/  HMMA.16816.F32 R32, R16, R12, R144 ;  /* 0x0000000c1020723c */ /* 0x000fe20000001890 */
[----:B------:R-:W-:Y:S01]  /*2dd0*/  ISETP.GE.AND P2, PT, R2, R10, PT ;  /* 0x0000000a0200720c */ /* 0x000fe20003f46270 */
[----:B------:R-:W2:Y:S01]  /*2de0*/  LDSM.16.M88.4 R12, [R209+0x1c00] ;  /* 0x001c0000d10c783b */ /* 0x000ea20000000200 */
[----:B------:R-:W-:Y:S01]  /*2df0*/  ISETP.GE.AND P6, PT, R6, R7, PT ;  /* 0x000000070600720c */ /* 0x000fe20003fc6270 */
[----:B------:R-:W-:-:S04]  /*2e00*/  DEPBAR.LE SB0, 0x0 ;  /* 0x000080000000791a */ /* 0x000fc80000000000 */
[----:B------:R-:W-:Y:S01]  /*2e10*/  BAR.SYNC.DEFER_BLOCKING 0x0 ;  /* 0x0000000000007b1d */ /* 0x000fe20000010000 */
[----:B------:R-:W-:Y:S02]  /*2e20*/  ISETP.GE.AND P3, PT, R6, R8, PT ;  /* 0x000000080600720c */ /* 0x000fe40003f66270 */
[C---:B------:R-:W-:Y:S02]  /*2e30*/  IADD3 R2, R0.reuse, 0x48, RZ ;  /* 0x0000004800027810 */ /* 0x040fe40007ffe0ff */
[----:B------:R-:W-:Y:S02]  /*2e40*/  IADD3 R6, R0, 0x49, RZ ;  /* 0x0000004900067810 */ /* 0x000fe40007ffe0ff */
[----:B------:R-:W-:Y:S02]  /*2e50*/  FSEL R119, R31, -INF , !P2 ;  /* 0xff8000001f777808 */ /* 0x000fe40005000000 */
[----:B------:R-:W-:Y:S01]  /*2e60*/  FSEL R85, R63, -INF , !P3 ;  /* 0xff8000003f557808 */ /* 0x000fe20005800000 */
[----:B-1----:R-:W-:Y:S01]  /*2e70*/  HMMA.16816.F32 R28, R16, R24, R160 ;  /* 0x00000018101c723c */ /* 0x002fe200000018a0 */
[----:B------:R-:W-:-:S02]  /*2e80*/  ISETP.GE.AND P3, PT, R2, R10, PT ;  /* 0x0000000a0200720c */ /* 0x000fc40003f66270 */
[-C--:B------:R-:W-:Y:S02]  /*2e90*/  ISETP.GE.AND P2, PT, R6, R9.reuse, PT ;  /* 0x000000090600720c */ /* 0x080fe40003f46270 */
[----:B------:R-:W-:Y:S02]  /*2ea0*/  FSEL R64, R61, -INF , !P6 ;  /* 0xff8000003d407808 */ /* 0x000fe40007000000 */
[----:B------:R-:W-:Y:S02]  /*2eb0*/  ISETP.GE.AND P6, PT, R2, R9, PT ;  /* 0x000000090200720c */ /* 0x000fe40003fc6270 */
[----:B------:R-:W-:Y:S02]  /*2ec0*/  FSEL R125, R46, -INF , !P3 ;  /* 0xff8000002e7d7808 */ /* 0x000fe40005800000 */
[----:B------:R-:W-:Y:S02]  /*2ed0*/  FSEL R109, R45, -INF , !P2 ;  /* 0xff8000002d6d7808 */ /* 0x000fe40005000000 */
[----:B------:R-:W-:-:S02]  /*2ee0*/  ISETP.GE.AND P3, PT, R6, R10, PT ;  /* 0x0000000a0600720c */ /* 0x000fc40003f66270 */
[----:B------:R-:W-:Y:S02]  /*2ef0*/  ISETP.GE.AND P2, PT, R2, R8, PT ;  /* 0x000000080200720c */ /* 0x000fe40003f46270 */
[----:B------:R-:W-:Y:S02]  /*2f00*/  IADD3 R3, R0, 0x50, RZ ;  /* 0x0000005000037810 */ /* 0x000fe40007ffe0ff */
[----:B------:R-:W-:Y:S02]  /*2f10*/  FSEL R108, R44, -INF , !P6 ;  /* 0xff8000002c6c7808 */ /* 0x000fe40007000000 */
[-C--:B------:R-:W-:Y:S02]  /*2f20*/  ISETP.GE.AND P6, PT, R2, R7.reuse, PT ;  /* 0x000000070200720c */ /* 0x080fe40003fc6270 */
[----:B------:R-:W-:Y:S02]  /*2f30*/  FSEL R124, R47, -INF , !P3 ;  /* 0xff8000002f7c7808 */ /* 0x000fe40005800000 */
[----:B------:R-:W-:Y:S01]  /*2f40*/  FSEL R83, R50, -INF , !P2 ;  /* 0xff80000032537808 */ /* 0x000fe20005000000 */
[----:B------:R-:W-:Y:S01]  /*2f50*/  HMMA.16816.F32 R44, R20, R24, R140 ;  /* 0x00000018142c723c */ /* 0x000fe2000000188c */
[----:B------:R-:W-:-:S02]  /*2f60*/  ISETP.GE.AND P3, PT, R3, R7, PT ;  /* 0x000000070300720c */ /* 0x000fc40003f66270 */
[C---:B------:R-:W-:Y:S02]  /*2f70*/  ISETP.GE.AND P2, PT, R3.reuse, R8, PT ;  /* 0x000000080300720c */ /* 0x040fe40003f46270 */
[----:B------:R-:W-:Y:S02]  /*2f80*/  IADD3 R2, R0, 0x51, RZ ;  /* 0x0000005100027810 */ /* 0x000fe40007ffe0ff */
[----:B------:R-:W-:Y:S02]  /*2f90*/  FSEL R62, R48, -INF , !P6 ;  /* 0xff800000303e7808 */ /* 0x000fe40007000000 */
[----:B------:R-:W-:Y:S02]  /*2fa0*/  ISETP.GE.AND P6, PT, R3, R9, PT ;  /* 0x000000090300720c */ /* 0x000fe40003fc6270 */
[----:B------:R-:W-:Y:S02]  /*2fb0*/  FSEL R65, R40, -INF , !P3 ;  /* 0xff80000028417808 */ /* 0x000fe40005800000 */
[----:B------:R-:W-:-:S02]  /*2fc0*/  FSEL R84, R42, -INF , !P2 ;  /* 0xff8000002a547808 */ /* 0x000fc40005000000 */
[----:B------:R-:W-:Y:S02]  /*2fd0*/  ISETP.GE.AND P3, PT, R3, R10, PT ;  /* 0x0000000a0300720c */ /* 0x000fe40003f66270 */
[----:B------:R-:W-:Y:S02]  /*2fe0*/  ISETP.GE.AND P2, PT, R2, R7, PT ;  /* 0x000000070200720c */ /* 0x000fe40003f46270 */
[----:B------:R-:W-:Y:S02]  /*2ff0*/  FSEL R127, R32, -INF , !P6 ;  /* 0xff800000207f7808 */ /* 0x000fe40007000000 */
[----:B------:R-:W-:Y:S02]  /*3000*/  ISETP.GE.AND P6, PT, R2, R8, PT ;  /* 0x000000080200720c */ /* 0x000fe40003fc6270 */
[----:B------:R-:W-:Y:S02]  /*3010*/  FSEL R145, R34, -INF , !P3 ;  /* 0xff80000022917808 */ /* 0x000fe40005800000 */
[----:B------:R-:W-:-:S02]  /*3020*/  FSEL R63, R41, -INF , !P2 ;  /* 0xff800000293f7808 */ /* 0x000fc40005000000 */
[C---:B------:R-:W-:Y:S02]  /*3030*/  ISETP.GE.AND P3, PT, R2.reuse, R9, PT ;  /* 0x000000090200720c */ /* 0x040fe40003f66270 */
[----:B------:R-:W-:Y:S02]  /*3040*/  ISETP.GE.AND P2, PT, R2, R10, PT ;  /* 0x0000000a0200720c */ /* 0x000fe40003f46270 */
[----:B------:R-:W-:Y:S02]  /*3050*/  IADD3 R2, R0, 0x58, RZ ;  /* 0x0000005800027810 */ /* 0x000fe40007ffe0ff */
[----:B------:R-:W-:Y:S02]  /*3060*/  FSEL R82, R43, -INF , !P6 ;  /* 0xff8000002b527808 */ /* 0x000fe40007000000 */
[----:B------:R-:W-:Y:S01]  /*3070*/  ISETP.GE.AND P6, PT, R6, R7, PT ;  /* 0x000000070600720c */ /* 0x000fe20003fc6270 */
[----:B--2---:R-:W-:Y:S01]  /*3080*/  HMMA.16816.F32 R40, R20, R12, R156 ;  /* 0x0000000c1428723c */ /* 0x004fe2000000189c */
[----:B------:R-:W-:-:S02]  /*3090*/  FSEL R126, R33, -INF , !P3 ;  /* 0xff800000217e7808 */ /* 0x000fc40005800000 */
[----:B------:R-:W-:Y:S02]  /*30a0*/  FSEL R133, R35, -INF , !P2 ;  /* 0xff80000023857808 */ /* 0x000fe40005000000 */
[----:B------:R-:W-:Y:S02]  /*30b0*/  ISETP.GE.AND P3, PT, R6, R8, PT ;  /* 0x000000080600720c */ /* 0x000fe40003f66270 */
[----:B------:R-:W-:Y:S01]  /*30c0*/  ISETP.GE.AND P2, PT, R2, R10, PT ;  /* 0x0000000a0200720c */ /* 0x000fe20003f46270 */
[----:B------:R-:W-:Y:S01]  /*30d0*/  HMMA.16816.F32 R32, R16, R26, R176 ;  /* 0x0000001a1020723c */ /* 0x000fe200000018b0 */
[----:B------:R-:W-:Y:S02]  /*30e0*/  IADD3 R6, R0, 0x59, RZ ;  /* 0x0000005900067810 */ /* 0x000fe40007ffe0ff */
[----:B------:R-:W-:Y:S02]  /*30f0*/  FSEL R61, R49, -INF , !P6 ;  /* 0xff800000313d7808 */ /* 0x000fe40007000000 */
[----:B------:R-:W-:-:S02]  /*3100*/  FSEL R81, R51, -INF , !P3 ;  /* 0xff80000033517808 */ /* 0x000fc40005800000 */
[-C--:B------:R-:W-:Y:S01]  /*3110*/  ISETP.GE.AND P6, PT, R2, R9.reuse, PT ;  /* 0x000000090200720c */ /* 0x080fe20003fc6270 */
[C---:B------:R-:W-:Y:S01]  /*3120*/  HMMA.16816.F32 R48, R20.reuse, R68, R164 ;  /* 0x000000441430723c */ /* 0x040fe200000018a4 */
[----:B------:R-:W-:Y:S02]  /*3130*/  FSEL R139, R38, -INF , !P2 ;  /* 0xff800000268b7808 */ /* 0x000fe40005000000 */
[C---:B------:R-:W-:Y:S02]  /*3140*/  ISETP.GE.AND P3, PT, R6.reuse, R9, PT ;  /* 0x000000090600720c */ /* 0x040fe40003f66270 */
[----:B------:R-:W-:Y:S02]  /*3150*/  ISETP.GE.AND P2, PT, R6, R10, PT ;  /* 0x0000000a0600720c */ /* 0x000fe40003f46270 */
[----:B------:R-:W-:Y:S01]  /*3160*/  IADD3 R3, R0, 0x60, RZ ;  /* 0x0000006000037810 */ /* 0x000fe20007ffe0ff */
[----:B------:R-:W-:Y:S01]  /*3170*/  HMMA.16816.F32 R24, R20, R26, R180 ;  /* 0x0000001a1418723c */ /* 0x000fe200000018b4 */
[----:B------:R-:W-:-:S02]  /*3180*/  FSEL R117, R36, -INF , !P6 ;  /* 0xff80000024757808 */ /* 0x000fc40007000000 */
[CC--:B------:R-:W-:Y:S02]  /*3190*/  ISETP.GE.AND P6, PT, R2.reuse, R7.reuse, PT ;  /* 0x000000070200720c */ /* 0x0c0fe40003fc6270 */
[----:B------:R-:W-:Y:S02]  /*31a0*/  FSEL R118, R37, -INF , !P3 ;  /* 0xff80000025767808 */ /* 0x000fe40005800000 */
[----:B------:R-:W-:Y:S01]  /*31b0*/  FSEL R135, R39, -INF , !P2 ;  /* 0xff80000027877808 */ /* 0x000fe20005000000 */
[----:B------:R-:W-:Y:S01]  /*31c0*/  HMMA.16816.F32 R20, R20, R14, R172 ;  /* 0x0000000e1414723c */ /* 0x000fe200000018ac */
[----:B------:R-:W-:Y:S02]  /*31d0*/  ISETP.GE.AND P3, PT, R2, R8, PT ;  /* 0x000000080200720c */ /* 0x000fe40003f66270 */
[----:B------:R-:W-:Y:S02]  /*31e0*/  ISETP.GE.AND P2, PT, R3, R7, PT ;  /* 0x000000070300720c */ /* 0x000fe40003f46270 */
[----:B------:R-:W-:-:S02]  /*31f0*/  FSEL R60, R52, -INF , !P6 ;  /* 0xff800000343c7808 */ /* 0x000fc40007000000 */
[----:B------:R-:W-:Y:S01]  /*3200*/  FSEL R54, R54, -INF , !P3 ;  /* 0xff80000036367808 */ /* 0x000fe20005800000 */
[C---:B------:R-:W-:Y:S01]  /*3210*/  HMMA.16816.F32 R36, R16.reuse, R12, R188 ;  /* 0x0000000c1024723c */ /* 0x040fe200000018bc */
[----:B------:R-:W-:Y:S02]  /*3220*/  FSEL R52, R44, -INF , !P2 ;  /* 0xff8000002c347808 */ /* 0x000fe40005000000 */
[C---:B------:R-:W-:Y:S02]  /*3230*/  ISETP.GE.AND P3, PT, R3.reuse, R8, PT ;  /* 0x000000080300720c */ /* 0x040fe40003f66270 */
[C---:B------:R-:W-:Y:S02]  /*3240*/  ISETP.GE.AND P2, PT, R3.reuse, R10, PT ;  /* 0x0000000a0300720c */ /* 0x040fe40003f46270 */
[----:B------:R-:W-:Y:S01]  /*3250*/  IADD3 R2, R0, 0x61, RZ ;  /* 0x0000006100027810 */ /* 0x000fe20007ffe0ff */
[----:B------:R-:W-:Y:S01]  /*3260*/  HMMA.16816.F32 R16, R16, R14, R196 ;  /* 0x0000000e1010723c */ /* 0x000fe200000018c4 */
[----:B------:R-:W-:-:S02]  /*3270*/  ISETP.GE.AND P6, PT, R3, R9, PT ;  /* 0x000000090300720c */ /* 0x000fc40003fc6270 */
[----:B------:R-:W-:Y:S02]  /*3280*/  FSEL R95, R46, -INF , !P3 ;  /* 0xff8000002e5f7808 */ /* 0x000fe40005800000 */
[----:B------:R-:W-:Y:S02]  /*3290*/  FSEL R159, R30, -INF , !P2 ;  /* 0xff8000001e9f7808 */ /* 0x000fe40005000000 */
[C---:B------:R-:W-:Y:S02]  /*32a0*/  ISETP.GE.AND P3, PT, R2.reuse, R7, PT ;  /* 0x000000070200720c */ /* 0x040fe40003f66270 */
[----:B------:R-:W-:Y:S02]  /*32b0*/  ISETP.GE.AND P2, PT, R2, R9, PT ;  /* 0x000000090200720c */ /* 0x000fe40003f46270 */
[----:B------:R-:W-:Y:S02]  /*32c0*/  FSEL R132, R28, -INF , !P6 ;  /* 0xff8000001c847808 */ /* 0x000fe40007000000 */
[----:B------:R-:W-:-:S02]  /*32d0*/  ISETP.GE.AND P6, PT, R2, R8, PT ;  /* 0x000000080200720c */ /* 0x000fc40003fc6270 */
[----:B------:R-:W-:Y:S02]  /*32e0*/  FSEL R45, R45, -INF , !P3 ;  /* 0xff8000002d2d7808 */ /* 0x000fe40005800000 */
[----:B------:R-:W-:Y:S02]  /*32f0*/  FSEL R131, R29, -INF , !P2 ;  /* 0xff8000001d837808 */ /* 0x000fe40005000000 */
[----:B------:R-:W-:Y:S02]  /*3300*/  ISETP.GE.AND P3, PT, R2, R10, PT ;  /* 0x0000000a0200720c */ /* 0x000fe40003f66270 */
[----:B------:R-:W-:Y:S02]  /*3310*/  ISETP.GE.AND P2, PT, R6, R8, PT ;  /* 0x000000080600720c */ /* 0x000fe40003f46270 */
[----:B------:R-:W-:Y:S02]  /*3320*/  IADD3 R2, R0, 0x68, RZ ;  /* 0x0000006800027810 */ /* 0x000fe40007ffe0ff */
[----:B------:R-:W-:-:S02]  /*3330*/  FSEL R98, R47, -INF , !P6 ;  /* 0xff8000002f627808 */ /* 0x000fc40007000000 */
[----:B------:R-:W-:Y:S02]  /*3340*/  ISETP.GE.AND P6, PT, R6, R7, PT ;  /* 0x000000070600720c */ /* 0x000fe40003fc6270 */
[----:B------:R-:W-:Y:S02]  /*3350*/  FSEL R68, R55, -INF , !P2 ;  /* 0xff80000037447808 */ /* 0x000fe40005000000 */
[----:B------:R-:W-:Y:S02]  /*3360*/  ISETP.GE.AND P2, PT, R2, R10, PT ;  /* 0x0000000a0200720c */ /* 0x000fe40003f46270 */
[----:B------:R-:W-:Y:S02]  /*3370*/  IADD3 R6, R0, 0x69, RZ ;  /* 0x0000006900067810 */ /* 0x000fe40007ffe0ff */
[----:B------:R-:W-:Y:S02]  /*3380*/  FSEL R44, R53, -INF , !P6 ;  /* 0xff800000352c7808 */ /* 0x000fe40007000000 */
[----:B------:R-:W-:-:S02]  /*3390*/  FSEL R158, R31, -INF , !P3 ;  /* 0xff8000001f9e7808 */ /* 0x000fc40005800000 */
[-C--:B------:R-:W-:Y:S02]  /*33a0*/  ISETP.GE.AND P6, PT, R2, R9.reuse, PT ;  /* 0x000000090200720c */ /* 0x080fe40003fc6270 */
[----:B------:R-:W-:Y:S02]  /*33b0*/  FSEL R166, R34, -INF , !P2 ;  /* 0xff80000022a67808 */ /* 0x000fe40005000000 */
[C---:B------:R-:W-:Y:S02]  /*33c0*/  ISETP.GE.AND P3, PT, R6.reuse, R9, PT ;  /* 0x000000090600720c */ /* 0x040fe40003f66270 */
[----:B------:R-:W-:Y:S02]  /*33d0*/  ISETP.GE.AND P2, PT, R6, R10, PT ;  /* 0x0000000a0600720c */ /* 0x000fe40003f46270 */
[----:B------:R-:W-:Y:S02]  /*33e0*/  IADD3 R3, R0, 0x70, RZ ;  /* 0x0000007000037810 */ /* 0x000fe40007ffe0ff */
[----:B------:R-:W-:-:S02]  /*33f0*/  FSEL R129, R32, -INF , !P6 ;  /* 0xff80000020817808 */ /* 0x000fc40007000000 */
[----:B------:R-:W-:Y:S02]  /*3400*/  FSEL R130, R33, -INF , !P3 ;  /* 0xff80000021827808 */ /* 0x000fe40005800000 */
[----:B------:R-:W-:Y:S02]  /*3410*/  FSEL R165, R35, -INF , !P2 ;  /* 0xff80000023a57808 */ /* 0x000fe40005000000 */
[----:B------:R-:W-:Y:S02]  /*3420*/  FSEL R32, R51, -INF , !P0 ;  /* 0xff80000033207808 */ /* 0x000fe40004000000 */
[CC--:B------:R-:W-:Y:S02]  /*3430*/  ISETP.GE.AND P6, PT, R2.reuse, R7.reuse, PT ;  /* 0x000000070200720c */ /* 0x0c0fe40003fc6270 */
[----:B------:R-:W-:Y:S02]  /*3440*/  ISETP.GE.AND P3, PT, R2, R8, PT ;  /* 0x000000080200720c */ /* 0x000fe40003f66270 */
[----:B------:R-:W-:-:S02]  /*3450*/  ISETP.GE.AND P2, PT, R3, R7, PT ;  /* 0x000000070300720c */ /* 0x000fc40003f46270 */
[----:B------:R-:W-:Y:S02]  /*3460*/  ISETP.GE.AND P0, PT, R3, R8, PT ;  /* 0x000000080300720c */ /* 0x000fe40003f06270 */
[----:B------:R-:W-:Y:S02]  /*3470*/  IADD3 R2, R0, 0x71, RZ ;  /* 0x0000007100027810 */ /* 0x000fe40007ffe0ff */
[----:B------:R-:W-:Y:S02]  /*3480*/  FSEL R29, R49, -INF , !P5 ;  /* 0xff800000311d7808 */ /* 0x000fe40006800000 */
[----:B------:R-:W-:Y:S02]  /*3490*/  FSEL R31, R40, -INF , !P2 ;  /* 0xff800000281f7808 */ /* 0x000fe40005000000 */
[----:B------:R-:W-:Y:S02]  /*34a0*/  FSEL R171, R42, -INF , !P0 ;  /* 0xff8000002aab7808 */ /* 0x000fe40004000000 */
[----:B------:R-:W-:-:S02]  /*34b0*/  ISETP.GE.AND P5, PT, R3, R9, PT ;  /* 0x000000090300720c */ /* 0x000fc40003fa6270 */
[----:B------:R-:W-:Y:S02]  /*34c0*/  ISETP.GE.AND P2, PT, R3, R10, PT ;  /* 0x0000000a0300720c */ /* 0x000fe40003f46270 */
[----:B------:R-:W-:Y:S02]  /*34d0*/  ISETP.GE.AND P0, PT, R2, R7, PT ;  /* 0x000000070200720c */ /* 0x000fe40003f06270 */
[----:B------:R-:W-:Y:S02]  /*34e0*/  FSEL R157, R36, -INF , !P5 ;  /* 0xff800000249d7808 */ /* 0x000fe40006800000 */
[----:B------:R-:W-:Y:S02]  /*34f0*/  FSEL R170, R38, -INF , !P2 ;  /* 0xff80000026aa7808 */ /* 0x000fe40005000000 */
[----:B------:R-:W-:Y:S02]  /*3500*/  FSEL R30, R41, -INF , !P0 ;  /* 0xff800000291e7808 */ /* 0x000fe40004000000 */
[----:B------:R-:W-:-:S02]  /*3510*/  ISETP.GE.AND P5, PT, R2, R8, PT ;  /* 0x000000080200720c */ /* 0x000fc40003fa6270 */
[CC--:B------:R-:W-:Y:S02]  /*3520*/  ISETP.GE.AND P2, PT, R2.reuse, R9.reuse, PT ;  /* 0x000000090200720c */ /* 0x0c0fe40003f46270 */
[----:B------:R-:W-:Y:S02]  /*3530*/  ISETP.GE.AND P0, PT, R2, R10, PT ;  /* 0x0000000a0200720c */ /* 0x000fe40003f06270 */
[----:B------:R-:W-:Y:S02]  /*3540*/  IADD3 R2, R0, 0x78, RZ ;  /* 0x0000007800027810 */ /* 0x000fe40007ffe0ff */
[----:B------:R-:W-:Y:S02]  /*3550*/  FSEL R59, R59, -INF , !P1 ;  /* 0xff8000003b3b7808 */ /* 0x000fe40004800000 */
[----:B------:R-:W-:Y:S02]  /*3560*/  ISETP.GE.AND P1, PT, R2, R9, PT ;  /* 0x000000090200720c */ /* 0x000fe40003f26270 */
[----:B------:R-:W-:-:S02]  /*3570*/  FSEL R168, R39, -INF , !P0 ;  /* 0xff80000027a87808 */ /* 0x000fc40004000000 */
[----:B------:R-:W-:Y:S02]  /*3580*/  FSEL R144, R16, -INF , !P1 ;  /* 0xff80000010907808 */ /* 0x000fe40004800000 */
[C---:B------:R-:W-:Y:S02]  /*3590*/  ISETP.GE.AND P1, PT, R0.reuse, R9, PT ;  /* 0x000000090000720c */ /* 0x040fe40003f26270 */
[----:B------:R-:W-:Y:S02]  /*35a0*/  ISETP.GE.AND P0, PT, R0, R7, PT ;  /* 0x000000070000720c */ /* 0x000fe40003f06270 */
[----:B------:R-:W-:Y:S02]  /*35b0*/  FSEL R56, R56, -INF , !P1 ;  /* 0xff80000038387808 */ /* 0x000fe40004800000 */
[----:B------:R-:W-:Y:S02]  /*35c0*/  FSEL R28, R48, -INF , !P0 ;  /* 0xff800000301c7808 */ /* 0x000fe40004000000 */
[----:B------:R-:W-:-:S02]  /*35d0*/  ISETP.GE.AND P1, PT, R2, R8, PT ;  /* 0x000000080200720c */ /* 0x000fc40003f26270 */
[----:B------:R-:W-:Y:S02]  /*35e0*/  ISETP.GE.AND P0, PT, R2, R10, PT ;  /* 0x0000000a0200720c */ /* 0x000fe40003f06270 */
[----:B------:R-:W-:Y:S02]  /*35f0*/  FSEL R147, R22, -INF , !P1 ;  /* 0xff80000016937808 */ /* 0x000fe40004800000 */
[----:B------:R-:W-:Y:S02]  /*3600*/  FSEL R57, R57, -INF , !P4 ;  /* 0xff80000039397808 */ /* 0x000fe40006000000 */
[----:B------:R-:W-:Y:S02]  /*3610*/  FSEL R167, R18, -INF , !P0 ;  /* 0xff80000012a77808 */ /* 0x000fe40004000000 */
[----:B------:R-:W-:Y:S02]  /*3620*/  ISETP.GE.AND P1, PT, R244, 0x2, PT ;  /* 0x00000002f400780c */ /* 0x000fe40003f26270 */
[----:B------:R-:W-:-:S02]  /*3630*/  ISETP.GE.AND P4, PT, R0, R8, PT ;  /* 0x000000080000720c */ /* 0x000fc40003f86270 */
[C---:B------:R-:W-:Y:S02]  /*3640*/  ISETP.GE.AND P0, PT, R0.reuse, R10, PT ;  /* 0x0000000a0000720c */ /* 0x040fe40003f06270 */
[----:B------:R-:W-:Y:S02]  /*3650*/  IADD3 R0, R0, 0x79, RZ ;  /* 0x0000007900007810 */ /* 0x000fe40007ffe0ff */
[----:B------:R-:W-:Y:S02]  /*3660*/  FSEL R24, R24, -INF , !P6 ;  /* 0xff80000018187808 */ /* 0x000fe40007000000 */
[----:B------:R-:W-:Y:S02]  /*3670*/  ISETP.GE.AND P6, PT, R0, R9, PT ;  /* 0x000000090000720c */ /* 0x000fe40003fc6270 */
[----:B------:R-:W-:Y:S02]  /*3680*/  FSEL R169, R43, -INF , !P5 ;  /* 0xff8000002ba97808 */ /* 0x000fe40006800000 */
[----:B------:R-:W-:-:S02]  /*3690*/  FSEL R156, R37, -INF , !P2 ;  /* 0xff800000259c7808 */ /* 0x000fc40005000000 */
[----:B------:R-:W-:Y:S02]  /*36a0*/  FSEL R50, R50, -INF , !P4 ;  /* 0xff80000032327808 */ /* 0x000fe40006000000 */
[----:B------:R-:W-:Y:S02]  /*36b0*/  FSEL R58, R58, -INF , !P0 ;  /* 0xff8000003a3a7808 */ /* 0x000fe40004000000 */
[----:B------:R-:W-:Y:S02]  /*36c0*/  FSEL R99, R26, -INF , !P3 ;  /* 0xff8000001a637808 */ /* 0x000fe40005800000 */
[----:B------:R-:W-:Y:S02]  /*36d0*/  FSEL R134, R17, -INF , !P6 ;  /* 0xff80000011867808 */ /* 0x000fe40007000000 */
[C---:B------:R-:W-:Y:S02]  /*36e0*/  ISETP.GE.AND P5, PT, R6.reuse, R7, PT ;  /* 0x000000070600720c */ /* 0x040fe40003fa6270 */
[----:B------:R-:W-:-:S02]  /*36f0*/  ISETP.GE.AND P2, PT, R6, R8, PT ;  /* 0x000000080600720c */ /* 0x000fc40003f46270 */
[-C--:B------:R-:W-:Y:S02]  /*3700*/  ISETP.GE.AND P4, PT, R2, R7.reuse, PT ;  /* 0x000000070200720c */ /* 0x080fe40003f86270 */
[C---:B------:R-:W-:Y:S02]  /*3710*/  ISETP.GE.AND P0, PT, R0.reuse, R7, PT ;  /* 0x000000070000720c */ /* 0x040fe40003f06270 */
[C---:B------:R-:W-:Y:S02]  /*3720*/  ISETP.GE.AND P3, PT, R0.reuse, R10, PT ;  /* 0x0000000a0000720c */ /* 0x040fe40003f66270 */
[----:B------:R-:W-:Y:S02]  /*3730*/  ISETP.GE.AND P6, PT, R0, R8, PT ;  /* 0x000000080000720c */ /* 0x000fe40003fc6270 */
[----:B------:R-:W-:Y:S02]  /*3740*/  FSEL R164, R19, -INF , !P3 ;  /* 0xff80000013a47808 */ /* 0x000fe40005800000 */
[----:B------:R-:W-:-:S02]  /*3750*/  FSEL R25, R25, -INF , !P5 ;  /* 0xff80000019197808 */ /* 0x000fc40006800000 */
[----:B------:R-:W-:Y:S02]  /*3760*/  FSEL R100, R27, -INF , !P2 ;  /* 0xff8000001b647808 */ /* 0x000fe40005000000 */
[----:B------:R-:W-:Y:S02]  /*3770*/  FSEL R20, R20, -INF , !P4 ;  /* 0xff80000014147808 */ /* 0x000fe40006000000 */
[----:B------:R-:W-:Y:S02]  /*3780*/  FSEL R21, R21, -INF , !P0 ;  /* 0xff80000015157808 */ /* 0x000fe40004000000 */
[----:B------:R-:W-:Y:S01]  /*3790*/  FSEL R146, R23, -INF , !P6 ;  /* 0xff80000017927808 */ /* 0x000fe20007000000 */
[----:B------:R-:W-:Y:S05]  /*37a0*/  @!P1 BRA `(.L_x_68) ;  /* 0x0000033000009947 */ /* 0x000fea0003800000 */
[----:B------:R-:W-:Y:S01]  /*37b0*/  IMAD.MOV.U32 R22, RZ, RZ, c[0x0][0x19c] ;  /* 0x00006700ff167624 */ /* 0x000fe200078e00ff */
[----:B------:R-:W-:Y:S01]  /*37c0*/  ISETP.GE.AND P0, PT, R246, c[0x0][0x220], PT ;  /* 0x00008800f6007a0c */ /* 0x000fe20003f06270 */
[----:B------:R-:W-:Y:S01]  /*37d0*/  BSSY B0, `(.L_x_69) ;  /* 0x000002f000007945 */ /* 0x000fe20003800000 */
[----:B------:R-:W-:-:S02]  /*37e0*/  IADD3 R12, R244, -0x2, RZ ;  /* 0xfffffffef40c7810 */ /* 0x000fc40007ffe0ff */
[----:B------:R-:W-:Y:S02]  /*37f0*/  SHF.L.U64.HI R2, R205, 0x7, R22 ;  /* 0x00000007cd027819 */ /* 0x000fe40000010216 */
[----:B------:R-:W-:-:S03]  /*3800*/  SHF.R.S32.HI R0, RZ, 0x1f, R12 ;  /* 0x0000001fff007819 */ /* 0x000fc6000001140c */
[----:B------:R-:W-:Y:S02]  /*3810*/  IMAD R2, R2, R12, RZ ;  /* 0x0000000c02027224 */ /* 0x000fe400078e02ff */
[-C--:B------:R-:W-:Y:S02]  /*3820*/  IMAD.WIDE.U32 R12, R12, R206.reuse, R224 ;  /* 0x000000ce0c0c7225 */ /* 0x080fe400078e00e0 */
[----:B------:R1:W-:Y:S02]  /*3830*/  @P0 STS [R217+0x2000], RZ ;  /* 0x002000ffd9000388 */ /* 0x0003e40000000800 */
[----:B------:R-:W-:Y:S01]  /*3840*/  IMAD R2, R0, R206, R2 ;  /* 0x000000ce00027224 */ /* 0x000fe200078e0202 */
[-C--:B------:R-:W-:Y:S01]  /*3850*/  @!P0 IADD3 R0, P2, R222, R12.reuse, RZ ;  /* 0x0000000cde008210 */ /* 0x080fe20007f5e0ff */
[----:B------:R1:W-:Y:S01]  /*3860*/  @P0 STS [R217+0x2004], RZ ;  /* 0x002004ffd9000388 */ /* 0x0003e20000000800 */
[----:B------:R-:W-:Y:S01]  /*3870*/  @!P0 LEA R6, P3, R205, R12, 0x6 ;  /* 0x0000000ccd068211 */ /* 0x000fe200078630ff */
[----:B------:R-:W-:Y:S01]  /*3880*/  IMAD.IADD R3, R13, 0x1, R2 ;  /* 0x000000010d037824 */ /* 0x000fe200078e0202 */
[----:B------:R-:W-:Y:S01]  /*3890*/  @!P0 LEA R18, P5, R12, c[0x0][0x168], 0x1 ;  /* 0x00005a000c128a11 */ /* 0x000fe200078a08ff */
[----:B------:R1:W-:Y:S01]  /*38a0*/  @P0 STS.64 [R217+0x2008], RZ ;  /* 0x002008ffd9000388 */ /* 0x0003e20000000a00 */
[----:B------:R-:W-:Y:S01]  /*38b0*/  @!P0 LEA R16, P4, R0, c[0x0][0x168], 0x1 ;  /* 0x00005a0000108a11 */ /* 0x000fe200078808ff */
[----:B------:R-:W-:Y:S01]  /*38c0*/  @!P0 IMAD.X R11, R221, 0x1, R3, P2 ;  /* 0x00000001dd0b8824 */ /* 0x000fe200010e0603 */
[----:B------:R-:W-:-:S02]  /*38d0*/  @!P0 LEA R14, P2, R6, c[0x0][0x168], 0x1 ;  /* 0x00005a00060e8a11 */ /* 0x000fc400078408ff */
[----:B------:R-:W-:Y:S02]  /*38e0*/  @!P0 LEA.HI.X R15, R205, R3, R22, 0x6, P3 ;  /* 0x00000003cd0f8211 */ /* 0x000fe400018f3416 */
[----:B------:R-:W-:Y:S02]  /*38f0*/  @!P0 LEA.HI.X R19, R12, c[0x0][0x16c], R3, 0x1, P5 ;  /* 0x00005b000c138a11 */ /* 0x000fe400028f0c03 */
[----:B------:R-:W-:Y:S02]  /*3900*/  @!P0 LEA.HI.X R17, R0, c[0x0][0x16c], R11, 0x1, P4 ;  /* 0x00005b0000118a11 */ /* 0x000fe400020f0c0b */
[----:B------:R-:W-:Y:S01]  /*3910*/  @!P0 LEA.HI.X R15, R6, c[0x0][0x16c], R15, 0x1, P2 ;  /* 0x00005b00060f8a11 */ /* 0x000fe200010f0c0f */
[----:B------:R-:W-:Y:S01]  /*3920*/  @!PT LDS RZ, [RZ] ;  /* 0x00000000fffff984 */ /* 0x000fe20000000800 */
[----:B------:R-:W-:Y:S01]  /*3930*/  @!PT LDS RZ, [RZ] ;  /* 0x00000000fffff984 */ /* 0x000fe20000000800 */
[----:B------:R-:W-:Y:S01]  /*3940*/  @!PT LDS RZ, [RZ] ;  /* 0x00000000fffff984 */ /* 0x000fe20000000800 */
[----:B------:R1:W-:Y:S04]  /*3950*/  @!P0 LDGSTS.E.BYPASS.LTC128B.128 [R217+0x2000], [R18.64] ;  /* 0x0200000012d98fae */ /* 0x0003e8000b901d48 */
[----:B------:R1:W-:Y:S04]  /*3960*/  @P0 STS.128 [R217+0x2800], RZ ;  /* 0x002800ffd9000388 */ /* 0x0003e80000000c00 */
        /* <DEDUP_REMOVED lines=9> */
[----:B------:R1:W-:Y:S01]  /*3a00*/  @P0 STS.128 [R217+0x3800], RZ ;  /* 0x003800ffd9000388 */ /* 0x0003e20000000c00 */
[----:B------:R-:W-:Y:S05]  /*3a10*/  @P0 BRA `(.L_x_70) ;  /* 0x000000a000000947 */ /* 0x000fea0003800000 */
[----:B------:R-:W-:Y:S01]  /*3a20*/  MOV R2, R12 ;  /* 0x0000000c00027202 */ /* 0x000fe20000000f00 */
[----:B------:R-:W-:-:S04]  /*3a30*/  IMAD R0, R22, 0x60, RZ ;  /* 0x0000006016007824 */ /* 0x000fc800078e02ff */
[----:B------:R-:W-:-:S05]  /*3a40*/  IMAD.WIDE.U32 R12, R205, 0x60, R2 ;  /* 0x00000060cd0c7825 */ /* 0x000fca00078e0002 */
[----:B------:R-:W-:Y:S02]  /*3a50*/  IADD3 R0, R0, R13, RZ ;  /* 0x0000000d00007210 */ /* 0x000fe40007ffe0ff */
[----:B------:R-:W-:-:S04]  /*3a60*/  LEA R2, P0, R12, c[0x0][0x168], 0x1 ;  /* 0x00005a000c027a11 */ /* 0x000fc800078008ff */
[----:B------:R-:W-:-:S05]  /*3a70*/  LEA.HI.X R3, R12, c[0x0][0x16c], R0, 0x1, P0 ;  /* 0x00005b000c037a11 */ /* 0x000fca00000f0c00 */
[----:B------:R-:W-:Y:S01]  /*3a80*/  @!PT LDS RZ, [RZ] ;  /* 0x00000000fffff984 */ /* 0x000fe20000000800 */
[----:B------:R-:W-:Y:S01]  /*3a90*/  @!PT LDS RZ, [RZ] ;  /* 0x00000000fffff984 */ /* 0x000fe20000000800 */
[----:B------:R-:W-:Y:S01]  /*3aa0*/  @!PT LDS RZ, [RZ] ;  /* 0x00000000fffff984 */ /* 0x000fe20000000800 */
[----:B------:R2:W-:Y:S04]  /*3ab0*/  LDGSTS.E.BYPASS.LTC128B.128 [R217+0x3800], [R2.64] ;  /* 0x0380000002d97fae */ /* 0x0005e8000b901d48 */
.L_x_70:
[----:B------:R-:W-:Y:S05]  /*3ac0*/  BSYNC B0 ;  /* 0x0000000000007941 */ /* 0x000fea0003800000 */
.L_x_69:
[----:B------:R-:W0:Y:S02]  /*3ad0*/  LDGDEPBAR ;  /* 0x00000000000079af */ /* 0x000e240000000000 */
.L_x_68:
        /* <DEDUP_REMOVED lines=63> */
[----:B------:R-:W3:Y:S01]  /*3ed0*/  SHFL.BFLY PT, R0, R138, 0x2, 0x1f ;  /* 0x0c401f008a007f89 */ /* 0x000ee200000e0000 */
[----:B------:R-:W-:-:S03]  /*3ee0*/  SHF.L.U32 R205, R5, 0x1, RZ ;  /* 0x0000000105cd7819 */ /* 0x000fc600000006ff */
[----:B--2---:R-:W2:Y:S01]  /*3ef0*/  SHFL.BFLY PT, R3, R137, 0x2, 0x1f ;  /* 0x0c401f0089037f89 */ /* 0x004ea200000e0000 */
[----:B------:R-:W-:Y:S02]  /*3f00*/  LEA R206, R4, R205, 0x1 ;  /* 0x000000cd04ce7211 */ /* 0x000fe400078e08ff */
[----:B---3--:R-:W-:Y:S02]  /*3f10*/  FMNMX.FTZ R138, R138, R0, !PT ;  /* 0x000000008a8a7209 */ /* 0x008fe40007810000 */
[----:B--2---:R-:W-:-:S03]  /*3f20*/  FMNMX.FTZ R137, R137, R3, !PT ;  /* 0x0000000389897209 */ /* 0x004fc60007810000 */
[----:B------:R-:W2:Y:S04]  /*3f30*/  SHFL.BFLY PT, R0, R138, 0x1, 0x1f ;  /* 0x0c201f008a007f89 */ /* 0x000ea800000e0000 */
[----:B------:R-:W3:Y:S01]  /*3f40*/  SHFL.BFLY PT, R6, R137, 0x1, 0x1f ;  /* 0x0c201f0089067f89 */ /* 0x000ee200000e0000 */
[----:B--2---:R-:W-:-:S04]  /*3f50*/  FMNMX.FTZ R138, R138, R0, !PT ;  /* 0x000000008a8a7209 */ /* 0x004fc80007810000 */
[C---:B------:R-:W-:Y:S01]  /*3f60*/  FSETP.NEU.FTZ.AND P0, PT, R138.reuse, -INF , PT ;  /* 0xff8000008a00780b */ /* 0x040fe20003f1d000 */
[----:B------:R-:W-:Y:S01]  /*3f70*/  FMUL.FTZ R0, R138, c[0x0][0x23c] ;  /* 0x00008f008a007a20 */ /* 0x000fe20000410000 */
[----:B---3--:R-:W-:-:S04]  /*3f80*/  FMNMX.FTZ R137, R137, R6, !PT ;  /* 0x0000000689897209 */ /* 0x008fc80007810000 */
[----:B------:R-:W-:Y:S01]  /*3f90*/  FSEL R0, R0, RZ, P0 ;  /* 0x000000ff00007208 */ /* 0x000fe20000000000 */
[C---:B------:R-:W-:Y:S01]  /*3fa0*/  FMUL.FTZ R6, R137.reuse, c[0x0][0x23c] ;  /* 0x00008f0089067a20 */ /* 0x040fe20000410000 */
[----:B------:R-:W-:-:S03]  /*3fb0*/  FSETP.NEU.FTZ.AND P0, PT, R137, -INF , PT ;  /* 0xff8000008900780b */ /* 0x000fc60003f1d000 */
[--C-:B------:R-:W-:Y:S01]  /*3fc0*/  FFMA.FTZ R2, R28, c[0x0][0x23c], -R0.reuse ;  /* 0x00008f001c027a23 */ /* 0x100fe20000010800 */
[----:B------:R-:W-:Y:S01]  /*3fd0*/  FSEL R6, R6, RZ, P0 ;  /* 0x000000ff06067208 */ /* 0x000fe20000000000 */
[----:B------:R-:W-:Y:S02]  /*3fe0*/  FFMA.FTZ R3, R31, c[0x0][0x23c], -R0 ;  /* 0x00008f001f037a23 */ /* 0x000fe40000010800 */
[----:B------:R2:W-:Y:S02]  /*3ff0*/  MUFU.EX2 R237, R2 ;  /* 0x0000000200ed7308 */ /* 0x0005e40000000800 */
[----:B------:R-:W-:-:S06]  /*4000*/  FFMA.FTZ R5, R171, c[0x0][0x23c], -R6 ;  /* 0x00008f00ab057a23 */ /* 0x000fcc0000010806 */
[----:B-1----:R1:W-:Y:S01]  /*4010*/  MUFU.EX2 R14, R3 ;  /* 0x00000003000e7308 */ /* 0x0023e20000000800 */
[----:B--2---:R-:W-:-:S07]  /*4020*/  FFMA.FTZ R2, R29, c[0x0][0x23c], -R0 ;  /* 0x00008f001d027a23 */ /* 0x004fce0000010800 */
[----:B------:R2:W-:Y:S01]  /*4030*/  MUFU.EX2 R236, R2 ;  /* 0x0000000200ec7308 */ /* 0x0005e20000000800 */
[--C-:B-1----:R-:W-:Y:S02]  /*4040*/  FFMA.FTZ R3, R30, c[0x0][0x23c], -R0.reuse ;  /* 0x00008f001e037a23 */ /* 0x102fe40000010800 */
[----:B------:R-:W-:Y:S05]  /*4050*/  LDSM.16.MT88.4 R28, [R206+0x4400] ;  /* 0x00440000ce1c783b */ /* 0x000fea0000004200 */
[----:B------:R-:W-:Y:S01]  /*4060*/  MUFU.EX2 R15, R3 ;  /* 0x00000003000f7308 */ /* 0x000fe20000000800 */
[----:B--2---:R-:W-:-:S07]  /*4070*/  FFMA.FTZ R2, R121, c[0x0][0x23c], -R0 ;  /* 0x00008f0079027a23 */ /* 0x004fce0000010800 */
        /* <DEDUP_REMOVED lines=50> */
[----:B------:R-:W-:Y:S04]  /*43a0*/  LDSM.16.MT88.4 R24, [R205+0x4000] ;  /* 0x00400000cd18783b */ /* 0x000fe80000004200 */
[----:B------:R1:W-:Y:S02]  /*43b0*/  MUFU.EX2 R13, R2 ;  /* 0x00000002000d7308 */ /* 0x0003e40000000800 */
[----:B-1----:R-:W-:-:S04]  /*43c0*/  FMNMX.FTZ R2, R56, R57, !PT ;  /* 0x0000003938027209 */ /* 0x002fc80007810000 */
        /* <DEDUP_REMOVED lines=8> */
[----:B------:R-:W-:Y:S02]  /*4450*/  LDSM.16.MT88.4 R20, [R206+0x4000] ;  /* 0x00400000ce14783b */ /* 0x000fe40000004200 */
[----:B------:R-:W-:-:S04]  /*4460*/  FMNMX.FTZ R3, R184, R3, !PT ;  /* 0x00000003b8037209 */ /* 0x000fc80007810000 */
[----:B------:R-:W-:Y:S01]  /*4470*/  FMNMX.FTZ R3, R218, R3, !PT ;  /* 0x00000003da037209 */ /* 0x000fe20007810000 */
[----:B------:R2:W3:Y:S03]  /*4480*/  MUFU.EX2 R19, R0 ;  /* 0x0000000000137308 */ /* 0x0004e60000000800 */
        /* <DEDUP_REMOVED lines=19> */
[----:B------:R-:W-:Y:S01]  /*45c0*/  FMNMX.FTZ R136, R108, R136, !PT ;  /* 0x000000886c887209 */ /* 0x000fe20007810000 */
[----:B------:R-:W-:Y:S01]  /*45d0*/  LDSM.16.MT88.4 R32, [R205+0x4400] ;  /* 0x00440000cd20783b */ /* 0x000fe20000004200 */
        /* <DEDUP_REMOVED lines=31> */
[----:B------:R-:W-:-:S03]  /*47d0*/  FMNMX.FTZ R0, R139, R0, !PT ;  /* 0x000000008b007209 */ /* 0x000fc60007810000 */
[----:B------:R-:W4:Y:S01]  /*47e0*/  SHFL.BFLY PT, R11, R136, 0x2, 0x1f ;  /* 0x0c401f00880b7f89 */ /* 0x000f2200000e0000 */
[----:B------:R-:W-:Y:S01]  /*47f0*/  FMNMX.FTZ R0, R135, R0, !PT ;  /* 0x0000000087007209 */ /* 0x000fe20007810000 */
[----:B-1----:R-:W-:-:S03]  /*4800*/  FFMA.FTZ R2, R154, c[0x0][0x23c], -R6 ;  /* 0x00008f009a027a23 */ /* 0x002fc60000010806 */
[----:B------:R-:W-:Y:S01]  /*4810*/  FMNMX.FTZ R0, R159, R0, !PT ;  /* 0x000000009f007209 */ /* 0x000fe20007810000 */
[----:B------:R1:W-:Y:S02]  /*4820*/  MUFU.EX2 R191, R2 ;  /* 0x0000000200bf7308 */ /* 0x0003e40000000800 */
[----:B-1----:R-:W-:Y:S01]  /*4830*/  FFMA.FTZ R2, R153, c[0x0][0x23c], -R6 ;  /* 0x00008f0099027a23 */ /* 0x002fe20000010806 */
[----:B----4-:R-:W-:-:S05]  /*4840*/  FMNMX.FTZ R136, R136, R11, !PT ;  /* 0x0000000b88887209 */ /* 0x010fca0007810000 */
[----:B------:R1:W-:Y:S01]  /*4850*/  MUFU.EX2 R197, R2 ;  /* 0x0000000200c57308 */ /* 0x0003e20000000800 */
[----:B------:R-:W4:Y:S01]  /*4860*/  SHFL.BFLY PT, R11, R136, 0x1, 0x1f ;  /* 0x0c201f00880b7f89 */ /* 0x000f2200000e0000 */
[----:B-1----:R-:W-:-:S06]  /*4870*/  FFMA.FTZ R2, R96, c[0x0][0x23c], -R6 ;  /* 0x00008f0060027a23 */ /* 0x002fcc0000010806 */
[----:B------:R1:W-:Y:S01]  /*4880*/  MUFU.EX2 R226, R2 ;  /* 0x0000000200e27308 */ /* 0x0003e20000000800 */
[----:B----4-:R-:W-:-:S04]  /*4890*/  FMNMX.FTZ R136, R136, R11, !PT ;  /* 0x0000000b88887209 */ /* 0x010fc80007810000 */
        /* <DEDUP_REMOVED lines=23> */
[----:B----4-:R-:W-:-:S06]  /*4a10*/  FFMA.FTZ R2, R87, c[0x0][0x23c], -R6 ;  /* 0x00008f0057027a23 */ /* 0x010fcc0000010806 */
[----:B------:R4:W-:Y:S01]  /*4a20*/  MUFU.EX2 R223, R2 ;  /* 0x0000000200df7308 */ /* 0x0009e20000000800 */
[----:B-1----:R-:W-:Y:S01]  /*4a30*/  FMNMX.FTZ R0, R0, R3, !PT ;  /* 0x0000000300007209 */ /* 0x002fe20007810000 */
[----:B------:R-:W-:-:S04]  /*4a40*/  FFMA.FTZ R3, R82, c[0x0][0x23c], -R6 ;  /* 0x00008f0052037a23 */ /* 0x000fc80000010806 */
[----:B------:R-:W1:Y:S02]  /*4a50*/  SHFL.BFLY PT, R12, R0, 0x1, 0x1f ;  /* 0x0c201f00000c7f89 */ /* 0x000e6400000e0000 */
[----:B------:R5:W-:Y:S01]  /*4a60*/  MUFU.EX2 R234, R3 ;  /* 0x0000000300ea7308 */ /* 0x000be20000000800 */
[----:B----4-:R-:W-:-:S07]  /*4a70*/  FFMA.FTZ R2, R85, c[0x0][0x23c], -R6 ;  /* 0x00008f0055027a23 */ /* 0x010fce0000010806 */
[----:B------:R4:W-:Y:S01]  /*4a80*/  MUFU.EX2 R222, R2 ;  /* 0x0000000200de7308 */ /* 0x0009e20000000800 */
[----:B-----5:R-:W-:-:S07]  /*4a90*/  FFMA.FTZ R3, R54, c[0x0][0x23c], -R6 ;  /* 0x00008f0036037a23 */ /* 0x020fce0000010806 */
[----:B------:R-:W-:Y:S01]  /*4aa0*/  MUFU.EX2 R235, R3 ;  /* 0x0000000300eb7308 */ /* 0x000fe20000000800 */
[----:B----4-:R-:W-:-:S07]  /*4ab0*/  FFMA.FTZ R2, R88, c[0x0][0x23c], -R6 ;  /* 0x00008f0058027a23 */ /* 0x010fce0000010806 */
[----:B------:R4:W-:Y:S02]  /*4ac0*/  MUFU.EX2 R227, R2 ;  /* 0x0000000200e37308 */ /* 0x0009e40000000800 */
[----:B----4-:R-:W-:-:S06]  /*4ad0*/  FFMA.FTZ R2, R86, c[0x0][0x23c], -R6 ;  /* 0x00008f0056027a23 */ /* 0x010fcc0000010806 */
[----:B------:R4:W-:Y:S02]  /*4ae0*/  MUFU.EX2 R230, R2 ;  /* 0x0000000200e67308 */ /* 0x0009e40000000800 */
[----:B----4-:R-:W-:-:S06]  /*4af0*/  FFMA.FTZ R2, R83, c[0x0][0x23c], -R6 ;  /* 0x00008f0053027a23 */ /* 0x010fcc0000010806 */
[----:B------:R4:W-:Y:S02]  /*4b00*/  MUFU.EX2 R233, R2 ;  /* 0x0000000200e97308 */ /* 0x0009e40000000800 */
[----:B----4-:R-:W-:-:S06]  /*4b10*/  FFMA.FTZ R2, R81, c[0x0][0x23c], -R6 ;  /* 0x00008f0051027a23 */ /* 0x010fcc0000010806 */
[----:B------:R4:W-:Y:S02]  /*4b20*/  MUFU.EX2 R232, R2 ;  /* 0x0000000200e87308 */ /* 0x0009e40000000800 */
[----:B----4-:R-:W-:-:S06]  /*4b30*/  FFMA.FTZ R2, R84, c[0x0][0x23c], -R6 ;  /* 0x00008f0054027a23 */ /* 0x010fcc0000010806 */
[----:B------:R4:W-:Y:S02]  /*4b40*/  MUFU.EX2 R231, R2 ;  /* 0x0000000200e77308 */ /* 0x0009e40000000800 */
[----:B----4-:R-:W-:-:S05]  /*4b50*/  FMUL.FTZ R2, R136, c[0x0][0x23c] ;  /* 0x00008f0088027a20 */ /* 0x010fca0000410000 */
[----:B------:R-:W-:-:S05]  /*4b60*/  FSEL R2, R2, RZ, P0 ;  /* 0x000000ff02027208 */ /* 0x000fca0000000000 */
[--C-:B------:R-:W-:Y:S02]  /*4b70*/  FFMA.FTZ R3, R56, c[0x0][0x23c], -R2.reuse ;  /* 0x00008f0038037a23 */ /* 0x100fe40000010802 */
[----:B------:R-:W-:Y:S01]  /*4b80*/  FFMA.FTZ R11, R187, c[0x0][0x23c], -R2 ;  /* 0x00008f00bb0b7a23 */ /* 0x000fe20000010802 */
[----:B---3--:R-:W-:Y:S01]  /*4b90*/  MOV R187, R19 ;  /* 0x0000001300bb7202 */ /* 0x008fe20000000f00 */
[----:B------:R1:W-:Y:S01]  /*4ba0*/  MUFU.EX2 R123, R3 ;  /* 0x00000003007b7308 */ /* 0x0003e20000000800 */
[----:B--2---:R-:W-:-:S07]  /*4bb0*/  F2FP.PACK_AB R19, R196, R189 ;  /* 0x000000bdc413723e */ /* 0x004fce00000000ff */
[----:B------:R2:W-:Y:S01]  /*4bc0*/  MUFU.EX2 R121, R11 ;  /* 0x0000000b00797308 */ /* 0x0005e20000000800 */
[----:B-1----:R-:W-:Y:S01]  /*4bd0*/  FMNMX.FTZ R3, R0, R12, !PT ;  /* 0x0000000c00037209 */ /* 0x002fe20007810000 */
[----:B------:R-:W-:-:S03]  /*4be0*/  FFMA.FTZ R0, R57, c[0x0][0x23c], -R2 ;  /* 0x00008f0039007a23 */ /* 0x000fc60000010802 */
[----:B------:R-:W-:-:S03]  /*4bf0*/  FSETP.NEU.FTZ.AND P0, PT, R3, -INF , PT ;  /* 0xff8000000300780b */ /* 0x000fc60003f1d000 */
[----:B------:R1:W3:Y:S01]  /*4c00*/  MUFU.EX2 R120, R0 ;  /* 0x0000000000787308 */ /* 0x0002e20000000800 */
[----:B--2---:R-:W-:Y:S01]  /*4c10*/  FFMA.FTZ R11, R186, c[0x0][0x23c], -R2 ;  /* 0x00008f00ba0b7a23 */ /* 0x004fe20000010802 */
[----:B------:R-:W-:Y:S02]  /*4c20*/  MOV R186, R18 ;  /* 0x0000001200ba7202 */ /* 0x000fe40000000f00 */
[----:B------:R-:W-:-:S04]  /*4c30*/  F2FP.PACK_AB R18, R239, R238 ;  /* 0x000000eeef12723e */ /* 0x000fc800000000ff */
[----:B------:R2:W4:Y:S01]  /*4c40*/  MUFU.EX2 R179, R11 ;  /* 0x0000000b00b37308 */ /* 0x0005220000000800 */
[----:B-1----:R-:W-:Y:S01]  /*4c50*/  FMUL.FTZ R0, R3, c[0x0][0x23c] ;  /* 0x00008f0003007a20 */ /* 0x002fe20000410000 */
[----:B---3--:R-:W-:-:S04]  /*4c60*/  F2FP.PACK_AB R12, R120, R123 ;  /* 0x0000007b780c723e */ /* 0x008fc800000000ff */
[----:B------:R-:W-:-:S05]  /*4c70*/  FSEL R0, R0, RZ, P0 ;  /* 0x000000ff00007208 */ /* 0x000fca0000000000 */
[--C-:B------:R-:W-:Y:S02]  /*4c80*/  FFMA.FTZ R4, R59, c[0x0][0x23c], -R0.reuse ;  /* 0x00008f003b047a23 */ /* 0x100fe40000010800 */
[--C-:B--2---:R-:W-:Y:S02]  /*4c90*/  FFMA.FTZ R11, R58, c[0x0][0x23c], -R0.reuse ;  /* 0x00008f003a0b7a23 */ /* 0x104fe40000010800 */
[----:B------:R1:W-:Y:S08]  /*4ca0*/  MUFU.EX2 R90, R4 ;  /* 0x00000004005a7308 */ /* 0x0003f00000000800 */
[----:B------:R2:W3:Y:S01]  /*4cb0*/  MUFU.EX2 R94, R11 ;  /* 0x0000000b005e7308 */ /* 0x0004e20000000800 */
[----:B-1----:R-:W-:Y:S01]  /*4cc0*/  FFMA.FTZ R4, R202, c[0x0][0x23c], -R0 ;  /* 0x00008f00ca047a23 */ /* 0x002fe20000010800 */
[----:B------:R-:W-:-:S06]  /*4cd0*/  MOV R202, R15 ;  /* 0x0000000f00ca7202 */ /* 0x000fcc0000000f00 */
[----:B------:R1:W-:Y:S01]  /*4ce0*/  MUFU.EX2 R92, R4 ;  /* 0x00000004005c7308 */ /* 0x0003e20000000800 */
[----:B--2---:R-:W-:Y:S02]  /*4cf0*/  FFMA.FTZ R11, R169, c[0x0][0x23c], -R6 ;  /* 0x00008f00a90b7a23 */ /* 0x004fe40000010806 */
[----:B-1----:R-:W-:Y:S01]  /*4d00*/  FFMA.FTZ R4, R194, c[0x0][0x23c], -R0 ;  /* 0x00008f00c2047a23 */ /* 0x002fe20000010800 */
[----:B------:R-:W-:Y:S02]  /*4d10*/  MOV R194, R14 ;  /* 0x0000000e00c27202 */ /* 0x000fe40000000f00 */
[----:B----4-:R-:W-:Y:S02]  /*4d20*/  F2FP.PACK_AB R14, R179, R121 ;  /* 0x00000079b30e723e */ /* 0x010fe400000000ff */
[----:B------:R1:W2:Y:S02]  /*4d30*/  MUFU.EX2 R173, R4 ;  /* 0x0000000400ad7308 */ /* 0x0002a40000000800 */
[----:B-1----:R-:W-:Y:S01]  /*4d40*/  FFMA.FTZ R4, R193, c[0x0][0x23c], -R2 ;  /* 0x00008f00c1047a23 */ /* 0x002fe20000010802 */
[----:B------:R-:W-:-:S02]  /*4d50*/  MOV R193, R13 ;  /* 0x0000000d00c17202 */ /* 0x000fc40000000f00 */
[----:B---3--:R-:W-:-:S03]  /*4d60*/  F2FP.PACK_AB R13, R90, R94 ;  /* 0x0000005e5a0d723e */ /* 0x008fc600000000ff */
[----:B------:R1:W-:Y:S01]  /*4d70*/  MUFU.EX2 R174, R4 ;  /* 0x0000000400ae7308 */ /* 0x0003e20000000800 */
[----:B--2---:R-:W-:-:S07]  /*4d80*/  F2FP.PACK_AB R15, R173, R92 ;  /* 0x0000005cad0f723e */ /* 0x004fce00000000ff */
[----:B------:R-:W-:Y:S01]  /*4d90*/  HMMA.16816.F32 R48, R12, R24, RZ ;  /* 0x000000180c30723c */ /* 0x000fe200000018ff */
[----:B-1----:R-:W-:-:S07]  /*4da0*/  FFMA.FTZ R4, R185, c[0x0][0x23c], -R2 ;  /* 0x00008f00b9047a23 */ /* 0x002fce0000010802 */
[C---:B------:R-:W-:Y:S01]  /*4db0*/  HMMA.16816.F32 R40, R12.reuse, R20, RZ ;  /* 0x000000140c28723c */ /* 0x040fe200000018ff */
[----:B------:R1:W2:Y:S07]  /*4dc0*/  MUFU.EX2 R182, R4 ;  /* 0x0000000400b67308 */ /* 0x0002ae0000000800 */
[C---:B------:R-:W-:Y:S08]  /*4dd0*/  HMMA.16816.F32 R44, R12.reuse, R26, RZ ;  /* 0x0000001a0c2c723c */ /* 0x040ff000000018ff */
[----:B------:R-:W-:Y:S01]  /*4de0*/  HMMA.16816.F32 R36, R12, R22, RZ ;  /* 0x000000160c24723c */ /* 0x000fe200000018ff */
[----:B-1----:R-:W-:-:S02]  /*4df0*/  FFMA.FTZ R4, R155, c[0x0][0x23c], -R2 ;  /* 0x00008f009b047a23 */ /* 0x002fc40000010802 */
[----:B------:R-:W-:Y:S02]  /*4e00*/  LDSM.16.MT88.4 R152, [R205+0x5c00] ;  /* 0x005c0000cd98783b */ /* 0x000fe40000004200 */
[----:B------:R1:W-:Y:S02]  /*4e10*/  MUFU.EX2 R183, R4 ;  /* 0x0000000400b77308 */ /* 0x0003e40000000800 */
[----:B--2---:R-:W-:Y:S01]  /*4e20*/  F2FP.PACK_AB R12, R182, R174 ;  /* 0x000000aeb60c723e */ /* 0x004fe200000000ff */
[----:B-1----:R-:W-:-:S05]  /*4e30*/  FFMA.FTZ R4, R184, c[0x0][0x23c], -R2 ;  /* 0x00008f00b8047a23 */ /* 0x002fca0000010802 */
        /* <DEDUP_REMOVED lines=13> */
[----:B------:R-:W-:-:S02]  /*4f10*/  MOV R201, R53 ;  /* 0x0000003500c97202 */ /* 0x000fc40000000f00 */
[----:B--2---:R-:W-:Y:S01]  /*4f20*/  F2FP.PACK_AB R13, R181, R172 ;  /* 0x000000acb50d723e */ /* 0x004fe200000000ff */
[----:B------:R1:W-:Y:S03]  /*4f30*/  MUFU.EX2 R178, R4 ;  /* 0x0000000400b27308 */ /* 0x0003e60000000800 */
[C---:B------:R-:W-:Y:S08]  /*4f40*/  HMMA.16816.F32 R52, R16.reuse, R24, RZ ;  /* 0x000000181034723c */ /* 0x040ff000000018ff */
[----:B------:R-:W-:Y:S01]  /*4f50*/  HMMA.16816.F32 R24, R16, R22, RZ ;  /* 0x000000161018723c */ /* 0x000fe200000018ff */
[----:B------:R-:W2:Y:S04]  /*4f60*/  LDSM.16.MT88.4 R16, [R205+0x4800] ;  /* 0x00480000cd10783b */ /* 0x000ea80000004200 */
[----:B------:R-:W3:Y:S01]  /*4f70*/  LDSM.16.MT88.4 R20, [R206+0x4800] ;  /* 0x00480000ce14783b */ /* 0x000ee20000004200 */
[----:B-1----:R-:W-:Y:S01]  /*4f80*/  FFMA.FTZ R4, R195, c[0x0][0x23c], -R0 ;  /* 0x00008f00c3047a23 */ /* 0x002fe20000010800 */
[----:B------:R-:W-:-:S03]  /*4f90*/  MOV R195, R142 ;  /* 0x0000008e00c37202 */ /* 0x000fc60000000f00 */
[----:B------:R1:W4:Y:S02]  /*4fa0*/  MUFU.EX2 R180, R4 ;  /* 0x0000000400b47308 */ /* 0x0003240000000800 */
[----:B-1----:R-:W-:Y:S01]  /*4fb0*/  FFMA.FTZ R4, R68, c[0x0][0x23c], -R6 ;  /* 0x00008f0044047a23 */ /* 0x002fe20000010806 */
[----:B----4-:R-:W-:-:S05]  /*4fc0*/  F2FP.PACK_AB R15, R180, R178 ;  /* 0x000000b2b40f723e */ /* 0x010fca00000000ff */
[----:B------:R1:W-:Y:S02]  /*4fd0*/  MUFU.EX2 R185, R4 ;  /* 0x0000000400b97308 */ /* 0x0003e40000000800 */
[C---:B------:R-:W-:Y:S08]  /*4fe0*/  HMMA.16816.F32 R60, R12.reuse, R28, R40 ;  /* 0x0000001c0c3c723c */ /* 0x040ff00000001828 */
[----:B------:R-:W-:Y:S01]  /*4ff0*/  HMMA.16816.F32 R44, R12, R34, R44 ;  /* 0x000000220c2c723c */ /* 0x000fe2000000182c */
[----:B-1----:R-:W-:Y:S01]  /*5000*/  FFMA.FTZ R4, R218, c[0x0][0x23c], -R2 ;  /* 0x00008f00da047a23 */ /* 0x002fe20000010802 */
[----:B------:R-:W-:-:S03]  /*5010*/  MOV R218, R141 ;  /* 0x0000008d00da7202 */ /* 0x000fc60000000f00 */
[----:B------:R1:W-:Y:S03]  /*5020*/  MUFU.EX2 R176, R4 ;  /* 0x0000000400b07308 */ /* 0x0003e60000000800 */
[----:B------:R-:W-:Y:S01]  /*5030*/  HMMA.16816.F32 R36, R12, R30, R36 ;  /* 0x0000001e0c24723c */ /* 0x000fe20000001824 */
[----:B-1----:R-:W-:Y:S01]  /*5040*/  FFMA.FTZ R4, R203, c[0x0][0x23c], -R2 ;  /* 0x00008f00cb047a23 */ /* 0x002fe20000010802 */
[----:B------:R-:W-:-:S06]  /*5050*/  MOV R203, R140 ;  /* 0x0000008c00cb7202 */ /* 0x000fcc0000000f00 */
[----:B------:R-:W-:Y:S01]  /*5060*/  HMMA.16816.F32 R140, R12, R32, R48 ;  /* 0x000000200c8c723c */ /* 0x000fe20000001830 */
[----:B------:R1:W4:Y:S06]  /*5070*/  MUFU.EX2 R177, R4 ;  /* 0x0000000400b17308 */ /* 0x00032c0000000800 */
[----:B------:R-:W-:Y:S02]  /*5080*/  F2FP.PACK_AB R12, R245, R241 ;  /* 0x000000f1f50c723e */ /* 0x000fe400000000ff */
[----:B------:R-:W-:Y:S02]  /*5090*/  F2FP.PACK_AB R13, R197, R191 ;  /* 0x000000bfc50d723e */ /* 0x000fe400000000ff */
[----:B------:R-:W-:-:S02]  /*50a0*/  F2FP.PACK_AB R14, R248, R249 ;  /* 0x000000f9f80e723e */ /* 0x000fc400000000ff */
[----:B------:R-:W-:Y:S01]  /*50b0*/  F2FP.PACK_AB R15, R229, R226 ;  /* 0x000000e2e50f723e */ /* 0x000fe200000000ff */
[----:B-1----:R-:W-:-:S06]  /*50c0*/  FFMA.FTZ R4, R104, c[0x0][0x23c], -R2 ;  /* 0x00008f0068047a23 */ /* 0x002fcc0000010802 */
[C---:B------:R-:W-:Y:S01]  /*50d0*/  HMMA.16816.F32 R48, R12.reuse, R32, R52 ;  /* 0x000000200c30723c */ /* 0x040fe20000001834 */
[----:B------:R1:W-:Y:S07]  /*50e0*/  MUFU.EX2 R175, R4 ;  /* 0x0000000400af7308 */ /* 0x0003ee0000000800 */
[C---:B------:R-:W-:Y:S01]  /*50f0*/  HMMA.16816.F32 R52, R12.reuse, R30, R24 ;  /* 0x0000001e0c34723c */ /* 0x040fe20000001818 */
[----:B------:R-:W5:Y:S07]  /*5100*/  LDSM.16.MT88.4 R24, [R205+0x4c00] ;  /* 0x004c0000cd18783b */ /* 0x000f6e0000004200 */
[----:B------:R-:W-:Y:S01]  /*5110*/  HMMA.16816.F32 R40, R12, R34, R64 ;  /* 0x000000220c28723c */ /* 0x000fe20000001840 */
[----:B-1----:R-:W-:Y:S01]  /*5120*/  FFMA.FTZ R4, R105, c[0x0][0x23c], -R2 ;  /* 0x00008f0069047a23 */ /* 0x002fe20000010802 */
[----:B------:R-:W-:-:S03]  /*5130*/  MOV R105, R242 ;  /* 0x000000f200697202 */ /* 0x000fc60000000f00 */
[----:B------:R1:W-:Y:S02]  /*5140*/  MUFU.EX2 R104, R4 ;  /* 0x0000000400687308 */ /* 0x0003e40000000800 */
[----:B-1----:R-:W-:Y:S01]  /*5150*/  FFMA.FTZ R4, R219, c[0x0][0x23c], -R0 ;  /* 0x00008f00db047a23 */ /* 0x002fe20000010800 */
[----:B------:R-:W-:-:S05]  /*5160*/  MOV R219, R240 ;  /* 0x000000f000db7202 */ /* 0x000fca0000000f00 */
[----:B------:R1:W-:Y:S02]  /*5170*/  MUFU.EX2 R93, R4 ;  /* 0x00000004005d7308 */ /* 0x0003e40000000800 */
[----:B-1----:R-:W-:Y:S01]  /*5180*/  FFMA.FTZ R4, R106, c[0x0][0x23c], -R0 ;  /* 0x00008f006a047a23 */ /* 0x002fe20000010800 */
[----:B------:R-:W-:-:S05]  /*5190*/  MOV R106, R163 ;  /* 0x000000a3006a7202 */ /* 0x000fca0000000f00 */
[----:B------:R1:W1:Y:S02]  /*51a0*/  MUFU.EX2 R97, R4 ;  /* 0x0000000400617308 */ /* 0x0002640000000800 */
[----:B-1----:R-:W-:Y:S01]  /*51b0*/  FFMA.FTZ R4, R113, c[0x0][0x23c], -R0 ;  /* 0x00008f0071047a23 */ /* 0x002fe20000010800 */
[----:B------:R-:W-:Y:S02]  /*51c0*/  MOV R113, R69 ;  /* 0x0000004500717202 */ /* 0x000fe40000000f00 */
[----:B------:R-:W-:Y:S03]  /*51d0*/  HMMA.16816.F32 R68, R12, R28, R56 ;  /* 0x0000001c0c44723c */ /* 0x000fe60000001838 */
[----:B------:R1:W-:Y:S01]  /*51e0*/  MUFU.EX2 R96, R4 ;  /* 0x0000000400607308 */ /* 0x0003e20000000800 */
[----:B------:R-:W2:Y:S03]  /*51f0*/  LDSM.16.MT88.4 R28, [R206+0x4c00] ;  /* 0x004c0000ce1c783b */ /* 0x000ea60000004200 */
[----:B----4-:R-:W-:-:S02]  /*5200*/  F2FP.PACK_AB R12, R177, R176 ;  /* 0x000000b0b10c723e */ /* 0x010fc400000000ff */
[----:B------:R-:W-:Y:S02]  /*5210*/  F2FP.PACK_AB R13, R97, R93 ;  /* 0x0000005d610d723e */ /* 0x000fe400000000ff */
[----:B------:R-:W-:Y:S01]  /*5220*/  F2FP.PACK_AB R14, R104, R175 ;  /* 0x000000af680e723e */ /* 0x000fe200000000ff */
[----:B-1----:R-:W-:Y:S01]  /*5230*/  FFMA.FTZ R4, R103, c[0x0][0x23c], -R0 ;  /* 0x00008f0067047a23 */ /* 0x002fe20000010800 */
[----:B------:R-:W-:-:S03]  /*5240*/  MOV R103, R162 ;  /* 0x000000a200677202 */ /* 0x000fc60000000f00 */
[----:B------:R1:W4:Y:S02]  /*5250*/  MUFU.EX2 R91, R4 ;  /* 0x00000004005b7308 */ /* 0x0003240000000800 */
[----:B-1----:R-:W-:Y:S01]  /*5260*/  FFMA.FTZ R4, R95, c[0x0][0x23c], -R6 ;  /* 0x00008f005f047a23 */ /* 0x002fe20000010806 */
[----:B----4-:R-:W-:-:S05]  /*5270*/  F2FP.PACK_AB R15, R91, R96 ;  /* 0x000000605b0f723e */ /* 0x010fca00000000ff */
[----:B------:R1:W-:Y:S02]  /*5280*/  MUFU.EX2 R95, R4 ;  /* 0x00000004005f7308 */ /* 0x0003e40000000800 */
[C---:B--2---:R-:W-:Y:S08]  /*5290*/  HMMA.16816.F32 R140, R12.reuse, R16, R140 ;  /* 0x000000100c8c723c */ /* 0x044ff0000000188c */
[----:B---3--:R-:W-:Y:S01]  /*52a0*/  HMMA.16816.F32 R60, R12, R20, R60 ;  /* 0x000000140c3c723c */ /* 0x008fe2000000183c */
[----:B-1----:R-:W-:Y:S01]  /*52b0*/  FFMA.FTZ R4, R112, c[0x0][0x23c], -R2 ;  /* 0x00008f0070047a23 */ /* 0x002fe20000010802 */
[----:B------:R-:W-:-:S03]  /*52c0*/  MOV R112, R161 ;  /* 0x000000a100707202 */ /* 0x000fc60000000f00 */
        /* <DEDUP_REMOVED lines=8> */
[----:B------:R-:W-:Y:S01]  /*5350*/  MOV R107, R160 ;  /* 0x000000a0006b7202 */ /* 0x000fe20000000f00 */
        /* <DEDUP_REMOVED lines=8> */
[----:B------:R1:W-:Y:S01]  /*53e0*/  MUFU.EX2 R83, R4 ;  /* 0x0000000400537308 */ /* 0x0003e20000000800 */
[----:B------:R-:W-:-:S07]  /*53f0*/  F2FP.PACK_AB R14, R102, R220 ;  /* 0x000000dc660e723e */ /* 0x000fce00000000ff */
[----:B------:R-:W-:Y:S01]  /*5400*/  HMMA.16816.F32 R36, R12, R20, R68 ;  /* 0x000000140c24723c */ /* 0x000fe20000001844 */
[----:B-1----:R-:W-:-:S07]  /*5410*/  FFMA.FTZ R4, R110, c[0x0][0x23c], -R0 ;  /* 0x00008f006e047a23 */ /* 0x002fce0000010800 */
[C---:B------:R-:W-:Y:S01]  /*5420*/  HMMA.16816.F32 R44, R12.reuse, R18, R40 ;  /* 0x000000120c2c723c */ /* 0x040fe20000001828 */
[----:B------:R-:W-:Y:S01]  /*5430*/  MOV R110, R148 ;  /* 0x00000094006e7202 */ /* 0x000fe20000000f00 */
[----:B------:R1:W3:Y:S06]  /*5440*/  MUFU.EX2 R84, R4 ;  /* 0x0000000400547308 */ /* 0x0002ec0000000800 */
[C---:B------:R-:W-:Y:S01]  /*5450*/  HMMA.16816.F32 R48, R12.reuse, R16, R48 ;  /* 0x000000100c30723c */ /* 0x040fe20000001830 */
[----:B------:R-:W-:Y:S07]  /*5460*/  LDSM.16.MT88.4 R16, [R206+0x5000] ;  /* 0x00500000ce10783b */ /* 0x000fee0000004200 */
[----:B------:R-:W-:Y:S01]  /*5470*/  HMMA.16816.F32 R40, R12, R22, R52 ;  /* 0x000000160c28723c */ /* 0x000fe20000001834 */
[----:B------:R-:W4:Y:S01]  /*5480*/  LDSM.16.MT88.4 R20, [R205+0x5000] ;  /* 0x00500000cd14783b */ /* 0x000f220000004200 */
[----:B-1----:R-:W-:-:S04]  /*5490*/  FFMA.FTZ R4, R114, c[0x0][0x23c], -R0 ;  /* 0x00008f0072047a23 */ /* 0x002fc80000010800 */
[----:B------:R1:W-:Y:S01]  /*54a0*/  MUFU.EX2 R82, R4 ;  /* 0x0000000400527308 */ /* 0x0003e20000000800 */
[----:B--2---:R-:W-:Y:S02]  /*54b0*/  F2FP.PACK_AB R12, R88, R89 ;  /* 0x00000059580c723e */ /* 0x004fe400000000ff */
[----:B---3--:R-:W-:Y:S02]  /*54c0*/  F2FP.PACK_AB R13, R84, R83 ;  /* 0x00000053540d723e */ /* 0x008fe400000000ff */
[----:B------:R-:W-:Y:S01]  /*54d0*/  F2FP.PACK_AB R14, R85, R86 ;  /* 0x00000056550e723e */ /* 0x000fe200000000ff */
[----:B-1----:R-:W-:-:S04]  /*54e0*/  FFMA.FTZ R4, R111, c[0x0][0x23c], -R0 ;  /* 0x00008f006f047a23 */ /* 0x002fc80000010800 */
[----:B------:R1:W2:Y:S02]  /*54f0*/  MUFU.EX2 R81, R4 ;  /* 0x0000000400517308 */ /* 0x0002a40000000800 */
[----:B-1----:R-:W-:Y:S01]  /*5500*/  FFMA.FTZ R4, R98, c[0x0][0x23c], -R6 ;  /* 0x00008f0062047a23 */ /* 0x002fe20000010806 */
[----:B--2---:R-:W-:-:S05]  /*5510*/  F2FP.PACK_AB R15, R81, R82 ;  /* 0x00000052510f723e */ /* 0x004fca00000000ff */
[----:B------:R1:W-:Y:S02]  /*5520*/  MUFU.EX2 R87, R4 ;  /* 0x0000000400577308 */ /* 0x0003e40000000800 */
[C---:B-----5:R-:W-:Y:S08]  /*5530*/  HMMA.16816.F32 R140, R12.reuse, R24, R140 ;  /* 0x000000180c8c723c */ /* 0x060ff0000000188c */
        /* <DEDUP_REMOVED lines=18> */
[----:B------:R-:W5:Y:S01]  /*5660*/  LDSM.16.MT88.4 R28, [R206+0x5400] ;  /* 0x00540000ce1c783b */ /* 0x000f620000004200 */
[----:B---3--:R-:W-:-:S04]  /*5670*/  FFMA.FTZ R4, R109, c[0x0][0x23c], -R2 ;  /* 0x00008f006d047a23 */ /* 0x008fc80000010802 */
[----:B------:R3:W3:Y:S01]  /*5680*/  MUFU.EX2 R77, R4 ;  /* 0x00000004004d7308 */ /* 0x0006e20000000800 */
[----:B--2---:R-:W-:Y:S01]  /*5690*/  F2FP.PACK_AB R12, R79, R80 ;  /* 0x000000504f0c723e */ /* 0x004fe200000000ff */
[----:B---3--:R-:W-:Y:S01]  /*56a0*/  FFMA.FTZ R4, R128, c[0x0][0x23c], -R0 ;  /* 0x00008f0080047a23 */ /* 0x008fe20000010800 */
[----:B------:R-:W-:-:S05]  /*56b0*/  F2FP.PACK_AB R14, R77, R78 ;  /* 0x0000004e4d0e723e */ /* 0x000fca00000000ff */
        /* <DEDUP_REMOVED lines=30> */
[----:B------:R-:W1:Y:S01]  /*58a0*/  LDSM.16.MT88.4 R16, [R206+0x5800] ;  /* 0x00580000ce10783b */ /* 0x000e620000004200 */
[----:B----4-:R-:W-:-:S04]  /*58b0*/  FFMA.FTZ R4, R118, c[0x0][0x23c], -R2 ;  /* 0x00008f0076047a23 */ /* 0x010fc80000010802 */
[----:B------:R4:W4:Y:S01]  /*58c0*/  MUFU.EX2 R68, R4 ;  /* 0x0000000400447308 */ /* 0x0009220000000800 */
[----:B---3--:R-:W-:Y:S01]  /*58d0*/  F2FP.PACK_AB R12, R70, R71 ;  /* 0x00000047460c723e */ /* 0x008fe200000000ff */
[----:B----4-:R-:W-:Y:S01]  /*58e0*/  FFMA.FTZ R4, R145, c[0x0][0x23c], -R0 ;  /* 0x00008f0091047a23 */ /* 0x010fe20000010800 */
[----:B------:R-:W-:-:S05]  /*58f0*/  F2FP.PACK_AB R14, R68, R69 ;  /* 0x00000045440e723e */ /* 0x000fca00000000ff */
[----:B------:R3:W-:Y:S02]  /*5900*/  MUFU.EX2 R65, R4 ;  /* 0x0000000400417308 */ /* 0x0007e40000000800 */
[----:B---3--:R-:W-:-:S06]  /*5910*/  FFMA.FTZ R4, R133, c[0x0][0x23c], -R0 ;  /* 0x00008f0085047a23 */ /* 0x008fcc0000010800 */
[----:B------:R3:W4:Y:S02]  /*5920*/  MUFU.EX2 R67, R4 ;  /* 0x0000000400437308 */ /* 0x0007240000000800 */
[----:B---3--:R-:W-:Y:S01]  /*5930*/  FFMA.FTZ R4, R139, c[0x0][0x23c], -R0 ;  /* 0x00008f008b047a23 */ /* 0x008fe20000010800 */
[----:B----4-:R-:W-:-:S05]  /*5940*/  F2FP.PACK_AB R13, R67, R65 ;  /* 0x00000041430d723e */ /* 0x010fca00000000ff */
        /* <DEDUP_REMOVED lines=10> */
[C---:B-----5:R-:W-:Y:S08]  /*59f0*/  HMMA.16816.F32 R160, R12.reuse, R28, R160 ;  /* 0x0000001c0ca0723c */ /* 0x060ff000000018a0 */
        /* <DEDUP_REMOVED lines=10> */
[----:B------:R1:W-:Y:S06]  /*5aa0*/  MUFU.EX2 R60, R4 ;  /* 0x00000004003c7308 */ /* 0x0003ec0000000800 */
[--C-:B------:R-:W-:Y:S01]  /*5ab0*/  FFMA.FTZ R24, R147, c[0x0][0x23c], -R6.reuse ;  /* 0x00008f0093187a23 */ /* 0x100fe20000010806 */
[----:B------:R-:W-:Y:S01]  /*5ac0*/  HMMA.16816.F32 R44, R12, R28, R44 ;  /* 0x0000001c0c2c723c */ /* 0x000fe2000000182c */
[----:B------:R-:W-:-:S04]  /*5ad0*/  FFMA.FTZ R6, R146, c[0x0][0x23c], -R6 ;  /* 0x00008f0092067a23 */ /* 0x000fc80000010806 */
[----:B------:R-:W-:Y:S03]  /*5ae0*/  MUFU.EX2 R240, R6 ;  /* 0x0000000600f07308 */ /* 0x000fe60000000800 */
[----:B------:R-:W-:Y:S01]  /*5af0*/  HMMA.16816.F32 R28, R12, R30, R32 ;  /* 0x0000001e0c1c723c */ /* 0x000fe20000001820 */
[----:B------:R-:W4:Y:S01]  /*5b00*/  LDSM.16.MT88.4 R32, [R206+0x5c00] ;  /* 0x005c0000ce20783b */ /* 0x000f220000004200 */
[----:B-1----:R-:W-:-:S03]  /*5b10*/  FFMA.FTZ R4, R130, c[0x0][0x23c], -R2 ;  /* 0x00008f0082047a23 */ /* 0x002fc60000010802 */
[----:B------:R-:W1:Y:S02]  /*5b20*/  MUFU.EX2 R24, R24 ;  /* 0x0000001800187308 */ /* 0x000e640000000800 */
[----:B---3--:R-:W-:-:S06]  /*5b30*/  F2FP.PACK_AB R12, R61, R62 ;  /* 0x0000003e3d0c723e */ /* 0x008fcc00000000ff */
[----:B------:R3:W5:Y:S01]  /*5b40*/  MUFU.EX2 R59, R4 ;  /* 0x00000004003b7308 */ /* 0x0007620000000800 */
[----:B-1----:R-:W-:Y:S01]  /*5b50*/  F2FP.PACK_AB R171, R240, R24 ;  /* 0x00000018f0ab723e */ /* 0x002fe200000000ff */
[----:B---3--:R-:W-:Y:S01]  /*5b60*/  FFMA.FTZ R4, R159, c[0x0][0x23c], -R0 ;  /* 0x00008f009f047a23 */ /* 0x008fe20000010800 */
[----:B-----5:R-:W-:-:S05]  /*5b70*/  F2FP.PACK_AB R14, R59, R60 ;  /* 0x0000003c3b0e723e */ /* 0x020fca00000000ff */
        /* <DEDUP_REMOVED lines=11> */
[C---:B--2---:R-:W-:Y:S08]  /*5c30*/  HMMA.16816.F32 R140, R12.reuse, R20, R140 ;  /* 0x000000140c8c723c */ /* 0x044ff0000000188c */
[----:B------:R-:W-:Y:S01]  /*5c40*/  HMMA.16816.F32 R148, R12, R22, R148 ;  /* 0x000000160c94723c */ /* 0x000fe20000001894 */
[----:B-1----:R-:W-:-:S04]  /*5c50*/  FFMA.FTZ R4, R156, c[0x0][0x23c], -R2 ;  /* 0x00008f009c047a23 */ /* 0x002fc80000010802 */
[----:B------:R1:W-:Y:S03]  /*5c60*/  MUFU.EX2 R52, R4 ;  /* 0x0000000400347308 */ /* 0x0003e60000000800 */
[C---:B------:R-:W-:Y:S08]  /*5c70*/  HMMA.16816.F32 R160, R12.reuse, R16, R160 ;  /* 0x000000100ca0723c */ /* 0x040ff000000018a0 */
[----:B------:R-:W-:Y:S01]  /*5c80*/  HMMA.16816.F32 R36, R12, R18, R36 ;  /* 0x000000120c24723c */ /* 0x000fe20000001824 */
[----:B-1----:R-:W-:-:S06]  /*5c90*/  FFMA.FTZ R4, R144, c[0x0][0x23c], -R2 ;  /* 0x00008f0090047a23 */ /* 0x002fcc0000010802 */
[----:B------:R-:W-:Y:S01]  /*5ca0*/  F2FP.PACK_AB R12, R192, R201 ;  /* 0x000000c9c00c723e */ /* 0x000fe200000000ff */
[----:B------:R-:W-:Y:S01]  /*5cb0*/  FFMA.FTZ R2, R134, c[0x0][0x23c], -R2 ;  /* 0x00008f0086027a23 */ /* 0x000fe20000010802 */
[----:B------:R-:W-:Y:S01]  /*5cc0*/  F2FP.PACK_AB R13, R87, R95 ;  /* 0x0000005f570d723e */ /* 0x000fe200000000ff */
[----:B------:R1:W-:Y:S01]  /*5cd0*/  MUFU.EX2 R27, R4 ;  /* 0x00000004001b7308 */ /* 0x0003e20000000800 */
[----:B------:R-:W-:Y:S02]  /*5ce0*/  F2FP.PACK_AB R14, R193, R200 ;  /* 0x000000c8c10e723e */ /* 0x000fe400000000ff */
[----:B------:R-:W-:-:S05]  /*5cf0*/  F2FP.PACK_AB R15, R66, R76 ;  /* 0x0000004c420f723e */ /* 0x000fca00000000ff */
[----:B------:R2:W3:Y:S02]  /*5d00*/  MUFU.EX2 R242, R2 ;  /* 0x0000000200f27308 */ /* 0x0004e40000000800 */
[----:B------:R-:W-:Y:S01]  /*5d10*/  HMMA.16816.F32 R144, R12, R20, R48 ;  /* 0x000000140c90723c */ /* 0x000fe20000001830 */
[----:B-1----:R-:W-:-:S06]  /*5d20*/  FFMA.FTZ R4, R167, c[0x0][0x23c], -R0 ;  /* 0x00008f00a7047a23 */ /* 0x002fcc0000010800 */
[----:B------:R-:W-:Y:S01]  /*5d30*/  FADD.FTZ R20, R190, R188 ;  /* 0x000000bcbe147221 */ /* 0x000fe20000010000 */
[----:B------:R-:W-:Y:S01]  /*5d40*/  HMMA.16816.F32 R44, R12, R16, R44 ;  /* 0x000000100c2c723c */ /* 0x000fe2000000182c */
[----:B------:R1:W-:Y:S01]  /*5d50*/  MUFU.EX2 R21, R4 ;  /* 0x0000000400157308 */ /* 0x0003e20000000800 */
[----:B--2---:R-:W-:Y:S01]  /*5d60*/  FFMA.FTZ R2, R170, c[0x0][0x23c], -R0 ;  /* 0x00008f00aa027a23 */ /* 0x004fe20000010800 */
[----:B---3--:R-:W-:-:S05]  /*5d70*/  F2FP.PACK_AB R166, R242, R27 ;  /* 0x0000001bf2a6723e */ /* 0x008fca00000000ff */
[----:B------:R-:W-:Y:S01]  /*5d80*/  HMMA.16816.F32 R40, R12, R22, R40 ;  /* 0x000000160c28723c */ /* 0x000fe20000001828 */
[----:B------:R2:W-:Y:S01]  /*5d90*/  MUFU.EX2 R26, R2 ;  /* 0x00000002001a7308 */ /* 0x0005e20000000800 */
[----:B------:R-:W-:-:S06]  /*5da0*/  F2FP.PACK_AB R170, R187, R186 ;  /* 0x000000babbaa723e */ /* 0x000fcc00000000ff */
[----:B------:R-:W-:Y:S01]  /*5db0*/  HMMA.16816.F32 R28, R12, R18, R28 ;  /* 0x000000120c1c723c */ /* 0x000fe2000000181c */
[----:B-1----:R-:W-:Y:S01]  /*5dc0*/  FADD.FTZ R4, R237, R236 ;  /* 0x000000eced047221 */ /* 0x002fe20000010000 */
[----:B------:R1:W-:Y:S01]  /*5dd0*/  MUFU.EX2 R16, R5 ;  /* 0x0000000500107308 */ /* 0x0003e20000000800 */
[----:B--2---:R-:W-:-:S07]  /*5de0*/  FFMA.FTZ R2, R168, c[0x0][0x23c], -R0 ;  /* 0x00008f00a8027a23 */ /* 0x004fce0000010800 */
[----:B------:R-:W2:Y:S01]  /*5df0*/  MUFU.EX2 R13, R11 ;  /* 0x0000000b000d7308 */ /* 0x000ea20000000800 */
[----:B------:R-:W-:Y:S01]  /*5e00*/  FFMA.FTZ R0, R164, c[0x0][0x23c], -R0 ;  /* 0x00008f00a4007a23 */ /* 0x000fe20000010800 */
[----:B------:R-:W-:Y:S02]  /*5e10*/  F2FP.PACK_AB R164, R52, R53 ;  /* 0x0000003534a4723e */ /* 0x000fe400000000ff */
[----:B------:R-:W-:-:S04]  /*5e20*/  F2FP.PACK_AB R168, R202, R194 ;  /* 0x000000c2caa8723e */ /* 0x000fc800000000ff */
[----:B------:R-:W3:Y:S01]  /*5e30*/  MUFU.EX2 R25, R2 ;  /* 0x0000000200197308 */ /* 0x000ee20000000800 */
[----:B-1----:R-:W-:Y:S02]  /*5e40*/  FADD.FTZ R5, R238, R4 ;  /* 0x00000004ee057221 */ /* 0x002fe40000010000 */
[----:B------:R-:W-:Y:S02]  /*5e50*/  FADD.FTZ R4, R189, R20 ;  /* 0x00000014bd047221 */ /* 0x000fe40000010000 */
[----:B------:R-:W-:Y:S02]  /*5e60*/  FADD.FTZ R5, R239, R5 ;  /* 0x00000005ef057221 */ /* 0x000fe40000010000 */
[----:B------:R-:W-:Y:S01]  /*5e70*/  FADD.FTZ R4, R196, R4 ;  /* 0x00000004c4047221 */ /* 0x000fe20000010000 */
[----:B------:R-:W1:Y:S01]  /*5e80*/  MUFU.EX2 R243, R0 ;  /* 0x0000000000f37308 */ /* 0x000e620000000800 */
[----:B------:R-:W-:Y:S01]  /*5e90*/  FADD.FTZ R6, R241, R5 ;  /* 0x00000005f1067221 */ /* 0x000fe20000010000 */
[----:B--2---:R-:W-:Y:S01]  /*5ea0*/  F2FP.PACK_AB R169, R13, R16 ;  /* 0x000000100da9723e */ /* 0x004fe200000000ff */
[----:B------:R-:W-:-:S02]  /*5eb0*/  FADD.FTZ R5, R191, R4 ;  /* 0x00000004bf057221 */ /* 0x000fc40000010000 */
[----:B------:R-:W-:Y:S02]  /*5ec0*/  FADD.FTZ R4, R245, R6 ;  /* 0x00000006f5047221 */ /* 0x000fe40000010000 */
[----:B------:R-:W-:Y:S01]  /*5ed0*/  FADD.FTZ R5, R197, R5 ;  /* 0x00000005c5057221 */ /* 0x000fe20000010000 */
[----:B---3--:R-:W-:Y:S01]  /*5ee0*/  F2FP.PACK_AB R165, R25, R26 ;  /* 0x0000001a19a5723e */ /* 0x008fe200000000ff */
[----:B------:R-:W-:Y:S01]  /*5ef0*/  FADD.FTZ R2, R123, R120 ;  /* 0x000000787b027221 */ /* 0x000fe20000010000 */
[C---:B------:R-:W-:Y:S01]  /*5f00*/  HMMA.16816.F32 R144, R168.reuse, R152, R144 ;  /* 0x00000098a890723c */ /* 0x040fe20000001890 */
[----:B------:R-:W-:Y:S02]  /*5f10*/  FADD.FTZ R4, R249, R4 ;  /* 0x00000004f9047221 */ /* 0x000fe40000010000 */
[----:B------:R-:W-:Y:S02]  /*5f20*/  FADD.FTZ R2, R121, R2 ;  /* 0x0000000279027221 */ /* 0x000fe40000010000 */
[----:B------:R-:W-:Y:S01]  /*5f30*/  FADD.FTZ R5, R226, R5 ;  /* 0x00000005e2057221 */ /* 0x000fe20000010000 */
[----:B-1----:R-:W-:Y:S01]  /*5f40*/  F2FP.PACK_AB R167, R243, R21 ;  /* 0x00000015f3a7723e */ /* 0x002fe200000000ff */
[----:B------:R-:W-:Y:S01]  /*5f50*/  FADD.FTZ R0, R94, R90 ;  /* 0x0000005a5e007221 */ /* 0x000fe20000010000 */
[----:B----4-:R-:W-:Y:S01]  /*5f60*/  HMMA.16816.F32 R156, R168, R32, R44 ;  /* 0x00000020a89c723c */ /* 0x010fe2000000182c */
        /* <DEDUP_REMOVED lines=24> */
[-C--:B------:R-:W-:Y:S01]  /*60f0*/  HMMA.16816.F32 R164, R164, R34.reuse, R36 ;  /* 0x00000022a4a4723c */ /* 0x080fe20000001824 */
        /* <DEDUP_REMOVED lines=86> */
[----:B------:R-:W-:Y:S01]  /*6660*/  FADD.FTZ R243, R243, R0 ;  /* 0x00000000f3f37221 */ /* 0x000fe20000010000 */
[----:B------:R-:W-:Y:S01]  /*6670*/  MOV R0, R122 ;  /* 0x0000007a00007202 */ /* 0x000fe20000000f00 */
[----:B------:R-:W-:Y:S02]  /*6680*/  FADD.FTZ R241, R187, R5 ;  /* 0x00000005bbf17221 */ /* 0x000fe40000010000 */
[----:B------:R-:W-:Y:S02]  /*6690*/  FADD.FTZ R240, R240, R4 ;  /* 0x00000004f0f07221 */ /* 0x000fe40000010000 */
[----:B------:R-:W-:Y:S01]  /*66a0*/  FADD.FTZ R242, R242, R2 ;  /* 0x00000002f2f27221 */ /* 0x000fe20000010000 */
[----:B------:R-:W-:Y:S05]  /*66b0*/  @!P1 BRA `(.L_x_71) ;  /* 0x0000577000009947 */ /* 0x000fea0003800000 */
[----:B------:R-:W2:Y:S01]  /*66c0*/  LDL.64 R192, [R1+0x18] ;  /* 0x0000180001c07983 */ /* 0x000ea20000100a00 */
[----:B------:R-:W-:Y:S01]  /*66d0*/  IMAD.MOV.U32 R187, RZ, RZ, c[0x0][0x1a0] ;  /* 0x00006800ffbb7624 */ /* 0x000fe200078e00ff */
[----:B------:R-:W-:Y:S01]  /*66e0*/  IADD3 R4, R244, -0x2, RZ ;  /* 0xfffffffef4047810 */ /* 0x000fe20007ffe0ff */
[----:B------:R-:W-:Y:S01]  /*66f0*/  IMAD.MOV.U32 R202, RZ, RZ, 0x7 ;  /* 0x00000007ffca7424 */ /* 0x000fe200078e00ff */
[----:B------:R-:W-:Y:S01]  /*6700*/  ISETP.GE.AND P0, PT, R246, c[0x0][0x220], PT ;  /* 0x00008800f6007a0c */ /* 0x000fe20003f06270 */
[----:B------:R-:W-:Y:S01]  /*6710*/  IMAD.SHL.U32 R186, R187, 0x80, RZ ;  /* 0x00000080bbba7824 */ /* 0x000fe200078e00ff */
[----:B------:R-:W-:Y:S01]  /*6720*/  SHF.R.S32.HI R0, RZ, 0x1f, R4 ;  /* 0x0000001fff007819 */ /* 0x000fe20000011404 */
[----:B------:R-:W-:-:S04]  /*6730*/  DEPBAR.LE SB0, 0x0 ;  /* 0x000080000000791a */ /* 0x000fc80000000000 */
[----:B------:R-:W-:Y:S01]  /*6740*/  SHF.L.U64.HI R202, R187, R202, c[0x0][0x1a4] ;  /* 0x00006900bbca7619 */ /* 0x000fe200000102ca */
[----:B------:R-:W-:Y:S04]  /*6750*/  BAR.SYNC.DEFER_BLOCKING 0x0 ;  /* 0x0000000000007b1d */ /* 0x000fe80000010000 */
[----:B------:R-:W-:Y:S02]  /*6760*/  IMAD R6, R202, R4, RZ ;  /* 0x00000004ca067224 */ /* 0x000fe400078e02ff */
[----:B------:R-:W-:Y:S02]  /*6770*/  IMAD.MOV.U32 R202, RZ, RZ, c[0x0][0x1a0] ;  /* 0x00006800ffca7624 */ /* 0x000fe400078e00ff */
[----:B------:R-:W-:Y:S02]  /*6780*/  IMAD R6, R0, R186, R6 ;  /* 0x000000ba00067224 */ /* 0x000fe400078e0206 */
[----:B------:R-:W-:-:S02]  /*6790*/  @!P0 IMAD.MOV.U32 R11, RZ, RZ, c[0x0][0x1a4] ;  /* 0x00006900ff0b8624 */ /* 0x000fc400078e00ff */
[----:B------:R-:W-:Y:S01]  /*67a0*/  @!P0 IMAD.MOV.U32 R12, RZ, RZ, c[0x0][0x1a4] ;  /* 0x00006900ff0c8624 */ /* 0x000fe200078e00ff */
[----:B------:R-:W-:Y:S04]  /*67b0*/  @P0 STS [R217+0x4000], RZ ;  /* 0x004000ffd9000388 */ /* 0x000fe80000000800 */
[----:B------:R-:W-:Y:S04]  /*67c0*/  @P0 STS [R217+0x4004], RZ ;  /* 0x004004ffd9000388 */ /* 0x000fe80000000800 */
[----:B------:R-:W-:Y:S01]  /*67d0*/  @P0 STS.64 [R217+0x4008], RZ ;  /* 0x004008ffd9000388 */ /* 0x000fe20000000a00 */
[----:B--2---:R-:W-:-:S04]  /*67e0*/  IMAD.WIDE.U32 R4, R4, R186, R192 ;  /* 0x000000ba04047225 */ /* 0x004fc800078e00c0 */
[C---:B------:R-:W-:Y:S01]  /*67f0*/  IMAD.SHL.U32 R186, R187.reuse, 0x20, RZ ;  /* 0x00000020bbba7824 */ /* 0x040fe200078e00ff */
[-C--:B------:R-:W-:Y:S01]  /*6800*/  @!P0 LEA R2, P2, R187, R4.reuse, 0x6 ;  /* 0x00000004bb028211 */ /* 0x080fe200078430ff */
[----:B------:R-:W-:Y:S01]  /*6810*/  IMAD.IADD R5, R5, 0x1, R6 ;  /* 0x0000000105057824 */ /* 0x000fe200078e0206 */
[----:B------:R-:W-:Y:S02]  /*6820*/  @!P0 LEA R18, P5, R4, c[0x0][0x170], 0x1 ;  /* 0x00005c0004128a11 */ /* 0x000fe400078a08ff */
[----:B------:R-:W-:Y:S01]  /*6830*/  @!P0 IADD3 R0, P4, R186, R4, RZ ;  /* 0x00000004ba008210 */ /* 0x000fe20007f9e0ff */
[----:B------:R-:W-:Y:S01]  /*6840*/  IMAD.MOV.U32 R186, RZ, RZ, 0x5 ;  /* 0x00000005ffba7424 */ /* 0x000fe200078e00ff */
[----:B------:R-:W-:Y:S02]  /*6850*/  @!P0 LEA.HI.X R11, R187, R5, R11, 0x6, P2 ;  /* 0x00000005bb0b8211 */ /* 0x000fe400010f340b */
[----:B------:R-:W-:Y:S02]  /*6860*/  @!P0 LEA R16, P3, R0, c[0x0][0x170], 0x1 ;  /* 0x00005c0000108a11 */ /* 0x000fe400078608ff */
[----:B------:R-:W-:-:S02]  /*6870*/  SHF.L.U64.HI R186, R202, R186, c[0x0][0x1a4] ;  /* 0x00006900caba7619 */ /* 0x000fc400000102ba */
[--C-:B------:R-:W-:Y:S02]  /*6880*/  @!P0 LEA.HI.X R19, R4, c[0x0][0x174], R5.reuse, 0x1, P5 ;  /* 0x00005d0004138a11 */ /* 0x100fe400028f0c05 */
[----:B------:R-:W-:Y:S01]  /*6890*/  @!P0 LEA R14, P1, R2, c[0x0][0x170], 0x1 ;  /* 0x00005c00020e8a11 */ /* 0x000fe200078208ff */
[--C-:B------:R-:W-:Y:S02]  /*68a0*/  @!P0 IMAD.X R6, R186, 0x1, R5.reuse, P4 ;  /* 0x00000001ba068824 */ /* 0x100fe400020e0605 */
[----:B------:R-:W-:Y:S01]  /*68b0*/  @!P0 IMAD.WIDE.U32 R4, R187, 0x60, R4 ;  /* 0x00000060bb048825 */ /* 0x000fe200078e0004 */
[----:B------:R-:W-:Y:S01]  /*68c0*/  @!P0 LEA.HI.X R15, R2, c[0x0][0x174], R11, 0x1, P1 ;  /* 0x00005d00020f8a11 */ /* 0x000fe200008f0c0b */
[----:B------:R-:W-:Y:S01]  /*68d0*/  @!PT LDS RZ, [RZ] ;  /* 0x00000000fffff984 */ /* 0x000fe20000000800 */
[----:B------:R-:W-:Y:S01]  /*68e0*/  @!PT LDS RZ, [RZ] ;  /* 0x00000000fffff984 */ /* 0x000fe20000000800 */
[----:B------:R-:W-:Y:S01]  /*68f0*/  @!PT LDS RZ, [RZ] ;  /* 0x00000000fffff984 */ /* 0x000fe20000000800 */
[----:B------:R1:W-:Y:S01]  /*6900*/  @!P0 LDGSTS.E.BYPASS.LTC128B.128 [R217+0x4000], [R18.64] ;  /* 0x0400000012d98fae */ /* 0x0003e2000b901d48 */
[----:B------:R-:W-:Y:S01]  /*6910*/  @!P0 LEA.HI.X R17, R0, c[0x0][0x174], R6, 0x1, P3 ;  /* 0x00005d0000118a11 */ /* 0x000fe200018f0c06 */
[----:B------:R-:W-:Y:S01]  /*6920*/  @!P0 IMAD R0, R12, 0x60, RZ ;  /* 0x000000600c008824 */ /* 0x000fe200078e02ff */
[----:B------:R-:W-:Y:S01]  /*6930*/  @!P0 LEA R12, P1, R4, c[0x0][0x170], 0x1 ;  /* 0x00005c00040c8a11 */ /* 0x000fe200078208ff */
[----:B------:R-:W-:Y:S02]  /*6940*/  @P0 STS.128 [R217+0x4800], RZ ;  /* 0x004800ffd9000388 */ /* 0x000fe40000000c00 */
[----:B------:R-:W-:-:S02]  /*6950*/  @!P0 IMAD.IADD R0, R0, 0x1, R5 ;  /* 0x0000000100008824 */ /* 0x000fc400078e0205 */
[----:B------:R-:W-:Y:S01]  /*6960*/  @!PT LDS RZ, [RZ] ;  /* 0x00000000fffff984 */ /* 0x000fe20000000800 */
[----:B------:R-:W-:Y:S01]  /*6970*/  @!PT LDS RZ, [RZ] ;  /* 0x00000000fffff984 */ /* 0x000fe20000000800 */
[----:B------:R-:W-:Y:S01]  /*6980*/  @!PT LDS RZ, [RZ] ;  /* 0x00000000fffff984 */ /* 0x000fe20000000800 */
[----:B------:R1:W-:Y:S03]  /*6990*/  @!P0 LDGSTS.E.BYPASS.LTC128B.128 [R217+0x4800], [R16.64] ;  /* 0x0480000010d98fae */ /* 0x0003e6000b901d48 */
[----:B------:R-:W-:Y:S01]  /*69a0*/  @!P0 LEA.HI.X R13, R4, c[0x0][0x174], R0, 0x1, P1 ;  /* 0x00005d00040d8a11 */ /* 0x000fe200008f0c00 */
[----:B------:R-:W-:Y:S04]  /*69b0*/  @P0 STS.128 [R217+0x5000], RZ ;  /* 0x005000ffd9000388 */ /* 0x000fe80000000c00 */
[----:B------:R-:W-:Y:S01]  /*69c0*/  @!PT LDS RZ, [RZ] ;  /* 0x00000000fffff984 */ /* 0x000fe20000000800 */
[----:B------:R-:W-:Y:S01]  /*69d0*/  @!PT LDS RZ, [RZ] ;  /* 0x00000000fffff984 */ /* 0x000fe20000000800 */
[----:B------:R-:W-:Y:S01]  /*69e0*/  @!PT LDS RZ, [RZ] ;  /* 0x00000000fffff984 */ /* 0x000fe20000000800 */
[----:B------:R2:W-:Y:S04]  /*69f0*/  @!P0 LDGSTS.E.BYPASS.LTC128B.128 [R217+0x5000], [R14.64] ;  /* 0x050000000ed98fae */ /* 0x0005e8000b901d48 */
[----:B------:R-:W-:Y:S04]  /*6a00*/  @P0 STS.128 [R217+0x5800], RZ ;  /* 0x005800ffd9000388 */ /* 0x000fe80000000c00 */
[----:B------:R-:W-:Y:S01]  /*6a10*/  @!PT LDS RZ, [RZ] ;  /* 0x00000000fffff984 */ /* 0x000fe20000000800 */
[----:B------:R-:W-:Y:S01]  /*6a20*/  @!PT LDS RZ, [RZ] ;  /* 0x00000000fffff984 */ /* 0x000fe20000000800 */
[----:B------:R-:W-:Y:S01]  /*6a30*/  @!PT LDS RZ, [RZ] ;  /* 0x00000000fffff984 */ /* 0x000fe20000000800 */
[----:B------:R2:W-:Y:S04]  /*6a40*/  @!P0 LDGSTS.E.BYPASS.LTC128B.128 [R217+0x5800], [R12.64] ;  /* 0x058000000cd98fae */ /* 0x0005e8000b901d48 */
[----:B------:R-:W-:Y:S04]  /*6a50*/  LDSM.16.M88.4 R44, [R204+0x2000] ;  /* 0x00200000cc2c783b */ /* 0x000fe80000000200 */
[----:B------:R-:W-:Y:S04]  /*6a60*/  LDSM.16.M88.4 R40, [R204+0x2400] ;  /* 0x00240000cc28783b */ /* 0x000fe80000000200 */
[----:B------:R-:W-:Y:S04]  /*6a70*/  LDSM.16.M88.4 R36, [R204+0x2800] ;  /* 0x00280000cc24783b */ /* 0x000fe80000000200 */
[----:B------:R-:W-:Y:S04]  /*6a80*/  LDSM.16.M88.4 R32, [R204+0x2c00] ;  /* 0x002c0000cc20783b */ /* 0x000fe80000000200 */
[----:B------:R-:W-:Y:S04]  /*6a90*/  LDSM.16.M88.4 R28, [R204+0x3000] ;  /* 0x00300000cc1c783b */ /* 0x000fe80000000200 */
[----:B------:R-:W-:Y:S04]  /*6aa0*/  LDSM.16.M88.4 R24, [R204+0x3400] ;  /* 0x00340000cc18783b */ /* 0x000fe80000000200 */
[----:B--2---:R-:W2:Y:S04]  /*6ab0*/  LDSM.16.M88.4 R12, [R207+0x1000] ;  /* 0x00100000cf0c783b */ /* 0x004ea80000000200 */
[----:B-1----:R-:W1:Y:S04]  /*6ac0*/  LDSM.16.M88.4 R16, [R204+0x3800] ;  /* 0x00380000cc10783b */ /* 0x002e680000000200 */
[----:B------:R-:W3:Y:S04]  /*6ad0*/  LDSM.16.M88.4 R48, [R204+0x3c00] ;  /* 0x003c0000cc30783b */ /* 0x000ee80000000200 */
[----:B------:R-:W4:Y:S04]  /*6ae0*/  LDSM.16.M88.4 R20, [R207] ;  /* 0x00000000cf14783b */ /* 0x000f280000000200 */
[----:B------:R-:W0:Y:S01]  /*6af0*/  LDGDEPBAR ;  /* 0x00000000000079af */ /* 0x000e220000000000 */
[C---:B--2---:R-:W-:Y:S08]  /*6b00*/  HMMA.16816.F32 R92, R12.reuse, R44, RZ ;  /* 0x0000002c0c5c723c */ /* 0x044ff000000018ff */
[C---:B------:R-:W-:Y:S08]  /*6b10*/  HMMA.16816.F32 R120, R12.reuse, R46, RZ ;  /* 0x0000002e0c78723c */ /* 0x040ff000000018ff */
[C---:B------:R-:W-:Y:S08]  /*6b20*/  HMMA.16816.F32 R88, R12.reuse, R40, RZ ;  /* 0x000000280c58723c */ /* 0x040ff000000018ff */
[C---:B------:R-:W-:Y:S08]  /*6b30*/  HMMA.16816.F32 R84, R12.reuse, R36, RZ ;  /* 0x000000240c54723c */ /* 0x040ff000000018ff */
[C---:B------:R-:W-:Y:S08]  /*6b40*/  HMMA.16816.F32 R80, R12.reuse, R32, RZ ;  /* 0x000000200c50723c */ /* 0x040ff000000018ff */
[C---:B------:R-:W-:Y:S08]  /*6b50*/  HMMA.16816.F32 R100, R12.reuse, R28, RZ ;  /* 0x0000001c0c64723c */ /* 0x040ff000000018ff */
[C---:B------:R-:W-:Y:S08]  /*6b60*/  HMMA.16816.F32 R104, R12.reuse, R24, RZ ;  /* 0x000000180c68723c */ /* 0x040ff000000018ff */
[C---:B-1----:R-:W-:Y:S08]  /*6b70*/  HMMA.16816.F32 R112, R12.reuse, R16, RZ ;  /* 0x000000100c70723c */ /* 0x042ff000000018ff */
[C---:B---3--:R-:W-:Y:S08]  /*6b80*/  HMMA.16816.F32 R108, R12.reuse, R48, RZ ;  /* 0x000000300c6c723c */ /* 0x048ff000000018ff */
[C---:B------:R-:W-:Y:S08]  /*6b90*/  HMMA.16816.F32 R172, R12.reuse, R42, RZ ;  /* 0x0000002a0cac723c */ /* 0x040ff000000018ff */
[C---:B------:R-:W-:Y:S08]  /*6ba0*/  HMMA.16816.F32 R192, R12.reuse, R38, RZ ;  /* 0x000000260cc0723c */ /* 0x040ff000000018ff */
[C---:B------:R-:W-:Y:S08]  /*6bb0*/  HMMA.16816.F32 R220, R12.reuse, R34, RZ ;  /* 0x000000220cdc723c */ /* 0x040ff000000018ff */
[C---:B------:R-:W-:Y:S08]  /*6bc0*/  HMMA.16816.F32 R232, R12.reuse, R30, RZ ;  /* 0x0000001e0ce8723c */ /* 0x040ff000000018ff */
[C---:B------:R-:W-:Y:S08]  /*6bd0*/  HMMA.16816.F32 R236, R12.reuse, R26, RZ ;  /* 0x0000001a0cec723c */ /* 0x040ff000000018ff */
[C---:B------:R-:W-:Y:S08]  /*6be0*/  HMMA.16816.F32 R52, R12.reuse, R18, RZ ;  /* 0x000000120c34723c */ /* 0x040ff000000018ff */
[----:B------:R-:W-:Y:S08]  /*6bf0*/  HMMA.16816.F32 R12, R12, R50, RZ ;  /* 0x000000320c0c723c */ /* 0x000ff000000018ff */
[C---:B----4-:R-:W-:Y:S08]  /*6c00*/  HMMA.16816.F32 R68, R20.reuse, R32, RZ ;  /* 0x000000201444723c */ /* 0x050ff000000018ff */
[----:B------:R-:W-:Y:S01]  /*6c10*/  HMMA.16816.F32 R176, R20, R34, RZ ;  /* 0x0000002214b0723c */ /* 0x000fe200000018ff */
[----:B------:R-:W-:Y:S01]  /*6c20*/  LDSM.16.M88.4 R32, [R214] ;  /* 0x00000000d620783b */ /* 0x000fe20000000200 */
        /* <DEDUP_REMOVED lines=8> */
[----:B------:R-:W1:Y:S01]  /*6cb0*/  LDSM.16.M88.4 R12, [R208+0x1000] ;  /* 0x00100000d00c783b */ /* 0x000e620000000200 */
[C---:B------:R-:W-:Y:S01]  /*6cc0*/  HMMA.16816.F32 R128, R20.reuse, R42, RZ ;  /* 0x0000002a1480723c */ /* 0x040fe200000018ff */
[----:B------:R-:W-:Y:S02]  /*6cd0*/  IMAD.MOV.U32 R218, RZ, RZ, R55 ;  /* 0x000000ffffda7224 */ /* 0x000fe400078e0037 */
[----:B------:R-:W2:Y:S05]  /*6ce0*/  LDSM.16.M88.4 R40, [R216] ;  /* 0x00000000d828783b */ /* 0x000eaa0000000200 */
[C---:B------:R-:W-:Y:S08]  /*6cf0*/  HMMA.16816.F32 R72, R20.reuse, R36, RZ ;  /* 0x000000241448723c */ /* 0x040ff000000018ff */
[C---:B------:R-:W-:Y:S01]  /*6d00*/  HMMA.16816.F32 R132, R20.reuse, R38, RZ ;  /* 0x000000261484723c */ /* 0x040fe200000018ff */
[----:B------:R-:W3:Y:S07]  /*6d10*/  LDSM.16.M88.4 R36, [R215] ;  /* 0x00000000d724783b */ /* 0x000eee0000000200 */
[C---:B------:R-:W-:Y:S08]  /*6d20*/  HMMA.16816.F32 R56, R20.reuse, R16, RZ ;  /* 0x000000101438723c */ /* 0x040ff000000018ff */
[C---:B------:R-:W-:Y:S01]  /*6d30*/  HMMA.16816.F32 R224, R20.reuse, R18, RZ ;  /* 0x0000001214e0723c */ /* 0x040fe200000018ff */
[----:B------:R-:W4:Y:S07]  /*6d40*/  LDSM.16.M88.4 R16, [R208] ;  /* 0x00000000d010783b */ /* 0x000f2e0000000200 */
[C---:B------:R-:W-:Y:S08]  /*6d50*/  HMMA.16816.F32 R96, R20.reuse, R44, RZ ;  /* 0x0000002c1460723c */ /* 0x040ff000000018ff */
[C---:B------:R-:W-:Y:S01]  /*6d60*/  HMMA.16816.F32 R116, R20.reuse, R46, RZ ;  /* 0x0000002e1474723c */ /* 0x040fe200000018ff */
[----:B------:R-:W5:Y:S07]  /*6d70*/  LDSM.16.M88.4 R44, [R209] ;  /* 0x00000000d12c783b */ /* 0x000f6e0000000200 */
[C---:B------:R-:W-:Y:S08]  /*6d80*/  HMMA.16816.F32 R60, R20.reuse, R24, RZ ;  /* 0x00000018143c723c */ /* 0x040ff000000018ff */
[C---:B------:R-:W-:Y:S01]  /*6d90*/  HMMA.16816.F32 R196, R20.reuse, R26, RZ ;  /* 0x0000001a14c4723c */ /* 0x040fe200000018ff */
[----:B------:R-:W1:Y:S07]  /*6da0*/  LDSM.16.M88.4 R24, [R213] ;  /* 0x00000000d518783b */ /* 0x000e6e0000000200 */
[C---:B------:R-:W-:Y:S08]  /*6db0*/  HMMA.16816.F32 R64, R20.reuse, R28, RZ ;  /* 0x0000001c1440723c */ /* 0x040ff000000018ff */
[C---:B------:R-:W-:Y:S01]  /*6dc0*/  HMMA.16816.F32 R188, R20.reuse, R30, RZ ;  /* 0x0000001e14bc723c */ /* 0x040fe200000018ff */
[----:B------:R-:W-:Y:S07]  /*6dd0*/  LDSM.16.M88.4 R28, [R211] ;  /* 0x00000000d31c783b */ /* 0x000fee0000000200 */
[C---:B------:R-:W-:Y:S08]  /*6de0*/  HMMA.16816.F32 R52, R20.reuse, R48, RZ ;  /* 0x000000301434723c */ /* 0x040ff000000018ff */
[----:B------:R-:W-:Y:S01]  /*6df0*/  HMMA.16816.F32 R184, R20, R50, RZ ;  /* 0x0000003214b8723c */ /* 0x000fe200000018ff */
[----:B------:R-:W5:Y:S04]  /*6e00*/  LDSM.16.M88.4 R20, [R212] ;  /* 0x00000000d414783b */ /* 0x000f680000000200 */
[----:B------:R-:W5:Y:S01]  /*6e10*/  LDSM.16.M88.4 R48, [R210] ;  /* 0x00000000d230783b */ /* 0x000f620000000200 */
[----:B------:R-:W-:-:S04]  /*6e20*/  DEPBAR.LE SB0, 0x0 ;  /* 0x000080000000791a */ /* 0x000fc80000000000 */
[C---:B-1----:R-:W-:Y:S08]  /*6e30*/  HMMA.16816.F32 R80, R12.reuse, R32, R80 ;  /* 0x000000200c50723c */ /* 0x042ff00000001850 */
[----:B--2---:R-:W-:Y:S06]  /*6e40*/  HMMA.16816.F32 R88, R12, R40, R88 ;  /* 0x000000280c58723c */ /* 0x004fec0000001858 */
[----:B------:R-:W-:-:S02]  /*6e50*/  IMAD.MOV.U32 R180, RZ, RZ, R184 ;  /* 0x000000ffffb47224 */ /* 0x000fc400078e00b8 */
[----:B---3--:R-:W-:Y:S01]  /*6e60*/  HMMA.16816.F32 R84, R12, R36, R84 ;  /* 0x000000240c54723c */ /* 0x008fe20000001854 */
[----:B------:R-:W-:Y:S02]  /*6e70*/  IMAD.MOV.U32 R127, RZ, RZ, R187 ;  /* 0x000000ffff7f7224 */ /* 0x000fe400078e00bb */
[----:B------:R-:W-:Y:S02]  /*6e80*/  IMAD.MOV.U32 R139, RZ, RZ, R185 ;  /* 0x000000ffff8b7224 */ /* 0x000fe400078e00b9 */
[----:B------:R-:W-:-:S03]  /*6e90*/  IMAD.MOV.U32 R11, RZ, RZ, R186 ;  /* 0x000000ffff0b7224 */ /* 0x000fc600078e00ba */
[C---:B----4-:R-:W-:Y:S07]  /*6ea0*/  HMMA.16816.F32 R184, R16.reuse, R40, R76 ;  /* 0x0000002810b8723c */ /* 0x050fee000000184c */
[----:B------:R-:W-:Y:S01]  /*6eb0*/  IMAD.MOV.U32 R79, RZ, RZ, R180 ;  /* 0x000000ffff4f7224 */ /* 0x000fe200078e00b4 */
[----:B-----5:R-:W-:Y:S01]  /*6ec0*/  HMMA.16816.F32 R200, R16, R44, R96 ;  /* 0x0000002c10c8723c */ /* 0x020fe20000001860 */
[----:B------:R-:W-:Y:S02]  /*6ed0*/  IMAD.MOV.U32 R76, RZ, RZ, R89 ;  /* 0x000000ffff4c7224 */ /* 0x000fe400078e0059 */
[----:B------:R-:W-:-:S02]  /*6ee0*/  IMAD.MOV.U32 R40, RZ, RZ, R88 ;  /* 0x000000ffff287224 */ /* 0x000fc400078e0058 */
[----:B------:R-:W-:Y:S02]  /*6ef0*/  IMAD.MOV.U32 R78, RZ, RZ, R127 ;  /* 0x000000ffff4e7224 */ /* 0x000fe400078e007f */
[----:B------:R-:W-:Y:S01]  /*6f00*/  IMAD.MOV.U32 R77, RZ, RZ, R90 ;  /* 0x000000ffff4d7224 */ /* 0x000fe200078e005a */
[C---:B------:R-:W-:Y:S01]  /*6f10*/  HMMA.16816.F32 R180, R16.reuse, R36, R72 ;  /* 0x0000002410b4723c */ /* 0x040fe20000001848 */
[----:B------:R-:W-:Y:S02]  /*6f20*/  IMAD.MOV.U32 R89, RZ, RZ, R86 ;  /* 0x000000ffff597224 */ /* 0x000fe400078e0056 */
[----:B------:R-:W-:Y:S02]  /*6f30*/  IMAD.MOV.U32 R88, RZ, RZ, R85 ;  /* 0x000000ffff587224 */ /* 0x000fe400078e0055 */
[----:B------:R-:W-:Y:S02]  /*6f40*/  IMAD.MOV.U32 R41, RZ, RZ, R91 ;  /* 0x000000ffff297224 */ /* 0x000fe400078e005b */
[----:B------:R-:W-:Y:S01]  /*6f50*/  IMAD.MOV.U32 R72, RZ, RZ, R0 ;  /* 0x000000ffff487224 */ /* 0x000fe200078e0000 */
[----:B------:R-:W-:Y:S01]  /*6f60*/  HMMA.16816.F32 R96, R16, R24, R64 ;  /* 0x000000181060723c */ /* 0x000fe20000001840 */
[----:B------:R-:W-:-:S02]  /*6f70*/  IMAD.MOV.U32 R0, RZ, RZ, R83 ;  /* 0x000000ffff007224 */ /* 0x000fc400078e0053 */
[----:B------:R-:W-:Y:S02]  /*6f80*/  IMAD.MOV.U32 R37, RZ, RZ, R87 ;  /* 0x000000ffff257224 */ /* 0x000fe400078e0057 */
[----:B------:R-:W-:Y:S02]  /*6f90*/  IMAD.MOV.U32 R36, RZ, RZ, R84 ;  /* 0x000000ffff247224 */ /* 0x000fe400078e0054 */
[----:B------:R-:W-:Y:S01]  /*6fa0*/  IMAD.MOV.U32 R73, RZ, RZ, R126 ;  /* 0x000000ffff497224 */ /* 0x000fe200078e007e */
[----:B------:R-:W-:Y:S01]  /*6fb0*/  HMMA.16816.F32 R64, R12, R20, R104 ;  /* 0x000000140c40723c */ /* 0x000fe20000001868 */
[----:B------:R-:W-:Y:S02]  /*6fc0*/  IMAD.MOV.U32 R74, RZ, RZ, R125 ;  /* 0x000000ffff4a7224 */ /* 0x000fe400078e007d */
[----:B------:R-:W-:-:S04]  /*6fd0*/  IMAD.MOV.U32 R75, RZ, RZ, R124 ;  /* 0x000000ffff4b7224 */ /* 0x000fc800078e007c */
[----:B------:R-:W-:Y:S01]  /*6fe0*/  IMAD.MOV.U32 R104, RZ, RZ, R229 ;  /* 0x000000ffff687224 */ /* 0x000fe200078e00e5 */
[C---:B------:R-:W-:Y:S01]  /*6ff0*/  HMMA.16816.F32 R84, R16.reuse, R20, R60 ;  /* 0x000000141054723c */ /* 0x040fe2000000183c */
[----:B------:R-:W-:Y:S02]  /*7000*/  IMAD.MOV.U32 R105, RZ, RZ, R228 ;  /* 0x000000ffff697224 */ /* 0x000fe400078e00e4 */
[----:B------:R-:W-:Y:S02]  /*7010*/  IMAD.MOV.U32 R106, RZ, RZ, R219 ;  /* 0x000000ffff6a7224 */ /* 0x000fe400078e00db */
[----:B------:R-:W-:Y:S02]  /*7020*/  IMAD.MOV.U32 R107, RZ, RZ, R218 ;  /* 0x000000ffff6b7224 */ /* 0x000fe400078e00da */
[----:B------:R-:W-:Y:S01]  /*7030*/  IMAD.MOV.U32 R21, RZ, RZ, R0 ;  /* 0x000000ffff157224 */ /* 0x000fe200078e0000 */
[----:B------:R-:W-:Y:S01]  /*7040*/  HMMA.16816.F32 R124, R16, R32, R68 ;  /* 0x00000020107c723c */ /* 0x000fe20000001844 */
[----:B------:R-:W1:Y:S06]  /*7050*/  S2R R0, SR_TID.X ;  /* 0x0000000000007919 */ /* 0x000e6c0000002100 */
[----:B------:R-:W-:Y:S01]  /*7060*/  IMAD.MOV.U32 R33, RZ, RZ, R82 ;  /* 0x000000ffff217224 */ /* 0x000fe200078e0052 */
[----:B------:R-:W-:Y:S01]  /*7070*/  HMMA.16816.F32 R68, R12, R24, R100 ;  /* 0x000000180c44723c */ /* 0x000fe20000001864 */
[----:B------:R-:W-:-:S02]  /*7080*/  IMAD.MOV.U32 R60, RZ, RZ, R67 ;  /* 0x000000ffff3c7224 */ /* 0x000fc400078e0043 */
[----:B------:R-:W-:-:S04]  /*7090*/  IMAD.MOV.U32 R32, RZ, RZ, R81 ;  /* 0x000000ffff207224 */ /* 0x000fc800078e0051 */
[----:B------:R-:W-:Y:S01]  /*70a0*/  IMAD.MOV.U32 R103, RZ, RZ, R33 ;  /* 0x000000ffff677224 */ /* 0x000fe200078e0021 */
[----:B------:R-:W-:Y:S01]  /*70b0*/  HMMA.16816.F32 R92, R12, R44, R92 ;  /* 0x0000002c0c5c723c */ /* 0x000fe2000000185c */
[----:B------:R-:W-:-:S06]  /*70c0*/  IMAD.MOV.U32 R33, RZ, RZ, R66 ;  /* 0x000000ffff217224 */ /* 0x000fcc00078e0042 */
[----:B------:R-:W-:Y:S01]  /*70d0*/  IMAD.MOV.U32 R44, RZ, RZ, R80 ;  /* 0x000000ffff2c7224 */ /* 0x000fe200078e0050 */
[----:B------:R-:W-:Y:S01]  /*70e0*/  HMMA.16816.F32 R228, R16, R48, R52 ;  /* 0x0000003010e4723c */ /* 0x000fe20000001834 */
[----:B------:R-:W-:Y:S02]  /*70f0*/  IMAD.MOV.U32 R45, RZ, RZ, R64 ;  /* 0x000000ffff2d7224 */ /* 0x000fe400078e0040 */
[----:B------:R-:W-:Y:S02]  /*7100*/  IMAD.MOV.U32 R102, RZ, RZ, R44 ;  /* 0x000000ffff667224 */ /* 0x000fe400078e002c */
[----:B------:R-:W-:Y:S02]  /*7110*/  IMAD.MOV.U32 R44, RZ, RZ, R65 ;  /* 0x000000ffff2c7224 */ /* 0x000fe400078e0041 */
[----:B-1----:R-:W-:Y:S01]  /*7120*/  IMAD.SHL.U32 R0, R0, 0x2, RZ ;  /* 0x0000000200007824 */ /* 0x002fe200078e00ff */
[----:B------:R-:W-:Y:S01]  /*7130*/  HMMA.16816.F32 R64, R12, R28, R112 ;  /* 0x0000001c0c40723c */ /* 0x000fe20000001870 */
[----:B------:R-:W-:-:S02]  /*7140*/  IMAD.MOV.U32 R101, RZ, RZ, R69 ;  /* 0x000000ffff657224 */ /* 0x000fc400078e0045 */
[----:B------:R-:W-:Y:S01]  /*7150*/  IMAD.MOV.U32 R100, RZ, RZ, R71 ;  /* 0x000000ffff647224 */ /* 0x000fe200078e0047 */
[----:B------:R-:W-:Y:S01]  /*7160*/  LOP3.LUT R0, R0, 0x6, RZ, 0xc0, !PT ;  /* 0x0000000600007812 */ /* 0x000fe200078ec0ff */
[----:B------:R-:W-:Y:S02]  /*7170*/  IMAD.MOV.U32 R25, RZ, RZ, R68 ;  /* 0x000000ffff197224 */ /* 0x000fe400078e0044 */
[----:B------:R-:W-:Y:S01]  /*7180*/  IMAD.MOV.U32 R24, RZ, RZ, R70 ;  /* 0x000000ffff187224 */ /* 0x000fe200078e0046 */
[----:B------:R-:W-:Y:S01]  /*7190*/  HMMA.16816.F32 R248, R12, R48, R108 ;  /* 0x000000300cf8723c */ /* 0x000fe2000000186c */
[----:B------:R-:W-:Y:S02]  /*71a0*/  IMAD.MOV.U32 R6, RZ, RZ, R93 ;  /* 0x000000ffff067224 */ /* 0x000fe400078e005d */
[----:B------:R-:W-:Y:S02]  /*71b0*/  IMAD.MOV.U32 R5, RZ, RZ, R95 ;  /* 0x000000ffff057224 */ /* 0x000fe400078e005f */
[----:B------:R-:W-:-:S02]  /*71c0*/  IMAD.MOV.U32 R4, RZ, RZ, R94 ;  /* 0x000000ffff047224 */ /* 0x000fc400078e005e */
[----:B------:R-:W-:Y:S01]  /*71d0*/  IMAD.MOV.U32 R49, RZ, RZ, R45 ;  /* 0x000000ffff317224 */ /* 0x000fe200078e002d */
[----:B------:R-:W-:Y:S01]  /*71e0*/  HMMA.16816.F32 R68, R16, R46, R116 ;  /* 0x0000002e1044723c */ /* 0x000fe20000001874 */
[----:B------:R-:W-:Y:S02]  /*71f0*/  IMAD.MOV.U32 R48, RZ, RZ, R60 ;  /* 0x000000ffff307224 */ /* 0x000fe400078e003c */
[----:B------:R-:W-:-:S05]  /*7200*/  IMAD.MOV.U32 R2, RZ, RZ, R92 ;  /* 0x000000ffff027224 */ /* 0x000fca00078e005c */
[C---:B------:R-:W-:Y:S01]  /*7210*/  HMMA.16816.F32 R116, R12.reuse, R42, R172 ;  /* 0x0000002a0c74723c */ /* 0x040fe200000018ac */
[----:B------:R-:W-:Y:S02]  /*7220*/  IMAD.MOV.U32 R20, RZ, RZ, R64 ;  /* 0x000000ffff147224 */ /* 0x000fe400078e0040 */
[----:B------:R-:W-:Y:S02]  /*7230*/  IMAD.MOV.U32 R245, RZ, RZ, R66 ;  /* 0x000000fffff57224 */ /* 0x000fe400078e0042 */
[----:B------:R-:W-:Y:S02]  /*7240*/  IMAD.MOV.U32 R219, RZ, RZ, R65 ;  /* 0x000000ffffdb7224 */ /* 0x000fe400078e0041 */
[----:B------:R-:W-:Y:S01]  /*7250*/  IMAD.MOV.U32 R175, RZ, RZ, R44 ;  /* 0x000000ffffaf7224 */ /* 0x000fe200078e002c */
[----:B------:R-:W-:Y:S01]  /*7260*/  HMMA.16816.F32 R120, R12, R46, R120 ;  /* 0x0000002e0c78723c */ /* 0x000fe20000001878 */
[----:B------:R-:W-:Y:S02]  /*7270*/  IMAD.MOV.U32 R173, RZ, RZ, R37 ;  /* 0x000000ffffad7224 */ /* 0x000fe400078e0025 */
[----:B------:R-:W-:-:S02]  /*7280*/  IMAD.MOV.U32 R218, RZ, RZ, R67 ;  /* 0x000000ffffda7224 */ /* 0x000fc400078e0043 */
[----:B------:R-:W-:-:S03]  /*7290*/  IMAD.MOV.U32 R174, RZ, RZ, R102 ;  /* 0x000000ffffae7224 */ /* 0x000fc600078e0066 */
[C---:B------:R-:W-:Y:S07]  /*72a0*/  HMMA.16816.F32 R44, R16.reuse, R22, R196 ;  /* 0x00000016102c723c */ /* 0x040fee00000018c4 */
[----:B------:R-:W-:Y:S01]  /*72b0*/  IADD3 R196, R244, -0x2, RZ ;  /* 0xfffffffef4c47810 */ /* 0x000fe20007ffe0ff */
[----:B------:R-:W-:Y:S01]  /*72c0*/  IMAD.MOV.U32 R199, RZ, RZ, R40 ;  /* 0x000000ffffc77224 */ /* 0x000fe200078e0028 */
[----:B------:R-:W-:Y:S01]  /*72d0*/  HMMA.16816.F32 R80, R16, R28, R56 ;  /* 0x0000001c1050723c */ /* 0x000fe20000001838 */
[----:B------:R-:W-:-:S02]  /*72e0*/  IMAD.MOV.U32 R198, RZ, RZ, R5 ;  /* 0x000000ffffc67224 */ /* 0x000fc400078e0005 */
[----:B------:R-:W-:Y:S02]  /*72f0*/  IMAD R0, R196, 0x80, R0 ;  /* 0x00000080c4007824 */ /* 0x000fe400078e0200 */
[----:B------:R-:W-:Y:S02]  /*7300*/  IMAD.MOV.U32 R197, RZ, RZ, R6 ;  /* 0x000000ffffc57224 */ /* 0x000fe400078e0006 */
[----:B------:R-:W-:Y:S01]  /*7310*/  IMAD.MOV.U32 R28, RZ, RZ, R33 ;  /* 0x000000ffff1c7224 */ /* 0x000fe200078e0021 */
[C---:B------:R-:W-:Y:S01]  /*7320*/  IADD3 R40, R0.reuse, 0x1, RZ ;  /* 0x0000000100287810 */ /* 0x040fe20007ffe0ff */
[----:B------:R-:W-:Y:S01]  /*7330*/  IMAD.MOV.U32 R29, RZ, RZ, R32 ;  /* 0x000000ffff1d7224 */ /* 0x000fe200078e0020 */
[----:B------:R-:W-:Y:S01]  /*7340*/  ISETP.GE.AND P4, PT, R0, R7, PT ;  /* 0x000000070000720c */ /* 0x000fe20003f86270 */
[----:B------:R-:W-:Y:S01]  /*7350*/  IMAD.MOV.U32 R32, RZ, RZ, R89 ;  /* 0x000000ffff207224 */ /* 0x000fe200078e0059 */
[-C--:B------:R-:W-:Y:S01]  /*7360*/  ISETP.GE.AND P1, PT, R40, R8.reuse, PT ;  /* 0x000000082800720c */ /* 0x080fe20003f26270 */
[----:B------:R-:W-:Y:S01]  /*7370*/  IMAD.MOV.U32 R33, RZ, RZ, R88 ;  /* 0x000000ffff217224 */ /* 0x000fe200078e0058 */
[C---:B------:R-:W-:Y:S01]  /*7380*/  IADD3 R37, R0.reuse, 0x10, RZ ;  /* 0x0000001000257810 */ /* 0x040fe20007ffe0ff */
[----:B------:R-:W-:Y:S01]  /*7390*/  HMMA.16816.F32 R88, R12, R22, R236 ;  /* 0x000000160c58723c */ /* 0x000fe200000018ec */
[C---:B------:R-:W-:Y:S01]  /*73a0*/  ISETP.GE.AND P2, PT, R0.reuse, R8, PT ;  /* 0x000000080000720c */ /* 0x040fe20003f46270 */
[----:B------:R-:W-:Y:S01]  /*73b0*/  IMAD.MOV.U32 R172, RZ, RZ, R32 ;  /* 0x000000ffffac7224 */ /* 0x000fe200078e0020 */
[----:B------:R-:W-:-:S02]  /*73c0*/  IADD3 R32, R0, 0x21, RZ ;  /* 0x0000002100207810 */ /* 0x000fc40007ffe0ff */
[-C--:B------:R-:W-:Y:S02]  /*73d0*/  ISETP.GE.AND P3, PT, R40, R7.reuse, PT ;  /* 0x000000072800720c */ /* 0x080fe40003f66270 */
[----:B------:R-:W-:Y:S01]  /*73e0*/  IMAD.MOV.U32 R239, RZ, RZ, R36 ;  /* 0x000000ffffef7224 */ /* 0x000fe200078e0024 */
[C---:B------:R-:W-:Y:S01]  /*73f0*/  IADD3 R36, R0.reuse, 0x11, RZ ;  /* 0x0000001100247810 */ /* 0x040fe20007ffe0ff */
[----:B------:R-:W-:Y:S01]  /*7400*/  HMMA.16816.F32 R64, R16, R42, R128 ;  /* 0x0000002a1040723c */ /* 0x000fe20000001880 */
[----:B------:R-:W-:Y:S01]  /*7410*/  IMAD.MOV.U32 R236, RZ, RZ, R77 ;  /* 0x000000ffffec7224 */ /* 0x000fe200078e004d */
[----:B------:R-:W-:Y:S01]  /*7420*/  IADD3 R5, R0, 0x60, RZ ;  /* 0x0000006000057810 */ /* 0x000fe20007ffe0ff */
[----:B------:R-:W-:Y:S01]  /*7430*/  IMAD.MOV.U32 R237, RZ, RZ, R76 ;  /* 0x000000ffffed7224 */ /* 0x000fe200078e004c */
[----:B------:R-:W-:Y:S01]  /*7440*/  FSEL R76, R201, -INF , !P3 ;  /* 0xff800000c94c7808 */ /* 0x000fe20005800000 */
[----:B------:R-:W-:Y:S01]  /*7450*/  IMAD.MOV.U32 R238, RZ, RZ, R41 ;  /* 0x000000ffffee7224 */ /* 0x000fe200078e0029 */
[----:B------:R-:W-:-:S02]  /*7460*/  ISETP.GE.AND P3, PT, R36, R7, PT ;  /* 0x000000072400720c */ /* 0x000fc40003f66270 */
[----:B------:R-:W-:Y:S01]  /*7470*/  HMMA.16816.F32 R112, R12, R38, R192 ;  /* 0x000000260c70723c */ /* 0x000fe200000018c0 */
[----:B------:R-:W-:Y:S02]  /*7480*/  FSEL R128, R203, -INF , !P1 ;  /* 0xff800000cb807808 */ /* 0x000fe40004800000 */
[-C--:B------:R-:W-:Y:S02]  /*7490*/  ISETP.GE.AND P1, PT, R36, R8.reuse, PT ;  /* 0x000000082400720c */ /* 0x080fe40003f26270 */
[----:B------:R-:W-:Y:S02]  /*74a0*/  IADD3 R22, R0, 0x49, RZ ;  /* 0x0000004900167810 */ /* 0x000fe40007ffe0ff */
[----:B------:R-:W-:Y:S01]  /*74b0*/  IMAD.MOV.U32 R194, RZ, RZ, R48 ;  /* 0x000000ffffc27224 */ /* 0x000fe200078e0030 */
[C---:B------:R-:W-:Y:S01]  /*74c0*/  HMMA.16816.F32 R52, R16.reuse, R26, R188 ;  /* 0x0000001a1034723c */ /* 0x040fe200000018bc */
[----:B------:R-:W-:Y:S01]  /*74d0*/  FSEL R48, R200, -INF , !P4 ;  /* 0xff800000c8307808 */ /* 0x000fe20006000000 */
[----:B------:R-:W-:Y:S01]  /*74e0*/  IMAD.MOV.U32 R193, RZ, RZ, R175 ;  /* 0x000000ffffc17224 */ /* 0x000fe200078e00af */
[-C--:B------:R-:W-:Y:S01]  /*74f0*/  ISETP.GE.AND P4, PT, R37, R7.reuse, PT ;  /* 0x000000072500720c */ /* 0x080fe20003f86270 */
[----:B------:R-:W-:Y:S01]  /*7500*/  IMAD.MOV.U32 R192, RZ, RZ, R28 ;  /* 0x000000ffffc07224 */ /* 0x000fe200078e001c */
[----:B------:R-:W-:Y:S01]  /*7510*/  FSEL R130, R187, -INF , !P1 ;  /* 0xff800000bb827808 */ /* 0x000fe20004800000 */
[----:B------:R-:W-:Y:S01]  /*7520*/  IMAD.MOV.U32 R175, RZ, RZ, R29 ;  /* 0x000000ffffaf7224 */ /* 0x000fe200078e001d */
[----:B------:R-:W-:Y:S01]  /*7530*/  FSEL R77, R184, -INF , !P4 ;  /* 0xff800000b84d7808 */ /* 0x000fe20006000000 */
[C---:B------:R-:W-:Y:S01]  /*7540*/  HMMA.16816.F32 R56, R16.reuse, R34, R176 ;  /* 0x000000221038723c */ /* 0x040fe200000018b0 */
[----:B------:R-:W-:Y:S01]  /*7550*/  IMAD.MOV.U32 R188, RZ, RZ, R33 ;  /* 0x000000ffffbc7224 */ /* 0x000fe200078e0021 */
[----:B------:R-:W-:Y:S01]  /*7560*/  IADD3 R33, R0, 0x20, RZ ;  /* 0x0000002000217810 */ /* 0x000fe20007ffe0ff */
[----:B------:R-:W-:Y:S01]  /*7570*/  IMAD.MOV.U32 R189, RZ, RZ, R24 ;  /* 0x000000ffffbd7224 */ /* 0x000fe200078e0018 */
[-C--:B------:R-:W-:Y:S01]  /*7580*/  ISETP.GE.AND P1, PT, R32, R8.reuse, PT ;  /* 0x000000082000720c */ /* 0x080fe20003f26270 */
[----:B------:R-:W-:Y:S01]  /*7590*/  IMAD.MOV.U32 R195, RZ, RZ, R20 ;  /* 0x000000ffffc37224 */ /* 0x000fe200078e0014 */
[----:B------:R-:W-:Y:S01]  /*75a0*/  IADD3 R28, R0, 0x31, RZ ;  /* 0x00000031001c7810 */ /* 0x000fe20007ffe0ff */
[----:B------:R-:W-:Y:S01]  /*75b0*/  IMAD.MOV.U32 R176, RZ, RZ, R103 ;  /* 0x000000ffffb07224 */ /* 0x000fe200078e0067 */
[----:B------:R-:W-:Y:S01]  /*75c0*/  FSEL R103, R202, -INF , !P2 ;  /* 0xff800000ca677808 */ /* 0x000fe20005000000 */
[----:B------:R-:W-:Y:S01]  /*75d0*/  HMMA.16816.F32 R60, R16, R38, R132 ;  /* 0x00000026103c723c */ /* 0x000fe20000001884 */
[-C--:B------:R-:W-:Y:S01]  /*75e0*/  ISETP.GE.AND P2, PT, R37, R8.reuse, PT ;  /* 0x000000082500720c */ /* 0x080fe20003f46270 */
[----:B------:R-:W-:Y:S01]  /*75f0*/  IMAD.MOV.U32 R178, RZ, RZ, R25 ;  /* 0x000000ffffb27224 */ /* 0x000fe200078e0019 */
[C---:B------:R-:W-:Y:S01]  /*7600*/  ISETP.GE.AND P4, PT, R33.reuse, R7, PT ;  /* 0x000000072100720c */ /* 0x040fe20003f86270 */
[----:B------:R-:W-:Y:S01]  /*7610*/  IMAD.MOV.U32 R179, RZ, RZ, R101 ;  /* 0x000000ffffb37224 */ /* 0x000fe200078e0065 */
[----:B------:R-:W-:Y:S01]  /*7620*/  IADD3 R29, R0, 0x30, RZ ;  /* 0x00000030001d7810 */ /* 0x000fe20007ffe0ff */
[----:B------:R-:W-:Y:S01]  /*7630*/  IMAD.MOV.U32 R177, RZ, RZ, R21 ;  /* 0x000000ffffb17224 */ /* 0x000fe200078e0015 */
[----:B------:R-:W-:Y:S01]  /*7640*/  FSEL R129, R186, -INF , !P2 ;  /* 0xff800000ba817808 */ /* 0x000fe20005000000 */
[----:B------:R-:W-:Y:S01]  /*7650*/  HMMA.16816.F32 R108, R12, R34, R220 ;  /* 0x000000220c6c723c */ /* 0x000fe200000018dc */
[-C--:B------:R-:W-:Y:S01]  /*7660*/  ISETP.GE.AND P2, PT, R33, R8.reuse, PT ;  /* 0x000000082100720c */ /* 0x080fe20003f46270 */
[----:B------:R-:W-:Y:S01]  /*7670*/  IMAD.MOV.U32 R190, RZ, RZ, R100 ;  /* 0x000000ffffbe7224 */ /* 0x000fe200078e0064 */
[----:B------:R-:W-:Y:S01]  /*7680*/  FSEL R132, R183, -INF , !P1 ;  /* 0xff800000b7847808 */ /* 0x000fe20004800000 */
[----:B------:R-:W-:Y:S01]  /*7690*/  IMAD.MOV.U32 R191, RZ, RZ, R49 ;  /* 0x000000ffffbf7224 */ /* 0x000fe200078e0031 */
[----:B------:R-:W-:-:S02]  /*76a0*/  ISETP.GE.AND P1, PT, R28, R8, PT ;  /* 0x000000081c00720c */ /* 0x000fc40003f26270 */
[----:B------:R-:W-:Y:S01]  /*76b0*/  IMAD.MOV.U32 R220, RZ, RZ, R79 ;  /* 0x000000ffffdc7224 */ /* 0x000fe200078e004f */
[----:B------:R-:W-:Y:S01]  /*76c0*/  FSEL R79, R180, -INF , !P4 ;  /* 0xff800000b44f7808 */ /* 0x000fe20006000000 */
[----:B------:R-:W-:Y:S01]  /*76d0*/  IMAD.MOV.U32 R223, RZ, RZ, R78 ;  /* 0x000000ffffdf7224 */ /* 0x000fe200078e004e */
[-C--:B------:R-:W-:Y:S01]  /*76e0*/  ISETP.GE.AND P4, PT, R29, R7.reuse, PT ;  /* 0x000000071d00720c */ /* 0x080fe20003f86270 */
[----:B------:R-:W-:Y:S01]  /*76f0*/  HMMA.16816.F32 R92, R12, R26, R232 ;  /* 0x0000001a0c5c723c */ /* 0x000fe200000018e8 */
[C---:B------:R-:W-:Y:S01]  /*7700*/  IADD3 R24, R0.reuse, 0x41, RZ ;  /* 0x0000004100187810 */ /* 0x040fe20007ffe0ff */
[----:B------:R-:W-:Y:S01]  /*7710*/  IMAD.MOV.U32 R221, RZ, RZ, R139 ;  /* 0x000000ffffdd7224 */ /* 0x000fe200078e008b */
[----:B------:R-:W-:Y:S01]  /*7720*/  FSEL R78, R185, -INF , !P3 ;  /* 0xff800000b94e7808 */ /* 0x000fe20005800000 */
[----:B------:R-:W-:Y:S01]  /*7730*/  IMAD.MOV.U32 R222, RZ, RZ, R11 ;  /* 0x000000ffffde7224 */ /* 0x000fe200078e000b */
[----:B------:R-:W-:Y:S02]  /*7740*/  IADD3 R25, R0, 0x40, RZ ;  /* 0x0000004000197810 */ /* 0x000fe40007ffe0ff */
[----:B------:R-:W-:Y:S01]  /*7750*/  ISETP.GE.AND P3, PT, R32, R7, PT ;  /* 0x000000072000720c */ /* 0x000fe20003f66270 */
[----:B------:R-:W-:Y:S01]  /*7760*/  IMAD.MOV.U32 R235, RZ, RZ, R72 ;  /* 0x000000ffffeb7224 */ /* 0x000fe200078e0048 */
[----:B------:R-:W-:Y:S01]  /*7770*/  FSEL R131, R182, -INF , !P2 ;  /* 0xff800000b6837808 */ /* 0x000fe20005000000 */
[----:B------:R-:W-:Y:S01]  /*7780*/  IMAD.MOV.U32 R232, RZ, RZ, R73 ;  /* 0x000000ffffe87224 */ /* 0x000fe200078e0049 */
[-C--:B------:R-:W-:Y:S01]  /*7790*/  ISETP.GE.AND P2, PT, R29, R8.reuse, PT ;  /* 0x000000081d00720c */ /* 0x080fe20003f46270 */
[----:B------:R-:W-:Y:S01]  /*77a0*/  IMAD.MOV.U32 R233, RZ, RZ, R74 ;  /* 0x000000ffffe97224 */ /* 0x000fe200078e004a */
[----:B------:R-:W-:Y:S01]  /*77b0*/  FSEL R127, R127, -INF , !P1 ;  /* 0xff8000007f7f7808 */ /* 0x000fe20004800000 */
[----:B------:R-:W-:Y:S01]  /*77c0*/  IMAD.MOV.U32 R234, RZ, RZ, R75 ;  /* 0x000000ffffea7224 */ /* 0x000fe200078e004b */
[----:B------:R-:W-:Y:S01]  /*77d0*/  FSEL R101, R124, -INF , !P4 ;  /* 0xff8000007c657808 */ /* 0x000fe20006000000 */
[----:B------:R-:W-:Y:S01]  /*77e0*/  HMMA.16816.F32 R72, R16, R30, R224 ;  /* 0x0000001e1048723c */ /* 0x000fe200000018e0 */
[----:B------:R-:W-:-:S02]  /*77f0*/  ISETP.GE.AND P1, PT, R24, R8, PT ;  /* 0x000000081800720c */ /* 0x000fc40003f26270 */
[C---:B------:R-:W-:Y:S02]  /*7800*/  IADD3 R20, R0.reuse, 0x51, RZ ;  /* 0x0000005100147810 */ /* 0x040fe40007ffe0ff */
[-C--:B------:R-:W-:Y:S02]  /*7810*/  ISETP.GE.AND P4, PT, R25, R7.reuse, PT ;  /* 0x000000071900720c */ /* 0x080fe40003f86270 */
[----:B------:R-:W-:Y:S01]  /*7820*/  FSEL R100, R181, -INF , !P3 ;  /* 0xff800000b5647808 */ /* 0x000fe20005800000 */
[----:B------:R-:W-:Y:S01]  /*7830*/  IMAD.MOV.U32 R227, RZ, RZ, R4 ;  /* 0x000000ffffe37224 */ /* 0x000fe200078e0004 */
[----:B------:R-:W-:Y:S01]  /*7840*/  IADD3 R21, R0, 0x50, RZ ;  /* 0x0000005000157810 */ /* 0x000fe20007ffe0ff */
[----:B------:R-:W-:Y:S01]  /*7850*/  HMMA.16816.F32 R104, R12, R30, R104 ;  /* 0x0000001e0c68723c */ /* 0x000fe20000001868 */
[----:B------:R-:W-:Y:S01]  /*7860*/  ISETP.GE.AND P3, PT, R28, R7, PT ;  /* 0x000000071c00720c */ /* 0x000fe20003f66270 */
[----:B------:R-:W-:Y:S01]  /*7870*/  IMAD.MOV.U32 R226, RZ, RZ, R2 ;  /* 0x000000ffffe27224 */ /* 0x000fe200078e0002 */
[----:B------:R-:W-:-:S02]  /*7880*/  FSEL R126, R126, -INF , !P2 ;  /* 0xff8000007e7e7808 */ /* 0x000fc40005000000 */
[-C--:B------:R-:W-:Y:S02]  /*7890*/  ISETP.GE.AND P2, PT, R25, R8.reuse, PT ;  /* 0x000000081900720c */ /* 0x080fe40003f46270 */
[----:B------:R-:W-:Y:S01]  /*78a0*/  FSEL R133, R99, -INF , !P1 ;  /* 0xff80000063857808 */ /* 0x000fe20004800000 */
[-C--:B------:R-:W-:Y:S01]  /*78b0*/  HMMA.16816.F32 R12, R12, R50.reuse, R232 ;  /* 0x000000320c0c723c */ /* 0x080fe200000018e8 */
[----:B------:R-:W-:Y:S02]  /*78c0*/  FSEL R96, R96, -INF , !P4 ;  /* 0xff80000060607808 */ /* 0x000fe40006000000 */
[----:B------:R-:W-:Y:S02]  /*78d0*/  ISETP.GE.AND P1, PT, R20, R8, PT ;  /* 0x000000081400720c */ /* 0x000fe40003f26270 */
[----:B------:R-:W-:Y:S02]  /*78e0*/  ISETP.GE.AND P4, PT, R21, R7, PT ;  /* 0x000000071500720c */ /* 0x000fe40003f86270 */
[----:B------:R-:W-:Y:S01]  /*78f0*/  IADD3 R4, R0, 0x61, RZ ;  /* 0x0000006100047810 */ /* 0x000fe20007ffe0ff */
[----:B------:R-:W-:Y:S01]  /*7900*/  HMMA.16816.F32 R16, R16, R50, R220 ;  /* 0x000000321010723c */ /* 0x000fe200000018dc */
[----:B------:R-:W-:-:S02]  /*7910*/  FSEL R102, R125, -INF , !P3 ;  /* 0xff8000007d667808 */ /* 0x000fc40005800000 */
[----:B------:R-:W-:Y:S02]  /*7920*/  FSEL R125, R98, -INF , !P2 ;  /* 0xff800000627d7808 */ /* 0x000fe40005000000 */
[-C--:B------:R-:W-:Y:S02]  /*7930*/  ISETP.GE.AND P2, PT, R21, R8.reuse, PT ;  /* 0x000000081500720c */ /* 0x080fe40003f46270 */
[----:B------:R-:W-:Y:S02]  /*7940*/  FSEL R134, R87, -INF , !P1 ;  /* 0xff80000057867808 */ /* 0x000fe40004800000 */
[----:B------:R-:W-:Y:S02]  /*7950*/  FSEL R84, R84, -INF , !P4 ;  /* 0xff80000054547808 */ /* 0x000fe40006000000 */
[----:B------:R-:W-:Y:S02]  /*7960*/  ISETP.GE.AND P1, PT, R4, R8, PT ;  /* 0x000000080400720c */ /* 0x000fe40003f26270 */
[----:B------:R-:W-:-:S02]  /*7970*/  IADD3 R38, R0, 0x9, RZ ;  /* 0x0000000900267810 */ /* 0x000fc40007ffe0ff */
[CC--:B------:R-:W-:Y:S02]  /*7980*/  ISETP.GE.AND P4, PT, R5.reuse, R7.reuse, PT ;  /* 0x000000070500720c */ /* 0x0c0fe40003f86270 */
[----:B------:R-:W-:Y:S02]  /*7990*/  IADD3 R39, R0, 0x8, RZ ;  /* 0x0000000800277810 */ /* 0x000fe40007ffe0ff */
[----:B------:R-:W-:Y:S02]  /*79a0*/  ISETP.GE.AND P3, PT, R24, R7, PT ;  /* 0x000000071800720c */ /* 0x000fe40003f66270 */
[----:B------:R-:W-:Y:S02]  /*79b0*/  FSEL R135, R86, -INF , !P2 ;  /* 0xff80000056877808 */ /* 0x000fe40005000000 */
[----:B------:R-:W-:Y:S02]  /*79c0*/  ISETP.GE.AND P2, PT, R5, R8, PT ;  /* 0x000000080500720c */ /* 0x000fe40003f46270 */
[----:B------:R-:W-:-:S02]  /*79d0*/  FSEL R181, R83, -INF , !P1 ;  /* 0xff80000053b57808 */ /* 0x000fc40004800000 */
[----:B------:R-:W-:Y:S02]  /*79e0*/  FSEL R80, R80, -INF , !P4 ;  /* 0xff80000050507808 */ /* 0x000fe40006000000 */
[----:B------:R-:W-:Y:S02]  /*79f0*/  ISETP.GE.AND P1, PT, R38, R8, PT ;  /* 0x000000082600720c */ /* 0x000fe40003f26270 */
[----:B------:R-:W-:Y:S02]  /*7a00*/  ISETP.GE.AND P4, PT, R39, R7, PT ;  /* 0x000000072700720c */ /* 0x000fe40003f86270 */
[C---:B------:R-:W-:Y:S02]  /*7a10*/  IADD3 R34, R0.reuse, 0x19, RZ ;  /* 0x0000001900227810 */ /* 0x040fe40007ffe0ff */
[----:B------:R-:W-:Y:S02]  /*7a20*/  FSEL R97, R97, -INF , !P3 ;  /* 0xff80000061617808 */ /* 0x000fe40005800000 */
[----:B------:R-:W-:-:S02]  /*7a30*/  IADD3 R35, R0, 0x18, RZ ;  /* 0x0000001800237810 */ /* 0x000fc40007ffe0ff */
[----:B------:R-:W-:Y:S02]  /*7a40*/  ISETP.GE.AND P3, PT, R20, R7, PT ;  /* 0x000000071400720c */ /* 0x000fe40003f66270 */
[----:B------:R-:W-:Y:S02]  /*7a50*/  FSEL R139, R82, -INF , !P2 ;  /* 0xff800000528b7808 */ /* 0x000fe40005000000 */
[-C--:B------:R-:W-:Y:S02]  /*7a60*/  ISETP.GE.AND P2, PT, R39, R8.reuse, PT ;  /* 0x000000082700720c */ /* 0x080fe40003f46270 */
[----:B------:R-:W-:Y:S02]  /*7a70*/  FSEL R71, R71, -INF , !P1 ;  /* 0xff80000047477808 */ /* 0x000fe40004800000 */
[----:B------:R-:W-:Y:S02]  /*7a80*/  FSEL R68, R68, -INF , !P4 ;  /* 0xff80000044447808 */ /* 0x000fe40006000000 */
[----:B------:R-:W-:-:S02]  /*7a90*/  ISETP.GE.AND P1, PT, R34, R8, PT ;  /* 0x000000082200720c */ /* 0x000fc40003f26270 */
[-C--:B------:R-:W-:Y:S02]  /*7aa0*/  ISETP.GE.AND P4, PT, R35, R7.reuse, PT ;  /* 0x000000072300720c */ /* 0x080fe40003f86270 */
[C---:B------:R-:W-:Y:S02]  /*7ab0*/  IADD3 R30, R0.reuse, 0x29, RZ ;  /* 0x00000029001e7810 */ /* 0x040fe40007ffe0ff */
[----:B------:R-:W-:Y:S02]  /*7ac0*/  FSEL R85, R85, -INF , !P3 ;  /* 0xff80000055557808 */ /* 0x000fe40005800000 */
[----:B------:R-:W-:Y:S02]  /*7ad0*/  IADD3 R31, R0, 0x28, RZ ;  /* 0x00000028001f7810 */ /* 0x000fe40007ffe0ff */
[----:B------:R-:W-:Y:S02]  /*7ae0*/  ISETP.GE.AND P3, PT, R4, R7, PT ;  /* 0x000000070400720c */ /* 0x000fe40003f66270 */
[----:B------:R-:W-:-:S02]  /*7af0*/  FSEL R70, R70, -INF , !P2 ;  /* 0xff80000046467808 */ /* 0x000fc40005000000 */
[-C--:B------:R-:W-:Y:S02]  /*7b00*/  ISETP.GE.AND P2, PT, R35, R8.reuse, PT ;  /* 0x000000082300720c */ /* 0x080fe40003f46270 */
[----:B------:R-:W-:Y:S02]  /*7b10*/  FSEL R67, R67, -INF , !P1 ;  /* 0xff80000043437808 */ /* 0x000fe40004800000 */
[----:B------:R-:W-:Y:S02]  /*7b20*/  FSEL R64, R64, -INF , !P4 ;  /* 0xff80000040407808 */ /* 0x000fe40006000000 */
[----:B------:R-:W-:Y:S02]  /*7b30*/  ISETP.GE.AND P1, PT, R30, R8, PT ;  /* 0x000000081e00720c */ /* 0x000fe40003f26270 */
[----:B------:R-:W-:Y:S02]  /*7b40*/  ISETP.GE.AND P4, PT, R31, R7, PT ;  /* 0x000000071f00720c */ /* 0x000fe40003f86270 */
[----:B------:R-:W-:-:S02]  /*7b50*/  IADD3 R26, R0, 0x39, RZ ;  /* 0x00000039001a7810 */ /* 0x000fc40007ffe0ff */
[----:B------:R-:W-:Y:S02]  /*7b60*/  FSEL R81, R81, -INF , !P3 ;  /* 0xff80000051517808 */ /* 0x000fe40005800000 */
        /* <DEDUP_REMOVED lines=8> */
[----:B------:R-:W-:Y:S02]  /*7bf0*/  FSEL R49, R69, -INF , !P3 ;  /* 0xff80000045317808 */ /* 0x000fe40005800000 */
[----:B------:R-:W-:Y:S02]  /*7c00*/  IADD3 R23, R0, 0x48, RZ ;  /* 0x0000004800177810 */ /* 0x000fe40007ffe0ff */
[----:B------:R-:W-:-:S02]  /*7c10*/  FSEL R69, R62, -INF , !P2 ;  /* 0xff8000003e457808 */ /* 0x000fc40005000000 */
[-C--:B------:R-:W-:Y:S02]  /*7c20*/  ISETP.GE.AND P2, PT, R27, R8.reuse, PT ;  /* 0x000000081b00720c */ /* 0x080fe40003f46270 */
[----:B------:R-:W-:Y:S02]  /*7c30*/  FSEL R59, R59, -INF , !P1 ;  /* 0xff8000003b3b7808 */ /* 0x000fe40004800000 */
[----:B------:R-:W-:Y:S02]  /*7c40*/  FSEL R56, R56, -INF , !P4 ;  /* 0xff80000038387808 */ /* 0x000fe40006000000 */
[----:B------:R-:W-:Y:S02]  /*7c50*/  ISETP.GE.AND P1, PT, R22, R8, PT ;  /* 0x000000081600720c */ /* 0x000fe40003f26270 */
[----:B------:R-:W-:Y:S02]  /*7c60*/  ISETP.GE.AND P4, PT, R23, R7, PT ;  /* 0x000000071700720c */ /* 0x000fe40003f86270 */
[----:B------:R-:W-:-:S02]  /*7c70*/  IADD3 R6, R0, 0x59, RZ ;  /* 0x0000005900067810 */ /* 0x000fc40007ffe0ff */
[----:B------:R-:W-:Y:S02]  /*7c80*/  IADD3 R11, R0, 0x58, RZ ;  /* 0x00000058000b7810 */ /* 0x000fe40007ffe0ff */
[----:B------:R-:W-:Y:S02]  /*7c90*/  FSEL R58, R58, -INF , !P2 ;  /* 0xff8000003a3a7808 */ /* 0x000fe40005000000 */
[-C--:B------:R-:W-:Y:S02]  /*7ca0*/  ISETP.GE.AND P2, PT, R23, R8.reuse, PT ;  /* 0x000000081700720c */ /* 0x080fe40003f46270 */
[----:B------:R-:W-:Y:S02]  /*7cb0*/  FSEL R83, R55, -INF , !P1 ;  /* 0xff80000037537808 */ /* 0x000fe40004800000 */
[----:B------:R-:W-:Y:S02]  /*7cc0*/  FSEL R52, R52, -INF , !P4 ;  /* 0xff80000034347808 */ /* 0x000fe40006000000 */
[----:B------:R-:W-:-:S02]  /*7cd0*/  ISETP.GE.AND P1, PT, R6, R8, PT ;  /* 0x000000080600720c */ /* 0x000fc40003f26270 */
[C---:B------:R-:W-:Y:S02]  /*7ce0*/  ISETP.GE.AND P4, PT, R11.reuse, R7, PT ;  /* 0x000000070b00720c */ /* 0x040fe40003f86270 */
[----:B------:R-:W-:Y:S02]  /*7cf0*/  IADD3 R2, R0, 0x68, RZ ;  /* 0x0000006800027810 */ /* 0x000fe40007ffe0ff */
[----:B------:R-:W-:Y:S01]  /*7d00*/  FSEL R86, R54, -INF , !P2 ;  /* 0xff80000036567808 */ /* 0x000fe20005000000 */
[----:B------:R-:W-:Y:S01]  /*7d10*/  BAR.SYNC.DEFER_BLOCKING 0x0 ;  /* 0x0000000000007b1d */ /* 0x000fe20000010000 */
[----:B------:R-:W-:Y:S02]  /*7d20*/  ISETP.GE.AND P2, PT, R11, R8, PT ;  /* 0x000000080b00720c */ /* 0x000fe40003f46270 */
[----:B------:R-:W-:Y:S02]  /*7d30*/  FSEL R99, R47, -INF , !P1 ;  /* 0xff8000002f637808 */ /* 0x000fe40004800000 */
[----:B------:R-:W-:-:S02]  /*7d40*/  FSEL R54, R44, -INF , !P4 ;  /* 0xff8000002c367808 */ /* 0x000fc40006000000 */
[----:B------:R-:W-:Y:S02]  /*7d50*/  ISETP.GE.AND P1, PT, R2, R7, PT ;  /* 0x000000070200720c */ /* 0x000fe40003f26270 */
[----:B------:R-:W-:Y:S02]  /*7d60*/  IADD3 R44, R0, 0x71, RZ ;  /* 0x00000071002c7810 */ /* 0x000fe40007ffe0ff */
[----:B------:R-:W-:Y:S02]  /*7d70*/  FSEL R87, R46, -INF , !P2 ;  /* 0xff8000002e577808 */ /* 0x000fe40005000000 */
[----:B------:R-:W-:Y:S02]  /*7d80*/  FSEL R46, R72, -INF , !P1 ;  /* 0xff800000482e7808 */ /* 0x000fe40004800000 */
[----:B------:R-:W-:Y:S02]  /*7d90*/  ISETP.GE.AND P1, PT, R44, R8, PT ;  /* 0x000000082c00720c */ /* 0x000fe40003f26270 */
[----:B------:R-:W-:-:S02]  /*7da0*/  ISETP.GE.AND P4, PT, R0, R9, PT ;  /* 0x000000090000720c */ /* 0x000fc40003f86270 */
[----:B------:R-:W-:Y:S02]  /*7db0*/  FSEL R231, R231, -INF , !P1 ;  /* 0xff800000e7e77808 */ /* 0x000fe40004800000 */
[----:B------:R-:W-:Y:S02]  /*7dc0*/  ISETP.GE.AND P1, PT, R40, R9, PT ;  /* 0x000000092800720c */ /* 0x000fe40003f26270 */
[-C--:B------:R-:W-:Y:S02]  /*7dd0*/  ISETP.GE.AND P2, PT, R0, R10.reuse, PT ;  /* 0x0000000a0000720c */ /* 0x080fe40003f46270 */
[----:B------:R-:W-:Y:S02]  /*7de0*/  FSEL R72, R226, -INF , !P4 ;  /* 0xff800000e2487808 */ /* 0x000fe40006000000 */
[----:B------:R-:W-:Y:S02]  /*7df0*/  ISETP.GE.AND P4, PT, R40, R10, PT ;  /* 0x0000000a2800720c */ /* 0x000fe40003f86270 */
[----:B------:R-:W-:-:S02]  /*7e00*/  FSEL R98, R197, -INF , !P1 ;  /* 0xff800000c5627808 */ /* 0x000fc40004800000 */
[----:B------:R-:W-:Y:S02]  /*7e10*/  FSEL R40, R227, -INF , !P2 ;  /* 0xff800000e3287808 */ /* 0x000fe40005000000 */
[C---:B------:R-:W-:Y:S02]  /*7e20*/  ISETP.GE.AND P1, PT, R39.reuse, R10, PT ;  /* 0x0000000a2700720c */ /* 0x040fe40003f26270 */
[-C--:B------:R-:W-:Y:S02]  /*7e30*/  ISETP.GE.AND P2, PT, R39, R9.reuse, PT ;  /* 0x000000092700720c */ /* 0x080fe40003f46270 */
[----:B------:R-:W-:Y:S02]  /*7e40*/  FSEL R124, R198, -INF , !P4 ;  /* 0xff800000c67c7808 */ /* 0x000fe40006000000 */
[----:B------:R-:W-:Y:S02]  /*7e50*/  ISETP.GE.AND P4, PT, R38, R9, PT ;  /* 0x000000092600720c */ /* 0x000fe40003f86270 */
[----:B------:R-:W-:-:S02]  /*7e60*/  FSEL R122, R122, -INF , !P1 ;  /* 0xff8000007a7a7808 */ /* 0x000fc40004800000 */
        /* <DEDUP_REMOVED lines=16> */
[C---:B------:R-:W-:Y:S02]  /*7f70*/  ISETP.GE.AND P3, PT, R34.reuse, R7, PT ;  /* 0x000000072200720c */ /* 0x040fe40003f66270 */
[----:B------:R-:W-:-:S02]  /*7f80*/  ISETP.GE.AND P4, PT, R34, R10, PT ;  /* 0x0000000a2200720c */ /* 0x000fc40003f86270 */
[----:B------:R-:W-:Y:S02]  /*7f90*/  FSEL R34, R117, -INF , !P1 ;  /* 0xff80000075227808 */ /* 0x000fe40004800000 */
[----:B------:R-:W-:Y:S02]  /*7fa0*/  ISETP.GE.AND P1, PT, R33, R10, PT ;  /* 0x0000000a2100720c */ /* 0x000fe40003f26270 */
[----:B------:R-:W-:Y:S02]  /*7fb0*/  FSEL R118, R118, -INF , !P2 ;  /* 0xff80000076767808 */ /* 0x000fe40005000000 */
[----:B------:R-:W-:Y:S02]  /*7fc0*/  FSEL R172, R172, -INF , !P1 ;  /* 0xff800000acac7808 */ /* 0x000fe40004800000 */
[-C--:B------:R-:W-:Y:S02]  /*7fd0*/  ISETP.GE.AND P1, PT, R31, R9.reuse, PT ;  /* 0x000000091f00720c */ /* 0x080fe40003f26270 */
[----:B------:R-:W-:-:S02]  /*7fe0*/  ISETP.GE.AND P2, PT, R33, R9, PT ;  /* 0x000000092100720c */ /* 0x000fc40003f46270 */
[----:B------:R-:W-:Y:S02]  /*7ff0*/  FSEL R112, R112, -INF , !P1 ;  /* 0xff80000070707808 */ /* 0x000fe40004800000 */
[-C--:B------:R-:W-:Y:S02]  /*8000*/  ISETP.GE.AND P1, PT, R30, R10.reuse, PT ;  /* 0x0000000a1e00720c */ /* 0x080fe40003f26270 */
[----:B------:R-:W-:Y:S02]  /*8010*/  FSEL R116, R239, -INF , !P2 ;  /* 0xff800000ef747808 */ /* 0x000fe40005000000 */
[----:B------:R-:W-:Y:S02]  /*8020*/  FSEL R115, R115, -INF , !P1 ;  /* 0xff80000073737808 */ /* 0x000fe40004800000 */
[----:B------:R-:W-:Y:S02]  /*8030*/  ISETP.GE.AND P1, PT, R28, R9, PT ;  /* 0x000000091c00720c */ /* 0x000fe40003f26270 */
        /* <DEDUP_REMOVED lines=29> */
[----:B------:R-:W-:Y:S02]  /*8210*/  FSEL R111, R111, -INF , !P2 ;  /* 0xff8000006f6f7808 */ /* 0x000fe40005000000 */
[----:B------:R-:W-:-:S02]  /*8220*/  ISETP.GE.AND P1, PT, R21, R10, PT ;  /* 0x0000000a1500720c */ /* 0x000fc40003f26270 */
[----:B------:R-:W-:Y:S02]  /*8230*/  ISETP.GE.AND P3, PT, R30, R7, PT ;  /* 0x000000071e00720c */ /* 0x000fe40003f66270 */
[----:B------:R-:W-:Y:S02]  /*8240*/  ISETP.GE.AND P2, PT, R24, R9, PT ;  /* 0x000000091800720c */ /* 0x000fe40003f46270 */
[----:B------:R-:W-:Y:S02]  /*8250*/  FSEL R109, R109, -INF , !P4 ;  /* 0xff8000006d6d7808 */ /* 0x000fe40006000000 */
[----:B------:R-:W-:Y:S02]  /*8260*/  ISETP.GE.AND P4, PT, R25, R10, PT ;  /* 0x0000000a1900720c */ /* 0x000fe40003f86270 */
[----:B------:R-:W-:Y:S02]  /*8270*/  FSEL R185, R192, -INF , !P1 ;  /* 0xff800000c0b97808 */ /* 0x000fe40004800000 */
[----:B------:R-:W-:-:S02]  /*8280*/  FSEL R61, R61, -INF , !P3 ;  /* 0xff8000003d3d7808 */ /* 0x000fc40005800000 */
[----:B------:R-:W-:Y:S02]  /*8290*/  FSEL R179, R179, -INF , !P2 ;  /* 0xff800000b3b37808 */ /* 0x000fe40005000000 */
[----:B------:R-:W-:Y:S02]  /*82a0*/  ISETP.GE.AND P1, PT, R11, R9, PT ;  /* 0x000000090b00720c */ /* 0x000fe40003f26270 */
[----:B------:R-:W-:Y:S02]  /*82b0*/  ISETP.GE.AND P3, PT, R26, R7, PT ;  /* 0x000000071a00720c */ /* 0x000fe40003f66270 */
[----:B------:R-:W-:Y:S02]  /*82c0*/  ISETP.GE.AND P2, PT, R23, R10, PT ;  /* 0x0000000a1700720c */ /* 0x000fe40003f46270 */
[----:B------:R-:W-:Y:S02]  /*82d0*/  FSEL R180, R189, -INF , !P4 ;  /* 0xff800000bdb47808 */ /* 0x000fe40006000000 */
[----:B------:R-:W-:-:S02]  /*82e0*/  ISETP.GE.AND P4, PT, R23, R9, PT ;  /* 0x000000091700720c */ /* 0x000fc40003f86270 */
[----:B------:R-:W-:Y:S02]  /*82f0*/  FSEL R88, R88, -INF , !P1 ;  /* 0xff80000058587808 */ /* 0x000fe40004800000 */
[----:B------:R-:W-:Y:S02]  /*8300*/  FSEL R57, R57, -INF , !P3 ;  /* 0xff80000039397808 */ /* 0x000fe40005800000 */
[----:B------:R-:W-:Y:S02]  /*8310*/  FSEL R94, R94, -INF , !P2 ;  /* 0xff8000005e5e7808 */ /* 0x000fe40005000000 */
[----:B------:R-:W-:Y:S02]  /*8320*/  ISETP.GE.AND P1, PT, R6, R10, PT ;  /* 0x0000000a0600720c */ /* 0x000fe40003f26270 */
        /* <DEDUP_REMOVED lines=10> */
[----:B------:R-:W-:Y:S02]  /*83d0*/  IADD3 R41, R0, 0x70, RZ ;  /* 0x0000007000297810 */ /* 0x000fe40007ffe0ff */
[----:B------:R-:W-:Y:S02]  /*83e0*/  FSEL R95, R95, -INF , !P4 ;  /* 0xff8000005f5f7808 */ /* 0x000fe40006000000 */
[----:B------:R-:W-:Y:S02]  /*83f0*/  ISETP.GE.AND P4, PT, R20, R9, PT ;  /* 0x000000091400720c */ /* 0x000fe40003f86270 */
[----:B------:R-:W-:-:S02]  /*8400*/  FSEL R190, R219, -INF , !P1 ;  /* 0xff800000dbbe7808 */ /* 0x000fc40004800000 */
[----:B------:R-:W-:Y:S02]  /*8410*/  FSEL R45, R45, -INF , !P3 ;  /* 0xff8000002d2d7808 */ /* 0x000fe40005800000 */
[----:B------:R-:W-:Y:S02]  /*8420*/  FSEL R186, R194, -INF , !P2 ;  /* 0xff800000c2ba7808 */ /* 0x000fe40005000000 */
[----:B------:R-:W-:Y:S02]  /*8430*/  ISETP.GE.AND P1, PT, R2, R10, PT ;  /* 0x0000000a0200720c */ /* 0x000fe40003f26270 */
[----:B------:R-:W-:Y:S02]  /*8440*/  ISETP.GE.AND P3, PT, R41, R7, PT ;  /* 0x000000072900720c */ /* 0x000fe40003f66270 */
[----:B------:R-:W-:Y:S02]  /*8450*/  ISETP.GE.AND P2, PT, R6, R9, PT ;  /* 0x000000090600720c */ /* 0x000fe40003f46270 */
[----:B------:R-:W-:-:S02]  /*8460*/  IADD3 R42, R0, 0x69, RZ ;  /* 0x00000069002a7810 */ /* 0x000fc40007ffe0ff */
[----:B------:R-:W-:Y:S02]  /*8470*/  FSEL R183, R193, -INF , !P4 ;  /* 0xff800000c1b77808 */ /* 0x000fe40006000000 */
[----:B------:R-:W-:Y:S02]  /*8480*/  FSEL R193, R106, -INF , !P1 ;  /* 0xff8000006ac17808 */ /* 0x000fe40004800000 */
[----:B------:R-:W-:Y:S02]  /*8490*/  FSEL R47, R228, -INF , !P3 ;  /* 0xff800000e42f7808 */ /* 0x000fe40005800000 */
[----:B------:R-:W-:Y:S02]  /*84a0*/  FSEL R89, R89, -INF , !P2 ;  /* 0xff80000059597808 */ /* 0x000fe40005000000 */
[----:B------:R-:W-:Y:S02]  /*84b0*/  ISETP.GE.AND P1, PT, R41, R9, PT ;  /* 0x000000092900720c */ /* 0x000fe40003f26270 */
[----:B------:R-:W-:-:S02]  /*84c0*/  ISETP.GE.AND P3, PT, R42, R7, PT ;  /* 0x000000072a00720c */ /* 0x000fc40003f66270 */
[-C--:B------:R-:W-:Y:S02]  /*84d0*/  ISETP.GE.AND P2, PT, R5, R10.reuse, PT ;  /* 0x0000000a0500720c */ /* 0x080fe40003f46270 */
[-C--:B------:R-:W-:Y:S02]  /*84e0*/  ISETP.GE.AND P4, PT, R11, R10.reuse, PT ;  /* 0x0000000a0b00720c */ /* 0x080fe40003f86270 */
[----:B------:R-:W-:Y:S02]  /*84f0*/  FSEL R248, R248, -INF , !P1 ;  /* 0xff800000f8f87808 */ /* 0x000fe40004800000 */
[----:B------:R-:W-:Y:S02]  /*8500*/  FSEL R20, R73, -INF , !P3 ;  /* 0xff80000049147808 */ /* 0x000fe40005800000 */
[----:B------:R-:W-:Y:S02]  /*8510*/  FSEL R192, R245, -INF , !P2 ;  /* 0xff800000f5c07808 */ /* 0x000fe40005000000 */
[----:B------:R-:W-:-:S02]  /*8520*/  ISETP.GE.AND P1, PT, R44, R10, PT ;  /* 0x0000000a2c00720c */ /* 0x000fc40003f26270 */
[----:B------:R-:W-:Y:S02]  /*8530*/  IADD3 R43, R0, 0x78, RZ ;  /* 0x00000078002b7810 */ /* 0x000fe40007ffe0ff */
[----:B------:R-:W-:Y:S02]  /*8540*/  ISETP.GE.AND P3, PT, R4, R10, PT ;  /* 0x0000000a0400720c */ /* 0x000fe40003f66270 */
[-C--:B------:R-:W-:Y:S02]  /*8550*/  ISETP.GE.AND P2, PT, R2, R9.reuse, PT ;  /* 0x000000090200720c */ /* 0x080fe40003f46270 */
[----:B------:R-:W-:Y:S02]  /*8560*/  FSEL R187, R90, -INF , !P4 ;  /* 0xff8000005abb7808 */ /* 0x000fe40006000000 */
[----:B------:R-:W-:Y:S02]  /*8570*/  ISETP.GE.AND P4, PT, R5, R9, PT ;  /* 0x000000090500720c */ /* 0x000fe40003f86270 */
[----:B------:R-:W-:-:S02]  /*8580*/  FSEL R251, R251, -INF , !P1 ;  /* 0xff800000fbfb7808 */ /* 0x000fc40004800000 */
[----:B------:R-:W-:Y:S02]  /*8590*/  FSEL R191, R218, -INF , !P3 ;  /* 0xff800000dabf7808 */ /* 0x000fe40005800000 */
[----:B------:R-:W-:Y:S02]  /*85a0*/  FSEL R104, R104, -INF , !P2 ;  /* 0xff80000068687808 */ /* 0x000fe40005000000 */
[-C--:B------:R-:W-:Y:S02]  /*85b0*/  ISETP.GE.AND P1, PT, R43, R10.reuse, PT ;  /* 0x0000000a2b00720c */ /* 0x080fe40003f26270 */
[C---:B------:R-:W-:Y:S02]  /*85c0*/  ISETP.GE.AND P3, PT, R42.reuse, R9, PT ;  /* 0x000000092a00720c */ /* 0x040fe40003f66270 */
[----:B------:R-:W-:Y:S02]  /*85d0*/  ISETP.GE.AND P2, PT, R42, R10, PT ;  /* 0x0000000a2a00720c */ /* 0x000fe40003f46270 */
[----:B------:R-:W-:-:S02]  /*85e0*/  FSEL R73, R195, -INF , !P4 ;  /* 0xff800000c3497808 */ /* 0x000fc40006000000 */
[----:B------:R-:W-:Y:S02]  /*85f0*/  FSEL R195, R14, -INF , !P1 ;  /* 0xff8000000ec37808 */ /* 0x000fe40004800000 */
[----:B------:R-:W-:Y:S02]  /*8600*/  FSEL R188, R105, -INF , !P3 ;  /* 0xff80000069bc7808 */ /* 0x000fe40005800000 */
[----:B------:R-:W-:Y:S02]  /*8610*/  FSEL R107, R107, -INF , !P2 ;  /* 0xff8000006b6b7808 */ /* 0x000fe40005000000 */
[----:B------:R-:W-:Y:S02]  /*8620*/  ISETP.GE.AND P1, PT, R244, 0x3, PT ;  /* 0x00000003f400780c */ /* 0x000fe40003f26270 */
[----:B------:R-:W-:Y:S02]  /*8630*/  ISETP.GE.AND P5, PT, R44, R7, PT ;  /* 0x000000072c00720c */ /* 0x000fe40003fa6270 */
[----:B------:R-:W-:-:S02]  /*8640*/  ISETP.GE.AND P4, PT, R2, R8, PT ;  /* 0x000000080200720c */ /* 0x000fc40003f86270 */
[----:B------:R-:W-:Y:S02]  /*8650*/  ISETP.GE.AND P3, PT, R41, R10, PT ;  /* 0x0000000a2900720c */ /* 0x000fe40003f66270 */
[----:B------:R-:W-:Y:S02]  /*8660*/  ISETP.GE.AND P2, PT, R44, R9, PT ;  /* 0x000000092c00720c */ /* 0x000fe40003f46270 */
[----:B------:R-:W-:Y:S02]  /*8670*/  IADD3 R0, R0, 0x79, RZ ;  /* 0x0000007900007810 */ /* 0x000fe40007ffe0ff */
[----:B------:R-:W-:Y:S02]  /*8680*/  FSEL R55, R229, -INF , !P5 ;  /* 0xff800000e5377808 */ /* 0x000fe40006800000 */
[----:B------:R-:W-:Y:S02]  /*8690*/  FSEL R74, R74, -INF , !P4 ;  /* 0xff8000004a4a7808 */ /* 0x000fe40006000000 */
[----:B------:R-:W-:-:S02]  /*86a0*/  FSEL R250, R250, -INF , !P3 ;  /* 0xff800000fafa7808 */ /* 0x000fc40005800000 */
[----:B------:R-:W-:Y:S02]  /*86b0*/  FSEL R249, R249, -INF , !P2 ;  /* 0xff800000f9f97808 */ /* 0x000fe40005000000 */
[-C--:B------:R-:W-:Y:S02]  /*86c0*/  ISETP.GE.AND P5, PT, R41, R8.reuse, PT ;  /* 0x000000082900720c */ /* 0x080fe40003fa6270 */
[----:B------:R-:W-:Y:S02]  /*86d0*/  ISETP.GE.AND P4, PT, R42, R8, PT ;  /* 0x000000082a00720c */ /* 0x000fe40003f86270 */
[-C--:B------:R-:W-:Y:S02]  /*86e0*/  ISETP.GE.AND P3, PT, R43, R9.reuse, PT ;  /* 0x000000092b00720c */ /* 0x080fe40003f66270 */
[----:B------:R-:W-:Y:S02]  /*86f0*/  ISETP.GE.AND P2, PT, R0, R9, PT ;  /* 0x000000090000720c */ /* 0x000fe40003f46270 */
[----:B------:R-:W-:-:S02]  /*8700*/  FSEL R230, R230, -INF , !P5 ;  /* 0xff800000e6e67808 */ /* 0x000fc40006800000 */
[----:B------:R-:W-:Y:S02]  /*8710*/  FSEL R91, R75, -INF , !P4 ;  /* 0xff8000004b5b7808 */ /* 0x000fe40006000000 */
[----:B------:R-:W-:Y:S02]  /*8720*/  FSEL R105, R12, -INF , !P3 ;  /* 0xff8000000c697808 */ /* 0x000fe40005800000 */
[----:B------:R-:W-:Y:S02]  /*8730*/  FSEL R106, R13, -INF , !P2 ;  /* 0xff8000000d6a7808 */ /* 0x000fe40005000000 */
[CC--:B------:R-:W-:Y:S02]  /*8740*/  ISETP.GE.AND P6, PT, R43.reuse, R7.reuse, PT ;  /* 0x000000072b00720c */ /* 0x0c0fe40003fc6270 */
        /* <DEDUP_REMOVED lines=8> */
[----:B------:R-:W-:Y:S01]  /*87d0*/  FSEL R75, R19, -INF , !P3 ;  /* 0xff800000134b7808 */ /* 0x000fe20005800000 */
[----:B------:R-:W-:Y:S05]  /*87e0*/  @!P1 BRA `(.L_x_72) ;  /* 0x0000039000009947 */ /* 0x000fea0003800000 */
[----:B------:R-:W2:Y:S04]  /*87f0*/  LDL.64 R220, [R1+0x8] ;  /* 0x0000080001dc7983 */ /* 0x000ea80000100a00 */
[----:B------:R-:W3:Y:S04]  /*8800*/  LDL.64 R222, [R1] ;  /* 0x0000000001de7983 */ /* 0x000ee80000100a00 */
[----:B------:R-:W4:Y:S01]  /*8810*/  LDL R218, [R1+0x2c] ;  /* 0x00002c0001da7983 */ /* 0x000f220000100800 */
[----:B------:R-:W-:Y:S01]  /*8820*/  IADD3 R0, R244, -0x3, RZ ;  /* 0xfffffffdf4007810 */ /* 0x000fe20007ffe0ff */
[----:B------:R-:W-:Y:S01]  /*8830*/  IMAD.MOV.U32 R219, RZ, RZ, c[0x0][0x198] ;  /* 0x00006600ffdb7624 */ /* 0x000fe200078e00ff */
[----:B------:R-:W-:Y:S01]  /*8840*/  BSSY B0, `(.L_x_73) ;  /* 0x0000032000007945 */ /* 0x000fe20003800000 */
[----:B------:R-:W-:Y:S01]  /*8850*/  IMAD.MOV.U32 R13, RZ, RZ, c[0x0][0x198] ;  /* 0x00006600ff0d7624 */ /* 0x000fe200078e00ff */
[----:B------:R-:W-:Y:S01]  /*8860*/  SHF.R.S32.HI R2, RZ, 0x1f, R0 ;  /* 0x0000001fff027819 */ /* 0x000fe20000011400 */
[----:B------:R-:W-:Y:S01]  /*8870*/  IMAD.WIDE.U32 R6, R0, c[0x0][0x198], RZ ;  /* 0x0000660000067a25 */ /* 0x000fe200078e00ff */
[----:B------:R1:W-:Y:S03]  /*8880*/  @P0 STS [R217+0x2000], RZ ;  /* 0x002000ffd9000388 */ /* 0x0003e60000000800 */
[----:B------:R-:W-:Y:S01]  /*8890*/  IMAD R2, R2, c[0x0][0x198], RZ ;  /* 0x0000660002027a24 */ /* 0x000fe200078e02ff */
[----:B------:R1:W-:Y:S01]  /*88a0*/  @P0 STS [R217+0x2004], RZ ;  /* 0x002004ffd9000388 */ /* 0x0003e20000000800 */
[----:B------:R-:W-:-:S02]  /*88b0*/  IMAD.SHL.U32 R219, R219, 0x20, RZ ;  /* 0x00000020dbdb7824 */ /* 0x000fc400078e00ff */
[----:B------:R-:W-:Y:S01]  /*88c0*/  IMAD R0, R0, c[0x0][0x19c], R2 ;  /* 0x0000670000007a24 */ /* 0x000fe200078e0202 */
[----:B------:R1:W-:Y:S01]  /*88d0*/  @P0 STS.64 [R217+0x2008], RZ ;  /* 0x002008ffd9000388 */ /* 0x0003e20000000a00 */
[----:B------:R-:W-:Y:S02]  /*88e0*/  @!P0 IMAD.MOV.U32 R12, RZ, RZ, c[0x0][0x19c] ;  /* 0x00006700ff0c8624 */ /* 0x000fe400078e00ff */
[----:B------:R-:W-:Y:S01]  /*88f0*/  IMAD.IADD R0, R7, 0x1, R0 ;  /* 0x0000000107007824 */ /* 0x000fe200078e0200 */
[----:B--2---:R-:W-:-:S04]  /*8900*/  LEA R4, P3, R6, R220, 0x7 ;  /* 0x000000dc06047211 */ /* 0x004fc800078638ff */
[-C--:B------:R-:W-:Y:S02]  /*8910*/  @!P0 IADD3 R2, P2, R219, R4.reuse, RZ ;  /* 0x00000004db028210 */ /* 0x080fe40007f5e0ff */
[----:B---3--:R-:W-:Y:S02]  /*8920*/  LEA.HI.X R5, R6, R223, R0, 0x7, P3 ;  /* 0x000000df06057211 */ /* 0x008fe400018f3c00 */
[----:B------:R-:W-:Y:S02]  /*8930*/  @!P0 LEA R0, P3, R13, R4, 0x6 ;  /* 0x000000040d008211 */ /* 0x000fe400078630ff */
[----:B------:R-:W-:Y:S01]  /*8940*/  @!P0 LEA R10, P5, R4, c[0x0][0x168], 0x1 ;  /* 0x00005a00040a8a11 */ /* 0x000fe200078a08ff */
[----:B----4-:R-:W-:Y:S01]  /*8950*/  @!P0 IMAD.X R7, R218, 0x1, R5, P2 ;  /* 0x00000001da078824 */ /* 0x010fe200010e0605 */
[----:B------:R-:W-:Y:S02]  /*8960*/  @!P0 LEA R8, P4, R2, c[0x0][0x168], 0x1 ;  /* 0x00005a0002088a11 */ /* 0x000fe400078808ff */
        /* <DEDUP_REMOVED lines=21> */
[----:B------:R-:W-:Y:S01]  /*8ac0*/  ULDC UR4, c[0x0][0x19c] ;  /* 0x0000670000047ab9 */ /* 0x000fe20000000800 */
[----:B-1----:R-:W-:Y:S01]  /*8ad0*/  IMAD.WIDE.U32 R6, R13, 0x60, R4 ;  /* 0x000000600d067825 */ /* 0x002fe200078e0004 */
[----:B------:R-:W-:-:S04]  /*8ae0*/  UIMAD UR4, UR4, 0x60, URZ ;  /* 0x00000060040478a4 */ /* 0x000fc8000f8e023f */
[----:B------:R-:W-:Y:S02]  /*8af0*/  LEA R4, P0, R6, c[0x0][0x168], 0x1 ;  /* 0x00005a0006047a11 */ /* 0x000fe400078008ff */
[----:B------:R-:W-:-:S04]  /*8b00*/  IADD3 R0, R7, UR4, RZ ;  /* 0x0000000407007c10 */ /* 0x000fc8000fffe0ff */
[----:B------:R-:W-:-:S05]  /*8b10*/  LEA.HI.X R5, R6, c[0x0][0x16c], R0, 0x1, P0 ;  /* 0x00005b0006057a11 */ /* 0x000fca00000f0c00 */
[----:B------:R-:W-:Y:S01]  /*8b20*/  @!PT LDS RZ, [RZ] ;  /* 0x00000000fffff984 */ /* 0x000fe20000000800 */
[----:B------:R-:W-:Y:S01]  /*8b30*/  @!PT LDS RZ, [RZ] ;  /* 0x00000000fffff984 */ /* 0x000fe20000000800 */
[----:B------:R-:W-:Y:S01]  /*8b40*/  @!PT LDS RZ, [RZ] ;  /* 0x00000000fffff984 */ /* 0x000fe20000000800 */
[----:B------:R1:W-:Y:S02]  /*8b50*/  LDGSTS.E.BYPASS.LTC128B.128 [R217+0x3800], [R4.64] ;  /* 0x0380000004d97fae */ /* 0x0003e4000b901d48 */
.L_x_74:
[----:B------:R-:W-:Y:S05]  /*8b60*/  BSYNC B0 ;  /* 0x0000000000007941 */ /* 0x000fea0003800000 */
.L_x_73:
[----:B------:R-:W0:Y:S02]  /*8b70*/  LDGDEPBAR ;  /* 0x00000000000079af */ /* 0x000e240000000000 */
.L_x_72:
        /* <DEDUP_REMOVED lines=32> */
[----:B------:R-:W2:Y:S02]  /*8d80*/  SHFL.BFLY PT, R2, R0, 0x2, 0x1f ;  /* 0x0c401f0000027f89 */ /* 0x000ea400000e0000 */
[----:B--2---:R-:W-:-:S05]  /*8d90*/  FMNMX.FTZ R0, R0, R2, !PT ;  /* 0x0000000200007209 */ /* 0x004fca0007810000 */
[----:B------:R-:W2:Y:S02]  /*8da0*/  SHFL.BFLY PT, R2, R0, 0x1, 0x1f ;  /* 0x0c201f0000027f89 */ /* 0x000ea400000e0000 */
[----:B--2---:R-:W-:-:S04]  /*8db0*/  FMNMX.FTZ R63, R0, R2, !PT ;  /* 0x00000002003f7209 */ /* 0x004fc80007810000 */
[C---:B------:R-:W-:Y:S01]  /*8dc0*/  FSETP.NEU.FTZ.AND P4, PT, R63.reuse, -INF , PT ;  /* 0xff8000003f00780b */ /* 0x040fe20003f9d000 */
[----:B------:R-:W-:-:S05]  /*8dd0*/  FMUL.FTZ R0, R63, c[0x0][0x23c] ;  /* 0x00008f003f007a20 */ /* 0x000fca0000410000 */
[----:B------:R-:W-:-:S05]  /*8de0*/  FSEL R0, R0, RZ, P4 ;  /* 0x000000ff00007208 */ /* 0x000fca0002000000 */
[--C-:B------:R-:W-:Y:S02]  /*8df0*/  FFMA.FTZ R2, R48, c[0x0][0x23c], -R0.reuse ;  /* 0x00008f0030027a23 */ /* 0x100fe40000010800 */
[--C-:B-1----:R-:W-:Y:S02]  /*8e00*/  FFMA.FTZ R4, R77, c[0x0][0x23c], -R0.reuse ;  /* 0x00008f004d047a23 */ /* 0x102fe40000010800 */
[----:B------:R1:W-:Y:S08]  /*8e10*/  MUFU.EX2 R239, R2 ;  /* 0x0000000200ef7308 */ /* 0x0003f00000000800 */
[----:B------:R2:W-:Y:S01]  /*8e20*/  MUFU.EX2 R9, R4 ;  /* 0x0000000400097308 */ /* 0x0005e20000000800 */
[----:B-1----:R-:W-:-:S07]  /*8e30*/  FFMA.FTZ R2, R76, c[0x0][0x23c], -R0 ;  /* 0x00008f004c027a23 */ /* 0x002fce0000010800 */
[----:B------:R1:W-:Y:S01]  /*8e40*/  MUFU.EX2 R245, R2 ;  /* 0x0000000200f57308 */ /* 0x0003e20000000800 */
[----:B--2---:R-:W-:-:S07]  /*8e50*/  FFMA.FTZ R4, R78, c[0x0][0x23c], -R0 ;  /* 0x00008f004e047a23 */ /* 0x004fce0000010800 */
        /* <DEDUP_REMOVED lines=8> */
[----:B------:R2:W3:Y:S01]  /*8ee0*/  MUFU.EX2 R11, R4 ;  /* 0x00000004000b7308 */ /* 0x0004e20000000800 */
[----:B-1----:R-:W-:-:S04]  /*8ef0*/  FMNMX.FTZ R2, R137, R103, !PT ;  /* 0x0000006789027209 */ /* 0x002fc80007810000 */
[----:B------:R-:W-:-:S04]  /*8f00*/  FMNMX.FTZ R2, R128, R2, !PT ;  /* 0x0000000280027209 */ /* 0x000fc80007810000 */
[----:B------:R-:W-:Y:S01]  /*8f10*/  FMNMX.FTZ R2, R70, R2, !PT ;  /* 0x0000000246027209 */ /* 0x000fe20007810000 */
[----:B--2---:R-:W-:-:S03]  /*8f20*/  FFMA.FTZ R4, R79, c[0x0][0x23c], -R0 ;  /* 0x00008f004f047a23 */ /* 0x004fc60000010800 */
        /* <DEDUP_REMOVED lines=21> */
[----:B---3--:R-:W-:Y:S02]  /*9080*/  MOV R61, R11 ;  /* 0x0000000b003d7202 */ /* 0x008fe40000000f00 */
        /* <DEDUP_REMOVED lines=18> */
[----:B------:R-:W-:Y:S01]  /*91b0*/  FMNMX.FTZ R2, R75, R2, !PT ;  /* 0x000000024b027209 */ /* 0x000fe20007810000 */
[----:B-1----:R-:W-:-:S04]  /*91c0*/  FFMA.FTZ R4, R56, c[0x0][0x23c], -R0 ;  /* 0x00008f0038047a23 */ /* 0x002fc80000010800 */
[----:B------:R-:W1:Y:S01]  /*91d0*/  SHFL.BFLY PT, R5, R2, 0x2, 0x1f ;  /* 0x0c401f0002057f89 */ /* 0x000e6200000e0000 */
[----:B------:R-:W-:Y:S01]  /*91e0*/  MOV R56, R29 ;  /* 0x0000001d00387202 */ /* 0x000fe20000000f00 */
[----:B------:R2:W3:Y:S02]  /*91f0*/  MUFU.EX2 R25, R4 ;  /* 0x0000000400197308 */ /* 0x0004e40000000800 */
[----:B--2---:R-:W-:-:S06]  /*9200*/  FFMA.FTZ R4, R57, c[0x0][0x23c], -R0 ;  /* 0x00008f0039047a23 */ /* 0x004fcc0000010800 */
[----:B------:R2:W-:Y:S01]  /*9210*/  MUFU.EX2 R27, R4 ;  /* 0x00000004001b7308 */ /* 0x0005e20000000800 */
[----:B-1----:R-:W-:-:S05]  /*9220*/  FMNMX.FTZ R2, R2, R5, !PT ;  /* 0x0000000502027209 */ /* 0x002fca0007810000 */
[----:B------:R-:W1:Y:S01]  /*9230*/  SHFL.BFLY PT, R5, R2, 0x1, 0x1f ;  /* 0x0c201f0002057f89 */ /* 0x000e6200000e0000 */
[----:B--2---:R-:W-:-:S04]  /*9240*/  FFMA.FTZ R4, R96, c[0x0][0x23c], -R0 ;  /* 0x00008f0060047a23 */ /* 0x004fc80000010800 */
[----:B------:R2:W-:Y:S01]  /*9250*/  MUFU.EX2 R102, R4 ;  /* 0x0000000400667308 */ /* 0x0005e20000000800 */
[----:B-1----:R-:W-:Y:S01]  /*9260*/  FMNMX.FTZ R62, R2, R5, !PT ;  /* 0x00000005023e7209 */ /* 0x002fe20007810000 */
[--C-:B------:R-:W-:Y:S02]  /*9270*/  FFMA.FTZ R2, R16, c[0x0][0x23c], -R0.reuse ;  /* 0x00008f0010027a23 */ /* 0x100fe40000010800 */
[----:B------:R-:W-:Y:S01]  /*9280*/  FFMA.FTZ R5, R17, c[0x0][0x23c], -R0 ;  /* 0x00008f0011057a23 */ /* 0x000fe20000010800 */
[----:B------:R-:W-:-:S03]  /*9290*/  FSETP.NEU.FTZ.AND P3, PT, R62, -INF , PT ;  /* 0xff8000003e00780b */ /* 0x000fc60003f7d000 */
[----:B------:R-:W-:Y:S01]  /*92a0*/  MUFU.EX2 R77, R2 ;  /* 0x00000002004d7308 */ /* 0x000fe20000000800 */
[--C-:B--2---:R-:W-:Y:S01]  /*92b0*/  FFMA.FTZ R4, R97, c[0x0][0x23c], -R0.reuse ;  /* 0x00008f0061047a23 */ /* 0x104fe20000010800 */
[----:B------:R-:W-:Y:S06]  /*92c0*/  LDSM.16.MT88.4 R16, [R206+0x4000] ;  /* 0x00400000ce10783b */ /* 0x000fec0000004200 */
[----:B------:R1:W-:Y:S08]  /*92d0*/  MUFU.EX2 R23, R4 ;  /* 0x0000000400177308 */ /* 0x0003f00000000800 */
[----:B------:R-:W-:Y:S01]  /*92e0*/  MUFU.EX2 R68, R5 ;  /* 0x0000000500447308 */ /* 0x000fe20000000800 */
[----:B-1----:R-:W-:Y:S01]  /*92f0*/  FFMA.FTZ R4, R52, c[0x0][0x23c], -R0 ;  /* 0x00008f0034047a23 */ /* 0x002fe20000010800 */
[----:B------:R-:W-:-:S06]  /*9300*/  MOV R52, R10 ;  /* 0x0000000a00347202 */ /* 0x000fcc0000000f00 */
[----:B------:R1:W2:Y:S02]  /*9310*/  MUFU.EX2 R51, R4 ;  /* 0x0000000400337308 */ /* 0x0002a40000000800 */
[----:B-1----:R-:W-:Y:S01]  /*9320*/  FFMA.FTZ R4, R53, c[0x0][0x23c], -R0 ;  /* 0x00008f0035047a23 */ /* 0x002fe20000010800 */
[----:B------:R-:W-:-:S05]  /*9330*/  MOV R53, R9 ;  /* 0x0000000900357202 */ /* 0x000fca0000000f00 */
[----:B------:R1:W-:Y:S02]  /*9340*/  MUFU.EX2 R101, R4 ;  /* 0x0000000400657308 */ /* 0x0003e40000000800 */
[----:B-1----:R-:W-:Y:S01]  /*9350*/  FFMA.FTZ R4, R84, c[0x0][0x23c], -R0 ;  /* 0x00008f0054047a23 */ /* 0x002fe20000010800 */
[----:B------:R-:W-:-:S05]  /*9360*/  MOV R84, R8 ;  /* 0x0000000800547202 */ /* 0x000fca0000000f00 */
[----:B------:R1:W-:Y:S02]  /*9370*/  MUFU.EX2 R96, R4 ;  /* 0x0000000400607308 */ /* 0x0003e40000000800 */
[----:B-1----:R-:W-:Y:S01]  /*9380*/  FFMA.FTZ R4, R85, c[0x0][0x23c], -R0 ;  /* 0x00008f0055047a23 */ /* 0x002fe20000010800 */
[----:B---3--:R-:W-:-:S05]  /*9390*/  MOV R85, R25 ;  /* 0x0000001900557202 */ /* 0x008fca0000000f00 */
        /* <DEDUP_REMOVED lines=8> */
[----:B-1----:R-:W-:Y:S01]  /*9420*/  FFMA.FTZ R4, R81, c[0x0][0x23c], -R0 ;  /* 0x00008f0051047a23 */ /* 0x002fe20000010800 */
[----:B--2---:R-:W-:Y:S02]  /*9430*/  MOV R81, R97 ;  /* 0x0000006100517202 */ /* 0x004fe40000000f00 */
[----:B------:R-:W-:-:S03]  /*9440*/  MOV R97, R27 ;  /* 0x0000001b00617202 */ /* 0x000fc60000000f00 */
[----:B------:R1:W2:Y:S02]  /*9450*/  MUFU.EX2 R26, R4 ;  /* 0x00000004001a7308 */ /* 0x0002a40000000800 */
[----:B-1----:R-:W-:-:S06]  /*9460*/  FFMA.FTZ R4, R46, c[0x0][0x23c], -R0 ;  /* 0x00008f002e047a23 */ /* 0x002fcc0000010800 */
[----:B------:R1:W3:Y:S02]  /*9470*/  MUFU.EX2 R21, R4 ;  /* 0x0000000400157308 */ /* 0x0002e40000000800 */
        /* <DEDUP_REMOVED lines=8> */
[----:B------:R-:W-:Y:S01]  /*9500*/  FMNMX.FTZ R2, R39, R4, !PT ;  /* 0x0000000427027209 */ /* 0x000fe20007810000 */
[----:B------:R-:W-:-:S03]  /*9510*/  FMUL.FTZ R4, R62, c[0x0][0x23c] ;  /* 0x00008f003e047a20 */ /* 0x000fc60000410000 */
[----:B------:R-:W-:Y:S02]  /*9520*/  FMNMX.FTZ R0, R38, R2, !PT ;  /* 0x0000000226007209 */ /* 0x000fe40007810000 */
[----:B------:R-:W-:Y:S02]  /*9530*/  FSEL R4, R4, RZ, P3 ;  /* 0x000000ff04047208 */ /* 0x000fe40001800000 */
[----:B------:R-:W-:-:S03]  /*9540*/  FMNMX.FTZ R0, R37, R0, !PT ;  /* 0x0000000025007209 */ /* 0x000fc60007810000 */
[--C-:B------:R-:W-:Y:S01]  /*9550*/  FFMA.FTZ R2, R103, c[0x0][0x23c], -R4.reuse ;  /* 0x00008f0067027a23 */ /* 0x100fe20000010804 */
[----:B------:R-:W-:Y:S01]  /*9560*/  FMNMX.FTZ R0, R36, R0, !PT ;  /* 0x0000000024007209 */ /* 0x000fe20007810000 */
[--C-:B------:R-:W-:Y:S02]  /*9570*/  FFMA.FTZ R6, R127, c[0x0][0x23c], -R4.reuse ;  /* 0x00008f007f067a23 */ /* 0x100fe40000010804 */
[----:B------:R1:W-:Y:S01]  /*9580*/  MUFU.EX2 R198, R2 ;  /* 0x0000000200c67308 */ /* 0x0003e20000000800 */
[----:B------:R-:W-:Y:S01]  /*9590*/  FMNMX.FTZ R5, R35, R0, !PT ;  /* 0x0000000023057209 */ /* 0x000fe20007810000 */
[----:B------:R-:W-:-:S03]  /*95a0*/  FFMA.FTZ R0, R128, c[0x0][0x23c], -R4 ;  /* 0x00008f0080007a23 */ /* 0x000fc60000010804 */
[----:B------:R-:W-:-:S03]  /*95b0*/  FMNMX.FTZ R5, R34, R5, !PT ;  /* 0x0000000522057209 */ /* 0x000fc60007810000 */
[----:B------:R4:W-:Y:S01]  /*95c0*/  MUFU.EX2 R199, R0 ;  /* 0x0000000000c77308 */ /* 0x0009e20000000800 */
[----:B-1----:R-:W-:-:S07]  /*95d0*/  FMNMX.FTZ R2, R3, R40, !PT ;  /* 0x0000002803027209 */ /* 0x002fce0007810000 */
[----:B------:R-:W-:Y:S01]  /*95e0*/  MUFU.EX2 R218, R6 ;  /* 0x0000000600da7308 */ /* 0x000fe20000000800 */
        /* <DEDUP_REMOVED lines=56> */
[----:B--2---:R-:W-:Y:S02]  /*9970*/  MOV R71, R26 ;  /* 0x0000001a00477202 */ /* 0x004fe40000000f00 */
[----:B------:R-:W-:Y:S01]  /*9980*/  MOV R70, R49 ;  /* 0x0000003100467202 */ /* 0x000fe20000000f00 */
[----:B-1----:R-:W-:Y:S01]  /*9990*/  FFMA.FTZ R5, R67, c[0x0][0x23c], -R4 ;  /* 0x00008f0043057a23 */ /* 0x002fe20000010804 */
[----:B------:R-:W-:-:S02]  /*99a0*/  MOV R67, R24 ;  /* 0x0000001800437202 */ /* 0x000fc40000000f00 */
[----:B------:R-:W-:Y:S01]  /*99b0*/  LDSM.16.MT88.4 R24, [R205+0x4400] ;  /* 0x00440000cd18783b */ /* 0x000fe20000004200 */
[----:B------:R1:W-:Y:S02]  /*99c0*/  MUFU.EX2 R234, R5 ;  /* 0x0000000500ea7308 */ /* 0x0003e40000000800 */
[----:B-1----:R-:W-:-:S06]  /*99d0*/  FFMA.FTZ R5, R131, c[0x0][0x23c], -R4 ;  /* 0x00008f0083057a23 */ /* 0x002fcc0000010804 */
[----:B------:R1:W-:Y:S02]  /*99e0*/  MUFU.EX2 R233, R5 ;  /* 0x0000000500e97308 */ /* 0x0003e40000000800 */
[----:B-1----:R-:W-:-:S06]  /*99f0*/  FFMA.FTZ R5, R132, c[0x0][0x23c], -R4 ;  /* 0x00008f0084057a23 */ /* 0x002fcc0000010804 */
        /* <DEDUP_REMOVED lines=9> */
[----:B-1----:R-:W-:Y:S02]  /*9a90*/  FMNMX.FTZ R5, R192, R0, !PT ;  /* 0x00000000c0057209 */ /* 0x002fe40007810000 */
[----:B------:R-:W-:Y:S01]  /*9aa0*/  FMNMX.FTZ R0, R106, R2, !PT ;  /* 0x000000026a007209 */ /* 0x000fe20007810000 */
[----:B------:R-:W-:Y:S01]  /*9ab0*/  FFMA.FTZ R2, R58, c[0x0][0x23c], -R4 ;  /* 0x00008f003a027a23 */ /* 0x000fe20000010804 */
[----:B------:R-:W-:-:S03]  /*9ac0*/  FMNMX.FTZ R5, R191, R5, !PT ;  /* 0x00000005bf057209 */ /* 0x000fc60007810000 */
        /* <DEDUP_REMOVED lines=12> */
[----:B------:R-:W1:Y:S04]  /*9b90*/  SHFL.BFLY PT, R6, R5, 0x2, 0x1f ;  /* 0x0c401f0005067f89 */ /* 0x000e6800000e0000 */
[----:B------:R-:W3:Y:S01]  /*9ba0*/  SHFL.BFLY PT, R7, R0, 0x1, 0x1f ;  /* 0x0c201f0000077f89 */ /* 0x000ee200000e0000 */
[----:B--2---:R-:W-:-:S04]  /*9bb0*/  FFMA.FTZ R2, R125, c[0x0][0x23c], -R4 ;  /* 0x00008f007d027a23 */ /* 0x004fc80000010804 */
[----:B------:R2:W-:Y:S01]  /*9bc0*/  MUFU.EX2 R201, R2 ;  /* 0x0000000200c97308 */ /* 0x0005e20000000800 */
[----:B-1----:R-:W-:Y:S02]  /*9bd0*/  FMNMX.FTZ R5, R5, R6, !PT ;  /* 0x0000000605057209 */ /* 0x002fe40007810000 */
[----:B---3--:R-:W-:-:S03]  /*9be0*/  FMNMX.FTZ R58, R0, R7, !PT ;  /* 0x00000007003a7209 */ /* 0x008fc60007810000 */
[----:B------:R-:W1:Y:S01]  /*9bf0*/  SHFL.BFLY PT, R6, R5, 0x1, 0x1f ;  /* 0x0c201f0005067f89 */ /* 0x000e6200000e0000 */
[--C-:B------:R-:W-:Y:S02]  /*9c00*/  FFMA.FTZ R0, R99, c[0x0][0x23c], -R4.reuse ;  /* 0x00008f0063007a23 */ /* 0x100fe40000010804 */
[----:B--2---:R-:W-:Y:S01]  /*9c10*/  FFMA.FTZ R2, R133, c[0x0][0x23c], -R4 ;  /* 0x00008f0085027a23 */ /* 0x004fe20000010804 */
[C---:B------:R-:W-:Y:S01]  /*9c20*/  FSETP.NEU.FTZ.AND P2, PT, R58.reuse, -INF , PT ;  /* 0xff8000003a00780b */ /* 0x040fe20003f5d000 */
[----:B------:R2:W-:Y:S03]  /*9c30*/  MUFU.EX2 R226, R0 ;  /* 0x0000000000e27308 */ /* 0x0005e60000000800 */
[----:B------:R-:W-:-:S05]  /*9c40*/  FSEL R7, R58, RZ, P2 ;  /* 0x000000ff3a077208 */ /* 0x000fca0001000000 */
[----:B------:R3:W-:Y:S01]  /*9c50*/  MUFU.EX2 R200, R2 ;  /* 0x0000000200c87308 */ /* 0x0007e20000000800 */
[----:B------:R-:W-:Y:S01]  /*9c60*/  FADD.FTZ R7, R136, -R7 ;  /* 0x8000000788077221 */ /* 0x000fe20000010000 */
[----:B------:R-:W-:Y:S02]  /*9c70*/  MOV R136, R12 ;  /* 0x0000000c00887202 */ /* 0x000fe40000000f00 */
[----:B------:R-:W4:Y:S01]  /*9c80*/  LDSM.16.MT88.4 R12, [R205+0x4000] ;  /* 0x00400000cd0c783b */ /* 0x000f220000004200 */
[----:B------:R-:W-:Y:S02]  /*9c90*/  FMUL.FTZ R7, R7, c[0x0][0x23c] ;  /* 0x00008f0007077a20 */ /* 0x000fe40000410000 */
[----:B--2---:R-:W-:Y:S02]  /*9ca0*/  FFMA.FTZ R0, R139, c[0x0][0x23c], -R4 ;  /* 0x00008f008b007a23 */ /* 0x004fe40000010804 */
[----:B------:R-:W2:Y:S01]  /*9cb0*/  MUFU.EX2 R64, R7 ;  /* 0x0000000700407308 */ /* 0x000ea20000000800 */
[----:B-1----:R-:W-:-:S04]  /*9cc0*/  FMNMX.FTZ R57, R5, R6, !PT ;  /* 0x0000000605397209 */ /* 0x002fc80007810000 */
[C---:B------:R-:W-:Y:S01]  /*9cd0*/  FSETP.NEU.FTZ.AND P0, PT, R57.reuse, -INF , PT ;  /* 0xff8000003900780b */ /* 0x040fe20003f1d000 */
[----:B---3--:R-:W-:Y:S02]  /*9ce0*/  FFMA.FTZ R2, R86, c[0x0][0x23c], -R4 ;  /* 0x00008f0056027a23 */ /* 0x008fe40000010804 */
[----:B------:R-:W-:Y:S01]  /*9cf0*/  MUFU.EX2 R229, R0 ;  /* 0x0000000000e57308 */ /* 0x000fe20000000800 */
[----:B------:R-:W-:-:S05]  /*9d00*/  FSEL R6, R57, RZ, P0 ;  /* 0x000000ff39067208 */ /* 0x000fca0000000000 */
[----:B------:R-:W-:Y:S02]  /*9d10*/  FADD.FTZ R3, R3, -R6 ;  /* 0x8000000603037221 */ /* 0x000fe40000010000 */
[----:B------:R1:W-:Y:S01]  /*9d20*/  MUFU.EX2 R219, R2 ;  /* 0x0000000200db7308 */ /* 0x0003e20000000800 */
[-C--:B--2---:R-:W-:Y:S02]  /*9d30*/  FMUL.FTZ R164, R164, R64.reuse ;  /* 0x00000040a4a47220 */ /* 0x084fe40000410000 */
[----:B------:R-:W-:Y:S02]  /*9d40*/  FMUL.FTZ R3, R3, c[0x0][0x23c] ;  /* 0x00008f0003037a20 */ /* 0x000fe40000410000 */
[-C--:B------:R-:W-:Y:S02]  /*9d50*/  FMUL.FTZ R165, R165, R64.reuse ;  /* 0x00000040a5a57220 */ /* 0x080fe40000410000 */
[-C--:B------:R-:W-:Y:S01]  /*9d60*/  FMUL.FTZ R140, R140, R64.reuse ;  /* 0x000000408c8c7220 */ /* 0x080fe20000410000 */
[----:B------:R-:W2:Y:S01]  /*9d70*/  MUFU.EX2 R65, R3 ;  /* 0x0000000300417308 */ /* 0x000ea20000000800 */
[----:B------:R-:W-:-:S02]  /*9d80*/  FMUL.FTZ R141, R141, R64 ;  /* 0x000000408d8d7220 */ /* 0x000fc40000410000 */
[-C--:B------:R-:W-:Y:S02]  /*9d90*/  FMUL.FTZ R148, R148, R64.reuse ;  /* 0x0000004094947220 */ /* 0x080fe40000410000 */
[-C--:B------:R-:W-:Y:S02]  /*9da0*/  FMUL.FTZ R149, R149, R64.reuse ;  /* 0x0000004095957220 */ /* 0x080fe40000410000 */
[-C--:B------:R-:W-:Y:S02]  /*9db0*/  FMUL.FTZ R160, R160, R64.reuse ;  /* 0x00000040a0a07220 */ /* 0x080fe40000410000 */
[----:B-1----:R-:W-:Y:S02]  /*9dc0*/  FFMA.FTZ R2, R83, c[0x0][0x23c], -R4 ;  /* 0x00008f0053027a23 */ /* 0x002fe40000010804 */
[----:B------:R-:W-:Y:S02]  /*9dd0*/  FMUL.FTZ R161, R161, R64 ;  /* 0x00000040a1a17220 */ /* 0x000fe40000410000 */
[----:B------:R1:W-:Y:S01]  /*9de0*/  MUFU.EX2 R221, R2 ;  /* 0x0000000200dd7308 */ /* 0x0003e20000000800 */
[----:B--2---:R-:W-:-:S02]  /*9df0*/  FMUL.FTZ R166, R166, R65 ;  /* 0x00000041a6a67220 */ /* 0x004fc40000410000 */
[-C--:B------:R-:W-:Y:S02]  /*9e00*/  FMUL.FTZ R167, R167, R65.reuse ;  /* 0x00000041a7a77220 */ /* 0x080fe40000410000 */
[-C--:B------:R-:W-:Y:S02]  /*9e10*/  FMUL.FTZ R142, R142, R65.reuse ;  /* 0x000000418e8e7220 */ /* 0x080fe40000410000 */
[-C--:B------:R-:W-:Y:S02]  /*9e20*/  FMUL.FTZ R143, R143, R65.reuse ;  /* 0x000000418f8f7220 */ /* 0x080fe40000410000 */
[-C--:B------:R-:W-:Y:S02]  /*9e30*/  FMUL.FTZ R150, R150, R65.reuse ;  /* 0x0000004196967220 */ /* 0x080fe40000410000 */
[-C--:B------:R-:W-:Y:S02]  /*9e40*/  FMUL.FTZ R151, R151, R65.reuse ;  /* 0x0000004197977220 */ /* 0x080fe40000410000 */
[----:B------:R-:W-:-:S02]  /*9e50*/  FMUL.FTZ R162, R162, R65 ;  /* 0x00000041a2a27220 */ /* 0x000fc40000410000 */
[--C-:B-1----:R-:W-:Y:S02]  /*9e60*/  FFMA.FTZ R2, R135, c[0x0][0x23c], -R4.reuse ;  /* 0x00008f0087027a23 */ /* 0x102fe40000010804 */
[----:B------:R-:W-:Y:S02]  /*9e70*/  FMUL.FTZ R163, R163, R65 ;  /* 0x00000041a3a37220 */ /* 0x000fe40000410000 */
[----:B------:R1:W-:Y:S02]  /*9e80*/  MUFU.EX2 R224, R2 ;  /* 0x0000000200e07308 */ /* 0x0003e40000000800 */
[----:B-1----:R-:W-:-:S06]  /*9e90*/  FFMA.FTZ R2, R134, c[0x0][0x23c], -R4 ;  /* 0x00008f0086027a23 */ /* 0x002fcc0000010804 */
[----:B------:R1:W-:Y:S02]  /*9ea0*/  MUFU.EX2 R227, R2 ;  /* 0x0000000200e37308 */ /* 0x0003e40000000800 */
[----:B-1----:R-:W-:-:S06]  /*9eb0*/  FFMA.FTZ R2, R87, c[0x0][0x23c], -R4 ;  /* 0x00008f0057027a23 */ /* 0x002fcc0000010804 */
[----:B------:R1:W-:Y:S02]  /*9ec0*/  MUFU.EX2 R223, R2 ;  /* 0x0000000200df7308 */ /* 0x0003e40000000800 */
[----:B-1----:R-:W-:-:S05]  /*9ed0*/  FMUL.FTZ R2, R58, c[0x0][0x23c] ;  /* 0x00008f003a027a20 */ /* 0x002fca0000410000 */
[----:B------:R-:W-:-:S05]  /*9ee0*/  FSEL R2, R2, RZ, P2 ;  /* 0x000000ff02027208 */ /* 0x000fca0001000000 */
[--C-:B------:R-:W-:Y:S02]  /*9ef0*/  FFMA.FTZ R0, R72, c[0x0][0x23c], -R2.reuse ;  /* 0x00008f0048007a23 */ /* 0x100fe40000010802 */
[--C-:B------:R-:W-:Y:S02]  /*9f00*/  FFMA.FTZ R5, R38, c[0x0][0x23c], -R2.reuse ;  /* 0x00008f0026057a23 */ /* 0x100fe40000010802 */
[----:B------:R1:W-:Y:S01]  /*9f10*/  MUFU.EX2 R66, R0 ;  /* 0x0000000000427308 */ /* 0x0003e20000000800 */
[--C-:B------:R-:W-:Y:S02]  /*9f20*/  FFMA.FTZ R3, R36, c[0x0][0x23c], -R2.reuse ;  /* 0x00008f0024037a23 */ /* 0x100fe40000010802 */
[----:B------:R-:W-:-:S05]  /*9f30*/  FFMA.FTZ R6, R34, c[0x0][0x23c], -R2 ;  /* 0x00008f0022067a23 */ /* 0x000fca0000010802 */
[----:B------:R2:W-:Y:S01]  /*9f40*/  MUFU.EX2 R139, R5 ;  /* 0x00000005008b7308 */ /* 0x0005e20000000800 */
[----:B-1----:R-:W-:-:S07]  /*9f50*/  FFMA.FTZ R0, R98, c[0x0][0x23c], -R2 ;  /* 0x00008f0062007a23 */ /* 0x002fce0000010802 */
[----:B------:R1:W-:Y:S01]  /*9f60*/  MUFU.EX2 R134, R3 ;  /* 0x0000000300867308 */ /* 0x0003e20000000800 */
[----:B--2---:R-:W-:-:S07]  /*9f70*/  FFMA.FTZ R5, R37, c[0x0][0x23c], -R2 ;  /* 0x00008f0025057a23 */ /* 0x004fce0000010802 */
[----:B------:R2:W3:Y:S08]  /*9f80*/  MUFU.EX2 R129, R0 ;  /* 0x0000000000817308 */ /* 0x0004f00000000800 */
[----:B------:R-:W-:Y:S01]  /*9f90*/  MUFU.EX2 R197, R5 ;  /* 0x0000000500c57308 */ /* 0x000fe20000000800 */
[--C-:B-1----:R-:W-:Y:S02]  /*9fa0*/  FFMA.FTZ R3, R35, c[0x0][0x23c], -R2.reuse ;  /* 0x00008f0023037a23 */ /* 0x102fe40000010802 */
[----:B--2---:R-:W-:-:S05]  /*9fb0*/  FFMA.FTZ R0, R39, c[0x0][0x23c], -R2 ;  /* 0x00008f0027007a23 */ /* 0x004fca0000010802 */
[----:B------:R-:W-:Y:S01]  /*9fc0*/  MUFU.EX2 R133, R3 ;  /* 0x0000000300857308 */ /* 0x000fe20000000800 */
[----:B---3--:R-:W-:-:S07]  /*9fd0*/  F2FP.PACK_AB R8, R129, R66 ;  /* 0x000000428108723e */ /* 0x008fce00000000ff */
[----:B------:R1:W2:Y:S08]  /*9fe0*/  MUFU.EX2 R131, R0 ;  /* 0x0000000000837308 */ /* 0x0002b00000000800 */
[----:B------:R-:W-:Y:S01]  /*9ff0*/  MUFU.EX2 R135, R6 ;  /* 0x0000000600877308 */ /* 0x000fe20000000800 */
[----:B-1----:R-:W-:Y:S01]  /*a000*/  FMUL.FTZ R0, R57, c[0x0][0x23c] ;  /* 0x00008f0039007a20 */ /* 0x002fe20000410000 */
[----:B--2---:R-:W-:-:S04]  /*a010*/  F2FP.PACK_AB R10, R139, R131 ;  /* 0x000000838b0a723e */ /* 0x004fc800000000ff */
[----:B------:R-:W-:-:S05]  /*a020*/  FSEL R0, R0, RZ, P0 ;  /* 0x000000ff00007208 */ /* 0x000fca0000000000 */
[----:B------:R-:W-:-:S04]  /*a030*/  FFMA.FTZ R5, R40, c[0x0][0x23c], -R0 ;  /* 0x00008f0028057a23 */ /* 0x000fc80000010800 */
        /* <DEDUP_REMOVED lines=8> */
[----:B-1----:R-:W-:Y:S02]  /*a0c0*/  FSEL R5, R63, RZ, P4 ;  /* 0x000000ff3f057208 */ /* 0x002fe40002000000 */
[----:B--2---:R-:W-:-:S03]  /*a0d0*/  F2FP.PACK_AB R11, R132, R130 ;  /* 0x00000082840b723e */ /* 0x004fc600000000ff */
[----:B------:R-:W-:Y:S01]  /*a0e0*/  FADD.FTZ R7, R138, -R5 ;  /* 0x800000058a077221 */ /* 0x000fe20000010000 */
[----:B------:R-:W-:Y:S02]  /*a0f0*/  FSEL R5, R62, RZ, P3 ;  /* 0x000000ff3e057208 */ /* 0x000fe40001800000 */
[----:B------:R-:W-:Y:S01]  /*a100*/  MOV R138, R30 ;  /* 0x0000001e008a7202 */ /* 0x000fe20000000f00 */
[----:B------:R-:W-:Y:S01]  /*a110*/  FMUL.FTZ R7, R7, c[0x0][0x23c] ;  /* 0x00008f0007077a20 */ /* 0x000fe20000410000 */
[----:B------:R-:W-:Y:S01]  /*a120*/  HMMA.16816.F32 R40, R8, R18, R164 ;  /* 0x000000120828723c */ /* 0x000fe200000018a4 */
[----:B------:R-:W-:Y:S01]  /*a130*/  FADD.FTZ R3, R137, -R5 ;  /* 0x8000000589037221 */ /* 0x000fe20000010000 */
[----:B------:R-:W-:-:S03]  /*a140*/  MOV R137, R28 ;  /* 0x0000001c00897202 */ /* 0x000fc60000000f00 */
[----:B------:R-:W-:Y:S01]  /*a150*/  FMUL.FTZ R3, R3, c[0x0][0x23c] ;  /* 0x00008f0003037a20 */ /* 0x000fe20000410000 */
[----:B------:R-:W1:Y:S01]  /*a160*/  MUFU.EX2 R7, R7 ;  /* 0x0000000700077308 */ /* 0x000e620000000800 */
[----:B------:R-:W-:Y:S01]  /*a170*/  MOV R167, R84 ;  /* 0x0000005400a77202 */ /* 0x000fe20000000f00 */
[C---:B----4-:R-:W-:Y:S01]  /*a180*/  HMMA.16816.F32 R32, R8.reuse, R12, R140 ;  /* 0x0000000c0820723c */ /* 0x050fe2000000188c */
[----:B------:R-:W-:Y:S02]  /*a190*/  MOV R84, R23 ;  /* 0x0000001700547202 */ /* 0x000fe40000000f00 */
[----:B------:R-:W2:Y:S01]  /*a1a0*/  LDSM.16.MT88.4 R20, [R206+0x4400] ;  /* 0x00440000ce14783b */ /* 0x000ea20000004200 */
[----:B------:R-:W-:Y:S02]  /*a1b0*/  MOV R166, R53 ;  /* 0x0000003500a67202 */ /* 0x000fe40000000f00 */
[----:B------:R3:W4:Y:S01]  /*a1c0*/  MUFU.EX2 R5, R3 ;  /* 0x0000000300057308 */ /* 0x0007220000000800 */
[----:B------:R-:W-:Y:S01]  /*a1d0*/  MOV R164, R52 ;  /* 0x0000003400a47202 */ /* 0x000fe20000000f00 */
[----:B------:R-:W-:Y:S01]  /*a1e0*/  HMMA.16816.F32 R28, R8, R14, R148 ;  /* 0x0000000e081c723c */ /* 0x000fe20000001894 */
[----:B-1----:R-:W-:-:S07]  /*a1f0*/  FMUL.FTZ R144, R144, R7 ;  /* 0x0000000790907220 */ /* 0x002fce0000410000 */
[----:B------:R-:W-:Y:S01]  /*a200*/  HMMA.16816.F32 R44, R8, R16, R160 ;  /* 0x00000010082c723c */ /* 0x000fe200000018a0 */
[-C--:B------:R-:W-:Y:S02]  /*a210*/  FMUL.FTZ R145, R145, R7.reuse ;  /* 0x0000000791917220 */ /* 0x080fe40000410000 */
[-C--:B------:R-:W-:Y:S02]  /*a220*/  FMUL.FTZ R152, R152, R7.reuse ;  /* 0x0000000798987220 */ /* 0x080fe40000410000 */
[----:B------:R-:W-:Y:S02]  /*a230*/  FMUL.FTZ R153, R153, R7 ;  /* 0x0000000799997220 */ /* 0x000fe40000410000 */
[----:B---3--:R-:W-:Y:S01]  /*a240*/  FFMA.FTZ R3, R120, c[0x0][0x23c], -R0 ;  /* 0x00008f0078037a23 */ /* 0x008fe20000010800 */
[----:B------:R-:W-:Y:S01]  /*a250*/  F2FP.PACK_AB R8, R245, R239 ;  /* 0x000000eff508723e */ /* 0x000fe200000000ff */
[-C--:B----4-:R-:W-:Y:S01]  /*a260*/  FMUL.FTZ R146, R146, R5.reuse ;  /* 0x0000000592927220 */ /* 0x090fe20000410000 */
[----:B------:R-:W-:Y:S01]  /*a270*/  F2FP.PACK_AB R9, R199, R198 ;  /* 0x000000c6c709723e */ /* 0x000fe200000000ff */
[----:B------:R1:W-:Y:S01]  /*a280*/  MUFU.EX2 R126, R3 ;  /* 0x00000003007e7308 */ /* 0x0003e20000000800 */
[----:B------:R-:W-:Y:S01]  /*a290*/  F2FP.PACK_AB R10, R167, R76 ;  /* 0x0000004ca70a723e */ /* 0x000fe200000000ff */
[-C--:B------:R-:W-:Y:S01]  /*a2a0*/  FMUL.FTZ R147, R147, R5.reuse ;  /* 0x0000000593937220 */ /* 0x080fe20000410000 */
[----:B------:R-:W-:Y:S01]  /*a2b0*/  F2FP.PACK_AB R11, R238, R228 ;  /* 0x000000e4ee0b723e */ /* 0x000fe200000000ff */
[----:B------:R-:W-:-:S02]  /*a2c0*/  FMUL.FTZ R154, R154, R5 ;  /* 0x000000059a9a7220 */ /* 0x000fc40000410000 */
[----:B------:R-:W-:Y:S02]  /*a2d0*/  FMUL.FTZ R155, R155, R5 ;  /* 0x000000059b9b7220 */ /* 0x000fe40000410000 */
[-C--:B------:R-:W-:Y:S02]  /*a2e0*/  FMUL.FTZ R156, R156, R7.reuse ;  /* 0x000000079c9c7220 */ /* 0x080fe40000410000 */
[----:B------:R-:W-:Y:S01]  /*a2f0*/  FMUL.FTZ R157, R157, R7 ;  /* 0x000000079d9d7220 */ /* 0x000fe20000410000 */
[----:B------:R-:W-:Y:S01]  /*a300*/  HMMA.16816.F32 R52, R8, R12, R144 ;  /* 0x0000000c0834723c */ /* 0x000fe20000001890 */
[-C--:B------:R-:W-:Y:S02]  /*a310*/  FMUL.FTZ R158, R158, R5.reuse ;  /* 0x000000059e9e7220 */ /* 0x080fe40000410000 */
[----:B------:R-:W-:Y:S02]  /*a320*/  FMUL.FTZ R159, R159, R5 ;  /* 0x000000059f9f7220 */ /* 0x000fe40000410000 */
[----:B-1----:R-:W-:-:S02]  /*a330*/  FFMA.FTZ R3, R121, c[0x0][0x23c], -R0 ;  /* 0x00008f0079037a23 */ /* 0x002fc40000010800 */
[-C--:B------:R-:W-:Y:S01]  /*a340*/  FMUL.FTZ R168, R168, R7.reuse ;  /* 0x00000007a8a87220 */ /* 0x080fe20000410000 */
[C---:B------:R-:W-:Y:S01]  /*a350*/  HMMA.16816.F32 R152, R8.reuse, R14, R152 ;  /* 0x0000000e0898723c */ /* 0x040fe20000001898 */
[----:B------:R1:W3:Y:S01]  /*a360*/  MUFU.EX2 R128, R3 ;  /* 0x0000000300807308 */ /* 0x0002e20000000800 */
[----:B------:R-:W-:Y:S01]  /*a370*/  FMUL.FTZ R169, R169, R7 ;  /* 0x00000007a9a97220 */ /* 0x000fe20000410000 */
[----:B------:R-:W4:Y:S01]  /*a380*/  LDSM.16.MT88.4 R12, [R205+0x4800] ;  /* 0x00480000cd0c783b */ /* 0x000f220000004200 */
[-C--:B------:R-:W-:Y:S02]  /*a390*/  FMUL.FTZ R170, R170, R5.reuse ;  /* 0x00000005aaaa7220 */ /* 0x080fe40000410000 */
[----:B------:R-:W-:Y:S02]  /*a3a0*/  FMUL.FTZ R171, R171, R5 ;  /* 0x00000005abab7220 */ /* 0x000fe40000410000 */
[C---:B------:R-:W-:Y:S08]  /*a3b0*/  HMMA.16816.F32 R156, R8.reuse, R16, R156 ;  /* 0x00000010089c723c */ /* 0x040ff0000000189c */
[----:B------:R-:W-:Y:S01]  /*a3c0*/  HMMA.16816.F32 R168, R8, R18, R168 ;  /* 0x0000001208a8723c */ /* 0x000fe200000018a8 */
[----:B-1----:R-:W-:Y:S01]  /*a3d0*/  FFMA.FTZ R3, R118, c[0x0][0x23c], -R0 ;  /* 0x00008f0076037a23 */ /* 0x002fe20000010800 */
[----:B------:R-:W1:Y:S03]  /*a3e0*/  LDSM.16.MT88.4 R16, [R206+0x4800] ;  /* 0x00480000ce10783b */ /* 0x000e660000004200 */
[----:B------:R5:W-:Y:S02]  /*a3f0*/  MUFU.EX2 R127, R3 ;  /* 0x00000003007f7308 */ /* 0x000be40000000800 */
[----:B------:R-:W-:-:S02]  /*a400*/  F2FP.PACK_AB R8, R134, R197 ;  /* 0x000000c58608723e */ /* 0x000fc400000000ff */
[----:B---3--:R-:W-:Y:S02]  /*a410*/  F2FP.PACK_AB R9, R128, R126 ;  /* 0x0000007e8009723e */ /* 0x008fe400000000ff */
[----:B------:R-:W-:Y:S01]  /*a420*/  F2FP.PACK_AB R10, R135, R133 ;  /* 0x00000085870a723e */ /* 0x000fe200000000ff */
[----:B-----5:R-:W-:-:S04]  /*a430*/  FFMA.FTZ R3, R119, c[0x0][0x23c], -R0 ;  /* 0x00008f0077037a23 */ /* 0x020fc80000010800 */
[----:B------:R3:W5:Y:S02]  /*a440*/  MUFU.EX2 R123, R3 ;  /* 0x00000003007b7308 */ /* 0x0007640000000800 */
[----:B---3--:R-:W-:Y:S01]  /*a450*/  FFMA.FTZ R3, R116, c[0x0][0x23c], -R2 ;  /* 0x00008f0074037a23 */ /* 0x008fe20000010802 */
[----:B-----5:R-:W-:-:S05]  /*a460*/  F2FP.PACK_AB R11, R123, R127 ;  /* 0x0000007f7b0b723e */ /* 0x020fca00000000ff */
[----:B------:R3:W-:Y:S02]  /*a470*/  MUFU.EX2 R122, R3 ;  /* 0x00000003007a7308 */ /* 0x0007e40000000800 */
[C---:B------:R-:W-:Y:S08]  /*a480*/  HMMA.16816.F32 R32, R8.reuse, R24, R32 ;  /* 0x000000180820723c */ /* 0x040ff00000001820 */
[----:B------:R-:W-:Y:S01]  /*a490*/  HMMA.16816.F32 R28, R8, R26, R28 ;  /* 0x0000001a081c723c */ /* 0x000fe2000000181c */
[----:B---3--:R-:W-:-:S04]  /*a4a0*/  FFMA.FTZ R3, R117, c[0x0][0x23c], -R2 ;  /* 0x00008f0075037a23 */ /* 0x008fc80000010802 */
[----:B------:R3:W5:Y:S03]  /*a4b0*/  MUFU.EX2 R121, R3 ;  /* 0x0000000300797308 */ /* 0x0007660000000800 */
[C---:B--2---:R-:W-:Y:S08]  /*a4c0*/  HMMA.16816.F32 R44, R8.reuse, R20, R44 ;  /* 0x00000014082c723c */ /* 0x044ff0000000182c */
[----:B------:R-:W-:Y:S01]  /*a4d0*/  HMMA.16816.F32 R40, R8, R22, R40 ;  /* 0x000000160828723c */ /* 0x000fe20000001828 */
[----:B---3--:R-:W-:-:S06]  /*a4e0*/  FFMA.FTZ R3, R112, c[0x0][0x23c], -R2 ;  /* 0x00008f0070037a23 */ /* 0x008fcc0000010802 */
[----:B------:R-:W-:Y:S02]  /*a4f0*/  F2FP.PACK_AB R8, R56, R166 ;  /* 0x000000a63808723e */ /* 0x000fe400000000ff */
[----:B------:R-:W-:Y:S01]  /*a500*/  F2FP.PACK_AB R9, R237, R236 ;  /* 0x000000eced09723e */ /* 0x000fe200000000ff */
[----:B------:R2:W-:Y:S01]  /*a510*/  MUFU.EX2 R120, R3 ;  /* 0x0000000300787308 */ /* 0x0005e20000000800 */
[----:B------:R-:W-:Y:S02]  /*a520*/  F2FP.PACK_AB R10, R61, R164 ;  /* 0x000000a43d0a723e */ /* 0x000fe400000000ff */
[----:B------:R-:W-:-:S07]  /*a530*/  F2FP.PACK_AB R11, R234, R235 ;  /* 0x000000ebea0b723e */ /* 0x000fce00000000ff */
[----:B------:R-:W-:Y:S01]  /*a540*/  HMMA.16816.F32 R168, R8, R22, R168 ;  /* 0x0000001608a8723c */ /* 0x000fe200000018a8 */
[----:B--2---:R-:W-:-:S07]  /*a550*/  FFMA.FTZ R3, R113, c[0x0][0x23c], -R2 ;  /* 0x00008f0071037a23 */ /* 0x004fce0000010802 */
[C---:B------:R-:W-:Y:S01]  /*a560*/  HMMA.16816.F32 R52, R8.reuse, R24, R52 ;  /* 0x000000180834723c */ /* 0x040fe20000001834 */
[----:B------:R2:W3:Y:S07]  /*a570*/  MUFU.EX2 R119, R3 ;  /* 0x0000000300777308 */ /* 0x0004ee0000000800 */
[C---:B------:R-:W-:Y:S01]  /*a580*/  HMMA.16816.F32 R152, R8.reuse, R26, R152 ;  /* 0x0000001a0898723c */ /* 0x040fe20000001898 */
[----:B------:R-:W-:Y:S07]  /*a590*/  LDSM.16.MT88.4 R24, [R206+0x4c00] ;  /* 0x004c0000ce18783b */ /* 0x000fee0000004200 */
[----:B------:R-:W-:Y:S01]  /*a5a0*/  HMMA.16816.F32 R156, R8, R20, R156 ;  /* 0x00000014089c723c */ /* 0x000fe2000000189c */
[----:B------:R-:W1:Y:S01]  /*a5b0*/  LDSM.16.MT88.4 R20, [R205+0x4c00] ;  /* 0x004c0000cd14783b */ /* 0x000e620000004200 */
[----:B--2---:R-:W-:Y:S01]  /*a5c0*/  FFMA.FTZ R3, R172, c[0x0][0x23c], -R0 ;  /* 0x00008f00ac037a23 */ /* 0x004fe20000010800 */
[----:B------:R-:W-:-:S03]  /*a5d0*/  MOV R172, R68 ;  /* 0x0000004400ac7202 */ /* 0x000fc60000000f00 */
[----:B------:R2:W-:Y:S01]  /*a5e0*/  MUFU.EX2 R117, R3 ;  /* 0x0000000300757308 */ /* 0x0005e20000000800 */
[----:B-----5:R-:W-:Y:S02]  /*a5f0*/  F2FP.PACK_AB R8, R121, R122 ;  /* 0x0000007a7908723e */ /* 0x020fe400000000ff */
[----:B---3--:R-:W-:Y:S01]  /*a600*/  F2FP.PACK_AB R10, R119, R120 ;  /* 0x00000078770a723e */ /* 0x008fe200000000ff */
[----:B--2---:R-:W-:Y:S01]  /*a610*/  FFMA.FTZ R3, R173, c[0x0][0x23c], -R0 ;  /* 0x00008f00ad037a23 */ /* 0x004fe20000010800 */
[----:B------:R-:W-:-:S03]  /*a620*/  MOV R173, R77 ;  /* 0x0000004d00ad7202 */ /* 0x000fc60000000f00 */
[----:B------:R2:W3:Y:S02]  /*a630*/  MUFU.EX2 R118, R3 ;  /* 0x0000000300767308 */ /* 0x0004e40000000800 */
[----:B--2---:R-:W-:Y:S01]  /*a640*/  FFMA.FTZ R3, R114, c[0x0][0x23c], -R0 ;  /* 0x00008f0072037a23 */ /* 0x004fe20000010800 */
[----:B---3--:R-:W-:-:S05]  /*a650*/  F2FP.PACK_AB R9, R118, R117 ;  /* 0x000000757609723e */ /* 0x008fca00000000ff */
[----:B------:R2:W-:Y:S02]  /*a660*/  MUFU.EX2 R116, R3 ;  /* 0x0000000300747308 */ /* 0x0005e40000000800 */
[----:B--2---:R-:W-:-:S06]  /*a670*/  FFMA.FTZ R3, R115, c[0x0][0x23c], -R0 ;  /* 0x00008f0073037a23 */ /* 0x004fcc0000010800 */
[----:B------:R2:W3:Y:S02]  /*a680*/  MUFU.EX2 R114, R3 ;  /* 0x0000000300727308 */ /* 0x0004e40000000800 */
[----:B--2---:R-:W-:Y:S01]  /*a690*/  FFMA.FTZ R3, R181, c[0x0][0x23c], -R4 ;  /* 0x00008f00b5037a23 */ /* 0x004fe20000010804 */
[----:B---3--:R-:W-:Y:S02]  /*a6a0*/  F2FP.PACK_AB R11, R114, R116 ;  /* 0x00000074720b723e */ /* 0x008fe400000000ff */
[----:B------:R-:W-:-:S03]  /*a6b0*/  MOV R181, R78 ;  /* 0x0000004e00b57202 */ /* 0x000fc60000000f00 */
[----:B------:R2:W-:Y:S02]  /*a6c0*/  MUFU.EX2 R115, R3 ;  /* 0x0000000300737308 */ /* 0x0005e40000000800 */
[C---:B----4-:R-:W-:Y:S08]  /*a6d0*/  HMMA.16816.F32 R36, R8.reuse, R14, R28 ;  /* 0x0000000e0824723c */ /* 0x050ff0000000181c */
[----:B-1----:R-:W-:Y:S01]  /*a6e0*/  HMMA.16816.F32 R28, R8, R18, R40 ;  /* 0x00000012081c723c */ /* 0x002fe20000001828 */
[----:B--2---:R-:W-:Y:S01]  /*a6f0*/  FFMA.FTZ R3, R174, c[0x0][0x23c], -R2 ;  /* 0x00008f00ae037a23 */ /* 0x004fe20000010802 */
[----:B------:R-:W-:-:S03]  /*a700*/  MOV R174, R79 ;  /* 0x0000004f00ae7202 */ /* 0x000fc60000000f00 */
[----:B------:R1:W-:Y:S02]  /*a710*/  MUFU.EX2 R113, R3 ;  /* 0x0000000300717308 */ /* 0x0003e40000000800 */
[--C-:B-1----:R-:W-:Y:S01]  /*a720*/  FFMA.FTZ R3, R175, c[0x0][0x23c], -R2.reuse ;  /* 0x00008f00af037a23 */ /* 0x102fe20000010802 */
[----:B------:R-:W-:Y:S02]  /*a730*/  MOV R175, R48 ;  /* 0x0000003000af7202 */ /* 0x000fe40000000f00 */
[C---:B------:R-:W-:Y:S03]  /*a740*/  HMMA.16816.F32 R48, R8.reuse, R12, R32 ;  /* 0x0000000c0830723c */ /* 0x040fe60000001820 */
[----:B------:R1:W2:Y:S05]  /*a750*/  MUFU.EX2 R112, R3 ;  /* 0x0000000300707308 */ /* 0x0002aa0000000800 */
[----:B------:R-:W-:Y:S07]  /*a760*/  HMMA.16816.F32 R32, R8, R16, R44 ;  /* 0x000000100820723c */ /* 0x000fee000000182c */
[----:B------:R-:W-:Y:S01]  /*a770*/  F2FP.PACK_AB R8, R138, R136 ;  /* 0x000000888a08723e */ /* 0x000fe200000000ff */
[----:B-1----:R-:W-:Y:S01]  /*a780*/  FFMA.FTZ R3, R108, c[0x0][0x23c], -R2 ;  /* 0x00008f006c037a23 */ /* 0x002fe20000010802 */
[----:B------:R-:W-:-:S02]  /*a790*/  F2FP.PACK_AB R9, R232, R233 ;  /* 0x000000e9e809723e */ /* 0x000fc400000000ff */
[----:B------:R-:W-:Y:S01]  /*a7a0*/  F2FP.PACK_AB R10, R60, R137 ;  /* 0x000000893c0a723e */ /* 0x000fe200000000ff */
[----:B------:R1:W-:Y:S01]  /*a7b0*/  MUFU.EX2 R103, R3 ;  /* 0x0000000300677308 */ /* 0x0003e20000000800 */
[----:B------:R-:W-:-:S07]  /*a7c0*/  F2FP.PACK_AB R11, R222, R225 ;  /* 0x000000e1de0b723e */ /* 0x000fce00000000ff */
[C---:B------:R-:W-:Y:S07]  /*a7d0*/  HMMA.16816.F32 R44, R8.reuse, R18, R168 ;  /* 0x00000012082c723c */ /* 0x040fee00000018a8 */
[----:B------:R-:W-:Y:S01]  /*a7e0*/  MOV R170, R97 ;  /* 0x0000006100aa7202 */ /* 0x000fe20000000f00 */
[----:B-1----:R-:W-:Y:S01]  /*a7f0*/  FFMA.FTZ R3, R109, c[0x0][0x23c], -R2 ;  /* 0x00008f006d037a23 */ /* 0x002fe20000010802 */
[----:B------:R-:W-:Y:S01]  /*a800*/  MOV R109, R82 ;  /* 0x00000052006d7202 */ /* 0x000fe20000000f00 */
[----:B------:R-:W-:Y:S01]  /*a810*/  HMMA.16816.F32 R40, R8, R12, R52 ;  /* 0x0000000c0828723c */ /* 0x000fe20000001834 */
[----:B------:R-:W-:-:S02]  /*a820*/  MOV R82, R69 ;  /* 0x0000004500527202 */ /* 0x000fc40000000f00 */
[----:B------:R-:W-:Y:S02]  /*a830*/  MOV R69, R67 ;  /* 0x0000004300457202 */ /* 0x000fe40000000f00 */
[----:B------:R-:W-:Y:S02]  /*a840*/  MOV R67, R85 ;  /* 0x0000005500437202 */ /* 0x000fe40000000f00 */
[----:B------:R-:W-:Y:S01]  /*a850*/  MOV R85, R102 ;  /* 0x0000006600557202 */ /* 0x000fe20000000f00 */
[----:B------:R-:W-:Y:S01]  /*a860*/  HMMA.16816.F32 R52, R8, R14, R152 ;  /* 0x0000000e0834723c */ /* 0x000fe20000001898 */
[----:B------:R1:W3:Y:S01]  /*a870*/  MUFU.EX2 R102, R3 ;  /* 0x0000000300667308 */ /* 0x0002e20000000800 */
[----:B------:R-:W4:Y:S01]  /*a880*/  LDSM.16.MT88.4 R12, [R205+0x5000] ;  /* 0x00500000cd0c783b */ /* 0x000f220000004200 */
[----:B------:R-:W-:Y:S02]  /*a890*/  MOV R165, R69 ;  /* 0x0000004500a57202 */ /* 0x000fe40000000f00 */
[----:B------:R-:W-:-:S02]  /*a8a0*/  MOV R171, R76 ;  /* 0x0000004c00ab7202 */ /* 0x000fc40000000f00 */
[----:B------:R-:W-:Y:S01]  /*a8b0*/  MOV R155, R67 ;  /* 0x00000043009b7202 */ /* 0x000fe20000000f00 */
[----:B------:R-:W-:Y:S01]  /*a8c0*/  HMMA.16816.F32 R156, R8, R16, R156 ;  /* 0x00000010089c723c */ /* 0x000fe2000000189c */
[----:B------:R-:W5:Y:S01]  /*a8d0*/  LDSM.16.MT88.4 R16, [R206+0x5000] ;  /* 0x00500000ce10783b */ /* 0x000f620000004200 */
[----:B------:R-:W-:Y:S01]  /*a8e0*/  MOV R154, R56 ;  /* 0x00000038009a7202 */ /* 0x000fe20000000f00 */
[--C-:B------:R-:W-:Y:S01]  /*a8f0*/  FFMA.FTZ R56, R230, c[0x0][0x23c], -R4.reuse ;  /* 0x00008f00e6387a23 */ /* 0x100fe20000010804 */
[----:B------:R-:W-:Y:S01]  /*a900*/  MOV R153, R61 ;  /* 0x0000003d00997202 */ /* 0x000fe20000000f00 */
[--C-:B------:R-:W-:Y:S01]  /*a910*/  FFMA.FTZ R61, R75, c[0x0][0x23c], -R4.reuse ;  /* 0x00008f004b3d7a23 */ /* 0x100fe20000010804 */
[----:B------:R-:W-:Y:S01]  /*a920*/  MOV R152, R60 ;  /* 0x0000003c00987202 */ /* 0x000fe20000000f00 */
[----:B------:R-:W-:Y:S01]  /*a930*/  FFMA.FTZ R60, R90, c[0x0][0x23c], -R4 ;  /* 0x00008f005a3c7a23 */ /* 0x000fe20000010804 */
[----:B--2---:R-:W-:Y:S01]  /*a940*/  F2FP.PACK_AB R8, R112, R113 ;  /* 0x000000717008723e */ /* 0x004fe200000000ff */
[----:B-1----:R-:W-:Y:S01]  /*a950*/  FFMA.FTZ R3, R176, c[0x0][0x23c], -R0 ;  /* 0x00008f00b0037a23 */ /* 0x002fe20000010800 */
[----:B------:R-:W-:Y:S01]  /*a960*/  MOV R176, R71 ;  /* 0x0000004700b07202 */ /* 0x000fe20000000f00 */
[----:B------:R-:W-:Y:S01]  /*a970*/  MUFU.EX2 R56, R56 ;  /* 0x0000003800387308 */ /* 0x000fe20000000800 */
[----:B------:R-:W-:-:S02]  /*a980*/  MOV R71, R70 ;  /* 0x0000004600477202 */ /* 0x000fc40000000f00 */
[----:B------:R-:W-:Y:S02]  /*a990*/  MOV R70, R100 ;  /* 0x0000006400467202 */ /* 0x000fe40000000f00 */
[----:B---3--:R-:W-:Y:S02]  /*a9a0*/  F2FP.PACK_AB R10, R102, R103 ;  /* 0x00000067660a723e */ /* 0x008fe400000000ff */
[----:B------:R-:W-:Y:S01]  /*a9b0*/  MOV R168, R70 ;  /* 0x0000004600a87202 */ /* 0x000fe20000000f00 */
[----:B------:R1:W-:Y:S01]  /*a9c0*/  MUFU.EX2 R100, R3 ;  /* 0x0000000300647308 */ /* 0x0003e20000000800 */
[----:B------:R-:W-:-:S07]  /*a9d0*/  MOV R169, R153 ;  /* 0x0000009900a97202 */ /* 0x000fce0000000f00 */
[----:B------:R-:W-:Y:S01]  /*a9e0*/  MUFU.EX2 R60, R60 ;  /* 0x0000003c003c7308 */ /* 0x000fe20000000800 */
[----:B-1----:R-:W-:Y:S01]  /*a9f0*/  FFMA.FTZ R3, R177, c[0x0][0x23c], -R0 ;  /* 0x00008f00b1037a23 */ /* 0x002fe20000010800 */
[----:B------:R-:W-:-:S06]  /*aa00*/  MOV R177, R81 ;  /* 0x0000005100b17202 */ /* 0x000fcc0000000f00 */
[----:B------:R-:W-:Y:S01]  /*aa10*/  MUFU.EX2 R61, R61 ;  /* 0x0000003d003d7308 */ /* 0x000fe20000000800 */
[----:B------:R-:W-:-:S07]  /*aa20*/  MOV R81, R101 ;  /* 0x0000006500517202 */ /* 0x000fce0000000f00 */
[----:B------:R1:W2:Y:S02]  /*aa30*/  MUFU.EX2 R101, R3 ;  /* 0x0000000300657308 */ /* 0x0002a40000000800 */
[----:B-1----:R-:W-:Y:S01]  /*aa40*/  FFMA.FTZ R3, R110, c[0x0][0x23c], -R0 ;  /* 0x00008f006e037a23 */ /* 0x002fe20000010800 */
[----:B--2---:R-:W-:Y:S02]  /*aa50*/  F2FP.PACK_AB R9, R101, R100 ;  /* 0x000000646509723e */ /* 0x004fe400000000ff */
[----:B------:R-:W-:-:S03]  /*aa60*/  MOV R110, R59 ;  /* 0x0000003b006e7202 */ /* 0x000fc60000000f00 */
[----:B------:R1:W-:Y:S01]  /*aa70*/  MUFU.EX2 R99, R3 ;  /* 0x0000000300637308 */ /* 0x0003e20000000800 */
[----:B------:R-:W-:-:S07]  /*aa80*/  FFMA.FTZ R59, R231, c[0x0][0x23c], -R4 ;  /* 0x00008f00e73b7a23 */ /* 0x000fce0000010804 */
[----:B------:R-:W-:Y:S01]  /*aa90*/  MUFU.EX2 R59, R59 ;  /* 0x0000003b003b7308 */ /* 0x000fe20000000800 */
[----:B-1----:R-:W-:Y:S01]  /*aaa0*/  FFMA.FTZ R3, R111, c[0x0][0x23c], -R0 ;  /* 0x00008f006f037a23 */ /* 0x002fe20000010800 */
[----:B------:R-:W-:-:S06]  /*aab0*/  MOV R111, R82 ;  /* 0x00000052006f7202 */ /* 0x000fcc0000000f00 */
[----:B------:R1:W2:Y:S01]  /*aac0*/  MUFU.EX2 R98, R3 ;  /* 0x0000000300627308 */ /* 0x0002a20000000800 */
[----:B------:R-:W-:Y:S01]  /*aad0*/  F2FP.PACK_AB R6, R110, R111 ;  /* 0x0000006f6e06723e */ /* 0x000fe200000000ff */
[----:B-1----:R-:W-:Y:S01]  /*aae0*/  FFMA.FTZ R3, R74, c[0x0][0x23c], -R4 ;  /* 0x00008f004a037a23 */ /* 0x002fe20000010804 */
[----:B--2---:R-:W-:-:S05]  /*aaf0*/  F2FP.PACK_AB R11, R98, R99 ;  /* 0x00000063620b723e */ /* 0x004fca00000000ff */
[----:B------:R1:W-:Y:S02]  /*ab00*/  MUFU.EX2 R108, R3 ;  /* 0x00000003006c7308 */ /* 0x0003e40000000800 */
[C---:B------:R-:W-:Y:S08]  /*ab10*/  HMMA.16816.F32 R140, R8.reuse, R20, R48 ;  /* 0x00000014088c723c */ /* 0x040ff00000001830 */
[----:B------:R-:W-:Y:S01]  /*ab20*/  HMMA.16816.F32 R48, R8, R24, R32 ;  /* 0x000000180830723c */ /* 0x000fe20000001820 */
[----:B-1----:R-:W-:Y:S01]  /*ab30*/  FFMA.FTZ R3, R178, c[0x0][0x23c], -R2 ;  /* 0x00008f00b2037a23 */ /* 0x002fe20000010802 */
        /* <DEDUP_REMOVED lines=12> */
[----:B-1----:R-:W-:Y:S01]  /*ac00*/  FFMA.FTZ R3, R92, c[0x0][0x23c], -R2 ;  /* 0x00008f005c037a23 */ /* 0x002fe20000010802 */
[----:B------:R-:W-:-:S03]  /*ac10*/  MOV R92, R81 ;  /* 0x00000051005c7202 */ /* 0x000fc60000000f00 */
[----:B------:R1:W-:Y:S03]  /*ac20*/  MUFU.EX2 R87, R3 ;  /* 0x0000000300577308 */ /* 0x0003e60000000800 */
[C---:B------:R-:W-:Y:S08]  /*ac30*/  HMMA.16816.F32 R20, R8.reuse, R22, R52 ;  /* 0x000000160814723c */ /* 0x040ff00000001834 */
[----:B------:R-:W-:Y:S01]  /*ac40*/  HMMA.16816.F32 R36, R8, R24, R156 ;  /* 0x000000180824723c */ /* 0x000fe2000000189c */
[----:B-1----:R-:W-:Y:S01]  /*ac50*/  FFMA.FTZ R3, R93, c[0x0][0x23c], -R2 ;  /* 0x00008f005d037a23 */ /* 0x002fe20000010802 */
[----:B------:R-:W-:-:S06]  /*ac60*/  MOV R93, R80 ;  /* 0x00000050005d7202 */ /* 0x000fcc0000000f00 */
[----:B------:R-:W-:Y:S01]  /*ac70*/  HMMA.16816.F32 R28, R8, R26, R44 ;  /* 0x0000001a081c723c */ /* 0x000fe2000000182c */
[----:B------:R-:W1:Y:S01]  /*ac80*/  LDSM.16.MT88.4 R24, [R205+0x5400] ;  /* 0x00540000cd18783b */ /* 0x000e620000004200 */
[----:B------:R3:W3:Y:S05]  /*ac90*/  MUFU.EX2 R86, R3 ;  /* 0x0000000300567308 */ /* 0x0006ea0000000800 */
[----:B--2---:R-:W-:Y:S01]  /*aca0*/  F2FP.PACK_AB R8, R96, R97 ;  /* 0x000000616008723e */ /* 0x004fe200000000ff */
[--C-:B---3--:R-:W-:Y:S01]  /*acb0*/  FFMA.FTZ R3, R180, c[0x0][0x23c], -R0.reuse ;  /* 0x00008f00b4037a23 */ /* 0x108fe20000010800 */
[----:B------:R-:W-:Y:S02]  /*acc0*/  MOV R180, R84 ;  /* 0x0000005400b47202 */ /* 0x000fe40000000f00 */
[----:B------:R-:W-:Y:S01]  /*acd0*/  F2FP.PACK_AB R10, R86, R87 ;  /* 0x00000057560a723e */ /* 0x000fe200000000ff */
        /* <DEDUP_REMOVED lines=15> */
[C---:B----4-:R-:W-:Y:S08]  /*add0*/  HMMA.16816.F32 R140, R8.reuse, R12, R140 ;  /* 0x0000000c088c723c */ /* 0x050ff0000000188c */
[----:B------:R-:W-:Y:S01]  /*ade0*/  HMMA.16816.F32 R148, R8, R14, R148 ;  /* 0x0000000e0894723c */ /* 0x000fe20000001894 */
[----:B--2---:R-:W-:Y:S01]  /*adf0*/  FFMA.FTZ R3, R183, c[0x0][0x23c], -R2 ;  /* 0x00008f00b7037a23 */ /* 0x004fe20000010802 */
[----:B------:R-:W-:-:S03]  /*ae00*/  MOV R183, R164 ;  /* 0x000000a400b77202 */ /* 0x000fc60000000f00 */
[----:B------:R2:W3:Y:S03]  /*ae10*/  MUFU.EX2 R80, R3 ;  /* 0x0000000300507308 */ /* 0x0004e60000000800 */
[C---:B-----5:R-:W-:Y:S08]  /*ae20*/  HMMA.16816.F32 R48, R8.reuse, R16, R48 ;  /* 0x000000100830723c */ /* 0x060ff00000001830 */
[----:B------:R-:W-:Y:S01]  /*ae30*/  HMMA.16816.F32 R44, R8, R18, R32 ;  /* 0x00000012082c723c */ /* 0x000fe20000001820 */
[----:B--2---:R-:W-:-:S06]  /*ae40*/  FFMA.FTZ R3, R88, c[0x0][0x23c], -R2 ;  /* 0x00008f0058037a23 */ /* 0x004fcc0000010802 */
[----:B------:R-:W-:Y:S01]  /*ae50*/  F2FP.PACK_AB R8, R180, R182 ;  /* 0x000000b6b408723e */ /* 0x000fe200000000ff */
[----:B------:R-:W-:Y:S01]  /*ae60*/  FFMA.FTZ R32, R106, c[0x0][0x23c], -R2 ;  /* 0x00008f006a207a23 */ /* 0x000fe20000010802 */
[----:B------:R-:W-:Y:S01]  /*ae70*/  F2FP.PACK_AB R9, R200, R201 ;  /* 0x000000c9c809723e */ /* 0x000fe200000000ff */
[----:B------:R2:W-:Y:S01]  /*ae80*/  MUFU.EX2 R79, R3 ;  /* 0x00000003004f7308 */ /* 0x0005e20000000800 */
[----:B------:R-:W-:Y:S01]  /*ae90*/  F2FP.PACK_AB R10, R92, R93 ;  /* 0x0000005d5c0a723e */ /* 0x000fe200000000ff */
[----:B------:R-:W-:Y:S01]  /*aea0*/  FFMA.FTZ R33, R242, R64, R66 ;  /* 0x00000040f2217223 */ /* 0x000fe20000010042 */
[----:B------:R-:W-:Y:S01]  /*aeb0*/  F2FP.PACK_AB R11, R221, R219 ;  /* 0x000000dbdd0b723e */ /* 0x000fe200000000ff */
[----:B------:R-:W-:Y:S01]  /*aec0*/  FFMA.FTZ R35, R241, R7, R239 ;  /* 0x00000007f1237223 */ /* 0x000fe200000100ef */
[----:B------:R-:W-:Y:S01]  /*aed0*/  F2FP.PACK_AB R7, R226, R223 ;  /* 0x000000dfe207723e */ /* 0x000fe200000000ff */
[----:B------:R-:W-:Y:S01]  /*aee0*/  FFMA.FTZ R34, R240, R5, R198 ;  /* 0x00000005f0227223 */ /* 0x000fe200000100c6 */
[----:B------:R-:W-:Y:S01]  /*aef0*/  F2FP.PACK_AB R5, R227, R224 ;  /* 0x000000e0e305723e */ /* 0x000fe200000000ff */
[----:B------:R-:W-:Y:S01]  /*af00*/  MUFU.EX2 R242, R32 ;  /* 0x0000002000f27308 */ /* 0x000fe20000000800 */
[----:B------:R-:W-:Y:S01]  /*af10*/  MOV R88, R166 ;  /* 0x000000a600587202 */ /* 0x000fe20000000f00 */
[----:B------:R-:W-:Y:S01]  /*af20*/  HMMA.16816.F32 R52, R8, R14, R20 ;  /* 0x0000000e0834723c */ /* 0x000fe20000001814 */
[----:B------:R-:W4:Y:S01]  /*af30*/  LDSM.16.MT88.4 R20, [R206+0x5400] ;  /* 0x00540000ce14783b */ /* 0x000f220000004200 */
[----:B------:R-:W-:-:S02]  /*af40*/  FADD.FTZ R34, R199, R34 ;  /* 0x00000022c7227221 */ /* 0x000fc40000010000 */
[----:B--2---:R-:W-:Y:S01]  /*af50*/  FFMA.FTZ R3, R89, c[0x0][0x23c], -R2 ;  /* 0x00008f0059037a23 */ /* 0x004fe20000010802 */
[----:B------:R-:W-:-:S03]  /*af60*/  MOV R89, R137 ;  /* 0x0000008900597202 */ /* 0x000fc60000000f00 */
[----:B------:R-:W-:Y:S01]  /*af70*/  HMMA.16816.F32 R144, R8, R12, R40 ;  /* 0x0000000c0890723c */ /* 0x000fe20000001828 */
[----:B------:R-:W2:Y:S01]  /*af80*/  LDSM.16.MT88.4 R12, [R205+0x5800] ;  /* 0x00580000cd0c783b */ /* 0x000ea20000004200 */
[----:B------:R5:W1:Y:S01]  /*af90*/  MUFU.EX2 R78, R3 ;  /* 0x00000003004e7308 */ /* 0x000a620000000800 */
[-C--:B------:R-:W-:Y:S02]  /*afa0*/  MOV R137, R62.reuse ;  /* 0x0000003e00897202 */ /* 0x080fe40000000f00 */
[----:B------:R-:W-:-:S03]  /*afb0*/  @P1 MOV R137, R62 ;  /* 0x0000003e00891202 */ /* 0x000fc60000000f00 */
[C---:B------:R-:W-:Y:S07]  /*afc0*/  HMMA.16816.F32 R36, R8.reuse, R16, R36 ;  /* 0x000000100824723c */ /* 0x040fee0000001824 */
[----:B------:R-:W-:Y:S01]  /*afd0*/  FFMA.FTZ R16, R248, c[0x0][0x23c], -R2 ;  /* 0x00008f00f8107a23 */ /* 0x000fe20000010802 */
[----:B------:R-:W-:Y:S01]  /*afe0*/  HMMA.16816.F32 R28, R8, R18, R28 ;  /* 0x00000012081c723c */ /* 0x000fe2000000181c */
[----:B------:R-:W-:Y:S01]  /*aff0*/  FFMA.FTZ R17, R91, c[0x0][0x23c], -R4 ;  /* 0x00008f005b117a23 */ /* 0x000fe20000010804 */
[----:B------:R-:W-:Y:S01]  /*b000*/  F2FP.PACK_AB R4, R178, R179 ;  /* 0x000000b3b204723e */ /* 0x000fe200000000ff */
[----:B-----5:R-:W-:-:S04]  /*b010*/  FFMA.FTZ R3, R73, c[0x0][0x23c], -R2 ;  /* 0x00008f0049037a23 */ /* 0x020fc80000010802 */
[----:B------:R5:W-:Y:S01]  /*b020*/  MUFU.EX2 R77, R3 ;  /* 0x00000003004d7308 */ /* 0x000be20000000800 */
[----:B---3--:R-:W-:Y:S01]  /*b030*/  F2FP.PACK_AB R8, R80, R81 ;  /* 0x000000515008723e */ /* 0x008fe200000000ff */
[--C-:B------:R-:W-:Y:S01]  /*b040*/  FFMA.FTZ R18, R249, c[0x0][0x23c], -R2.reuse ;  /* 0x00008f00f9127a23 */ /* 0x100fe20000010802 */
[----:B-1----:R-:W-:Y:S01]  /*b050*/  F2FP.PACK_AB R10, R78, R79 ;  /* 0x0000004f4e0a723e */ /* 0x002fe200000000ff */
[----:B------:R-:W-:Y:S01]  /*b060*/  FFMA.FTZ R19, R105, c[0x0][0x23c], -R2 ;  /* 0x00008f0069137a23 */ /* 0x000fe20000010802 */
[C---:B------:R-:W-:Y:S08]  /*b070*/  HMMA.16816.F32 R144, R4.reuse, R24, R144 ;  /* 0x000000180490723c */ /* 0x040ff00000001890 */
[----:B----4-:R-:W-:Y:S01]  /*b080*/  HMMA.16816.F32 R36, R4, R20, R36 ;  /* 0x000000140424723c */ /* 0x010fe20000001824 */
[----:B-----5:R-:W-:Y:S01]  /*b090*/  FFMA.FTZ R3, R185, c[0x0][0x23c], -R0 ;  /* 0x00008f00b9037a23 */ /* 0x020fe20000010800 */
[----:B------:R-:W-:-:S02]  /*b0a0*/  MOV R185, R138 ;  /* 0x0000008a00b97202 */ /* 0x000fc40000000f00 */
[-C--:B------:R-:W-:Y:S01]  /*b0b0*/  MOV R138, R63.reuse ;  /* 0x0000003f008a7202 */ /* 0x080fe20000000f00 */
[----:B------:R1:W-:Y:S01]  /*b0c0*/  MUFU.EX2 R74, R3 ;  /* 0x00000003004a7308 */ /* 0x0003e20000000800 */
[----:B------:R-:W-:Y:S01]  /*b0d0*/  @P1 MOV R138, R63 ;  /* 0x0000003f008a1202 */ /* 0x000fe20000000f00 */
[----:B-1----:R-:W-:Y:S01]  /*b0e0*/  FFMA.FTZ R3, R186, c[0x0][0x23c], -R0 ;  /* 0x00008f00ba037a23 */ /* 0x002fe20000010800 */
[----:B------:R-:W-:Y:S02]  /*b0f0*/  MOV R186, R136 ;  /* 0x0000008800ba7202 */ /* 0x000fe40000000f00 */
[----:B------:R-:W-:-:S03]  /*b100*/  MOV R136, R58 ;  /* 0x0000003a00887202 */ /* 0x000fc60000000f00 */
[----:B------:R1:W3:Y:S01]  /*b110*/  MUFU.EX2 R76, R3 ;  /* 0x00000003004c7308 */ /* 0x0002e20000000800 */
[----:B------:R-:W-:Y:S01]  /*b120*/  @P1 MOV R136, R58 ;  /* 0x0000003a00881202 */ /* 0x000fe20000000f00 */
[----:B-1----:R-:W-:Y:S01]  /*b130*/  FFMA.FTZ R3, R187, c[0x0][0x23c], -R0 ;  /* 0x00008f00bb037a23 */ /* 0x002fe20000010800 */
[----:B---3--:R-:W-:Y:S02]  /*b140*/  F2FP.PACK_AB R9, R76, R74 ;  /* 0x0000004a4c09723e */ /* 0x008fe400000000ff */
[----:B------:R-:W-:-:S03]  /*b150*/  MOV R187, R169 ;  /* 0x000000a900bb7202 */ /* 0x000fc60000000f00 */
[----:B------:R1:W-:Y:S01]  /*b160*/  MUFU.EX2 R73, R3 ;  /* 0x0000000300497308 */ /* 0x0003e20000000800 */
[----:B------:R-:W-:Y:S01]  /*b170*/  F2FP.PACK_AB R169, R59, R56 ;  /* 0x000000383ba9723e */ /* 0x000fe200000000ff */
[----:B-1----:R-:W-:Y:S01]  /*b180*/  FFMA.FTZ R3, R189, c[0x0][0x23c], -R0 ;  /* 0x00008f00bd037a23 */ /* 0x002fe20000010800 */
[----:B------:R-:W-:Y:S02]  /*b190*/  MOV R189, R183 ;  /* 0x000000b700bd7202 */ /* 0x000fe40000000f00 */
[----:B------:R-:W-:-:S03]  /*b1a0*/  MOV R183, R168 ;  /* 0x000000a800b77202 */ /* 0x000fc60000000f00 */
[----:B------:R-:W1:Y:S01]  /*b1b0*/  MUFU.EX2 R72, R3 ;  /* 0x0000000300487308 */ /* 0x000e620000000800 */
[----:B------:R-:W-:Y:S02]  /*b1c0*/  F2FP.PACK_AB R168, R181, R174 ;  /* 0x000000aeb5a8723e */ /* 0x000fe400000000ff */
[----:B-1----:R-:W-:Y:S01]  /*b1d0*/  F2FP.PACK_AB R11, R72, R73 ;  /* 0x00000049480b723e */ /* 0x002fe200000000ff */
[----:B------:R-:W-:-:S04]  /*b1e0*/  FFMA.FTZ R3, R190, c[0x0][0x23c], -R2 ;  /* 0x00008f00be037a23 */ /* 0x000fc80000010802 */
[----:B------:R1:W3:Y:S02]  /*b1f0*/  MUFU.EX2 R71, R3 ;  /* 0x0000000300477308 */ /* 0x0002e40000000800 */
[C---:B------:R-:W-:Y:S08]  /*b200*/  HMMA.16816.F32 R140, R8.reuse, R24, R140 ;  /* 0x00000018088c723c */ /* 0x040ff0000000188c */
[----:B------:R-:W-:Y:S01]  /*b210*/  HMMA.16816.F32 R148, R8, R26, R148 ;  /* 0x0000001a0894723c */ /* 0x000fe20000001894 */
[----:B-1----:R-:W-:-:S07]  /*b220*/  FFMA.FTZ R3, R104, c[0x0][0x23c], -R2 ;  /* 0x00008f0068037a23 */ /* 0x002fce0000010802 */
[C---:B------:R-:W-:Y:S01]  /*b230*/  HMMA.16816.F32 R160, R8.reuse, R20, R48 ;  /* 0x0000001408a0723c */ /* 0x040fe20000001830 */
[----:B------:R1:W-:Y:S07]  /*b240*/  MUFU.EX2 R51, R17 ;  /* 0x0000001100337308 */ /* 0x0003ee0000000800 */
[----:B------:R-:W-:Y:S01]  /*b250*/  HMMA.16816.F32 R40, R8, R22, R44 ;  /* 0x000000160828723c */ /* 0x000fe2000000182c */
[----:B------:R-:W4:Y:S01]  /*b260*/  LDSM.16.MT88.4 R8, [R206+0x5800] ;  /* 0x00580000ce08783b */ /* 0x000f220000004200 */
[----:B------:R5:W-:Y:S06]  /*b270*/  MUFU.EX2 R70, R3 ;  /* 0x0000000300467308 */ /* 0x000bec0000000800 */
[C---:B------:R-:W-:Y:S01]  /*b280*/  HMMA.16816.F32 R44, R4.reuse, R26, R52 ;  /* 0x0000001a042c723c */ /* 0x040fe20000001834 */
[----:B-1----:R-:W-:Y:S01]  /*b290*/  FFMA.FTZ R17, R195, c[0x0][0x23c], -R0 ;  /* 0x00008f00c3117a23 */ /* 0x002fe20000010800 */
[----:B------:R1:W-:Y:S01]  /*b2a0*/  MUFU.EX2 R50, R16 ;  /* 0x0000001000327308 */ /* 0x0003e20000000800 */
[----:B------:R-:W2:Y:S05]  /*b2b0*/  LDSM.16.MT88.4 R24, [R206+0x5c00] ;  /* 0x005c0000ce18783b */ /* 0x000eaa0000004200 */
[----:B------:R-:W-:Y:S01]  /*b2c0*/  HMMA.16816.F32 R20, R4, R22, R28 ;  /* 0x000000160414723c */ /* 0x000fe2000000181c */
[----:B-----5:R-:W-:Y:S01]  /*b2d0*/  FFMA.FTZ R3, R188, c[0x0][0x23c], -R2 ;  /* 0x00008f00bc037a23 */ /* 0x020fe20000010802 */
[----:B------:R5:W5:Y:S01]  /*b2e0*/  MUFU.EX2 R49, R18 ;  /* 0x0000001200317308 */ /* 0x000b620000000800 */
[----:B------:R-:W-:-:S04]  /*b2f0*/  FFMA.FTZ R2, R193, c[0x0][0x23c], -R0 ;  /* 0x00008f00c1027a23 */ /* 0x000fc80000010800 */
[----:B---3--:R-:W-:Y:S01]  /*b300*/  F2FP.PACK_AB R4, R71, R77 ;  /* 0x0000004d4704723e */ /* 0x008fe200000000ff */
[--C-:B-1----:R-:W-:Y:S02]  /*b310*/  FFMA.FTZ R16, R194, c[0x0][0x23c], -R0.reuse ;  /* 0x00008f00c2107a23 */ /* 0x102fe40000010800 */
[----:B------:R1:W3:Y:S08]  /*b320*/  MUFU.EX2 R69, R3 ;  /* 0x0000000300457308 */ /* 0x0002f00000000800 */
[----:B------:R2:W-:Y:S01]  /*b330*/  MUFU.EX2 R66, R2 ;  /* 0x0000000200427308 */ /* 0x0005e20000000800 */
[----:B-----5:R-:W-:Y:S01]  /*b340*/  FADD.FTZ R18, R245, R35 ;  /* 0x00000023f5127221 */ /* 0x020fe20000010000 */
[----:B------:R-:W-:Y:S01]  /*b350*/  F2FP.PACK_AB R164, R49, R50 ;  /* 0x0000003231a4723e */ /* 0x000fe200000000ff */
[----:B-1----:R-:W-:Y:S01]  /*b360*/  FFMA.FTZ R3, R192, c[0x0][0x23c], -R0 ;  /* 0x00008f00c0037a23 */ /* 0x002fe20000010800 */
[----:B---3--:R-:W-:-:S04]  /*b370*/  F2FP.PACK_AB R6, R69, R70 ;  /* 0x000000464506723e */ /* 0x008fc800000000ff */
[----:B------:R-:W1:Y:S01]  /*b380*/  MUFU.EX2 R48, R19 ;  /* 0x0000001300307308 */ /* 0x000e620000000800 */
[----:B--2---:R-:W-:-:S07]  /*b390*/  FFMA.FTZ R2, R107, c[0x0][0x23c], -R0 ;  /* 0x00008f006b027a23 */ /* 0x004fce0000010800 */
[----:B------:R2:W-:Y:S08]  /*b3a0*/  MUFU.EX2 R68, R3 ;  /* 0x0000000300447308 */ /* 0x0005f00000000800 */
[----:B------:R-:W3:Y:S01]  /*b3b0*/  MUFU.EX2 R64, R2 ;  /* 0x0000000200407308 */ /* 0x000ee20000000800 */
[----:B-1----:R-:W-:Y:S01]  /*b3c0*/  F2FP.PACK_AB R166, R242, R48 ;  /* 0x00000030f2a6723e */ /* 0x002fe200000000ff */
[----:B--2---:R-:W-:-:S06]  /*b3d0*/  FFMA.FTZ R3, R191, c[0x0][0x23c], -R0 ;  /* 0x00008f00bf037a23 */ /* 0x004fcc0000010800 */
[----:B------:R-:W-:Y:S01]  /*b3e0*/  MUFU.EX2 R17, R17 ;  /* 0x0000001100117308 */ /* 0x000fe20000000800 */
[----:B---3--:R-:W-:-:S07]  /*b3f0*/  F2FP.PACK_AB R7, R64, R66 ;  /* 0x000000424007723e */ /* 0x008fce00000000ff */
[----:B------:R-:W1:Y:S01]  /*b400*/  MUFU.EX2 R67, R3 ;  /* 0x0000000300437308 */ /* 0x000e620000000800 */
[----:B------:R-:W-:-:S07]  /*b410*/  FFMA.FTZ R2, R251, c[0x0][0x23c], -R0 ;  /* 0x00008f00fb027a23 */ /* 0x000fce0000010800 */
[----:B------:R-:W2:Y:S01]  /*b420*/  MUFU.EX2 R16, R16 ;  /* 0x0000001000107308 */ /* 0x000ea20000000800 */
[----:B-1----:R-:W-:Y:S01]  /*b430*/  F2FP.PACK_AB R5, R67, R68 ;  /* 0x000000444305723e */ /* 0x002fe200000000ff */
[----:B------:R-:W-:Y:S02]  /*b440*/  FFMA.FTZ R3, R250, c[0x0][0x23c], -R0 ;  /* 0x00008f00fa037a23 */ /* 0x000fe40000010800 */
[----:B------:R-:W-:-:S04]  /*b450*/  FFMA.FTZ R0, R243, R65, R125 ;  /* 0x00000041f3007223 */ /* 0x000fc8000001007d */
[----:B------:R1:W-:Y:S01]  /*b460*/  MUFU.EX2 R32, R3 ;  /* 0x0000000300207308 */ /* 0x0003e20000000800 */
[----:B------:R-:W-:Y:S01]  /*b470*/  HMMA.16816.F32 R140, R4, R12, R140 ;  /* 0x0000000c048c723c */ /* 0x000fe2000000188c */
[----:B------:R-:W-:Y:S02]  /*b480*/  FADD.FTZ R19, R124, R0 ;  /* 0x000000007c137221 */ /* 0x000fe40000010000 */
[----:B------:R-:W-:Y:S01]  /*b490*/  FADD.FTZ R0, R171, R18 ;  /* 0x00000012ab007221 */ /* 0x000fe20000010000 */
[----:B------:R-:W-:-:S03]  /*b4a0*/  MOV R171, R152 ;  /* 0x0000009800ab7202 */ /* 0x000fc60000000f00 */
[----:B------:R3:W5:Y:S01]  /*b4b0*/  MUFU.EX2 R18, R2 ;  /* 0x0000000200127308 */ /* 0x0007620000000800 */
[----:B------:R-:W-:Y:S01]  /*b4c0*/  FADD.FTZ R0, R167, R0 ;  /* 0x00000000a7007221 */ /* 0x000fe20000010000 */
[C---:B------:R-:W-:Y:S01]  /*b4d0*/  HMMA.16816.F32 R148, R4.reuse, R14, R148 ;  /* 0x0000000e0494723c */ /* 0x040fe20000001894 */
[----:B------:R-:W5:Y:S01]  /*b4e0*/  LDSM.16.MT88.4 R152, [R205+0x5c00] ;  /* 0x005c0000cd98783b */ /* 0x000f620000004200 */
[----:B--2---:R-:W-:Y:S01]  /*b4f0*/  F2FP.PACK_AB R167, R16, R17 ;  /* 0x0000001110a7723e */ /* 0x004fe200000000ff */
[----:B------:R-:W-:Y:S01]  /*b500*/  FADD.FTZ R0, R88, R0 ;  /* 0x0000000058007221 */ /* 0x000fe20000010000 */
[----:B------:R-:W-:Y:S01]  /*b510*/  MOV R88, R171 ;  /* 0x000000ab00587202 */ /* 0x000fe20000000f00 */
[----:B-1----:R-:W-:Y:S01]  /*b520*/  FADD.FTZ R3, R129, R33 ;  /* 0x0000002181037221 */ /* 0x002fe20000010000 */
[----:B------:R-:W-:Y:S02]  /*b530*/  F2FP.PACK_AB R171, R61, R60 ;  /* 0x0000003c3dab723e */ /* 0x000fe400000000ff */
[----:B----4-:R-:W-:Y:S01]  /*b540*/  HMMA.16816.F32 R160, R4, R8, R160 ;  /* 0x0000000804a0723c */ /* 0x010fe200000018a0 */
[----:B------:R-:W-:-:S02]  /*b550*/  FADD.FTZ R3, R131, R3 ;  /* 0x0000000383037221 */ /* 0x000fc40000010000 */
[----:B---3--:R-:W-:Y:S01]  /*b560*/  FADD.FTZ R2, R228, R34 ;  /* 0x00000022e4027221 */ /* 0x008fe20000010000 */
[----:B-----5:R-:W-:-:S04]  /*b570*/  F2FP.PACK_AB R165, R18, R32 ;  /* 0x0000002012a5723e */ /* 0x020fc800000000ff */
[----:B------:R-:W-:Y:S01]  /*b580*/  HMMA.16816.F32 R28, R4, R10, R40 ;  /* 0x0000000a041c723c */ /* 0x000fe20000001828 */
[----:B------:R-:W-:-:S06]  /*b590*/  FADD.FTZ R3, R139, R3 ;  /* 0x000000038b037221 */ /* 0x000fcc0000010000 */
[----:B------:R-:W-:Y:S02]  /*b5a0*/  F2FP.PACK_AB R4, R176, R177 ;  /* 0x000000b1b004723e */ /* 0x000fe400000000ff */
[----:B------:R-:W-:Y:S02]  /*b5b0*/  F2FP.PACK_AB R5, R115, R229 ;  /* 0x000000e57305723e */ /* 0x000fe400000000ff */
[----:B------:R-:W-:Y:S02]  /*b5c0*/  F2FP.PACK_AB R6, R175, R109 ;  /* 0x0000006daf06723e */ /* 0x000fe400000000ff */
[----:B------:R-:W-:-:S03]  /*b5d0*/  F2FP.PACK_AB R7, R51, R108 ;  /* 0x0000006c3307723e */ /* 0x000fc600000000ff */
[----:B------:R-:W-:Y:S08]  /*b5e0*/  HMMA.16816.F32 R160, R164, R24, R160 ;  /* 0x00000018a4a0723c */ /* 0x000ff000000018a0 */
[C---:B------:R-:W-:Y:S07]  /*b5f0*/  HMMA.16816.F32 R156, R4.reuse, R8, R36 ;  /* 0x00000008049c723c */ /* 0x040fee0000001824 */
[----:B------:R-:W-:Y:S01]  /*b600*/  FADD.FTZ R8, R130, R19 ;  /* 0x0000001382087221 */ /* 0x000fe20000010000 */
[C---:B------:R-:W-:Y:S08]  /*b610*/  HMMA.16816.F32 R144, R4.reuse, R12, R144 ;  /* 0x0000000c0490723c */ /* 0x040ff00000001890 */
[C---:B------:R-:W-:Y:S08]  /*b620*/  HMMA.16816.F32 R12, R4.reuse, R14, R44 ;  /* 0x0000000e040c723c */ /* 0x040ff0000000182c */
[----:B------:R-:W-:Y:S07]  /*b630*/  HMMA.16816.F32 R20, R4, R10, R20 ;  /* 0x0000000a0414723c */ /* 0x000fee0000001814 */
[----:B------:R-:W-:Y:S01]  /*b640*/  FADD.FTZ R4, R238, R2 ;  /* 0x00000002ee047221 */ /* 0x000fe20000010000 */
[----:B------:R-:W-:Y:S01]  /*b650*/  HMMA.16816.F32 R140, R164, R152, R140 ;  /* 0x00000098a48c723c */ /* 0x000fe2000000188c */
[----:B------:R-:W-:-:S02]  /*b660*/  FADD.FTZ R2, R132, R8 ;  /* 0x0000000884027221 */ /* 0x000fc40000010000 */
[----:B------:R-:W-:Y:S02]  /*b670*/  FADD.FTZ R4, R236, R4 ;  /* 0x00000004ec047221 */ /* 0x000fe40000010000 */
[----:B------:R-:W-:Y:S01]  /*b680*/  FADD.FTZ R6, R197, R3 ;  /* 0x00000003c5067221 */ /* 0x000fe20000010000 */
[----:B------:R-:W-:Y:S01]  /*b690*/  MOV R3, R57 ;  /* 0x0000003900037202 */ /* 0x000fe20000000f00 */
[----:B------:R-:W-:Y:S01]  /*b6a0*/  FADD.FTZ R5, R126, R2 ;  /* 0x000000027e057221 */ /* 0x000fe20000010000 */
[C---:B------:R-:W-:Y:S01]  /*b6b0*/  HMMA.16816.F32 R148, R164.reuse, R154, R148 ;  /* 0x0000009aa494723c */ /* 0x040fe20000001894 */
[----:B------:R-:W-:Y:S01]  /*b6c0*/  FADD.FTZ R7, R94, R0 ;  /* 0x000000005e077221 */ /* 0x000fe20000010000 */
[----:B------:R-:W-:Y:S01]  /*b6d0*/  MOV R94, R170 ;  /* 0x000000aa005e7202 */ /* 0x000fe20000000f00 */
[----:B------:R-:W-:Y:S01]  /*b6e0*/  FADD.FTZ R4, R237, R4 ;  /* 0x00000004ed047221 */ /* 0x000fe20000010000 */
[----:B------:R-:W-:Y:S01]  /*b6f0*/  F2FP.PACK_AB R170, R172, R173 ;  /* 0x000000adacaa723e */ /* 0x000fe200000000ff */
[----:B------:R-:W-:Y:S01]  /*b700*/  FADD.FTZ R2, R134, R6 ;  /* 0x0000000686027221 */ /* 0x000fe20000010000 */
[----:B------:R-:W-:Y:S01]  /*b710*/  @P1 MOV R3, R57 ;  /* 0x0000003900031202 */ /* 0x000fe20000000f00 */
        /* <DEDUP_REMOVED lines=36> */
[----:B------:R-:W-:Y:S01]  /*b960*/  FADD.FTZ R4, R218, R4 ;  /* 0x00000004da047221 */ /* 0x000fe20000010000 */
[----:B------:R-:W-:Y:S01]  /*b970*/  @P1 IADD3 R218, R244, -0x3, RZ ;  /* 0xfffffffdf4da1810 */ /* 0x000fe20007ffe0ff */
        /* <DEDUP_REMOVED lines=74> */
[----:B------:R-:W-:Y:S05]  /*be20*/  @P1 BRA `(.L_x_75) ;  /* 0x0000001000001947 */ /* 0x000fea0003800000 */
.L_x_71:
[----:B------:R-:W-:-:S04]  /*be30*/  IADD3 R218, R0, -0x1, RZ ;  /* 0xffffffff00da7810 */ /* 0x000fc80007ffe0ff */
.L_x_75:
[----:B------:R-:W-:-:S13]  /*be40*/  ISETP.GE.AND P0, PT, R218, RZ, PT ;  /* 0x000000ffda00720c */ /* 0x000fda0003f06270 */
[----:B------:R-:W-:Y:S05]  /*be50*/  @!P0 BRA `(.L_x_76) ;  /* 0x00003b5000008947 */ /* 0x000fea0003800000 */
[----:B------:R-:W2:Y:S01]  /*be60*/  LDL.LU.64 R6, [R1+0x18] ;  /* 0x0000180001067983 */ /* 0x000ea20000300a00 */
[----:B------:R-:W-:Y:S01]  /*be70*/  ULDC.64 UR4, c[0x0][0x1a0] ;  /* 0x0000680000047ab9 */ /* 0x000fe20000000a00 */
[----:B------:R-:W-:Y:S01]  /*be80*/  IMAD.MOV.U32 R133, RZ, RZ, R137 ;  /* 0x000000ffff857224 */ /* 0x000fe200078e0089 */
[----:B------:R-:W-:Y:S01]  /*be90*/  USHF.L.U64.HI UR6, UR4, 0x6, UR5 ;  /* 0x0000000604067899 */ /* 0x000fe20008010205 */
[----:B------:R-:W3:Y:S01]  /*bea0*/  LDL.LU.64 R4, [R1+0x20] ;  /* 0x0000200001047983 */ /* 0x000ee20000300a00 */
[----:B------:R-:W-:Y:S01]  /*beb0*/  USHF.L.U32 UR7, UR4, 0x6, URZ ;  /* 0x0000000604077899 */ /* 0x000fe2000800063f */
[----:B------:R-:W-:Y:S01]  /*bec0*/  IMAD.MOV.U32 R132, RZ, RZ, R138 ;  /* 0x000000ffff847224 */ /* 0x000fe200078e008a */
[----:B------:R-:W-:Y:S01]  /*bed0*/  UIMAD.WIDE.U32 UR12, UR4, 0x60, URZ ;  /* 0x00000060040c78a5 */ /* 0x000fe2000f8e003f */
[----:B------:R-:W-:Y:S01]  /*bee0*/  MOV R135, R3 ;  /* 0x0000000300877202 */ /* 0x000fe20000000f00 */
[----:B------:R-:W-:Y:S01]  /*bef0*/  UIMAD UR10, UR5, 0x60, URZ ;  /* 0x00000060050a78a4 */ /* 0x000fe2000f8e023f */
[----:B------:R-:W-:-:S02]  /*bf00*/  IMAD.MOV.U32 R134, RZ, RZ, R136 ;  /* 0x000000ffff867224 */ /* 0x000fc400078e0088 */
[----:B------:R-:W-:Y:S02]  /*bf10*/  ULDC.64 UR4, c[0x0][0x198] ;  /* 0x0000660000047ab9 */ /* 0x000fe40000000a00 */
[----:B------:R-:W-:Y:S01]  /*bf20*/  USHF.L.U64.HI UR11, UR4, 0x6, UR5 ;  /* 0x00000006040b7899 */ /* 0x000fe20008010205 */
[----:B------:R-:W-:Y:S01]  /*bf30*/  ISETP.GE.AND P0, PT, R246, c[0x0][0x220], PT ;  /* 0x00008800f6007a0c */ /* 0x000fe20003f06270 */
[----:B------:R-:W-:Y:S02]  /*bf40*/  UIMAD.WIDE.U32 UR14, UR4, 0x60, URZ ;  /* 0x00000060040e78a5 */ /* 0x000fe4000f8e003f */
[----:B------:R-:W-:Y:S02]  /*bf50*/  UIMAD UR5, UR5, 0x60, URZ ;  /* 0x00000060050578a4 */ /* 0x000fe4000f8e023f */
[----:B------:R-:W-:Y:S02]  /*bf60*/  USHF.L.U32 UR4, UR4, 0x6, URZ ;  /* 0x0000000604047899 */ /* 0x000fe4000800063f */
[----:B------:R-:W-:-:S02]  /*bf70*/  UIADD3 UR10, UR10, UR13, URZ ;  /* 0x0000000d0a0a7290 */ /* 0x000fc4000fffe03f */
[----:B------:R-:W-:Y:S01]  /*bf80*/  UIADD3 UR5, UR5, UR15, URZ ;  /* 0x0000000f05057290 */ /* 0x000fe2000fffe03f */
[----:B--2---:R-:W-:Y:S02]  /*bf90*/  MOV R245, R7 ;  /* 0x0000000700f57202 */ /* 0x004fe40000000f00 */
[----:B---3--:R-:W-:Y:S01]  /*bfa0*/  MOV R244, R4 ;  /* 0x0000000400f47202 */ /* 0x008fe20000000f00 */
[----:B------:R-:W-:Y:S05]  /*bfb0*/  BRA `(.L_x_77) ;  /* 0x0000035000007947 */ /* 0x000fea0003800000 */
.L_x_79:
[----:B------:R-:W2:Y:S01]  /*bfc0*/  LDL.64 R222, [R1+0x8] ;  /* 0x0000080001de7983 */ /* 0x000ea20000100a00 */
[----:B------:R-:W-:Y:S01]  /*bfd0*/  IADD3 R0, R218, -0x1, RZ ;  /* 0xffffffffda007810 */ /* 0x000fe20007ffe0ff */
[----:B------:R-:W-:Y:S02]  /*bfe0*/  IMAD.MOV.U32 R219, RZ, RZ, c[0x0][0x198] ;  /* 0x00006600ffdb7624 */ /* 0x000fe400078e00ff */
[----:B------:R-:W3:Y:S01]  /*bff0*/  LDL.64 R220, [R1] ;  /* 0x0000000001dc7983 */ /* 0x000ee20000100a00 */
[----:B------:R-:W-:Y:S01]  /*c000*/  SHF.R.S32.HI R136, RZ, 0x1f, R0 ;  /* 0x0000001fff887819 */ /* 0x000fe20000011400 */
[----:B------:R-:W-:Y:S02]  /*c010*/  IMAD.WIDE.U32 R2, R0, c[0x0][0x198], RZ ;  /* 0x0000660000027a25 */ /* 0x000fe400078e00ff */
[----:B------:R1:W-:Y:S02]  /*c020*/  @P0 STS [R217+0x2000], RZ ;  /* 0x002000ffd9000388 */ /* 0x0003e40000000800 */
[----:B------:R-:W-:Y:S02]  /*c030*/  IMAD R136, R136, c[0x0][0x198], RZ ;  /* 0x0000660088887a24 */ /* 0x000fe400078e02ff */
[----:B------:R1:W-:Y:S01]  /*c040*/  @P0 STS [R217+0x2004], RZ ;  /* 0x002004ffd9000388 */ /* 0x0003e20000000800 */
[----:B------:R-:W-:Y:S02]  /*c050*/  IMAD.SHL.U32 R219, R219, 0x20, RZ ;  /* 0x00000020dbdb7824 */ /* 0x000fe400078e00ff */
[----:B------:R-:W-:Y:S01]  /*c060*/  IMAD R136, R0, c[0x0][0x19c], R136 ;  /* 0x0000670000887a24 */ /* 0x000fe200078e0288 */
[----:B------:R1:W-:Y:S03]  /*c070*/  @P0 STS.64 [R217+0x2008], RZ ;  /* 0x002008ffd9000388 */ /* 0x0003e60000000a00 */
[----:B------:R-:W-:Y:S02]  /*c080*/  IMAD.IADD R136, R3, 0x1, R136 ;  /* 0x0000000103887824 */ /* 0x000fe400078e0288 */
[----:B---3--:R-:W-:Y:S01]  /*c090*/  IMAD.MOV.U32 R220, RZ, RZ, 0x5 ;  /* 0x00000005ffdc7424 */ /* 0x008fe200078e00ff */
[----:B--2---:R-:W-:Y:S04]  /*c0a0*/  LEA R0, P3, R2, R222, 0x7 ;  /* 0x000000de02007211 */ /* 0x004fe800078638ff */
[----:B------:R-:W-:Y:S01]  /*c0b0*/  @!P0 IADD3 R3, P4, R219, R0, RZ ;  /* 0x00000000db038210 */ /* 0x000fe20007f9e0ff */
[----:B------:R-:W-:Y:S01]  /*c0c0*/  IMAD.MOV.U32 R219, RZ, RZ, c[0x0][0x198] ;  /* 0x00006600ffdb7624 */ /* 0x000fe200078e00ff */
[----:B------:R-:W-:Y:S02]  /*c0d0*/  @!P0 LEA R174, P6, R0, c[0x0][0x168], 0x1 ;  /* 0x00005a0000ae8a11 */ /* 0x000fe400078c08ff */
[----:B------:R-:W-:Y:S02]  /*c0e0*/  LEA.HI.X R2, R2, R221, R136, 0x7, P3 ;  /* 0x000000dd02027211 */ /* 0x000fe400018f3c88 */
[----:B------:R-:W-:Y:S02]  /*c0f0*/  SHF.L.U64.HI R219, R219, R220, c[0x0][0x19c] ;  /* 0x00006700dbdb7619 */ /* 0x000fe400000102dc */
[C-C-:B------:R-:W-:Y:S02]  /*c100*/  @!P0 LEA.HI.X R175, R0.reuse, c[0x0][0x16c], R2.reuse, 0x1, P6 ;  /* 0x00005b0000af8a11 */ /* 0x140fe400030f0c02 */
[----:B------:R-:W-:Y:S01]  /*c110*/  @!P0 LEA R172, P5, R3, c[0x0][0x168], 0x1 ;  /* 0x00005a0003ac8a11 */ /* 0x000fe200078a08ff */
[----:B------:R-:W-:Y:S01]  /*c120*/  @!P0 IMAD.X R139, R219, 0x1, R2, P4 ;  /* 0x00000001db8b8824 */ /* 0x000fe200020e0602 */
[C---:B------:R-:W-:Y:S01]  /*c130*/  @!P0 IADD3 R137, P2, R0.reuse, UR4, RZ ;  /* 0x0000000400898c10 */ /* 0x040fe2000ff5e0ff */
[----:B------:R-:W-:Y:S01]  /*c140*/  @!PT LDS RZ, [RZ] ;  /* 0x00000000fffff984 */ /* 0x000fe20000000800 */
[----:B------:R-:W-:Y:S01]  /*c150*/  @!PT LDS RZ, [RZ] ;  /* 0x00000000fffff984 */ /* 0x000fe20000000800 */
[----:B------:R-:W-:Y:S01]  /*c160*/  @!PT LDS RZ, [RZ] ;  /* 0x00000000fffff984 */ /* 0x000fe20000000800 */
[----:B------:R1:W-:Y:S01]  /*c170*/  @!P0 LDGSTS.E.BYPASS.LTC128B.128 [R217+0x2000], [R174.64] ;  /* 0x02000000aed98fae */ /* 0x0003e2000b901d48 */
[----:B------:R-:W-:Y:S02]  /*c180*/  @!P0 IADD3 R176, P3, R0, UR14, RZ ;  /* 0x0000000e00b08c10 */ /* 0x000fe4000ff7e0ff */
[----:B------:R-:W-:Y:S01]  /*c190*/  @!P0 LEA.HI.X R173, R3, c[0x0][0x16c], R139, 0x1, P5 ;  /* 0x00005b0003ad8a11 */ /* 0x000fe200028f0c8b */
[----:B------:R1:W-:Y:S01]  /*c1a0*/  @P0 STS.128 [R217+0x2800], RZ ;  /* 0x002800ffd9000388 */ /* 0x0003e20000000c00 */
[C---:B------:R-:W-:Y:S02]  /*c1b0*/  @!P0 LEA R138, P4, R137.reuse, c[0x0][0x168], 0x1 ;  /* 0x00005a00898a8a11 */ /* 0x040fe400078808ff */
[----:B------:R-:W-:Y:S01]  /*c1c0*/  @!P0 IADD3.X R177, R2, UR11, RZ, P2, !PT ;  /* 0x0000000b02b18c10 */ /* 0x000fe200097fe4ff */
[----:B------:R-:W-:Y:S01]  /*c1d0*/  @!PT LDS RZ, [RZ] ;  /* 0x00000000fffff984 */ /* 0x000fe20000000800 */
[----:B------:R-:W-:Y:S01]  /*c1e0*/  @!PT LDS RZ, [RZ] ;  /* 0x00000000fffff984 */ /* 0x000fe20000000800 */
[----:B------:R-:W-:Y:S01]  /*c1f0*/  @!PT LDS RZ, [RZ] ;  /* 0x00000000fffff984 */ /* 0x000fe20000000800 */
[----:B------:R1:W-:Y:S01]  /*c200*/  @!P0 LDGSTS.E.BYPASS.LTC128B.128 [R217+0x2800], [R172.64] ;  /* 0x02800000acd98fae */ /* 0x0003e2000b901d48 */
[----:B------:R-:W-:Y:S02]  /*c210*/  @!P0 LEA R136, P2, R176, c[0x0][0x168], 0x1 ;  /* 0x00005a00b0888a11 */ /* 0x000fe400078408ff */
[----:B------:R-:W-:Y:S01]  /*c220*/  @!P0 LEA.HI.X R139, R137, c[0x0][0x16c], R177, 0x1, P4 ;  /* 0x00005b00898b8a11 */ /* 0x000fe200020f0cb1 */
[----:B------:R1:W-:Y:S01]  /*c230*/  @P0 STS.128 [R217+0x3000], RZ ;  /* 0x003000ffd9000388 */ /* 0x0003e20000000c00 */
[----:B------:R-:W-:Y:S03]  /*c240*/  @!P0 IADD3.X R178, R2, UR5, RZ, P3, !PT ;  /* 0x0000000502b28c10 */ /* 0x000fe60009ffe4ff */
[----:B------:R-:W-:Y:S01]  /*c250*/  @!PT LDS RZ, [RZ] ;  /* 0x00000000fffff984 */ /* 0x000fe20000000800 */
[----:B------:R-:W-:Y:S01]  /*c260*/  @!PT LDS RZ, [RZ] ;  /* 0x00000000fffff984 */ /* 0x000fe20000000800 */
[----:B------:R-:W-:Y:S01]  /*c270*/  @!PT LDS RZ, [RZ] ;  /* 0x00000000fffff984 */ /* 0x000fe20000000800 */
[----:B------:R1:W-:Y:S01]  /*c280*/  @!P0 LDGSTS.E.BYPASS.LTC128B.128 [R217+0x3000], [R138.64] ;  /* 0x030000008ad98fae */ /* 0x0003e2000b901d48 */
[----:B------:R-:W-:Y:S03]  /*c290*/  @!P0 LEA.HI.X R137, R176, c[0x0][0x16c], R178, 0x1, P2 ;  /* 0x00005b00b0898a11 */ /* 0x000fe600010f0cb2 */
[----:B------:R1:W-:Y:S04]  /*c2a0*/  @P0 STS.128 [R217+0x3800], RZ ;  /* 0x003800ffd9000388 */ /* 0x0003e80000000c00 */
[----:B------:R-:W-:Y:S01]  /*c2b0*/  @!PT LDS RZ, [RZ] ;  /* 0x00000000fffff984 */ /* 0x000fe20000000800 */
[----:B------:R-:W-:Y:S01]  /*c2c0*/  @!PT LDS RZ, [RZ] ;  /* 0x00000000fffff984 */ /* 0x000fe20000000800 */
[----:B------:R-:W-:Y:S01]  /*c2d0*/  @!PT LDS RZ, [RZ] ;  /* 0x00000000fffff984 */ /* 0x000fe20000000800 */
[----:B------:R1:W-:Y:S04]  /*c2e0*/  @!P0 LDGSTS.E.BYPASS.LTC128B.128 [R217+0x3800], [R136.64] ;  /* 0x0380000088d98fae */ /* 0x0003e8000b901d48 */
[----:B------:R-:W0:Y:S01]  /*c2f0*/  LDGDEPBAR ;  /* 0x00000000000079af */ /* 0x000e220000000000 */
[----:B------:R-:W-:-:S05]  /*c300*/  BRA `(.L_x_78) ;  /* 0x000008c000007947 */ /* 0x000fca0003800000 */
.L_x_77:
[----:B------:R-:W-:Y:S04]  /*c310*/  DEPBAR.LE SB0, 0x0 ;  /* 0x000080000000791a */ /* 0x000fe80000000000 */
[----:B------:R-:W-:Y:S01]  /*c320*/  BAR.SYNC.DEFER_BLOCKING 0x0 ;  /* 0x0000000000007b1d */ /* 0x000fe20000010000 */
[----:B------:R-:W-:Y:S01]  /*c330*/  IMAD.MOV.U32 R2, RZ, RZ, c[0x0][0x1a0] ;  /* 0x00006800ff027624 */ /* 0x000fe200078e00ff */
[----:B------:R-:W-:Y:S01]  /*c340*/  SHF.R.S32.HI R4, RZ, 0x1f, R218 ;  /* 0x0000001fff047819 */ /* 0x000fe200000114da */
[----:B------:R-:W-:Y:S02]  /*c350*/  IMAD.MOV.U32 R0, RZ, RZ, 0x7 ;  /* 0x00000007ff007424 */ /* 0x000fe400078e00ff */
[C---:B------:R-:W-:Y:S02]  /*c360*/  IMAD.SHL.U32 R6, R2.reuse, 0x80, RZ ;  /* 0x0000008002067824 */ /* 0x040fe400078e00ff */
[C---:B------:R-:W-:Y:S01]  /*c370*/  IMAD.SHL.U32 R5, R2.reuse, 0x20, RZ ;  /* 0x0000002002057824 */ /* 0x040fe200078e00ff */
[----:B------:R-:W-:Y:S01]  /*c380*/  SHF.L.U64.HI R0, R2, R0, c[0x0][0x1a4] ;  /* 0x0000690002007619 */ /* 0x000fe20000010200 */
[----:B------:R-:W-:Y:S04]  /*c390*/  IMAD.WIDE.U32 R2, R218, R6, R244 ;  /* 0x00000006da027225 */ /* 0x000fe800078e00f4 */
[----:B------:R-:W-:Y:S01]  /*c3a0*/  IMAD R0, R0, R218, RZ ;  /* 0x000000da00007224 */ /* 0x000fe200078e02ff */
[----:B------:R-:W-:Y:S01]  /*c3b0*/  @!P0 LEA R10, P6, R2, c[0x0][0x170], 0x1 ;  /* 0x00005c00020a8a11 */ /* 0x000fe200078c08ff */
[----:B------:R-:W-:Y:S01]  /*c3c0*/  IMAD.MOV.U32 R13, RZ, RZ, 0x5 ;  /* 0x00000005ff0d7424 */ /* 0x000fe200078e00ff */
[----:B------:R-:W-:Y:S01]  /*c3d0*/  @!P0 IADD3 R5, P1, R5, R2, RZ ;  /* 0x0000000205058210 */ /* 0x000fe20007f3e0ff */
[----:B------:R-:W-:Y:S01]  /*c3e0*/  IMAD R0, R4, R6, R0 ;  /* 0x0000000604007224 */ /* 0x000fe200078e0200 */
[C---:B------:R-:W-:Y:S01]  /*c3f0*/  @!P0 IADD3 R7, P4, R2.reuse, UR7, RZ ;  /* 0x0000000702078c10 */ /* 0x040fe2000ff9e0ff */
[----:B------:R-:W-:Y:S01]  /*c400*/  IMAD.MOV.U32 R6, RZ, RZ, c[0x0][0x1a0] ;  /* 0x00006800ff067624 */ /* 0x000fe200078e00ff */
[----:B------:R-:W-:Y:S01]  /*c410*/  @!P0 LEA R8, P5, R5, c[0x0][0x170], 0x1 ;  /* 0x00005c0005088a11 */ /* 0x000fe200078a08ff */
[----:B------:R-:W-:Y:S01]  /*c420*/  IMAD.IADD R0, R3, 0x1, R0 ;  /* 0x0000000103007824 */ /* 0x000fe200078e0200 */
[----:B------:R-:W-:Y:S01]  /*c430*/  @!P0 IADD3 R12, P2, R2, UR12, RZ ;  /* 0x0000000c020c8c10 */ /* 0x000fe2000ff5e0ff */
[----:B------:R-:W-:Y:S01]  /*c440*/  @P0 STS [R217+0x4000], RZ ;  /* 0x004000ffd9000388 */ /* 0x000fe20000000800 */
[----:B------:R-:W-:Y:S02]  /*c450*/  SHF.L.U64.HI R13, R6, R13, c[0x0][0x1a4] ;  /* 0x00006900060d7619 */ /* 0x000fe4000001020d */
[--C-:B------:R-:W-:Y:S02]  /*c460*/  @!P0 LEA.HI.X R11, R2, c[0x0][0x174], R0.reuse, 0x1, P6 ;  /* 0x00005d00020b8a11 */ /* 0x100fe400030f0c00 */
[----:B------:R-:W-:Y:S01]  /*c470*/  @!P0 LEA R6, P3, R7, c[0x0][0x170], 0x1 ;  /* 0x00005c0007068a11 */ /* 0x000fe200078608ff */
[----:B------:R-:W-:Y:S01]  /*c480*/  @P0 STS [R217+0x4004], RZ ;  /* 0x004004ffd9000388 */ /* 0x000fe20000000800 */
[----:B------:R-:W-:Y:S01]  /*c490*/  @!P0 IMAD.X R3, R13, 0x1, R0, P1 ;  /* 0x000000010d038824 */ /* 0x000fe200008e0600 */
[----:B------:R-:W-:Y:S02]  /*c4a0*/  @!P0 IADD3.X R13, R0, UR6, RZ, P4, !PT ;  /* 0x00000006000d8c10 */ /* 0x000fe4000a7fe4ff */
[----:B------:R-:W-:Y:S02]  /*c4b0*/  @!P0 LEA R4, P1, R12, c[0x0][0x170], 0x1 ;  /* 0x00005c000c048a11 */ /* 0x000fe400078208ff */
[----:B------:R-:W-:Y:S01]  /*c4c0*/  @P0 STS.64 [R217+0x4008], RZ ;  /* 0x004008ffd9000388 */ /* 0x000fe20000000a00 */
[----:B------:R-:W-:Y:S02]  /*c4d0*/  @!P0 LEA.HI.X R9, R5, c[0x0][0x174], R3, 0x1, P5 ;  /* 0x00005d0005098a11 */ /* 0x000fe400028f0c03 */
[----:B------:R-:W-:Y:S02]  /*c4e0*/  @!P0 LEA.HI.X R7, R7, c[0x0][0x174], R13, 0x1, P3 ;  /* 0x00005d0007078a11 */ /* 0x000fe400018f0c0d */
[----:B------:R-:W-:Y:S01]  /*c4f0*/  @!P0 IADD3.X R14, R0, UR10, RZ, P2, !PT ;  /* 0x0000000a000e8c10 */ /* 0x000fe200097fe4ff */
[----:B------:R-:W-:Y:S01]  /*c500*/  @!PT LDS RZ, [RZ] ;  /* 0x00000000fffff984 */ /* 0x000fe20000000800 */
[----:B------:R-:W-:Y:S01]  /*c510*/  @!PT LDS RZ, [RZ] ;  /* 0x00000000fffff984 */ /* 0x000fe20000000800 */
[----:B------:R-:W-:Y:S01]  /*c520*/  @!PT LDS RZ, [RZ] ;  /* 0x00000000fffff984 */ /* 0x000fe20000000800 */
[----:B------:R1:W-:Y:S03]  /*c530*/  @!P0 LDGSTS.E.BYPASS.LTC128B.128 [R217+0x4000], [R10.64] ;  /* 0x040000000ad98fae */ /* 0x0003e6000b901d48 */
[----:B------:R-:W-:Y:S02]  /*c540*/  @!P0 LEA.HI.X R5, R12, c[0x0][0x174], R14, 0x1, P1 ;  /* 0x00005d000c058a11 */ /* 0x000fe400008f0c0e */
[----:B------:R-:W-:Y:S01]  /*c550*/  ISETP.GT.AND P1, PT, R218, RZ, PT ;  /* 0x000000ffda00720c */ /* 0x000fe20003f24270 */
[----:B------:R-:W-:Y:S06]  /*c560*/  @P0 STS.128 [R217+0x4800], RZ ;  /* 0x004800ffd9000388 */ /* 0x000fec0000000c00 */
[----:B------:R-:W-:Y:S01]  /*c570*/  @!PT LDS RZ, [RZ] ;  /* 0x00000000fffff984 */ /* 0x000fe20000000800 */
[----:B------:R-:W-:Y:S01]  /*c580*/  @!PT LDS RZ, [RZ] ;  /* 0x00000000fffff984 */ /* 0x000fe20000000800 */
[----:B------:R-:W-:Y:S01]  /*c590*/  @!PT LDS RZ, [RZ] ;  /* 0x00000000fffff984 */ /* 0x000fe20000000800 */
[----:B------:R1:W-:Y:S06]  /*c5a0*/  @!P0 LDGSTS.E.BYPASS.LTC128B.128 [R217+0x4800], [R8.64] ;  /* 0x0480000008d98fae */ /* 0x0003ec000b901d48 */
        /* <DEDUP_REMOVED lines=10> */
[----:B------:R-:W-:Y:S06]  /*c650*/  LDSM.16.M88.4 R128, [R207] ;  /* 0x00000000cf80783b */ /* 0x000fec0000000200 */
[----:B------:R-:W2:Y:S06]  /*c660*/  LDSM.16.M88.4 R16, [R204+0x2000] ;  /* 0x00200000cc10783b */ /* 0x000eac0000000200 */
[----:B------:R-:W1:Y:S06]  /*c670*/  LDSM.16.M88.4 R124, [R207+0x1000] ;  /* 0x00100000cf7c783b */ /* 0x000e6c0000000200 */
[----:B------:R-:W3:Y:S06]  /*c680*/  LDSM.16.M88.4 R32, [R204+0x2400] ;  /* 0x00240000cc20783b */ /* 0x000eec0000000200 */
[----:B------:R-:W0:Y:S06]  /*c690*/  LDGDEPBAR ;  /* 0x00000000000079af */ /* 0x000e2c0000000000 */
[----:B------:R-:W4:Y:S06]  /*c6a0*/  LDSM.16.M88.4 R48, [R204+0x2800] ;  /* 0x00280000cc30783b */ /* 0x000f2c0000000200 */
[----:B------:R-:W5:Y:S06]  /*c6b0*/  LDSM.16.M88.4 R64, [R204+0x2c00] ;  /* 0x002c0000cc40783b */ /* 0x000f6c0000000200 */
[----:B------:R-:W4:Y:S01]  /*c6c0*/  LDSM.16.M88.4 R80, [R204+0x3000] ;  /* 0x00300000cc50783b */ /* 0x000f220000000200 */
[-C--:B--2---:R-:W-:Y:S05]  /*c6d0*/  HMMA.16816.F32 R4, R128, R16.reuse, RZ ;  /* 0x000000108004723c */ /* 0x084fea00000018ff */
[----:B------:R-:W2:Y:S03]  /*c6e0*/  LDSM.16.M88.4 R96, [R204+0x3400] ;  /* 0x00340000cc60783b */ /* 0x000ea60000000200 */
[C---:B-1----:R-:W-:Y:S03]  /*c6f0*/  HMMA.16816.F32 R8, R124.reuse, R16, RZ ;  /* 0x000000107c08723c */ /* 0x042fe600000018ff */
[----:B------:R-:W1:Y:S06]  /*c700*/  LDSM.16.M88.4 R112, [R204+0x3800] ;  /* 0x00380000cc70783b */ /* 0x000e6c0000000200 */
[----:B------:R-:W1:Y:S01]  /*c710*/  LDSM.16.M88.4 R136, [R204+0x3c00] ;  /* 0x003c0000cc88783b */ /* 0x000e620000000200 */
[-C--:B------:R-:W-:Y:S05]  /*c720*/  HMMA.16816.F32 R12, R124, R18.reuse, RZ ;  /* 0x000000127c0c723c */ /* 0x080fea00000018ff */
[----:B------:R-:W-:Y:S03]  /*c730*/  LDSM.16.M88.4 R172, [R208] ;  /* 0x00000000d0ac783b */ /* 0x000fe60000000200 */
[C---:B------:R-:W-:Y:S03]  /*c740*/  HMMA.16816.F32 R16, R128.reuse, R18, RZ ;  /* 0x000000128010723c */ /* 0x040fe600000018ff */
[----:B------:R-:W1:Y:S05]  /*c750*/  LDSM.16.M88.4 R176, [R209] ;  /* 0x00000000d1b0783b */ /* 0x000e6a0000000200 */
[-C--:B---3--:R-:W-:Y:S01]  /*c760*/  HMMA.16816.F32 R20, R128, R32.reuse, RZ ;  /* 0x000000208014723c */ /* 0x088fe200000018ff */
[----:B------:R-:W3:Y:S06]  /*c770*/  LDSM.16.M88.4 R180, [R208+0x1000] ;  /* 0x00100000d0b4783b */ /* 0x000eec0000000200 */
[----:B------:R-:W1:Y:S01]  /*c780*/  LDSM.16.M88.4 R184, [R216] ;  /* 0x00000000d8b8783b */ /* 0x000e620000000200 */
[C---:B------:R-:W-:Y:S05]  /*c790*/  HMMA.16816.F32 R24, R124.reuse, R32, RZ ;  /* 0x000000207c18723c */ /* 0x040fea00000018ff */
[----:B------:R-:W1:Y:S03]  /*c7a0*/  LDSM.16.M88.4 R188, [R215] ;  /* 0x00000000d7bc783b */ /* 0x000e660000000200 */
[-C--:B------:R-:W-:Y:S03]  /*c7b0*/  HMMA.16816.F32 R28, R124, R34.reuse, RZ ;  /* 0x000000227c1c723c */ /* 0x080fe600000018ff */
[----:B------:R-:W1:Y:S05]  /*c7c0*/  LDSM.16.M88.4 R192, [R214] ;  /* 0x00000000d6c0783b */ /* 0x000e6a0000000200 */
[C---:B------:R-:W-:Y:S01]  /*c7d0*/  HMMA.16816.F32 R32, R128.reuse, R34, RZ ;  /* 0x000000228020723c */ /* 0x040fe200000018ff */
[----:B------:R-:W1:Y:S06]  /*c7e0*/  LDSM.16.M88.4 R196, [R213] ;  /* 0x00000000d5c4783b */ /* 0x000e6c0000000200 */
[----:B------:R-:W-:Y:S01]  /*c7f0*/  LDSM.16.M88.4 R200, [R211] ;  /* 0x00000000d3c8783b */ /* 0x000fe20000000200 */
[-C--:B----4-:R-:W-:Y:S08]  /*c800*/  HMMA.16816.F32 R36, R128, R48.reuse, RZ ;  /* 0x000000308024723c */ /* 0x090ff000000018ff */
[C---:B------:R-:W-:Y:S08]  /*c810*/  HMMA.16816.F32 R40, R124.reuse, R48, RZ ;  /* 0x000000307c28723c */ /* 0x040ff000000018ff */
[-C--:B------:R-:W-:Y:S08]  /*c820*/  HMMA.16816.F32 R44, R124, R50.reuse, RZ ;  /* 0x000000327c2c723c */ /* 0x080ff000000018ff */
[C---:B------:R-:W-:Y:S08]  /*c830*/  HMMA.16816.F32 R48, R128.reuse, R50, RZ ;  /* 0x000000328030723c */ /* 0x040ff000000018ff */
[-C--:B-----5:R-:W-:Y:S08]  /*c840*/  HMMA.16816.F32 R52, R128, R64.reuse, RZ ;  /* 0x000000408034723c */ /* 0x0a0ff000000018ff */
[C---:B------:R-:W-:Y:S08]  /*c850*/  HMMA.16816.F32 R56, R124.reuse, R64, RZ ;  /* 0x000000407c38723c */ /* 0x040ff000000018ff */
[-C--:B------:R-:W-:Y:S08]  /*c860*/  HMMA.16816.F32 R60, R124, R66.reuse, RZ ;  /* 0x000000427c3c723c */ /* 0x080ff000000018ff */
[C---:B------:R-:W-:Y:S08]  /*c870*/  HMMA.16816.F32 R64, R128.reuse, R66, RZ ;  /* 0x000000428040723c */ /* 0x040ff000000018ff */
[-C--:B------:R-:W-:Y:S08]  /*c880*/  HMMA.16816.F32 R68, R128, R80.reuse, RZ ;  /* 0x000000508044723c */ /* 0x080ff000000018ff */
[C---:B------:R-:W-:Y:S08]  /*c890*/  HMMA.16816.F32 R72, R124.reuse, R80, RZ ;  /* 0x000000507c48723c */ /* 0x040ff000000018ff */
[-C--:B------:R-:W-:Y:S08]  /*c8a0*/  HMMA.16816.F32 R76, R124, R82.reuse, RZ ;  /* 0x000000527c4c723c */ /* 0x080ff000000018ff */
[C---:B------:R-:W-:Y:S08]  /*c8b0*/  HMMA.16816.F32 R80, R128.reuse, R82, RZ ;  /* 0x000000528050723c */ /* 0x040ff000000018ff */
[-C--:B--2---:R-:W-:Y:S08]  /*c8c0*/  HMMA.16816.F32 R84, R128, R96.reuse, RZ ;  /* 0x000000608054723c */ /* 0x084ff000000018ff */
[C---:B------:R-:W-:Y:S08]  /*c8d0*/  HMMA.16816.F32 R88, R124.reuse, R96, RZ ;  /* 0x000000607c58723c */ /* 0x040ff000000018ff */
[-C--:B------:R-:W-:Y:S08]  /*c8e0*/  HMMA.16816.F32 R92, R124, R98.reuse, RZ ;  /* 0x000000627c5c723c */ /* 0x080ff000000018ff */
[C---:B------:R-:W-:Y:S08]  /*c8f0*/  HMMA.16816.F32 R96, R128.reuse, R98, RZ ;  /* 0x000000628060723c */ /* 0x040ff000000018ff */
[-C--:B-1----:R-:W-:Y:S08]  /*c900*/  HMMA.16816.F32 R100, R128, R112.reuse, RZ ;  /* 0x000000708064723c */ /* 0x082ff000000018ff */
[C---:B------:R-:W-:Y:S08]  /*c910*/  HMMA.16816.F32 R104, R124.reuse, R112, RZ ;  /* 0x000000707c68723c */ /* 0x040ff000000018ff */
[-C--:B------:R-:W-:Y:S08]  /*c920*/  HMMA.16816.F32 R108, R124, R114.reuse, RZ ;  /* 0x000000727c6c723c */ /* 0x080ff000000018ff */
[C---:B------:R-:W-:Y:S08]  /*c930*/  HMMA.16816.F32 R112, R128.reuse, R114, RZ ;  /* 0x000000728070723c */ /* 0x040ff000000018ff */
[-C--:B------:R-:W-:Y:S08]  /*c940*/  HMMA.16816.F32 R116, R128, R136.reuse, RZ ;  /* 0x000000888074723c */ /* 0x080ff000000018ff */
[C---:B------:R-:W-:Y:S08]  /*c950*/  HMMA.16816.F32 R120, R124.reuse, R136, RZ ;  /* 0x000000887c78723c */ /* 0x040ff000000018ff */
[-C--:B------:R-:W-:Y:S08]  /*c960*/  HMMA.16816.F32 R124, R124, R138.reuse, RZ ;  /* 0x0000008a7c7c723c */ /* 0x080ff000000018ff */
[----:B------:R-:W-:Y:S01]  /*c970*/  HMMA.16816.F32 R128, R128, R138, RZ ;  /* 0x0000008a8080723c */ /* 0x000fe200000018ff */
[----:B------:R-:W1:Y:S07]  /*c980*/  LDSM.16.M88.4 R136, [R212] ;  /* 0x00000000d488783b */ /* 0x000e6e0000000200 */
[-C--:B------:R-:W-:Y:S08]  /*c990*/  HMMA.16816.F32 R4, R172, R176.reuse, R4 ;  /* 0x000000b0ac04723c */ /* 0x080ff00000001804 */
[C---:B---3--:R-:W-:Y:S08]  /*c9a0*/  HMMA.16816.F32 R8, R180.reuse, R176, R8 ;  /* 0x000000b0b408723c */ /* 0x048ff00000001808 */
[-C--:B------:R-:W-:Y:S08]  /*c9b0*/  HMMA.16816.F32 R12, R180, R178.reuse, R12 ;  /* 0x000000b2b40c723c */ /* 0x080ff0000000180c */
[C---:B------:R-:W-:Y:S01]  /*c9c0*/  HMMA.16816.F32 R16, R172.reuse, R178, R16 ;  /* 0x000000b2ac10723c */ /* 0x040fe20000001810 */
[----:B------:R-:W2:Y:S01]  /*c9d0*/  LDSM.16.M88.4 R176, [R210] ;  /* 0x00000000d2b0783b */ /* 0x000ea20000000200 */
[----:B------:R-:W-:Y:S05]  /*c9e0*/  DEPBAR.LE SB0, 0x0 ;  /* 0x000080000000791a */ /* 0x000fea0000000000 */
[----:B------:R-:W-:Y:S01]  /*c9f0*/  BAR.SYNC.DEFER_BLOCKING 0x0 ;  /* 0x0000000000007b1d */ /* 0x000fe20000010000 */
        /* <DEDUP_REMOVED lines=29> */
.L_x_78:
[----:B------:R-:W-:Y:S02]  /*cbd0*/  FMNMX.FTZ R0, R4, R132, !PT ;  /* 0x0000008404007209 */ /* 0x000fe40007810000 */
[----:B------:R-:W-:Y:S02]  /*cbe0*/  IADD3 R218, R218, -0x1, RZ ;  /* 0xffffffffdada7810 */ /* 0x000fe40007ffe0ff */
[----:B------:R-:W-:Y:S02]  /*cbf0*/  FMNMX.FTZ R2, R5, R0, !PT ;  /* 0x0000000005027209 */ /* 0x000fe40007810000 */
[----:B------:R-:W-:Y:S02]  /*cc00*/  FMNMX.FTZ R0, R6, R133, !PT ;  /* 0x0000008506007209 */ /* 0x000fe40007810000 */
[----:B------:R-:W-:Y:S02]  /*cc10*/  FMNMX.FTZ R3, R16, R2, !PT ;  /* 0x0000000210037209 */ /* 0x000fe40007810000 */
[----:B------:R-:W-:Y:S02]  /*cc20*/  FMNMX.FTZ R2, R7, R0, !PT ;  /* 0x0000000007027209 */ /* 0x000fe40007810000 */
        /* <DEDUP_REMOVED lines=142> */
[----:B-1----:R-:W-:Y:S05]  /*d510*/  FMNMX.FTZ R3, R2, R3, !PT ;  /* 0x0000000302037209 */ /* 0x002fea0007810000 */
[----:B------:R-:W-:Y:S02]  /*d520*/  FMUL.FTZ R172, R3, c[0x0][0x23c] ;  /* 0x00008f0003ac7a20 */ /* 0x000fe40000410000 */
[C---:B--2---:R-:W-:Y:S02]  /*d530*/  FADD.FTZ R0, -R137.reuse, R133 ;  /* 0x0000008589007221 */ /* 0x044fe40000010100 */
[----:B------:R-:W-:Y:S02]  /*d540*/  FMUL.FTZ R133, R136, c[0x0][0x23c] ;  /* 0x00008f0088857a20 */ /* 0x000fe40000410000 */
        /* <DEDUP_REMOVED lines=44> */
[----:B------:R-:W-:Y:S02]  /*d810*/  FFMA.FTZ R45, R45, c[0x0][0x23c], -R133 ;  /* 0x00008f002d2d7a23 */ /* 0x000fe40000010885 */
[--C-:B------:R-:W-:Y:S01]  /*d820*/  FFMA.FTZ R46, R46, c[0x0][0x23c], -R172.reuse ;  /* 0x00008f002e2e7a23 */ /* 0x100fe200000108ac */
[----:B------:R4:W-:Y:S01]  /*d830*/  MUFU.EX2 R189, R23 ;  /* 0x0000001700bd7308 */ /* 0x0009e20000000800 */
[--C-:B------:R-:W-:Y:S02]  /*d840*/  FFMA.FTZ R47, R47, c[0x0][0x23c], -R172.reuse ;  /* 0x00008f002f2f7a23 */ /* 0x100fe400000108ac */
[----:B---3--:R-:W-:Y:S02]  /*d850*/  FMUL.FTZ R16, R139, R152 ;  /* 0x000000988b107220 */ /* 0x008fe40000410000 */
[--C-:B------:R-:W-:Y:S02]  /*d860*/  FFMA.FTZ R51, R51, c[0x0][0x23c], -R135.reuse ;  /* 0x00008f0033337a23 */ /* 0x100fe40000010887 */
[--C-:B------:R-:W-:Y:S02]  /*d870*/  FFMA.FTZ R54, R54, c[0x0][0x23c], -R135.reuse ;  /* 0x00008f0036367a23 */ /* 0x100fe40000010887 */
[--C-:B------:R-:W-:Y:S01]  /*d880*/  FFMA.FTZ R55, R55, c[0x0][0x23c], -R135.reuse ;  /* 0x00008f0037377a23 */ /* 0x100fe20000010887 */
[----:B------:R3:W5:Y:S01]  /*d890*/  MUFU.EX2 R221, R5 ;  /* 0x0000000500dd7308 */ /* 0x0007620000000800 */
[--C-:B------:R-:W-:Y:S02]  /*d8a0*/  FFMA.FTZ R18, R18, c[0x0][0x23c], -R135.reuse ;  /* 0x00008f0012127a23 */ /* 0x100fe40000010887 */
[--C-:B------:R-:W-:Y:S02]  /*d8b0*/  FFMA.FTZ R19, R19, c[0x0][0x23c], -R135.reuse ;  /* 0x00008f0013137a23 */ /* 0x100fe40000010887 */
[--C-:B------:R-:W-:Y:S02]  /*d8c0*/  FFMA.FTZ R15, R15, c[0x0][0x23c], -R172.reuse ;  /* 0x00008f000f0f7a23 */ /* 0x100fe400000108ac */
[----:B-1----:R-:W-:Y:S02]  /*d8d0*/  FMUL.FTZ R4, R139, R144 ;  /* 0x000000908b047220 */ /* 0x002fe40000410000 */
[--C-:B------:R-:W-:Y:S01]  /*d8e0*/  FFMA.FTZ R26, R26, c[0x0][0x23c], -R172.reuse ;  /* 0x00008f001a1a7a23 */ /* 0x100fe200000108ac */
        /* <DEDUP_REMOVED lines=118> */
[--C-:B------:R-:W-:Y:S02]  /*e050*/  FFMA.FTZ R119, R119, c[0x0][0x23c], -R135.reuse ;  /* 0x00008f0077777a23 */ /* 0x100fe40000010887 */
[--C-:B------:R-:W-:Y:S02]  /*e060*/  FFMA.FTZ R128, R128, c[0x0][0x23c], -R134.reuse ;  /* 0x00008f0080807a23 */ /* 0x100fe40000010886 */
[----:B--2---:R-:W-:Y:S02]  /*e070*/  FMUL.FTZ R12, R2, R148 ;  /* 0x00000094020c7220 */ /* 0x004fe40000410000 */
[----:B------:R-:W-:Y:S02]  /*e080*/  FFMA.FTZ R134, R129, c[0x0][0x23c], -R134 ;  /* 0x00008f0081867a23 */ /* 0x000fe40000010886 */
        /* <DEDUP_REMOVED lines=29> */
[C---:B--2---:R-:W-:Y:S03]  /*e260*/  FMUL.FTZ R24, R2.reuse, R160 ;  /* 0x000000a002187220 */ /* 0x044fe60000410000 */
        /* <DEDUP_REMOVED lines=372> */
.L_x_76:
[----:B------:R1:W5:Y:S01]  /*f9b0*/  LDL R45, [R1+0x10] ;  /* 0x00001000012d7983 */ /* 0x0003620000100800 */
[----:B------:R-:W-:Y:S01]  /*f9c0*/  ISETP.NE.AND P0, PT, R252, -0x1, PT ;  /* 0xfffffffffc00780c */ /* 0x000fe20003f05270 */
[----:B------:R-:W2:Y:S01]  /*f9d0*/  LDC.U8 R25, c[0x0][0x329] ;  /* 0x0000ca40ff197b82 */ /* 0x000ea20000000000 */
[----:B------:R-:W-:Y:S01]  /*f9e0*/  BSSY B0, `(.L_x_80) ;  /* 0x00000e1000007945 */ /* 0x000fe20003800000 */
[----:B------:R-:W3:Y:S04]  /*f9f0*/  SHFL.BFLY PT, R2, R241, 0x2, 0x1f ;  /* 0x0c401f00f1027f89 */ /* 0x000ee800000e0000 */
[----:B------:R-:W4:Y:S02]  /*fa00*/  SHFL.BFLY PT, R0, R240, 0x2, 0x1f ;  /* 0x0c401f00f0007f89 */ /* 0x000f2400000e0000 */
[----:B------:R-:W1:Y:S02]  /*fa10*/  LDC.U8 R26, c[0x0][0x328] ;  /* 0x0000ca00ff1a7b82 */ /* 0x000e640000000000 */
[----:B------:R-:W1:Y:S04]  /*fa20*/  SHFL.BFLY PT, R4, R242, 0x2, 0x1f ;  /* 0x0c401f00f2047f89 */ /* 0x000e6800000e0000 */
[----:B------:R-:W2:Y:S04]  /*fa30*/  SHFL.BFLY PT, R5, R243, 0x2, 0x1f ;  /* 0x0c401f00f3057f89 */ /* 0x000ea800000e0000 */
[----:B------:R-:W2:Y:S01]  /*fa40*/  S2R R44, SR_TID.X ;  /* 0x00000000002c7919 */ /* 0x000ea20000002100 */
[----:B---3--:R-:W-:-:S02]  /*fa50*/  FADD.FTZ R2, R2, R241 ;  /* 0x000000f102027221 */ /* 0x008fc40000010000 */
[----:B----4-:R-:W-:-:S03]  /*fa60*/  FADD.FTZ R0, R0, R240 ;  /* 0x000000f000007221 */ /* 0x010fc60000010000 */
[----:B------:R-:W3:Y:S01]  /*fa70*/  SHFL.BFLY PT, R8, R2, 0x1, 0x1f ;  /* 0x0c201f0002087f89 */ /* 0x000ee200000e0000 */
[----:B-1----:R-:W-:-:S03]  /*fa80*/  FADD.FTZ R4, R4, R242 ;  /* 0x000000f204047221 */ /* 0x002fc60000010000 */
[----:B------:R-:W1:Y:S01]  /*fa90*/  SHFL.BFLY PT, R7, R0, 0x1, 0x1f ;  /* 0x0c201f0000077f89 */ /* 0x000e6200000e0000 */
[----:B--2---:R-:W-:-:S03]  /*faa0*/  FADD.FTZ R5, R5, R243 ;  /* 0x000000f305057221 */ /* 0x004fc60000010000 */
[----:B------:R-:W2:Y:S01]  /*fab0*/  SHFL.BFLY PT, R6, R4, 0x1, 0x1f ;  /* 0x0c201f0004067f89 */ /* 0x000ea200000e0000 */
[----:B------:R-:W-:-:S04]  /*fac0*/  SHF.R.S32.HI R24, RZ, 0x1f, R44 ;  /* 0x0000001fff187819 */ /* 0x000fc8000001142c */
[CC--:B------:R-:W-:Y:S02]  /*fad0*/  LEA.HI R41, R24.reuse, R44.reuse, RZ, 0x2 ;  /* 0x0000002c18297211 */ /* 0x0c0fe400078f10ff */
[----:B------:R-:W-:Y:S02]  /*fae0*/  LEA.HI R24, R24, R44, RZ, 0x5 ;  /* 0x0000002c18187211 */ /* 0x000fe400078f28ff */
[----:B------:R-:W-:Y:S02]  /*faf0*/  SHF.R.S32.HI R43, RZ, 0x2, R41 ;  /* 0x00000002ff2b7819 */ /* 0x000fe40000011429 */
[----:B------:R-:W-:Y:S01]  /*fb00*/  SHF.R.S32.HI R19, RZ, 0x5, R24 ;  /* 0x00000005ff137819 */ /* 0x000fe20000011418 */
[----:B---3--:R-:W-:Y:S02]  /*fb10*/  FADD.FTZ R20, R2, R8 ;  /* 0x0000000802147221 */ /* 0x008fe40000010000 */
[----:B------:R-:W3:Y:S01]  /*fb20*/  SHFL.BFLY PT, R2, R5, 0x1, 0x1f ;  /* 0x0c201f0005027f89 */ /* 0x000ee200000e0000 */
[----:B-1----:R-:W-:-:S02]  /*fb30*/  FADD.FTZ R22, R0, R7 ;  /* 0x0000000700167221 */ /* 0x002fc40000010000 */
[----:B------:R-:W-:Y:S02]  /*fb40*/  FSETP.NE.FTZ.AND P6, PT, R20, RZ, PT ;  /* 0x000000ff1400720b */ /* 0x000fe40003fd5000 */
[----:B------:R-:W-:Y:S01]  /*fb50*/  MOV R0, 0x3f800000 ;  /* 0x3f80000000007802 */ /* 0x000fe20000000f00 */
[----:B--2---:R-:W-:Y:S01]  /*fb60*/  FADD.FTZ R21, R4, R6 ;  /* 0x0000000604157221 */ /* 0x004fe20000010000 */
[----:B------:R-:W-:Y:S01]  /*fb70*/  FSETP.NE.FTZ.AND P5, PT, R22, RZ, PT ;  /* 0x000000ff1600720b */ /* 0x000fe20003fb5000 */
[----:B------:R-:W-:Y:S02]  /*fb80*/  IMAD.MOV.U32 R4, RZ, RZ, 0x3f800000 ;  /* 0x3f800000ff047424 */ /* 0x000fe400078e00ff */
[----:B------:R-:W-:Y:S01]  /*fb90*/  @P0 IMAD.WIDE.U32 R6, R252, c[0x0][0x1e8], RZ ;  /* 0x00007a00fc060a25 */ /* 0x000fe200078e00ff */
[----:B------:R-:W-:-:S03]  /*fba0*/  FSETP.NE.FTZ.AND P4, PT, R21, RZ, PT ;  /* 0x000000ff1500720b */ /* 0x000fc60003f95000 */
[----:B------:R-:W-:Y:S02]  /*fbb0*/  @P0 IMAD R42, R252, c[0x0][0x1ec], R7 ;  /* 0x00007b00fc2a0a24 */ /* 0x000fe400078e0207 */
[----:B------:R-:W1:Y:S01]  /*fbc0*/  @P6 MUFU.RCP R0, R20 ;  /* 0x0000001400006308 */ /* 0x000e620000001000 */
[----:B------:R-:W-:-:S07]  /*fbd0*/  @P0 IMAD.MOV.U32 R40, RZ, RZ, R6 ;  /* 0x000000ffff280224 */ /* 0x000fce00078e0006 */
[----:B------:R-:W2:Y:S01]  /*fbe0*/  @P5 MUFU.RCP R4, R22 ;  /* 0x0000001600045308 */ /* 0x000ea20000001000 */
[----:B---3--:R-:W-:Y:S01]  /*fbf0*/  FADD.FTZ R23, R5, R2 ;  /* 0x0000000205177221 */ /* 0x008fe20000010000 */
[----:B------:R-:W-:Y:S02]  /*fc00*/  MOV R2, 0x3f800000 ;  /* 0x3f80000000027802 */ /* 0x000fe40000000f00 */
[----:B------:R-:W-:Y:S02]  /*fc10*/  LOP3.LUT R5, R41, 0xfffffffc, RZ, 0xc0, !PT ;  /* 0xfffffffc29057812 */ /* 0x000fe400078ec0ff */
[----:B------:R-:W-:Y:S01]  /*fc20*/  FSETP.NE.FTZ.AND P3, PT, R23, RZ, PT ;  /* 0x000000ff1700720b */ /* 0x000fe20003f75000 */
[C---:B-1----:R-:W-:Y:S01]  /*fc30*/  FMUL.FTZ R144, R0.reuse, R144 ;  /* 0x0000009000907220 */ /* 0x042fe20000410000 */
[----:B------:R-:W1:Y:S01]  /*fc40*/  @P4 MUFU.RCP R2, R21 ;  /* 0x0000001500024308 */ /* 0x000e620000001000 */
[C---:B------:R-:W-:Y:S02]  /*fc50*/  FMUL.FTZ R17, R0.reuse, R145 ;  /* 0x0000009100117220 */ /* 0x040fe40000410000 */
        /* <DEDUP_REMOVED lines=9> */
[C---:B--2---:R-:W-:Y:S01]  /*fcf0*/  FMUL.FTZ R146, R4.reuse, R146 ;  /* 0x0000009204927220 */ /* 0x044fe20000410000 */
[----:B------:R-:W-:Y:S01]  /*fd00*/  F2FP.PACK_AB R13, R13, R156 ;  /* 0x0000009c0d0d723e */ /* 0x000fe200000000ff */
[C---:B------:R-:W-:Y:S01]  /*fd10*/  FMUL.FTZ R18, R4.reuse, R147 ;  /* 0x0000009304127220 */ /* 0x040fe20000410000 */
[----:B------:R-:W-:Y:S01]  /*fd20*/  F2FP.PACK_AB R9, R9, R168 ;  /* 0x000000a80909723e */ /* 0x000fe200000000ff */
[C---:B------:R-:W-:Y:S01]  /*fd30*/  FMUL.FTZ R154, R4.reuse, R154 ;  /* 0x0000009a049a7220 */ /* 0x040fe20000410000 */
[----:B------:R-:W2:Y:S01]  /*fd40*/  @P3 MUFU.RCP R0, R23 ;  /* 0x0000001700003308 */ /* 0x000ea20000001000 */
[----:B------:R-:W-:Y:S01]  /*fd50*/  FMUL.FTZ R15, R4, R155 ;  /* 0x0000009b040f7220 */ /* 0x000fe20000410000 */
[----:B------:R-:W-:Y:S01]  /*fd60*/  F2FP.PACK_AB R18, R18, R146 ;  /* 0x000000921212723e */ /* 0x000fe200000000ff */
[----:B------:R-:W-:-:S02]  /*fd70*/  FMUL.FTZ R158, R4, R158 ;  /* 0x0000009e049e7220 */ /* 0x000fc40000410000 */
[C---:B------:R-:W-:Y:S01]  /*fd80*/  FMUL.FTZ R12, R4.reuse, R159 ;  /* 0x0000009f040c7220 */ /* 0x040fe20000410000 */
        /* <DEDUP_REMOVED lines=8> */
[----:B------:R-:W-:-:S02]  /*fe10*/  FMUL.FTZ R148, R2, R148 ;  /* 0x0000009402947220 */ /* 0x000fc40000410000 */
[----:B------:R-:W-:Y:S01]  /*fe20*/  FMUL.FTZ R14, R2, R149 ;  /* 0x00000095020e7220 */ /* 0x000fe20000410000 */
[----:B------:R-:W-:Y:S01]  /*fe30*/  LOP3.LUT R4, R4, 0xfffffff8, RZ, 0xc0, !PT ;  /* 0xfffffff804047812 */ /* 0x000fe200078ec0ff */
[C---:B------:R-:W-:Y:S01]  /*fe40*/  FMUL.FTZ R160, R2.reuse, R160 ;  /* 0x000000a002a07220 */ /* 0x040fe20000410000 */
[----:B------:R-:W-:Y:S01]  /*fe50*/  F2FP.PACK_AB R141, R141, R140 ;  /* 0x0000008c8d8d723e */ /* 0x000fe200000000ff */
[----:B------:R-:W-:Y:S01]  /*fe60*/  FMUL.FTZ R11, R2, R161 ;  /* 0x000000a1020b7220 */ /* 0x000fe20000410000 */
[----:B------:R-:W-:Y:S01]  /*fe70*/  F2FP.PACK_AB R14, R14, R148 ;  /* 0x000000940e0e723e */ /* 0x000fe200000000ff */
[----:B------:R-:W-:Y:S02]  /*fe80*/  IMAD.IADD R4, R43, 0x1, -R4 ;  /* 0x000000012b047824 */ /* 0x000fe400078e0a04 */
[C---:B------:R-:W-:Y:S01]  /*fe90*/  FMUL.FTZ R164, R2.reuse, R164 ;  /* 0x000000a402a47220 */ /* 0x040fe20000410000 */
[----:B------:R-:W-:Y:S01]  /*fea0*/  F2FP.PACK_AB R11, R11, R160 ;  /* 0x000000a00b0b723e */ /* 0x000fe200000000ff */
[----:B------:R-:W-:Y:S01]  /*feb0*/  FMUL.FTZ R8, R2, R165 ;  /* 0x000000a502087220 */ /* 0x000fe20000410000 */
[----:B------:R-:W-:Y:S01]  /*fec0*/  LEA.HI R2, R4, R4, RZ, 0x1 ;  /* 0x0000000404027211 */ /* 0x000fe200078f08ff */
[----:B--2---:R-:W-:-:S02]  /*fed0*/  FMUL.FTZ R143, R0, R143 ;  /* 0x0000008f008f7220 */ /* 0x004fc40000410000 */
[----:B------:R-:W-:Y:S01]  /*fee0*/  FMUL.FTZ R142, R0, R142 ;  /* 0x0000008e008e7220 */ /* 0x000fe20000410000 */
[----:B------:R-:W-:Y:S01]  /*fef0*/  LOP3.LUT R6, R2, 0x3fffffe, RZ, 0xc0, !PT ;  /* 0x03fffffe02067812 */ /* 0x000fe200078ec0ff */
[----:B------:R-:W-:Y:S01]  /*ff00*/  FMUL.FTZ R151, R0, R151 ;  /* 0x0000009700977220 */ /* 0x000fe20000410000 */
[----:B------:R-:W-:Y:S01]  /*ff10*/  F2FP.PACK_AB R8, R8, R164 ;  /* 0x000000a40808723e */ /* 0x000fe200000000ff */
[----:B------:R-:W-:Y:S01]  /*ff20*/  FMUL.FTZ R150, R0, R150 ;  /* 0x0000009600967220 */ /* 0x000fe20000410000 */
[----:B------:R-:W-:Y:S01]  /*ff30*/  IADD3 R4, R4, -R6, RZ ;  /* 0x8000000604047210 */ /* 0x000fe20007ffe0ff */
[C---:B------:R-:W-:Y:S01]  /*ff40*/  FMUL.FTZ R163, R0.reuse, R163 ;  /* 0x000000a300a37220 */ /* 0x040fe20000410000 */
[----:B------:R-:W-:Y:S01]  /*ff50*/  F2FP.PACK_AB R142, R143, R142 ;  /* 0x0000008e8f8e723e */ /* 0x000fe200000000ff */
[C---:B------:R-:W-:Y:S01]  /*ff60*/  FMUL.FTZ R10, R0.reuse, R162 ;  /* 0x000000a2000a7220 */ /* 0x040fe20000410000 */
[----:B------:R-:W-:Y:S01]  /*ff70*/  F2FP.PACK_AB R150, R151, R150 ;  /* 0x000000969796723e */ /* 0x000fe200000000ff */
[C---:B------:R-:W-:Y:S01]  /*ff80*/  FMUL.FTZ R167, R0.reuse, R167 ;  /* 0x000000a700a77220 */ /* 0x040fe20000410000 */
[----:B------:R-:W-:Y:S01]  /*ff90*/  F2FP.PACK_AB R6, R171, R170 ;  /* 0x000000aaab06723e */ /* 0x000fe200000000ff */
[----:B------:R-:W-:Y:S01]  /*ffa0*/  FMUL.FTZ R7, R0, R166 ;  /* 0x000000a600077220 */ /* 0x000fe20000410000 */
[----:B------:R-:W-:-:S02]  /*ffb0*/  SHF.R.S32.HI R0, RZ, 0x1, R2 ;  /* 0x00000001ff007819 */ /* 0x000fc40000011402 */
[----:B------:R-:W-:Y:S02]  /*ffc0*/  IADD3 R2, -R5, R44, RZ ;  /* 0x0000002c05027210 */ /* 0x000fe40007ffe1ff */
[C---:B------:R-:W-:Y:S01]  /*ffd0*/  LOP3.LUT P2, RZ, R0.reuse, 0x2, RZ, 0xc0, !PT ;  /* 0x0000000200ff7812 */ /* 0x040fe2000784c0ff */
[----:B------:R-:W-:Y:S01]  /*ffe0*/  IMAD.SHL.U32 R5, R0, 0x40, RZ ;  /* 0x0000004000057824 */ /* 0x000fe200078e00ff */
[----:B------:R-:W-:Y:S01]  /*fff0*/  F2FP.PACK_AB R10, R163, R10 ;  /* 0x0000000aa30a723e */ /* 0x000fe200000000ff */
[----:B------:R-:W-:Y:S01]  /*10000*/  IMAD R2, R19, 0x100, R2 ;  /* 0x0000010013027824 */ /* 0x000fe200078e0202 */
[----:B------:R-:W-:Y:S02]  /*10010*/  F2FP.PACK_AB R7, R167, R7 ;  /* 0x00000007a707723e */ /* 0x000fe400000000ff */
[----:B------:R-:W-:Y:S02]  /*10020*/  LOP3.LUT R5, R5, 0xc0, RZ, 0xc0, !PT ;  /* 0x000000c005057812 */ /* 0x000fe400078ec0ff */
[----:B------:R-:W-:-:S02]  /*10030*/  LEA R2, R4, R2, 0x4 ;  /* 0x0000000204027211 */ /* 0x000fc400078e20ff */
[----:B------:R-:W-:Y:S02]  /*10040*/  LEA.HI R4, R5, R5, RZ, 0x1d ;  /* 0x0000000505047211 */ /* 0x000fe400078fe8ff */
[----:B------:R-:W-:-:S03]  /*10050*/  LOP3.LUT R5, R0, 0x1, RZ, 0xc0, !PT ;  /* 0x0000000100057812 */ /* 0x000fc600078ec0ff */
[----:B------:R-:W-:Y:S01]  /*10060*/  IMAD.U32 R0, R2, 0x2, R4 ;  /* 0x0000000202007824 */ /* 0x000fe200078e0004 */
[----:B------:R-:W-:Y:S02]  /*10070*/  ISETP.NE.U32.AND P1, PT, R5, 0x1, PT ;  /* 0x000000010500780c */ /* 0x000fe40003f25070 */
[----:B------:R-:W-:Y:S01]  /*10080*/  MOV R5, 0xfffffff0 ;  /* 0xfffffff000057802 */ /* 0x000fe20000000f00 */
[----:B------:R-:W-:-:S03]  /*10090*/  IMAD.SHL.U32 R0, R0, 0x2, RZ ;  /* 0x0000000200007824 */ /* 0x000fc600078e00ff */
[----:B------:R-:W-:Y:S02]  /*100a0*/  SEL R5, R5, 0x10, !P1 ;  /* 0x0000001005057807 */ /* 0x000fe40004800000 */
[C---:B------:R-:W-:Y:S01]  /*100b0*/  IADD3 R2, R0.reuse, 0x20, RZ ;  /* 0x0000002000027810 */ /* 0x040fe20007ffe0ff */
[----:B------:R1:W-:Y:S01]  /*100c0*/  STS [R0], R17 ;  /* 0x0000001100007388 */ /* 0x0003e20000000800 */
[C---:B------:R-:W-:Y:S02]  /*100d0*/  IADD3 R4, R0.reuse, R5, RZ ;  /* 0x0000000500047210 */ /* 0x040fe40007ffe0ff */
[----:B------:R-:W-:Y:S01]  /*100e0*/  @P2 IADD3 R2, R0, -0x20, RZ ;  /* 0xffffffe000022810 */ /* 0x000fe20007ffe0ff */
[----:B------:R-:W-:Y:S01]  /*100f0*/  STS [R0+0x200], R18 ;  /* 0x0002001200007388 */ /* 0x000fe20000000800 */
[----:B------:R-:W-:Y:S02]  /*10100*/  ISETP.NE.AND P1, PT, R25, RZ, PT ;  /* 0x000000ff1900720c */ /* 0x000fe40003f25270 */
[----:B------:R-:W-:Y:S01]  /*10110*/  ISETP.NE.AND P2, PT, R26, RZ, PT ;  /* 0x000000ff1a00720c */ /* 0x000fe20003f45270 */
[----:B------:R2:W-:Y:S04]  /*10120*/  STS [R4], R16 ;  /* 0x0000001004007388 */ /* 0x0005e80000000800 */
[----:B------:R3:W-:Y:S04]  /*10130*/  STS [R4+0x200], R15 ;  /* 0x0002000f04007388 */ /* 0x0007e80000000800 */
[----:B------:R-:W-:Y:S04]  /*10140*/  STS [R0+0x1000], R141 ;  /* 0x0010008d00007388 */ /* 0x000fe80000000800 */
[----:B------:R4:W-:Y:S04]  /*10150*/  STS [R0+0x1200], R142 ;  /* 0x0012008e00007388 */ /* 0x0009e80000000800 */
[----:B------:R4:W-:Y:S04]  /*10160*/  STS [R4+0x1000], R14 ;  /* 0x0010000e04007388 */ /* 0x0009e80000000800 */
[----:B-1----:R-:W1:Y:S04]  /*10170*/  S2R R17, SR_CTAID.Y ;  /* 0x0000000000117919 */ /* 0x002e680000002600 */
[----:B------:R1:W-:Y:S01]  /*10180*/  STS [R4+0x1200], R150 ;  /* 0x0012009604007388 */ /* 0x0003e20000000800 */
[----:B--2---:R-:W-:-:S03]  /*10190*/  MOV R16, 0x7f800000 ;  /* 0x7f80000000107802 */ /* 0x004fc60000000f00 */
[----:B------:R2:W-:Y:S01]  /*101a0*/  STS [R2], R13 ;  /* 0x0000000d02007388 */ /* 0x0005e20000000800 */
[----:B---3--:R-:W-:-:S03]  /*101b0*/  MOV R15, 0x7f800000 ;  /* 0x7f800000000f7802 */ /* 0x008fc60000000f00 */
[----:B------:R3:W-:Y:S04]  /*101c0*/  STS [R2+0x200], R12 ;  /* 0x0002000c02007388 */ /* 0x0007e80000000800 */
[----:B------:R-:W3:Y:S01]  /*101d0*/  S2R R18, SR_CTAID.Z ;  /* 0x0000000000127919 */ /* 0x000ee20000002700 */
[----:B----4-:R-:W-:Y:S02]  /*101e0*/  IMAD.IADD R0, R5, 0x1, R2 ;  /* 0x0000000105007824 */ /* 0x010fe400078e0202 */
[----:B------:R-:W-:-:S03]  /*101f0*/  IMAD.MOV.U32 R14, RZ, RZ, 0x7f800000 ;  /* 0x7f800000ff0e7424 */ /* 0x000fc600078e00ff */
[----:B------:R-:W-:Y:S04]  /*10200*/  STS [R0], R9 ;  /* 0x0000000900007388 */ /* 0x000fe80000000800 */
[----:B------:R4:W-:Y:S01]  /*10210*/  STS [R0+0x200], R6 ;  /* 0x0002000600007388 */ /* 0x0009e20000000800 */
[----:B-1----:R-:W-:-:S03]  /*10220*/  @P1 MOV R4, c[0x0][0x210] ;  /* 0x0000840000041a02 */ /* 0x002fc60000000f00 */
[----:B------:R1:W-:Y:S01]  /*10230*/  STS [R2+0x1000], R11 ;  /* 0x0010000b02007388 */ /* 0x0003e20000000800 */
[----:B--2---:R-:W-:Y:S03]  /*10240*/  @P5 MUFU.LG2 R13, R22 ;  /* 0x00000016000d5308 */ /* 0x004fe60000000c00 */
[----:B------:R2:W-:Y:S04]  /*10250*/  STS [R2+0x1200], R10 ;  /* 0x0012000a02007388 */ /* 0x0005e80000000800 */
[----:B------:R2:W-:Y:S01]  /*10260*/  STS [R0+0x1000], R8 ;  /* 0x0010000800007388 */ /* 0x0005e20000000800 */
[----:B---3--:R-:W-:Y:S03]  /*10270*/  @P4 MUFU.LG2 R12, R21 ;  /* 0x00000015000c4308 */ /* 0x008fe60000000c00 */
[----:B------:R3:W-:Y:S04]  /*10280*/  STS [R0+0x1200], R7 ;  /* 0x0012000700007388 */ /* 0x0007e80000000800 */
[----:B------:R-:W-:Y:S01]  /*10290*/  BAR.SYNC.DEFER_BLOCKING 0x0 ;  /* 0x0000000000007b1d */ /* 0x000fe20000010000 */
[----:B----4-:R-:W-:-:S02]  /*102a0*/  @P1 IMAD R6, R4, c[0x0][0x214], RZ ;  /* 0x0000850004061a24 */ /* 0x010fc400078e02ff */
[----:B------:R-:W-:-:S03]  /*102b0*/  @!P1 IMAD.MOV.U32 R4, RZ, RZ, c[0x0][0x214] ;  /* 0x00008500ff049624 */ /* 0x000fc600078e00ff */
[----:B-1----:R-:W-:Y:S02]  /*102c0*/  @P3 MUFU.LG2 R11, R23 ;  /* 0x00000017000b3308 */ /* 0x002fe40000000c00 */
[----:B------:R-:W-:Y:S02]  /*102d0*/  @!P1 SEL R6, R4, c[0x0][0x234], !P2 ;  /* 0x00008d0004069a07 */ /* 0x000fe40005000000 */
[----:B--2---:R-:W-:Y:S02]  /*102e0*/  @!P0 SHF.R.S32.HI R2, RZ, 0x1f, R17 ;  /* 0x0000001fff028819 */ /* 0x004fe40000011411 */
[----:B------:R-:W-:Y:S02]  /*102f0*/  ISETP.NE.OR P2, PT, R25, RZ, !P2 ;  /* 0x000000ff1900720c */ /* 0x000fe40005745670 */
[----:B------:R1:W2:Y:S01]  /*10300*/  @P6 MUFU.LG2 R10, R20 ;  /* 0x00000014000a6308 */ /* 0x0002a20000000c00 */
[----:B------:R-:W-:Y:S01]  /*10310*/  @!P0 IMAD.WIDE.U32 R8, R17, c[0x0][0x1e0], RZ ;  /* 0x0000780011088a25 */ /* 0x000fe200078e00ff */
[----:B---3--:R-:W-:-:S03]  /*10320*/  @P1 MOV R0, 0x1 ;  /* 0x0000000100001802 */ /* 0x008fc60000000f00 */
[----:B------:R-:W-:Y:S01]  /*10330*/  @!P0 IMAD R4, R2, c[0x0][0x1e0], RZ ;  /* 0x0000780002048a24 */ /* 0x000fe200078e02ff */
[----:B------:R-:W-:Y:S01]  /*10340*/  LOP3.LUT R2, R24, 0xffffffe0, RZ, 0xc0, !PT ;  /* 0xffffffe018027812 */ /* 0x000fe200078ec0ff */
[----:B------:R3:W4:Y:S01]  /*10350*/  LDS.128 R28, [R217+0x800] ;  /* 0x00080000d91c7984 */ /* 0x0007220000000c00 */
[----:B------:R-:W-:Y:S01]  /*10360*/  @!P1 IMAD R0, R6, c[0x0][0x1c0], RZ ;  /* 0x0000700006009a24 */ /* 0x000fe200078e02ff */
[----:B------:R-:W-:Y:S01]  /*10370*/  @P1 MOV R7, c[0x0][0x210] ;  /* 0x0000840000071a02 */ /* 0x000fe20000000f00 */
[C---:B------:R-:W-:Y:S01]  /*10380*/  @!P0 IMAD R4, R17.reuse, c[0x0][0x1e4], R4 ;  /* 0x0000790011048a24 */ /* 0x040fe200078e0204 */
[----:B------:R3:W3:Y:S01]  /*10390*/  LDS.128 R24, [R217] ;  /* 0x00000000d9187984 */ /* 0x0006e20000000c00 */
[C---:B------:R-:W-:Y:S02]  /*103a0*/  @!P2 IMAD R5, R17.reuse, c[0x0][0x214], RZ ;  /* 0x000085001105aa24 */ /* 0x040fe400078e02ff */
[----:B------:R-:W-:Y:S01]  /*103b0*/  IMAD R0, R17, R0, RZ ;  /* 0x0000000011007224 */ /* 0x000fe200078e02ff */
[----:B------:R3:W3:Y:S01]  /*103c0*/  LDS.128 R32, [R217+0x1000] ;  /* 0x00100000d9207984 */ /* 0x0006e20000000c00 */
[----:B------:R-:W-:Y:S01]  /*103d0*/  @!P0 IADD3 R42, R9, R4, RZ ;  /* 0x00000004092a8210 */ /* 0x000fe20007ffe0ff */
[----:B------:R-:W-:Y:S01]  /*103e0*/  IMAD.IADD R9, R44, 0x1, -R2 ;  /* 0x000000012c097824 */ /* 0x000fe200078e0a02 */
[----:B------:R-:W-:Y:S01]  /*103f0*/  @!P2 SEL R2, R5, R252, !P0 ;  /* 0x000000fc0502a207 */ /* 0x000fe20004000000 */
[----:B-1----:R-:W1:Y:S01]  /*10400*/  S2R R20, SR_CTAID.X ;  /* 0x0000000000147919 */ /* 0x002e620000002500 */
[----:B------:R-:W-:Y:S01]  /*10410*/  @!P1 IMAD.MOV.U32 R7, RZ, RZ, 0x1 ;  /* 0x00000001ff079424 */ /* 0x000fe200078e00ff */
[----:B------:R-:W-:Y:S01]  /*10420*/  CS2R R4, SRZ ;  /* 0x0000000000047805 */ /* 0x000fe2000001ff00 */
[----:B------:R-:W-:Y:S01]  /*10430*/  @!P0 IMAD.MOV.U32 R40, RZ, RZ, R8 ;  /* 0x000000ffff288224 */ /* 0x000fe200078e0008 */
[----:B------:R3:W3:Y:S01]  /*10440*/  LDS.128 R36, [R217+0x1800] ;  /* 0x00180000d9247984 */ /* 0x0006e20000000c00 */
[----:B--2---:R-:W-:Y:S01]  /*10450*/  @P6 FMUL.FTZ R8, R10, 0.69314718246459960938 ;  /* 0x3f3172180a086820 */ /* 0x004fe20000410000 */
[----:B------:R-:W-:-:S02]  /*10460*/  SEL R10, R0, RZ, P2 ;  /* 0x000000ff000a7207 */ /* 0x000fc40001000000 */
[----:B------:R-:W-:Y:S01]  /*10470*/  LOP3.LUT P0, RZ, R9, 0x3, RZ, 0xc0, !PT ;  /* 0x0000000309ff7812 */ /* 0x000fe2000780c0ff */
[----:B------:R-:W-:Y:S01]  /*10480*/  @P5 FMUL.FTZ R9, R13, 0.69314718246459960938 ;  /* 0x3f3172180d095820 */ /* 0x000fe20000410000 */
[----:B------:R-:W-:Y:S02]  /*10490*/  @!P2 SHF.R.S32.HI R5, RZ, 0x1f, R2 ;  /* 0x0000001fff05a819 */ /* 0x000fe40000011402 */
[----:B------:R-:W-:Y:S01]  /*104a0*/  @!P2 MOV R4, R2 ;  /* 0x000000020004a202 */ /* 0x000fe20000000f00 */
[----:B------:R-:W-:Y:S01]  /*104b0*/  IMAD R2, R18, R6, R10 ;  /* 0x0000000612027224 */ /* 0x000fe200078e020a */
[----:B------:R-:W-:Y:S01]  /*104c0*/  MOV R17, 0x7f800000 ;  /* 0x7f80000000117802 */ /* 0x000fe20000000f00 */
[----:B------:R-:W-:Y:S02]  /*104d0*/  @P3 FMUL.FTZ R6, R11, 0.69314718246459960938 ;  /* 0x3f3172180b063820 */ /* 0x000fe40000410000 */
[----:B------:R-:W-:Y:S02]  /*104e0*/  @P6 FFMA.FTZ R17, R138, c[0x0][0x238], R8 ;  /* 0x00008e008a116a23 */ /* 0x000fe40000010008 */
[----:B------:R-:W-:-:S02]  /*104f0*/  @P4 FMUL.FTZ R8, R12, 0.69314718246459960938 ;  /* 0x3f3172180c084820 */ /* 0x000fc40000410000 */
[----:B------:R-:W-:Y:S02]  /*10500*/  @P5 FFMA.FTZ R16, R137, c[0x0][0x238], R9 ;  /* 0x00008e0089105a23 */ /* 0x000fe40000010009 */
[----:B------:R-:W-:Y:S02]  /*10510*/  @P4 FFMA.FTZ R14, R136, c[0x0][0x238], R8 ;  /* 0x00008e00880e4a23 */ /* 0x000fe40000010008 */
[----:B-1----:R-:W-:Y:S02]  /*10520*/  IMAD R0, R20, R7, RZ ;  /* 0x0000000714007224 */ /* 0x002fe400078e02ff */
[----:B------:R-:W-:-:S03]  /*10530*/  @P3 FFMA.FTZ R15, R3, c[0x0][0x238], R6 ;  /* 0x00008e00030f3a23 */ /* 0x000fc60000010006 */
[----:B------:R-:W-:-:S04]  /*10540*/  SHF.L.U32 R0, R0, 0x7, RZ ;  /* 0x0000000700007819 */ /* 0x000fc800000006ff */
[----:B------:R-:W-:Y:S02]  /*10550*/  IADD3 R11, P2, P1, R0, R4, R2 ;  /* 0x00000004000b7210 */ /* 0x000fe4000795e002 */
[----:B------:R-:W-:Y:S02]  /*10560*/  SHF.R.S32.HI R0, RZ, 0x1f, R0 ;  /* 0x0000001fff007819 */ /* 0x000fe40000011400 */
[----:B------:R-:W-:-:S04]  /*10570*/  SHF.R.S32.HI R2, RZ, 0x1f, R2 ;  /* 0x0000001fff027819 */ /* 0x000fc80000011402 */
[----:B------:R-:W-:Y:S01]  /*10580*/  IADD3.X R5, R0, R5, R2, P2, P1 ;  /* 0x0000000500057210 */ /* 0x000fe200017e2402 */
[----:B------:R-:W-:Y:S05]  /*10590*/  @P0 BRA `(.L_x_81) ;  /* 0x0000025000000947 */ /* 0x000fea0003800000 */
[----:B----4-:R-:W2:Y:S01]  /*105a0*/  LDL.LU R46, [R1+0x28] ;  /* 0x00002800012e7983 */ /* 0x010ea20000300800 */
        /* <DEDUP_REMOVED lines=36> */
.L_x_81:
[----:B----4-:R-:W-:Y:S05]  /*107f0*/  BSYNC B0 ;  /* 0x0000000000007941 */ /* 0x010fea0003800000 */
.L_x_80:
[----:B-1----:R-:W2:Y:S01]  /*10800*/  LDL.LU R6, [R1+0x14] ;  /* 0x0000140001067983 */ /* 0x002ea20000300800 */
[----:B------:R-:W-:Y:S01]  /*10810*/  ISETP.GE.AND P1, PT, R246, c[0x0][0x220], PT ;  /* 0x00008800f6007a0c */ /* 0x000fe20003f26270 */
[----:B------:R-:W-:Y:S01]  /*10820*/  BSSY B0, `(.L_x_82) ;  /* 0x000001e000007945 */ /* 0x000fe20003800000 */
[----:B------:R-:W-:Y:S01]  /*10830*/  SHF.R.S32.HI R5, RZ, 0x1f, R18 ;  /* 0x0000001fff057819 */ /* 0x000fe20000011412 */
[----:B------:R-:W1:Y:S04]  /*10840*/  S2R R2, SR_TID.X ;  /* 0x0000000000027919 */ /* 0x000e680000002100 */
[----:B------:R-:W4:Y:S01]  /*10850*/  S2R R8, SR_CTAID.X ;  /* 0x0000000000087919 */ /* 0x000f220000002500 */
[----:B-1----:R-:W-:-:S04]  /*10860*/  SHF.R.S32.HI R4, RZ, 0x1f, R2 ;  /* 0x0000001fff047819 */ /* 0x002fc80000011402 */
[----:B------:R-:W-:-:S04]  /*10870*/  LEA.HI R4, R4, R2, RZ, 0x2 ;  /* 0x0000000204047211 */ /* 0x000fc800078f10ff */
[----:B------:R-:W-:Y:S02]  /*10880*/  LOP3.LUT R0, R4, 0xfffffffc, RZ, 0xc0, !PT ;  /* 0xfffffffc04007812 */ /* 0x000fe400078ec0ff */
[----:B------:R-:W-:-:S03]  /*10890*/  SHF.R.S32.HI R10, RZ, 0x2, R4 ;  /* 0x00000002ff0a7819 */ /* 0x000fc60000011404 */
[----:B------:R-:W-:Y:S01]  /*108a0*/  IMAD.IADD R0, R2, 0x1, -R0 ;  /* 0x0000000102007824 */ /* 0x000fe200078e0a00 */
[----:B------:R-:W-:Y:S02]  /*108b0*/  IADD3 R2, P0, R246, R40, RZ ;  /* 0x00000028f6027210 */ /* 0x000fe40007f1e0ff */
[----:B------:R-:W-:Y:S01]  /*108c0*/  SHF.R.S32.HI R11, RZ, 0x1f, R10 ;  /* 0x0000001fff0b7819 */ /* 0x000fe2000001140a */
[----:B------:R-:W-:-:S05]  /*108d0*/  IMAD.SHL.U32 R0, R0, 0x8, RZ ;  /* 0x0000000800007824 */ /* 0x000fca00078e00ff */
[----:B------:R-:W-:-:S05]  /*108e0*/  SHF.R.S32.HI R0, RZ, 0x1f, R0 ;  /* 0x0000001fff007819 */ /* 0x000fca0000011400 */
[----:B------:R-:W-:Y:S02]  /*108f0*/  IMAD.X R3, R0, 0x1, R42, P0 ;  /* 0x0000000100037824 */ /* 0x000fe400000e062a */
[----:B------:R-:W-:-:S04]  /*10900*/  IMAD R0, R5, c[0x0][0x1f0], RZ ;  /* 0x00007c0005007a24 */ /* 0x000fc800078e02ff */
[----:B------:R-:W-:Y:S02]  /*10910*/  IMAD R0, R18, c[0x0][0x1f4], R0 ;  /* 0x00007d0012007a24 */ /* 0x000fe400078e0200 */
[----:B--2---:R-:W-:Y:S02]  /*10920*/  IMAD R14, R20, -0x80, R6 ;  /* 0xffffff80140e7824 */ /* 0x004fe400078e0206 */
[----:B------:R-:W-:-:S03]  /*10930*/  IMAD.WIDE.U32 R6, R18, c[0x0][0x1f0], R2 ;  /* 0x00007c0012067a25 */ /* 0x000fc600078e0002 */
[----:B------:R-:W-:Y:S01]  /*10940*/  ISETP.GE.OR P0, PT, R43, R14, P1 ;  /* 0x0000000e2b00720c */ /* 0x000fe20000f06670 */
[----:B----4-:R-:W-:-:S04]  /*10950*/  IMAD.WIDE R2, R8, 0x80, R10 ;  /* 0x0000008008027825 */ /* 0x010fc800078e020a */
[----:B------:R-:W-:-:S08]  /*10960*/  IMAD.IADD R5, R7, 0x1, R0 ;  /* 0x0000000107057824 */ /* 0x000fd000078e0200 */
        /* <DEDUP_REMOVED lines=8> */
[----:B---3--:R1:W-:Y:S02]  /*109f0*/  STG.E.128 [R12.64], R24 ;  /* 0x000000180c007986 */ /* 0x0083e4000c101d08 */
.L_x_83:
[----:B------:R-:W-:Y:S05]  /*10a00*/  BSYNC B0 ;  /* 0x0000000000007941 */ /* 0x000fea0003800000 */
.L_x_82:
[----:B------:R-:W-:Y:S01]  /*10a10*/  LEA.HI.SX32 R0, R41, 0x20, 0x1e ;  /* 0x0000002029007811 */ /* 0x000fe200078ff2ff */
[----:B------:R-:W-:Y:S03]  /*10a20*/  BSSY B0, `(.L_x_84) ;  /* 0x000000e000007945 */ /* 0x000fe60003800000 */
[----:B------:R-:W-:-:S13]  /*10a30*/  ISETP.GE.OR P0, PT, R0, R14, P1 ;  /* 0x0000000e0000720c */ /* 0x000fda0000f06670 */
[----:B------:R-:W-:Y:S05]  /*10a40*/  @P0 BRA `(.L_x_85) ;  /* 0x000000b000000947 */ /* 0x000fea0003800000 */
[----:B------:R-:W-:Y:S02]  /*10a50*/  IADD3 R0, P0, R2, 0x20, RZ ;  /* 0x0000002002007810 */ /* 0x000fe40007f1e0ff */
[----:B------:R-:W-:-:S03]  /*10a60*/  MOV R9, R5 ;  /* 0x0000000500097202 */ /* 0x000fc60000000f00 */
[----:B------:R-:W-:-:S04]  /*10a70*/  IMAD.X R8, RZ, RZ, R3, P0 ;  /* 0x000000ffff087224 */ /* 0x000fc800000e0603 */
[----:B-1----:R-:W-:Y:S02]  /*10a80*/  IMAD R12, R8, c[0x0][0x1e8], RZ ;  /* 0x00007a00080c7a24 */ /* 0x002fe400078e02ff */
[----:B------:R-:W-:-:S04]  /*10a90*/  IMAD.MOV.U32 R8, RZ, RZ, R6 ;  /* 0x000000ffff087224 */ /* 0x000fc800078e0006 */
[----:B------:R-:W-:-:S04]  /*10aa0*/  IMAD.WIDE.U32 R8, R0, c[0x0][0x1e8], R8 ;  /* 0x00007a0000087a25 */ /* 0x000fc800078e0008 */
[----:B------:R-:W-:Y:S01]  /*10ab0*/  IMAD R0, R0, c[0x0][0x1ec], R12 ;  /* 0x00007b0000007a24 */ /* 0x000fe200078e020c */
[----:B------:R-:W-:-:S04]  /*10ac0*/  LEA R12, P0, R8, c[0x0][0x1d0], 0x1 ;  /* 0x00007400080c7a11 */ /* 0x000fc800078008ff */
[----:B------:R-:W-:-:S04]  /*10ad0*/  IADD3 R0, R9, R0, RZ ;  /* 0x0000000009007210 */ /* 0x000fc80007ffe0ff */
[----:B------:R-:W-:-:S05]  /*10ae0*/  LEA.HI.X R13, R8, c[0x0][0x1d4], R0, 0x1, P0 ;  /* 0x00007500080d7a11 */ /* 0x000fca00000f0c00 */
[----:B------:R1:W-:Y:S02]  /*10af0*/  STG.E.128 [R12.64], R28 ;  /* 0x0000001c0c007986 */ /* 0x0003e4000c101d08 */
.L_x_85:
[----:B------:R-:W-:Y:S05]  /*10b00*/  BSYNC B0 ;  /* 0x0000000000007941 */ /* 0x000fea0003800000 */
.L_x_84:
[----:B------:R-:W-:Y:S01]  /*10b10*/  IADD3 R0, R10, 0x40, RZ ;  /* 0x000000400a007810 */ /* 0x000fe20007ffe0ff */
[----:B------:R-:W-:Y:S03]  /*10b20*/  BSSY B0, `(.L_x_86) ;  /* 0x000000e000007945 */ /* 0x000fe60003800000 */
[----:B-----5:R-:W-:-:S13]  /*10b30*/  ISETP.GE.OR P0, PT, R0, R45, P1 ;  /* 0x0000002d0000720c */ /* 0x020fda0000f06670 */
        /* <DEDUP_REMOVED lines=11> */
[----:B---3--:R1:W-:Y:S02]  /*10bf0*/  STG.E.128 [R12.64], R32 ;  /* 0x000000200c007986 */ /* 0x0083e4000c101d08 */
.L_x_87:
[----:B------:R-:W-:Y:S05]  /*10c00*/  BSYNC B0 ;  /* 0x0000000000007941 */ /* 0x000fea0003800000 */
.L_x_86:
[----:B------:R-:W-:-:S04]  /*10c10*/  IADD3 R0, R10, 0x60, RZ ;  /* 0x000000600a007810 */ /* 0x000fc80007ffe0ff */
[----:B------:R-:W-:-:S13]  /*10c20*/  ISETP.GE.OR P1, PT, R0, R45, P1 ;  /* 0x0000002d0000720c */ /* 0x000fda0000f26670 */
[----:B------:R-:W-:Y:S05]  /*10c30*/  @P1 EXIT ;  /* 0x000000000000194d */ /* 0x000fea0003800000 */
[----:B------:R-:W-:-:S05]  /*10c40*/  IADD3 R0, P0, R2, 0x60, RZ ;  /* 0x0000006002007810 */ /* 0x000fca0007f1e0ff */
[----:B------:R-:W-:Y:S01]  /*10c50*/  IMAD.X R2, RZ, RZ, R3, P0 ;  /* 0x000000ffff027224 */ /* 0x000fe200000e0603 */
[----:B------:R-:W-:-:S03]  /*10c60*/  MOV R3, R5 ;  /* 0x0000000500037202 */ /* 0x000fc60000000f00 */
[----:B------:R-:W-:Y:S02]  /*10c70*/  IMAD R7, R2, c[0x0][0x1e8], RZ ;  /* 0x00007a0002077a24 */ /* 0x000fe400078e02ff */
[----:B------:R-:W-:-:S04]  /*10c80*/  IMAD.MOV.U32 R2, RZ, RZ, R6 ;  /* 0x000000ffff027224 */ /* 0x000fc800078e0006 */
[----:B------:R-:W-:-:S04]  /*10c90*/  IMAD.WIDE.U32 R4, R0, c[0x0][0x1e8], R2 ;  /* 0x00007a0000047a25 */ /* 0x000fc800078e0002 */
[----:B------:R-:W-:Y:S01]  /*10ca0*/  IMAD R0, R0, c[0x0][0x1ec], R7 ;  /* 0x00007b0000007a24 */ /* 0x000fe200078e0207 */
[----:B------:R-:W-:-:S04]  /*10cb0*/  LEA R2, P0, R4, c[0x0][0x1d0], 0x1 ;  /* 0x0000740004027a11 */ /* 0x000fc800078008ff */
[----:B------:R-:W-:-:S04]  /*10cc0*/  IADD3 R0, R5, R0, RZ ;  /* 0x0000000005007210 */ /* 0x000fc80007ffe0ff */
[----:B------:R-:W-:-:S05]  /*10cd0*/  LEA.HI.X R3, R4, c[0x0][0x1d4], R0, 0x1, P0 ;  /* 0x0000750004037a11 */ /* 0x000fca00000f0c00 */
[----:B---3--:R-:W-:Y:S01]  /*10ce0*/  STG.E.128 [R2.64], R36 ;  /* 0x0000002402007986 */ /* 0x008fe2000c101d08 */
[----:B------:R-:W-:Y:S05]  /*10cf0*/  EXIT ;  /* 0x000000000000794d */ /* 0x000fea0003800000 */
.L_x_41:
[----:B--2---:R-:W2:Y:S01]  /*10d00*/  LDL.LU R14, [R1+0x14] ;  /* 0x00001400010e7983 */ /* 0x004ea20000300800 */
[----:B------:R-:W1:Y:S01]  /*10d10*/  LDC.U8 R4, c[0x0][0x329] ;  /* 0x0000ca40ff047b82 */ /* 0x000e620000000000 */
[----:B------:R-:W-:Y:S01]  /*10d20*/  ISETP.NE.AND P4, PT, R252, -0x1, PT ;  /* 0xfffffffffc00780c */ /* 0x000fe20003f85270 */
[----:B------:R-:W-:Y:S01]  /*10d30*/  BSSY B0, `(.L_x_88) ;  /* 0x0000040000007945 */ /* 0x000fe20003800000 */
[----:B------:R-:W-:Y:S01]  /*10d40*/  SHF.R.S32.HI R8, RZ, 0x1f, R28 ;  /* 0x0000001fff087819 */ /* 0x000fe2000001141c */
[----:B------:R-:W3:Y:S01]  /*10d50*/  S2R R15, SR_CTAID.X ;  /* 0x00000000000f7919 */ /* 0x000ee20000002500 */
[----:B------:R-:W-:Y:S02]  /*10d60*/  SHF.R.S32.HI R9, RZ, 0x1f, R13 ;  /* 0x0000001fff097819 */ /* 0x000fe4000001140d */
[----:B------:R-:W-:Y:S01]  /*10d70*/  LEA.HI R8, R8, R28, RZ, 0x2 ;  /* 0x0000001c08087211 */ /* 0x000fe200078f10ff */
[----:B------:R-:W4:Y:S02]  /*10d80*/  LDC.U8 R0, c[0x0][0x328] ;  /* 0x0000ca00ff007b82 */ /* 0x000f240000000000 */
[----:B------:R-:W-:Y:S01]  /*10d90*/  IMAD R9, R9, c[0x0][0x1f0], RZ ;  /* 0x00007c0009097a24 */ /* 0x000fe200078e02ff */
[----:B------:R-:W-:-:S03]  /*10da0*/  LOP3.LUT R7, R8, 0xfffffffc, RZ, 0xc0, !PT ;  /* 0xfffffffc08077812 */ /* 0x000fc600078ec0ff */
[----:B------:R-:W-:-:S04]  /*10db0*/  @P4 IMAD.WIDE.U32 R2, R252, c[0x0][0x1e8], RZ ;  /* 0x00007a00fc024a25 */ /* 0x000fc800078e00ff */
[----:B------:R-:W-:Y:S02]  /*10dc0*/  @P4 IMAD.MOV.U32 R10, RZ, RZ, R2 ;  /* 0x000000ffff0a4224 */ /* 0x000fe400078e0002 */
[----:B------:R-:W-:Y:S02]  /*10dd0*/  IMAD.IADD R19, R28, 0x1, -R7 ;  /* 0x000000011c137824 */ /* 0x000fe400078e0a07 */
[----:B------:R-:W-:Y:S01]  /*10de0*/  IMAD R9, R13, c[0x0][0x1f4], R9 ;  /* 0x00007d000d097a24 */ /* 0x000fe200078e0209 */
[----:B-1----:R-:W-:Y:S02]  /*10df0*/  ISETP.NE.AND P0, PT, R4, RZ, PT ;  /* 0x000000ff0400720c */ /* 0x002fe40003f05270 */
[----:B----4-:R-:W-:Y:S02]  /*10e00*/  ISETP.NE.AND P3, PT, R0, RZ, PT ;  /* 0x000000ff0000720c */ /* 0x010fe40003f65270 */
[----:B------:R-:W-:Y:S02]  /*10e10*/  @!P4 SHF.R.S32.HI R0, RZ, 0x1f, R12 ;  /* 0x0000001fff00c819 */ /* 0x000fe4000001140c */
[----:B------:R-:W-:Y:S01]  /*10e20*/  ISETP.NE.OR P2, PT, R4, RZ, !P3 ;  /* 0x000000ff0400720c */ /* 0x000fe20005f45670 */
[----:B------:R-:W-:-:S06]  /*10e30*/  @P4 IMAD R4, R252, c[0x0][0x1ec], R3 ;  /* 0x00007b00fc044a24 */ /* 0x000fcc00078e0203 */
[----:B------:R-:W-:Y:S01]  /*10e40*/  @P0 MOV R17, c[0x0][0x210] ;  /* 0x0000840000110a02 */ /* 0x000fe20000000f00 */
[----:B------:R-:W-:Y:S01]  /*10e50*/  @!P4 IMAD R0, R0, c[0x0][0x1e0], RZ ;  /* 0x000078000000ca24 */ /* 0x000fe200078e02ff */
[----:B------:R-:W-:Y:S01]  /*10e60*/  ISETP.NE.OR P1, PT, R252, -0x1, P2 ;  /* 0xfffffffffc00780c */ /* 0x000fe20001725670 */
[----:B------:R-:W-:Y:S02]  /*10e70*/  @P0 IMAD.MOV.U32 R5, RZ, RZ, c[0x0][0x210] ;  /* 0x00008400ff050624 */ /* 0x000fe400078e00ff */
[----:B------:R-:W-:Y:S02]  /*10e80*/  @!P0 IMAD.MOV.U32 R6, RZ, RZ, c[0x0][0x214] ;  /* 0x00008500ff068624 */ /* 0x000fe400078e00ff */
[----:B------:R-:W-:-:S04]  /*10e90*/  @!P4 IMAD.WIDE.U32 R2, R12, c[0x0][0x1e0], RZ ;  /* 0x000078000c02ca25 */ /* 0x000fc800078e00ff */
[----:B------:R-:W-:Y:S01]  /*10ea0*/  @!P4 IMAD R0, R12, c[0x0][0x1e4], R0 ;  /* 0x000079000c00ca24 */ /* 0x000fe200078e0200 */
[----:B------:R-:W-:Y:S01]  /*10eb0*/  @!P4 MOV R10, R2 ;  /* 0x00000002000ac202 */ /* 0x000fe20000000f00 */
[----:B------:R-:W-:Y:S01]  /*10ec0*/  @P0 IMAD R5, R5, c[0x0][0x214], RZ ;  /* 0x0000850005050a24 */ /* 0x000fe200078e02ff */
[----:B------:R-:W-:Y:S01]  /*10ed0*/  @!P0 SEL R5, R6, c[0x0][0x234], !P3 ;  /* 0x00008d0006058a07 */ /* 0x000fe20005800000 */
[----:B------:R-:W-:Y:S01]  /*10ee0*/  @!P4 IMAD.IADD R4, R3, 0x1, R0 ;  /* 0x000000010304c824 */ /* 0x000fe200078e0200 */
[----:B------:R-:W-:Y:S01]  /*10ef0*/  CS2R R6, SRZ ;  /* 0x0000000000067805 */ /* 0x000fe2000001ff00 */
[----:B------:R-:W-:Y:S02]  /*10f00*/  IMAD.SHL.U32 R0, R19, 0x8, RZ ;  /* 0x0000000813007824 */ /* 0x000fe400078e00ff */
[----:B------:R-:W-:Y:S02]  /*10f10*/  @P0 IMAD.MOV.U32 R2, RZ, RZ, 0x1 ;  /* 0x00000001ff020424 */ /* 0x000fe400078e00ff */
[----:B------:R-:W-:Y:S01]  /*10f20*/  @!P0 IMAD R2, R5, c[0x0][0x1c0], RZ ;  /* 0x0000700005028a24 */ /* 0x000fe200078e02ff */
[----:B------:R-:W-:Y:S01]  /*10f30*/  IADD3 R10, P3, R0, R10, RZ ;  /* 0x0000000a000a7210 */ /* 0x000fe20007f7e0ff */
[----:B------:R-:W-:Y:S01]  /*10f40*/  @!P1 IMAD R252, R12, c[0x0][0x214], RZ ;  /* 0x000085000cfc9a24 */ /* 0x000fe200078e02ff */
[----:B------:R-:W-:Y:S01]  /*10f50*/  ISETP.GE.AND P1, PT, R0, c[0x0][0x220], PT ;  /* 0x0000880000007a0c */ /* 0x000fe20003f26270 */
[----:B------:R-:W-:Y:S01]  /*10f60*/  IMAD R2, R12, R2, RZ ;  /* 0x000000020c027224 */ /* 0x000fe200078e02ff */
[----:B------:R-:W-:Y:S01]  /*10f70*/  LEA.HI.X.SX32 R11, R0, R4, 0x1, P3 ;  /* 0x00000004000b7211 */ /* 0x000fe200018f0eff */
[----:B------:R-:W-:Y:S01]  /*10f80*/  @!P0 IMAD.MOV.U32 R17, RZ, RZ, 0x1 ;  /* 0x00000001ff118424 */ /* 0x000fe200078e00ff */
[----:B------:R-:W-:Y:S01]  /*10f90*/  SHF.R.S32.HI R4, RZ, 0x2, R8 ;  /* 0x00000002ff047819 */ /* 0x000fe20000011408 */
[--C-:B------:R-:W-:Y:S01]  /*10fa0*/  @!P2 IMAD.MOV.U32 R6, RZ, RZ, R252.reuse ;  /* 0x000000ffff06a224 */ /* 0x100fe200078e00fc */
[----:B------:R-:W-:Y:S01]  /*10fb0*/  SEL R0, R2, RZ, P2 ;  /* 0x000000ff02007207 */ /* 0x000fe20001000000 */
[----:B------:R-:W-:Y:S01]  /*10fc0*/  IMAD R2, R29, R17, RZ ;  /* 0x000000111d027224 */ /* 0x000fe200078e02ff */
[----:B------:R-:W-:Y:S01]  /*10fd0*/  @!P2 SHF.R.S32.HI R7, RZ, 0x1f, R252 ;  /* 0x0000001fff07a819 */ /* 0x000fe200000114fc */
[----:B------:R-:W-:-:S03]  /*10fe0*/  IMAD.WIDE.U32 R10, R13, c[0x0][0x1f0], R10 ;  /* 0x00007c000d0a7a25 */ /* 0x000fc600078e000a */
[----:B------:R-:W-:Y:S01]  /*10ff0*/  SHF.R.S32.HI R8, RZ, 0x1f, R2 ;  /* 0x0000001fff087819 */ /* 0x000fe20000011402 */
[----:B------:R-:W-:Y:S01]  /*11000*/  IMAD R0, R13, R5, R0 ;  /* 0x000000050d007224 */ /* 0x000fe200078e0200 */
[----:B------:R-:W-:-:S04]  /*11010*/  SHF.R.S32.HI R5, RZ, 0x1f, R4 ;  /* 0x0000001fff057819 */ /* 0x000fc80000011404 */
[----:B------:R-:W-:Y:S01]  /*11020*/  IADD3 R20, P2, P0, R2, R6, R0 ;  /* 0x0000000602147210 */ /* 0x000fe2000785e000 */
[----:B---3--:R-:W-:Y:S01]  /*11030*/  IMAD.WIDE R2, R15, 0x80, R4 ;  /* 0x000000800f027825 */ /* 0x008fe200078e0204 */
[----:B------:R-:W-:-:S04]  /*11040*/  SHF.R.S32.HI R0, RZ, 0x1f, R0 ;  /* 0x0000001fff007819 */ /* 0x000fc80000011400 */
[----:B------:R-:W-:Y:S01]  /*11050*/  IADD3.X R18, R8, R7, R0, P2, P0 ;  /* 0x0000000708127210 */ /* 0x000fe200017e0400 */
[----:B------:R-:W-:Y:S01]  /*11060*/  IMAD.IADD R7, R9, 0x1, R11 ;  /* 0x0000000109077824 */ /* 0x000fe200078e020b */
[----:B--2---:R-:W-:-:S04]  /*11070*/  IADD3 R14, -R29, R14, RZ ;  /* 0x0000000e1d0e7210 */ /* 0x004fc80007ffe1ff */
[CC--:B------:R-:W-:Y:S02]  /*11080*/  ISETP.GE.OR P3, PT, R4.reuse, R14.reuse, P1 ;  /* 0x0000000e0400720c */ /* 0x0c0fe40000f66670 */
[----:B------:R-:W-:-:S11]  /*11090*/  ISETP.GE.AND P6, PT, R4, R14, PT ;  /* 0x0000000e0400720c */ /* 0x000fd60003fc6270 */
        /* <DEDUP_REMOVED lines=9> */
.L_x_89:
[----:B------:R-:W-:Y:S05]  /*11130*/  BSYNC B0 ;  /* 0x0000000000007941 */ /* 0x000fea0003800000 */
.L_x_88:
[----:B------:R-:W-:Y:S01]  /*11140*/  IADD3 R16, R4, 0x20, RZ ;  /* 0x0000002004107810 */ /* 0x000fe20007ffe0ff */
[----:B------:R-:W-:Y:S03]  /*11150*/  BSSY B0, `(.L_x_90) ;  /* 0x000000f000007945 */ /* 0x000fe60003800000 */
[CC--:B------:R-:W-:Y:S02]  /*11160*/  ISETP.GE.OR P0, PT, R16.reuse, R14.reuse, P1 ;  /* 0x0000000e1000720c */ /* 0x0c0fe40000f06670 */
[----:B------:R-:W-:-:S11]  /*11170*/  ISETP.GE.AND P5, PT, R16, R14, PT ;  /* 0x0000000e1000720c */ /* 0x000fd60003fa6270 */
        /* <DEDUP_REMOVED lines=11> */
[----:B------:R1:W-:Y:S02]  /*11230*/  STG.E.128 [R12.64], RZ ;  /* 0x000000ff0c007986 */ /* 0x0003e4000c101d08 */
.L_x_91:
[----:B------:R-:W-:Y:S05]  /*11240*/  BSYNC B0 ;  /* 0x0000000000007941 */ /* 0x000fea0003800000 */
.L_x_90:
        /* <DEDUP_REMOVED lines=16> */
.L_x_93:
[----:B------:R-:W-:Y:S05]  /*11350*/  BSYNC B0 ;  /* 0x0000000000007941 */ /* 0x000fea0003800000 */
.L_x_92:
[----:B-1----:R-:W-:Y:S01]  /*11360*/  IADD3 R12, R4, 0x60, RZ ;  /* 0x00000060040c7810 */ /* 0x002fe20007ffe0ff */
[----:B------:R-:W-:Y:S03]  /*11370*/  BSSY B0, `(.L_x_94) ;  /* 0x000000e000007945 */ /* 0x000fe60003800000 */
[CC--:B------:R-:W-:Y:S02]  /*11380*/  ISETP.GE.OR P1, PT, R12.reuse, R14.reuse, P1 ;  /* 0x0000000e0c00720c */ /* 0x0c0fe40000f26670 */
[----:B------:R-:W-:-:S11]  /*11390*/  ISETP.GE.AND P0, PT, R12, R14, PT ;  /* 0x0000000e0c00720c */ /* 0x000fd60003f06270 */
        /* <DEDUP_REMOVED lines=11> */
.L_x_95:
[----:B------:R-:W-:Y:S05]  /*11450*/  BSYNC B0 ;  /* 0x0000000000007941 */ /* 0x000fea0003800000 */
.L_x_94:
[C---:B------:R-:W-:Y:S02]  /*11460*/  ISETP.NE.OR P6, PT, R19.reuse, RZ, P6 ;  /* 0x000000ff1300720c */ /* 0x040fe400037c5670 */
[C---:B------:R-:W-:Y:S02]  /*11470*/  ISETP.NE.OR P5, PT, R19.reuse, RZ, P5 ;  /* 0x000000ff1300720c */ /* 0x040fe40002fa5670 */
[C---:B------:R-:W-:Y:S02]  /*11480*/  ISETP.NE.OR P4, PT, R19.reuse, RZ, P4 ;  /* 0x000000ff1300720c */ /* 0x040fe40002785670 */
[----:B------:R-:W-:-:S07]  /*11490*/  ISETP.NE.OR P0, PT, R19, RZ, P0 ;  /* 0x000000ff1300720c */ /* 0x000fce0000705670 */
[-C--:B------:R-:W-:Y:S02]  /*114a0*/  @!P6 IMAD R4, R4, R17.reuse, RZ ;  /* 0x000000110404e224 */ /* 0x080fe400078e02ff */
[-C--:B-1----:R-:W-:Y:S02]  /*114b0*/  @!P5 IMAD R2, R16, R17.reuse, RZ ;  /* 0x000000111002d224 */ /* 0x082fe400078e02ff */
        /* <DEDUP_REMOVED lines=20> */
[----:B-1----:R-:W-:-:S05]  /*11600*/  IMAD R0, R12, R17, RZ ;  /* 0x000000110c007224 */ /* 0x002fca00078e02ff */
[----:B------:R-:W-:-:S04]  /*11610*/  IADD3 R3, P0, R0, R20, RZ ;  /* 0x0000001400037210 */ /* 0x000fc80007f1e0ff */
[----:B------:R-:W-:Y:S02]  /*11620*/  LEA.HI.X.SX32 R0, R0, R18, 0x1, P0 ;  /* 0x0000001200007211 */ /* 0x000fe400000f0eff */
[----:B------:R-:W-:-:S04]  /*11630*/  LEA R2, P0, R3, c[0x0][0x200], 0x2 ;  /* 0x0000800003027a11 */ /* 0x000fc800078010ff */
[----:B------:R-:W-:Y:S01]  /*11640*/  LEA.HI.X R3, R3, c[0x0][0x204], R0, 0x2, P0 ;  /* 0x0000810003037a11 */ /* 0x000fe200000f1400 */
[----:B------:R-:W-:-:S05]  /*11650*/  IMAD.MOV.U32 R0, RZ, RZ, 0x7f800000 ;  /* 0x7f800000ff007424 */ /* 0x000fca00078e00ff */
[----:B------:R-:W-:Y:S01]  /*11660*/  STG.E [R2.64], R0 ;  /* 0x0000000002007986 */ /* 0x000fe2000c101908 */
[----:B------:R-:W-:Y:S05]  /*11670*/  EXIT ;  /* 0x000000000000794d */ /* 0x000fea0003800000 */
.L_x_96:
        /* <DEDUP_REMOVED lines=16> */
.L_x_610:


//--------------------- .text._ZN5flash16flash_fwd_kernelI23Flash_fwd_kernel_traitsILi32ELi128ELi128ELi4ELb0ELb0EN7cutlass6half_tE19Flash_kernel_traitsILi32ELi128ELi128ELi4ES3_EELb0ELb1ELb0ELb1ELb0ELb0ELb0ELb0EEEvNS_16Flash_fwd_paramsE --------------------------
	.section	.text._ZN5flash16flash_fwd_kernelI23Flash_fwd_kernel_traitsILi32ELi128ELi128ELi4ELb0ELb0EN7cutlass6half_tE19Flash_kernel_traitsILi32ELi128ELi128ELi4ES3_EELb0ELb1ELb0ELb1ELb0ELb0ELb0ELb0EEEvNS_16Flash_fwd_paramsE,"ax",@progbits
	.sectioninfo	@"SHI_REGISTERS=255"
	.align	128
        .global         _ZN5flash16flash_fwd_kernelI23Flash_fwd_kernel_traitsILi32ELi128ELi128ELi4ELb0ELb0EN7cutlass6half_tE19Flash_kernel_traitsILi32ELi128ELi128ELi4ES3_EELb0ELb1ELb0ELb1ELb0ELb0ELb0ELb0EEEvNS_16Flash_fwd_paramsE
        .type           _ZN5flash16flash_fwd_kernelI23Flash_fwd_kernel_traitsILi32ELi128ELi128ELi4ELb0ELb0EN7cutlass6half_tE19Flash_kernel_traitsILi32ELi128ELi128ELi4ES3_EELb0ELb1ELb0ELb1ELb0ELb0ELb0ELb0EEEvNS_16Flash_fwd_paramsE,@function
        .size           _ZN5flash16flash_fwd_kernelI23Flash_fwd_kernel_traitsILi32ELi128ELi128ELi4ELb0ELb0EN7cutlass6half_tE19Flash_kernel_traitsILi32ELi128ELi128ELi4ES3_EELb0ELb1ELb0ELb1ELb0ELb0ELb0ELb0EEEvNS_16Flash_fwd_paramsE,(.L_x_611 - _ZN5flash16flash_fwd_kernelI23Flash_fwd_kernel_traitsILi32ELi128ELi128ELi4ELb0ELb0EN7cutlass6half_tE19Flash_kernel_traitsILi32ELi128ELi128ELi4ES3_EELb0ELb1ELb0ELb1ELb0ELb0ELb0ELb0EEEvNS_16Flash_fwd_paramsE)
        .other          _ZN5flash16flash_fwd_kernelI23Flash_fwd_kernel_traitsILi32ELi128ELi128ELi4ELb0ELb0EN7cutlass6half_tE19Flash_kernel_traitsILi32ELi128ELi128ELi4ES3_EELb0ELb1ELb0ELb1ELb0ELb0ELb0ELb0EEEvNS_16Flash_fwd_paramsE,@"STO_CUDA_ENTRY STV_DEFAULT"
_ZN5flash16flash_fwd_kernelI23Flash_fwd_kernel_traitsILi32ELi128ELi128ELi4ELb0ELb0EN7cutlass6half_tE19Flash_kernel_traitsILi32ELi128ELi128ELi4ES3_EELb0ELb1ELb0ELb1ELb0ELb0ELb0ELb0EEEvNS_16Flash_fwd_paramsE:
.text._ZN5flash16flash_fwd_kernelI23Flash_fwd_kernel_traitsILi32ELi128ELi128ELi4ELb0ELb0EN7cutlass6half_tE19Flash_kernel_traitsILi32ELi128ELi128ELi4ES3_EELb0ELb1ELb0ELb1ELb0ELb0ELb0ELb0EEEvNS_16Flash_fwd_paramsE:
[----:B------:R-:W-:Y:S02]  /*0000*/  MOV R1, c[0x0][0x28] ;  /* 0x00000a0000017a02 */ /* 0x000fe40000000f00 */
[----:B------:R-:W1:Y:S01]  /*0010*/  S2UR UR6, SR_CTAID.Y ;  /* 0x00000000000679c3 */ /* 0x000e620000002600 */
[----:B------:R-:W-:Y:S02]  /*0020*/  ULDC.64 UR4, c[0x0][0x240] ;  /* 0x0000900000047ab9 */ /* 0x000fe40000000a00 */
[----:B------:R-:W-:Y:S02]  /*0030*/  UISETP.NE.U32.AND UP2, UPT, URZ, UR4, UPT ;  /* 0x000000043f00728c */ /* 0x000fe4000bf45070 */
[----:B------:R-:W-:Y:S02]  /*0040*/  UMOV UR7, 0x4 ;  /* 0x0000000400077882 */ /* 0x000fe40000000000 */
[----:B------:R-:W-:Y:S02]  /*0050*/  UISETP.NE.AND.EX UP2, UPT, URZ, UR5, UPT, UP2 ;  /* 0x000000053f00728c */ /* 0x000fe4000bf45320 */
[----:B------:R-:W-:Y:S02]  /*0060*/  ULDC.64 UR12, c[0x0][0x240] ;  /* 0x00009000000c7ab9 */ /* 0x000fe40000000a00 */
[----:B------:R-:W-:-:S02]  /*0070*/  ULDC.64 UR4, c[0x0][0x250] ;  /* 0x0000940000047ab9 */ /* 0x000fc40000000a00 */
[----:B------:R-:W-:Y:S01]  /*0080*/  PLOP3.LUT P2, PT, PT, PT, UP2, 0x80, 0x0 ;  /* 0x000000000000781c */ /* 0x000fe20003f4f028 */
[----:B------:R-:W-:Y:S02]  /*0090*/  UISETP.NE.U32.AND UP0, UPT, URZ, UR4, UPT ;  /* 0x000000043f00728c */ /* 0x000fe4000bf05070 */
[----:B------:R-:W-:Y:S02]  /*00a0*/  ULDC.64 UR18, c[0x0][0x118] ;  /* 0x0000460000127ab9 */ /* 0x000fe40000000a00 */
[----:B------:R-:W-:Y:S02]  /*00b0*/  UISETP.NE.AND.EX UP0, UPT, URZ, UR5, UPT, UP0 ;  /* 0x000000053f00728c */ /* 0x000fe4000bf05300 */
[----:B------:R-:W-:Y:S02]  /*00c0*/  ULDC.U8 UR10, c[0x0][0x312] ;  /* 0x0000c480000a7ab9 */ /* 0x000fe40000000000 */
[----:B------:R-:W-:Y:S02]  /*00d0*/  ULDC.64 UR8, c[0x0][0x248] ;  /* 0x0000920000087ab9 */ /* 0x000fe40000000a00 */
[----:B-1----:R-:W-:Y:S01]  /*00e0*/  UIMAD.WIDE UR12, UR6, UR7, UR12 ;  /* 0x00000007060c72a5 */ /* 0x002fe2000f8e020c */
[----:B------:R-:W-:Y:S01]  /*00f0*/  PLOP3.LUT P0, PT, PT, PT, UP0, 0x80, 0x0 ;  /* 0x000000000000781c */ /* 0x000fe20003f0f008 */
[----:B------:R-:W-:-:S02]  /*0100*/  ULDC.64 UR4, c[0x0][0x250] ;  /* 0x0000940000047ab9 */ /* 0x000fc40000000a00 */
[----:B------:R-:W-:Y:S02]  /*0110*/  UISETP.NE.AND UP3, UPT, UR10, URZ, UPT ;  /* 0x0000003f0a00728c */ /* 0x000fe4000bf65270 */
[----:B------:R-:W-:Y:S01]  /*0120*/  IMAD.U32 R10, RZ, RZ, UR12 ;  /* 0x0000000cff0a7e24 */ /* 0x000fe2000f8e00ff */
[----:B------:R-:W-:Y:S01]  /*0130*/  UISETP.EQ.U32.AND UP1, UPT, URZ, UR8, UPT ;  /* 0x000000083f00728c */ /* 0x000fe2000bf22070 */
[----:B------:R-:W-:Y:S01]  /*0140*/  IMAD.U32 R11, RZ, RZ, UR13 ;  /* 0x0000000dff0b7e24 */ /* 0x000fe2000f8e00ff */
[----:B------:R-:W-:Y:S02]  /*0150*/  @UP0 UIMAD.WIDE UR4, UR6, UR7, UR4 ;  /* 0x00000007060402a5 */ /* 0x000fe4000f8e0204 */
[----:B------:R-:W-:Y:S02]  /*0160*/  UISETP.EQ.OR.EX UP1, UPT, URZ, UR9, !UP3, UP1 ;  /* 0x000000093f00728c */ /* 0x000fe4000df22710 */
[----:B------:R-:W2:Y:S01]  /*0170*/  @P2 LDG.E R4, [R10.64] ;  /* 0x000000120a042981 */ /* 0x000ea2000c1e1900 */
[----:B------:R-:W-:-:S03]  /*0180*/  ULDC.64 UR8, c[0x0][0x248] ;  /* 0x0000920000087ab9 */ /* 0x000fc60000000a00 */
[----:B------:R-:W3:Y:S01]  /*0190*/  @P2 LDG.E R0, [R10.64+0x4] ;  /* 0x000004120a002981 */ /* 0x000ee2000c1e1900 */
[----:B------:R-:W-:Y:S01]  /*01a0*/  IMAD.U32 R8, RZ, RZ, UR4 ;  /* 0x00000004ff087e24 */ /* 0x000fe2000f8e00ff */
[----:B------:R-:W-:-:S05]  /*01b0*/  MOV R9, UR5 ;  /* 0x0000000500097c02 */ /* 0x000fca0008000f00 */
[----:B------:R-:W4:Y:S01]  /*01c0*/  @P0 LDG.E R2, [R8.64] ;  /* 0x0000001208020981 */ /* 0x000f22000c1e1900 */
[----:B------:R-:W-:Y:S01]  /*01d0*/  PLOP3.LUT P1, PT, PT, PT, UP1, 0x80, 0x0 ;  /* 0x000000000000781c */ /* 0x000fe20003f2f018 */
[----:B------:R-:W-:-:S06]  /*01e0*/  UIMAD.WIDE UR8, UR6, UR7, UR8 ;  /* 0x00000007060872a5 */ /* 0x000fcc000f8e0208 */
[----:B------:R-:W-:Y:S01]  /*01f0*/  IMAD.U32 R6, RZ, RZ, UR8 ;  /* 0x00000008ff067e24 */ /* 0x000fe2000f8e00ff */
[----:B------:R-:W-:-:S05]  /*0200*/  MOV R7, UR9 ;  /* 0x0000000900077c02 */ /* 0x000fca0008000f00 */
[----:B------:R-:W5:Y:S01]  /*0210*/  @!P1 LDG.E R3, [R6.64] ;  /* 0x0000001206039981 */ /* 0x000f62000c1e1900 */
[----:B------:R-:W-:Y:S02]  /*0220*/  UMOV UR15, 0xffffffff ;  /* 0xffffffff000f7882 */ /* 0x000fe40000000000 */
[----:B------:R-:W-:Y:S02]  /*0230*/  UMOV UR13, URZ ;  /* 0x0000003f000d7c82 */ /* 0x000fe40008000000 */
[----:B------:R-:W-:Y:S01]  /*0240*/  UMOV UR14, 0xffffffff ;  /* 0xffffffff000e7882 */ /* 0x000fe20000000000 */
[----:B------:R-:W1:Y:S08]  /*0250*/  S2UR UR16, SR_CTAID.X ;  /* 0x00000000001079c3 */ /* 0x000e700000002500 */
[----:B------:R-:W1:Y:S08]  /*0260*/  S2UR UR12, SR_CTAID.Z ;  /* 0x00000000000c79c3 */ /* 0x000e700000002700 */
[----:B--2---:R-:W2:Y:S08]  /*0270*/  @P2 R2UR UR15, R4 ;  /* 0x00000000040f23c2 */ /* 0x004eb000000e0000 */
[----:B---3--:R-:W2:Y:S08]  /*0280*/  @P2 R2UR UR17, R0 ;  /* 0x00000000001123c2 */ /* 0x008eb000000e0000 */
[----:B----4-:R3:W4:Y:S01]  /*0290*/  @P0 R2UR UR13, R2 ;  /* 0x00000000020d03c2 */ /* 0x01072200000e0000 */
[----:B------:R-:W-:-:S04]  /*02a0*/  ISETP.NE.U32.AND P0, PT, RZ, c[0x0][0x248], PT ;  /* 0x00009200ff007a0c */ /* 0x000fc80003f05070 */
[----:B------:R-:W-:-:S03]  /*02b0*/  ISETP.NE.AND.EX P0, PT, RZ, c[0x0][0x24c], PT, P0 ;  /* 0x00009300ff007a0c */ /* 0x000fc60003f05300 */
[----:B-----5:R3:W1:Y:S01]  /*02c0*/  @!P1 R2UR UR14, R3 ;  /* 0x00000000030e93c2 */ /* 0x02066200000e0000 */
[----:B--2---:R-:W-:-:S07]  /*02d0*/  @UP2 UIADD3 UR17, UR17, -UR15, URZ ;  /* 0x8000000f11112290 */ /* 0x004fce000fffe03f */
[----:B------:R-:W-:Y:S02]  /*02e0*/  @!UP2 ULDC UR17, c[0x0][0x214] ;  /* 0x000085000011aab9 */ /* 0x000fe40000000800 */
[----:B-1-34-:R-:W-:Y:S05]  /*02f0*/  @!P0 BRA `(.L_x_97) ;  /* 0x0000007000008947 */ /* 0x01afea0003800000 */
[----:B------:R-:W-:-:S13]  /*0300*/  PLOP3.LUT P0, PT, PT, PT, UP3, 0x80, 0x0 ;  /* 0x000000000000781c */ /* 0x000fda0003f0f038 */
[----:B------:R-:W2:Y:S04]  /*0310*/  @P0 LDG.E R0, [R6.64+0x4] ;  /* 0x0000041206000981 */ /* 0x000ea8000c1e1900 */
[----:B------:R-:W3:Y:S01]  /*0320*/  @!P0 LDG.E R2, [R6.64] ;  /* 0x0000001206028981 */ /* 0x000ee2000c1e1900 */
[----:B--2---:R-:W1:Y:S02]  /*0330*/  @P0 R2UR UR8, R0 ;  /* 0x00000000000803c2 */ /* 0x004e6400000e0000 */
[----:B-1----:R-:W-:-:S11]  /*0340*/  @UP3 UIADD3 UR8, UR8, -UR14, URZ ;  /* 0x8000000e08083290 */ /* 0x002fd6000fffe03f */
[----:B---3--:R1:W2:Y:S02]  /*0350*/  @!P0 R2UR UR8, R2 ;  /* 0x00000000020883c2 */ /* 0x0082a400000e0000 */
[----:B-12---:R-:W-:Y:S05]  /*0360*/  BRA `(.L_x_98) ;  /* 0x0000001000007947 */ /* 0x006fea0003800000 */
.L_x_97:
[----:B------:R-:W-:Y:S02]  /*0370*/  ULDC UR8, c[0x0][0x218] ;  /* 0x0000860000087ab9 */ /* 0x000fe40000000800 */
.L_x_98:
[----:B------:R-:W-:Y:S02]  /*0380*/  ULDC.64 UR4, c[0x0][0x258] ;  /* 0x0000960000047ab9 */ /* 0x000fe40000000a00 */
[----:B------:R-:W-:-:S04]  /*0390*/  UISETP.NE.U32.AND UP2, UPT, URZ, UR4, UPT ;  /* 0x000000043f00728c */ /* 0x000fc8000bf45070 */
[----:B------:R-:W-:-:S03]  /*03a0*/  UISETP.NE.AND.EX UP2, UPT, URZ, UR5, UPT, UP2 ;  /* 0x000000053f00728c */ /* 0x000fc6000bf45320 */
[----:B------:R-:W-:-:S03]  /*03b0*/  ULDC.64 UR4, c[0x0][0x258] ;  /* 0x0000960000047ab9 */ /* 0x000fc60000000a00 */
[----:B------:R-:W-:-:S05]  /*03c0*/  PLOP3.LUT P0, PT, PT, PT, UP2, 0x80, 0x0 ;  /* 0x000000000000781c */ /* 0x000fca0003f0f028 */
[----:B------:R-:W-:-:S06]  /*03d0*/  @UP2 UIMAD.WIDE UR4, UR6, UR7, UR4 ;  /* 0x00000007060422a5 */ /* 0x000fcc000f8e0204 */
[----:B------:R-:W-:Y:S02]  /*03e0*/  IMAD.U32 R2, RZ, RZ, UR4 ;  /* 0x00000004ff027e24 */ /* 0x000fe4000f8e00ff */
[----:B------:R-:W-:Y:S01]  /*03f0*/  IMAD.U32 R3, RZ, RZ, UR5 ;  /* 0x00000005ff037e24 */ /* 0x000fe2000f8e00ff */
[----:B------:R-:W-:Y:S02]  /*0400*/  USHF.L.U32 UR7, UR16, 0x7, URZ ;  /* 0x0000000710077899 */ /* 0x000fe4000800063f */
[----:B------:R-:W-:Y:S02]  /*0410*/  ULDC.64 UR4, c[0x0][0x268] ;  /* 0x00009a0000047ab9 */ /* 0x000fe40000000a00 */
[----:B------:R-:W2:Y:S01]  /*0420*/  @P0 LDG.E R0, [R2.64] ;  /* 0x0000001202000981 */ /* 0x000ea2000c1e1900 */
[----:B------:R-:W-:Y:S02]  /*0430*/  UISETP.GT.AND UP0, UPT, UR17, UR7, UPT ;  /* 0x000000071100728c */ /* 0x000fe4000bf04270 */
[----:B------:R-:W-:-:S03]  /*0440*/  @!UP2 UISETP.NE.U32.AND UP1, UPT, URZ, UR4, UPT ;  /* 0x000000043f00a28c */ /* 0x000fc6000bf25070 */
[----:B------:R-:W-:Y:S02]  /*0450*/  ULDC UR4, c[0x0][0x21c] ;  /* 0x0000870000047ab9 */ /* 0x000fe40000000800 */
[----:B------:R-:W-:-:S04]  /*0460*/  @!UP2 UISETP.NE.AND.EX UP1, UPT, URZ, UR5, UPT, UP1 ;  /* 0x000000053f00a28c */ /* 0x000fc8000bf25310 */
[----:B------:R-:W-:Y:S01]  /*0470*/  @!UP2 USEL UR4, URZ, UR4, !UP1 ;  /* 0x000000043f04a287 */ /* 0x000fe2000c800000 */
[----:B--2---:R-:W1:Y:S01]  /*0480*/  @P0 R2UR UR23, R0 ;  /* 0x00000000001703c2 */ /* 0x004e6200000e0000 */
[----:B------:R-:W-:Y:S01]  /*0490*/  PLOP3.LUT P0, PT, PT, PT, UP0, 0x80, 0x0 ;  /* 0x000000000000781c */ /* 0x000fe20003f0f008 */
[----:B-1----:R-:W-:Y:S02]  /*04a0*/  @UP2 UIADD3 UR23, UR23, -UR13, URZ ;  /* 0x8000000d17172290 */ /* 0x002fe4000fffe03f */
[----:B------:R-:W-:-:S10]  /*04b0*/  @!UP2 UIADD3 UR23, UR4, UR8, -UR13 ;  /* 0x000000080417a290 */ /* 0x000fd4000fffe80d */
[----:B------:R-:W-:Y:S05]  /*04c0*/  @!P0 EXIT ;  /* 0x000000000000894d */ /* 0x000fea0003800000 */
[----:B------:R-:W-:Y:S01]  /*04d0*/  UIADD3 UR4, -UR17, 0xff, UR7 ;  /* 0x000000ff11047890 */ /* 0x000fe2000fffe107 */
[----:B------:R-:W1:Y:S01]  /*04e0*/  S2R R182, SR_TID.X ;  /* 0x0000000000b67919 */ /* 0x000e620000002100 */
[----:B------:R-:W-:Y:S02]  /*04f0*/  ULDC UR5, c[0x0][0x2e8] ;  /* 0x0000ba0000057ab9 */ /* 0x000fe40000000800 */
[----:B------:R-:W-:Y:S02]  /*0500*/  UIADD3 UR9, UR23, 0x7f, URZ ;  /* 0x0000007f17097890 */ /* 0x000fe4000fffe03f */
[----:B------:R-:W-:Y:S02]  /*0510*/  UIADD3 UR5, UR4, UR5, UR23 ;  /* 0x0000000504057290 */ /* 0x000fe4000fffe017 */
[----:B------:R-:W-:Y:S02]  /*0520*/  USHF.R.S32.HI UR8, URZ, 0x1f, UR9 ;  /* 0x0000001f3f087899 */ /* 0x000fe40008011409 */
[----:B------:R-:W-:-:S02]  /*0530*/  USHF.R.S32.HI UR4, URZ, 0x1f, UR5 ;  /* 0x0000001f3f047899 */ /* 0x000fc40008011405 */
[----:B------:R-:W-:Y:S02]  /*0540*/  ULEA.HI UR8, UR8, UR9, URZ, 0x7 ;  /* 0x0000000908087291 */ /* 0x000fe4000f8f383f */
[----:B------:R-:W-:Y:S02]  /*0550*/  ULEA.HI UR4, UR4, UR5, URZ, 0x7 ;  /* 0x0000000504047291 */ /* 0x000fe4000f8f383f */
[----:B------:R-:W-:Y:S02]  /*0560*/  USHF.R.S32.HI UR8, URZ, 0x7, UR8 ;  /* 0x000000073f087899 */ /* 0x000fe40008011408 */
[----:B------:R-:W-:-:S04]  /*0570*/  USHF.R.S32.HI UR4, URZ, 0x7, UR4 ;  /* 0x000000073f047899 */ /* 0x000fc80008011404 */
[----:B------:R-:W-:-:S04]  /*0580*/  UISETP.LT.AND UP0, UPT, UR8, UR4, UPT ;  /* 0x000000040800728c */ /* 0x000fc8000bf01270 */
[----:B------:R-:W-:-:S04]  /*0590*/  USEL UR22, UR8, UR4, UP0 ;  /* 0x0000000408167287 */ /* 0x000fc80008000000 */
[----:B------:R-:W-:-:S06]  /*05a0*/  UISETP.GE.AND UP0, UPT, UR22, 0x1, UPT ;  /* 0x000000011600788c */ /* 0x000fcc000bf06270 */
[----:B------:R-:W-:-:S13]  /*05b0*/  PLOP3.LUT P0, PT, PT, PT, UP0, 0x80, 0x0 ;  /* 0x000000000000781c */ /* 0x000fda0003f0f008 */
[----:B------:R-:W-:Y:S05]  /*05c0*/  @!P0 BRA `(.L_x_99) ;  /* 0x00011fd000008947 */ /* 0x000fea0003800000 */
[----:B-1----:R-:W-:Y:S02]  /*05d0*/  UISETP.NE.AND UP1, UPT, UR15, -0x1, UPT ;  /* 0xffffffff0f00788c */ /* 0x002fe4000bf25270 */
[----:B------:R-:W-:Y:S02]  /*05e0*/  UISETP.NE.AND UP0, UPT, UR14, -0x1, UPT ;  /* 0xffffffff0e00788c */ /* 0x000fe4000bf05270 */
[----:B------:R-:W-:Y:S02]  /*05f0*/  ULDC.64 UR10, c[0x0][0x190] ;  /* 0x00006400000a7ab9 */ /* 0x000fe40000000a00 */
[----:B------:R-:W-:Y:S02]  /*0600*/  ULDC.64 UR8, c[0x0][0x178] ;  /* 0x00005e0000087ab9 */ /* 0x000fe40000000a00 */
[----:B------:R-:W-:Y:S01]  /*0610*/  PLOP3.LUT P0, PT, PT, PT, UP0, 0x80, 0x0 ;  /* 0x000000000000781c */ /* 0x000fe20003f0f008 */
[----:B------:R-:W-:Y:S02]  /*0620*/  ULDC.64 UR4, c[0x0][0x198] ;  /* 0x0000660000047ab9 */ /* 0x000fe40000000a00 */
[----:B------:R-:W-:-:S02]  /*0630*/  @UP1 UIMAD.WIDE.U32 UR20, UR15, UR10, URZ ;  /* 0x0000000a0f1412a5 */ /* 0x000fc4000f8e003f */
[----:B------:R-:W-:Y:S02]  /*0640*/  @!UP1 USHF.R.S32.HI UR10, URZ, 0x1f, UR6 ;  /* 0x0000001f3f0a9899 */ /* 0x000fe40008011406 */
[----:B------:R-:W-:Y:S02]  /*0650*/  @UP1 UIMAD UR11, UR15, UR11, UR21 ;  /* 0x0000000b0f0b12a4 */ /* 0x000fe4000f8e0215 */
[----:B------:R-:W-:Y:S02]  /*0660*/  @UP0 UIADD3 UR21, UR13, UR14, URZ ;  /* 0x0000000e0d150290 */ /* 0x000fe4000fffe03f */
[----:B------:R-:W-:Y:S02]  /*0670*/  @!UP1 UIMAD UR10, UR10, UR8, URZ ;  /* 0x000000080a0a92a4 */ /* 0x000fe4000f8e023f */
[----:B------:R-:W-:Y:S02]  /*0680*/  @UP0 UIMAD.WIDE.U32 UR24, UR21, UR4, URZ ;  /* 0x00000004151802a5 */ /* 0x000fe4000f8e003f */
[----:B------:R-:W-:-:S02]  /*0690*/  @!UP1 UIMAD.WIDE.U32 UR28, UR6, UR8, URZ ;  /* 0x00000008061c92a5 */ /* 0x000fc4000f8e003f */
[----:B------:R-:W-:Y:S02]  /*06a0*/  @!UP1 UIMAD UR10, UR6, UR9, UR10 ;  /* 0x00000009060a92a4 */ /* 0x000fe4000f8e020a */
[----:B------:R-:W-:Y:S02]  /*06b0*/  @UP1 UMOV UR8, UR20 ;  /* 0x0000001400081c82 */ /* 0x000fe40008000000 */
[----:B------:R-:W-:Y:S02]  /*06c0*/  @!UP1 UIADD3 UR11, UR29, UR10, URZ ;  /* 0x0000000a1d0b9290 */ /* 0x000fe4000fffe03f */
[----:B------:R-:W-:Y:S02]  /*06d0*/  @UP0 UIMAD UR9, UR21, UR5, UR25 ;  /* 0x00000005150902a4 */ /* 0x000fe4000f8e0219 */
[----:B------:R-:W-:Y:S02]  /*06e0*/  USHF.R.S32.HI UR27, URZ, 0x1f, UR12 ;  /* 0x0000001f3f1b7899 */ /* 0x000fe4000801140c */
[----:B------:R-:W-:-:S02]  /*06f0*/  @!UP1 UMOV UR8, UR28 ;  /* 0x0000001c00089c82 */ /* 0x000fc40008000000 */
[----:B------:R-:W-:Y:S01]  /*0700*/  @UP0 UMOV UR10, UR24 ;  /* 0x00000018000a0c82 */ /* 0x000fe20008000000 */
[----:B------:R-:W-:Y:S05]  /*0710*/  @P0 BRA `(.L_x_100) ;  /* 0x000000d000000947 */ /* 0x000fea0003800000 */
[----:B------:R-:W-:Y:S02]  /*0720*/  USHF.R.S32.HI UR10, URZ, 0x1f, UR13 ;  /* 0x0000001f3f0a7899 */ /* 0x000fe4000801140d */
[----:B------:R-:W-:Y:S02]  /*0730*/  ULDC.64 UR4, c[0x0][0x198] ;  /* 0x0000660000047ab9 */ /* 0x000fe40000000a00 */
[----:B------:R-:W-:Y:S02]  /*0740*/  UIMAD UR10, UR10, UR4, URZ ;  /* 0x000000040a0a72a4 */ /* 0x000fe4000f8e023f */
[----:B------:R-:W-:Y:S02]  /*0750*/  USHF.R.S32.HI UR9, URZ, 0x1f, UR6 ;  /* 0x0000001f3f097899 */ /* 0x000fe40008011406 */
[----:B------:R-:W-:Y:S02]  /*0760*/  UIMAD.WIDE.U32 UR20, UR13, UR4, URZ ;  /* 0x000000040d1472a5 */ /* 0x000fe4000f8e003f */
[----:B------:R-:W-:-:S03]  /*0770*/  UIMAD UR10, UR13, UR5, UR10 ;  /* 0x000000050d0a72a4 */ /* 0x000fc6000f8e020a */
[----:B------:R-:W-:Y:S02]  /*0780*/  ULDC.64 UR4, c[0x0][0x180] ;  /* 0x0000600000047ab9 */ /* 0x000fe40000000a00 */
[----:B------:R-:W-:Y:S02]  /*0790*/  UIMAD UR9, UR9, UR4, URZ ;  /* 0x00000004090972a4 */ /* 0x000fe4000f8e023f */
[----:B------:R-:W-:Y:S02]  /*07a0*/  UIADD3 UR21, UR21, UR10, URZ ;  /* 0x0000000a15157290 */ /* 0x000fe4000fffe03f */
[----:B------:R-:W-:Y:S02]  /*07b0*/  UIMAD UR9, UR6, UR5, UR9 ;  /* 0x00000005060972a4 */ /* 0x000fe4000f8e0209 */
[----:B------:R-:W-:-:S04]  /*07c0*/  UIMAD.WIDE.U32 UR4, UR6, UR4, UR20 ;  /* 0x00000004060472a5 */ /* 0x000fc8000f8e0014 */
[----:B------:R-:W-:-:S03]  /*07d0*/  UIADD3 UR9, UR5, UR9, URZ ;  /* 0x0000000905097290 */ /* 0x000fc6000fffe03f */
[----:B------:R-:W-:Y:S02]  /*07e0*/  UMOV UR10, UR4 ;  /* 0x00000004000a7c82 */ /* 0x000fe40008000000 */
.L_x_100:
[----:B------:R-:W-:Y:S01]  /*07f0*/  IABS R3, c[0x0][0x1c8] ;  /* 0x0000720000037a13 */ /* 0x000fe20000000000 */
[----:B------:R-:W1:Y:S01]  /*0800*/  S2R R0, SR_CTAID.Z ;  /* 0x0000000000007919 */ /* 0x000e620000002700 */
[----:B------:R-:W-:Y:S02]  /*0810*/  ULDC UR4, c[0x0][0x1c8] ;  /* 0x0000720000047ab9 */ /* 0x000fe40000000800 */
[----:B------:R-:W2:Y:S01]  /*0820*/  I2F.RP R6, R3 ;  /* 0x0000000300067306 */ /* 0x000ea20000209400 */
[----:B------:R-:W-:Y:S02]  /*0830*/  ULOP3.LUT UR4, UR12, UR4, URZ, 0x3c, !UPT ;  /* 0x000000040c047292 */ /* 0x000fe4000f8e3c3f */
[----:B------:R-:W-:-:S04]  /*0840*/  @UP0 UIADD3 UR14, UR13, UR14, URZ ;  /* 0x0000000e0d0e0290 */ /* 0x000fc8000fffe03f */
[----:B------:R-:W-:Y:S01]  /*0850*/  ISETP.LE.AND P1, PT, RZ, UR4, PT ;  /* 0x00000004ff007c0c */ /* 0x000fe2000bf23270 */
[----:B------:R-:W-:Y:S02]  /*0860*/  ULDC.64 UR4, c[0x0][0x1a0] ;  /* 0x0000680000047ab9 */ /* 0x000fe40000000a00 */
[----:B------:R-:W-:-:S04]  /*0870*/  @UP0 UIMAD.WIDE.U32 UR24, UR14, UR4, URZ ;  /* 0x000000040e1802a5 */ /* 0x000fc8000f8e003f */
[----:B------:R-:W-:Y:S01]  /*0880*/  @UP0 UIMAD UR14, UR14, UR5, UR25 ;  /* 0x000000050e0e02a4 */ /* 0x000fe2000f8e0219 */
[----:B--2---:R-:W2:Y:S01]  /*0890*/  MUFU.RCP R4, R6 ;  /* 0x0000000600047308 */ /* 0x004ea20000001000 */
[----:B-1----:R-:W-:Y:S02]  /*08a0*/  IABS R0, R0 ;  /* 0x0000000000007213 */ /* 0x002fe40000000000 */
[----:B--2---:R-:W-:-:S05]  /*08b0*/  IADD3 R4, R4, 0xffffffe, RZ ;  /* 0x0ffffffe04047810 */ /* 0x004fca0007ffe0ff */
[----:B------:R-:W1:Y:S02]  /*08c0*/  F2I.FTZ.U32.TRUNC.NTZ R5, R4 ;  /* 0x0000000400057305 */ /* 0x000e64000021f000 */
[----:B-1----:R-:W-:Y:S02]  /*08d0*/  IMAD.MOV R2, RZ, RZ, -R5 ;  /* 0x000000ffff027224 */ /* 0x002fe400078e0a05 */
[----:B------:R-:W-:Y:S02]  /*08e0*/  IMAD.MOV.U32 R4, RZ, RZ, RZ ;  /* 0x000000ffff047224 */ /* 0x000fe400078e00ff */
[----:B------:R-:W-:-:S04]  /*08f0*/  IMAD R2, R2, R3, RZ ;  /* 0x0000000302027224 */ /* 0x000fc800078e02ff */
[----:B------:R-:W-:-:S04]  /*0900*/  IMAD.HI.U32 R5, R5, R2, R4 ;  /* 0x0000000205057227 */ /* 0x000fc800078e0004 */
[----:B------:R-:W-:-:S04]  /*0910*/  IMAD.MOV.U32 R2, RZ, RZ, R0 ;  /* 0x000000ffff027224 */ /* 0x000fc800078e0000 */
[----:B------:R-:W-:-:S04]  /*0920*/  IMAD.HI.U32 R232, R5, R2, RZ ;  /* 0x0000000205e87227 */ /* 0x000fc800078e00ff */
[----:B------:R-:W-:-:S04]  /*0930*/  IMAD.MOV R0, RZ, RZ, -R232 ;  /* 0x000000ffff007224 */ /* 0x000fc800078e0ae8 */
[----:B------:R-:W-:-:S05]  /*0940*/  IMAD R0, R3, R0, R2 ;  /* 0x0000000003007224 */ /* 0x000fca00078e0202 */
[----:B------:R-:W-:-:S13]  /*0950*/  ISETP.GT.U32.AND P2, PT, R3, R0, PT ;  /* 0x000000000300720c */ /* 0x000fda0003f44070 */
[----:B------:R-:W-:Y:S01]  /*0960*/  @!P2 IMAD.IADD R0, R0, 0x1, -R3 ;  /* 0x000000010000a824 */ /* 0x000fe200078e0a03 */
[----:B------:R-:W-:Y:S02]  /*0970*/  @!P2 IADD3 R232, R232, 0x1, RZ ;  /* 0x00000001e8e8a810 */ /* 0x000fe40007ffe0ff */
[----:B------:R-:W-:Y:S02]  /*0980*/  ISETP.NE.AND P2, PT, RZ, c[0x0][0x1c8], PT ;  /* 0x00007200ff007a0c */ /* 0x000fe40003f45270 */
[----:B------:R-:W-:-:S13]  /*0990*/  ISETP.GE.U32.AND P3, PT, R0, R3, PT ;  /* 0x000000030000720c */ /* 0x000fda0003f66070 */
[----:B------:R-:W-:-:S05]  /*09a0*/  @P3 IADD3 R232, R232, 0x1, RZ ;  /* 0x00000001e8e83810 */ /* 0x000fca0007ffe0ff */
[----:B------:R-:W-:Y:S01]  /*09b0*/  @!P1 IMAD.MOV R232, RZ, RZ, -R232 ;  /* 0x000000ffffe89224 */ /* 0x000fe200078e0ae8 */
[----:B------:R-:W-:Y:S01]  /*09c0*/  @!P2 LOP3.LUT R232, RZ, c[0x0][0x1c8], RZ, 0x33, !PT ;  /* 0x00007200ffe8aa12 */ /* 0x000fe200078e33ff */
[----:B------:R-:W-:Y:S05]  /*09d0*/  @P0 BRA `(.L_x_101) ;  /* 0x000000c000000947 */ /* 0x000fea0003800000 */
[----:B------:R-:W-:Y:S02]  /*09e0*/  USHF.R.S32.HI UR14, URZ, 0x1f, UR13 ;  /* 0x0000001f3f0e7899 */ /* 0x000fe4000801140d */
[----:B------:R-:W-:Y:S02]  /*09f0*/  ULDC.64 UR4, c[0x0][0x1a0] ;  /* 0x0000680000047ab9 */ /* 0x000fe40000000a00 */
[----:B------:R-:W-:Y:S02]  /*0a00*/  UIMAD UR14, UR14, UR4, URZ ;  /* 0x000000040e0e72a4 */ /* 0x000fe4000f8e023f */
[----:B------:R-:W-:Y:S02]  /*0a10*/  UIMAD.WIDE.U32 UR20, UR13, UR4, URZ ;  /* 0x000000040d1472a5 */ /* 0x000fe4000f8e003f */
[----:B------:R-:W-:-:S02]  /*0a20*/  UIMAD UR14, UR13, UR5, UR14 ;  /* 0x000000050d0e72a4 */ /* 0x000fc4000f8e020e */
[----:B------:R-:W-:Y:S02]  /*0a30*/  USHF.R.S32.HI UR13, URZ, 0x1f, UR6 ;  /* 0x0000001f3f0d7899 */ /* 0x000fe40008011406 */
[----:B------:R-:W-:Y:S02]  /*0a40*/  ULDC.64 UR4, c[0x0][0x188] ;  /* 0x0000620000047ab9 */ /* 0x000fe40000000a00 */
[----:B------:R-:W-:Y:S02]  /*0a50*/  UIADD3 UR21, UR21, UR14, URZ ;  /* 0x0000000e15157290 */ /* 0x000fe4000fffe03f */
[----:B------:R-:W-:Y:S02]  /*0a60*/  UIMAD UR13, UR13, UR4, URZ ;  /* 0x000000040d0d72a4 */ /* 0x000fe4000f8e023f */
[----:B------:R-:W-:Y:S02]  /*0a70*/  UIMAD.WIDE.U32 UR24, UR6, UR4, UR20 ;  /* 0x00000004061872a5 */ /* 0x000fe4000f8e0014 */
[----:B------:R-:W-:-:S04]  /*0a80*/  UIMAD UR5, UR6, UR5, UR13 ;  /* 0x00000005060572a4 */ /* 0x000fc8000f8e020d */
[----:B------:R-:W-:Y:S02]  /*0a90*/  UIADD3 UR14, UR25, UR5, URZ ;  /* 0x00000005190e7290 */ /* 0x000fe4000fffe03f */
.L_x_101:
[----:B------:R-:W-:Y:S01]  /*0aa0*/  SHF.R.S32.HI R7, RZ, 0x1f, R182 ;  /* 0x0000001fff077819 */ /* 0x000fe200000114b6 */
[----:B------:R-:W1:Y:S01]  /*0ab0*/  S2R R8, SR_CTAID.Z ;  /* 0x0000000000087919 */ /* 0x000e620000002700 */
[----:B------:R-:W-:Y:S01]  /*0ac0*/  ULDC.64 UR4, c[0x0][0x1a8] ;  /* 0x00006a0000047ab9 */ /* 0x000fe20000000a00 */
[----:B------:R-:W-:Y:S01]  /*0ad0*/  IMAD.U32 R21, RZ, RZ, UR16 ;  /* 0x00000010ff157e24 */ /* 0x000fe2000f8e00ff */
[CC--:B------:R-:W-:Y:S01]  /*0ae0*/  LEA.HI R191, R7.reuse, R182.reuse, RZ, 0x2 ;  /* 0x000000b607bf7211 */ /* 0x0c0fe200078f10ff */
[----:B------:R-:W-:Y:S01]  /*0af0*/  UIMAD UR4, UR27, UR4, URZ ;  /* 0x000000041b0472a4 */ /* 0x000fe2000f8e023f */
[----:B------:R-:W-:Y:S01]  /*0b00*/  LEA.HI R10, R7, R182, RZ, 0x3 ;  /* 0x000000b6070a7211 */ /* 0x000fe200078f18ff */
[----:B------:R-:W-:Y:S01]  /*0b10*/  BSSY B0, `(.L_x_102) ;  /* 0x000002f000007945 */ /* 0x000fe20003800000 */
[----:B------:R-:W-:Y:S01]  /*0b20*/  LOP3.LUT R3, R191, 0xfffffffc, RZ, 0xc0, !PT ;  /* 0xfffffffcbf037812 */ /* 0x000fe200078ec0ff */
[----:B------:R-:W-:Y:S01]  /*0b30*/  UIMAD UR4, UR12, UR5, UR4 ;  /* 0x000000050c0472a4 */ /* 0x000fe2000f8e0204 */
        /* <DEDUP_REMOVED lines=9> */
[----:B------:R-:W-:Y:S01]  /*0bd0*/  IADD3 R2, P0, R228, UR8, RZ ;  /* 0x00000008e4027c10 */ /* 0x000fe2000ff1e0ff */
[----:B------:R-:W-:Y:S01]  /*0be0*/  UIADD3 UR8, -UR7, UR17, URZ ;  /* 0x0000001107087290 */ /* 0x000fe2000fffe13f */
[----:B------:R-:W-:-:S02]  /*0bf0*/  LOP3.LUT R3, R5, 0x18, R228, 0xf8, !PT ;  /* 0x0000001805037812 */ /* 0x000fc400078ef8e4 */
[----:B------:R-:W-:Y:S02]  /*0c00*/  SHF.R.U32.HI R0, RZ, 0x3, R5 ;  /* 0x00000003ff007819 */ /* 0x000fe40000011605 */
[----:B------:R-:W-:Y:S02]  /*0c10*/  SHF.R.S32.HI R229, RZ, 0x1f, R228 ;  /* 0x0000001fffe57819 */ /* 0x000fe400000114e4 */
[----:B------:R-:W-:Y:S02]  /*0c20*/  LOP3.LUT R191, R191, 0x7fffffe, RZ, 0xc0, !PT ;  /* 0x07fffffebfbf7812 */ /* 0x000fe400078ec0ff */
[----:B------:R-:W-:Y:S02]  /*0c30*/  LOP3.LUT R0, R3, R0, RZ, 0x3c, !PT ;  /* 0x0000000003007212 */ /* 0x000fe400078e3cff */
[----:B------:R-:W-:Y:S01]  /*0c40*/  IADD3.X R3, R229, UR11, RZ, P0, !PT ;  /* 0x0000000be5037c10 */ /* 0x000fe200087fe4ff */
[C---:B------:R-:W-:Y:S01]  /*0c50*/  IMAD.IADD R191, R16.reuse, 0x1, -R191 ;  /* 0x0000000110bf7824 */ /* 0x040fe200078e0abf */
[----:B------:R-:W-:-:S02]  /*0c60*/  ISETP.GE.AND P0, PT, R16, UR8, PT ;  /* 0x0000000810007c0c */ /* 0x000fc4000bf06270 */
[----:B------:R-:W-:Y:S01]  /*0c70*/  SHF.R.S32.HI R17, RZ, 0x1f, R16 ;  /* 0x0000001fff117819 */ /* 0x000fe20000011410 */
[----:B------:R-:W-:Y:S01]  /*0c80*/  IMAD R191, R6, 0x8, R191 ;  /* 0x0000000806bf7824 */ /* 0x000fe200078e02bf */
[----:B------:R-:W-:Y:S01]  /*0c90*/  SHF.R.S32.HI R235, RZ, 0x1f, R232 ;  /* 0x0000001fffeb7819 */ /* 0x000fe200000114e8 */
[----:B-1----:R-:W-:-:S04]  /*0ca0*/  IMAD.WIDE.U32 R8, R8, c[0x0][0x1a8], R2 ;  /* 0x00006a0008087a25 */ /* 0x002fc800078e0002 */
[----:B------:R-:W-:Y:S01]  /*0cb0*/  IMAD.U32 R191, R191, 0x20, R0 ;  /* 0x00000020bfbf7824 */ /* 0x000fe200078e0000 */
[----:B------:R-:W-:Y:S01]  /*0cc0*/  IADD3 R15, R9, UR4, RZ ;  /* 0x00000004090f7c10 */ /* 0x000fe2000fffe0ff */
[----:B------:R-:W-:-:S04]  /*0cd0*/  IMAD.WIDE R20, R21, 0x80, R16 ;  /* 0x0000008015147825 */ /* 0x000fc800078e0210 */
[----:B------:R-:W-:Y:S01]  /*0ce0*/  IMAD.SHL.U32 R191, R191, 0x2, RZ ;  /* 0x00000002bfbf7824 */ /* 0x000fe200078e00ff */
[----:B------:R-:W-:Y:S05]  /*0cf0*/  @P0 BRA `(.L_x_103) ;  /* 0x0000010000000947 */ /* 0x000fea0003800000 */
[----:B------:R-:W-:-:S13]  /*0d00*/  ISETP.GE.AND P0, PT, R228, c[0x0][0x220], PT ;  /* 0x00008800e4007a0c */ /* 0x000fda0003f06270 */
        /* <DEDUP_REMOVED lines=15> */
.L_x_103:
[----:B------:R-:W-:Y:S05]  /*0e00*/  BSYNC B0 ;  /* 0x0000000000007941 */ /* 0x000fea0003800000 */
.L_x_102:
[----:B------:R-:W-:Y:S01]  /*0e10*/  IADD3 R5, R16, 0x20, RZ ;  /* 0x0000002010057810 */ /* 0x000fe20007ffe0ff */
[----:B------:R-:W-:Y:S03]  /*0e20*/  BSSY B0, `(.L_x_104) ;  /* 0x0000014000007945 */ /* 0x000fe60003800000 */
[----:B------:R-:W-:-:S13]  /*0e30*/  ISETP.GE.AND P0, PT, R5, UR8, PT ;  /* 0x0000000805007c0c */ /* 0x000fda000bf06270 */
[----:B------:R-:W-:Y:S05]  /*0e40*/  @P0 BRA `(.L_x_105) ;  /* 0x0000011000000947 */ /* 0x000fea0003800000 */
[----:B------:R-:W-:-:S13]  /*0e50*/  ISETP.GE.AND P0, PT, R228, c[0x0][0x220], PT ;  /* 0x00008800e4007a0c */ /* 0x000fda0003f06270 */
[----:B------:R3:W-:Y:S01]  /*0e60*/  @P0 STS.128 [R191+0x800], RZ ;  /* 0x000800ffbf000388 */ /* 0x0007e20000000c00 */
[----:B------:R-:W-:Y:S05]  /*0e70*/  @P0 BRA `(.L_x_105) ;  /* 0x000000e000000947 */ /* 0x000fea0003800000 */
[----:B--2---:R-:W-:Y:S01]  /*0e80*/  IADD3 R3, P0, R20, 0x20, RZ ;  /* 0x0000002014037810 */ /* 0x004fe20007f1e0ff */
[----:B------:R-:W-:Y:S01]  /*0e90*/  IMAD.MOV.U32 R22, RZ, RZ, R8 ;  /* 0x000000ffff167224 */ /* 0x000fe200078e0008 */
[----:B------:R-:W-:-:S03]  /*0ea0*/  MOV R23, R15 ;  /* 0x0000000f00177202 */ /* 0x000fc60000000f00 */
[----:B------:R-:W-:Y:S02]  /*0eb0*/  IMAD.X R0, RZ, RZ, R21, P0 ;  /* 0x000000ffff007224 */ /* 0x000fe400000e0615 */
[----:B------:R-:W-:-:S04]  /*0ec0*/  IMAD.WIDE.U32 R22, R3, c[0x0][0x190], R22 ;  /* 0x0000640003167a25 */ /* 0x000fc800078e0016 */
[----:B------:R-:W-:Y:S01]  /*0ed0*/  IMAD R0, R0, c[0x0][0x190], RZ ;  /* 0x0000640000007a24 */ /* 0x000fe200078e02ff */
[----:B------:R-:W-:-:S03]  /*0ee0*/  LEA R2, P0, R22, c[0x0][0x160], 0x1 ;  /* 0x0000580016027a11 */ /* 0x000fc600078008ff */
[----:B------:R-:W-:-:S05]  /*0ef0*/  IMAD R0, R3, c[0x0][0x194], R0 ;  /* 0x0000650003007a24 */ /* 0x000fca00078e0200 */
[----:B------:R-:W-:-:S04]  /*0f00*/  IADD3 R0, R23, R0, RZ ;  /* 0x0000000017007210 */ /* 0x000fc80007ffe0ff */
[----:B------:R-:W-:-:S05]  /*0f10*/  LEA.HI.X R3, R22, c[0x0][0x164], R0, 0x1, P0 ;  /* 0x0000590016037a11 */ /* 0x000fca00000f0c00 */
[----:B------:R-:W-:Y:S01]  /*0f20*/  @!PT LDS RZ, [RZ] ;  /* 0x00000000fffff984 */ /* 0x000fe20000000800 */
[----:B------:R-:W-:Y:S01]  /*0f30*/  @!PT LDS RZ, [RZ] ;  /* 0x00000000fffff984 */ /* 0x000fe20000000800 */
[----:B------:R-:W-:Y:S01]  /*0f40*/  @!PT LDS RZ, [RZ] ;  /* 0x00000000fffff984 */ /* 0x000fe20000000800 */
[----:B------:R2:W-:Y:S02]  /*0f50*/  LDGSTS.E.BYPASS.LTC128B.128 [R191+0x800], [R2.64] ;  /* 0x0080000002bf7fae */ /* 0x0005e4000b901d52 */
.L_x_105:
[----:B------:R-:W-:Y:S05]  /*0f60*/  BSYNC B0 ;  /* 0x0000000000007941 */ /* 0x000fea0003800000 */
.L_x_104:
        /* <DEDUP_REMOVED lines=21> */
.L_x_107:
[----:B------:R-:W-:Y:S05]  /*10c0*/  BSYNC B0 ;  /* 0x0000000000007941 */ /* 0x000fea0003800000 */
.L_x_106:
[----:B--2---:R-:W-:Y:S01]  /*10d0*/  IADD3 R2, R16, 0x60, RZ ;  /* 0x0000006010027810 */ /* 0x004fe20007ffe0ff */
[----:B------:R-:W-:Y:S01]  /*10e0*/  UMOV UR11, 0x7 ;  /* 0x00000007000b7882 */ /* 0x000fe20000000000 */
[----:B------:R-:W-:Y:S01]  /*10f0*/  BSSY B0, `(.L_x_108) ;  /* 0x0000016000007945 */ /* 0x000fe20003800000 */
[----:B------:R-:W-:Y:S01]  /*1100*/  ULDC.64 UR20, c[0x0][0x198] ;  /* 0x0000660000147ab9 */ /* 0x000fe20000000a00 */
[----:B------:R-:W-:Y:S01]  /*1110*/  ISETP.GE.AND P0, PT, R2, UR8, PT ;  /* 0x0000000802007c0c */ /* 0x000fe2000bf06270 */
[----:B------:R-:W-:Y:S02]  /*1120*/  USHF.L.U64.HI UR25, UR20, UR11, UR21 ;  /* 0x0000000b14197299 */ /* 0x000fe40008010215 */
[----:B------:R-:W-:-:S10]  /*1130*/  USHF.L.U32 UR26, UR20, 0x7, URZ ;  /* 0x00000007141a7899 */ /* 0x000fd4000800063f */
        /* <DEDUP_REMOVED lines=17> */
.L_x_109:
[----:B------:R-:W-:Y:S05]  /*1250*/  BSYNC B0 ;  /* 0x0000000000007941 */ /* 0x000fea0003800000 */
.L_x_108:
[-C--:B------:R-:W-:Y:S01]  /*1260*/  LEA.HI R8, R7, R182.reuse, RZ, 0x4 ;  /* 0x000000b607087211 */ /* 0x080fe200078f20ff */
[----:B------:R-:W-:Y:S01]  /*1270*/  IMAD R3, R17, c[0x0][0x198], RZ ;  /* 0x0000660011037a24 */ /* 0x000fe200078e02ff */
[----:B------:R-:W-:Y:S01]  /*1280*/  LOP3.LUT R19, R19, 0xffffffe0, RZ, 0xc0, !PT ;  /* 0xffffffe013137812 */ /* 0x000fe200078ec0ff */
[----:B------:R-:W-:Y:S01]  /*1290*/  IMAD R7, R17, c[0x0][0x1a0], RZ ;  /* 0x0000680011077a24 */ /* 0x000fe200078e02ff */
[----:B------:R-:W-:Y:S01]  /*12a0*/  LOP3.LUT R9, R8, 0xfffffff0, RZ, 0xc0, !PT ;  /* 0xfffffff008097812 */ /* 0x000fe200078ec0ff */
[C-C-:B------:R-:W-:Y:S01]  /*12b0*/  IMAD.WIDE.U32 R20, R16.reuse, c[0x0][0x198], R228.reuse ;  /* 0x0000660010147a25 */ /* 0x140fe200078e00e4 */
[----:B------:R-:W-:Y:S01]  /*12c0*/  BSSY B0, `(.L_x_110) ;  /* 0x0000031000007945 */ /* 0x000fe20003800000 */
[----:B------:R-:W-:Y:S02]  /*12d0*/  IADD3 R19, -R19, R182, RZ ;  /* 0x000000b613137210 */ /* 0x000fe40007ffe1ff */
[----:B-1----:R-:W-:Y:S01]  /*12e0*/  IMAD.WIDE.U32 R14, R16, c[0x0][0x1a0], R228 ;  /* 0x00006800100e7a25 */ /* 0x002fe200078e00e4 */
[----:B------:R-:W-:-:S03]  /*12f0*/  IADD3 R224, P1, R20, UR10, RZ ;  /* 0x0000000a14e07c10 */ /* 0x000fc6000ff3e0ff */
[----:B------:R-:W-:Y:S01]  /*1300*/  IMAD.IADD R9, R182, 0x1, -R9 ;  /* 0x00000001b6097824 */ /* 0x000fe200078e0a09 */
[----:B------:R-:W-:Y:S01]  /*1310*/  IADD3 R14, P0, R14, UR24, RZ ;  /* 0x000000180e0e7c10 */ /* 0x000fe2000ff1e0ff */
[C---:B------:R-:W-:Y:S01]  /*1320*/  IMAD R3, R16.reuse, c[0x0][0x19c], R3 ;  /* 0x0000670010037a24 */ /* 0x040fe200078e0203 */
[----:B------:R-:W-:Y:S01]  /*1330*/  UIADD3 UR24, UR22, -0x1, URZ ;  /* 0xffffffff16187890 */ /* 0x000fe2000fffe03f */
[----:B------:R-:W-:Y:S01]  /*1340*/  IMAD R0, R16, c[0x0][0x1a4], R7 ;  /* 0x0000690010007a24 */ /* 0x000fe200078e0207 */
[----:B------:R-:W-:Y:S01]  /*1350*/  LEA.HI R7, R9, R9, RZ, 0x1 ;  /* 0x0000000909077211 */ /* 0x000fe200078f08ff */
[----:B------:R-:W-:Y:S01]  /*1360*/  IMAD R227, R235, c[0x0][0x1b0], RZ ;  /* 0x00006c00ebe37a24 */ /* 0x000fe200078e02ff */
[----:B------:R-:W-:Y:S01]  /*1370*/  IADD3.X R225, R21, UR9, R3, P1, !PT ;  /* 0x0000000915e17c10 */ /* 0x000fe20008ffe403 */
[----:B------:R-:W-:Y:S01]  /*1380*/  UIMAD UR21, UR24, -0x80, UR23 ;  /* 0xffffff80181578a4 */ /* 0x000fe2000f8e0217 */
[----:B------:R-:W-:Y:S01]  /*1390*/  IADD3.X R15, R15, UR14, R0, P0, !PT ;  /* 0x0000000e0f0f7c10 */ /* 0x000fe200087fe400 */
[C---:B------:R-:W-:Y:S01]  /*13a0*/  IMAD R227, R232.reuse, c[0x0][0x1b4], R227 ;  /* 0x00006d00e8e37a24 */ /* 0x040fe200078e02e3 */
[----:B------:R-:W-:Y:S01]  /*13b0*/  SHF.R.S32.HI R0, RZ, 0x1, R7 ;  /* 0x00000001ff007819 */ /* 0x000fe20000011407 */
[----:B------:R-:W-:Y:S01]  /*13c0*/  IMAD.WIDE.U32 R224, R232, c[0x0][0x1b0], R224 ;  /* 0x00006c00e8e07a25 */ /* 0x000fe200078e00e0 */
[----:B------:R-:W-:Y:S01]  /*13d0*/  SHF.R.S32.HI R11, RZ, 0x1f, R7 ;  /* 0x0000001fff0b7819 */ /* 0x000fe20000011407 */
[----:B------:R-:W-:Y:S01]  /*13e0*/  USHF.R.S32.HI UR14, URZ, 0x1f, UR24 ;  /* 0x0000001f3f0e7899 */ /* 0x000fe20008011418 */
[----:B------:R-:W-:Y:S01]  /*13f0*/  ISETP.GE.AND P0, PT, R16, UR21, PT ;  /* 0x0000001510007c0c */ /* 0x000fe2000bf06270 */
[----:B------:R-:W-:Y:S01]  /*1400*/  UIMAD UR4, UR25, UR24, URZ ;  /* 0x00000018190472a4 */ /* 0x000fe2000f8e023f */
[----:B------:R-:W-:Y:S01]  /*1410*/  LEA.HI R11, R11, R0, RZ, 0x2 ;  /* 0x000000000b0b7211 */ /* 0x000fe200078f10ff */
[----:B------:R-:W-:Y:S01]  /*1420*/  IMAD.MOV.U32 R226, RZ, RZ, R224 ;  /* 0x000000ffffe27224 */ /* 0x000fe200078e00e0 */
[----:B------:R-:W-:Y:S01]  /*1430*/  IADD3 R227, R225, R227, RZ ;  /* 0x000000e3e1e37210 */ /* 0x000fe20007ffe0ff */
[----:B------:R-:W-:Y:S01]  /*1440*/  IMAD R235, R235, c[0x0][0x1b8], RZ ;  /* 0x00006e00ebeb7a24 */ /* 0x000fe200078e02ff */
[----:B------:R-:W-:Y:S01]  /*1450*/  LOP3.LUT R11, R11, 0xfffffffc, RZ, 0xc0, !PT ;  /* 0xfffffffc0b0b7812 */ /* 0x000fe200078ec0ff */
[----:B------:R-:W-:Y:S01]  /*1460*/  UIMAD UR4, UR14, UR26, UR4 ;  /* 0x0000001a0e0472a4 */ /* 0x000fe2000f8e0204 */
[----:B------:R-:W-:Y:S01]  /*1470*/  MOV R21, UR24 ;  /* 0x0000001800157c02 */ /* 0x000fe20008000f00 */
[----:B------:R-:W-:-:S02]  /*1480*/  IMAD R235, R232, c[0x0][0x1bc], R235 ;  /* 0x00006f00e8eb7a24 */ /* 0x000fc400078e02eb */
[----:B------:R-:W-:Y:S02]  /*1490*/  IMAD.IADD R11, R0, 0x1, -R11 ;  /* 0x00000001000b7824 */ /* 0x000fe400078e0a0b */
[----:B------:R-:W-:-:S03]  /*14a0*/  IMAD.WIDE.U32 R20, R21, UR26, R226 ;  /* 0x0000001a15147c25 */ /* 0x000fc6000f8e00e2 */
[----:B------:R-:W-:Y:S01]  /*14b0*/  LOP3.LUT P1, RZ, R11, 0x2, RZ, 0xc0, !PT ;  /* 0x000000020bff7812 */ /* 0x000fe2000782c0ff */
[----:B------:R-:W-:Y:S01]  /*14c0*/  IMAD.MOV.U32 R3, RZ, RZ, 0x10 ;  /* 0x00000010ff037424 */ /* 0x000fe200078e00ff */
[----:B------:R-:W-:Y:S01]  /*14d0*/  IADD3 R23, R21, UR4, RZ ;  /* 0x0000000415177c10 */ /* 0x000fe2000fffe0ff */
[----:B------:R-:W-:-:S03]  /*14e0*/  IMAD.WIDE.U32 R232, R232, c[0x0][0x1b8], R14 ;  /* 0x00006e00e8e87a25 */ /* 0x000fc600078e000e */
[----:B------:R-:W-:Y:S01]  /*14f0*/  SEL R0, R3, 0xfffffff0, !P1 ;  /* 0xfffffff003007807 */ /* 0x000fe20004800000 */
        /* <DEDUP_REMOVED lines=13> */
.L_x_111:
[----:B------:R-:W-:Y:S05]  /*15d0*/  BSYNC B0 ;  /* 0x0000000000007941 */ /* 0x000fea0003800000 */
.L_x_110:
[----:B------:R-:W-:Y:S01]  /*15e0*/  ISETP.GE.AND P0, PT, R5, UR21, PT ;  /* 0x0000001505007c0c */ /* 0x000fe2000bf06270 */
[----:B------:R-:W-:Y:S01]  /*15f0*/  UMOV UR13, 0x5 ;  /* 0x00000005000d7882 */ /* 0x000fe20000000000 */
[----:B------:R-:W-:Y:S01]  /*1600*/  BSSY B0, `(.L_x_112) ;  /* 0x0000010000007945 */ /* 0x000fe20003800000 */
[----:B------:R-:W-:Y:S02]  /*1610*/  ULDC UR9, c[0x0][0x19c] ;  /* 0x0000670000097ab9 */ /* 0x000fe40000000800 */
[----:B------:R-:W-:Y:S02]  /*1620*/  USHF.L.U32 UR10, UR20, 0x5, URZ ;  /* 0x00000005140a7899 */ /* 0x000fe4000800063f */
[----:B------:R-:W-:-:S06]  /*1630*/  USHF.L.U64.HI UR9, UR20, UR13, UR9 ;  /* 0x0000000d14097299 */ /* 0x000fcc0008010209 */
[----:B------:R-:W-:Y:S05]  /*1640*/  @P0 BRA `(.L_x_113) ;  /* 0x000000b000000947 */ /* 0x000fea0003800000 */
[----:B------:R-:W-:-:S13]  /*1650*/  ISETP.GE.AND P0, PT, R228, c[0x0][0x220], PT ;  /* 0x00008800e4007a0c */ /* 0x000fda0003f06270 */
[----:B------:R1:W-:Y:S01]  /*1660*/  @P0 STS.128 [R191+0x2800], RZ ;  /* 0x002800ffbf000388 */ /* 0x0003e20000000c00 */
[----:B------:R-:W-:Y:S05]  /*1670*/  @P0 BRA `(.L_x_113) ;  /* 0x0000008000000947 */ /* 0x000fea0003800000 */
[----:B-1----:R-:W-:-:S04]  /*1680*/  IADD3 R15, P0, R20, UR10, RZ ;  /* 0x0000000a140f7c10 */ /* 0x002fc8000ff1e0ff */
[----:B------:R-:W-:Y:S02]  /*1690*/  IADD3.X R12, R23, UR9, RZ, P0, !PT ;  /* 0x00000009170c7c10 */ /* 0x000fe400087fe4ff */
[----:B------:R-:W-:-:S04]  /*16a0*/  LEA R14, P0, R15, c[0x0][0x168], 0x1 ;  /* 0x00005a000f0e7a11 */ /* 0x000fc800078008ff */
[----:B------:R-:W-:-:S05]  /*16b0*/  LEA.HI.X R15, R15, c[0x0][0x16c], R12, 0x1, P0 ;  /* 0x00005b000f0f7a11 */ /* 0x000fca00000f0c0c */
[----:B------:R-:W-:Y:S01]  /*16c0*/  @!PT LDS RZ, [RZ] ;  /* 0x00000000fffff984 */ /* 0x000fe20000000800 */
[----:B------:R-:W-:Y:S01]  /*16d0*/  @!PT LDS RZ, [RZ] ;  /* 0x00000000fffff984 */ /* 0x000fe20000000800 */
[----:B------:R-:W-:Y:S01]  /*16e0*/  @!PT LDS RZ, [RZ] ;  /* 0x00000000fffff984 */ /* 0x000fe20000000800 */
[----:B------:R1:W-:Y:S04]  /*16f0*/  LDGSTS.E.BYPASS.LTC128B.128 [R191+0x2800], [R14.64] ;  /* 0x028000000ebf7fae */ /* 0x0003e8000b901d52 */
.L_x_113:
[----:B------:R-:W-:Y:S05]  /*1700*/  BSYNC B0 ;  /* 0x0000000000007941 */ /* 0x000fea0003800000 */
.L_x_112:
[----:B------:R-:W-:Y:S01]  /*1710*/  ISETP.GE.AND P0, PT, R4, UR21, PT ;  /* 0x0000001504007c0c */ /* 0x000fe2000bf06270 */
[----:B------:R-:W-:-:S12]  /*1720*/  BSSY B0, `(.L_x_114) ;  /* 0x0000010000007945 */ /* 0x000fd80003800000 */
[----:B------:R-:W-:Y:S05]  /*1730*/  @P0 BRA `(.L_x_115) ;  /* 0x000000e000000947 */ /* 0x000fea0003800000 */
[----:B------:R-:W-:-:S13]  /*1740*/  ISETP.GE.AND P0, PT, R228, c[0x0][0x220], PT ;  /* 0x00008800e4007a0c */ /* 0x000fda0003f06270 */
[----:B------:R1:W-:Y:S01]  /*1750*/  @P0 STS.128 [R191+0x3000], RZ ;  /* 0x003000ffbf000388 */ /* 0x0003e20000000c00 */
[----:B------:R-:W-:Y:S05]  /*1760*/  @P0 BRA `(.L_x_115) ;  /* 0x000000b000000947 */ /* 0x000fea0003800000 */
[----:B-1----:R-:W-:Y:S02]  /*1770*/  IMAD.U32 R14, RZ, RZ, UR20 ;  /* 0x00000014ff0e7e24 */ /* 0x002fe4000f8e00ff */
[----:B------:R-:W-:Y:S02]  /*1780*/  IMAD.MOV.U32 R15, RZ, RZ, c[0x0][0x19c] ;  /* 0x00006700ff0f7624 */ /* 0x000fe400078e00ff */
[----:B------:R-:W-:Y:S01]  /*1790*/  IMAD.U32 R12, RZ, RZ, UR20 ;  /* 0x00000014ff0c7e24 */ /* 0x000fe2000f8e00ff */
        /* <DEDUP_REMOVED lines=8> */
.L_x_115:
[----:B------:R-:W-:Y:S05]  /*1820*/  BSYNC B0 ;  /* 0x0000000000007941 */ /* 0x000fea0003800000 */
.L_x_114:
[----:B------:R-:W-:Y:S01]  /*1830*/  ISETP.GE.AND P0, PT, R2, UR21, PT ;  /* 0x0000001502007c0c */ /* 0x000fe2000bf06270 */
[----:B------:R-:W-:-:S12]  /*1840*/  BSSY B0, `(.L_x_116) ;  /* 0x0000011000007945 */ /* 0x000fd80003800000 */
[----:B------:R-:W-:Y:S05]  /*1850*/  @P0 BRA `(.L_x_117) ;  /* 0x000000f000000947 */ /* 0x000fea0003800000 */
[----:B------:R-:W-:-:S13]  /*1860*/  ISETP.GE.AND P0, PT, R228, c[0x0][0x220], PT ;  /* 0x00008800e4007a0c */ /* 0x000fda0003f06270 */
[----:B------:R1:W-:Y:S01]  /*1870*/  @P0 STS.128 [R191+0x3800], RZ ;  /* 0x003800ffbf000388 */ /* 0x0003e20000000c00 */
[----:B------:R-:W-:Y:S05]  /*1880*/  @P0 BRA `(.L_x_117) ;  /* 0x000000c000000947 */ /* 0x000fea0003800000 */
[----:B------:R-:W-:Y:S01]  /*1890*/  IMAD.U32 R12, RZ, RZ, UR20 ;  /* 0x00000014ff0c7e24 */ /* 0x000fe2000f8e00ff */
[----:B------:R-:W-:Y:S01]  /*18a0*/  ULDC UR4, c[0x0][0x19c] ;  /* 0x0000670000047ab9 */ /* 0x000fe20000000800 */
[----:B------:R-:W-:Y:S01]  /*18b0*/  IMAD.MOV.U32 R22, RZ, RZ, R20 ;  /* 0x000000ffff167224 */ /* 0x000fe200078e0014 */
[----:B------:R-:W-:-:S03]  /*18c0*/  UIMAD UR4, UR4, 0x60, URZ ;  /* 0x00000060040478a4 */ /* 0x000fc6000f8e023f */
[----:B------:R-:W-:-:S05]  /*18d0*/  IMAD.WIDE.U32 R22, R12, 0x60, R22 ;  /* 0x000000600c167825 */ /* 0x000fca00078e0016 */
[----:B------:R-:W-:Y:S02]  /*18e0*/  IADD3 R12, R23, UR4, RZ ;  /* 0x00000004170c7c10 */ /* 0x000fe4000fffe0ff */
[----:B-1----:R-:W-:-:S04]  /*18f0*/  LEA R14, P0, R22, c[0x0][0x168], 0x1 ;  /* 0x00005a00160e7a11 */ /* 0x002fc800078008ff */
[----:B------:R-:W-:-:S05]  /*1900*/  LEA.HI.X R15, R22, c[0x0][0x16c], R12, 0x1, P0 ;  /* 0x00005b00160f7a11 */ /* 0x000fca00000f0c0c */
[----:B------:R-:W-:Y:S01]  /*1910*/  @!PT LDS RZ, [RZ] ;  /* 0x00000000fffff984 */ /* 0x000fe20000000800 */
[----:B------:R-:W-:Y:S01]  /*1920*/  @!PT LDS RZ, [RZ] ;  /* 0x00000000fffff984 */ /* 0x000fe20000000800 */
[----:B------:R-:W-:Y:S01]  /*1930*/  @!PT LDS RZ, [RZ] ;  /* 0x00000000fffff984 */ /* 0x000fe20000000800 */
[----:B------:R1:W-:Y:S04]  /*1940*/  LDGSTS.E.BYPASS.LTC128B.128 [R191+0x3800], [R14.64] ;  /* 0x038000000ebf7fae */ /* 0x0003e8000b901d52 */
.L_x_117:
[----:B------:R-:W-:Y:S05]  /*1950*/  BSYNC B0 ;  /* 0x0000000000007941 */ /* 0x000fea0003800000 */
.L_x_116:
[----:B------:R-:W-:Y:S01]  /*1960*/  ULDC.64 UR4, c[0x0][0x318] ;  /* 0x0000c60000047ab9 */ /* 0x000fe20000000a00 */
[----:B------:R-:W0:Y:S01]  /*1970*/  LDGDEPBAR ;  /* 0x00000000000079af */ /* 0x000e220000000000 */
[----:B------:R-:W-:-:S04]  /*1980*/  UISETP.NE.U32.AND UP1, UPT, URZ, UR4, UPT ;  /* 0x000000043f00728c */ /* 0x000fc8000bf25070 */
[----:B------:R-:W-:-:S03]  /*1990*/  UISETP.NE.AND.EX UP1, UPT, URZ, UR5, UPT, UP1 ;  /* 0x000000053f00728c */ /* 0x000fc6000bf25310 */
[----:B------:R-:W-:-:S03]  /*19a0*/  ULDC.64 UR4, c[0x0][0x320] ;  /* 0x0000c80000047ab9 */ /* 0x000fc60000000a00 */
[----:B------:R-:W-:-:S05]  /*19b0*/  PLOP3.LUT P0, PT, PT, PT, UP1, 0x80, 0x0 ;  /* 0x000000000000781c */ /* 0x000fca0003f0f018 */
[----:B------:R-:W-:Y:S02]  /*19c0*/  @UP1 USHF.R.S32.HI UR28, URZ, 0x1f, UR6 ;  /* 0x0000001f3f1c1899 */ /* 0x000fe40008011406 */
[----:B------:R-:W-:Y:S02]  /*19d0*/  @UP1 UMOV UR30, UR12 ;  /* 0x0000000c001e1c82 */ /* 0x000fe40008000000 */
[----:B------:R-:W-:Y:S02]  /*19e0*/  @UP1 UIMAD UR28, UR28, UR4, URZ ;  /* 0x000000041c1c12a4 */ /* 0x000fe4000f8e023f */
[----:B------:R-:W-:Y:S02]  /*19f0*/  @UP1 UMOV UR31, UR27 ;  /* 0x0000001b001f1c82 */ /* 0x000fe40008000000 */
[----:B------:R-:W-:Y:S01]  /*1a00*/  @UP1 UIMAD.WIDE.U32 UR30, UR6, UR4, UR30 ;  /* 0x00000004061e12a5 */ /* 0x000fe2000f8e001e */
[----:B------:R-:W-:Y:S01]  /*1a10*/  LOP3.LUT R21, R10, 0xfffffff8, RZ, 0xc0, !PT ;  /* 0xfffffff80a157812 */ /* 0x000fe200078ec0ff */
[----:B------:R-:W-:Y:S01]  /*1a20*/  @UP1 UIMAD UR5, UR6, UR5, UR28 ;  /* 0x00000005060512a4 */ /* 0x000fe2000f8e021c */
[----:B-1----:R-:W-:Y:S01]  /*1a30*/  SHF.R.S32.HI R14, RZ, 0x1f, R9 ;  /* 0x0000001fff0e7819 */ /* 0x002fe20000011409 */
[----:B------:R-:W-:Y:S01]  /*1a40*/  ULDC UR4, c[0x0][0x318] ;  /* 0x0000c60000047ab9 */ /* 0x000fe20000000800 */
[----:B------:R-:W-:-:S04]  /*1a50*/  DEPBAR.LE SB0, 0x0 ;  /* 0x000080000000791a */ /* 0x000fc80000000000 */
[----:B------:R-:W-:Y:S02]  /*1a60*/  @UP1 ULEA UR28, UP0, UR30, UR4, 0x2 ;  /* 0x000000041e1c1291 */ /* 0x000fe4000f80103f */
[----:B------:R-:W-:Y:S02]  /*1a70*/  @UP1 UIADD3 UR5, UR31, UR5, URZ ;  /* 0x000000051f051290 */ /* 0x000fe4000fffe03f */
[----:B------:R-:W-:Y:S02]  /*1a80*/  ULDC UR4, c[0x0][0x31c] ;  /* 0x0000c70000047ab9 */ /* 0x000fe40000000800 */
[----:B------:R-:W-:Y:S01]  /*1a90*/  @UP1 ULEA.HI.X UR29, UR30, UR4, UR5, 0x2, UP0 ;  /* 0x000000041e1d1291 */ /* 0x000fe200080f1405 */
[----:B------:R-:W-:-:S05]  /*1aa0*/  IMAD.U32 R22, RZ, RZ, UR28 ;  /* 0x0000001cff167e24 */ /* 0x000fca000f8e00ff */
[----:B------:R-:W-:-:S05]  /*1ab0*/  IMAD.U32 R23, RZ, RZ, UR29 ;  /* 0x0000001dff177e24 */ /* 0x000fca000f8e00ff */
[----:B------:R-:W5:Y:S01]  /*1ac0*/  @P0 LDG.E R15, [R22.64] ;  /* 0x00000012160f0981 */ /* 0x000f62000c1e1900 */
[----:B------:R-:W-:Y:S01]  /*1ad0*/  LOP3.LUT R10, R7, 0x7fffffe, RZ, 0xc0, !PT ;  /* 0x07fffffe070a7812 */ /* 0x000fe200078ec0ff */
[----:B------:R-:W-:Y:S01]  /*1ae0*/  IMAD.SHL.U32 R178, R13, 0x8, RZ ;  /* 0x000000080db27824 */ /* 0x000fe200078e00ff */
[----:B------:R-:W-:Y:S01]  /*1af0*/  SHF.R.S32.HI R17, RZ, 0x4, R8 ;  /* 0x00000004ff117819 */ /* 0x000fe20000011408 */
[----:B------:R-:W-:Y:S01]  /*1b00*/  IMAD.MOV.U32 R234, RZ, RZ, R232 ;  /* 0x000000ffffea7224 */ /* 0x000fe200078e00e8 */
[----:B------:R-:W-:Y:S01]  /*1b10*/  SHF.R.S32.HI R189, RZ, 0x1f, R6 ;  /* 0x0000001fffbd7819 */ /* 0x000fe20000011406 */
[----:B------:R-:W-:Y:S01]  /*1b20*/  IMAD.IADD R10, R9, 0x1, -R10 ;  /* 0x00000001090a7824 */ /* 0x000fe200078e0a0a */
[----:B------:R-:W-:Y:S01]  /*1b30*/  LEA.HI R9, R14, R9, RZ, 0x3 ;  /* 0x000000090e097211 */ /* 0x000fe200078f18ff */
[----:B------:R-:W-:Y:S01]  /*1b40*/  IMAD.U32 R181, RZ, RZ, UR23 ;  /* 0x00000017ffb57e24 */ /* 0x000fe2000f8e00ff */
[----:B------:R-:W5:Y:S01]  /*1b50*/  @P0 MUFU.RCP R14, c[0x0][0x238] ;  /* 0x00008e00000e0b08 */ /* 0x000f620000001000 */
[----:B------:R-:W-:Y:S01]  /*1b60*/  BAR.SYNC.DEFER_BLOCKING 0x0 ;  /* 0x0000000000007b1d */ /* 0x000fe20000010000 */
[----:B------:R-:W-:Y:S01]  /*1b70*/  ISETP.GE.AND P1, PT, R16, UR21, PT ;  /* 0x0000001510007c0c */ /* 0x000fe2000bf26270 */
[----:B------:R-:W-:Y:S01]  /*1b80*/  IMAD.IADD R16, R182, 0x1, -R21 ;  /* 0x00000001b6107824 */ /* 0x000fe200078e0a15 */
[----:B------:R-:W-:Y:S01]  /*1b90*/  LEA.HI R12, R8, R17, RZ, 0x1 ;  /* 0x00000011080c7211 */ /* 0x000fe200078f08ff */
[----:B------:R-:W-:Y:S01]  /*1ba0*/  IMAD.SHL.U32 R9, R9, 0x20, RZ ;  /* 0x0000002009097824 */ /* 0x000fe200078e00ff */
[----:B------:R-:W-:Y:S01]  /*1bb0*/  LEA.HI R189, R189, R6, RZ, 0x2 ;  /* 0x00000006bdbd7211 */ /* 0x000fe200078f10ff */
[----:B------:R-:W-:Y:S01]  /*1bc0*/  IMAD.SHL.U32 R182, R182, 0x2, RZ ;  /* 0x00000002b6b67824 */ /* 0x000fe200078e00ff */
[----:B------:R-:W-:Y:S01]  /*1bd0*/  LOP3.LUT R12, R12, 0xfffffffe, RZ, 0xc0, !PT ;  /* 0xfffffffe0c0c7812 */ /* 0x000fe200078ec0ff */
[----:B------:R-:W-:Y:S01]  /*1be0*/  BSSY B0, `(.L_x_118) ;  /* 0x0000040000007945 */ /* 0x000fe20003800000 */
[----:B------:R-:W-:-:S02]  /*1bf0*/  LOP3.LUT R189, R189, 0xfffffffc, RZ, 0xc0, !PT ;  /* 0xfffffffcbdbd7812 */ /* 0x000fc400078ec0ff */
[----:B------:R-:W-:Y:S01]  /*1c00*/  LEA.HI R8, R16, R16, RZ, 0x1 ;  /* 0x0000001010087211 */ /* 0x000fe200078f08ff */
[----:B------:R-:W-:Y:S01]  /*1c10*/  IMAD.IADD R12, R17, 0x1, -R12 ;  /* 0x00000001110c7824 */ /* 0x000fe200078e0a0c */
[----:B------:R-:W-:Y:S01]  /*1c20*/  LOP3.LUT R9, R9, 0xffffff00, RZ, 0xc0, !PT ;  /* 0xffffff0009097812 */ /* 0x000fe200078ec0ff */
[----:B------:R-:W-:Y:S01]  /*1c30*/  IMAD.IADD R189, R6, 0x1, -R189 ;  /* 0x0000000106bd7824 */ /* 0x000fe200078e0abd */
[----:B------:R-:W-:Y:S01]  /*1c40*/  LOP3.LUT R7, R8, 0x7fffffe, RZ, 0xc0, !PT ;  /* 0x07fffffe08077812 */ /* 0x000fe200078ec0ff */
[----:B------:R-:W-:Y:S01]  /*1c50*/  IMAD.SHL.U32 R179, R12, 0x8, RZ ;  /* 0x000000080cb37824 */ /* 0x000fe200078e00ff */
[C---:B------:R-:W-:Y:S01]  /*1c60*/  LEA R17, R6.reuse, UR7, 0x4 ;  /* 0x0000000706117c11 */ /* 0x040fe2000f8e20ff */
[--C-:B------:R-:W-:Y:S01]  /*1c70*/  IMAD R6, R6, 0x200, R9.reuse ;  /* 0x0000020006067824 */ /* 0x100fe200078e0209 */
[----:B------:R-:W-:Y:S01]  /*1c80*/  SHF.R.S32.HI R8, RZ, 0x1, R8 ;  /* 0x00000001ff087819 */ /* 0x000fe20000011408 */
[----:B------:R-:W-:Y:S01]  /*1c90*/  IMAD R180, R10, 0x20, R9 ;  /* 0x000000200ab47824 */ /* 0x000fe200078e0209 */
[----:B------:R-:W-:Y:S01]  /*1ca0*/  SHF.R.S32.HI R190, RZ, 0x1f, R19 ;  /* 0x0000001fffbe7819 */ /* 0x000fe20000011413 */
[----:B------:R-:W-:Y:S01]  /*1cb0*/  IMAD.SHL.U32 R9, R11, 0x40, RZ ;  /* 0x000000400b097824 */ /* 0x000fe200078e00ff */
[----:B------:R-:W-:Y:S01]  /*1cc0*/  ULDC.64 UR6, c[0x0][0x1a0] ;  /* 0x0000680000067ab9 */ /* 0x000fe20000000a00 */
[----:B------:R1:W-:Y:S01]  /*1cd0*/  @P1 STS [R191+0x4000], RZ ;  /* 0x004000ffbf001388 */ /* 0x0003e20000000800 */
[----:B------:R-:W-:Y:S01]  /*1ce0*/  IMAD.SHL.U32 R11, R8, 0x40, RZ ;  /* 0x00000040080b7824 */ /* 0x000fe200078e00ff */
[----:B------:R-:W-:Y:S01]  /*1cf0*/  USHF.L.U64.HI UR11, UR6, UR11, UR7 ;  /* 0x0000000b060b7299 */ /* 0x000fe20008010207 */
[----:B------:R-:W-:Y:S01]  /*1d00*/  LEA.HI R190, R190, R19, RZ, 0x2 ;  /* 0x00000013bebe7211 */ /* 0x000fe200078f10ff */
[----:B------:R1:W-:Y:S01]  /*1d10*/  @P1 STS [R191+0x4004], RZ ;  /* 0x004004ffbf001388 */ /* 0x0003e20000000800 */
[----:B------:R-:W-:Y:S01]  /*1d20*/  USHF.L.U32 UR12, UR6, 0x7, URZ ;  /* 0x00000007060c7899 */ /* 0x000fe2000800063f */
[----:B------:R-:W-:Y:S01]  /*1d30*/  LOP3.LUT R11, R11, 0xc0, RZ, 0xc0, !PT ;  /* 0x000000c00b0b7812 */ /* 0x000fe200078ec0ff */
[----:B------:R-:W-:Y:S01]  /*1d40*/  UIMAD UR4, UR11, UR24, URZ ;  /* 0x000000180b0472a4 */ /* 0x000fe2000f8e023f */
[----:B------:R1:W-:Y:S01]  /*1d50*/  @P1 STS.64 [R191+0x4008], RZ ;  /* 0x004008ffbf001388 */ /* 0x0003e20000000a00 */
[----:B------:R-:W-:Y:S01]  /*1d60*/  SHF.R.S32.HI R190, RZ, 0x2, R190 ;  /* 0x00000002ffbe7819 */ /* 0x000fe200000114be */
[----:B------:R-:W-:Y:S01]  /*1d70*/  IMAD.IADD R7, R16, 0x1, -R7 ;  /* 0x0000000110077824 */ /* 0x000fe200078e0a07 */
[----:B------:R-:W-:Y:S01]  /*1d80*/  LOP3.LUT R178, R11, 0x8, R178, 0xf8, !PT ;  /* 0x000000080bb27812 */ /* 0x000fe200078ef8b2 */
[----:B------:R-:W-:Y:S01]  /*1d90*/  UIMAD UR14, UR14, UR12, UR4 ;  /* 0x0000000c0e0e72a4 */ /* 0x000fe2000f8e0204 */
[----:B------:R-:W-:Y:S01]  /*1da0*/  SHF.R.U32.HI R11, RZ, 0x3, R11 ;  /* 0x00000003ff0b7819 */ /* 0x000fe2000001160b */
[----:B------:R-:W-:Y:S01]  /*1db0*/  IMAD R6, R10, 0x20, R6 ;  /* 0x000000200a067824 */ /* 0x000fe200078e0206 */
[----:B------:R-:W-:Y:S01]  /*1dc0*/  IADD3 R16, R17, 0x1, R190 ;  /* 0x0000000111107810 */ /* 0x000fe20007ffe0be */
[----:B------:R-:W-:Y:S01]  /*1dd0*/  IMAD R7, R12, 0x8, R7 ;  /* 0x000000080c077824 */ /* 0x000fe200078e0207 */
[----:B------:R-:W-:Y:S01]  /*1de0*/  LOP3.LUT R178, R178, R11, RZ, 0x3c, !PT ;  /* 0x0000000bb2b27212 */ /* 0x000fe200078e3cff */
[----:B------:R-:W-:Y:S01]  /*1df0*/  UMOV UR4, URZ ;  /* 0x0000003f00047c82 */ /* 0x000fe20008000000 */
[----:B------:R-:W-:-:S02]  /*1e00*/  IADD3 R181, R181, -UR17, R16 ;  /* 0x80000011b5b57c10 */ /* 0x000fc4000fffe010 */
[----:B------:R-:W-:Y:S01]  /*1e10*/  LOP3.LUT R182, R182, 0x6, RZ, 0xc0, !PT ;  /* 0x00000006b6b67812 */ /* 0x000fe200078ec0ff */
[----:B------:R-:W-:Y:S01]  /*1e20*/  IMAD.U32 R178, R7, 0x20, R178 ;  /* 0x0000002007b27824 */ /* 0x000fe200078e00b2 */
[----:B------:R-:W-:Y:S01]  /*1e30*/  IADD3 R181, R181, c[0x0][0x2e8], RZ ;  /* 0x0000ba00b5b57a10 */ /* 0x000fe20007ffe0ff */
[----:B-----5:R-:W-:-:S04]  /*1e40*/  @P0 FMUL.FTZ R14, R15, R14 ;  /* 0x0000000e0f0e0220 */ /* 0x020fc80000410000 */
[----:B------:R-:W5:Y:S01]  /*1e50*/  @P0 R2UR UR5, R14 ;  /* 0x000000000e0503c2 */ /* 0x000f6200000e0000 */
[----:B------:R-:W-:Y:S02]  /*1e60*/  LOP3.LUT P0, RZ, R8, 0x2, RZ, 0xc0, !PT ;  /* 0x0000000208ff7812 */ /* 0x000fe4000780c0ff */
[----:B------:R-:W-:Y:S01]  /*1e70*/  LOP3.LUT R8, R9, 0xc0, RZ, 0xc0, !PT ;  /* 0x000000c009087812 */ /* 0x000fe200078ec0ff */
[----:B------:R-:W-:Y:S01]  /*1e80*/  IMAD.U32 R9, RZ, RZ, UR24 ;  /* 0x00000018ff097e24 */ /* 0x000fe2000f8e00ff */
[----:B------:R-:W-:Y:S02]  /*1e90*/  SEL R3, R3, 0xfffffff0, !P0 ;  /* 0xfffffff003037807 */ /* 0x000fe40004000000 */
[----:B------:R-:W-:Y:S02]  /*1ea0*/  LOP3.LUT R179, R8, 0x8, R179, 0xf8, !PT ;  /* 0x0000000808b37812 */ /* 0x000fe400078ef8b3 */
[----:B------:R-:W-:-:S04]  /*1eb0*/  SHF.R.U32.HI R8, RZ, 0x3, R8 ;  /* 0x00000003ff087819 */ /* 0x000fc80000011608 */
[----:B------:R-:W-:Y:S01]  /*1ec0*/  LOP3.LUT R179, R179, R8, RZ, 0x3c, !PT ;  /* 0x00000008b3b37212 */ /* 0x000fe200078e3cff */
[----:B------:R-:W-:-:S04]  /*1ed0*/  IMAD.WIDE.U32 R8, R9, UR12, R234 ;  /* 0x0000000c09087c25 */ /* 0x000fc8000f8e00ea */
[----:B------:R-:W-:Y:S01]  /*1ee0*/  IMAD.IADD R180, R179, 0x1, R180 ;  /* 0x00000001b3b47824 */ /* 0x000fe200078e02b4 */
[----:B------:R-:W-:Y:S01]  /*1ef0*/  IADD3 R11, R9, UR14, RZ ;  /* 0x0000000e090b7c10 */ /* 0x000fe2000fffe0ff */
[----:B------:R-:W-:Y:S01]  /*1f00*/  IMAD.IADD R179, R179, 0x1, R6 ;  /* 0x00000001b3b37824 */ /* 0x000fe200078e0206 */
[----:B-----5:R-:W-:Y:S01]  /*1f10*/  @UP1 UMOV UR4, UR5 ;  /* 0x0000000500041c82 */ /* 0x020fe20008000000 */
[----:B------:R-:W-:Y:S05]  /*1f20*/  @P1 BRA `(.L_x_119) ;  /* 0x000000b000001947 */ /* 0x000fea0003800000 */
[----:B-1----:R-:W-:-:S13]  /*1f30*/  ISETP.GE.AND P0, PT, R228, c[0x0][0x220], PT ;  /* 0x00008800e4007a0c */ /* 0x002fda0003f06270 */
        /* <DEDUP_REMOVED lines=10> */
.L_x_119:
[----:B-1----:R-:W-:Y:S05]  /*1fe0*/  BSYNC B0 ;  /* 0x0000000000007941 */ /* 0x002fea0003800000 */
.L_x_118:
[----:B------:R-:W-:Y:S01]  /*1ff0*/  ISETP.GE.AND P0, PT, R5, UR21, PT ;  /* 0x0000001505007c0c */ /* 0x000fe2000bf06270 */
[----:B------:R-:W-:Y:S01]  /*2000*/  ULDC UR5, c[0x0][0x1a4] ;  /* 0x0000690000057ab9 */ /* 0x000fe20000000800 */
[----:B------:R-:W-:Y:S01]  /*2010*/  BSSY B0, `(.L_x_120) ;  /* 0x0000010000007945 */ /* 0x000fe20003800000 */
[----:B------:R-:W-:Y:S02]  /*2020*/  USHF.L.U32 UR14, UR6, 0x5, URZ ;  /* 0x00000005060e7899 */ /* 0x000fe4000800063f */
[----:B------:R-:W-:-:S08]  /*2030*/  USHF.L.U64.HI UR13, UR6, UR13, UR5 ;  /* 0x0000000d060d7299 */ /* 0x000fd00008010205 */
[----:B------:R1:W-:Y:S01]  /*2040*/  @P0 STS.128 [R191+0x4800], RZ ;  /* 0x004800ffbf000388 */ /* 0x0003e20000000c00 */
[----:B------:R-:W-:Y:S05]  /*2050*/  @P0 BRA `(.L_x_121) ;  /* 0x000000b000000947 */ /* 0x000fea0003800000 */
[----:B------:R-:W-:-:S13]  /*2060*/  ISETP.GE.AND P0, PT, R228, c[0x0][0x220], PT ;  /* 0x00008800e4007a0c */ /* 0x000fda0003f06270 */
[----:B------:R1:W-:Y:S01]  /*2070*/  @P0 STS.128 [R191+0x4800], RZ ;  /* 0x004800ffbf000388 */ /* 0x0003e20000000c00 */
[----:B------:R-:W-:Y:S05]  /*2080*/  @P0 BRA `(.L_x_121) ;  /* 0x0000008000000947 */ /* 0x000fea0003800000 */
[----:B------:R-:W-:-:S04]  /*2090*/  IADD3 R6, P0, R8, UR14, RZ ;  /* 0x0000000e08067c10 */ /* 0x000fc8000ff1e0ff */
[----:B------:R-:W-:Y:S02]  /*20a0*/  IADD3.X R5, R11, UR13, RZ, P0, !PT ;  /* 0x0000000d0b057c10 */ /* 0x000fe400087fe4ff */
[----:B------:R-:W-:-:S04]  /*20b0*/  LEA R12, P0, R6, c[0x0][0x170], 0x1 ;  /* 0x00005c00060c7a11 */ /* 0x000fc800078008ff */
[----:B------:R-:W-:-:S05]  /*20c0*/  LEA.HI.X R13, R6, c[0x0][0x174], R5, 0x1, P0 ;  /* 0x00005d00060d7a11 */ /* 0x000fca00000f0c05 */
[----:B------:R-:W-:Y:S01]  /*20d0*/  @!PT LDS RZ, [RZ] ;  /* 0x00000000fffff984 */ /* 0x000fe20000000800 */
[----:B------:R-:W-:Y:S01]  /*20e0*/  @!PT LDS RZ, [RZ] ;  /* 0x00000000fffff984 */ /* 0x000fe20000000800 */
[----:B------:R-:W-:Y:S01]  /*20f0*/  @!PT LDS RZ, [RZ] ;  /* 0x00000000fffff984 */ /* 0x000fe20000000800 */
[----:B------:R1:W-:Y:S04]  /*2100*/  LDGSTS.E.BYPASS.LTC128B.128 [R191+0x4800], [R12.64] ;  /* 0x048000000cbf7fae */ /* 0x0003e8000b901d52 */
.L_x_121:
[----:B------:R-:W-:Y:S05]  /*2110*/  BSYNC B0 ;  /* 0x0000000000007941 */ /* 0x000fea0003800000 */
.L_x_120:
[----:B------:R-:W-:Y:S01]  /*2120*/  ISETP.GE.AND P0, PT, R4, UR21, PT ;  /* 0x0000001504007c0c */ /* 0x000fe2000bf06270 */
[----:B------:R-:W-:-:S12]  /*2130*/  BSSY B0, `(.L_x_122) ;  /* 0x0000011000007945 */ /* 0x000fd80003800000 */
[----:B------:R1:W-:Y:S01]  /*2140*/  @P0 STS.128 [R191+0x5000], RZ ;  /* 0x005000ffbf000388 */ /* 0x0003e20000000c00 */
[----:B------:R-:W-:Y:S05]  /*2150*/  @P0 BRA `(.L_x_123) ;  /* 0x000000e000000947 */ /* 0x000fea0003800000 */
[----:B------:R-:W-:-:S13]  /*2160*/  ISETP.GE.AND P0, PT, R228, c[0x0][0x220], PT ;  /* 0x00008800e4007a0c */ /* 0x000fda0003f06270 */
[----:B------:R1:W-:Y:S01]  /*2170*/  @P0 STS.128 [R191+0x5000], RZ ;  /* 0x005000ffbf000388 */ /* 0x0003e20000000c00 */
[----:B------:R-:W-:Y:S05]  /*2180*/  @P0 BRA `(.L_x_123) ;  /* 0x000000b000000947 */ /* 0x000fea0003800000 */
[----:B------:R-:W-:Y:S02]  /*2190*/  IMAD.U32 R5, RZ, RZ, UR6 ;  /* 0x00000006ff057e24 */ /* 0x000fe4000f8e00ff */
        /* <DEDUP_REMOVED lines=10> */
.L_x_123:
[----:B------:R-:W-:Y:S05]  /*2240*/  BSYNC B0 ;  /* 0x0000000000007941 */ /* 0x000fea0003800000 */
.L_x_122:
[----:B------:R-:W-:Y:S01]  /*2250*/  ISETP.GE.AND P0, PT, R2, UR21, PT ;  /* 0x0000001502007c0c */ /* 0x000fe2000bf06270 */
[----:B------:R-:W-:-:S12]  /*2260*/  BSSY B0, `(.L_x_124) ;  /* 0x0000012000007945 */ /* 0x000fd80003800000 */
[----:B------:R1:W-:Y:S01]  /*2270*/  @P0 STS.128 [R191+0x5800], RZ ;  /* 0x005800ffbf000388 */ /* 0x0003e20000000c00 */
        /* <DEDUP_REMOVED lines=16> */
.L_x_125:
[----:B------:R-:W-:Y:S05]  /*2380*/  BSYNC B0 ;  /* 0x0000000000007941 */ /* 0x000fea0003800000 */
.L_x_124:
[----:B------:R-:W-:Y:S01]  /*2390*/  IMAD.SHL.U32 R179, R179, 0x2, RZ ;  /* 0x00000002b3b37824 */ /* 0x000fe200078e00ff */
[----:B------:R-:W0:Y:S01]  /*23a0*/  LDGDEPBAR ;  /* 0x00000000000079af */ /* 0x000e220000000000 */
[----:B------:R-:W-:Y:S01]  /*23b0*/  IMAD.SHL.U32 R178, R178, 0x2, RZ ;  /* 0x00000002b2b27824 */ /* 0x000fe200078e00ff */
[----:B------:R-:W-:Y:S01]  /*23c0*/  UISETP.GE.AND UP0, UPT, UR22, 0x2, UPT ;  /* 0x000000021600788c */ /* 0x000fe2000bf06270 */
[----:B------:R-:W-:Y:S01]  /*23d0*/  IMAD R177, R0, 0x2, R179 ;  /* 0x0000000200b17824 */ /* 0x000fe200078e02b3 */
[----:B------:R-:W-:Y:S01]  /*23e0*/  LDSM.16.M88.4 R64, [R179] ;  /* 0x00000000b340783b */ /* 0x000fe20000000200 */
[----:B------:R-:W-:Y:S02]  /*23f0*/  IMAD R2, R3, 0x2, R178 ;  /* 0x0000000203027824 */ /* 0x000fe400078e02b2 */
[----:B------:R-:W-:Y:S01]  /*2400*/  IMAD.U32 R183, RZ, RZ, UR24 ;  /* 0x00000018ffb77e24 */ /* 0x000fe2000f8e00ff */
[----:B------:R-:W5:Y:S03]  /*2410*/  LDSM.16.M88.4 R132, [R178+0x2000] ;  /* 0x00200000b284783b */ /* 0x000f660000000200 */
[----:B------:R-:W-:Y:S01]  /*2420*/  IMAD R183, R183, 0x80, R182 ;  /* 0x00000080b7b77824 */ /* 0x000fe200078e02b6 */
[----:B------:R-:W1:Y:S04]  /*2430*/  LDSM.16.M88.4 R76, [R179+0x1000] ;  /* 0x00100000b34c783b */ /* 0x000e680000000200 */
[----:B------:R-:W2:Y:S04]  /*2440*/  LDSM.16.M88.4 R124, [R178+0x2400] ;  /* 0x00240000b27c783b */ /* 0x000ea80000000200 */
[----:B------:R-:W3:Y:S04]  /*2450*/  LDSM.16.M88.4 R116, [R178+0x2800] ;  /* 0x00280000b274783b */ /* 0x000ee80000000200 */
[----:B------:R-:W4:Y:S04]  /*2460*/  LDSM.16.M88.4 R108, [R178+0x2c00] ;  /* 0x002c0000b26c783b */ /* 0x000f280000000200 */
[----:B------:R-:W2:Y:S04]  /*2470*/  LDSM.16.M88.4 R100, [R178+0x3000] ;  /* 0x00300000b264783b */ /* 0x000ea80000000200 */
[----:B------:R-:W2:Y:S04]  /*2480*/  LDSM.16.M88.4 R92, [R178+0x3400] ;  /* 0x00340000b25c783b */ /* 0x000ea80000000200 */
[----:B------:R-:W2:Y:S04]  /*2490*/  LDSM.16.M88.4 R84, [R178+0x3800] ;  /* 0x00380000b254783b */ /* 0x000ea80000000200 */
[----:B------:R-:W2:Y:S04]  /*24a0*/  LDSM.16.M88.4 R172, [R178+0x3c00] ;  /* 0x003c0000b2ac783b */ /* 0x000ea80000000200 */
[----:B------:R-:W-:Y:S04]  /*24b0*/  LDSM.16.M88.4 R164, [R2+0x2000] ;  /* 0x0020000002a4783b */ /* 0x000fe80000000200 */
[----:B------:R-:W3:Y:S01]  /*24c0*/  LDSM.16.M88.4 R168, [R177+0x1000] ;  /* 0x00100000b1a8783b */ /* 0x000ee20000000200 */
[-C--:B-----5:R-:W-:Y:S03]  /*24d0*/  HMMA.16816.F32 R136, R64, R132.reuse, RZ ;  /* 0x000000844088723c */ /* 0x0a0fe600000018ff */
[----:B------:R-:W5:Y:S04]  /*24e0*/  LDSM.16.M88.4 R68, [R177] ;  /* 0x00000000b144783b */ /* 0x000f680000000200 */
[----:B------:R-:W4:Y:S01]  /*24f0*/  LDSM.16.M88.4 R72, [R2+0x3c00] ;  /* 0x003c00000248783b */ /* 0x000f220000000200 */
[C---:B-1----:R-:W-:Y:S03]  /*2500*/  HMMA.16816.F32 R60, R76.reuse, R132, RZ ;  /* 0x000000844c3c723c */ /* 0x042fe600000018ff */
[----:B------:R-:W1:Y:S04]  /*2510*/  LDSM.16.M88.4 R160, [R2+0x2400] ;  /* 0x0024000002a0783b */ /* 0x000e680000000200 */
[----:B------:R-:W1:Y:S01]  /*2520*/  LDSM.16.M88.4 R156, [R2+0x2800] ;  /* 0x00280000029c783b */ /* 0x000e620000000200 */
[-C--:B------:R-:W-:Y:S03]  /*2530*/  HMMA.16816.F32 R56, R76, R134.reuse, RZ ;  /* 0x000000864c38723c */ /* 0x080fe600000018ff */
[----:B------:R-:W1:Y:S04]  /*2540*/  LDSM.16.M88.4 R152, [R2+0x2c00] ;  /* 0x002c00000298783b */ /* 0x000e680000000200 */
[----:B------:R-:W1:Y:S01]  /*2550*/  LDSM.16.M88.4 R148, [R2+0x3000] ;  /* 0x003000000294783b */ /* 0x000e620000000200 */
[----:B------:R-:W-:Y:S03]  /*2560*/  HMMA.16816.F32 R132, R64, R134, RZ ;  /* 0x000000864084723c */ /* 0x000fe600000018ff */
[----:B------:R-:W1:Y:S04]  /*2570*/  LDSM.16.M88.4 R144, [R2+0x3400] ;  /* 0x003400000290783b */ /* 0x000e680000000200 */
[----:B------:R5:W1:Y:S01]  /*2580*/  LDSM.16.M88.4 R140, [R2+0x3800] ;  /* 0x00380000028c783b */ /* 0x000a620000000200 */
[----:B--2---:R-:W-:Y:S01]  /*2590*/  HMMA.16816.F32 R52, R76, R124, RZ ;  /* 0x0000007c4c34723c */ /* 0x004fe200000018ff */
[----:B------:R-:W-:-:S07]  /*25a0*/  DEPBAR.LE SB0, 0x0 ;  /* 0x000080000000791a */ /* 0x000fce0000000000 */
[C---:B---3--:R-:W-:Y:S08]  /*25b0*/  HMMA.16816.F32 R44, R76.reuse, R116, RZ ;  /* 0x000000744c2c723c */ /* 0x048ff000000018ff */
[----:B----4-:R-:W-:Y:S01]  /*25c0*/  HMMA.16816.F32 R36, R76, R108, RZ ;  /* 0x0000006c4c24723c */ /* 0x010fe200000018ff */
[----:B-----5:R-:W-:-:S07]  /*25d0*/  IADD3 R2, R178, 0x2000, RZ ;  /* 0x00002000b2027810 */ /* 0x020fce0007ffe0ff */
[----:B------:R-:W-:Y:S01]  /*25e0*/  HMMA.16816.F32 R28, R76, R100, RZ ;  /* 0x000000644c1c723c */ /* 0x000fe200000018ff */
[----:B------:R-:W-:Y:S01]  /*25f0*/  IMAD R176, R3, 0x2, R2 ;  /* 0x0000000203b07824 */ /* 0x000fe200078e0202 */
[C---:B------:R-:W-:Y:S02]  /*2600*/  IADD3 R2, R181.reuse, 0x8, RZ ;  /* 0x00000008b5027810 */ /* 0x040fe40007ffe0ff */
[----:B------:R-:W-:-:S04]  /*2610*/  IMNMX R3, R181, UR23, PT ;  /* 0x00000017b5037c17 */ /* 0x000fc8000b800200 */
[----:B------:R-:W-:Y:S01]  /*2620*/  HMMA.16816.F32 R20, R76, R92, RZ ;  /* 0x0000005c4c14723c */ /* 0x000fe200000018ff */
[----:B------:R-:W-:-:S07]  /*2630*/  IMNMX R2, R2, UR23, PT ;  /* 0x0000001702027c17 */ /* 0x000fce000b800200 */
        /* <DEDUP_REMOVED lines=12> */
[----:B------:R-:W-:Y:S08]  /*2700*/  HMMA.16816.F32 R88, R64, R84, RZ ;  /* 0x000000544058723c */ /* 0x000ff000000018ff */
        /* <DEDUP_REMOVED lines=8> */
[-C--:B------:R-:W-:Y:S08]  /*2790*/  HMMA.16816.F32 R64, R64, R174.reuse, RZ ;  /* 0x000000ae4040723c */ /* 0x080ff000000018ff */
[----:B------:R-:W-:Y:S08]  /*27a0*/  HMMA.16816.F32 R76, R76, R174, RZ ;  /* 0x000000ae4c4c723c */ /* 0x000ff000000018ff */
[-C--:B------:R-:W-:Y:S08]  /*27b0*/  HMMA.16816.F32 R60, R168, R164.reuse, R60 ;  /* 0x000000a4a83c723c */ /* 0x080ff0000000183c */
[C---:B------:R-:W-:Y:S08]  /*27c0*/  HMMA.16816.F32 R136, R68.reuse, R164, R136 ;  /* 0x000000a44488723c */ /* 0x040ff00000001888 */
[----:B------:R-:W-:Y:S08]  /*27d0*/  HMMA.16816.F32 R132, R68, R166, R132 ;  /* 0x000000a64484723c */ /* 0x000ff00000001884 */
[-C--:B------:R-:W-:Y:S08]  /*27e0*/  HMMA.16816.F32 R4, R168, R72.reuse, R4 ;  /* 0x00000048a804723c */ /* 0x080ff00000001804 */
[C---:B------:R-:W-:Y:S07]  /*27f0*/  HMMA.16816.F32 R80, R68.reuse, R72, R80 ;  /* 0x000000484450723c */ /* 0x040fee0000001850 */
[----:B------:R-:W-:Y:S01]  /*2800*/  IADD3 R72, R183, 0x1, RZ ;  /* 0x00000001b7487810 */ /* 0x000fe20007ffe0ff */
[----:B-1----:R-:W-:Y:S03]  /*2810*/  HMMA.16816.F32 R128, R68, R160, R128 ;  /* 0x000000a04480723c */ /* 0x002fe60000001880 */
[----:B------:R-:W-:-:S02]  /*2820*/  ISETP.GE.AND P3, PT, R72, R3, PT ;  /* 0x000000034800720c */ /* 0x000fc40003f66270 */
[----:B------:R-:W-:-:S03]  /*2830*/  ISETP.GE.AND P1, PT, R72, R2, PT ;  /* 0x000000024800720c */ /* 0x000fc60003f26270 */
[C---:B------:R-:W-:Y:S08]  /*2840*/  HMMA.16816.F32 R120, R68.reuse, R156, R120 ;  /* 0x0000009c4478723c */ /* 0x040ff00000001878 */
        /* <DEDUP_REMOVED lines=10> */
[----:B------:R-:W-:Y:S07]  /*28f0*/  HMMA.16816.F32 R64, R68, R74, R64 ;  /* 0x0000004a4440723c */ /* 0x000fee0000001840 */
[C---:B------:R-:W-:Y:S01]  /*2900*/  IADD3 R70, R183.reuse, 0x8, RZ ;  /* 0x00000008b7467810 */ /* 0x040fe20007ffe0ff */
[----:B------:R-:W-:Y:S01]  /*2910*/  HMMA.16816.F32 R8, R168, R142, R8 ;  /* 0x0000008ea808723c */ /* 0x000fe20000001808 */
[----:B------:R-:W1:Y:S01]  /*2920*/  I2F R142, R72 ;  /* 0x00000048008e7306 */ /* 0x000e620000201400 */
[----:B------:R-:W-:-:S02]  /*2930*/  IADD3 R71, R183, 0x9, RZ ;  /* 0x00000009b7477810 */ /* 0x000fc40007ffe0ff */
[C---:B------:R-:W-:Y:S02]  /*2940*/  ISETP.GE.AND P2, PT, R70.reuse, R3, PT ;  /* 0x000000034600720c */ /* 0x040fe40003f46270 */
[----:B------:R-:W-:Y:S02]  /*2950*/  ISETP.GE.AND P6, PT, R70, R2, PT ;  /* 0x000000024600720c */ /* 0x000fe40003fc6270 */
[C---:B------:R-:W-:Y:S01]  /*2960*/  HMMA.16816.F32 R12, R168.reuse, R140, R12 ;  /* 0x0000008ca80c723c */ /* 0x040fe2000000180c */
[----:B------:R-:W2:Y:S06]  /*2970*/  I2F R69, R70 ;  /* 0x0000004600457306 */ /* 0x000eac0000201400 */
[C---:B------:R-:W-:Y:S01]  /*2980*/  IADD3 R141, R181.reuse, 0x40, RZ ;  /* 0x00000040b58d7810 */ /* 0x040fe20007ffe0ff */
[C---:B------:R-:W-:Y:S01]  /*2990*/  HMMA.16816.F32 R56, R168.reuse, R166, R56 ;  /* 0x000000a6a838723c */ /* 0x040fe20000001838 */
[----:B------:R-:W-:Y:S01]  /*29a0*/  IADD3 R140, R181, 0x48, RZ ;  /* 0x00000048b58c7810 */ /* 0x000fe20007ffe0ff */
[C---:B-1----:R-:W-:Y:S01]  /*29b0*/  FFMA.FTZ R68, R142.reuse, UR4, R137 ;  /* 0x000000048e447c23 */ /* 0x042fe20008010089 */
[----:B------:R-:W-:Y:S01]  /*29c0*/  IMNMX R141, R141, UR23, PT ;  /* 0x000000178d8d7c17 */ /* 0x000fe2000b800200 */
[----:B------:R-:W-:Y:S01]  /*29d0*/  FFMA.FTZ R61, R142, UR4, R61 ;  /* 0x000000048e3d7c23 */ /* 0x000fe2000801003d */
[----:B------:R-:W-:Y:S01]  /*29e0*/  IMNMX R140, R140, UR23, PT ;  /* 0x000000178c8c7c17 */ /* 0x000fe2000b800200 */
[----:B------:R-:W-:Y:S01]  /*29f0*/  FFMA.FTZ R63, R142, UR4, R63 ;  /* 0x000000048e3f7c23 */ /* 0x000fe2000801003f */
[C---:B------:R-:W-:Y:S01]  /*2a00*/  ISETP.GE.AND P0, PT, R72.reuse, R141, PT ;  /* 0x0000008d4800720c */ /* 0x040fe20003f06270 */
[----:B------:R-:W-:Y:S01]  /*2a10*/  HMMA.16816.F32 R76, R168, R74, R76 ;  /* 0x0000004aa84c723c */ /* 0x000fe2000000184c */
[C---:B--2---:R-:W-:Y:S01]  /*2a20*/  FFMA.FTZ R132, R69.reuse, UR4, R132 ;  /* 0x0000000445847c23 */ /* 0x044fe20008010084 */
[----:B------:R-:W-:Y:S01]  /*2a30*/  ISETP.GE.AND P4, PT, R72, R140, PT ;  /* 0x0000008c4800720c */ /* 0x000fe20003f86270 */
[----:B------:R-:W-:Y:S01]  /*2a40*/  FFMA.FTZ R134, R69, UR4, R134 ;  /* 0x0000000445867c23 */ /* 0x000fe20008010086 */
[----:B------:R-:W-:-:S02]  /*2a50*/  FSEL R68, R68, -INF , !P3 ;  /* 0xff80000044447808 */ /* 0x000fc40005800000 */
[----:B------:R-:W-:Y:S01]  /*2a60*/  ISETP.GE.AND P5, PT, R70, R141, PT ;  /* 0x0000008d4600720c */ /* 0x000fe20003fa6270 */
[----:B------:R-:W-:Y:S01]  /*2a70*/  FFMA.FTZ R74, R142, UR4, R139 ;  /* 0x000000048e4a7c23 */ /* 0x000fe2000801008b */
[C---:B------:R-:W-:Y:S01]  /*2a80*/  HMMA.16816.F32 R52, R168.reuse, R160, R52 ;  /* 0x000000a0a834723c */ /* 0x040fe20000001834 */
[----:B------:R-:W-:Y:S02]  /*2a90*/  ISETP.GE.AND P3, PT, R70, R140, PT ;  /* 0x0000008c4600720c */ /* 0x000fe40003f66270 */
[----:B------:R-:W-:Y:S01]  /*2aa0*/  FSEL R192, R63, -INF , !P4 ;  /* 0xff8000003fc07808 */ /* 0x000fe20006000000 */
[----:B------:R-:W1:Y:S01]  /*2ab0*/  I2F R70, R71 ;  /* 0x0000004700467306 */ /* 0x000e620000201400 */
[----:B------:R-:W-:Y:S02]  /*2ac0*/  FSEL R74, R74, -INF , !P1 ;  /* 0xff8000004a4a7808 */ /* 0x000fe40004800000 */
[C---:B------:R-:W-:Y:S01]  /*2ad0*/  ISETP.GE.AND P1, PT, R71.reuse, R3, PT ;  /* 0x000000034700720c */ /* 0x040fe20003f26270 */
[----:B------:R-:W-:Y:S01]  /*2ae0*/  HMMA.16816.F32 R44, R168, R156, R44 ;  /* 0x0000009ca82c723c */ /* 0x000fe2000000182c */
[----:B------:R-:W-:Y:S01]  /*2af0*/  ISETP.GE.AND P4, PT, R71, R141, PT ;  /* 0x0000008d4700720c */ /* 0x000fe20003f86270 */
[C---:B------:R-:W-:Y:S01]  /*2b00*/  FFMA.FTZ R58, R69.reuse, UR4, R58 ;  /* 0x00000004453a7c23 */ /* 0x040fe2000801003a */
[----:B------:R-:W-:Y:S01]  /*2b10*/  FSEL R196, R134, -INF , !P6 ;  /* 0xff80000086c47808 */ /* 0x000fe20007000000 */
[----:B------:R-:W-:Y:S01]  /*2b20*/  FFMA.FTZ R56, R69, UR4, R56 ;  /* 0x0000000445387c23 */ /* 0x000fe20008010038 */
[----:B------:R-:W-:-:S02]  /*2b30*/  IADD3 R69, R183, 0x11, RZ ;  /* 0x00000011b7457810 */ /* 0x000fc40007ffe0ff */
[----:B------:R-:W-:Y:S01]  /*2b40*/  FSEL R72, R58, -INF , !P3 ;  /* 0xff8000003a487808 */ /* 0x000fe20005800000 */
[----:B------:R-:W-:Y:S01]  /*2b50*/  HMMA.16816.F32 R36, R168, R152, R36 ;  /* 0x00000098a824723c */ /* 0x000fe20000001824 */
[----:B------:R-:W2:Y:S01]  /*2b60*/  I2F R58, R69 ;  /* 0x00000045003a7306 */ /* 0x000ea20000201400 */
[----:B------:R-:W-:Y:S01]  /*2b70*/  FSEL R173, R56, -INF , !P5 ;  /* 0xff80000038ad7808 */ /* 0x000fe20006800000 */
[C---:B-1----:R-:W-:Y:S02]  /*2b80*/  FFMA.FTZ R57, R70.reuse, UR4, R57 ;  /* 0x0000000446397c23 */ /* 0x042fe40008010039 */
[----:B------:R-:W-:-:S03]  /*2b90*/  FFMA.FTZ R135, R70, UR4, R135 ;  /* 0x0000000446877c23 */ /* 0x000fc60008010087 */
[----:B------:R-:W-:Y:S01]  /*2ba0*/  HMMA.16816.F32 R28, R168, R148, R28 ;  /* 0x00000094a81c723c */ /* 0x000fe2000000181c */
[C---:B------:R-:W-:Y:S01]  /*2bb0*/  FFMA.FTZ R59, R70.reuse, UR4, R59 ;  /* 0x00000004463b7c23 */ /* 0x040fe2000801003b */
[----:B------:R-:W-:Y:S01]  /*2bc0*/  FSEL R175, R57, -INF , !P4 ;  /* 0xff80000039af7808 */ /* 0x000fe20006000000 */
[----:B------:R-:W-:Y:S01]  /*2bd0*/  FFMA.FTZ R133, R70, UR4, R133 ;  /* 0x0000000446857c23 */ /* 0x000fe20008010085 */
[----:B------:R-:W-:-:S04]  /*2be0*/  ISETP.GE.AND P4, PT, R69, R2, PT ;  /* 0x000000024500720c */ /* 0x000fc80003f86270 */
[C---:B------:R-:W-:Y:S01]  /*2bf0*/  HMMA.16816.F32 R20, R168.reuse, R144, R20 ;  /* 0x00000090a814723c */ /* 0x040fe20000001814 */
[----:B------:R-:W-:Y:S01]  /*2c00*/  FSEL R56, R133, -INF , !P1 ;  /* 0xff80000085387808 */ /* 0x000fe20004800000 */
[C---:B--2---:R-:W-:Y:S02]  /*2c10*/  FFMA.FTZ R55, R58.reuse, UR4, R55 ;  /* 0x000000043a377c23 */ /* 0x044fe40008010037 */
[C---:B------:R-:W-:Y:S02]  /*2c20*/  FFMA.FTZ R129, R58.reuse, UR4, R129 ;  /* 0x000000043a817c23 */ /* 0x040fe40008010081 */
[C---:B------:R-:W-:Y:S02]  /*2c30*/  FFMA.FTZ R131, R58.reuse, UR4, R131 ;  /* 0x000000043a837c23 */ /* 0x040fe40008010083 */
[----:B------:R-:W-:Y:S01]  /*2c40*/  HMMA.16816.F32 R48, R168, R162, R48 ;  /* 0x000000a2a830723c */ /* 0x000fe20000001830 */
[----:B------:R-:W-:Y:S01]  /*2c50*/  FFMA.FTZ R53, R58, UR4, R53 ;  /* 0x000000043a357c23 */ /* 0x000fe20008010035 */
[----:B------:R-:W-:-:S02]  /*2c60*/  IADD3 R58, R183, 0x20, RZ ;  /* 0x00000020b73a7810 */ /* 0x000fc40007ffe0ff */
[----:B------:R-:W-:-:S04]  /*2c70*/  FSEL R202, R131, -INF , !P4 ;  /* 0xff80000083ca7808 */ /* 0x000fc80006000000 */
[C---:B------:R-:W-:Y:S08]  /*2c80*/  HMMA.16816.F32 R40, R168.reuse, R158, R40 ;  /* 0x0000009ea828723c */ /* 0x040ff00000001828 */
[C---:B------:R-:W-:Y:S08]  /*2c90*/  HMMA.16816.F32 R32, R168.reuse, R154, R32 ;  /* 0x0000009aa820723c */ /* 0x040ff00000001820 */
[C---:B------:R-:W-:Y:S08]  /*2ca0*/  HMMA.16816.F32 R24, R168.reuse, R150, R24 ;  /* 0x00000096a818723c */ /* 0x040ff00000001818 */
[----:B------:R-:W-:Y:S07]  /*2cb0*/  HMMA.16816.F32 R16, R168, R146, R16 ;  /* 0x00000092a810723c */ /* 0x000fee0000001810 */
[----:B------:R-:W-:-:S02]  /*2cc0*/  FSEL R171, R61, -INF , !P0 ;  /* 0xff8000003dab7808 */ /* 0x000fc40004000000 */
[----:B------:R-:W-:Y:S01]  /*2cd0*/  FSEL R61, R132, -INF , !P2 ;  /* 0xff800000843d7808 */ /* 0x000fe20005000000 */
[----:B------:R-:W-:Y:S01]  /*2ce0*/  BAR.SYNC.DEFER_BLOCKING 0x0 ;  /* 0x0000000000007b1d */ /* 0x000fe20000010000 */
[C---:B------:R-:W-:Y:S02]  /*2cf0*/  ISETP.GE.AND P0, PT, R71.reuse, R2, PT ;  /* 0x000000024700720c */ /* 0x040fe40003f06270 */
[----:B------:R-:W-:Y:S02]  /*2d00*/  ISETP.GE.AND P2, PT, R71, R140, PT ;  /* 0x0000008c4700720c */ /* 0x000fe40003f46270 */
[----:B------:R-:W-:Y:S02]  /*2d10*/  IADD3 R71, R183, 0x10, RZ ;  /* 0x00000010b7477810 */ /* 0x000fe40007ffe0ff */
[----:B------:R-:W-:Y:S02]  /*2d20*/  FSEL R198, R135, -INF , !P0 ;  /* 0xff80000087c67808 */ /* 0x000fe40004000000 */
[----:B------:R-:W1:Y:S01]  /*2d30*/  I2F R63, R71 ;  /* 0x00000047003f7306 */ /* 0x000e620000201400 */
[----:B------:R-:W-:-:S02]  /*2d40*/  ISETP.GE.AND P6, PT, R71, R3, PT ;  /* 0x000000034700720c */ /* 0x000fc40003fc6270 */
[----:B------:R-:W-:Y:S02]  /*2d50*/  FSEL R194, R59, -INF , !P2 ;  /* 0xff8000003bc27808 */ /* 0x000fe40005000000 */
[C---:B------:R-:W-:Y:S02]  /*2d60*/  ISETP.GE.AND P0, PT, R69.reuse, R3, PT ;  /* 0x000000034500720c */ /* 0x040fe40003f06270 */
[-C--:B------:R-:W-:Y:S02]  /*2d70*/  ISETP.GE.AND P2, PT, R69, R141.reuse, PT ;  /* 0x0000008d4500720c */ /* 0x080fe40003f46270 */
[C---:B------:R-:W-:Y:S02]  /*2d80*/  ISETP.GE.AND P1, PT, R71.reuse, R140, PT ;  /* 0x0000008c4700720c */ /* 0x040fe40003f26270 */
[C---:B------:R-:W-:Y:S02]  /*2d90*/  ISETP.GE.AND P3, PT, R71.reuse, R141, PT ;  /* 0x0000008d4700720c */ /* 0x040fe40003f66270 */
[----:B------:R-:W-:-:S02]  /*2da0*/  ISETP.GE.AND P5, PT, R71, R2, PT ;  /* 0x000000024700720c */ /* 0x000fc40003fa6270 */
[----:B------:R-:W-:Y:S01]  /*2db0*/  FSEL R169, R53, -INF , !P2 ;  /* 0xff80000035a97808 */ /* 0x000fe20005000000 */
[C---:B-1----:R-:W-:Y:S02]  /*2dc0*/  FFMA.FTZ R128, R63.reuse, UR4, R128 ;  /* 0x000000043f807c23 */ /* 0x042fe40008010080 */
[C---:B------:R-:W-:Y:S02]  /*2dd0*/  FFMA.FTZ R54, R63.reuse, UR4, R54 ;  /* 0x000000043f367c23 */ /* 0x040fe40008010036 */
[C---:B------:R-:W-:Y:S01]  /*2de0*/  FFMA.FTZ R130, R63.reuse, UR4, R130 ;  /* 0x000000043f827c23 */ /* 0x040fe20008010082 */
[----:B------:R-:W-:Y:S01]  /*2df0*/  FSEL R57, R128, -INF , !P6 ;  /* 0xff80000080397808 */ /* 0x000fe20007000000 */
[----:B------:R-:W-:Y:S01]  /*2e00*/  FFMA.FTZ R52, R63, UR4, R52 ;  /* 0x000000043f347c23 */ /* 0x000fe20008010034 */
[----:B------:R-:W-:Y:S02]  /*2e10*/  ISETP.GE.AND P6, PT, R69, R140, PT ;  /* 0x0000008c4500720c */ /* 0x000fe40003fc6270 */
[----:B------:R-:W-:-:S02]  /*2e20*/  IADD3 R69, R183, 0x18, RZ ;  /* 0x00000018b7457810 */ /* 0x000fc40007ffe0ff */
[----:B------:R-:W-:Y:S02]  /*2e30*/  IADD3 R63, R183, 0x19, RZ ;  /* 0x00000019b73f7810 */ /* 0x000fe40007ffe0ff */
[----:B------:R-:W1:Y:S01]  /*2e40*/  I2F R59, R69 ;  /* 0x00000045003b7306 */ /* 0x000e620000201400 */
[----:B------:R-:W-:Y:S02]  /*2e50*/  FSEL R70, R54, -INF , !P1 ;  /* 0xff80000036467808 */ /* 0x000fe40004800000 */
[----:B------:R-:W-:Y:S02]  /*2e60*/  FSEL R188, R55, -INF , !P6 ;  /* 0xff80000037bc7808 */ /* 0x000fe40007000000 */
[----:B------:R-:W-:Y:S02]  /*2e70*/  FSEL R71, R52, -INF , !P3 ;  /* 0xff80000034477808 */ /* 0x000fe40005800000 */
[----:B------:R-:W-:Y:S01]  /*2e80*/  FSEL R200, R130, -INF , !P5 ;  /* 0xff80000082c87808 */ /* 0x000fe20006800000 */
[----:B------:R-:W2:Y:S01]  /*2e90*/  I2F R54, R63 ;  /* 0x0000003f00367306 */ /* 0x000ea20000201400 */
[----:B------:R-:W-:-:S02]  /*2ea0*/  FSEL R52, R129, -INF , !P0 ;  /* 0xff80000081347808 */ /* 0x000fc40004000000 */
[C---:B------:R-:W-:Y:S02]  /*2eb0*/  ISETP.GE.AND P5, PT, R69.reuse, R3, PT ;  /* 0x000000034500720c */ /* 0x040fe40003fa6270 */
[C---:B------:R-:W-:Y:S02]  /*2ec0*/  ISETP.GE.AND P0, PT, R69.reuse, R140, PT ;  /* 0x0000008c4500720c */ /* 0x040fe40003f06270 */
[----:B------:R-:W-:Y:S01]  /*2ed0*/  ISETP.GE.AND P1, PT, R69, R141, PT ;  /* 0x0000008d4500720c */ /* 0x000fe20003f26270 */
[----:B------:R-:W3:Y:S01]  /*2ee0*/  I2F R55, R58 ;  /* 0x0000003a00377306 */ /* 0x000ee20000201400 */
[----:B-1----:R-:W-:Y:S01]  /*2ef0*/  FFMA.FTZ R124, R59, UR4, R124 ;  /* 0x000000043b7c7c23 */ /* 0x002fe2000801007c */
[----:B------:R-:W-:Y:S01]  /*2f00*/  ISETP.GE.AND P4, PT, R63, R3, PT ;  /* 0x000000033f00720c */ /* 0x000fe20003f86270 */
[----:B------:R-:W-:Y:S01]  /*2f10*/  FFMA.FTZ R50, R59, UR4, R50 ;  /* 0x000000043b327c23 */ /* 0x000fe20008010032 */
[----:B------:R-:W-:Y:S01]  /*2f20*/  ISETP.GE.AND P3, PT, R69, R2, PT ;  /* 0x000000024500720c */ /* 0x000fe20003f66270 */
[C---:B------:R-:W-:Y:S01]  /*2f30*/  FFMA.FTZ R48, R59.reuse, UR4, R48 ;  /* 0x000000043b307c23 */ /* 0x040fe20008010030 */
[----:B------:R-:W-:Y:S01]  /*2f40*/  FSEL R53, R124, -INF , !P5 ;  /* 0xff8000007c357808 */ /* 0x000fe20006800000 */
[----:B------:R-:W-:Y:S01]  /*2f50*/  FFMA.FTZ R126, R59, UR4, R126 ;  /* 0x000000043b7e7c23 */ /* 0x000fe2000801007e */
[----:B------:R-:W-:Y:S01]  /*2f60*/  IADD3 R59, R183, 0x21, RZ ;  /* 0x00000021b73b7810 */ /* 0x000fe20007ffe0ff */
[----:B--2---:R-:W-:Y:S01]  /*2f70*/  FFMA.FTZ R125, R54, UR4, R125 ;  /* 0x00000004367d7c23 */ /* 0x004fe2000801007d */
[----:B------:R-:W-:Y:S01]  /*2f80*/  FSEL R186, R50, -INF , !P0 ;  /* 0xff80000032ba7808 */ /* 0x000fe20004000000 */
[C---:B------:R-:W-:Y:S01]  /*2f90*/  FFMA.FTZ R51, R54.reuse, UR4, R51 ;  /* 0x0000000436337c23 */ /* 0x040fe20008010033 */
[-C--:B------:R-:W-:Y:S01]  /*2fa0*/  ISETP.GE.AND P5, PT, R63, R140.reuse, PT ;  /* 0x0000008c3f00720c */ /* 0x080fe20003fa6270 */
[C---:B------:R-:W-:Y:S01]  /*2fb0*/  FFMA.FTZ R127, R54.reuse, UR4, R127 ;  /* 0x00000004367f7c23 */ /* 0x040fe2000801007f */
[----:B------:R-:W1:Y:S01]  /*2fc0*/  I2F R50, R59 ;  /* 0x0000003b00327306 */ /* 0x000e620000201400 */
[----:B------:R-:W-:Y:S01]  /*2fd0*/  FFMA.FTZ R49, R54, UR4, R49 ;  /* 0x0000000436317c23 */ /* 0x000fe20008010031 */
[----:B------:R-:W-:Y:S01]  /*2fe0*/  IADD3 R54, R183, 0x28, RZ ;  /* 0x00000028b7367810 */ /* 0x000fe20007ffe0ff */
[C---:B---3--:R-:W-:Y:S01]  /*2ff0*/  FFMA.FTZ R46, R55.reuse, UR4, R46 ;  /* 0x00000004372e7c23 */ /* 0x048fe2000801002e */
[----:B------:R-:W-:Y:S01]  /*3000*/  FSEL R167, R48, -INF , !P1 ;  /* 0xff80000030a77808 */ /* 0x000fe20004800000 */
[----:B------:R-:W-:Y:S01]  /*3010*/  FFMA.FTZ R120, R55, UR4, R120 ;  /* 0x0000000437787c23 */ /* 0x000fe20008010078 */
[----:B------:R-:W-:Y:S01]  /*3020*/  FSEL R48, R125, -INF , !P4 ;  /* 0xff8000007d307808 */ /* 0x000fe20006000000 */
[----:B------:R-:W-:Y:S01]  /*3030*/  FFMA.FTZ R122, R55, UR4, R122 ;  /* 0x00000004377a7c23 */ /* 0x000fe2000801007a */
[----:B------:R-:W-:Y:S01]  /*3040*/  FSEL R184, R51, -INF , !P5 ;  /* 0xff80000033b87808 */ /* 0x000fe20006800000 */
[----:B------:R-:W-:Y:S01]  /*3050*/  FFMA.FTZ R44, R55, UR4, R44 ;  /* 0x00000004372c7c23 */ /* 0x000fe2000801002c */
[----:B------:R-:W-:Y:S01]  /*3060*/  ISETP.GE.AND P4, PT, R58, R140, PT ;  /* 0x0000008c3a00720c */ /* 0x000fe20003f86270 */
[----:B------:R-:W2:Y:S01]  /*3070*/  I2F R51, R54 ;  /* 0x0000003600337306 */ /* 0x000ea20000201400 */
[----:B------:R-:W-:-:S02]  /*3080*/  IADD3 R55, R183, 0x29, RZ ;  /* 0x00000029b7377810 */ /* 0x000fc40007ffe0ff */
[----:B------:R-:W-:Y:S02]  /*3090*/  FSEL R172, R46, -INF , !P4 ;  /* 0xff8000002eac7808 */ /* 0x000fe40006000000 */
[CC--:B------:R-:W-:Y:S01]  /*30a0*/  ISETP.GE.AND P2, PT, R63.reuse, R2.reuse, PT ;  /* 0x000000023f00720c */ /* 0x0c0fe20003f46270 */
[----:B-1----:R-:W-:Y:S01]  /*30b0*/  FFMA.FTZ R121, R50, UR4, R121 ;  /* 0x0000000432797c23 */ /* 0x002fe20008010079 */
[----:B------:R-:W-:Y:S01]  /*30c0*/  ISETP.GE.AND P6, PT, R63, R141, PT ;  /* 0x0000008d3f00720c */ /* 0x000fe20003fc6270 */
[----:B------:R-:W1:Y:S01]  /*30d0*/  I2F R46, R55 ;  /* 0x00000037002e7306 */ /* 0x000e620000201400 */
[----:B------:R-:W-:Y:S01]  /*30e0*/  FSEL R204, R126, -INF , !P3 ;  /* 0xff8000007ecc7808 */ /* 0x000fe20005800000 */
[----:B------:R-:W-:Y:S01]  /*30f0*/  FFMA.FTZ R45, R50, UR4, R45 ;  /* 0x00000004322d7c23 */ /* 0x000fe2000801002d */
[----:B------:R-:W-:Y:S01]  /*3100*/  ISETP.GE.AND P3, PT, R58, R3, PT ;  /* 0x000000033a00720c */ /* 0x000fe20003f66270 */
[----:B------:R-:W-:Y:S01]  /*3110*/  FFMA.FTZ R47, R50, UR4, R47 ;  /* 0x00000004322f7c23 */ /* 0x000fe2000801002f */
[----:B------:R-:W-:Y:S01]  /*3120*/  ISETP.GE.AND P0, PT, R58, R141, PT ;  /* 0x0000008d3a00720c */ /* 0x000fe20003f06270 */
[----:B------:R-:W-:Y:S01]  /*3130*/  FFMA.FTZ R123, R50, UR4, R123 ;  /* 0x00000004327b7c23 */ /* 0x000fe2000801007b */
[----:B------:R-:W-:Y:S01]  /*3140*/  FSEL R206, R127, -INF , !P2 ;  /* 0xff8000007fce7808 */ /* 0x000fe20005000000 */
[C---:B--2---:R-:W-:Y:S01]  /*3150*/  FFMA.FTZ R116, R51.reuse, UR4, R116 ;  /* 0x0000000433747c23 */ /* 0x044fe20008010074 */
[----:B------:R-:W-:Y:S01]  /*3160*/  ISETP.GE.AND P1, PT, R58, R2, PT ;  /* 0x000000023a00720c */ /* 0x000fe20003f26270 */
[----:B------:R-:W-:Y:S01]  /*3170*/  FFMA.FTZ R42, R51, UR4, R42 ;  /* 0x00000004332a7c23 */ /* 0x000fe2000801002a */
[----:B------:R-:W-:Y:S01]  /*3180*/  ISETP.GE.AND P2, PT, R59, R3, PT ;  /* 0x000000033b00720c */ /* 0x000fe20003f46270 */
[----:B------:R-:W-:Y:S01]  /*3190*/  FFMA.FTZ R40, R51, UR4, R40 ;  /* 0x0000000433287c23 */ /* 0x000fe20008010028 */
[----:B------:R-:W-:Y:S01]  /*31a0*/  FSEL R73, R49, -INF , !P6 ;  /* 0xff80000031497808 */ /* 0x000fe20007000000 */
[----:B------:R-:W-:Y:S01]  /*31b0*/  FFMA.FTZ R118, R51, UR4, R118 ;  /* 0x0000000433767c23 */ /* 0x000fe20008010076 */
[----:B------:R-:W-:Y:S01]  /*31c0*/  FSEL R49, R120, -INF , !P3 ;  /* 0xff80000078317808 */ /* 0x000fe20005800000 */
[----:B-1----:R-:W-:Y:S01]  /*31d0*/  FFMA.FTZ R43, R46, UR4, R43 ;  /* 0x000000042e2b7c23 */ /* 0x002fe2000801002b */
[----:B------:R-:W-:Y:S01]  /*31e0*/  FSEL R165, R44, -INF , !P0 ;  /* 0xff8000002ca57808 */ /* 0x000fe20004000000 */
[C---:B------:R-:W-:Y:S01]  /*31f0*/  FFMA.FTZ R117, R46.reuse, UR4, R117 ;  /* 0x000000042e757c23 */ /* 0x040fe20008010075 */
[C---:B------:R-:W-:Y:S01]  /*3200*/  ISETP.GE.AND P5, PT, R59.reuse, R141, PT ;  /* 0x0000008d3b00720c */ /* 0x040fe20003fa6270 */
[C---:B------:R-:W-:Y:S01]  /*3210*/  FFMA.FTZ R119, R46.reuse, UR4, R119 ;  /* 0x000000042e777c23 */ /* 0x040fe20008010077 */
[----:B------:R-:W-:Y:S01]  /*3220*/  ISETP.GE.AND P3, PT, R59, R140, PT ;  /* 0x0000008c3b00720c */ /* 0x000fe20003f66270 */
[----:B------:R-:W-:Y:S01]  /*3230*/  FFMA.FTZ R41, R46, UR4, R41 ;  /* 0x000000042e297c23 */ /* 0x000fe20008010029 */
[----:B------:R-:W-:-:S02]  /*3240*/  FSEL R122, R122, -INF , !P1 ;  /* 0xff8000007a7a7808 */ /* 0x000fc40004800000 */
[----:B------:R-:W-:Y:S02]  /*3250*/  FSEL R44, R121, -INF , !P2 ;  /* 0xff800000792c7808 */ /* 0x000fe40005000000 */
[C---:B------:R-:W-:Y:S02]  /*3260*/  ISETP.GE.AND P1, PT, R54.reuse, R3, PT ;  /* 0x000000033600720c */ /* 0x040fe40003f26270 */
[----:B------:R-:W-:Y:S02]  /*3270*/  ISETP.GE.AND P2, PT, R54, R140, PT ;  /* 0x0000008c3600720c */ /* 0x000fe40003f46270 */
[C---:B------:R-:W-:Y:S02]  /*3280*/  IADD3 R50, R183.reuse, 0x30, RZ ;  /* 0x00000030b7327810 */ /* 0x040fe40007ffe0ff */
[----:B------:R-:W-:Y:S02]  /*3290*/  IADD3 R51, R183, 0x31, RZ ;  /* 0x00000031b7337810 */ /* 0x000fe40007ffe0ff */
[----:B------:R-:W-:-:S02]  /*32a0*/  FSEL R163, R45, -INF , !P5 ;  /* 0xff8000002da37808 */ /* 0x000fc40006800000 */
[----:B------:R-:W-:Y:S02]  /*32b0*/  FSEL R170, R47, -INF , !P3 ;  /* 0xff8000002faa7808 */ /* 0x000fe40005800000 */
[----:B------:R-:W-:Y:S01]  /*32c0*/  FSEL R45, R116, -INF , !P1 ;  /* 0xff800000742d7808 */ /* 0x000fe20004800000 */
[----:B------:R-:W1:Y:S01]  /*32d0*/  I2F R47, R50 ;  /* 0x00000032002f7306 */ /* 0x000e620000201400 */
[----:B------:R-:W-:Y:S02]  /*32e0*/  FSEL R120, R42, -INF , !P2 ;  /* 0xff8000002a787808 */ /* 0x000fe40005000000 */
[----:B------:R-:W-:Y:S02]  /*32f0*/  ISETP.GE.AND P1, PT, R55, R140, PT ;  /* 0x0000008c3700720c */ /* 0x000fe40003f26270 */
[----:B------:R-:W-:Y:S02]  /*3300*/  IADD3 R46, R183, 0x38, RZ ;  /* 0x00000038b72e7810 */ /* 0x000fe40007ffe0ff */
[----:B------:R-:W-:Y:S01]  /*3310*/  FSEL R116, R43, -INF , !P1 ;  /* 0xff8000002b747808 */ /* 0x000fe20004800000 */
[----:B------:R-:W2:Y:S01]  /*3320*/  I2F R42, R51 ;  /* 0x00000033002a7306 */ /* 0x000ea20000201400 */
[----:B------:R-:W-:-:S02]  /*3330*/  ISETP.GE.AND P6, PT, R59, R2, PT ;  /* 0x000000023b00720c */ /* 0x000fc40003fc6270 */
[C---:B------:R-:W-:Y:S02]  /*3340*/  ISETP.GE.AND P4, PT, R54.reuse, R141, PT ;  /* 0x0000008d3600720c */ /* 0x040fe40003f86270 */
[----:B------:R-:W-:Y:S02]  /*3350*/  FSEL R208, R123, -INF , !P6 ;  /* 0xff8000007bd07808 */ /* 0x000fe40007000000 */
[-C--:B------:R-:W-:Y:S01]  /*3360*/  ISETP.GE.AND P0, PT, R54, R2.reuse, PT ;  /* 0x000000023600720c */ /* 0x080fe20003f06270 */
[----:B------:R-:W3:Y:S01]  /*3370*/  I2F R43, R46 ;  /* 0x0000002e002b7306 */ /* 0x000ee20000201400 */
[----:B------:R-:W-:Y:S01]  /*3380*/  ISETP.GE.AND P6, PT, R55, R3, PT ;  /* 0x000000033700720c */ /* 0x000fe20003fc6270 */
[----:B-1----:R-:W-:Y:S01]  /*3390*/  FFMA.FTZ R112, R47, UR4, R112 ;  /* 0x000000042f707c23 */ /* 0x002fe20008010070 */
[----:B------:R-:W-:Y:S01]  /*33a0*/  ISETP.GE.AND P5, PT, R55, R2, PT ;  /* 0x000000023700720c */ /* 0x000fe20003fa6270 */
[C---:B------:R-:W-:Y:S01]  /*33b0*/  FFMA.FTZ R36, R47.reuse, UR4, R36 ;  /* 0x000000042f247c23 */ /* 0x040fe20008010024 */
[----:B------:R-:W-:Y:S01]  /*33c0*/  FSEL R161, R40, -INF , !P4 ;  /* 0xff80000028a17808 */ /* 0x000fe20006000000 */
[----:B------:R-:W-:Y:S01]  /*33d0*/  FFMA.FTZ R38, R47, UR4, R38 ;  /* 0x000000042f267c23 */ /* 0x000fe20008010026 */
[----:B------:R-:W-:Y:S01]  /*33e0*/  ISETP.GE.AND P3, PT, R55, R141, PT ;  /* 0x0000008d3700720c */ /* 0x000fe20003f66270 */
[----:B------:R-:W-:Y:S01]  /*33f0*/  FFMA.FTZ R114, R47, UR4, R114 ;  /* 0x000000042f727c23 */ /* 0x000fe20008010072 */
[----:B------:R-:W-:Y:S01]  /*3400*/  FSEL R210, R118, -INF , !P0 ;  /* 0xff80000076d27808 */ /* 0x000fe20004000000 */
[C---:B--2---:R-:W-:Y:S01]  /*3410*/  FFMA.FTZ R113, R42.reuse, UR4, R113 ;  /* 0x000000042a717c23 */ /* 0x044fe20008010071 */
[----:B------:R-:W-:Y:S01]  /*3420*/  FSEL R40, R117, -INF , !P6 ;  /* 0xff80000075287808 */ /* 0x000fe20007000000 */
[----:B------:R-:W-:Y:S01]  /*3430*/  FFMA.FTZ R216, R42, UR4, R115 ;  /* 0x000000042ad87c23 */ /* 0x000fe20008010073 */
[----:B------:R-:W-:Y:S01]  /*3440*/  ISETP.GE.AND P0, PT, R50, R3, PT ;  /* 0x000000033200720c */ /* 0x000fe20003f06270 */
[----:B------:R-:W-:Y:S01]  /*3450*/  FFMA.FTZ R39, R42, UR4, R39 ;  /* 0x000000042a277c23 */ /* 0x000fe20008010027 */
[----:B------:R-:W-:Y:S01]  /*3460*/  ISETP.GE.AND P2, PT, R50, R141, PT ;  /* 0x0000008d3200720c */ /* 0x000fe20003f46270 */
[----:B------:R-:W-:Y:S01]  /*3470*/  FFMA.FTZ R37, R42, UR4, R37 ;  /* 0x000000042a257c23 */ /* 0x000fe20008010025 */
[----:B------:R-:W-:Y:S01]  /*3480*/  ISETP.GE.AND P6, PT, R50, R140, PT ;  /* 0x0000008c3200720c */ /* 0x000fe20003fc6270 */
[----:B---3--:R-:W-:Y:S01]  /*3490*/  FFMA.FTZ R34, R43, UR4, R34 ;  /* 0x000000042b227c23 */ /* 0x008fe20008010022 */
[----:B------:R-:W-:Y:S01]  /*34a0*/  FSEL R212, R119, -INF , !P5 ;  /* 0xff80000077d47808 */ /* 0x000fe20006800000 */
[----:B------:R-:W-:Y:S01]  /*34b0*/  FFMA.FTZ R108, R43, UR4, R108 ;  /* 0x000000042b6c7c23 */ /* 0x000fe2000801006c */
[----:B------:R-:W-:Y:S01]  /*34c0*/  ISETP.GE.AND P5, PT, R51, R3, PT ;  /* 0x000000033300720c */ /* 0x000fe20003fa6270 */
[----:B------:R-:W-:Y:S01]  /*34d0*/  FFMA.FTZ R32, R43, UR4, R32 ;  /* 0x000000042b207c23 */ /* 0x000fe20008010020 */
[----:B------:R-:W-:Y:S01]  /*34e0*/  IADD3 R47, R183, 0x39, RZ ;  /* 0x00000039b72f7810 */ /* 0x000fe20007ffe0ff */
[----:B------:R-:W-:Y:S01]  /*34f0*/  FFMA.FTZ R110, R43, UR4, R110 ;  /* 0x000000042b6e7c23 */ /* 0x000fe2000801006e */
[----:B------:R-:W-:-:S02]  /*3500*/  FSEL R131, R41, -INF , !P3 ;  /* 0xff80000029837808 */ /* 0x000fc40005800000 */
[----:B------:R-:W-:Y:S02]  /*3510*/  FSEL R41, R112, -INF , !P0 ;  /* 0xff80000070297808 */ /* 0x000fe40004000000 */
[----:B------:R-:W-:Y:S02]  /*3520*/  FSEL R115, R36, -INF , !P2 ;  /* 0xff80000024737808 */ /* 0x000fe40005000000 */
[----:B------:R-:W-:Y:S02]  /*3530*/  FSEL R130, R38, -INF , !P6 ;  /* 0xff80000026827808 */ /* 0x000fe40007000000 */
[-C--:B------:R-:W-:Y:S01]  /*3540*/  ISETP.GE.AND P0, PT, R51, R140.reuse, PT ;  /* 0x0000008c3300720c */ /* 0x080fe20003f06270 */
[----:B------:R-:W1:Y:S01]  /*3550*/  I2F R38, R47 ;  /* 0x0000002f00267306 */ /* 0x000e620000201400 */
[----:B------:R-:W-:Y:S02]  /*3560*/  FSEL R36, R113, -INF , !P5 ;  /* 0xff80000071247808 */ /* 0x000fe40006800000 */
[----:B------:R-:W-:-:S02]  /*3570*/  ISETP.GE.AND P5, PT, R46, R140, PT ;  /* 0x0000008c2e00720c */ /* 0x000fc40003fa6270 */
[C---:B------:R-:W-:Y:S02]  /*3580*/  IADD3 R42, R183.reuse, 0x40, RZ ;  /* 0x00000040b72a7810 */ /* 0x040fe40007ffe0ff */
[----:B------:R-:W-:Y:S02]  /*3590*/  IADD3 R43, R183, 0x41, RZ ;  /* 0x00000041b72b7810 */ /* 0x000fe40007ffe0ff */
[----:B------:R-:W-:Y:S02]  /*35a0*/  FSEL R166, R39, -INF , !P0 ;  /* 0xff80000027a67808 */ /* 0x000fe40004000000 */
[----:B------:R-:W2:Y:S01]  /*35b0*/  I2F R39, R42 ;  /* 0x0000002a00277306 */ /* 0x000ea20000201400 */
[----:B------:R-:W-:Y:S02]  /*35c0*/  FSEL R164, R34, -INF , !P5 ;  /* 0xff80000022a47808 */ /* 0x000fe40006800000 */
[-C--:B------:R-:W-:Y:S02]  /*35d0*/  ISETP.GE.AND P4, PT, R50, R2.reuse, PT ;  /* 0x000000023200720c */ /* 0x080fe40003f86270 */
        /* <DEDUP_REMOVED lines=11> */
[----:B--2---:R-:W-:Y:S01]  /*3690*/  FFMA.FTZ R30, R39, UR4, R30 ;  /* 0x00000004271e7c23 */ /* 0x004fe2000801001e */
[----:B------:R-:W-:Y:S01]  /*36a0*/  ISETP.GE.AND P3, PT, R47, R3, PT ;  /* 0x000000032f00720c */ /* 0x000fe20003f66270 */
[----:B------:R-:W-:Y:S01]  /*36b0*/  FFMA.FTZ R106, R39, UR4, R106 ;  /* 0x00000004276a7c23 */ /* 0x000fe2000801006a */
[----:B------:R-:W-:Y:S01]  /*36c0*/  FSEL R129, R37, -INF , !P1 ;  /* 0xff80000025817808 */ /* 0x000fe20004800000 */
[----:B------:R-:W-:Y:S01]  /*36d0*/  FFMA.FTZ R159, R39, UR4, R28 ;  /* 0x00000004279f7c23 */ /* 0x000fe2000801001c */
[----:B------:R-:W-:Y:S01]  /*36e0*/  ISETP.GE.AND P1, PT, R47, R2, PT ;  /* 0x000000022f00720c */ /* 0x000fe20003f26270 */
[----:B------:R-:W-:Y:S01]  /*36f0*/  FFMA.FTZ R104, R39, UR4, R104 ;  /* 0x0000000427687c23 */ /* 0x000fe20008010068 */
[----:B------:R-:W-:Y:S01]  /*3700*/  FSEL R37, R108, -INF , !P4 ;  /* 0xff8000006c257808 */ /* 0x000fe20006000000 */
[C---:B-1----:R-:W-:Y:S01]  /*3710*/  FFMA.FTZ R105, R34.reuse, UR4, R105 ;  /* 0x0000000422697c23 */ /* 0x042fe20008010069 */
[----:B------:R-:W-:Y:S01]  /*3720*/  ISETP.GE.AND P4, PT, R47, R140, PT ;  /* 0x0000008c2f00720c */ /* 0x000fe20003f86270 */
[----:B------:R-:W-:Y:S01]  /*3730*/  FFMA.FTZ R31, R34, UR4, R31 ;  /* 0x00000004221f7c23 */ /* 0x000fe2000801001f */
[----:B------:R-:W-:Y:S01]  /*3740*/  FSEL R127, R32, -INF , !P6 ;  /* 0xff800000207f7808 */ /* 0x000fe20007000000 */
[----:B------:R-:W-:Y:S01]  /*3750*/  FFMA.FTZ R29, R34, UR4, R29 ;  /* 0x00000004221d7c23 */ /* 0x000fe2000801001d */
[----:B------:R-:W-:-:S02]  /*3760*/  FSEL R32, R109, -INF , !P3 ;  /* 0xff8000006d207808 */ /* 0x000fc40005800000 */
[----:B------:R-:W-:Y:S02]  /*3770*/  IADD3 R38, R183, 0x48, RZ ;  /* 0x00000048b7267810 */ /* 0x000fe40007ffe0ff */
[C---:B------:R-:W-:Y:S02]  /*3780*/  ISETP.GE.AND P3, PT, R42.reuse, R140, PT ;  /* 0x0000008c2a00720c */ /* 0x040fe40003f66270 */
[----:B------:R-:W-:Y:S02]  /*3790*/  FSEL R220, R111, -INF , !P1 ;  /* 0xff8000006fdc7808 */ /* 0x000fe40004800000 */
[C---:B------:R-:W-:Y:S02]  /*37a0*/  ISETP.GE.AND P6, PT, R42.reuse, R2, PT ;  /* 0x000000022a00720c */ /* 0x040fe40003fc6270 */
[----:B------:R-:W-:Y:S02]  /*37b0*/  ISETP.GE.AND P5, PT, R42, R141, PT ;  /* 0x0000008d2a00720c */ /* 0x000fe40003fa6270 */
[----:B------:R-:W-:-:S02]  /*37c0*/  ISETP.GE.AND P1, PT, R43, R3, PT ;  /* 0x000000032b00720c */ /* 0x000fc40003f26270 */
[----:B------:R-:W-:Y:S02]  /*37d0*/  FSEL R152, R35, -INF , !P4 ;  /* 0xff80000023987808 */ /* 0x000fe40006000000 */
[----:B------:R-:W1:Y:S01]  /*37e0*/  I2F R35, R38 ;  /* 0x0000002600237306 */ /* 0x000e620000201400 */
[----:B------:R-:W-:Y:S02]  /*37f0*/  IADD3 R39, R183, 0x49, RZ ;  /* 0x00000049b7277810 */ /* 0x000fe40007ffe0ff */
[----:B------:R-:W-:Y:S02]  /*3800*/  FSEL R154, R30, -INF , !P3 ;  /* 0xff8000001e9a7808 */ /* 0x000fe40005800000 */
[----:B------:R-:W-:Y:S02]  /*3810*/  FSEL R28, R106, -INF , !P6 ;  /* 0xff8000006a1c7808 */ /* 0x000fe40007000000 */
[----:B------:R-:W-:Y:S02]  /*3820*/  FSEL R159, R159, -INF , !P5 ;  /* 0xff8000009f9f7808 */ /* 0x000fe40006800000 */
[----:B------:R-:W-:-:S02]  /*3830*/  FSEL R30, R105, -INF , !P1 ;  /* 0xff800000691e7808 */ /* 0x000fc40004800000 */
[C---:B------:R-:W-:Y:S02]  /*3840*/  ISETP.GE.AND P6, PT, R38.reuse, R3, PT ;  /* 0x000000032600720c */ /* 0x040fe40003fc6270 */
[C---:B------:R-:W-:Y:S02]  /*3850*/  ISETP.GE.AND P5, PT, R38.reuse, R2, PT ;  /* 0x000000022600720c */ /* 0x040fe40003fa6270 */
[CC--:B------:R-:W-:Y:S01]  /*3860*/  ISETP.GE.AND P3, PT, R38.reuse, R141.reuse, PT ;  /* 0x0000008d2600720c */ /* 0x0c0fe20003f66270 */
[C---:B-1----:R-:W-:Y:S01]  /*3870*/  FFMA.FTZ R100, R35.reuse, UR4, R100 ;  /* 0x0000000423647c23 */ /* 0x042fe20008010064 */
[----:B------:R-:W-:Y:S01]  /*3880*/  ISETP.GE.AND P1, PT, R38, R140, PT ;  /* 0x0000008c2600720c */ /* 0x000fe20003f26270 */
[C---:B------:R-:W-:Y:S01]  /*3890*/  FFMA.FTZ R24, R35.reuse, UR4, R24 ;  /* 0x0000000423187c23 */ /* 0x040fe20008010018 */
[----:B------:R-:W1:Y:S01]  /*38a0*/  I2F R38, R39 ;  /* 0x0000002700267306 */ /* 0x000e620000201400 */
[----:B------:R-:W-:Y:S01]  /*38b0*/  ISETP.GE.AND P2, PT, R46, R2, PT ;  /* 0x000000022e00720c */ /* 0x000fe20003f46270 */
[----:B------:R-:W-:Y:S01]  /*38c0*/  FFMA.FTZ R102, R35, UR4, R102 ;  /* 0x0000000423667c23 */ /* 0x000fe20008010066 */
[----:B------:R-:W-:Y:S01]  /*38d0*/  ISETP.GE.AND P0, PT, R47, R141, PT ;  /* 0x0000008d2f00720c */ /* 0x000fe20003f06270 */
[----:B------:R-:W-:Y:S01]  /*38e0*/  FFMA.FTZ R156, R35, UR4, R26 ;  /* 0x00000004239c7c23 */ /* 0x000fe2000801001a */
[----:B------:R-:W-:-:S02]  /*38f0*/  FSEL R218, R110, -INF , !P2 ;  /* 0xff8000006eda7808 */ /* 0x000fc40005000000 */
[----:B------:R-:W-:Y:S02]  /*3900*/  ISETP.GE.AND P2, PT, R42, R3, PT ;  /* 0x000000032a00720c */ /* 0x000fe40003f46270 */
[----:B------:R-:W-:Y:S02]  /*3910*/  FSEL R125, R33, -INF , !P0 ;  /* 0xff800000217d7808 */ /* 0x000fe40004000000 */
[----:B------:R-:W-:Y:S01]  /*3920*/  FSEL R33, R104, -INF , !P2 ;  /* 0xff80000068217808 */ /* 0x000fe20005000000 */
[----:B------:R-:W-:Y:S01]  /*3930*/  FFMA.FTZ R104, R34, UR4, R107 ;  /* 0x0000000422687c23 */ /* 0x000fe2000801006b */
[C---:B------:R-:W-:Y:S02]  /*3940*/  ISETP.GE.AND P2, PT, R43.reuse, R140, PT ;  /* 0x0000008c2b00720c */ /* 0x040fe40003f46270 */
[C---:B------:R-:W-:Y:S01]  /*3950*/  ISETP.GE.AND P0, PT, R43.reuse, R2, PT ;  /* 0x000000022b00720c */ /* 0x040fe20003f06270 */
[C---:B-1----:R-:W-:Y:S01]  /*3960*/  FFMA.FTZ R25, R38.reuse, UR4, R25 ;  /* 0x0000000426197c23 */ /* 0x042fe20008010019 */
[----:B------:R-:W-:Y:S01]  /*3970*/  ISETP.GE.AND P4, PT, R43, R141, PT ;  /* 0x0000008d2b00720c */ /* 0x000fe20003f86270 */
[C---:B------:R-:W-:Y:S01]  /*3980*/  FFMA.FTZ R27, R38.reuse, UR4, R27 ;  /* 0x00000004261b7c23 */ /* 0x040fe2000801001b */
[----:B------:R-:W-:Y:S01]  /*3990*/  IADD3 R34, R183, 0x50, RZ ;  /* 0x00000050b7227810 */ /* 0x000fe20007ffe0ff */
[C---:B------:R-:W-:Y:S01]  /*39a0*/  FFMA.FTZ R103, R38.reuse, UR4, R103 ;  /* 0x0000000426677c23 */ /* 0x040fe20008010067 */
[----:B------:R-:W-:Y:S01]  /*39b0*/  FSEL R160, R31, -INF , !P2 ;  /* 0xff8000001fa07808 */ /* 0x000fe20005000000 */
[----:B------:R-:W-:Y:S01]  /*39c0*/  FFMA.FTZ R31, R38, UR4, R101 ;  /* 0x00000004261f7c23 */ /* 0x000fe20008010065 */
[----:B------:R-:W-:Y:S01]  /*39d0*/  FSEL R104, R104, -INF , !P0 ;  /* 0xff80000068687808 */ /* 0x000fe20004000000 */
[----:B------:R-:W1:Y:S01]  /*39e0*/  I2F R35, R34 ;  /* 0x0000002200237306 */ /* 0x000e620000201400 */
[----:B------:R-:W-:-:S02]  /*39f0*/  FSEL R145, R29, -INF , !P4 ;  /* 0xff8000001d917808 */ /* 0x000fc40006000000 */
[C---:B------:R-:W-:Y:S02]  /*3a00*/  ISETP.GE.AND P0, PT, R39.reuse, R3, PT ;  /* 0x000000032700720c */ /* 0x040fe40003f06270 */
[----:B------:R-:W-:Y:S02]  /*3a10*/  FSEL R29, R100, -INF , !P6 ;  /* 0xff800000641d7808 */ /* 0x000fe40007000000 */
[C---:B------:R-:W-:Y:S02]  /*3a20*/  ISETP.GE.AND P4, PT, R39.reuse, R2, PT ;  /* 0x000000022700720c */ /* 0x040fe40003f86270 */
[C---:B------:R-:W-:Y:S02]  /*3a30*/  ISETP.GE.AND P2, PT, R39.reuse, R141, PT ;  /* 0x0000008d2700720c */ /* 0x040fe40003f46270 */
[----:B------:R-:W-:Y:S02]  /*3a40*/  ISETP.GE.AND P6, PT, R39, R140, PT ;  /* 0x0000008c2700720c */ /* 0x000fe40003fc6270 */
[----:B------:R-:W-:-:S02]  /*3a50*/  IADD3 R39, R183, 0x51, RZ ;  /* 0x00000051b7277810 */ /* 0x000fc40007ffe0ff */
[----:B------:R-:W-:Y:S01]  /*3a60*/  FSEL R26, R102, -INF , !P5 ;  /* 0xff800000661a7808 */ /* 0x000fe20006800000 */
[C---:B-1----:R-:W-:Y:S01]  /*3a70*/  FFMA.FTZ R96, R35.reuse, UR4, R96 ;  /* 0x0000000423607c23 */ /* 0x042fe20008010060 */
[----:B------:R-:W-:Y:S01]  /*3a80*/  FSEL R147, R24, -INF , !P3 ;  /* 0xff80000018937808 */ /* 0x000fe20005800000 */
[C---:B------:R-:W-:Y:S01]  /*3a90*/  FFMA.FTZ R157, R35.reuse, UR4, R20 ;  /* 0x00000004239d7c23 */ /* 0x040fe20008010014 */
[----:B------:R-:W-:Y:S01]  /*3aa0*/  FSEL R156, R156, -INF , !P1 ;  /* 0xff8000009c9c7808 */ /* 0x000fe20004800000 */
[----:B------:R-:W-:Y:S01]  /*3ab0*/  FFMA.FTZ R150, R35, UR4, R22 ;  /* 0x0000000423967c23 */ /* 0x000fe20008010016 */
[----:B------:R-:W-:Y:S02]  /*3ac0*/  FSEL R31, R31, -INF , !P0 ;  /* 0xff8000001f1f7808 */ /* 0x000fe40004000000 */
[C---:B------:R-:W-:Y:S02]  /*3ad0*/  ISETP.GE.AND P5, PT, R34.reuse, R3, PT ;  /* 0x000000032200720c */ /* 0x040fe40003fa6270 */
[----:B------:R-:W-:-:S02]  /*3ae0*/  ISETP.GE.AND P3, PT, R34, R2, PT ;  /* 0x000000022200720c */ /* 0x000fc40003f66270 */
[C---:B------:R-:W-:Y:S02]  /*3af0*/  ISETP.GE.AND P1, PT, R34.reuse, R141, PT ;  /* 0x0000008d2200720c */ /* 0x040fe40003f26270 */
[----:B------:R-:W-:Y:S02]  /*3b00*/  ISETP.GE.AND P0, PT, R34, R140, PT ;  /* 0x0000008c2200720c */ /* 0x000fe40003f06270 */
[----:B------:R-:W1:Y:S01]  /*3b10*/  I2F R34, R39 ;  /* 0x0000002700227306 */ /* 0x000e620000201400 */
[----:B------:R-:W-:Y:S02]  /*3b20*/  IADD3 R38, R183, 0x58, RZ ;  /* 0x00000058b7267810 */ /* 0x000fe40007ffe0ff */
[----:B------:R-:W-:Y:S02]  /*3b30*/  FSEL R149, R25, -INF , !P2 ;  /* 0xff80000019957808 */ /* 0x000fe40005000000 */
[----:B------:R-:W-:Y:S01]  /*3b40*/  FSEL R25, R96, -INF , !P5 ;  /* 0xff80000060197808 */ /* 0x000fe20006800000 */
[----:B------:R-:W-:Y:S01]  /*3b50*/  FFMA.FTZ R96, R35, UR4, R98 ;  /* 0x0000000423607c23 */ /* 0x000fe20008010062 */
[----:B------:R-:W-:Y:S01]  /*3b60*/  FSEL R158, R27, -INF , !P6 ;  /* 0xff8000001b9e7808 */ /* 0x000fe20007000000 */
[----:B------:R-:W2:Y:S01]  /*3b70*/  I2F R35, R38 ;  /* 0x0000002600237306 */ /* 0x000ea20000201400 */
[----:B------:R-:W-:-:S02]  /*3b80*/  FSEL R24, R103, -INF , !P4 ;  /* 0xff80000067187808 */ /* 0x000fc40006000000 */
[-C--:B------:R-:W-:Y:S02]  /*3b90*/  ISETP.GE.AND P4, PT, R39, R3.reuse, PT ;  /* 0x000000032700720c */ /* 0x080fe40003f86270 */
[----:B------:R-:W-:Y:S02]  /*3ba0*/  IADD3 R20, R183, 0x59, RZ ;  /* 0x00000059b7147810 */ /* 0x000fe40007ffe0ff */
[----:B------:R-:W-:Y:S01]  /*3bb0*/  FSEL R96, R96, -INF , !P3 ;  /* 0xff80000060607808 */ /* 0x000fe20005800000 */
[C---:B-1----:R-:W-:Y:S01]  /*3bc0*/  FFMA.FTZ R27, R34.reuse, UR4, R97 ;  /* 0x00000004221b7c23 */ /* 0x042fe20008010061 */
[----:B------:R-:W-:Y:S01]  /*3bd0*/  FSEL R157, R157, -INF , !P1 ;  /* 0xff8000009d9d7808 */ /* 0x000fe20004800000 */
[----:B------:R-:W-:Y:S01]  /*3be0*/  FFMA.FTZ R21, R34, UR4, R21 ;  /* 0x0000000422157c23 */ /* 0x000fe20008010015 */
[----:B------:R-:W-:Y:S01]  /*3bf0*/  FSEL R150, R150, -INF , !P0 ;  /* 0xff80000096967808 */ /* 0x000fe20004000000 */
[C---:B------:R-:W-:Y:S01]  /*3c00*/  FFMA.FTZ R22, R34.reuse, UR4, R99 ;  /* 0x0000000422167c23 */ /* 0x040fe20008010063 */
[----:B------:R-:W-:Y:S01]  /*3c10*/  FSEL R27, R27, -INF , !P4 ;  /* 0xff8000001b1b7808 */ /* 0x000fe20006000000 */
[----:B------:R-:W-:Y:S01]  /*3c20*/  FFMA.FTZ R23, R34, UR4, R23 ;  /* 0x0000000422177c23 */ /* 0x000fe20008010017 */
[C---:B------:R-:W-:Y:S01]  /*3c30*/  ISETP.GE.AND P3, PT, R38.reuse, R3, PT ;  /* 0x000000032600720c */ /* 0x040fe20003f66270 */
[C---:B--2---:R-:W-:Y:S01]  /*3c40*/  FFMA.FTZ R92, R35.reuse, UR4, R92 ;  /* 0x00000004235c7c23 */ /* 0x044fe2000801005c */
[C---:B------:R-:W-:Y:S01]  /*3c50*/  ISETP.GE.AND P1, PT, R38.reuse, R2, PT ;  /* 0x000000022600720c */ /* 0x040fe20003f26270 */
[C---:B------:R-:W-:Y:S01]  /*3c60*/  FFMA.FTZ R16, R35.reuse, UR4, R16 ;  /* 0x0000000423107c23 */ /* 0x040fe20008010010 */
[C---:B------:R-:W-:Y:S01]  /*3c70*/  ISETP.GE.AND P0, PT, R38.reuse, R141, PT ;  /* 0x0000008d2600720c */ /* 0x040fe20003f06270 */
[----:B------:R-:W-:Y:S01]  /*3c80*/  FFMA.FTZ R18, R35, UR4, R18 ;  /* 0x0000000423127c23 */ /* 0x000fe20008010012 */
[----:B------:R-:W-:-:S02]  /*3c90*/  ISETP.GE.AND P4, PT, R38, R140, PT ;  /* 0x0000008c2600720c */ /* 0x000fc40003f86270 */
[----:B------:R-:W1:Y:S01]  /*3ca0*/  I2F R38, R20 ;  /* 0x0000001400267306 */ /* 0x000e620000201400 */
[C---:B------:R-:W-:Y:S02]  /*3cb0*/  ISETP.GE.AND P6, PT, R39.reuse, R141, PT ;  /* 0x0000008d2700720c */ /* 0x040fe40003fc6270 */
[C---:B------:R-:W-:Y:S02]  /*3cc0*/  ISETP.GE.AND P2, PT, R39.reuse, R2, PT ;  /* 0x000000022700720c */ /* 0x040fe40003f46270 */
[----:B------:R-:W-:Y:S02]  /*3cd0*/  ISETP.GE.AND P5, PT, R39, R140, PT ;  /* 0x0000008c2700720c */ /* 0x000fe40003fa6270 */
[----:B------:R-:W-:Y:S02]  /*3ce0*/  FSEL R153, R21, -INF , !P6 ;  /* 0xff80000015997808 */ /* 0x000fe40007000000 */
[----:B------:R-:W-:Y:S02]  /*3cf0*/  FSEL R22, R22, -INF , !P2 ;  /* 0xff80000016167808 */ /* 0x000fe40005000000 */
[----:B------:R-:W-:-:S02]  /*3d00*/  FSEL R146, R23, -INF , !P5 ;  /* 0xff80000017927808 */ /* 0x000fc40006800000 */
[----:B------:R-:W-:Y:S02]  /*3d10*/  FSEL R21, R92, -INF , !P3 ;  /* 0xff8000005c157808 */ /* 0x000fe40005800000 */
[----:B------:R-:W-:Y:S01]  /*3d20*/  ISETP.GE.AND P2, PT, R20, R3, PT ;  /* 0x000000031400720c */ /* 0x000fe20003f46270 */
[----:B-1----:R-:W-:Y:S01]  /*3d30*/  FFMA.FTZ R93, R38, UR4, R93 ;  /* 0x00000004265d7c23 */ /* 0x002fe2000801005d */
[----:B------:R-:W-:Y:S01]  /*3d40*/  ISETP.GE.AND P6, PT, R20, R2, PT ;  /* 0x000000021400720c */ /* 0x000fe20003fc6270 */
[----:B------:R-:W-:Y:S01]  /*3d50*/  FFMA.FTZ R19, R38, UR4, R19 ;  /* 0x0000000426137c23 */ /* 0x000fe20008010013 */
[----:B------:R-:W-:Y:S01]  /*3d60*/  ISETP.GE.AND P5, PT, R20, R141, PT ;  /* 0x0000008d1400720c */ /* 0x000fe20003fa6270 */
[----:B------:R-:W-:Y:S01]  /*3d70*/  FFMA.FTZ R17, R38, UR4, R17 ;  /* 0x0000000426117c23 */ /* 0x000fe20008010011 */
[----:B------:R-:W-:Y:S01]  /*3d80*/  ISETP.GE.AND P3, PT, R20, R140, PT ;  /* 0x0000008c1400720c */ /* 0x000fe20003f66270 */
[----:B------:R-:W-:Y:S01]  /*3d90*/  FFMA.FTZ R20, R35, UR4, R94 ;  /* 0x0000000423147c23 */ /* 0x000fe2000801005e */
[----:B------:R-:W-:Y:S01]  /*3da0*/  IADD3 R34, R183, 0x60, RZ ;  /* 0x00000060b7227810 */ /* 0x000fe20007ffe0ff */
[----:B------:R-:W-:Y:S01]  /*3db0*/  FFMA.FTZ R95, R38, UR4, R95 ;  /* 0x00000004265f7c23 */ /* 0x000fe2000801005f */
[----:B------:R-:W-:-:S02]  /*3dc0*/  FSEL R155, R16, -INF , !P0 ;  /* 0xff800000109b7808 */ /* 0x000fc40004000000 */
[----:B------:R-:W-:Y:S01]  /*3dd0*/  FSEL R20, R20, -INF , !P1 ;  /* 0xff80000014147808 */ /* 0x000fe20004800000 */
[----:B------:R-:W1:Y:S01]  /*3de0*/  I2F R23, R34 ;  /* 0x0000002200177306 */ /* 0x000e620000201400 */
[----:B------:R-:W-:Y:S02]  /*3df0*/  FSEL R144, R18, -INF , !P4 ;  /* 0xff80000012907808 */ /* 0x000fe40006000000 */
[----:B------:R-:W-:Y:S02]  /*3e00*/  FSEL R16, R93, -INF , !P2 ;  /* 0xff8000005d107808 */ /* 0x000fe40005000000 */
[C---:B------:R-:W-:Y:S02]  /*3e10*/  ISETP.GE.AND P1, PT, R34.reuse, R3, PT ;  /* 0x000000032200720c */ /* 0x040fe40003f26270 */
[C---:B------:R-:W-:Y:S02]  /*3e20*/  ISETP.GE.AND P0, PT, R34.reuse, R2, PT ;  /* 0x000000022200720c */ /* 0x040fe40003f06270 */
[----:B------:R-:W-:-:S02]  /*3e30*/  ISETP.GE.AND P4, PT, R34, R141, PT ;  /* 0x0000008d2200720c */ /* 0x000fc40003f86270 */
[----:B------:R-:W-:Y:S02]  /*3e40*/  ISETP.GE.AND P2, PT, R34, R140, PT ;  /* 0x0000008c2200720c */ /* 0x000fe40003f46270 */
[----:B------:R-:W-:Y:S02]  /*3e50*/  FSEL R142, R19, -INF , !P3 ;  /* 0xff800000138e7808 */ /* 0x000fe40005800000 */
[----:B------:R-:W-:Y:S01]  /*3e60*/  IADD3 R35, R183, 0x61, RZ ;  /* 0x00000061b7237810 */ /* 0x000fe20007ffe0ff */
[----:B-1----:R-:W-:Y:S01]  /*3e70*/  FFMA.FTZ R14, R23, UR4, R14 ;  /* 0x00000004170e7c23 */ /* 0x002fe2000801000e */
[----:B------:R-:W-:Y:S01]  /*3e80*/  IADD3 R34, R183, 0x68, RZ ;  /* 0x00000068b7227810 */ /* 0x000fe20007ffe0ff */
[C---:B------:R-:W-:Y:S01]  /*3e90*/  FFMA.FTZ R88, R23.reuse, UR4, R88 ;  /* 0x0000000417587c23 */ /* 0x040fe20008010058 */
[----:B------:R-:W1:Y:S01]  /*3ea0*/  I2F R18, R35 ;  /* 0x0000002300127306 */ /* 0x000e620000201400 */
[C---:B------:R-:W-:Y:S01]  /*3eb0*/  FFMA.FTZ R90, R23.reuse, UR4, R90 ;  /* 0x00000004175a7c23 */ /* 0x040fe2000801005a */
[----:B------:R-:W-:Y:S01]  /*3ec0*/  FSEL R134, R14, -INF , !P2 ;  /* 0xff8000000e867808 */ /* 0x000fe20005000000 */
[----:B------:R-:W-:Y:S01]  /*3ed0*/  FFMA.FTZ R12, R23, UR4, R12 ;  /* 0x00000004170c7c23 */ /* 0x000fe2000801000c */
[----:B------:R-:W-:-:S02]  /*3ee0*/  IADD3 R23, R183, 0x69, RZ ;  /* 0x00000069b7177810 */ /* 0x000fc40007ffe0ff */
[-C--:B------:R-:W-:Y:S02]  /*3ef0*/  ISETP.GE.AND P2, PT, R34, R141.reuse, PT ;  /* 0x0000008d2200720c */ /* 0x080fe40003f46270 */
[----:B------:R-:W2:Y:S01]  /*3f00*/  I2F R19, R34 ;  /* 0x0000002200137306 */ /* 0x000ea20000201400 */
[----:B------:R-:W-:Y:S02]  /*3f10*/  FSEL R151, R17, -INF , !P5 ;  /* 0xff80000011977808 */ /* 0x000fe40006800000 */
[----:B------:R-:W-:Y:S02]  /*3f20*/  FSEL R17, R88, -INF , !P1 ;  /* 0xff80000058117808 */ /* 0x000fe40004800000 */
[C---:B------:R-:W-:Y:S02]  /*3f30*/  ISETP.GE.AND P3, PT, R35.reuse, R141, PT ;  /* 0x0000008d2300720c */ /* 0x040fe40003f66270 */
[-C--:B------:R-:W-:Y:S01]  /*3f40*/  ISETP.GE.AND P1, PT, R35, R140.reuse, PT ;  /* 0x0000008c2300720c */ /* 0x080fe20003f26270 */
[----:B------:R-:W3:Y:S01]  /*3f50*/  I2F R14, R23 ;  /* 0x00000017000e7306 */ /* 0x000ee20000201400 */
[----:B-1----:R-:W-:Y:S01]  /*3f60*/  FFMA.FTZ R13, R18, UR4, R13 ;  /* 0x00000004120d7c23 */ /* 0x002fe2000801000d */
[----:B------:R-:W-:Y:S01]  /*3f70*/  FSEL R168, R90, -INF , !P0 ;  /* 0xff8000005aa87808 */ /* 0x000fe20004000000 */
        /* <DEDUP_REMOVED lines=9> */
[----:B------:R-:W1:Y:S01]  /*4010*/  I2F R15, R18 ;  /* 0x00000012000f7306 */ /* 0x000e620000201400 */
[C---:B------:R-:W-:Y:S01]  /*4020*/  FFMA.FTZ R86, R19.reuse, UR4, R86 ;  /* 0x0000000413567c23 */ /* 0x040fe20008010056 */
[----:B------:R-:W-:Y:S01]  /*4030*/  FSEL R139, R8, -INF , !P2 ;  /* 0xff800000088b7808 */ /* 0x000fe20005000000 */
[----:B------:R-:W-:Y:S01]  /*4040*/  FFMA.FTZ R10, R19, UR4, R10 ;  /* 0x00000004130a7c23 */ /* 0x000fe2000801000a */
[----:B------:R-:W-:Y:S01]  /*4050*/  IADD3 R19, R183, 0x71, RZ ;  /* 0x00000071b7137810 */ /* 0x000fe20007ffe0ff */
[----:B---3--:R-:W-:Y:S01]  /*4060*/  FFMA.FTZ R11, R14, UR4, R11 ;  /* 0x000000040e0b7c23 */ /* 0x008fe2000801000b */
[----:B------:R-:W-:Y:S01]  /*4070*/  FSEL R13, R84, -INF , !P0 ;  /* 0xff800000540d7808 */ /* 0x000fe20004000000 */
[C---:B------:R-:W-:Y:S01]  /*4080*/  FFMA.FTZ R85, R14.reuse, UR4, R85 ;  /* 0x000000040e557c23 */ /* 0x040fe20008010055 */
[----:B------:R-:W2:Y:S01]  /*4090*/  I2F R8, R19 ;  /* 0x0000001300087306 */ /* 0x000ea20000201400 */
[----:B------:R-:W-:Y:S01]  /*40a0*/  ISETP.GE.AND P0, PT, R23, R140, PT ;  /* 0x0000008c1700720c */ /* 0x000fe20003f06270 */
[C---:B------:R-:W-:Y:S01]  /*40b0*/  FFMA.FTZ R87, R14.reuse, UR4, R87 ;  /* 0x000000040e577c23 */ /* 0x040fe20008010057 */
[----:B------:R-:W-:Y:S01]  /*40c0*/  FSEL R174, R95, -INF , !P6 ;  /* 0xff8000005fae7808 */ /* 0x000fe20007000000 */
[----:B------:R-:W-:Y:S01]  /*40d0*/  FFMA.FTZ R9, R14, UR4, R9 ;  /* 0x000000040e097c23 */ /* 0x000fe20008010009 */
[----:B------:R-:W-:-:S02]  /*40e0*/  IADD3 R14, R183, 0x78, RZ ;  /* 0x00000078b70e7810 */ /* 0x000fc40007ffe0ff */
[----:B------:R-:W-:Y:S01]  /*40f0*/  FSEL R124, R11, -INF , !P0 ;  /* 0xff8000000b7c7808 */ /* 0x000fe20004000000 */
[----:B-1----:R-:W-:Y:S01]  /*4100*/  FFMA.FTZ R4, R15, UR4, R4 ;  /* 0x000000040f047c23 */ /* 0x002fe20008010004 */
[----:B------:R-:W1:Y:S01]  /*4110*/  I2F R11, R14 ;  /* 0x0000000e000b7306 */ /* 0x000e620000201400 */
[-C--:B------:R-:W-:Y:S01]  /*4120*/  ISETP.GE.AND P6, PT, R35, R3.reuse, PT ;  /* 0x000000032300720c */ /* 0x080fe20003fc6270 */
[----:B------:R-:W-:Y:S01]  /*4130*/  FFMA.FTZ R6, R15, UR4, R6 ;  /* 0x000000040f067c23 */ /* 0x000fe20008010006 */
[----:B------:R-:W-:Y:S01]  /*4140*/  ISETP.GE.AND P5, PT, R35, R2, PT ;  /* 0x000000022300720c */ /* 0x000fe20003fa6270 */
[C---:B------:R-:W-:Y:S01]  /*4150*/  FFMA.FTZ R80, R15.reuse, UR4, R80 ;  /* 0x000000040f507c23 */ /* 0x040fe20008010050 */
[----:B------:R-:W-:Y:S01]  /*4160*/  FSEL R143, R12, -INF , !P4 ;  /* 0xff8000000c8f7808 */ /* 0x000fe20006000000 */
[----:B------:R-:W-:Y:S01]  /*4170*/  FFMA.FTZ R82, R15, UR4, R82 ;  /* 0x000000040f527c23 */ /* 0x000fe20008010052 */
[----:B------:R-:W-:Y:S01]  /*4180*/  FSEL R12, R89, -INF , !P6 ;  /* 0xff800000590c7808 */ /* 0x000fe20007000000 */
[----:B--2---:R-:W-:Y:S01]  /*4190*/  FFMA.FTZ R112, R8, UR4, R7 ;  /* 0x0000000408707c23 */ /* 0x004fe20008010007 */
[----:B------:R-:W-:Y:S01]  /*41a0*/  ISETP.GE.AND P6, PT, R34, R140, PT ;  /* 0x0000008c2200720c */ /* 0x000fe20003fc6270 */
[----:B------:R-:W2:Y:S01]  /*41b0*/  I2F R7, R183 ;  /* 0x000000b700077306 */ /* 0x000ea20000201400 */
[----:B------:R-:W-:Y:S01]  /*41c0*/  FSEL R162, R91, -INF , !P5 ;  /* 0xff8000005ba27808 */ /* 0x000fe20006800000 */
[C---:B------:R-:W-:Y:S01]  /*41d0*/  FFMA.FTZ R81, R8.reuse, UR4, R81 ;  /* 0x0000000408517c23 */ /* 0x040fe20008010051 */
[C---:B------:R-:W-:Y:S01]  /*41e0*/  ISETP.GE.AND P5, PT, R23.reuse, R3, PT ;  /* 0x000000031700720c */ /* 0x040fe20003fa6270 */
[----:B------:R-:W-:Y:S01]  /*41f0*/  FFMA.FTZ R83, R8, UR4, R83 ;  /* 0x0000000408537c23 */ /* 0x000fe20008010053 */
[----:B------:R-:W-:Y:S01]  /*4200*/  ISETP.GE.AND P3, PT, R23, R2, PT ;  /* 0x000000021700720c */ /* 0x000fe20003f66270 */
[----:B-1----:R-:W-:Y:S01]  /*4210*/  FFMA.FTZ R76, R11, UR4, R76 ;  /* 0x000000040b4c7c23 */ /* 0x002fe2000801004c */
[-C--:B------:R-:W-:Y:S01]  /*4220*/  ISETP.GE.AND P1, PT, R23, R141.reuse, PT ;  /* 0x0000008d1700720c */ /* 0x080fe20003f26270 */
[C---:B------:R-:W-:Y:S01]  /*4230*/  FFMA.FTZ R66, R11.reuse, UR4, R66 ;  /* 0x000000040b427c23 */ /* 0x040fe20008010042 */
[----:B------:R-:W-:Y:S01]  /*4240*/  FSEL R126, R10, -INF , !P6 ;  /* 0xff8000000a7e7808 */ /* 0x000fe20007000000 */
[----:B------:R-:W-:Y:S01]  /*4250*/  FFMA.FTZ R78, R11, UR4, R78 ;  /* 0x000000040b4e7c23 */ /* 0x000fe2000801004e */
[----:B------:R-:W-:Y:S01]  /*4260*/  ISETP.GE.AND P6, PT, R18, R141, PT ;  /* 0x0000008d1200720c */ /* 0x000fe20003fc6270 */
[----:B------:R-:W-:Y:S01]  /*4270*/  FFMA.FTZ R5, R8, UR4, R5 ;  /* 0x0000000408057c23 */ /* 0x000fe20008010005 */
[----:B------:R-:W-:Y:S01]  /*4280*/  FSEL R10, R85, -INF , !P5 ;  /* 0xff800000550a7808 */ /* 0x000fe20006800000 */
[----:B------:R-:W-:Y:S01]  /*4290*/  FFMA.FTZ R64, R11, UR4, R64 ;  /* 0x000000040b407c23 */ /* 0x000fe20008010040 */
[----:B------:R-:W-:Y:S01]  /*42a0*/  FSEL R118, R87, -INF , !P3 ;  /* 0xff80000057767808 */ /* 0x000fe20005800000 */
[----:B--2---:R-:W-:Y:S01]  /*42b0*/  FFMA.FTZ R15, R7, UR4, R136 ;  /* 0x00000004070f7c23 */ /* 0x004fe20008010088 */
[----:B------:R-:W-:Y:S01]  /*42c0*/  FSEL R135, R9, -INF , !P1 ;  /* 0xff80000009877808 */ /* 0x000fe20004800000 */
[C---:B------:R-:W-:Y:S01]  /*42d0*/  FFMA.FTZ R60, R7.reuse, UR4, R60 ;  /* 0x00000004073c7c23 */ /* 0x040fe2000801003c */
[----:B------:R-:W-:Y:S01]  /*42e0*/  ISETP.GE.AND P5, PT, R18, R140, PT ;  /* 0x0000008c1200720c */ /* 0x000fe20003fa6270 */
[----:B------:R-:W-:Y:S01]  /*42f0*/  FFMA.FTZ R62, R7, UR4, R62 ;  /* 0x00000004073e7c23 */ /* 0x000fe2000801003e */
[----:B------:R-:W-:-:S02]  /*4300*/  ISETP.GE.AND P3, PT, R19, R3, PT ;  /* 0x000000031300720c */ /* 0x000fc40003f66270 */
[-C--:B------:R-:W-:Y:S02]  /*4310*/  ISETP.GE.AND P1, PT, R19, R2.reuse, PT ;  /* 0x000000021300720c */ /* 0x080fe40003f26270 */
[----:B------:R-:W-:Y:S02]  /*4320*/  FSEL R123, R4, -INF , !P6 ;  /* 0xff800000047b7808 */ /* 0x000fe40007000000 */
[----:B------:R-:W-:Y:S02]  /*4330*/  FSEL R114, R6, -INF , !P5 ;  /* 0xff80000006727808 */ /* 0x000fe40006800000 */
[----:B------:R-:W-:Y:S02]  /*4340*/  FSEL R4, R81, -INF , !P3 ;  /* 0xff80000051047808 */ /* 0x000fe40005800000 */
[----:B------:R-:W-:Y:S02]  /*4350*/  FSEL R103, R83, -INF , !P1 ;  /* 0xff80000053677808 */ /* 0x000fe40004800000 */
[----:B------:R-:W-:-:S02]  /*4360*/  ISETP.GE.AND P6, PT, R14, R2, PT ;  /* 0x000000020e00720c */ /* 0x000fc40003fc6270 */
[C---:B------:R-:W-:Y:S02]  /*4370*/  ISETP.GE.AND P5, PT, R14.reuse, R141, PT ;  /* 0x0000008d0e00720c */ /* 0x040fe40003fa6270 */
[----:B------:R-:W-:Y:S02]  /*4380*/  ISETP.GE.AND P3, PT, R14, R140, PT ;  /* 0x0000008c0e00720c */ /* 0x000fe40003f66270 */
[C---:B------:R-:W-:Y:S02]  /*4390*/  ISETP.GE.AND P1, PT, R183.reuse, R3, PT ;  /* 0x00000003b700720c */ /* 0x040fe40003f26270 */
[----:B------:R-:W-:Y:S02]  /*43a0*/  IADD3 R6, R183, 0x79, RZ ;  /* 0x00000079b7067810 */ /* 0x000fe40007ffe0ff */
[----:B------:R-:W-:Y:S02]  /*43b0*/  ISETP.GE.AND P0, PT, R19, R141, PT ;  /* 0x0000008d1300720c */ /* 0x000fe40003f06270 */
[----:B------:R-:W-:Y:S01]  /*43c0*/  FSEL R98, R66, -INF , !P6 ;  /* 0xff80000042627808 */ /* 0x000fe20007000000 */
[----:B------:R1:W2:Y:S01]  /*43d0*/  I2F R8, R6 ;  /* 0x0000000600087306 */ /* 0x0002a20000201400 */
[----:B------:R-:W-:-:S02]  /*43e0*/  FSEL R117, R76, -INF , !P5 ;  /* 0xff8000004c757808 */ /* 0x000fc40006800000 */
[----:B------:R-:W-:Y:S02]  /*43f0*/  FSEL R110, R78, -INF , !P3 ;  /* 0xff8000004e6e7808 */ /* 0x000fe40005800000 */
[----:B------:R-:W-:Y:S02]  /*4400*/  FSEL R15, R15, -INF , !P1 ;  /* 0xff8000000f0f7808 */ /* 0x000fe40004800000 */
[C---:B------:R-:W-:Y:S02]  /*4410*/  ISETP.GE.AND P6, PT, R6.reuse, R3, PT ;  /* 0x000000030600720c */ /* 0x040fe40003fc6270 */
[C---:B------:R-:W-:Y:S02]  /*4420*/  ISETP.GE.AND P5, PT, R6.reuse, R2, PT ;  /* 0x000000020600720c */ /* 0x040fe40003fa6270 */
[C---:B------:R-:W-:Y:S02]  /*4430*/  ISETP.GE.AND P3, PT, R6.reuse, R141, PT ;  /* 0x0000008d0600720c */ /* 0x040fe40003f66270 */
[----:B------:R-:W-:-:S02]  /*4440*/  ISETP.GE.AND P1, PT, R6, R140, PT ;  /* 0x0000008c0600720c */ /* 0x000fc40003f26270 */
[----:B------:R-:W-:Y:S01]  /*4450*/  FSEL R119, R5, -INF , !P0 ;  /* 0xff80000005777808 */ /* 0x000fe20004000000 */
[----:B-1----:R-:W-:Y:S01]  /*4460*/  FFMA.FTZ R6, R7, UR4, R138 ;  /* 0x0000000407067c23 */ /* 0x002fe2000801008a */
[-C--:B------:R-:W-:Y:S01]  /*4470*/  ISETP.GE.AND P0, PT, R183, R2.reuse, PT ;  /* 0x00000002b700720c */ /* 0x080fe20003f06270 */
[----:B--2---:R-:W-:Y:S01]  /*4480*/  FFMA.FTZ R11, R8, UR4, R65 ;  /* 0x00000004080b7c23 */ /* 0x004fe20008010041 */
[----:B------:R-:W-:Y:S01]  /*4490*/  ISETP.GE.AND P4, PT, R34, R2, PT ;  /* 0x000000022200720c */ /* 0x000fe20003f86270 */
[----:B------:R-:W-:Y:S01]  /*44a0*/  FFMA.FTZ R67, R8, UR4, R67 ;  /* 0x0000000408437c23 */ /* 0x000fe20008010043 */
[----:B------:R-:W-:Y:S01]  /*44b0*/  FSEL R6, R6, -INF , !P0 ;  /* 0xff80000006067808 */ /* 0x000fe20004000000 */
[----:B------:R-:W-:Y:S01]  /*44c0*/  FFMA.FTZ R77, R8, UR4, R77 ;  /* 0x00000004084d7c23 */ /* 0x000fe2000801004d */
[----:B------:R-:W-:Y:S01]  /*44d0*/  FSEL R148, R86, -INF , !P4 ;  /* 0xff80000056947808 */ /* 0x000fe20006000000 */
[----:B------:R-:W-:Y:S01]  /*44e0*/  FFMA.FTZ R79, R8, UR4, R79 ;  /* 0x00000004084f7c23 */ /* 0x000fe2000801004f */
[----:B------:R-:W-:-:S02]  /*44f0*/  PLOP3.LUT P0, PT, PT, PT, UP0, 0x80, 0x0 ;  /* 0x000000000000781c */ /* 0x000fc40003f0f008 */
[CC--:B------:R-:W-:Y:S02]  /*4500*/  ISETP.GE.AND P4, PT, R18.reuse, R3.reuse, PT ;  /* 0x000000031200720c */ /* 0x0c0fe40003f86270 */
[----:B------:R-:W-:Y:S02]  /*4510*/  ISETP.GE.AND P2, PT, R18, R2, PT ;  /* 0x000000021200720c */ /* 0x000fe40003f46270 */
[----:B------:R-:W-:Y:S02]  /*4520*/  FSEL R9, R80, -INF , !P4 ;  /* 0xff80000050097808 */ /* 0x000fe40006000000 */
[----:B------:R-:W-:Y:S02]  /*4530*/  FSEL R100, R82, -INF , !P2 ;  /* 0xff80000052647808 */ /* 0x000fe40005000000 */
[----:B------:R-:W-:Y:S02]  /*4540*/  ISETP.GE.AND P4, PT, R19, R140, PT ;  /* 0x0000008c1300720c */ /* 0x000fe40003f86270 */
[----:B------:R-:W-:-:S02]  /*4550*/  ISETP.GE.AND P2, PT, R14, R3, PT ;  /* 0x000000030e00720c */ /* 0x000fc40003f46270 */
[----:B------:R-:W-:Y:S02]  /*4560*/  FSEL R112, R112, -INF , !P4 ;  /* 0xff80000070707808 */ /* 0x000fe40006000000 */
[----:B------:R-:W-:Y:S02]  /*4570*/  FSEL R5, R64, -INF , !P2 ;  /* 0xff80000040057808 */ /* 0x000fe40005000000 */
        /* <DEDUP_REMOVED lines=9> */
[----:B------:R-:W-:Y:S01]  /*4610*/  UIADD3 UR7, UR22, -0x2, URZ ;  /* 0xfffffffe16077890 */ /* 0x000fe2000fffe03f */
[----:B------:R-:W-:Y:S01]  /*4620*/  ISETP.GE.AND P1, PT, R228, c[0x0][0x220], PT ;  /* 0x00008800e4007a0c */ /* 0x000fe20003f26270 */
[----:B------:R-:W-:Y:S01]  /*4630*/  IMAD.U32 R23, RZ, RZ, UR20 ;  /* 0x00000014ff177e24 */ /* 0x000fe2000f8e00ff */
[----:B------:R-:W-:Y:S01]  /*4640*/  BSSY B0, `(.L_x_127) ;  /* 0x0000032000007945 */ /* 0x000fe20003800000 */
[----:B------:R-:W-:Y:S01]  /*4650*/  USHF.R.S32.HI UR5, URZ, 0x1f, UR7 ;  /* 0x0000001f3f057899 */ /* 0x000fe20008011407 */
[----:B------:R-:W-:-:S02]  /*4660*/  IMAD.U32 R14, RZ, RZ, UR20 ;  /* 0x00000014ff0e7e24 */ /* 0x000fc4000f8e00ff */
[----:B------:R-:W-:Y:S01]  /*4670*/  IMAD.U32 R35, RZ, RZ, UR7 ;  /* 0x00000007ff237e24 */ /* 0x000fe2000f8e00ff */
[----:B------:R-:W-:-:S03]  /*4680*/  UIMAD UR7, UR25, UR7, URZ ;  /* 0x00000007190772a4 */ /* 0x000fc6000f8e023f */
[----:B------:R-:W-:Y:S01]  /*4690*/  IMAD.WIDE.U32 R34, R35, UR26, R226 ;  /* 0x0000001a23227c25 */ /* 0x000fe2000f8e00e2 */
[----:B------:R-:W-:Y:S02]  /*46a0*/  UIMAD UR5, UR5, UR26, UR7 ;  /* 0x0000001a050572a4 */ /* 0x000fe4000f8e0207 */
[----:B------:R1:W-:Y:S01]  /*46b0*/  @P1 STS [R191+0x2000], RZ ;  /* 0x002000ffbf001388 */ /* 0x0003e20000000800 */
[----:B------:R-:W-:Y:S01]  /*46c0*/  @!P1 IMAD.MOV.U32 R19, RZ, RZ, c[0x0][0x19c] ;  /* 0x00006700ff139624 */ /* 0x000fe200078e00ff */
[----:B------:R-:W-:Y:S02]  /*46d0*/  @!P1 LEA R23, P2, R23, R34, 0x6 ;  /* 0x0000002217179211 */ /* 0x000fe400078430ff */
[----:B------:R-:W-:Y:S01]  /*46e0*/  IADD3 R39, R35, UR5, RZ ;  /* 0x0000000523277c10 */ /* 0x000fe2000fffe0ff */
[----:B------:R1:W-:Y:S01]  /*46f0*/  @P1 STS [R191+0x2004], RZ ;  /* 0x002004ffbf001388 */ /* 0x0003e20000000800 */
[----:B------:R-:W-:Y:S02]  /*4700*/  @!P1 IADD3 R18, P3, R34, UR10, RZ ;  /* 0x0000000a22129c10 */ /* 0x000fe4000ff7e0ff */
[----:B------:R-:W-:Y:S01]  /*4710*/  @!P1 LEA.HI.X R14, R14, R39, R19, 0x6, P2 ;  /* 0x000000270e0e9211 */ /* 0x000fe200010f3413 */
[----:B------:R1:W-:Y:S01]  /*4720*/  @P1 STS.64 [R191+0x2008], RZ ;  /* 0x002008ffbf001388 */ /* 0x0003e20000000a00 */
[----:B------:R-:W-:-:S02]  /*4730*/  @!P1 LEA R50, P4, R34, c[0x0][0x168], 0x1 ;  /* 0x00005a0022329a11 */ /* 0x000fc400078808ff */
[----:B------:R-:W-:Y:S02]  /*4740*/  @!P1 IADD3.X R19, R39, UR9, RZ, P3, !PT ;  /* 0x0000000927139c10 */ /* 0x000fe40009ffe4ff */
[----:B------:R-:W-:Y:S02]  /*4750*/  @!P1 LEA R46, P3, R18, c[0x0][0x168], 0x1 ;  /* 0x00005a00122e9a11 */ /* 0x000fe400078608ff */
[C---:B------:R-:W-:Y:S02]  /*4760*/  @!P1 LEA R42, P2, R23.reuse, c[0x0][0x168], 0x1 ;  /* 0x00005a00172a9a11 */ /* 0x040fe400078408ff */
        /* <DEDUP_REMOVED lines=31> */
.L_x_128:
[----:B------:R-:W-:Y:S05]  /*4960*/  BSYNC B0 ;  /* 0x0000000000007941 */ /* 0x000fea0003800000 */
.L_x_127:
[----:B------:R-:W0:Y:S02]  /*4970*/  LDGDEPBAR ;  /* 0x00000000000079af */ /* 0x000e240000000000 */
.L_x_126:
[----:B------:R-:W-:Y:S01]  /*4980*/  FMNMX.FTZ R14, R15, R68, !PT ;  /* 0x000000440f0e7209 */ /* 0x000fe20007810000 */
[----:B------:R-:W-:Y:S01]  /*4990*/  UMOV UR20, UR24 ;  /* 0x0000001800147c82 */ /* 0x000fe20008000000 */
[----:B------:R-:W-:Y:S02]  /*49a0*/  SHF.L.U32 R231, R180, 0x1, RZ ;  /* 0x00000001b4e77819 */ /* 0x000fe400000006ff */
[----:B--2---:R-:W-:Y:S02]  /*49b0*/  FMNMX.FTZ R19, R61, R14, !PT ;  /* 0x0000000e3d137209 */ /* 0x004fe40007810000 */
[----:B------:R-:W-:Y:S02]  /*49c0*/  LEA R230, R0, R231, 0x1 ;  /* 0x000000e700e67211 */ /* 0x000fe400078e08ff */
        /* <DEDUP_REMOVED lines=36> */
[--C-:B------:R-:W-:Y:S01]  /*4c10*/  FFMA.FTZ R97, R15, c[0x0][0x23c], -R14.reuse ;  /* 0x00008f000f617a23 */ /* 0x100fe2000001080e */
[----:B------:R-:W-:Y:S01]  /*4c20*/  FMNMX.FTZ R15, R6, R74, !PT ;  /* 0x0000004a060f7209 */ /* 0x000fe20007810000 */
[--C-:B------:R-:W-:Y:S02]  /*4c30*/  FFMA.FTZ R60, R44, c[0x0][0x23c], -R14.reuse ;  /* 0x00008f002c3c7a23 */ /* 0x100fe4000001080e */
[--C-:B------:R-:W-:Y:S01]  /*4c40*/  FFMA.FTZ R44, R12, c[0x0][0x23c], -R14.reuse ;  /* 0x00008f000c2c7a23 */ /* 0x100fe2000001080e */
[----:B------:R-:W-:Y:S01]  /*4c50*/  FMNMX.FTZ R15, R196, R15, !PT ;  /* 0x0000000fc40f7209 */ /* 0x000fe20007810000 */
[--C-:B-1----:R-:W-:Y:S01]  /*4c60*/  FFMA.FTZ R42, R10, c[0x0][0x23c], -R14.reuse ;  /* 0x00008f000a2a7a23 */ /* 0x102fe2000001080e */
[----:B------:R-:W-:Y:S01]  /*4c70*/  FMNMX.FTZ R12, R7, R171, !PT ;  /* 0x000000ab070c7209 */ /* 0x000fe20007810000 */
[--C-:B------:R-:W-:Y:S01]  /*4c80*/  FFMA.FTZ R43, R9, c[0x0][0x23c], -R14.reuse ;  /* 0x00008f00092b7a23 */ /* 0x100fe2000001080e */
        /* <DEDUP_REMOVED lines=25> */
[----:B------:R-:W-:Y:S01]  /*4e20*/  MUFU.EX2 R97, R97 ;  /* 0x0000006100617308 */ /* 0x000fe20000000800 */
        /* <DEDUP_REMOVED lines=35> */
[----:B------:R-:W-:Y:S01]  /*5060*/  FFMA.FTZ R49, R21, c[0x0][0x23c], -R14 ;  /* 0x00008f0015317a23 */ /* 0x000fe2000001080e */
[----:B------:R-:W-:Y:S01]  /*5070*/  FMNMX.FTZ R4, R131, R4, !PT ;  /* 0x0000000483047209 */ /* 0x000fe20007810000 */
[----:B------:R-:W-:Y:S01]  /*5080*/  MUFU.EX2 R77, R77 ;  /* 0x0000004d004d7308 */ /* 0x000fe20000000800 */
[----:B------:R-:W-:-:S02]  /*5090*/  FMNMX.FTZ R15, R24, R15, !PT ;  /* 0x0000000f180f7209 */ /* 0x000fc40007810000 */
[----:B------:R-:W-:Y:S02]  /*50a0*/  FMNMX.FTZ R9, R184, R9, !PT ;  /* 0x00000009b8097209 */ /* 0x000fe40007810000 */
[----:B------:R-:W-:Y:S02]  /*50b0*/  FMNMX.FTZ R15, R96, R15, !PT ;  /* 0x0000000f600f7209 */ /* 0x000fe40007810000 */
[----:B------:R-:W-:Y:S01]  /*50c0*/  FMNMX.FTZ R4, R115, R4, !PT ;  /* 0x0000000473047209 */ /* 0x000fe20007810000 */
[----:B------:R-:W-:Y:S01]  /*50d0*/  MUFU.EX2 R76, R76 ;  /* 0x0000004c004c7308 */ /* 0x000fe20000000800 */
[----:B------:R-:W-:Y:S02]  /*50e0*/  FMNMX.FTZ R15, R22, R15, !PT ;  /* 0x0000000f160f7209 */ /* 0x000fe40007810000 */
[----:B------:R-:W-:Y:S02]  /*50f0*/  FMNMX.FTZ R9, R172, R9, !PT ;  /* 0x00000009ac097209 */ /* 0x000fe40007810000 */
[----:B------:R-:W-:-:S02]  /*5100*/  FMNMX.FTZ R15, R20, R15, !PT ;  /* 0x0000000f140f7209 */ /* 0x000fc40007810000 */
[----:B------:R-:W-:Y:S01]  /*5110*/  FMNMX.FTZ R4, R129, R4, !PT ;  /* 0x0000000481047209 */ /* 0x000fe20007810000 */
[----:B------:R-:W-:Y:S01]  /*5120*/  MUFU.EX2 R69, R69 ;  /* 0x0000004500457308 */ /* 0x000fe20000000800 */
[----:B------:R-:W-:Y:S02]  /*5130*/  FMNMX.FTZ R15, R174, R15, !PT ;  /* 0x0000000fae0f7209 */ /* 0x000fe40007810000 */
[----:B------:R-:W-:Y:S02]  /*5140*/  FMNMX.FTZ R9, R170, R9, !PT ;  /* 0x00000009aa097209 */ /* 0x000fe40007810000 */
[----:B------:R-:W-:Y:S02]  /*5150*/  FMNMX.FTZ R15, R168, R15, !PT ;  /* 0x0000000fa80f7209 */ /* 0x000fe40007810000 */
        /* <DEDUP_REMOVED lines=21> */
[----:B------:R-:W1:Y:S01]  /*52b0*/  SHFL.BFLY PT, R18, R15, 0x2, 0x1f ;  /* 0x0c401f000f127f89 */ /* 0x000e6200000e0000 */
[----:B------:R-:W-:Y:S01]  /*52c0*/  FMNMX.FTZ R4, R149, R4, !PT ;  /* 0x0000000495047209 */ /* 0x000fe20007810000 */
[----:B------:R-:W-:Y:S01]  /*52d0*/  MUFU.EX2 R58, R58 ;  /* 0x0000003a003a7308 */ /* 0x000fe20000000800 */
[----:B------:R-:W-:Y:S02]  /*52e0*/  FMNMX.FTZ R9, R152, R9, !PT ;  /* 0x0000000998097209 */ /* 0x000fe40007810000 */
[----:B------:R-:W-:-:S02]  /*52f0*/  FMNMX.FTZ R4, R157, R4, !PT ;  /* 0x000000049d047209 */ /* 0x000fc40007810000 */
[----:B------:R-:W-:Y:S02]  /*5300*/  FMNMX.FTZ R9, R154, R9, !PT ;  /* 0x000000099a097209 */ /* 0x000fe40007810000 */
        /* <DEDUP_REMOVED lines=10> */
[----:B-1----:R-:W-:Y:S01]  /*53b0*/  FMNMX.FTZ R13, R15, R18, !PT ;  /* 0x000000120f0d7209 */ /* 0x002fe20007810000 */
[----:B------:R-:W-:Y:S01]  /*53c0*/  MUFU.EX2 R57, R57 ;  /* 0x0000003900397308 */ /* 0x000fe20000000800 */
[----:B------:R-:W-:Y:S01]  /*53d0*/  FMNMX.FTZ R4, R137, R4, !PT ;  /* 0x0000000489047209 */ /* 0x000fe20007810000 */
[----:B------:R-:W-:Y:S01]  /*53e0*/  LDSM.16.MT88.4 R16, [R230+0x4400] ;  /* 0x00440000e610783b */ /* 0x000fe20000004200 */
[----:B------:R-:W-:Y:S02]  /*53f0*/  FMNMX.FTZ R9, R146, R9, !PT ;  /* 0x0000000992097209 */ /* 0x000fe40007810000 */
[----:B------:R-:W-:Y:S01]  /*5400*/  FMNMX.FTZ R4, R139, R4, !PT ;  /* 0x000000048b047209 */ /* 0x000fe20007810000 */
[----:B------:R-:W1:Y:S01]  /*5410*/  SHFL.BFLY PT, R132, R13, 0x1, 0x1f ;  /* 0x0c201f000d847f89 */ /* 0x000e6200000e0000 */
        /* <DEDUP_REMOVED lines=14> */
[----:B-1----:R-:W-:Y:S01]  /*5500*/  FMNMX.FTZ R132, R13, R132, !PT ;  /* 0x000000840d847209 */ /* 0x002fe20007810000 */
[----:B------:R-:W1:Y:S01]  /*5510*/  SHFL.BFLY PT, R4, R5, 0x2, 0x1f ;  /* 0x0c401f0005047f89 */ /* 0x000e6200000e0000 */
[----:B------:R-:W-:Y:S01]  /*5520*/  FMNMX.FTZ R9, R114, R9, !PT ;  /* 0x0000000972097209 */ /* 0x000fe20007810000 */
[----:B------:R-:W-:Y:S01]  /*5530*/  MUFU.EX2 R53, R53 ;  /* 0x0000003500357308 */ /* 0x000fe20000000800 */
[C---:B------:R-:W-:Y:S01]  /*5540*/  FSETP.NEU.FTZ.AND P1, PT, R132.reuse, -INF , PT ;  /* 0xff8000008400780b */ /* 0x040fe20003f3d000 */
[----:B------:R-:W-:Y:S01]  /*5550*/  FMUL.FTZ R105, R132, c[0x0][0x23c] ;  /* 0x00008f0084697a20 */ /* 0x000fe20000410000 */
[----:B------:R-:W-:Y:S01]  /*5560*/  FMNMX.FTZ R9, R112, R9, !PT ;  /* 0x0000000970097209 */ /* 0x000fe20007810000 */
[----:B------:R-:W-:Y:S03]  /*5570*/  LDSM.16.MT88.4 R12, [R230+0x4800] ;  /* 0x00480000e60c783b */ /* 0x000fe60000004200 */
[----:B------:R-:W-:Y:S01]  /*5580*/  FMNMX.FTZ R9, R110, R9, !PT ;  /* 0x000000096e097209 */ /* 0x000fe20007810000 */
[----:B------:R-:W-:Y:S01]  /*5590*/  MUFU.EX2 R50, R50 ;  /* 0x0000003200327308 */ /* 0x000fe20000000800 */
[----:B------:R-:W-:-:S02]  /*55a0*/  FSEL R105, R105, RZ, P1 ;  /* 0x000000ff69697208 */ /* 0x000fc40000800000 */
[----:B------:R-:W-:-:S03]  /*55b0*/  FMNMX.FTZ R9, R108, R9, !PT ;  /* 0x000000096c097209 */ /* 0x000fc60007810000 */
[--C-:B------:R-:W-:Y:S02]  /*55c0*/  FFMA.FTZ R93, R6, c[0x0][0x23c], -R105.reuse ;  /* 0x00008f00065d7a23 */ /* 0x100fe40000010869 */
[----:B------:R-:W2:Y:S01]  /*55d0*/  SHFL.BFLY PT, R6, R9, 0x2, 0x1f ;  /* 0x0c401f0009067f89 */ /* 0x000ea200000e0000 */
[--C-:B------:R-:W-:Y:S01]  /*55e0*/  FFMA.FTZ R63, R122, c[0x0][0x23c], -R105.reuse ;  /* 0x00008f007a3f7a23 */ /* 0x100fe20000010869 */
[----:B------:R-:W-:Y:S01]  /*55f0*/  MUFU.EX2 R51, R51 ;  /* 0x0000003300337308 */ /* 0x000fe20000000800 */
[--C-:B------:R-:W-:Y:S02]  /*5600*/  FFMA.FTZ R92, R74, c[0x0][0x23c], -R105.reuse ;  /* 0x00008f004a5c7a23 */ /* 0x100fe40000010869 */
[--C-:B------:R-:W-:Y:S01]  /*5610*/  FFMA.FTZ R75, R200, c[0x0][0x23c], -R105.reuse ;  /* 0x00008f00c84b7a23 */ /* 0x100fe20000010869 */
[----:B-1----:R-:W-:Y:S01]  /*5620*/  FMNMX.FTZ R5, R5, R4, !PT ;  /* 0x0000000405057209 */ /* 0x002fe20007810000 */
[--C-:B------:R-:W-:Y:S02]  /*5630*/  FFMA.FTZ R74, R202, c[0x0][0x23c], -R105.reuse ;  /* 0x00008f00ca4a7a23 */ /* 0x100fe40000010869 */
[----:B------:R-:W-:Y:S01]  /*5640*/  LDSM.16.MT88.4 R200, [R231+0x4000] ;  /* 0x00400000e7c8783b */ /* 0x000fe20000004200 */
[--C-:B------:R-:W-:Y:S01]  /*5650*/  FFMA.FTZ R85, R196, c[0x0][0x23c], -R105.reuse ;  /* 0x00008f00c4557a23 */ /* 0x100fe20000010869 */
[----:B------:R-:W-:Y:S01]  /*5660*/  MUFU.EX2 R93, R93 ;  /* 0x0000005d005d7308 */ /* 0x000fe20000000800 */
[--C-:B------:R-:W-:Y:S01]  /*5670*/  FFMA.FTZ R82, R198, c[0x0][0x23c], -R105.reuse ;  /* 0x00008f00c6527a23 */ /* 0x100fe20000010869 */
[----:B------:R-:W1:Y:S01]  /*5680*/  SHFL.BFLY PT, R4, R5, 0x1, 0x1f ;  /* 0x0c201f0005047f89 */ /* 0x000e6200000e0000 */
[----:B------:R-:W-:-:S02]  /*5690*/  FFMA.FTZ R31, R26, c[0x0][0x23c], -R105 ;  /* 0x00008f001a1f7a23 */ /* 0x000fc40000010869 */
[--C-:B------:R-:W-:Y:S02]  /*56a0*/  FFMA.FTZ R36, R208, c[0x0][0x23c], -R105.reuse ;  /* 0x00008f00d0247a23 */ /* 0x100fe40000010869 */
[--C-:B------:R-:W-:Y:S01]  /*56b0*/  FFMA.FTZ R39, R210, c[0x0][0x23c], -R105.reuse ;  /* 0x00008f00d2277a23 */ /* 0x100fe20000010869 */
[----:B------:R-:W3:Y:S01]  /*56c0*/  MUFU.EX2 R92, R92 ;  /* 0x0000005c005c7308 */ /* 0x000ee20000000800 */
[--C-:B------:R-:W-:Y:S02]  /*56d0*/  FFMA.FTZ R34, R212, c[0x0][0x23c], -R105.reuse ;  /* 0x00008f00d4227a23 */ /* 0x100fe40000010869 */
[--C-:B------:R-:W-:Y:S01]  /*56e0*/  FFMA.FTZ R37, R214, c[0x0][0x23c], -R105.reuse ;  /* 0x00008f00d6257a23 */ /* 0x100fe20000010869 */
[----:B--2---:R-:W-:Y:S01]  /*56f0*/  FMNMX.FTZ R9, R9, R6, !PT ;  /* 0x0000000609097209 */ /* 0x004fe20007810000 */
[----:B------:R-:W-:-:S03]  /*5700*/  FFMA.FTZ R6, R24, c[0x0][0x23c], -R105 ;  /* 0x00008f0018067a23 */ /* 0x000fc60000010869 */
[----:B------:R-:W-:Y:S01]  /*5710*/  MUFU.EX2 R85, R85 ;  /* 0x0000005500557308 */ /* 0x000fe20000000800 */
[----:B------:R-:W-:Y:S01]  /*5720*/  LDSM.16.MT88.4 R24, [R231+0x4400] ;  /* 0x00440000e718783b */ /* 0x000fe20000004200 */
[--C-:B------:R-:W-:Y:S02]  /*5730*/  FFMA.FTZ R32, R216, c[0x0][0x23c], -R105.reuse ;  /* 0x00008f00d8207a23 */ /* 0x100fe40000010869 */
[--C-:B------:R-:W-:Y:S01]  /*5740*/  FFMA.FTZ R35, R218, c[0x0][0x23c], -R105.reuse ;  /* 0x00008f00da237a23 */ /* 0x100fe20000010869 */
[----:B------:R-:W2:Y:S01]  /*5750*/  SHFL.BFLY PT, R10, R9, 0x1, 0x1f ;  /* 0x0c201f00090a7f89 */ /* 0x000ea200000e0000 */
[--C-:B------:R-:W-:Y:S02]  /*5760*/  FFMA.FTZ R30, R220, c[0x0][0x23c], -R105.reuse ;  /* 0x00008f00dc1e7a23 */ /* 0x100fe40000010869 */
[----:B------:R-:W4:Y:S01]  /*5770*/  MUFU.EX2 R82, R82 ;  /* 0x0000005200527308 */ /* 0x000f220000000800 */
[----:B---3--:R-:W-:Y:S01]  /*5780*/  F2FP.PACK_AB R193, R92, R93 ;  /* 0x0000005d5cc1723e */ /* 0x008fe200000000ff */
[--C-:B------:R-:W-:Y:S01]  /*5790*/  FFMA.FTZ R67, R204, c[0x0][0x23c], -R105.reuse ;  /* 0x00008f00cc437a23 */ /* 0x100fe20000010869 */
[----:B-1----:R-:W-:Y:S01]  /*57a0*/  FMNMX.FTZ R5, R5, R4, !PT ;  /* 0x0000000405057209 */ /* 0x002fe20007810000 */
[----:B------:R-:W-:-:S02]  /*57b0*/  FFMA.FTZ R62, R206, c[0x0][0x23c], -R105 ;  /* 0x00008f00ce3e7a23 */ /* 0x000fc40000010869 */
[--C-:B------:R-:W-:Y:S01]  /*57c0*/  FFMA.FTZ R4, R22, c[0x0][0x23c], -R105.reuse ;  /* 0x00008f0016047a23 */ /* 0x100fe20000010869 */
[C---:B------:R-:W-:Y:S01]  /*57d0*/  FSETP.NEU.FTZ.AND P1, PT, R5.reuse, -INF , PT ;  /* 0xff8000000500780b */ /* 0x040fe20003f3d000 */
[----:B------:R-:W-:Y:S01]  /*57e0*/  FMUL.FTZ R122, R5, c[0x0][0x23c] ;  /* 0x00008f00057a7a20 */ /* 0x000fe20000410000 */
[----:B------:R-:W-:Y:S01]  /*57f0*/  MUFU.EX2 R75, R75 ;  /* 0x0000004b004b7308 */ /* 0x000fe20000000800 */
[--C-:B------:R-:W-:Y:S02]  /*5800*/  FFMA.FTZ R0, R20, c[0x0][0x23c], -R105.reuse ;  /* 0x00008f0014007a23 */ /* 0x100fe40000010869 */
[----:B------:R-:W-:Y:S01]  /*5810*/  LDSM.16.MT88.4 R20, [R231+0x4800] ;  /* 0x00480000e714783b */ /* 0x000fe20000004200 */
[----:B------:R-:W-:Y:S01]  /*5820*/  FSEL R122, R122, RZ, P1 ;  /* 0x000000ff7a7a7208 */ /* 0x000fe20000800000 */
[----:B------:R-:W-:Y:S01]  /*5830*/  FFMA.FTZ R33, R28, c[0x0][0x23c], -R105 ;  /* 0x00008f001c217a23 */ /* 0x000fe20000010869 */
[----:B----4-:R-:W-:Y:S02]  /*5840*/  F2FP.PACK_AB R195, R82, R85 ;  /* 0x0000005552c3723e */ /* 0x010fe400000000ff */
[----:B------:R-:W-:Y:S01]  /*5850*/  MUFU.EX2 R74, R74 ;  /* 0x0000004a004a7308 */ /* 0x000fe20000000800 */
[----:B------:R-:W-:-:S02]  /*5860*/  FFMA.FTZ R91, R7, c[0x0][0x23c], -R122 ;  /* 0x00008f00075b7a23 */ /* 0x000fc4000001087a */
[--C-:B------:R-:W-:Y:S01]  /*5870*/  FFMA.FTZ R90, R171, c[0x0][0x23c], -R122.reuse ;  /* 0x00008f00ab5a7a23 */ /* 0x100fe2000001087a */
[----:B--2---:R-:W-:Y:S01]  /*5880*/  FMNMX.FTZ R7, R9, R10, !PT ;  /* 0x0000000a09077209 */ /* 0x004fe20007810000 */
[--C-:B------:R-:W-:Y:S02]  /*5890*/  FFMA.FTZ R83, R173, c[0x0][0x23c], -R122.reuse ;  /* 0x00008f00ad537a23 */ /* 0x100fe4000001087a */
[--C-:B------:R-:W-:Y:S01]  /*58a0*/  FFMA.FTZ R80, R175, c[0x0][0x23c], -R122.reuse ;  /* 0x00008f00af507a23 */ /* 0x100fe2000001087a */
[C---:B------:R-:W-:Y:S01]  /*58b0*/  FSETP.NEU.FTZ.AND P1, PT, R7.reuse, -INF , PT ;  /* 0xff8000000700780b */ /* 0x040fe20003f3d000 */
[----:B------:R-:W-:Y:S01]  /*58c0*/  FMUL.FTZ R109, R7, c[0x0][0x23c] ;  /* 0x00008f00076d7a20 */ /* 0x000fe20000410000 */
[----:B------:R-:W-:Y:S01]  /*58d0*/  MUFU.EX2 R91, R91 ;  /* 0x0000005b005b7308 */ /* 0x000fe20000000800 */
[--C-:B------:R-:W-:Y:S02]  /*58e0*/  FFMA.FTZ R81, R71, c[0x0][0x23c], -R122.reuse ;  /* 0x00008f0047517a23 */ /* 0x100fe4000001087a */
[--C-:B------:R-:W-:Y:S01]  /*58f0*/  FFMA.FTZ R66, R73, c[0x0][0x23c], -R122.reuse ;  /* 0x00008f0049427a23 */ /* 0x100fe2000001087a */
[----:B------:R-:W-:Y:S01]  /*5900*/  FSEL R109, R109, RZ, P1 ;  /* 0x000000ff6d6d7208 */ /* 0x000fe20000800000 */
[----:B------:R-:W-:-:S02]  /*5910*/  FFMA.FTZ R71, R167, c[0x0][0x23c], -R122 ;  /* 0x00008f00a7477a23 */ /* 0x000fc4000001087a */
[----:B------:R-:W-:Y:S01]  /*5920*/  FFMA.FTZ R28, R104, c[0x0][0x23c], -R105 ;  /* 0x00008f00681c7a23 */ /* 0x000fe20000010869 */
[----:B------:R-:W1:Y:S01]  /*5930*/  MUFU.EX2 R90, R90 ;  /* 0x0000005a005a7308 */ /* 0x000e620000000800 */
[--C-:B------:R-:W-:Y:S02]  /*5940*/  FFMA.FTZ R88, R8, c[0x0][0x23c], -R109.reuse ;  /* 0x00008f0008587a23 */ /* 0x100fe4000001086d */
[----:B------:R-:W2:Y:S01]  /*5950*/  LDSM.16.MT88.4 R8, [R230+0x4000] ;  /* 0x00400000e608783b */ /* 0x000ea20000004200 */
[--C-:B------:R-:W-:Y:S01]  /*5960*/  FFMA.FTZ R99, R192, c[0x0][0x23c], -R109.reuse ;  /* 0x00008f00c0637a23 */ /* 0x100fe2000001086d */
[----:B------:R-:W-:Y:S01]  /*5970*/  F2FP.PACK_AB R192, R94, R97 ;  /* 0x000000615ec0723e */ /* 0x000fe200000000ff */
[--C-:B------:R-:W-:Y:S02]  /*5980*/  FFMA.FTZ R87, R72, c[0x0][0x23c], -R109.reuse ;  /* 0x00008f0048577a23 */ /* 0x100fe4000001086d */
[--C-:B------:R-:W-:Y:S01]  /*5990*/  FFMA.FTZ R78, R194, c[0x0][0x23c], -R109.reuse ;  /* 0x00008f00c24e7a23 */ /* 0x100fe2000001086d */
[----:B------:R-:W-:Y:S01]  /*59a0*/  MUFU.EX2 R83, R83 ;  /* 0x0000005300537308 */ /* 0x000fe20000000800 */
[----:B------:R-:W-:Y:S01]  /*59b0*/  FFMA.FTZ R79, R70, c[0x0][0x23c], -R109 ;  /* 0x00008f00464f7a23 */ /* 0x000fe2000001086d */
[----:B------:R-:W-:Y:S01]  /*59c0*/  F2FP.PACK_AB R194, R84, R95 ;  /* 0x0000005f54c2723e */ /* 0x000fe200000000ff */
[----:B------:R-:W-:-:S02]  /*59d0*/  FFMA.FTZ R72, R169, c[0x0][0x23c], -R122 ;  /* 0x00008f00a9487a23 */ /* 0x000fc4000001087a */
[--C-:B------:R-:W-:Y:S01]  /*59e0*/  FFMA.FTZ R70, R188, c[0x0][0x23c], -R109.reuse ;  /* 0x00008f00bc467a23 */ /* 0x100fe2000001086d */
[----:B-1----:R-:W-:Y:S02]  /*59f0*/  F2FP.PACK_AB R208, R90, R91 ;  /* 0x0000005b5ad0723e */ /* 0x002fe400000000ff */
[----:B------:R-:W1:Y:S01]  /*5a00*/  MUFU.EX2 R80, R80 ;  /* 0x0000005000507308 */ /* 0x000e620000000800 */
[--C-:B------:R-:W-:Y:S01]  /*5a10*/  FFMA.FTZ R73, R186, c[0x0][0x23c], -R109.reuse ;  /* 0x00008f00ba497a23 */ /* 0x100fe2000001086d */
[----:B------:R-:W-:Y:S01]  /*5a20*/  HMMA.16816.F32 R204, R192, R200, RZ ;  /* 0x000000c8c0cc723c */ /* 0x000fe200000018ff */
[----:B------:R-:W-:Y:S02]  /*5a30*/  FFMA.FTZ R64, R184, c[0x0][0x23c], -R109 ;  /* 0x00008f00b8407a23 */ /* 0x000fe4000001086d */
[----:B------:R-:W-:Y:S02]  /*5a40*/  FFMA.FTZ R29, R96, c[0x0][0x23c], -R105 ;  /* 0x00008f00601d7a23 */ /* 0x000fe40000010869 */
[--C-:B------:R-:W-:Y:S01]  /*5a50*/  FFMA.FTZ R89, R165, c[0x0][0x23c], -R122.reuse ;  /* 0x00008f00a5597a23 */ /* 0x100fe2000001087a */
[----:B------:R-:W-:Y:S01]  /*5a60*/  MUFU.EX2 R88, R88 ;  /* 0x0000005800587308 */ /* 0x000fe20000000800 */
[----:B------:R-:W-:-:S02]  /*5a70*/  FFMA.FTZ R86, R163, c[0x0][0x23c], -R122 ;  /* 0x00008f00a3567a23 */ /* 0x000fc4000001087a */
[--C-:B------:R-:W-:Y:S02]  /*5a80*/  FFMA.FTZ R96, R161, c[0x0][0x23c], -R122.reuse ;  /* 0x00008f00a1607a23 */ /* 0x100fe4000001087a */
[----:B------:R-:W-:Y:S02]  /*5a90*/  FFMA.FTZ R101, R131, c[0x0][0x23c], -R122 ;  /* 0x00008f0083657a23 */ /* 0x000fe4000001087a */
[--C-:B------:R-:W-:Y:S01]  /*5aa0*/  FFMA.FTZ R107, R172, c[0x0][0x23c], -R109.reuse ;  /* 0x00008f00ac6b7a23 */ /* 0x100fe2000001086d */
[----:B------:R-:W3:Y:S01]  /*5ab0*/  MUFU.EX2 R99, R99 ;  /* 0x0000006300637308 */ /* 0x000ee20000000800 */
[----:B-1----:R-:W-:Y:S01]  /*5ac0*/  F2FP.PACK_AB R210, R80, R83 ;  /* 0x0000005350d2723e */ /* 0x002fe200000000ff */
[--C-:B------:R-:W-:Y:S02]  /*5ad0*/  FFMA.FTZ R104, R170, c[0x0][0x23c], -R109.reuse ;  /* 0x00008f00aa687a23 */ /* 0x100fe4000001086d */
[--C-:B------:R-:W-:Y:S02]  /*5ae0*/  FFMA.FTZ R106, R120, c[0x0][0x23c], -R109.reuse ;  /* 0x00008f00786a7a23 */ /* 0x100fe4000001086d */
[----:B------:R-:W-:-:S02]  /*5af0*/  FFMA.FTZ R111, R116, c[0x0][0x23c], -R109 ;  /* 0x00008f00746f7a23 */ /* 0x000fc4000001086d */
[----:B------:R-:W-:Y:S01]  /*5b00*/  MUFU.EX2 R87, R87 ;  /* 0x0000005700577308 */ /* 0x000fe20000000800 */
[--C-:B------:R-:W-:Y:S01]  /*5b10*/  FFMA.FTZ R116, R129, c[0x0][0x23c], -R122.reuse ;  /* 0x00008f0081747a23 */ /* 0x100fe2000001087a */
[----:B--2---:R-:W-:Y:S01]  /*5b20*/  HMMA.16816.F32 R196, R192, R8, RZ ;  /* 0x00000008c0c4723c */ /* 0x004fe200000018ff */
[--C-:B------:R-:W-:Y:S02]  /*5b30*/  FFMA.FTZ R120, R127, c[0x0][0x23c], -R122.reuse ;  /* 0x00008f007f787a23 */ /* 0x100fe4000001087a */
[--C-:B------:R-:W-:Y:S02]  /*5b40*/  FFMA.FTZ R115, R115, c[0x0][0x23c], -R122.reuse ;  /* 0x00008f0073737a23 */ /* 0x100fe4000001087a */
[----:B------:R-:W-:Y:S01]  /*5b50*/  FFMA.FTZ R125, R125, c[0x0][0x23c], -R122 ;  /* 0x00008f007d7d7a23 */ /* 0x000fe2000001087a */
[----:B------:R-:W1:Y:S01]  /*5b60*/  MUFU.EX2 R78, R78 ;  /* 0x0000004e004e7308 */ /* 0x000e620000000800 */
[----:B---3--:R-:W-:Y:S01]  /*5b70*/  F2FP.PACK_AB R209, R99, R88 ;  /* 0x0000005863d1723e */ /* 0x008fe200000000ff */
[----:B------:R-:W-:-:S02]  /*5b80*/  FFMA.FTZ R130, R130, c[0x0][0x23c], -R109 ;  /* 0x00008f0082827a23 */ /* 0x000fc4000001086d */
[--C-:B------:R-:W-:Y:S02]  /*5b90*/  FFMA.FTZ R127, R166, c[0x0][0x23c], -R109.reuse ;  /* 0x00008f00a67f7a23 */ /* 0x100fe4000001086d */
[--C-:B------:R-:W-:Y:S02]  /*5ba0*/  FFMA.FTZ R129, R164, c[0x0][0x23c], -R109.reuse ;  /* 0x00008f00a4817a23 */ /* 0x100fe4000001086d */
[----:B------:R-:W-:Y:S01]  /*5bb0*/  MUFU.EX2 R81, R81 ;  /* 0x0000005100517308 */ /* 0x000fe20000000800 */
[----:B------:R-:W-:Y:S02]  /*5bc0*/  FFMA.FTZ R136, R152, c[0x0][0x23c], -R109 ;  /* 0x00008f0098887a23 */ /* 0x000fe4000001086d */
[--C-:B------:R-:W-:Y:S02]  /*5bd0*/  FFMA.FTZ R138, R159, c[0x0][0x23c], -R122.reuse ;  /* 0x00008f009f8a7a23 */ /* 0x100fe4000001087a */
[--C-:B------:R-:W-:Y:S02]  /*5be0*/  FFMA.FTZ R152, R149, c[0x0][0x23c], -R122.reuse ;  /* 0x00008f0095987a23 */ /* 0x100fe4000001087a */
[--C-:B------:R-:W-:Y:S01]  /*5bf0*/  FFMA.FTZ R145, R145, c[0x0][0x23c], -R122.reuse ;  /* 0x00008f0091917a23 */ /* 0x100fe2000001087a */
[----:B-1----:R-:W-:Y:S01]  /*5c00*/  F2FP.PACK_AB R211, R78, R87 ;  /* 0x000000574ed3723e */ /* 0x002fe200000000ff */
[----:B------:R-:W1:Y:S01]  /*5c10*/  MUFU.EX2 R72, R72 ;  /* 0x0000004800487308 */ /* 0x000e620000000800 */
[----:B------:R-:W-:-:S02]  /*5c20*/  FFMA.FTZ R147, R147, c[0x0][0x23c], -R122 ;  /* 0x00008f0093937a23 */ /* 0x000fc4000001087a */
[--C-:B------:R-:W-:Y:S02]  /*5c30*/  FFMA.FTZ R154, R154, c[0x0][0x23c], -R109.reuse ;  /* 0x00008f009a9a7a23 */ /* 0x100fe4000001086d */
[--C-:B------:R-:W-:Y:S01]  /*5c40*/  FFMA.FTZ R149, R160, c[0x0][0x23c], -R109.reuse ;  /* 0x00008f00a0957a23 */ /* 0x100fe2000001086d */
[C---:B------:R-:W-:Y:S01]  /*5c50*/  HMMA.16816.F32 R220, R208.reuse, R200, RZ ;  /* 0x000000c8d0dc723c */ /* 0x040fe200000018ff */
[--C-:B------:R-:W-:Y:S01]  /*5c60*/  FFMA.FTZ R156, R156, c[0x0][0x23c], -R109.reuse ;  /* 0x00008f009c9c7a23 */ /* 0x100fe2000001086d */
[----:B------:R-:W-:Y:S01]  /*5c70*/  MUFU.EX2 R71, R71 ;  /* 0x0000004700477308 */ /* 0x000fe20000000800 */
[----:B------:R-:W-:Y:S02]  /*5c80*/  FFMA.FTZ R159, R158, c[0x0][0x23c], -R109 ;  /* 0x00008f009e9f7a23 */ /* 0x000fe4000001086d */
[----:B------:R-:W-:Y:S02]  /*5c90*/  FFMA.FTZ R158, R162, c[0x0][0x23c], -R105 ;  /* 0x00008f00a29e7a23 */ /* 0x000fe40000010869 */
[--C-:B------:R-:W-:Y:S01]  /*5ca0*/  FFMA.FTZ R160, R153, c[0x0][0x23c], -R122.reuse ;  /* 0x00008f0099a07a23 */ /* 0x100fe2000001087a */
[----:B------:R-:W-:Y:S01]  /*5cb0*/  HMMA.16816.F32 R212, R208, R8, RZ ;  /* 0x00000008d0d4723c */ /* 0x000fe200000018ff */
[--C-:B------:R-:W-:Y:S01]  /*5cc0*/  FFMA.FTZ R153, R155, c[0x0][0x23c], -R122.reuse ;  /* 0x00008f009b997a23 */ /* 0x100fe2000001087a */
[----:B------:R-:W-:Y:S01]  /*5cd0*/  MUFU.EX2 R66, R66 ;  /* 0x0000004200427308 */ /* 0x000fe20000000800 */
[----:B------:R-:W-:-:S02]  /*5ce0*/  FFMA.FTZ R162, R151, c[0x0][0x23c], -R122 ;  /* 0x00008f0097a27a23 */ /* 0x000fc4000001087a */
[----:B------:R-:W-:Y:S02]  /*5cf0*/  FFMA.FTZ R157, R157, c[0x0][0x23c], -R122 ;  /* 0x00008f009d9d7a23 */ /* 0x000fe4000001087a */
[----:B-1----:R-:W-:Y:S01]  /*5d00*/  F2FP.PACK_AB R8, R72, R81 ;  /* 0x000000514808723e */ /* 0x002fe200000000ff */
[C---:B------:R-:W-:Y:S01]  /*5d10*/  HMMA.16816.F32 R216, R208.reuse, R202, RZ ;  /* 0x000000cad0d8723c */ /* 0x040fe200000018ff */
[--C-:B------:R-:W-:Y:S01]  /*5d20*/  FFMA.FTZ R150, R150, c[0x0][0x23c], -R109.reuse ;  /* 0x00008f0096967a23 */ /* 0x100fe2000001086d */
[----:B------:R-:W-:Y:S01]  /*5d30*/  MUFU.EX2 R79, R79 ;  /* 0x0000004f004f7308 */ /* 0x000fe20000000800 */
[--C-:B------:R-:W-:Y:S02]  /*5d40*/  FFMA.FTZ R151, R146, c[0x0][0x23c], -R109.reuse ;  /* 0x00008f0092977a23 */ /* 0x100fe4000001086d */
[--C-:B------:R-:W-:Y:S02]  /*5d50*/  FFMA.FTZ R144, R144, c[0x0][0x23c], -R109.reuse ;  /* 0x00008f0090907a23 */ /* 0x100fe4000001086d */
[----:B------:R-:W-:Y:S01]  /*5d60*/  FFMA.FTZ R155, R142, c[0x0][0x23c], -R109 ;  /* 0x00008f008e9b7a23 */ /* 0x000fe2000001086d */
[----:B------:R-:W-:Y:S01]  /*5d70*/  HMMA.16816.F32 R208, R208, R10, RZ ;  /* 0x0000000ad0d0723c */ /* 0x000fe200000018ff */
[----:B------:R-:W-:Y:S01]  /*5d80*/  FFMA.FTZ R113, R174, c[0x0][0x23c], -R105 ;  /* 0x00008f00ae717a23 */ /* 0x000fe20000010869 */
[----:B------:R-:W1:Y:S01]  /*5d90*/  MUFU.EX2 R70, R70 ;  /* 0x0000004600467308 */ /* 0x000e620000000800 */
[----:B------:R-:W-:-:S02]  /*5da0*/  FADD.FTZ R94, R97, R94 ;  /* 0x0000005e615e7221 */ /* 0x000fc40000010000 */
[----:B------:R-:W-:Y:S02]  /*5db0*/  FADD.FTZ R92, R93, R92 ;  /* 0x0000005c5d5c7221 */ /* 0x000fe40000010000 */
[----:B------:R-:W-:Y:S01]  /*5dc0*/  FADD.FTZ R90, R91, R90 ;  /* 0x0000005a5b5a7221 */ /* 0x000fe20000010000 */
[C---:B------:R-:W-:Y:S01]  /*5dd0*/  HMMA.16816.F32 R200, R192.reuse, R202, RZ ;  /* 0x000000cac0c8723c */ /* 0x040fe200000018ff */
[----:B------:R-:W-:Y:S01]  /*5de0*/  FADD.FTZ R88, R88, R99 ;  /* 0x0000006358587221 */ /* 0x000fe20000010000 */
[----:B------:R-:W-:Y:S01]  /*5df0*/  MUFU.EX2 R73, R73 ;  /* 0x0000004900497308 */ /* 0x000fe20000000800 */
[----:B------:R-:W-:Y:S02]  /*5e00*/  FADD.FTZ R95, R95, R94 ;  /* 0x0000005e5f5f7221 */ /* 0x000fe40000010000 */
[----:B------:R-:W-:Y:S02]  /*5e10*/  FADD.FTZ R85, R85, R92 ;  /* 0x0000005c55557221 */ /* 0x000fe40000010000 */
[----:B------:R-:W-:Y:S01]  /*5e20*/  FADD.FTZ R83, R83, R90 ;  /* 0x0000005a53537221 */ /* 0x000fe20000010000 */
[----:B------:R-:W-:Y:S01]  /*5e30*/  HMMA.16816.F32 R192, R192, R10, RZ ;  /* 0x0000000ac0c0723c */ /* 0x000fe200000018ff */
[----:B------:R-:W-:Y:S01]  /*5e40*/  FADD.FTZ R87, R87, R88 ;  /* 0x0000005857577221 */ /* 0x000fe20000010000 */
[----:B------:R-:W2:Y:S01]  /*5e50*/  MUFU.EX2 R64, R64 ;  /* 0x0000004000407308 */ /* 0x000ea20000000800 */
[----:B-1----:R-:W-:Y:S01]  /*5e60*/  F2FP.PACK_AB R9, R70, R79 ;  /* 0x0000004f4609723e */ /* 0x002fe200000000ff */
[----:B------:R-:W-:-:S02]  /*5e70*/  FADD.FTZ R84, R84, R95 ;  /* 0x0000005f54547221 */ /* 0x000fc40000010000 */
[----:B------:R-:W-:Y:S01]  /*5e80*/  FADD.FTZ R82, R82, R85 ;  /* 0x0000005552527221 */ /* 0x000fe20000010000 */
[----:B------:R-:W-:Y:S01]  /*5e90*/  F2FP.PACK_AB R10, R66, R71 ;  /* 0x00000047420a723e */ /* 0x000fe200000000ff */
[----:B------:R-:W-:Y:S02]  /*5ea0*/  FADD.FTZ R80, R80, R83 ;  /* 0x0000005350507221 */ /* 0x000fe40000010000 */
[----:B------:R-:W-:Y:S01]  /*5eb0*/  MUFU.EX2 R67, R67 ;  /* 0x0000004300437308 */ /* 0x000fe20000000800 */
[----:B------:R-:W-:Y:S02]  /*5ec0*/  FADD.FTZ R78, R78, R87 ;  /* 0x000000574e4e7221 */ /* 0x000fe40000010000 */
[----:B------:R-:W-:Y:S02]  /*5ed0*/  FADD.FTZ R81, R81, R80 ;  /* 0x0000005051517221 */ /* 0x000fe40000010000 */
[----:B------:R-:W-:Y:S02]  /*5ee0*/  FADD.FTZ R79, R79, R78 ;  /* 0x0000004e4f4f7221 */ /* 0x000fe40000010000 */
[----:B------:R-:W-:Y:S01]  /*5ef0*/  FADD.FTZ R72, R72, R81 ;  /* 0x0000005148487221 */ /* 0x000fe20000010000 */
[----:B------:R-:W1:Y:S01]  /*5f00*/  MUFU.EX2 R62, R62 ;  /* 0x0000003e003e7308 */ /* 0x000e620000000800 */
[----:B--2---:R-:W-:Y:S01]  /*5f10*/  F2FP.PACK_AB R11, R64, R73 ;  /* 0x00000049400b723e */ /* 0x004fe200000000ff */
[----:B------:R-:W-:-:S02]  /*5f20*/  FADD.FTZ R70, R70, R79 ;  /* 0x0000004f46467221 */ /* 0x000fc40000010000 */
[----:B------:R-:W-:Y:S02]  /*5f30*/  FADD.FTZ R71, R71, R72 ;  /* 0x0000004847477221 */ /* 0x000fe40000010000 */
[----:B------:R-:W-:Y:S02]  /*5f40*/  FADD.FTZ R73, R73, R70 ;  /* 0x0000004649497221 */ /* 0x000fe40000010000 */
[----:B------:R-:W-:Y:S01]  /*5f50*/  HMMA.16816.F32 R220, R8, R24, R220 ;  /* 0x0000001808dc723c */ /* 0x000fe200000018dc */
[----:B------:R-:W-:Y:S01]  /*5f60*/  MUFU.EX2 R89, R89 ;  /* 0x0000005900597308 */ /* 0x000fe20000000800 */
[----:B------:R-:W-:Y:S02]  /*5f70*/  FADD.FTZ R66, R66, R71 ;  /* 0x0000004742427221 */ /* 0x000fe40000010000 */
[----:B------:R-:W-:Y:S02]  /*5f80*/  FADD.FTZ R64, R64, R73 ;  /* 0x0000004940407221 */ /* 0x000fe40000010000 */
[----:B------:R-:W-:-:S02]  /*5f90*/  FFMA.FTZ R142, R148, c[0x0][0x23c], -R105 ;  /* 0x00008f00948e7a23 */ /* 0x000fc40000010869 */
[C---:B------:R-:W-:Y:S01]  /*5fa0*/  HMMA.16816.F32 R212, R8.reuse, R16, R212 ;  /* 0x0000001008d4723c */ /* 0x040fe200000018d4 */
[----:B------:R-:W2:Y:S01]  /*5fb0*/  MUFU.EX2 R86, R86 ;  /* 0x0000005600567308 */ /* 0x000ea20000000800 */
[--C-:B------:R-:W-:Y:S02]  /*5fc0*/  FFMA.FTZ R146, R137, c[0x0][0x23c], -R122.reuse ;  /* 0x00008f0089927a23 */ /* 0x100fe4000001087a */
[--C-:B------:R-:W-:Y:S02]  /*5fd0*/  FFMA.FTZ R148, R135, c[0x0][0x23c], -R122.reuse ;  /* 0x00008f0087947a23 */ /* 0x100fe4000001087a */
[--C-:B------:R-:W-:Y:S02]  /*5fe0*/  FFMA.FTZ R143, R143, c[0x0][0x23c], -R122.reuse ;  /* 0x00008f008f8f7a23 */ /* 0x100fe4000001087a */
[----:B------:R-:W-:Y:S01]  /*5ff0*/  HMMA.16816.F32 R216, R8, R26, R216 ;  /* 0x0000001a08d8723c */ /* 0x000fe200000018d8 */
[----:B------:R-:W-:Y:S01]  /*6000*/  MUFU.EX2 R96, R96 ;  /* 0x0000006000607308 */ /* 0x000fe20000000800 */
[----:B------:R-:W-:-:S02]  /*6010*/  FFMA.FTZ R137, R139, c[0x0][0x23c], -R122 ;  /* 0x00008f008b897a23 */ /* 0x000fc4000001087a */
[--C-:B------:R-:W-:Y:S02]  /*6020*/  FFMA.FTZ R134, R134, c[0x0][0x23c], -R109.reuse ;  /* 0x00008f0086867a23 */ /* 0x100fe4000001086d */
[----:B------:R-:W-:Y:S02]  /*6030*/  FFMA.FTZ R135, R128, c[0x0][0x23c], -R109 ;  /* 0x00008f0080877a23 */ /* 0x000fe4000001086d */
[----:B------:R-:W-:Y:S01]  /*6040*/  HMMA.16816.F32 R208, R8, R18, R208 ;  /* 0x0000001208d0723c */ /* 0x000fe200000018d0 */
[----:B------:R-:W-:Y:S01]  /*6050*/  MUFU.EX2 R101, R101 ;  /* 0x0000006500657308 */ /* 0x000fe20000000800 */
[----:B------:R-:W-:Y:S02]  /*6060*/  FFMA.FTZ R131, R168, c[0x0][0x23c], -R105 ;  /* 0x00008f00a8837a23 */ /* 0x000fe40000010869 */
[--C-:B------:R-:W-:Y:S02]  /*6070*/  FFMA.FTZ R180, R121, c[0x0][0x23c], -R122.reuse ;  /* 0x00008f0079b47a23 */ /* 0x100fe4000001087a */
[----:B------:R-:W-:Y:S01]  /*6080*/  FFMA.FTZ R119, R119, c[0x0][0x23c], -R122 ;  /* 0x00008f0077777a23 */ /* 0x000fe2000001087a */
[----:B------:R-:W-:Y:S01]  /*6090*/  F2FP.PACK_AB R8, R76, R77 ;  /* 0x0000004d4c08723e */ /* 0x000fe200000000ff */
[----:B------:R-:W-:Y:S01]  /*60a0*/  FADD.FTZ R77, R77, R84 ;  /* 0x000000544d4d7221 */ /* 0x000fe20000010000 */
[----:B------:R-:W-:Y:S01]  /*60b0*/  F2FP.PACK_AB R9, R74, R75 ;  /* 0x0000004b4a09723e */ /* 0x000fe200000000ff */
[----:B------:R-:W-:Y:S01]  /*60c0*/  MUFU.EX2 R107, R107 ;  /* 0x0000006b006b7308 */ /* 0x000fe20000000800 */
[----:B------:R-:W-:Y:S01]  /*60d0*/  F2FP.PACK_AB R10, R68, R69 ;  /* 0x00000045440a723e */ /* 0x000fe200000000ff */
[----:B------:R-:W-:Y:S01]  /*60e0*/  FADD.FTZ R75, R75, R82 ;  /* 0x000000524b4b7221 */ /* 0x000fe20000010000 */
[----:B-1----:R-:W-:Y:S01]  /*60f0*/  F2FP.PACK_AB R11, R62, R67 ;  /* 0x000000433e0b723e */ /* 0x002fe200000000ff */
[----:B------:R-:W-:-:S02]  /*6100*/  FADD.FTZ R76, R76, R77 ;  /* 0x0000004d4c4c7221 */ /* 0x000fc40000010000 */
[----:B------:R-:W-:Y:S02]  /*6110*/  FADD.FTZ R74, R74, R75 ;  /* 0x0000004b4a4a7221 */ /* 0x000fe40000010000 */
[----:B------:R-:W1:Y:S01]  /*6120*/  MUFU.EX2 R104, R104 ;  /* 0x0000006800687308 */ /* 0x000e620000000800 */
[----:B------:R-:W-:Y:S01]  /*6130*/  FADD.FTZ R69, R69, R76 ;  /* 0x0000004c45457221 */ /* 0x000fe20000010000 */
[C---:B------:R-:W-:Y:S01]  /*6140*/  HMMA.16816.F32 R204, R8.reuse, R24, R204 ;  /* 0x0000001808cc723c */ /* 0x040fe200000018cc */
[----:B------:R-:W-:Y:S02]  /*6150*/  FADD.FTZ R67, R67, R74 ;  /* 0x0000004a43437221 */ /* 0x000fe40000010000 */
[----:B------:R-:W-:Y:S02]  /*6160*/  FADD.FTZ R68, R68, R69 ;  /* 0x0000004544447221 */ /* 0x000fe40000010000 */
[----:B------:R-:W-:Y:S01]  /*6170*/  FADD.FTZ R62, R62, R67 ;  /* 0x000000433e3e7221 */ /* 0x000fe20000010000 */
[----:B------:R-:W-:Y:S01]  /*6180*/  MUFU.EX2 R106, R106 ;  /* 0x0000006a006a7308 */ /* 0x000fe20000000800 */
[----:B------:R-:W-:Y:S01]  /*6190*/  FFMA.FTZ R117, R117, c[0x0][0x23c], -R122 ;  /* 0x00008f0075757a23 */ /* 0x000fe2000001087a */
[----:B------:R-:W-:Y:S01]  /*61a0*/  HMMA.16816.F32 R196, R8, R16, R196 ;  /* 0x0000001008c4723c */ /* 0x000fe200000018c4 */
[----:B------:R-:W-:-:S02]  /*61b0*/  FFMA.FTZ R114, R114, c[0x0][0x23c], -R109 ;  /* 0x00008f0072727a23 */ /* 0x000fc4000001086d */
[--C-:B------:R-:W-:Y:S02]  /*61c0*/  FFMA.FTZ R121, R112, c[0x0][0x23c], -R109.reuse ;  /* 0x00008f0070797a23 */ /* 0x100fe4000001086d */
[--C-:B------:R-:W-:Y:S01]  /*61d0*/  FFMA.FTZ R110, R110, c[0x0][0x23c], -R109.reuse ;  /* 0x00008f006e6e7a23 */ /* 0x100fe2000001086d */
[----:B------:R-:W3:Y:S01]  /*61e0*/  MUFU.EX2 R111, R111 ;  /* 0x0000006f006f7308 */ /* 0x000ee20000000800 */
[----:B------:R-:W-:Y:S01]  /*61f0*/  FFMA.FTZ R185, R108, c[0x0][0x23c], -R109 ;  /* 0x00008f006cb97a23 */ /* 0x000fe2000001086d */
[----:B------:R-:W-:Y:S01]  /*6200*/  HMMA.16816.F32 R200, R8, R26, R200 ;  /* 0x0000001a08c8723c */ /* 0x000fe200000018c8 */
[----:B------:R-:W4:Y:S01]  /*6210*/  LDSM.16.MT88.4 R24, [R231+0x4c00] ;  /* 0x004c0000e718783b */ /* 0x000f220000004200 */
[----:B------:R-:W-:-:S04]  /*6220*/  FFMA.FTZ R183, R102, c[0x0][0x23c], -R105 ;  /* 0x00008f0066b77a23 */ /* 0x000fc80000010869 */
[----:B------:R-:W-:Y:S02]  /*6230*/  MUFU.EX2 R63, R63 ;  /* 0x0000003f003f7308 */ /* 0x000fe40000000800 */
[----:B------:R-:W-:Y:S01]  /*6240*/  HMMA.16816.F32 R192, R8, R18, R192 ;  /* 0x0000001208c0723c */ /* 0x000fe200000018c0 */
[----:B------:R-:W5:Y:S05]  /*6250*/  LDSM.16.MT88.4 R16, [R230+0x4c00] ;  /* 0x004c0000e610783b */ /* 0x000f6a0000004200 */
[----:B------:R-:W4:Y:S01]  /*6260*/  MUFU.EX2 R36, R36 ;  /* 0x0000002400247308 */ /* 0x000f220000000800 */
[----:B--2---:R-:W-:Y:S01]  /*6270*/  F2FP.PACK_AB R8, R86, R89 ;  /* 0x000000595608723e */ /* 0x004fe200000000ff */
[----:B------:R-:W-:Y:S01]  /*6280*/  FADD.FTZ R89, R89, R66 ;  /* 0x0000004259597221 */ /* 0x000fe20000010000 */
[----:B-1----:R-:W-:Y:S01]  /*6290*/  F2FP.PACK_AB R9, R104, R107 ;  /* 0x0000006b6809723e */ /* 0x002fe200000000ff */
[----:B------:R-:W-:Y:S01]  /*62a0*/  FADD.FTZ R107, R107, R64 ;  /* 0x000000406b6b7221 */ /* 0x000fe20000010000 */
[----:B------:R-:W-:Y:S01]  /*62b0*/  F2FP.PACK_AB R10, R101, R96 ;  /* 0x00000060650a723e */ /* 0x000fe200000000ff */
[----:B------:R-:W-:Y:S01]  /*62c0*/  FADD.FTZ R89, R86, R89 ;  /* 0x0000005956597221 */ /* 0x000fe20000010000 */
[----:B---3--:R-:W-:Y:S01]  /*62d0*/  F2FP.PACK_AB R11, R111, R106 ;  /* 0x0000006a6f0b723e */ /* 0x008fe200000000ff */
[----:B------:R-:W-:Y:S01]  /*62e0*/  MUFU.EX2 R39, R39 ;  /* 0x0000002700277308 */ /* 0x000fe20000000800 */
[----:B------:R-:W-:-:S02]  /*62f0*/  FADD.FTZ R107, R104, R107 ;  /* 0x0000006b686b7221 */ /* 0x000fc40000010000 */
[----:B------:R-:W-:Y:S02]  /*6300*/  FADD.FTZ R96, R96, R89 ;  /* 0x0000005960607221 */ /* 0x000fe40000010000 */
[----:B------:R-:W-:Y:S01]  /*6310*/  FADD.FTZ R106, R106, R107 ;  /* 0x0000006b6a6a7221 */ /* 0x000fe20000010000 */
[----:B------:R-:W-:Y:S01]  /*6320*/  HMMA.16816.F32 R220, R8, R20, R220 ;  /* 0x0000001408dc723c */ /* 0x000fe200000018dc */
[----:B------:R-:W-:Y:S01]  /*6330*/  FADD.FTZ R96, R101, R96 ;  /* 0x0000006065607221 */ /* 0x000fe20000010000 */
[----:B------:R-:W1:Y:S01]  /*6340*/  MUFU.EX2 R34, R34 ;  /* 0x0000002200227308 */ /* 0x000e620000000800 */
[----:B------:R-:W-:-:S05]  /*6350*/  FADD.FTZ R111, R111, R106 ;  /* 0x0000006a6f6f7221 */ /* 0x000fca0000010000 */
[C---:B------:R-:W-:Y:S02]  /*6360*/  HMMA.16816.F32 R212, R8.reuse, R12, R212 ;  /* 0x0000000c08d4723c */ /* 0x040fe400000018d4 */
[----:B------:R-:W-:Y:S06]  /*6370*/  MUFU.EX2 R115, R115 ;  /* 0x0000007300737308 */ /* 0x000fec0000000800 */
[C---:B------:R-:W-:Y:S02]  /*6380*/  HMMA.16816.F32 R216, R8.reuse, R22, R216 ;  /* 0x0000001608d8723c */ /* 0x040fe400000018d8 */
[----:B------:R-:W2:Y:S06]  /*6390*/  MUFU.EX2 R116, R116 ;  /* 0x0000007400747308 */ /* 0x000eac0000000800 */
[----:B------:R-:W-:Y:S02]  /*63a0*/  HMMA.16816.F32 R208, R8, R14, R208 ;  /* 0x0000000e08d0723c */ /* 0x000fe400000018d0 */
[----:B------:R-:W-:Y:S05]  /*63b0*/  MUFU.EX2 R120, R120 ;  /* 0x0000007800787308 */ /* 0x000fea0000000800 */
[----:B------:R-:W-:Y:S01]  /*63c0*/  F2FP.PACK_AB R8, R60, R65 ;  /* 0x000000413c08723e */ /* 0x000fe200000000ff */
[----:B------:R-:W-:Y:S01]  /*63d0*/  FADD.FTZ R65, R65, R68 ;  /* 0x0000004441417221 */ /* 0x000fe20000010000 */
[----:B----4-:R-:W-:Y:S01]  /*63e0*/  F2FP.PACK_AB R9, R36, R63 ;  /* 0x0000003f2409723e */ /* 0x010fe200000000ff */
[----:B------:R-:W-:Y:S01]  /*63f0*/  MUFU.EX2 R125, R125 ;  /* 0x0000007d007d7308 */ /* 0x000fe20000000800 */
[----:B------:R-:W-:Y:S01]  /*6400*/  F2FP.PACK_AB R10, R58, R61 ;  /* 0x0000003d3a0a723e */ /* 0x000fe200000000ff */
[----:B------:R-:W-:Y:S01]  /*6410*/  FADD.FTZ R63, R63, R62 ;  /* 0x0000003e3f3f7221 */ /* 0x000fe20000010000 */
[----:B-1----:R-:W-:Y:S01]  /*6420*/  F2FP.PACK_AB R11, R34, R39 ;  /* 0x00000027220b723e */ /* 0x002fe200000000ff */
[----:B------:R-:W-:-:S02]  /*6430*/  FADD.FTZ R60, R60, R65 ;  /* 0x000000413c3c7221 */ /* 0x000fc40000010000 */
[----:B------:R-:W-:Y:S02]  /*6440*/  FADD.FTZ R36, R36, R63 ;  /* 0x0000003f24247221 */ /* 0x000fe40000010000 */
[----:B------:R-:W-:Y:S01]  /*6450*/  MUFU.EX2 R130, R130 ;  /* 0x0000008200827308 */ /* 0x000fe20000000800 */
[----:B------:R-:W-:Y:S01]  /*6460*/  FADD.FTZ R61, R61, R60 ;  /* 0x0000003c3d3d7221 */ /* 0x000fe20000010000 */
[C---:B------:R-:W-:Y:S01]  /*6470*/  HMMA.16816.F32 R204, R8.reuse, R20, R204 ;  /* 0x0000001408cc723c */ /* 0x040fe200000018cc */
[----:B------:R-:W-:Y:S02]  /*6480*/  FADD.FTZ R39, R39, R36 ;  /* 0x0000002427277221 */ /* 0x000fe40000010000 */
[----:B------:R-:W-:Y:S02]  /*6490*/  FADD.FTZ R58, R58, R61 ;  /* 0x0000003d3a3a7221 */ /* 0x000fe40000010000 */
[----:B------:R-:W-:Y:S01]  /*64a0*/  FADD.FTZ R34, R34, R39 ;  /* 0x0000002722227221 */ /* 0x000fe20000010000 */
[----:B------:R-:W1:Y:S02]  /*64b0*/  MUFU.EX2 R127, R127 ;  /* 0x0000007f007f7308 */ /* 0x000e640000000800 */
[C---:B------:R-:W-:Y:S01]  /*64c0*/  HMMA.16816.F32 R200, R8.reuse, R22, R200 ;  /* 0x0000001608c8723c */ /* 0x040fe200000018c8 */
[----:B------:R-:W3:Y:S05]  /*64d0*/  LDSM.16.MT88.4 R20, [R231+0x5000] ;  /* 0x00500000e714783b */ /* 0x000eea0000004200 */
[----:B------:R-:W-:Y:S02]  /*64e0*/  MUFU.EX2 R129, R129 ;  /* 0x0000008100817308 */ /* 0x000fe40000000800 */
[C---:B------:R-:W-:Y:S06]  /*64f0*/  HMMA.16816.F32 R196, R8.reuse, R12, R196 ;  /* 0x0000000c08c4723c */ /* 0x040fec00000018c4 */
[----:B------:R-:W4:Y:S02]  /*6500*/  MUFU.EX2 R136, R136 ;  /* 0x0000008800887308 */ /* 0x000f240000000800 */
[----:B------:R-:W-:Y:S01]  /*6510*/  HMMA.16816.F32 R192, R8, R14, R192 ;  /* 0x0000000e08c0723c */ /* 0x000fe200000018c0 */
[----:B------:R-:W3:Y:S05]  /*6520*/  LDSM.16.MT88.4 R12, [R230+0x5000] ;  /* 0x00500000e60c783b */ /* 0x000eea0000004200 */
[----:B------:R-:W-:Y:S01]  /*6530*/  MUFU.EX2 R37, R37 ;  /* 0x0000002500257308 */ /* 0x000fe20000000800 */
[----:B--2---:R-:W-:Y:S01]  /*6540*/  F2FP.PACK_AB R8, R116, R115 ;  /* 0x000000737408723e */ /* 0x004fe200000000ff */
[----:B------:R-:W-:Y:S01]  /*6550*/  FADD.FTZ R115, R115, R96 ;  /* 0x0000006073737221 */ /* 0x000fe20000010000 */
[----:B-1----:R-:W-:Y:S01]  /*6560*/  F2FP.PACK_AB R9, R127, R130 ;  /* 0x000000827f09723e */ /* 0x002fe200000000ff */
[----:B------:R-:W-:Y:S01]  /*6570*/  FADD.FTZ R130, R130, R111 ;  /* 0x0000006f82827221 */ /* 0x000fe20000010000 */
[----:B------:R-:W-:Y:S01]  /*6580*/  F2FP.PACK_AB R10, R125, R120 ;  /* 0x000000787d0a723e */ /* 0x000fe200000000ff */
[----:B------:R-:W-:-:S02]  /*6590*/  FADD.FTZ R115, R116, R115 ;  /* 0x0000007374737221 */ /* 0x000fc40000010000 */
[----:B------:R-:W1:Y:S01]  /*65a0*/  MUFU.EX2 R32, R32 ;  /* 0x0000002000207308 */ /* 0x000e620000000800 */
[----:B----4-:R-:W-:Y:S01]  /*65b0*/  F2FP.PACK_AB R11, R136, R129 ;  /* 0x00000081880b723e */ /* 0x010fe200000000ff */
[----:B------:R-:W-:Y:S02]  /*65c0*/  FADD.FTZ R130, R127, R130 ;  /* 0x000000827f827221 */ /* 0x000fe40000010000 */
[----:B------:R-:W-:Y:S02]  /*65d0*/  FADD.FTZ R120, R120, R115 ;  /* 0x0000007378787221 */ /* 0x000fe40000010000 */
[----:B------:R-:W-:Y:S02]  /*65e0*/  FADD.FTZ R129, R129, R130 ;  /* 0x0000008281817221 */ /* 0x000fe40000010000 */
[----:B------:R-:W-:Y:S01]  /*65f0*/  MUFU.EX2 R35, R35 ;  /* 0x0000002300237308 */ /* 0x000fe20000000800 */
[----:B------:R-:W-:Y:S01]  /*6600*/  HMMA.16816.F32 R220, R8, R24, R220 ;  /* 0x0000001808dc723c */ /* 0x000fe200000018dc */
[----:B------:R-:W-:-:S02]  /*6610*/  FADD.FTZ R125, R125, R120 ;  /* 0x000000787d7d7221 */ /* 0x000fc40000010000 */
[----:B------:R-:W-:-:S04]  /*6620*/  FADD.FTZ R129, R136, R129 ;  /* 0x0000008188817221 */ /* 0x000fc80000010000 */
[----:B------:R-:W2:Y:S01]  /*6630*/  MUFU.EX2 R30, R30 ;  /* 0x0000001e001e7308 */ /* 0x000ea20000000800 */
[C---:B------:R-:W-:Y:S07]  /*6640*/  HMMA.16816.F32 R216, R8.reuse, R26, R216 ;  /* 0x0000001a08d8723c */ /* 0x040fee00000018d8 */
[----:B------:R-:W-:Y:S01]  /*6650*/  MUFU.EX2 R138, R138 ;  /* 0x0000008a008a7308 */ /* 0x000fe20000000800 */
[C---:B-----5:R-:W-:Y:S07]  /*6660*/  HMMA.16816.F32 R212, R8.reuse, R16, R212 ;  /* 0x0000001008d4723c */ /* 0x060fee00000018d4 */
[----:B------:R-:W4:Y:S01]  /*6670*/  MUFU.EX2 R145, R145 ;  /* 0x0000009100917308 */ /* 0x000f220000000800 */
[----:B------:R-:W-:Y:S07]  /*6680*/  HMMA.16816.F32 R208, R8, R18, R208 ;  /* 0x0000001208d0723c */ /* 0x000fee00000018d0 */
[----:B------:R-:W-:Y:S01]  /*6690*/  F2FP.PACK_AB R8, R56, R59 ;  /* 0x0000003b3808723e */ /* 0x000fe200000000ff */
[----:B------:R-:W-:Y:S01]  /*66a0*/  MUFU.EX2 R147, R147 ;  /* 0x0000009300937308 */ /* 0x000fe20000000800 */
[----:B-1----:R-:W-:Y:S01]  /*66b0*/  F2FP.PACK_AB R9, R32, R37 ;  /* 0x000000252009723e */ /* 0x002fe200000000ff */
[----:B------:R-:W-:Y:S01]  /*66c0*/  FADD.FTZ R59, R59, R58 ;  /* 0x0000003a3b3b7221 */ /* 0x000fe20000010000 */
[----:B------:R-:W-:Y:S01]  /*66d0*/  F2FP.PACK_AB R10, R54, R57 ;  /* 0x00000039360a723e */ /* 0x000fe200000000ff */
[----:B------:R-:W-:Y:S01]  /*66e0*/  FADD.FTZ R37, R37, R34 ;  /* 0x0000002225257221 */ /* 0x000fe20000010000 */
[----:B--2---:R-:W-:Y:S01]  /*66f0*/  F2FP.PACK_AB R11, R30, R35 ;  /* 0x000000231e0b723e */ /* 0x004fe200000000ff */
[----:B------:R-:W-:-:S02]  /*6700*/  FADD.FTZ R56, R56, R59 ;  /* 0x0000003b38387221 */ /* 0x000fc40000010000 */
[----:B------:R-:W-:Y:S01]  /*6710*/  MUFU.EX2 R152, R152 ;  /* 0x0000009800987308 */ /* 0x000fe20000000800 */
[----:B------:R-:W-:Y:S02]  /*6720*/  FADD.FTZ R32, R32, R37 ;  /* 0x0000002520207221 */ /* 0x000fe40000010000 */
[----:B------:R-:W-:Y:S01]  /*6730*/  FADD.FTZ R57, R57, R56 ;  /* 0x0000003839397221 */ /* 0x000fe20000010000 */
[----:B------:R-:W-:Y:S01]  /*6740*/  HMMA.16816.F32 R204, R8, R24, R204 ;  /* 0x0000001808cc723c */ /* 0x000fe200000018cc */
[----:B------:R-:W-:Y:S02]  /*6750*/  FADD.FTZ R35, R35, R32 ;  /* 0x0000002023237221 */ /* 0x000fe40000010000 */
[----:B------:R-:W-:Y:S01]  /*6760*/  FADD.FTZ R54, R54, R57 ;  /* 0x0000003936367221 */ /* 0x000fe20000010000 */
[----:B------:R-:W-:Y:S01]  /*6770*/  MUFU.EX2 R154, R154 ;  /* 0x0000009a009a7308 */ /* 0x000fe20000000800 */
[----:B------:R-:W-:-:S03]  /*6780*/  FADD.FTZ R30, R30, R35 ;  /* 0x000000231e1e7221 */ /* 0x000fc60000010000 */
[C---:B------:R-:W-:Y:S01]  /*6790*/  HMMA.16816.F32 R200, R8.reuse, R26, R200 ;  /* 0x0000001a08c8723c */ /* 0x040fe200000018c8 */
[----:B------:R-:W1:Y:S03]  /*67a0*/  LDSM.16.MT88.4 R24, [R231+0x5400] ;  /* 0x00540000e718783b */ /* 0x000e660000004200 */
[----:B------:R-:W2:Y:S04]  /*67b0*/  MUFU.EX2 R149, R149 ;  /* 0x0000009500957308 */ /* 0x000ea80000000800 */
[C---:B------:R-:W-:Y:S04]  /*67c0*/  HMMA.16816.F32 R196, R8.reuse, R16, R196 ;  /* 0x0000001008c4723c */ /* 0x040fe800000018c4 */
[----:B------:R-:W-:Y:S04]  /*67d0*/  MUFU.EX2 R156, R156 ;  /* 0x0000009c009c7308 */ /* 0x000fe80000000800 */
[----:B------:R-:W-:Y:S01]  /*67e0*/  HMMA.16816.F32 R192, R8, R18, R192 ;  /* 0x0000001208c0723c */ /* 0x000fe200000018c0 */
[----:B------:R-:W5:Y:S03]  /*67f0*/  LDSM.16.MT88.4 R16, [R230+0x5400] ;  /* 0x00540000e610783b */ /* 0x000f660000004200 */
[----:B------:R-:W3:Y:S03]  /*6800*/  MUFU.EX2 R159, R159 ;  /* 0x0000009f009f7308 */ /* 0x000ee60000000800 */
[----:B----4-:R-:W-:Y:S01]  /*6810*/  F2FP.PACK_AB R8, R145, R138 ;  /* 0x0000008a9108723e */ /* 0x010fe200000000ff */
[----:B------:R-:W-:Y:S01]  /*6820*/  FADD.FTZ R138, R138, R125 ;  /* 0x0000007d8a8a7221 */ /* 0x000fe20000010000 */
[----:B--2---:R-:W-:Y:S01]  /*6830*/  F2FP.PACK_AB R9, R149, R154 ;  /* 0x0000009a9509723e */ /* 0x004fe200000000ff */
[----:B------:R-:W-:Y:S01]  /*6840*/  FADD.FTZ R154, R154, R129 ;  /* 0x000000819a9a7221 */ /* 0x000fe20000010000 */
[----:B------:R-:W-:Y:S01]  /*6850*/  F2FP.PACK_AB R10, R152, R147 ;  /* 0x00000093980a723e */ /* 0x000fe200000000ff */
[----:B------:R-:W-:Y:S01]  /*6860*/  MUFU.EX2 R33, R33 ;  /* 0x0000002100217308 */ /* 0x000fe20000000800 */
[----:B------:R-:W-:-:S02]  /*6870*/  FADD.FTZ R138, R145, R138 ;  /* 0x0000008a918a7221 */ /* 0x000fc40000010000 */
[----:B------:R-:W-:Y:S02]  /*6880*/  FADD.FTZ R149, R149, R154 ;  /* 0x0000009a95957221 */ /* 0x000fe40000010000 */
[----:B------:R-:W-:-:S03]  /*6890*/  FADD.FTZ R147, R147, R138 ;  /* 0x0000008a93937221 */ /* 0x000fc60000010000 */
[----:B------:R-:W2:Y:S01]  /*68a0*/  MUFU.EX2 R28, R28 ;  /* 0x0000001c001c7308 */ /* 0x000ea20000000800 */
[C---:B---3--:R-:W-:Y:S01]  /*68b0*/  F2FP.PACK_AB R11, R159.reuse, R156 ;  /* 0x0000009c9f0b723e */ /* 0x048fe200000000ff */
[----:B------:R-:W-:Y:S02]  /*68c0*/  FADD.FTZ R156, R156, R149 ;  /* 0x000000959c9c7221 */ /* 0x000fe40000010000 */
[----:B------:R-:W-:Y:S02]  /*68d0*/  FADD.FTZ R152, R152, R147 ;  /* 0x0000009398987221 */ /* 0x000fe40000010000 */
[----:B------:R-:W-:Y:S02]  /*68e0*/  FADD.FTZ R159, R159, R156 ;  /* 0x0000009c9f9f7221 */ /* 0x000fe40000010000 */
[----:B------:R-:W-:Y:S01]  /*68f0*/  MUFU.EX2 R31, R31 ;  /* 0x0000001f001f7308 */ /* 0x000fe20000000800 */
[C---:B------:R-:W-:Y:S07]  /*6900*/  HMMA.16816.F32 R220, R8.reuse, R20, R220 ;  /* 0x0000001408dc723c */ /* 0x040fee00000018dc */
[----:B------:R-:W3:Y:S01]  /*6910*/  MUFU.EX2 R6, R6 ;  /* 0x0000000600067308 */ /* 0x000ee20000000800 */
[C---:B------:R-:W-:Y:S07]  /*6920*/  HMMA.16816.F32 R216, R8.reuse, R22, R216 ;  /* 0x0000001608d8723c */ /* 0x040fee00000018d8 */
[----:B------:R-:W-:Y:S01]  /*6930*/  MUFU.EX2 R157, R157 ;  /* 0x0000009d009d7308 */ /* 0x000fe20000000800 */
[C---:B------:R-:W-:Y:S07]  /*6940*/  HMMA.16816.F32 R212, R8.reuse, R12, R212 ;  /* 0x0000000c08d4723c */ /* 0x040fee00000018d4 */
[----:B------:R-:W4:Y:S01]  /*6950*/  MUFU.EX2 R160, R160 ;  /* 0x000000a000a07308 */ /* 0x000f220000000800 */
[----:B------:R-:W-:Y:S07]  /*6960*/  HMMA.16816.F32 R208, R8, R14, R208 ;  /* 0x0000000e08d0723c */ /* 0x000fee00000018d0 */
[----:B------:R-:W-:Y:S01]  /*6970*/  MUFU.EX2 R153, R153 ;  /* 0x0000009900997308 */ /* 0x000fe20000000800 */
[----:B------:R-:W-:Y:S01]  /*6980*/  F2FP.PACK_AB R8, R52, R55 ;  /* 0x000000373408723e */ /* 0x000fe200000000ff */
[----:B------:R-:W-:Y:S01]  /*6990*/  FADD.FTZ R55, R55, R54 ;  /* 0x0000003637377221 */ /* 0x000fe20000010000 */
[----:B--2---:R-:W-:Y:S01]  /*69a0*/  F2FP.PACK_AB R9, R28, R33 ;  /* 0x000000211c09723e */ /* 0x004fe200000000ff */
        /* <DEDUP_REMOVED lines=10> */
[----:B------:R-:W-:Y:S01]  /*6a50*/  MUFU.EX2 R150, R150 ;  /* 0x0000009600967308 */ /* 0x000fe20000000800 */
[----:B------:R-:W-:-:S05]  /*6a60*/  FADD.FTZ R6, R6, R31 ;  /* 0x0000001f06067221 */ /* 0x000fca0000010000 */
[C---:B------:R-:W-:Y:S01]  /*6a70*/  HMMA.16816.F32 R200, R8.reuse, R22, R200 ;  /* 0x0000001608c8723c */ /* 0x040fe200000018c8 */
[----:B------:R-:W-:Y:S01]  /*6a80*/  LDSM.16.MT88.4 R20, [R230+0x5800] ;  /* 0x00580000e614783b */ /* 0x000fe20000004200 */
[----:B------:R-:W2:Y:S06]  /*6a90*/  MUFU.EX2 R151, R151 ;  /* 0x0000009700977308 */ /* 0x000eac0000000800 */
[C---:B------:R-:W-:Y:S02]  /*6aa0*/  HMMA.16816.F32 R196, R8.reuse, R12, R196 ;  /* 0x0000000c08c4723c */ /* 0x040fe400000018c4 */
[----:B------:R-:W-:Y:S06]  /*6ab0*/  MUFU.EX2 R144, R144 ;  /* 0x0000009000907308 */ /* 0x000fec0000000800 */
[----:B------:R-:W-:Y:S01]  /*6ac0*/  HMMA.16816.F32 R192, R8, R14, R192 ;  /* 0x0000000e08c0723c */ /* 0x000fe200000018c0 */
[----:B------:R-:W3:Y:S01]  /*6ad0*/  LDSM.16.MT88.4 R12, [R231+0x5800] ;  /* 0x00580000e70c783b */ /* 0x000ee20000004200 */
[----:B------:R-:W1:Y:S05]  /*6ae0*/  MUFU.EX2 R155, R155 ;  /* 0x0000009b009b7308 */ /* 0x000e6a0000000800 */
[----:B----4-:R-:W-:Y:S01]  /*6af0*/  F2FP.PACK_AB R8, R160, R157 ;  /* 0x0000009da008723e */ /* 0x010fe200000000ff */
[----:B------:R-:W-:Y:S01]  /*6b00*/  FADD.FTZ R157, R157, R152 ;  /* 0x000000989d9d7221 */ /* 0x000fe20000010000 */
[----:B--2---:R-:W-:Y:S01]  /*6b10*/  F2FP.PACK_AB R9, R151, R150 ;  /* 0x000000969709723e */ /* 0x004fe200000000ff */
[----:B------:R-:W2:Y:S01]  /*6b20*/  MUFU.EX2 R48, R48 ;  /* 0x0000003000307308 */ /* 0x000ea20000000800 */
[----:B------:R-:W-:Y:S01]  /*6b30*/  F2FP.PACK_AB R10, R162, R153 ;  /* 0x00000099a20a723e */ /* 0x000fe200000000ff */
[----:B------:R-:W-:-:S02]  /*6b40*/  FADD.FTZ R150, R150, R159 ;  /* 0x0000009f96967221 */ /* 0x000fc40000010000 */
[----:B------:R-:W-:Y:S02]  /*6b50*/  FADD.FTZ R160, R160, R157 ;  /* 0x0000009da0a07221 */ /* 0x000fe40000010000 */
[----:B------:R-:W-:Y:S02]  /*6b60*/  FADD.FTZ R151, R151, R150 ;  /* 0x0000009697977221 */ /* 0x000fe40000010000 */
[----:B------:R-:W-:Y:S01]  /*6b70*/  MUFU.EX2 R49, R49 ;  /* 0x0000003100317308 */ /* 0x000fe20000000800 */
[----:B-1----:R-:W-:Y:S01]  /*6b80*/  F2FP.PACK_AB R11, R155, R144 ;  /* 0x000000909b0b723e */ /* 0x002fe200000000ff */
[----:B------:R-:W-:Y:S02]  /*6b90*/  FADD.FTZ R153, R153, R160 ;  /* 0x000000a099997221 */ /* 0x000fe40000010000 */
[----:B------:R-:W-:Y:S02]  /*6ba0*/  FADD.FTZ R144, R144, R151 ;  /* 0x0000009790907221 */ /* 0x000fe40000010000 */
[----:B------:R-:W-:-:S02]  /*6bb0*/  FADD.FTZ R162, R162, R153 ;  /* 0x00000099a2a27221 */ /* 0x000fc40000010000 */
[----:B------:R-:W-:Y:S01]  /*6bc0*/  MUFU.EX2 R46, R46 ;  /* 0x0000002e002e7308 */ /* 0x000fe20000000800 */
[----:B------:R-:W-:Y:S01]  /*6bd0*/  HMMA.16816.F32 R220, R8, R24, R220 ;  /* 0x0000001808dc723c */ /* 0x000fe200000018dc */
[----:B------:R-:W-:-:S06]  /*6be0*/  FADD.FTZ R155, R155, R144 ;  /* 0x000000909b9b7221 */ /* 0x000fcc0000010000 */
[----:B------:R-:W-:Y:S01]  /*6bf0*/  MUFU.EX2 R29, R29 ;  /* 0x0000001d001d7308 */ /* 0x000fe20000000800 */
[C---:B------:R-:W-:Y:S07]  /*6c00*/  HMMA.16816.F32 R216, R8.reuse, R26, R216 ;  /* 0x0000001a08d8723c */ /* 0x040fee00000018d8 */
[----:B------:R-:W1:Y:S01]  /*6c10*/  MUFU.EX2 R4, R4 ;  /* 0x0000000400047308 */ /* 0x000e620000000800 */
[C---:B-----5:R-:W-:Y:S07]  /*6c20*/  HMMA.16816.F32 R212, R8.reuse, R16, R212 ;  /* 0x0000001008d4723c */ /* 0x060fee00000018d4 */
[----:B------:R-:W-:Y:S01]  /*6c30*/  MUFU.EX2 R0, R0 ;  /* 0x0000000000007308 */ /* 0x000fe20000000800 */
[----:B------:R-:W-:Y:S07]  /*6c40*/  HMMA.16816.F32 R208, R8, R18, R208 ;  /* 0x0000001208d0723c */ /* 0x000fee00000018d0 */
[----:B------:R-:W4:Y:S01]  /*6c50*/  MUFU.EX2 R113, R113 ;  /* 0x0000007100717308 */ /* 0x000f220000000800 */
[----:B--2---:R-:W-:Y:S01]  /*6c60*/  F2FP.PACK_AB R8, R48, R51 ;  /* 0x000000333008723e */ /* 0x004fe200000000ff */
[----:B------:R-:W-:Y:S01]  /*6c70*/  FADD.FTZ R51, R51, R50 ;  /* 0x0000003233337221 */ /* 0x000fe20000010000 */
[----:B-1----:R-:W-:Y:S01]  /*6c80*/  F2FP.PACK_AB R9, R4, R29 ;  /* 0x0000001d0409723e */ /* 0x002fe200000000ff */
[----:B------:R-:W-:Y:S01]  /*6c90*/  FADD.FTZ R29, R29, R6 ;  /* 0x000000061d1d7221 */ /* 0x000fe20000010000 */
[----:B------:R-:W-:Y:S01]  /*6ca0*/  F2FP.PACK_AB R10, R46, R49 ;  /* 0x000000312e0a723e */ /* 0x000fe200000000ff */
[----:B------:R-:W-:-:S02]  /*6cb0*/  FADD.FTZ R48, R48, R51 ;  /* 0x0000003330307221 */ /* 0x000fc40000010000 */
[----:B------:R-:W-:Y:S01]  /*6cc0*/  MUFU.EX2 R143, R143 ;  /* 0x0000008f008f7308 */ /* 0x000fe20000000800 */
[----:B------:R-:W-:Y:S02]  /*6cd0*/  FADD.FTZ R29, R4, R29 ;  /* 0x0000001d041d7221 */ /* 0x000fe40000010000 */
[----:B------:R-:W-:-:S04]  /*6ce0*/  FADD.FTZ R49, R49, R48 ;  /* 0x0000003031317221 */ /* 0x000fc80000010000 */
[----:B------:R-:W-:Y:S01]  /*6cf0*/  FADD.FTZ R46, R46, R49 ;  /* 0x000000312e2e7221 */ /* 0x000fe20000010000 */
[----:B----4-:R-:W-:Y:S01]  /*6d00*/  F2FP.PACK_AB R11, R113, R0 ;  /* 0x00000000710b723e */ /* 0x010fe200000000ff */
[----:B------:R-:W1:Y:S01]  /*6d10*/  MUFU.EX2 R146, R146 ;  /* 0x0000009200927308 */ /* 0x000e620000000800 */
[----:B------:R-:W-:-:S04]  /*6d20*/  FADD.FTZ R0, R0, R29 ;  /* 0x0000001d00007221 */ /* 0x000fc80000010000 */
[----:B------:R-:W-:Y:S01]  /*6d30*/  FADD.FTZ R0, R113, R0 ;  /* 0x0000000071007221 */ /* 0x000fe20000010000 */
[C---:B------:R-:W-:Y:S02]  /*6d40*/  HMMA.16816.F32 R204, R8.reuse, R24, R204 ;  /* 0x0000001808cc723c */ /* 0x040fe400000018cc */
[----:B------:R-:W-:Y:S05]  /*6d50*/  MUFU.EX2 R137, R137 ;  /* 0x0000008900897308 */ /* 0x000fea0000000800 */
[--C-:B------:R-:W-:Y:S01]  /*6d60*/  FFMA.FTZ R24, R126, c[0x0][0x23c], -R109.reuse ;  /* 0x00008f007e187a23 */ /* 0x100fe2000001086d */
[C---:B------:R-:W-:Y:S01]  /*6d70*/  HMMA.16816.F32 R200, R8.reuse, R26, R200 ;  /* 0x0000001a08c8723c */ /* 0x040fe200000018c8 */
[----:B------:R-:W-:Y:S01]  /*6d80*/  FFMA.FTZ R25, R124, c[0x0][0x23c], -R109 ;  /* 0x00008f007c197a23 */ /* 0x000fe2000001086d */
[----:B------:R-:W2:Y:S05]  /*6d90*/  MUFU.EX2 R148, R148 ;  /* 0x0000009400947308 */ /* 0x000eaa0000000800 */
[----:B------:R-:W-:Y:S01]  /*6da0*/  FFMA.FTZ R27, R118, c[0x0][0x23c], -R105 ;  /* 0x00008f00761b7a23 */ /* 0x000fe20000010869 */
[C---:B------:R-:W-:Y:S01]  /*6db0*/  HMMA.16816.F32 R196, R8.reuse, R16, R196 ;  /* 0x0000001008c4723c */ /* 0x040fe200000018c4 */
[----:B------:R-:W-:Y:S01]  /*6dc0*/  FFMA.FTZ R26, R123, c[0x0][0x23c], -R122 ;  /* 0x00008f007b1a7a23 */ /* 0x000fe2000001087a */
[----:B------:R-:W-:Y:S06]  /*6dd0*/  MUFU.EX2 R134, R134 ;  /* 0x0000008600867308 */ /* 0x000fec0000000800 */
[----:B------:R-:W-:Y:S01]  /*6de0*/  HMMA.16816.F32 R192, R8, R18, R192 ;  /* 0x0000001208c0723c */ /* 0x000fe200000018c0 */
[----:B------:R-:W4:Y:S01]  /*6df0*/  LDSM.16.MT88.4 R16, [R231+0x5c00] ;  /* 0x005c0000e710783b */ /* 0x000f220000004200 */
[----:B------:R-:W5:Y:S05]  /*6e00*/  MUFU.EX2 R135, R135 ;  /* 0x0000008700877308 */ /* 0x000f6a0000000800 */
[----:B-1----:R-:W-:Y:S01]  /*6e10*/  F2FP.PACK_AB R8, R146, R143 ;  /* 0x0000008f9208723e */ /* 0x002fe200000000ff */
[----:B------:R-:W-:Y:S01]  /*6e20*/  FADD.FTZ R143, R143, R162 ;  /* 0x000000a28f8f7221 */ /* 0x000fe20000010000 */
[----:B--2---:R-:W-:Y:S01]  /*6e30*/  F2FP.PACK_AB R10, R148, R137 ;  /* 0x00000089940a723e */ /* 0x004fe200000000ff */
[----:B------:R-:W-:Y:S02]  /*6e40*/  MUFU.EX2 R24, R24 ;  /* 0x0000001800187308 */ /* 0x000fe40000000800 */
[----:B------:R-:W-:-:S04]  /*6e50*/  FADD.FTZ R146, R146, R143 ;  /* 0x0000008f92927221 */ /* 0x000fc80000010000 */
[----:B------:R-:W-:Y:S02]  /*6e60*/  FADD.FTZ R137, R137, R146 ;  /* 0x0000009289897221 */ /* 0x000fe40000010000 */
[----:B------:R-:W1:Y:S01]  /*6e70*/  MUFU.EX2 R25, R25 ;  /* 0x0000001900197308 */ /* 0x000e620000000800 */
[C---:B-----5:R-:W-:Y:S01]  /*6e80*/  F2FP.PACK_AB R9, R135.reuse, R134 ;  /* 0x000000868709723e */ /* 0x060fe200000000ff */
[----:B------:R-:W-:Y:S02]  /*6e90*/  FADD.FTZ R134, R134, R155 ;  /* 0x0000009b86867221 */ /* 0x000fe40000010000 */
[----:B------:R-:W-:Y:S02]  /*6ea0*/  FADD.FTZ R137, R148, R137 ;  /* 0x0000008994897221 */ /* 0x000fe40000010000 */
[----:B------:R-:W-:Y:S02]  /*6eb0*/  FADD.FTZ R135, R135, R134 ;  /* 0x0000008687877221 */ /* 0x000fe40000010000 */
[----:B------:R-:W-:Y:S08]  /*6ec0*/  MUFU.EX2 R47, R47 ;  /* 0x0000002f002f7308 */ /* 0x000ff00000000800 */
[----:B------:R-:W2:Y:S01]  /*6ed0*/  MUFU.EX2 R44, R44 ;  /* 0x0000002c002c7308 */ /* 0x000ea20000000800 */
[----:B-1----:R-:W-:Y:S01]  /*6ee0*/  F2FP.PACK_AB R11, R25, R24 ;  /* 0x00000018190b723e */ /* 0x002fe200000000ff */
[----:B------:R-:W-:-:S04]  /*6ef0*/  FADD.FTZ R24, R24, R135 ;  /* 0x0000008718187221 */ /* 0x000fc80000010000 */
[----:B------:R-:W-:Y:S02]  /*6f00*/  FADD.FTZ R25, R25, R24 ;  /* 0x0000001819197221 */ /* 0x000fe40000010000 */
[----:B------:R-:W-:Y:S01]  /*6f10*/  MUFU.EX2 R45, R45 ;  /* 0x0000002d002d7308 */ /* 0x000fe20000000800 */
[C---:B---3--:R-:W-:Y:S07]  /*6f20*/  HMMA.16816.F32 R220, R8.reuse, R12, R220 ;  /* 0x0000000c08dc723c */ /* 0x048fee00000018dc */
[----:B------:R-:W1:Y:S01]  /*6f30*/  MUFU.EX2 R42, R42 ;  /* 0x0000002a002a7308 */ /* 0x000e620000000800 */
[C---:B------:R-:W-:Y:S07]  /*6f40*/  HMMA.16816.F32 R216, R8.reuse, R14, R216 ;  /* 0x0000000e08d8723c */ /* 0x040fee00000018d8 */
[----:B------:R-:W-:Y:S01]  /*6f50*/  MUFU.EX2 R131, R131 ;  /* 0x0000008300837308 */ /* 0x000fe20000000800 */
[C---:B------:R-:W-:Y:S07]  /*6f60*/  HMMA.16816.F32 R212, R8.reuse, R20, R212 ;  /* 0x0000001408d4723c */ /* 0x040fee00000018d4 */
[----:B------:R-:W3:Y:S01]  /*6f70*/  MUFU.EX2 R158, R158 ;  /* 0x0000009e009e7308 */ /* 0x000ee20000000800 */
[----:B------:R-:W-:Y:S07]  /*6f80*/  HMMA.16816.F32 R208, R8, R22, R208 ;  /* 0x0000001608d0723c */ /* 0x000fee00000018d0 */
[----:B------:R-:W-:Y:S01]  /*6f90*/  MUFU.EX2 R142, R142 ;  /* 0x0000008e008e7308 */ /* 0x000fe20000000800 */
[----:B--2---:R-:W-:Y:S01]  /*6fa0*/  F2FP.PACK_AB R8, R44, R47 ;  /* 0x0000002f2c08723e */ /* 0x004fe200000000ff */
[----:B------:R-:W-:Y:S01]  /*6fb0*/  FADD.FTZ R47, R47, R46 ;  /* 0x0000002e2f2f7221 */ /* 0x000fe20000010000 */
[----:B-1----:R-:W-:-:S03]  /*6fc0*/  F2FP.PACK_AB R10, R42, R45 ;  /* 0x0000002d2a0a723e */ /* 0x002fc600000000ff */
[----:B------:R-:W-:Y:S02]  /*6fd0*/  FADD.FTZ R44, R44, R47 ;  /* 0x0000002f2c2c7221 */ /* 0x000fe40000010000 */
[----:B------:R-:W1:Y:S01]  /*6fe0*/  MUFU.EX2 R27, R27 ;  /* 0x0000001b001b7308 */ /* 0x000e620000000800 */
[C---:B---3--:R-:W-:Y:S01]  /*6ff0*/  F2FP.PACK_AB R9, R158.reuse, R131 ;  /* 0x000000839e09723e */ /* 0x048fe200000000ff */
[----:B------:R-:W-:Y:S02]  /*7000*/  FADD.FTZ R131, R131, R0 ;  /* 0x0000000083837221 */ /* 0x000fe40000010000 */
[----:B------:R-:W-:Y:S02]  /*7010*/  FADD.FTZ R45, R45, R44 ;  /* 0x0000002c2d2d7221 */ /* 0x000fe40000010000 */
[----:B------:R-:W-:Y:S02]  /*7020*/  FADD.FTZ R131, R158, R131 ;  /* 0x000000839e837221 */ /* 0x000fe40000010000 */
[----:B------:R-:W-:Y:S01]  /*7030*/  MUFU.EX2 R26, R26 ;  /* 0x0000001a001a7308 */ /* 0x000fe20000000800 */
[----:B------:R-:W-:Y:S01]  /*7040*/  FADD.FTZ R42, R42, R45 ;  /* 0x0000002d2a2a7221 */ /* 0x000fe20000010000 */
[----:B-1----:R-:W-:-:S06]  /*7050*/  F2FP.PACK_AB R11, R27, R142 ;  /* 0x0000008e1b0b723e */ /* 0x002fcc00000000ff */
[----:B------:R-:W1:Y:S01]  /*7060*/  MUFU.EX2 R119, R119 ;  /* 0x0000007700777308 */ /* 0x000e620000000800 */
[----:B------:R-:W-:-:S04]  /*7070*/  FADD.FTZ R142, R142, R131 ;  /* 0x000000838e8e7221 */ /* 0x000fc80000010000 */
[----:B------:R-:W-:Y:S01]  /*7080*/  FADD.FTZ R27, R27, R142 ;  /* 0x0000008e1b1b7221 */ /* 0x000fe20000010000 */
[C---:B------:R-:W-:Y:S02]  /*7090*/  HMMA.16816.F32 R204, R8.reuse, R12, R204 ;  /* 0x0000000c08cc723c */ /* 0x040fe400000018cc */
[----:B------:R-:W-:Y:S06]  /*70a0*/  MUFU.EX2 R117, R117 ;  /* 0x0000007500757308 */ /* 0x000fec0000000800 */
[C---:B------:R-:W-:Y:S01]  /*70b0*/  HMMA.16816.F32 R200, R8.reuse, R14, R200 ;  /* 0x0000000e08c8723c */ /* 0x040fe200000018c8 */
[----:B------:R-:W2:Y:S01]  /*70c0*/  LDSM.16.MT88.4 R12, [R230+0x5c00] ;  /* 0x005c0000e60c783b */ /* 0x000ea20000004200 */
[----:B------:R-:W3:Y:S06]  /*70d0*/  MUFU.EX2 R180, R180 ;  /* 0x000000b400b47308 */ /* 0x000eec0000000800 */
[C---:B------:R-:W-:Y:S02]  /*70e0*/  HMMA.16816.F32 R196, R8.reuse, R20, R196 ;  /* 0x0000001408c4723c */ /* 0x040fe400000018c4 */
[----:B------:R-:W-:Y:S05]  /*70f0*/  MUFU.EX2 R114, R114 ;  /* 0x0000007200727308 */ /* 0x000fea0000000800 */
[--C-:B------:R-:W-:Y:S01]  /*7100*/  FFMA.FTZ R20, R100, c[0x0][0x23c], -R105.reuse ;  /* 0x00008f0064147a23 */ /* 0x100fe20000010869 */
[----:B------:R-:W-:Y:S01]  /*7110*/  HMMA.16816.F32 R192, R8, R22, R192 ;  /* 0x0000001608c0723c */ /* 0x000fe200000018c0 */
[--C-:B------:R-:W-:Y:S01]  /*7120*/  FFMA.FTZ R21, R103, c[0x0][0x23c], -R105.reuse ;  /* 0x00008f0067157a23 */ /* 0x100fe20000010869 */
[----:B------:R-:W5:Y:S05]  /*7130*/  MUFU.EX2 R121, R121 ;  /* 0x0000007900797308 */ /* 0x000f6a0000000800 */
[----:B------:R-:W-:Y:S01]  /*7140*/  FFMA.FTZ R22, R98, c[0x0][0x23c], -R105 ;  /* 0x00008f0062167a23 */ /* 0x000fe20000010869 */
[----:B-1----:R-:W-:Y:S01]  /*7150*/  F2FP.PACK_AB R8, R119, R26 ;  /* 0x0000001a7708723e */ /* 0x002fe200000000ff */
[----:B------:R-:W-:Y:S01]  /*7160*/  FADD.FTZ R26, R26, R137 ;  /* 0x000000891a1a7221 */ /* 0x000fe20000010000 */
[----:B------:R-:W-:Y:S01]  /*7170*/  MUFU.EX2 R110, R110 ;  /* 0x0000006e006e7308 */ /* 0x000fe20000000800 */
[----:B---3--:R-:W-:-:S02]  /*7180*/  F2FP.PACK_AB R10, R180, R117 ;  /* 0x00000075b40a723e */ /* 0x008fc400000000ff */
[----:B------:R-:W-:-:S04]  /*7190*/  FADD.FTZ R26, R119, R26 ;  /* 0x0000001a771a7221 */ /* 0x000fc80000010000 */
[----:B------:R-:W-:Y:S01]  /*71a0*/  FADD.FTZ R117, R117, R26 ;  /* 0x0000001a75757221 */ /* 0x000fe20000010000 */
[----:B------:R-:W1:Y:S01]  /*71b0*/  MUFU.EX2 R185, R185 ;  /* 0x000000b900b97308 */ /* 0x000e620000000800 */
[C---:B-----5:R-:W-:Y:S01]  /*71c0*/  F2FP.PACK_AB R9, R121.reuse, R114 ;  /* 0x000000727909723e */ /* 0x060fe200000000ff */
[----:B------:R-:W-:Y:S02]  /*71d0*/  FADD.FTZ R114, R114, R25 ;  /* 0x0000001972727221 */ /* 0x000fe40000010000 */
[----:B------:R-:W-:Y:S02]  /*71e0*/  FADD.FTZ R180, R180, R117 ;  /* 0x00000075b4b47221 */ /* 0x000fe40000010000 */
[----:B------:R-:W-:Y:S02]  /*71f0*/  FADD.FTZ R121, R121, R114 ;  /* 0x0000007279797221 */ /* 0x000fe40000010000 */
[----:B------:R-:W-:Y:S08]  /*7200*/  MUFU.EX2 R43, R43 ;  /* 0x0000002b002b7308 */ /* 0x000ff00000000800 */
[----:B------:R-:W3:Y:S01]  /*7210*/  MUFU.EX2 R40, R40 ;  /* 0x0000002800287308 */ /* 0x000ee20000000800 */
[----:B-1----:R-:W-:Y:S01]  /*7220*/  F2FP.PACK_AB R11, R185, R110 ;  /* 0x0000006eb90b723e */ /* 0x002fe200000000ff */
[----:B------:R-:W-:-:S04]  /*7230*/  FADD.FTZ R110, R110, R121 ;  /* 0x000000796e6e7221 */ /* 0x000fc80000010000 */
[----:B------:R-:W-:Y:S02]  /*7240*/  FADD.FTZ R185, R185, R110 ;  /* 0x0000006eb9b97221 */ /* 0x000fe40000010000 */
[----:B------:R-:W-:Y:S01]  /*7250*/  MUFU.EX2 R20, R20 ;  /* 0x0000001400147308 */ /* 0x000fe20000000800 */
[C---:B----4-:R-:W-:Y:S07]  /*7260*/  HMMA.16816.F32 R220, R8.reuse, R16, R220 ;  /* 0x0000001008dc723c */ /* 0x050fee00000018dc */
[----:B------:R-:W1:Y:S01]  /*7270*/  MUFU.EX2 R21, R21 ;  /* 0x0000001500157308 */ /* 0x000e620000000800 */
[C---:B------:R-:W-:Y:S07]  /*7280*/  HMMA.16816.F32 R216, R8.reuse, R18, R216 ;  /* 0x0000001208d8723c */ /* 0x040fee00000018d8 */
[----:B------:R-:W-:Y:S01]  /*7290*/  MUFU.EX2 R41, R41 ;  /* 0x0000002900297308 */ /* 0x000fe20000000800 */
[C---:B--2---:R-:W-:Y:S07]  /*72a0*/  HMMA.16816.F32 R212, R8.reuse, R12, R212 ;  /* 0x0000000c08d4723c */ /* 0x044fee00000018d4 */
[----:B------:R-:W2:Y:S01]  /*72b0*/  MUFU.EX2 R38, R38 ;  /* 0x0000002600267308 */ /* 0x000ea20000000800 */
[----:B------:R-:W-:Y:S07]  /*72c0*/  HMMA.16816.F32 R208, R8, R14, R208 ;  /* 0x0000000e08d0723c */ /* 0x000fee00000018d0 */
[----:B------:R-:W-:Y:S01]  /*72d0*/  MUFU.EX2 R22, R22 ;  /* 0x0000001600167308 */ /* 0x000fe20000000800 */
[----:B---3--:R-:W-:Y:S01]  /*72e0*/  F2FP.PACK_AB R8, R40, R43 ;  /* 0x0000002b2808723e */ /* 0x008fe200000000ff */
[----:B------:R-:W-:Y:S01]  /*72f0*/  FADD.FTZ R43, R43, R42 ;  /* 0x0000002a2b2b7221 */ /* 0x000fe20000010000 */
[----:B-1----:R-:W-:Y:S01]  /*7300*/  F2FP.PACK_AB R9, R21, R20 ;  /* 0x000000141509723e */ /* 0x002fe200000000ff */
[----:B------:R-:W-:-:S02]  /*7310*/  FADD.FTZ R20, R20, R27 ;  /* 0x0000001b14147221 */ /* 0x000fc40000010000 */
[----:B------:R-:W-:Y:S02]  /*7320*/  FADD.FTZ R40, R40, R43 ;  /* 0x0000002b28287221 */ /* 0x000fe40000010000 */
[----:B------:R-:W1:Y:S01]  /*7330*/  MUFU.EX2 R183, R183 ;  /* 0x000000b700b77308 */ /* 0x000e620000000800 */
[----:B--2---:R-:W-:Y:S01]  /*7340*/  F2FP.PACK_AB R10, R38, R41 ;  /* 0x00000029260a723e */ /* 0x004fe200000000ff */
[----:B------:R-:W-:Y:S02]  /*7350*/  FADD.FTZ R21, R21, R20 ;  /* 0x0000001415157221 */ /* 0x000fe40000010000 */
[----:B------:R-:W-:-:S04]  /*7360*/  FADD.FTZ R41, R41, R40 ;  /* 0x0000002829297221 */ /* 0x000fc80000010000 */
[----:B------:R-:W-:Y:S01]  /*7370*/  FADD.FTZ R181, R38, R41 ;  /* 0x0000002926b57221 */ /* 0x000fe20000010000 */
[----:B-1----:R-:W-:Y:S01]  /*7380*/  F2FP.PACK_AB R11, R183, R22 ;  /* 0x00000016b70b723e */ /* 0x002fe200000000ff */
[----:B------:R-:W-:-:S04]  /*7390*/  FADD.FTZ R22, R22, R21 ;  /* 0x0000001516167221 */ /* 0x000fc80000010000 */
[----:B------:R-:W-:Y:S02]  /*73a0*/  FADD.FTZ R183, R183, R22 ;  /* 0x00000016b7b77221 */ /* 0x000fe40000010000 */
[C---:B------:R-:W-:Y:S08]  /*73b0*/  HMMA.16816.F32 R204, R8.reuse, R16, R204 ;  /* 0x0000001008cc723c */ /* 0x040ff000000018cc */
[C---:B------:R-:W-:Y:S08]  /*73c0*/  HMMA.16816.F32 R200, R8.reuse, R18, R200 ;  /* 0x0000001208c8723c */ /* 0x040ff000000018c8 */
[C---:B------:R-:W-:Y:S08]  /*73d0*/  HMMA.16816.F32 R196, R8.reuse, R12, R196 ;  /* 0x0000000c08c4723c */ /* 0x040ff000000018c4 */
[----:B------:R-:W-:Y:S01]  /*73e0*/  HMMA.16816.F32 R192, R8, R14, R192 ;  /* 0x0000000e08c0723c */ /* 0x000fe200000018c0 */
[----:B------:R-:W-:Y:S11]  /*73f0*/  @!P0 BRA `(.L_x_129) ;  /* 0x000057a000008947 */ /* 0x000ff60003800000 */
[----:B------:R-:W-:Y:S01]  /*7400*/  UIADD3 UR20, UR22, -0x2, URZ ;  /* 0xfffffffe16147890 */ /* 0x000fe2000fffe03f */
[----:B------:R-:W-:Y:S01]  /*7410*/  ISETP.GE.AND P1, PT, R228, c[0x0][0x220], PT ;  /* 0x00008800e4007a0c */ /* 0x000fe20003f26270 */
[----:B------:R-:W-:-:S04]  /*7420*/  DEPBAR.LE SB0, 0x0 ;  /* 0x000080000000791a */ /* 0x000fc80000000000 */
[----:B------:R-:W-:Y:S01]  /*7430*/  BAR.SYNC.DEFER_BLOCKING 0x0 ;  /* 0x0000000000007b1d */ /* 0x000fe20000010000 */
[----:B------:R-:W-:Y:S01]  /*7440*/  USHF.R.S32.HI UR7, URZ, 0x1f, UR20 ;  /* 0x0000001f3f077899 */ /* 0x000fe20008011414 */
[----:B------:R-:W-:Y:S01]  /*7450*/  IMAD.U32 R15, RZ, RZ, UR20 ;  /* 0x00000014ff0f7e24 */ /* 0x000fe2000f8e00ff */
[----:B------:R-:W-:Y:S01]  /*7460*/  UIMAD UR5, UR11, UR20, URZ ;  /* 0x000000140b0572a4 */ /* 0x000fe2000f8e023f */
[----:B------:R-:W-:Y:S01]  /*7470*/  IMAD.U32 R11, RZ, RZ, UR6 ;  /* 0x00000006ff0b7e24 */ /* 0x000fe2000f8e00ff */
[----:B------:R-:W-:Y:S01]  /*7480*/  UISETP.GE.AND UP0, UPT, UR22, 0x3, UPT ;  /* 0x000000031600788c */ /* 0x000fe2000bf06270 */
[----:B------:R-:W-:Y:S01]  /*7490*/  IMAD.WIDE.U32 R14, R15, UR12, R234 ;  /* 0x0000000c0f0e7c25 */ /* 0x000fe2000f8e00ea */
[----:B------:R-:W-:-:S03]  /*74a0*/  UIMAD UR5, UR7, UR12, UR5 ;  /* 0x0000000c070572a4 */ /* 0x000fc6000f8e0205 */
[----:B------:R-:W-:Y:S01]  /*74b0*/  IMAD.U32 R8, RZ, RZ, UR6 ;  /* 0x00000006ff087e24 */ /* 0x000fe2000f8e00ff */
[----:B------:R-:W-:Y:S01]  /*74c0*/  @!P1 LEA R11, P2, R11, R14, 0x6 ;  /* 0x0000000e0b0b9211 */ /* 0x000fe200078430ff */
[----:B------:R-:W-:Y:S01]  /*74d0*/  @!P1 IMAD.MOV.U32 R13, RZ, RZ, c[0x0][0x1a4] ;  /* 0x00006900ff0d9624 */ /* 0x000fe200078e00ff */
[----:B------:R-:W-:Y:S01]  /*74e0*/  IADD3 R15, R15, UR5, RZ ;  /* 0x000000050f0f7c10 */ /* 0x000fe2000fffe0ff */
[----:B------:R-:W-:Y:S01]  /*74f0*/  IMAD.U32 R0, RZ, RZ, UR6 ;  /* 0x00000006ff007e24 */ /* 0x000fe2000f8e00ff */
[C---:B------:R-:W-:Y:S01]  /*7500*/  @!P1 IADD3 R9, P0, R14.reuse, UR14, RZ ;  /* 0x0000000e0e099c10 */ /* 0x040fe2000ff1e0ff */
[----:B------:R-:W-:Y:S01]  /*7510*/  @!P1 IMAD.MOV.U32 R4, RZ, RZ, c[0x0][0x1a4] ;  /* 0x00006900ff049624 */ /* 0x000fe200078e00ff */
[----:B------:R-:W-:Y:S01]  /*7520*/  @!P1 LEA R20, P3, R14, c[0x0][0x170], 0x1 ;  /* 0x00005c000e149a11 */ /* 0x000fe200078608ff */
[----:B------:R-:W-:Y:S01]  /*7530*/  IMAD.U32 R105, RZ, RZ, UR20 ;  /* 0x00000014ff697e24 */ /* 0x000fe2000f8e00ff */
[----:B------:R-:W-:Y:S01]  /*7540*/  @!P1 LEA.HI.X R8, R8, R15, R13, 0x6, P2 ;  /* 0x0000000f08089211 */ /* 0x000fe200010f340d */
[----:B------:R-:W-:Y:S01]  /*7550*/  @!P1 IMAD R4, R4, 0x60, RZ ;  /* 0x0000006004049824 */ /* 0x000fe200078e02ff */
[----:B------:R-:W-:Y:S01]  /*7560*/  @!P1 IADD3.X R6, R15, UR13, RZ, P0, !PT ;  /* 0x0000000d0f069c10 */ /* 0x000fe200087fe4ff */
[----:B------:R-:W-:Y:S01]  /*7570*/  IMAD R105, R105, 0x80, R182 ;  /* 0x0000008069697824 */ /* 0x000fe200078e02b6 */
[--C-:B------:R-:W-:Y:S01]  /*7580*/  @!P1 LEA.HI.X R21, R14, c[0x0][0x174], R15.reuse, 0x1, P3 ;  /* 0x00005d000e159a11 */ /* 0x100fe200018f0c0f */
[----:B------:R-:W-:Y:S01]  /*7590*/  @!P1 IMAD.WIDE.U32 R14, R0, 0x60, R14 ;  /* 0x00000060000e9825 */ /* 0x000fe200078e000e */
[----:B------:R-:W-:Y:S01]  /*75a0*/  @!P1 LEA R10, P0, R11, c[0x0][0x170], 0x1 ;  /* 0x00005c000b0a9a11 */ /* 0x000fe200078008ff */
[----:B------:R-:W-:Y:S01]  /*75b0*/  @P1 STS [R191+0x4000], RZ ;  /* 0x004000ffbf001388 */ /* 0x000fe20000000800 */
[----:B------:R-:W-:Y:S01]  /*75c0*/  @!P1 LEA R12, P2, R9, c[0x0][0x170], 0x1 ;  /* 0x00005c00090c9a11 */ /* 0x000fe200078408ff */
[----:B------:R-:W-:Y:S01]  /*75d0*/  @!P1 IMAD.IADD R4, R4, 0x1, R15 ;  /* 0x0000000104049824 */ /* 0x000fe200078e020f */
[----:B------:R-:W-:Y:S01]  /*75e0*/  @!P1 LEA.HI.X R11, R11, c[0x0][0x174], R8, 0x1, P0 ;  /* 0x00005d000b0b9a11 */ /* 0x000fe200000f0c08 */
[----:B------:R-:W-:Y:S01]  /*75f0*/  @P1 STS [R191+0x4004], RZ ;  /* 0x004004ffbf001388 */ /* 0x000fe20000000800 */
[----:B------:R-:W-:-:S02]  /*7600*/  @!P1 LEA.HI.X R13, R9, c[0x0][0x174], R6, 0x1, P2 ;  /* 0x00005d00090d9a11 */ /* 0x000fc400010f0c06 */
[C---:B------:R-:W-:Y:S01]  /*7610*/  @!P1 LEA R8, P0, R14.reuse, c[0x0][0x170], 0x1 ;  /* 0x00005c000e089a11 */ /* 0x040fe200078008ff */
[----:B------:R-:W-:Y:S03]  /*7620*/  @P1 STS.64 [R191+0x4008], RZ ;  /* 0x004008ffbf001388 */ /* 0x000fe60000000a00 */
[----:B------:R-:W-:Y:S01]  /*7630*/  @!P1 LEA.HI.X R9, R14, c[0x0][0x174], R4, 0x1, P0 ;  /* 0x00005d000e099a11 */ /* 0x000fe200000f0c04 */
        /* <DEDUP_REMOVED lines=19> */
[----:B------:R-:W-:Y:S04]  /*7770*/  LDSM.16.M88.4 R80, [R179] ;  /* 0x00000000b350783b */ /* 0x000fe80000000200 */
[----:B------:R-:W4:Y:S04]  /*7780*/  LDSM.16.M88.4 R64, [R178+0x2000] ;  /* 0x00200000b240783b */ /* 0x000f280000000200 */
[----:B------:R-:W5:Y:S04]  /*7790*/  LDSM.16.M88.4 R16, [R179+0x1000] ;  /* 0x00100000b310783b */ /* 0x000f680000000200 */
[----:B------:R-:W3:Y:S04]  /*77a0*/  LDSM.16.M88.4 R28, [R178+0x2400] ;  /* 0x00240000b21c783b */ /* 0x000ee80000000200 */
[----:B------:R-:W-:Y:S04]  /*77b0*/  LDSM.16.M88.4 R76, [R177] ;  /* 0x00000000b14c783b */ /* 0x000fe80000000200 */
[----:B-1----:R-:W1:Y:S04]  /*77c0*/  LDSM.16.M88.4 R20, [R176] ;  /* 0x00000000b014783b */ /* 0x002e680000000200 */
[----:B------:R-:W1:Y:S04]  /*77d0*/  LDSM.16.M88.4 R72, [R177+0x1000] ;  /* 0x00100000b148783b */ /* 0x000e680000000200 */
[----:B------:R-:W1:Y:S04]  /*77e0*/  LDSM.16.M88.4 R32, [R178+0x2800] ;  /* 0x00280000b220783b */ /* 0x000e680000000200 */
[----:B------:R-:W1:Y:S04]  /*77f0*/  LDSM.16.M88.4 R40, [R176+0x400] ;  /* 0x00040000b028783b */ /* 0x000e680000000200 */
[----:B------:R-:W1:Y:S04]  /*7800*/  LDSM.16.M88.4 R68, [R176+0x800] ;  /* 0x00080000b044783b */ /* 0x000e680000000200 */
[----:B------:R-:W1:Y:S01]  /*7810*/  LDSM.16.M88.4 R24, [R178+0x2c00] ;  /* 0x002c0000b218783b */ /* 0x000e620000000200 */
[-C--:B----4-:R-:W-:Y:S03]  /*7820*/  HMMA.16816.F32 R100, R80, R64.reuse, RZ ;  /* 0x000000405064723c */ /* 0x090fe600000018ff */
[----:B------:R-:W4:Y:S04]  /*7830*/  LDSM.16.M88.4 R52, [R176+0xc00] ;  /* 0x000c0000b034783b */ /* 0x000f280000000200 */
[----:B------:R-:W-:Y:S01]  /*7840*/  LDSM.16.M88.4 R92, [R176+0x1000] ;  /* 0x00100000b05c783b */ /* 0x000fe20000000200 */
[C---:B-----5:R-:W-:Y:S03]  /*7850*/  HMMA.16816.F32 R96, R16.reuse, R64, RZ ;  /* 0x000000401060723c */ /* 0x060fe600000018ff */
[----:B------:R-:W0:Y:S05]  /*7860*/  LDGDEPBAR ;  /* 0x00000000000079af */ /* 0x000e2a0000000000 */
[-C--:B--2---:R-:W-:Y:S08]  /*7870*/  HMMA.16816.F32 R12, R16, R66.reuse, RZ ;  /* 0x00000042100c723c */ /* 0x084ff000000018ff */
[C---:B------:R-:W-:Y:S08]  /*7880*/  HMMA.16816.F32 R64, R80.reuse, R66, RZ ;  /* 0x000000425040723c */ /* 0x040ff000000018ff */
[-C--:B---3--:R-:W-:Y:S08]  /*7890*/  HMMA.16816.F32 R8, R80, R28.reuse, RZ ;  /* 0x0000001c5008723c */ /* 0x088ff000000018ff */
[----:B------:R-:W-:Y:S08]  /*78a0*/  HMMA.16816.F32 R44, R16, R28, RZ ;  /* 0x0000001c102c723c */ /* 0x000ff000000018ff */
[-C--:B-1----:R-:W-:Y:S08]  /*78b0*/  HMMA.16816.F32 R100, R76, R20.reuse, R100 ;  /* 0x000000144c64723c */ /* 0x082ff00000001864 */
[C---:B------:R-:W-:Y:S08]  /*78c0*/  HMMA.16816.F32 R96, R72.reuse, R20, R96 ;  /* 0x000000144860723c */ /* 0x040ff00000001860 */
[-C--:B------:R-:W-:Y:S08]  /*78d0*/  HMMA.16816.F32 R12, R72, R22.reuse, R12 ;  /* 0x00000016480c723c */ /* 0x080ff0000000180c */
[----:B------:R-:W-:Y:S08]  /*78e0*/  HMMA.16816.F32 R64, R76, R22, R64 ;  /* 0x000000164c40723c */ /* 0x000ff00000001840 */
[-C--:B------:R-:W-:Y:S08]  /*78f0*/  HMMA.16816.F32 R36, R80, R32.reuse, RZ ;  /* 0x000000205024723c */ /* 0x080ff000000018ff */
[----:B------:R-:W-:Y:S07]  /*7900*/  HMMA.16816.F32 R20, R16, R32, RZ ;  /* 0x000000201014723c */ /* 0x000fee00000018ff */
[----:B------:R-:W-:Y:S01]  /*7910*/  IMAD.U32 R33, RZ, RZ, UR20 ;  /* 0x00000014ff217e24 */ /* 0x000fe2000f8e00ff */
[----:B------:R-:W-:Y:S03]  /*7920*/  HMMA.16816.F32 R8, R76, R40, R8 ;  /* 0x000000284c08723c */ /* 0x000fe60000001808 */
[----:B------:R-:W-:-:S05]  /*7930*/  IMAD R0, R33, 0x80, R182 ;  /* 0x0000008021007824 */ /* 0x000fca00078e02b6 */
[----:B------:R-:W-:Y:S07]  /*7940*/  HMMA.16816.F32 R44, R72, R40, R44 ;  /* 0x00000028482c723c */ /* 0x000fee000000182c */
[C---:B------:R-:W-:Y:S01]  /*7950*/  IADD3 R41, R0.reuse, 0x1, RZ ;  /* 0x0000000100297810 */ /* 0x040fe20007ffe0ff */
[----:B------:R-:W-:Y:S01]  /*7960*/  HMMA.16816.F32 R48, R16, R30, RZ ;  /* 0x0000001e1030723c */ /* 0x000fe200000018ff */
[----:B------:R-:W-:Y:S02]  /*7970*/  IADD3 R40, R0, 0x8, RZ ;  /* 0x0000000800287810 */ /* 0x000fe40007ffe0ff */
[----:B------:R-:W1:Y:S01]  /*7980*/  I2F R6, R41 ;  /* 0x0000002900067306 */ /* 0x000e620000201400 */
[----:B------:R-:W-:-:S02]  /*7990*/  ISETP.GE.AND P6, PT, R41, R3, PT ;  /* 0x000000032900720c */ /* 0x000fc40003fc6270 */
[C---:B------:R-:W-:Y:S02]  /*79a0*/  ISETP.GE.AND P4, PT, R41.reuse, R2, PT ;  /* 0x000000022900720c */ /* 0x040fe40003f86270 */
[----:B------:R-:W-:Y:S01]  /*79b0*/  HMMA.16816.F32 R28, R80, R30, RZ ;  /* 0x0000001e501c723c */ /* 0x000fe200000018ff */
[C---:B------:R-:W-:Y:S02]  /*79c0*/  ISETP.GE.AND P3, PT, R41.reuse, R141, PT ;  /* 0x0000008d2900720c */ /* 0x040fe40003f66270 */
[----:B------:R-:W2:Y:S01]  /*79d0*/  I2F R4, R41 ;  /* 0x0000002900047306 */ /* 0x000ea20000201400 */
[----:B------:R-:W-:Y:S02]  /*79e0*/  ISETP.GE.AND P2, PT, R41, R140, PT ;  /* 0x0000008c2900720c */ /* 0x000fe40003f46270 */
[C---:B------:R-:W-:Y:S02]  /*79f0*/  ISETP.GE.AND P5, PT, R40.reuse, R3, PT ;  /* 0x000000032800720c */ /* 0x040fe40003fa6270 */
[----:B------:R-:W-:Y:S01]  /*7a00*/  HMMA.16816.F32 R60, R16, R34, RZ ;  /* 0x00000022103c723c */ /* 0x000fe200000018ff */
[----:B------:R-:W-:-:S02]  /*7a10*/  ISETP.GE.AND P0, PT, R40, R2, PT ;  /* 0x000000022800720c */ /* 0x000fc40003f06270 */
[----:B------:R-:W3:Y:S01]  /*7a20*/  I2F R85, R40 ;  /* 0x0000002800557306 */ /* 0x000ee20000201400 */
[----:B-1----:R-:W-:Y:S01]  /*7a30*/  FFMA.FTZ R6, R6, UR4, R101 ;  /* 0x0000000406067c23 */ /* 0x002fe20008010065 */
[----:B------:R-:W-:-:S03]  /*7a40*/  IADD3 R101, R0, 0x30, RZ ;  /* 0x0000003000657810 */ /* 0x000fc60007ffe0ff */
[----:B------:R-:W-:Y:S01]  /*7a50*/  HMMA.16816.F32 R32, R80, R34, RZ ;  /* 0x000000225020723c */ /* 0x000fe200000018ff */
[----:B------:R-:W-:Y:S01]  /*7a60*/  FSEL R113, R6, -INF , !P6 ;  /* 0xff80000006717808 */ /* 0x000fe20007000000 */
[----:B--2---:R-:W-:Y:S01]  /*7a70*/  FFMA.FTZ R103, R4, UR4, R103 ;  /* 0x0000000404677c23 */ /* 0x004fe20008010067 */
[----:B------:R-:W-:-:S05]  /*7a80*/  ISETP.GE.AND P6, PT, R40, R141, PT ;  /* 0x0000008d2800720c */ /* 0x000fca0003fc6270 */
[----:B------:R-:W-:Y:S01]  /*7a90*/  HMMA.16816.F32 R36, R76, R68, R36 ;  /* 0x000000444c24723c */ /* 0x000fe20000001824 */
[----:B------:R-:W-:Y:S02]  /*7aa0*/  FSEL R108, R103, -INF , !P4 ;  /* 0xff800000676c7808 */ /* 0x000fe40006000000 */
[----:B------:R-:W-:Y:S01]  /*7ab0*/  ISETP.GE.AND P4, PT, R40, R140, PT ;  /* 0x0000008c2800720c */ /* 0x000fe20003f86270 */
[----:B---3--:R-:W-:Y:S01]  /*7ac0*/  FFMA.FTZ R85, R85, UR4, R64 ;  /* 0x0000000455557c23 */ /* 0x008fe20008010040 */
[----:B------:R-:W-:-:S03]  /*7ad0*/  IADD3 R64, R0, 0x10, RZ ;  /* 0x0000001000407810 */ /* 0x000fc60007ffe0ff */
[C---:B------:R-:W-:Y:S01]  /*7ae0*/  HMMA.16816.F32 R20, R72.reuse, R68, R20 ;  /* 0x000000444814723c */ /* 0x040fe20000001814 */
[----:B------:R-:W1:Y:S06]  /*7af0*/  I2F R69, R40 ;  /* 0x0000002800457306 */ /* 0x000e6c0000201400 */
[----:B------:R-:W-:Y:S01]  /*7b00*/  IADD3 R68, R0, 0x9, RZ ;  /* 0x0000000900447810 */ /* 0x000fe20007ffe0ff */
[-C--:B------:R-:W-:Y:S03]  /*7b10*/  HMMA.16816.F32 R48, R72, R42.reuse, R48 ;  /* 0x0000002a4830723c */ /* 0x080fe60000001830 */
[----:B------:R-:W2:Y:S05]  /*7b20*/  I2F R6, R68 ;  /* 0x0000004400067306 */ /* 0x000eaa0000201400 */
[----:B------:R-:W-:Y:S01]  /*7b30*/  HMMA.16816.F32 R28, R76, R42, R28 ;  /* 0x0000002a4c1c723c */ /* 0x000fe2000000181c */
[----:B-1----:R-:W-:-:S02]  /*7b40*/  FFMA.FTZ R66, R69, UR4, R66 ;  /* 0x0000000445427c23 */ /* 0x002fc40008010042 */
[C---:B------:R-:W-:Y:S02]  /*7b50*/  FFMA.FTZ R12, R69.reuse, UR4, R12 ;  /* 0x00000004450c7c23 */ /* 0x040fe4000801000c */
[----:B------:R-:W-:Y:S01]  /*7b60*/  FFMA.FTZ R163, R69, UR4, R14 ;  /* 0x0000000445a37c23 */ /* 0x000fe2000801000e */
[----:B------:R-:W-:Y:S02]  /*7b70*/  FSEL R170, R66, -INF , !P0 ;  /* 0xff80000042aa7808 */ /* 0x000fe40004000000 */
[----:B------:R-:W-:Y:S01]  /*7b80*/  HMMA.16816.F32 R56, R80, R24, RZ ;  /* 0x000000185038723c */ /* 0x000fe200000018ff */
[----:B------:R-:W-:Y:S02]  /*7b90*/  ISETP.GE.AND P0, PT, R68, R140, PT ;  /* 0x0000008c4400720c */ /* 0x000fe40003f06270 */
[----:B------:R-:W-:Y:S01]  /*7ba0*/  IADD3 R14, R0, 0x11, RZ ;  /* 0x00000011000e7810 */ /* 0x000fe20007ffe0ff */
[----:B--2---:R-:W-:Y:S01]  /*7bb0*/  FFMA.FTZ R65, R6, UR4, R65 ;  /* 0x0000000406417c23 */ /* 0x004fe20008010041 */
[----:B------:R-:W-:-:S02]  /*7bc0*/  FSEL R6, R12, -INF , !P6 ;  /* 0xff8000000c067808 */ /* 0x000fc40007000000 */
[----:B------:R-:W1:Y:S01]  /*7bd0*/  I2F R12, R14 ;  /* 0x0000000e000c7306 */ /* 0x000e620000201400 */
[----:B------:R-:W-:Y:S01]  /*7be0*/  HMMA.16816.F32 R40, R16, R24, RZ ;  /* 0x000000181028723c */ /* 0x000fe200000018ff */
[----:B------:R-:W-:Y:S02]  /*7bf0*/  FSEL R163, R163, -INF , !P4 ;  /* 0xff800000a3a37808 */ /* 0x000fe40006000000 */
[C---:B------:R-:W-:Y:S02]  /*7c00*/  ISETP.GE.AND P6, PT, R64.reuse, R3, PT ;  /* 0x000000034000720c */ /* 0x040fe40003fc6270 */
[----:B------:R-:W-:Y:S02]  /*7c10*/  ISETP.GE.AND P4, PT, R64, R2, PT ;  /* 0x000000024000720c */ /* 0x000fe40003f86270 */
[C---:B------:R-:W-:Y:S01]  /*7c20*/  FFMA.FTZ R25, R4.reuse, UR4, R97 ;  /* 0x0000000404197c23 */ /* 0x040fe20008010061 */
[----:B------:R2:W3:Y:S01]  /*7c30*/  I2F R24, R68 ;  /* 0x0000004400187306 */ /* 0x0004e20000201400 */
[----:B------:R-:W-:Y:S01]  /*7c40*/  FFMA.FTZ R97, R4, UR4, R99 ;  /* 0x0000000404617c23 */ /* 0x000fe20008010063 */
[----:B------:R-:W-:Y:S01]  /*7c50*/  FSEL R99, R85, -INF , !P5 ;  /* 0xff80000055637808 */ /* 0x000fe20006800000 */
[----:B------:R-:W-:Y:S01]  /*7c60*/  HMMA.16816.F32 R60, R72, R70, R60 ;  /* 0x00000046483c723c */ /* 0x000fe2000000183c */
[----:B------:R-:W-:-:S02]  /*7c70*/  FSEL R4, R25, -INF , !P3 ;  /* 0xff80000019047808 */ /* 0x000fc40005800000 */
[----:B------:R-:W-:Y:S01]  /*7c80*/  FSEL R97, R97, -INF , !P2 ;  /* 0xff80000061617808 */ /* 0x000fe20005000000 */
[----:B-1----:R-:W-:Y:S01]  /*7c90*/  FFMA.FTZ R9, R12, UR4, R9 ;  /* 0x000000040c097c23 */ /* 0x002fe20008010009 */
[C---:B------:R-:W-:Y:S01]  /*7ca0*/  ISETP.GE.AND P3, PT, R68.reuse, R3, PT ;  /* 0x000000034400720c */ /* 0x040fe20003f66270 */
[----:B------:R-:W1:Y:S01]  /*7cb0*/  I2F R85, R64 ;  /* 0x0000004000557306 */ /* 0x000e620000201400 */
[C---:B------:R-:W-:Y:S01]  /*7cc0*/  ISETP.GE.AND P2, PT, R68.reuse, R2, PT ;  /* 0x000000024400720c */ /* 0x040fe20003f46270 */
[C---:B------:R-:W-:Y:S01]  /*7cd0*/  HMMA.16816.F32 R32, R76.reuse, R70, R32 ;  /* 0x000000464c20723c */ /* 0x040fe20000001820 */
[-C--:B------:R-:W-:Y:S02]  /*7ce0*/  ISETP.GE.AND P5, PT, R68, R141.reuse, PT ;  /* 0x0000008d4400720c */ /* 0x080fe40003fa6270 */
[----:B------:R-:W-:Y:S01]  /*7cf0*/  FSEL R167, R65, -INF , !P3 ;  /* 0xff80000041a77808 */ /* 0x000fe20005800000 */
[----:B--2---:R-:W2:Y:S02]  /*7d00*/  LDSM.16.M88.4 R68, [R178+0x3000] ;  /* 0x00300000b244783b */ /* 0x004ea40000000200 */
[----:B------:R-:W5:Y:S01]  /*7d10*/  I2F R25, R64 ;  /* 0x0000004000197306 */ /* 0x000f620000201400 */
[C---:B---3--:R-:W-:Y:S01]  /*7d20*/  FFMA.FTZ R67, R24.reuse, UR4, R67 ;  /* 0x0000000418437c23 */ /* 0x048fe20008010043 */
[----:B----4-:R-:W-:Y:S01]  /*7d30*/  HMMA.16816.F32 R56, R76, R52, R56 ;  /* 0x000000344c38723c */ /* 0x010fe20000001838 */
[----:B------:R-:W-:Y:S01]  /*7d40*/  FFMA.FTZ R13, R24, UR4, R13 ;  /* 0x00000004180d7c23 */ /* 0x000fe2000801000d */
[----:B------:R-:W-:Y:S01]  /*7d50*/  ISETP.GE.AND P3, PT, R64, R141, PT ;  /* 0x0000008d4000720c */ /* 0x000fe20003f66270 */
[----:B------:R-:W-:Y:S01]  /*7d60*/  FFMA.FTZ R15, R24, UR4, R15 ;  /* 0x00000004180f7c23 */ /* 0x000fe2000801000f */
[----:B------:R-:W-:Y:S01]  /*7d70*/  FSEL R184, R67, -INF , !P2 ;  /* 0xff80000043b87808 */ /* 0x000fe20005000000 */
[----:B-1----:R-:W-:Y:S01]  /*7d80*/  FFMA.FTZ R85, R85, UR4, R8 ;  /* 0x0000000455557c23 */ /* 0x002fe20008010008 */
[----:B------:R-:W-:-:S02]  /*7d90*/  IADD3 R8, R0, 0x18, RZ ;  /* 0x0000001800087810 */ /* 0x000fc40007ffe0ff */
[----:B------:R-:W-:Y:S01]  /*7da0*/  HMMA.16816.F32 R40, R72, R52, R40 ;  /* 0x000000344828723c */ /* 0x000fe20000001828 */
[----:B------:R-:W1:Y:S01]  /*7db0*/  I2F R52, R14 ;  /* 0x0000000e00347306 */ /* 0x000e620000201400 */
[----:B------:R-:W-:Y:S02]  /*7dc0*/  FSEL R136, R13, -INF , !P5 ;  /* 0xff8000000d887808 */ /* 0x000fe40006800000 */
[----:B------:R-:W-:Y:S01]  /*7dd0*/  FSEL R165, R15, -INF , !P0 ;  /* 0xff8000000fa57808 */ /* 0x000fe20004000000 */
[C---:B-----5:R-:W-:Y:S01]  /*7de0*/  FFMA.FTZ R10, R25.reuse, UR4, R10 ;  /* 0x00000004190a7c23 */ /* 0x060fe2000801000a */
[----:B------:R-:W-:Y:S02]  /*7df0*/  ISETP.GE.AND P2, PT, R64, R140, PT ;  /* 0x0000008c4000720c */ /* 0x000fe40003f46270 */
[----:B------:R-:W-:Y:S01]  /*7e00*/  HMMA.16816.F32 R88, R16, R26, RZ ;  /* 0x0000001a1058723c */ /* 0x000fe200000018ff */
[C---:B------:R-:W-:Y:S01]  /*7e10*/  FFMA.FTZ R44, R25.reuse, UR4, R44 ;  /* 0x00000004192c7c23 */ /* 0x040fe2000801002c */
[----:B------:R-:W3:Y:S01]  /*7e20*/  I2F R53, R8 ;  /* 0x0000000800357306 */ /* 0x000ee20000201400 */
[----:B------:R-:W-:Y:S01]  /*7e30*/  FFMA.FTZ R103, R25, UR4, R46 ;  /* 0x0000000419677c23 */ /* 0x000fe2000801002e */
[----:B------:R-:W-:-:S02]  /*7e40*/  ISETP.GE.AND P5, PT, R14, R3, PT ;  /* 0x000000030e00720c */ /* 0x000fc40003fa6270 */
[----:B------:R-:W-:Y:S02]  /*7e50*/  ISETP.GE.AND P0, PT, R14, R2, PT ;  /* 0x000000020e00720c */ /* 0x000fe40003f06270 */
[----:B------:R-:W-:Y:S01]  /*7e60*/  HMMA.16816.F32 R24, R80, R26, RZ ;  /* 0x0000001a5018723c */ /* 0x000fe200000018ff */
[----:B-1----:R-:W-:Y:S01]  /*7e70*/  FFMA.FTZ R11, R52, UR4, R11 ;  /* 0x00000004340b7c23 */ /* 0x002fe2000801000b */
[----:B------:R-:W-:Y:S01]  /*7e80*/  FSEL R169, R85, -INF , !P6 ;  /* 0xff80000055a97808 */ /* 0x000fe20007000000 */
[----:B------:R-:W1:Y:S01]  /*7e90*/  I2F R67, R8 ;  /* 0x0000000800437306 */ /* 0x000e620000201400 */
[----:B------:R-:W-:Y:S01]  /*7ea0*/  FSEL R188, R10, -INF , !P4 ;  /* 0xff8000000abc7808 */ /* 0x000fe20006000000 */
[----:B------:R-:W-:Y:S01]  /*7eb0*/  FFMA.FTZ R45, R52, UR4, R45 ;  /* 0x00000004342d7c23 */ /* 0x000fe2000801002d */
[----:B------:R-:W-:Y:S01]  /*7ec0*/  FSEL R172, R44, -INF , !P3 ;  /* 0xff8000002cac7808 */ /* 0x000fe20005800000 */
[----:B------:R-:W-:Y:S01]  /*7ed0*/  FFMA.FTZ R47, R52, UR4, R47 ;  /* 0x00000004342f7c23 */ /* 0x000fe2000801002f */
[----:B------:R-:W-:Y:S01]  /*7ee0*/  FSEL R103, R103, -INF , !P2 ;  /* 0xff80000067677808 */ /* 0x000fe20005000000 */
[----:B------:R-:W4:Y:S01]  /*7ef0*/  LDSM.16.M88.4 R84, [R178+0x3c00] ;  /* 0x003c0000b254783b */ /* 0x000f220000000200 */
[----:B------:R-:W-:Y:S01]  /*7f00*/  FSEL R171, R9, -INF , !P5 ;  /* 0xff80000009ab7808 */ /* 0x000fe20006800000 */
[----:B---3--:R-:W-:Y:S01]  /*7f10*/  FFMA.FTZ R28, R53, UR4, R28 ;  /* 0x00000004351c7c23 */ /* 0x008fe2000801001c */
[----:B------:R-:W-:-:S02]  /*7f20*/  FSEL R238, R11, -INF , !P0 ;  /* 0xff8000000bee7808 */ /* 0x000fc40004000000 */
[C---:B------:R-:W-:Y:S02]  /*7f30*/  ISETP.GE.AND P6, PT, R14.reuse, R141, PT ;  /* 0x0000008d0e00720c */ /* 0x040fe40003fc6270 */
[----:B------:R-:W-:Y:S01]  /*7f40*/  ISETP.GE.AND P4, PT, R14, R140, PT ;  /* 0x0000008c0e00720c */ /* 0x000fe20003f86270 */
[----:B------:R-:W-:Y:S01]  /*7f50*/  HMMA.16816.F32 R88, R72, R54, R88 ;  /* 0x000000364858723c */ /* 0x000fe20000001858 */
[C---:B------:R-:W-:Y:S01]  /*7f60*/  ISETP.GE.AND P3, PT, R8.reuse, R3, PT ;  /* 0x000000030800720c */ /* 0x040fe20003f66270 */
[C---:B-1----:R-:W-:Y:S01]  /*7f70*/  FFMA.FTZ R50, R67.reuse, UR4, R50 ;  /* 0x0000000443327c23 */ /* 0x042fe20008010032 */
[C---:B------:R-:W-:Y:S01]  /*7f80*/  ISETP.GE.AND P2, PT, R8.reuse, R2, PT ;  /* 0x000000020800720c */ /* 0x040fe20003f46270 */
[C---:B------:R-:W-:Y:S01]  /*7f90*/  FFMA.FTZ R30, R67.reuse, UR4, R30 ;  /* 0x00000004431e7c23 */ /* 0x040fe2000801001e */
[C---:B------:R-:W-:Y:S01]  /*7fa0*/  ISETP.GE.AND P5, PT, R8.reuse, R141, PT ;  /* 0x0000008d0800720c */ /* 0x040fe20003fa6270 */
[----:B------:R-:W-:Y:S01]  /*7fb0*/  FFMA.FTZ R174, R67, UR4, R48 ;  /* 0x0000000443ae7c23 */ /* 0x000fe20008010030 */
[----:B------:R-:W-:Y:S01]  /*7fc0*/  ISETP.GE.AND P0, PT, R8, R140, PT ;  /* 0x0000008c0800720c */ /* 0x000fe20003f06270 */
[----:B--2---:R-:W-:Y:S01]  /*7fd0*/  HMMA.16816.F32 R12, R80, R68, RZ ;  /* 0x00000044500c723c */ /* 0x004fe200000018ff */
[----:B------:R-:W-:-:S02]  /*7fe0*/  IADD3 R53, R0, 0x20, RZ ;  /* 0x0000002000357810 */ /* 0x000fc40007ffe0ff */
[----:B------:R-:W-:Y:S02]  /*7ff0*/  IADD3 R46, R0, 0x19, RZ ;  /* 0x00000019002e7810 */ /* 0x000fe40007ffe0ff */
[----:B------:R-:W1:Y:S01]  /*8000*/  I2F R65, R53 ;  /* 0x0000003500417306 */ /* 0x000e620000201400 */
[----:B------:R-:W-:Y:S02]  /*8010*/  FSEL R117, R50, -INF , !P0 ;  /* 0xff80000032757808 */ /* 0x000fe40004000000 */
[----:B------:R-:W-:Y:S01]  /*8020*/  HMMA.16816.F32 R8, R16, R68, RZ ;  /* 0x000000441008723c */ /* 0x000fe200000018ff */
[----:B------:R-:W-:Y:S02]  /*8030*/  ISETP.GE.AND P0, PT, R53, R2, PT ;  /* 0x000000023500720c */ /* 0x000fe40003f06270 */
[----:B------:R-:W-:Y:S02]  /*8040*/  FSEL R173, R28, -INF , !P3 ;  /* 0xff8000001cad7808 */ /* 0x000fe40005800000 */
[----:B------:R-:W2:Y:S01]  /*8050*/  I2F R52, R46 ;  /* 0x0000002e00347306 */ /* 0x000ea20000201400 */
[----:B------:R-:W-:-:S02]  /*8060*/  ISETP.GE.AND P3, PT, R46, R141, PT ;  /* 0x0000008d2e00720c */ /* 0x000fc40003f66270 */
[C---:B------:R-:W-:Y:S01]  /*8070*/  HMMA.16816.F32 R24, R76.reuse, R54, R24 ;  /* 0x000000364c18723c */ /* 0x040fe20000001818 */
[----:B------:R-:W-:Y:S02]  /*8080*/  FSEL R240, R30, -INF , !P2 ;  /* 0xff8000001ef07808 */ /* 0x000fe40005000000 */
[----:B------:R-:W-:Y:S02]  /*8090*/  FSEL R174, R174, -INF , !P5 ;  /* 0xff800000aeae7808 */ /* 0x000fe40006800000 */
[----:B------:R-:W3:Y:S01]  /*80a0*/  I2F R55, R53 ;  /* 0x0000003500377306 */ /* 0x000ee20000201400 */
[----:B-1----:R-:W-:Y:S01]  /*80b0*/  FFMA.FTZ R65, R65, UR4, R36 ;  /* 0x0000000441417c23 */ /* 0x002fe20008010024 */
[----:B------:R-:W-:Y:S01]  /*80c0*/  ISETP.GE.AND P2, PT, R46, R140, PT ;  /* 0x0000008c2e00720c */ /* 0x000fe20003f46270 */
[----:B------:R-:W-:Y:S01]  /*80d0*/  HMMA.16816.F32 R12, R76, R92, R12 ;  /* 0x0000005c4c0c723c */ /* 0x000fe2000000180c */
[----:B------:R-:W-:Y:S02]  /*80e0*/  ISETP.GE.AND P5, PT, R53, R3, PT ;  /* 0x000000033500720c */ /* 0x000fe40003fa6270 */
[----:B------:R-:W-:Y:S01]  /*80f0*/  IADD3 R48, R0, 0x21, RZ ;  /* 0x0000002100307810 */ /* 0x000fe20007ffe0ff */
[C---:B--2---:R-:W-:Y:S01]  /*8100*/  FFMA.FTZ R49, R52.reuse, UR4, R49 ;  /* 0x0000000434317c23 */ /* 0x044fe20008010031 */
[----:B------:R-:W1:Y:S01]  /*8110*/  I2F R69, R101 ;  /* 0x0000006500457306 */ /* 0x000e620000201400 */
[----:B------:R-:W-:-:S02]  /*8120*/  FFMA.FTZ R51, R52, UR4, R51 ;  /* 0x0000000434337c23 */ /* 0x000fc40008010033 */
[----:B------:R-:W-:Y:S01]  /*8130*/  HMMA.16816.F32 R8, R72, R92, R8 ;  /* 0x0000005c4808723c */ /* 0x000fe20000001808 */
[----:B------:R-:W-:Y:S01]  /*8140*/  FSEL R104, R45, -INF , !P6 ;  /* 0xff8000002d687808 */ /* 0x000fe20007000000 */
[----:B------:R-:W-:Y:S01]  /*8150*/  FFMA.FTZ R242, R52, UR4, R31 ;  /* 0x0000000434f27c23 */ /* 0x000fe2000801001f */
[----:B------:R-:W-:Y:S01]  /*8160*/  FSEL R186, R49, -INF , !P3 ;  /* 0xff80000031ba7808 */ /* 0x000fe20005800000 */
[----:B---3--:R-:W-:Y:S01]  /*8170*/  FFMA.FTZ R38, R55, UR4, R38 ;  /* 0x0000000437267c23 */ /* 0x008fe20008010026 */
[----:B------:R-:W2:Y:S01]  /*8180*/  I2F R44, R46 ;  /* 0x0000002e002c7306 */ /* 0x000ea20000201400 */
[----:B------:R-:W-:Y:S01]  /*8190*/  FSEL R109, R51, -INF , !P2 ;  /* 0xff800000336d7808 */ /* 0x000fe20005000000 */
[----:B------:R-:W-:Y:S01]  /*81a0*/  FFMA.FTZ R20, R55, UR4, R20 ;  /* 0x0000000437147c23 */ /* 0x000fe20008010014 */
[----:B------:R-:W-:Y:S01]  /*81b0*/  FSEL R93, R65, -INF , !P5 ;  /* 0xff800000415d7808 */ /* 0x000fe20006800000 */
[----:B------:R-:W-:Y:S01]  /*81c0*/  FFMA.FTZ R22, R55, UR4, R22 ;  /* 0x0000000437167c23 */ /* 0x000fe20008010016 */
[----:B------:R-:W-:Y:S01]  /*81d0*/  FSEL R92, R38, -INF , !P0 ;  /* 0xff800000265c7808 */ /* 0x000fe20004000000 */
[----:B------:R-:W-:Y:S01]  /*81e0*/  HMMA.16816.F32 R64, R16, R70, RZ ;  /* 0x000000461040723c */ /* 0x000fe200000018ff */
[----:B------:R-:W-:Y:S01]  /*81f0*/  IADD3 R38, R0, 0x28, RZ ;  /* 0x0000002800267810 */ /* 0x000fe20007ffe0ff */
[----:B------:R-:W3:Y:S01]  /*8200*/  I2F R50, R48 ;  /* 0x0000003000327306 */ /* 0x000ee20000201400 */
[C---:B------:R-:W-:Y:S01]  /*8210*/  ISETP.GE.AND P3, PT, R48.reuse, R3, PT ;  /* 0x000000033000720c */ /* 0x040fe20003f66270 */
[C---:B-1----:R-:W-:Y:S01]  /*8220*/  FFMA.FTZ R150, R69.reuse, UR4, R40 ;  /* 0x0000000445967c23 */ /* 0x042fe20008010028 */
[C---:B------:R-:W-:Y:S01]  /*8230*/  ISETP.GE.AND P2, PT, R48.reuse, R2, PT ;  /* 0x000000023000720c */ /* 0x040fe20003f46270 */
[C---:B------:R-:W-:Y:S01]  /*8240*/  FFMA.FTZ R56, R69.reuse, UR4, R56 ;  /* 0x0000000445387c23 */ /* 0x040fe20008010038 */
[C---:B------:R-:W-:Y:S01]  /*8250*/  ISETP.GE.AND P5, PT, R48.reuse, R141, PT ;  /* 0x0000008d3000720c */ /* 0x040fe20003fa6270 */
[----:B------:R-:W-:Y:S01]  /*8260*/  FFMA.FTZ R58, R69, UR4, R58 ;  /* 0x00000004453a7c23 */ /* 0x000fe2000801003a */
[----:B------:R-:W-:Y:S01]  /*8270*/  ISETP.GE.AND P0, PT, R48, R140, PT ;  /* 0x0000008c3000720c */ /* 0x000fe20003f06270 */
[----:B------:R-:W1:Y:S01]  /*8280*/  I2F R49, R38 ;  /* 0x0000002600317306 */ /* 0x000e620000201400 */
[----:B------:R-:W-:Y:S01]  /*8290*/  IADD3 R40, R0, 0x38, RZ ;  /* 0x0000003800287810 */ /* 0x000fe20007ffe0ff */
[----:B--2---:R-:W-:Y:S01]  /*82a0*/  FFMA.FTZ R175, R44, UR4, R29 ;  /* 0x000000042caf7c23 */ /* 0x004fe2000801001d */
[----:B------:R-:W-:Y:S01]  /*82b0*/  FSEL R115, R47, -INF , !P4 ;  /* 0xff8000002f737808 */ /* 0x000fe20006000000 */
[----:B------:R-:W-:Y:S01]  /*82c0*/  LDSM.16.M88.4 R28, [R178+0x3800] ;  /* 0x00380000b21c783b */ /* 0x000fe20000000200 */
[C---:B------:R-:W-:Y:S01]  /*82d0*/  ISETP.GE.AND P6, PT, R46.reuse, R3, PT ;  /* 0x000000032e00720c */ /* 0x040fe20003fc6270 */
[----:B------:R-:W-:Y:S01]  /*82e0*/  FFMA.FTZ R42, R69, UR4, R42 ;  /* 0x00000004452a7c23 */ /* 0x000fe2000801002a */
[----:B------:R-:W-:Y:S01]  /*82f0*/  ISETP.GE.AND P4, PT, R46, R2, PT ;  /* 0x000000022e00720c */ /* 0x000fe20003f86270 */
[----:B------:R-:W2:Y:S01]  /*8300*/  I2F R36, R48 ;  /* 0x0000003000247306 */ /* 0x000ea20000201400 */
[----:B------:R-:W5:Y:S01]  /*8310*/  LDSM.16.M88.4 R44, [R178+0x3400] ;  /* 0x00340000b22c783b */ /* 0x000f620000000200 */
[----:B---3--:R-:W-:Y:S01]  /*8320*/  FFMA.FTZ R37, R50, UR4, R37 ;  /* 0x0000000432257c23 */ /* 0x008fe20008010025 */
[----:B------:R-:W-:-:S02]  /*8330*/  FSEL R175, R175, -INF , !P6 ;  /* 0xff800000afaf7808 */ /* 0x000fc40007000000 */
[----:B------:R-:W-:Y:S01]  /*8340*/  FSEL R242, R242, -INF , !P4 ;  /* 0xff800000f2f27808 */ /* 0x000fe20006000000 */
[----:B------:R-:W-:Y:S01]  /*8350*/  HMMA.16816.F32 R64, R72, R94, R64 ;  /* 0x0000005e4840723c */ /* 0x000fe20000001840 */
[-C--:B------:R-:W-:Y:S01]  /*8360*/  ISETP.GE.AND P6, PT, R53, R141.reuse, PT ;  /* 0x0000008d3500720c */ /* 0x080fe20003fc6270 */
[----:B-1----:R-:W-:Y:S01]  /*8370*/  FFMA.FTZ R122, R49, UR4, R60 ;  /* 0x00000004317a7c23 */ /* 0x002fe2000801003c */
[----:B------:R-:W-:Y:S01]  /*8380*/  IADD3 R60, R0, 0x31, RZ ;  /* 0x00000031003c7810 */ /* 0x000fe20007ffe0ff */
[----:B------:R-:W1:Y:S01]  /*8390*/  I2F R137, R40 ;  /* 0x0000002800897306 */ /* 0x000e620000201400 */
[----:B------:R-:W-:Y:S01]  /*83a0*/  ISETP.GE.AND P4, PT, R53, R140, PT ;  /* 0x0000008c3500720c */ /* 0x000fe20003f86270 */
[----:B------:R-:W-:Y:S01]  /*83b0*/  FFMA.FTZ R62, R49, UR4, R62 ;  /* 0x00000004313e7c23 */ /* 0x000fe2000801003e */
[----:B------:R-:W-:Y:S01]  /*83c0*/  FSEL R237, R37, -INF , !P3 ;  /* 0xff80000025ed7808 */ /* 0x000fe20005800000 */
[----:B------:R-:W-:Y:S01]  /*83d0*/  FFMA.FTZ R32, R49, UR4, R32 ;  /* 0x0000000431207c23 */ /* 0x000fe20008010020 */
[----:B------:R-:W-:Y:S01]  /*83e0*/  ISETP.GE.AND P3, PT, R38, R141, PT ;  /* 0x0000008d2600720c */ /* 0x000fe20003f66270 */
[----:B--2---:R-:W-:Y:S01]  /*83f0*/  FFMA.FTZ R39, R36, UR4, R39 ;  /* 0x0000000424277c23 */ /* 0x004fe20008010027 */
[----:B------:R-:W-:Y:S01]  /*8400*/  IADD3 R48, R0, 0x29, RZ ;  /* 0x0000002900307810 */ /* 0x000fe20007ffe0ff */
[----:B------:R-:W2:Y:S01]  /*8410*/  I2F R106, R60 ;  /* 0x0000003c006a7306 */ /* 0x000ea20000201400 */
[----:B------:R-:W-:Y:S01]  /*8420*/  FFMA.FTZ R21, R36, UR4, R21 ;  /* 0x0000000424157c23 */ /* 0x000fe20008010015 */
[----:B------:R-:W-:Y:S01]  /*8430*/  FSEL R114, R20, -INF , !P6 ;  /* 0xff80000014727808 */ /* 0x000fe20007000000 */
[----:B------:R-:W-:Y:S01]  /*8440*/  FFMA.FTZ R23, R36, UR4, R23 ;  /* 0x0000000424177c23 */ /* 0x000fe20008010017 */
[----:B------:R-:W-:Y:S01]  /*8450*/  FSEL R244, R39, -INF , !P2 ;  /* 0xff80000027f47808 */ /* 0x000fe20005000000 */
[----:B------:R-:W-:Y:S01]  /*8460*/  FFMA.FTZ R34, R49, UR4, R34 ;  /* 0x0000000431227c23 */ /* 0x000fe20008010022 */
[----:B------:R-:W-:-:S02]  /*8470*/  FSEL R126, R21, -INF , !P5 ;  /* 0xff800000157e7808 */ /* 0x000fc40006800000 */
[----:B------:R-:W3:Y:S01]  /*8480*/  I2F R68, R48 ;  /* 0x0000003000447306 */ /* 0x000ee20000201400 */
[----:B------:R-:W-:Y:S01]  /*8490*/  FSEL R121, R23, -INF , !P0 ;  /* 0xff80000017797808 */ /* 0x000fe20004000000 */
[C---:B-1----:R-:W-:Y:S01]  /*84a0*/  FFMA.FTZ R24, R137.reuse, UR4, R24 ;  /* 0x0000000489187c23 */ /* 0x042fe20008010018 */
[----:B------:R-:W-:Y:S01]  /*84b0*/  ISETP.GE.AND P2, PT, R38, R140, PT ;  /* 0x0000008c2600720c */ /* 0x000fe20003f46270 */
[C---:B------:R-:W-:Y:S01]  /*84c0*/  FFMA.FTZ R26, R137.reuse, UR4, R26 ;  /* 0x00000004891a7c23 */ /* 0x040fe2000801001a */
[CC--:B------:R-:W-:Y:S01]  /*84d0*/  ISETP.GE.AND P5, PT, R48.reuse, R3.reuse, PT ;  /* 0x000000033000720c */ /* 0x0c0fe20003fa6270 */
[----:B------:R-:W-:Y:S01]  /*84e0*/  FFMA.FTZ R152, R137, UR4, R88 ;  /* 0x0000000489987c23 */ /* 0x000fe20008010058 */
[-C--:B------:R-:W-:Y:S01]  /*84f0*/  ISETP.GE.AND P0, PT, R48, R2.reuse, PT ;  /* 0x000000023000720c */ /* 0x080fe20003f06270 */
[----:B--2---:R-:W-:Y:S01]  /*8500*/  FFMA.FTZ R245, R106, UR4, R57 ;  /* 0x000000046af57c23 */ /* 0x004fe20008010039 */
[----:B------:R-:W-:Y:S01]  /*8510*/  FSEL R161, R22, -INF , !P4 ;  /* 0xff80000016a17808 */ /* 0x000fe20006000000 */
[----:B------:R-:W-:Y:S01]  /*8520*/  FFMA.FTZ R252, R106, UR4, R59 ;  /* 0x000000046afc7c23 */ /* 0x000fe2000801003b */
[-C--:B------:R-:W-:Y:S01]  /*8530*/  ISETP.GE.AND P6, PT, R38, R3.reuse, PT ;  /* 0x000000032600720c */ /* 0x080fe20003fc6270 */
[----:B------:R-:W-:Y:S01]  /*8540*/  FFMA.FTZ R41, R106, UR4, R41 ;  /* 0x000000046a297c23 */ /* 0x000fe20008010029 */
[-C--:B------:R-:W-:Y:S01]  /*8550*/  ISETP.GE.AND P4, PT, R38, R2.reuse, PT ;  /* 0x000000022600720c */ /* 0x080fe20003f86270 */
[----:B------:R-:W-:Y:S01]  /*8560*/  FFMA.FTZ R43, R106, UR4, R43 ;  /* 0x000000046a2b7c23 */ /* 0x000fe2000801002b */
[----:B------:R-:W-:Y:S01]  /*8570*/  FSEL R122, R122, -INF , !P3 ;  /* 0xff8000007a7a7808 */ /* 0x000fe20005800000 */
[----:B---3--:R-:W-:Y:S01]  /*8580*/  FFMA.FTZ R33, R68, UR4, R33 ;  /* 0x0000000444217c23 */ /* 0x008fe20008010021 */
[----:B------:R-:W-:Y:S01]  /*8590*/  FSEL R155, R62, -INF , !P2 ;  /* 0xff8000003e9b7808 */ /* 0x000fe20005000000 */
[C---:B------:R-:W-:Y:S01]  /*85a0*/  FFMA.FTZ R248, R68.reuse, UR4, R35 ;  /* 0x0000000444f87c23 */ /* 0x040fe20008010023 */
[----:B------:R-:W-:Y:S01]  /*85b0*/  ISETP.GE.AND P3, PT, R101, R3, PT ;  /* 0x000000036500720c */ /* 0x000fe20003f66270 */
[C---:B------:R-:W-:Y:S01]  /*85c0*/  FFMA.FTZ R61, R68.reuse, UR4, R61 ;  /* 0x00000004443d7c23 */ /* 0x040fe2000801003d */
[----:B------:R-:W-:Y:S01]  /*85d0*/  FSEL R241, R33, -INF , !P5 ;  /* 0xff80000021f17808 */ /* 0x000fe20006800000 */
[----:B------:R-:W-:Y:S01]  /*85e0*/  FFMA.FTZ R63, R68, UR4, R63 ;  /* 0x00000004443f7c23 */ /* 0x000fe2000801003f */
[----:B------:R-:W-:Y:S01]  /*85f0*/  IADD3 R68, R0, 0x39, RZ ;  /* 0x0000003900447810 */ /* 0x000fe20007ffe0ff */
[----:B------:R-:W-:Y:S01]  /*8600*/  FFMA.FTZ R137, R137, UR4, R90 ;  /* 0x0000000489897c23 */ /* 0x000fe2000801005a */
[----:B------:R-:W-:Y:S01]  /*8610*/  FSEL R248, R248, -INF , !P0 ;  /* 0xff800000f8f87808 */ /* 0x000fe20004000000 */
[----:B----4-:R-:W-:Y:S01]  /*8620*/  HMMA.16816.F32 R20, R16, R84, RZ ;  /* 0x000000541014723c */ /* 0x010fe200000018ff */
[----:B------:R-:W1:Y:S01]  /*8630*/  I2F R106, R68 ;  /* 0x00000044006a7306 */ /* 0x000e620000201400 */
[----:B------:R-:W-:-:S02]  /*8640*/  ISETP.GE.AND P2, PT, R101, R2, PT ;  /* 0x000000026500720c */ /* 0x000fc40003f46270 */
[CC--:B------:R-:W-:Y:S02]  /*8650*/  ISETP.GE.AND P5, PT, R101.reuse, R141.reuse, PT ;  /* 0x0000008d6500720c */ /* 0x0c0fe40003fa6270 */
[-C--:B------:R-:W-:Y:S02]  /*8660*/  ISETP.GE.AND P0, PT, R101, R140.reuse, PT ;  /* 0x0000008c6500720c */ /* 0x080fe40003f06270 */
[----:B------:R-:W-:Y:S01]  /*8670*/  FSEL R239, R32, -INF , !P6 ;  /* 0xff80000020ef7808 */ /* 0x000fe20007000000 */
[----:B-----5:R-:W-:Y:S01]  /*8680*/  HMMA.16816.F32 R52, R16, R44, RZ ;  /* 0x0000002c1034723c */ /* 0x020fe200000018ff */
[----:B------:R-:W-:Y:S01]  /*8690*/  FSEL R246, R34, -INF , !P4 ;  /* 0xff80000022f67808 */ /* 0x000fe20006000000 */
[----:B------:R-:W-:Y:S01]  /*86a0*/  I2F R101, R0 ;  /* 0x0000000000657306 */ /* 0x000fe20000201400 */
[C---:B------:R-:W-:Y:S02]  /*86b0*/  ISETP.GE.AND P6, PT, R48.reuse, R141, PT ;  /* 0x0000008d3000720c */ /* 0x040fe40003fc6270 */
[----:B------:R-:W-:-:S02]  /*86c0*/  ISETP.GE.AND P4, PT, R48, R140, PT ;  /* 0x0000008c3000720c */ /* 0x000fc40003f86270 */
[----:B------:R-:W-:Y:S01]  /*86d0*/  FSEL R243, R56, -INF , !P3 ;  /* 0xff80000038f37808 */ /* 0x000fe20005800000 */
[----:B-1----:R-:W-:Y:S01]  /*86e0*/  FFMA.FTZ R249, R106, UR4, R25 ;  /* 0x000000046af97c23 */ /* 0x002fe20008010019 */
[----:B------:R-:W-:Y:S01]  /*86f0*/  FSEL R250, R58, -INF , !P2 ;  /* 0xff8000003afa7808 */ /* 0x000fe20005000000 */
[----:B------:R-:W-:Y:S01]  /*8700*/  FFMA.FTZ R88, R106, UR4, R27 ;  /* 0x000000046a587c23 */ /* 0x000fe2000801001b */
[----:B------:R-:W-:Y:S01]  /*8710*/  FSEL R150, R150, -INF , !P5 ;  /* 0xff80000096967808 */ /* 0x000fe20006800000 */
[----:B------:R-:W-:Y:S01]  /*8720*/  FFMA.FTZ R89, R106, UR4, R89 ;  /* 0x000000046a597c23 */ /* 0x000fe20008010059 */
[----:B------:R-:W-:Y:S01]  /*8730*/  FSEL R147, R42, -INF , !P0 ;  /* 0xff8000002a937808 */ /* 0x000fe20004000000 */
[----:B------:R-:W-:Y:S01]  /*8740*/  FFMA.FTZ R91, R106, UR4, R91 ;  /* 0x000000046a5b7c23 */ /* 0x000fe2000801005b */
[C---:B------:R-:W-:Y:S01]  /*8750*/  ISETP.GE.AND P3, PT, R60.reuse, R141, PT ;  /* 0x0000008d3c00720c */ /* 0x040fe20003f66270 */
[----:B------:R-:W-:Y:S01]  /*8760*/  HMMA.16816.F32 R56, R80, R44, RZ ;  /* 0x0000002c5038723c */ /* 0x000fe200000018ff */
[----:B------:R-:W-:-:S02]  /*8770*/  ISETP.GE.AND P2, PT, R60, R140, PT ;  /* 0x0000008c3c00720c */ /* 0x000fc40003f46270 */
[CC--:B------:R-:W-:Y:S02]  /*8780*/  ISETP.GE.AND P5, PT, R40.reuse, R3.reuse, PT ;  /* 0x000000032800720c */ /* 0x0c0fe40003fa6270 */
[----:B------:R-:W-:Y:S02]  /*8790*/  ISETP.GE.AND P0, PT, R40, R2, PT ;  /* 0x000000022800720c */ /* 0x000fe40003f06270 */
[----:B------:R-:W-:Y:S01]  /*87a0*/  IADD3 R90, R0, 0x40, RZ ;  /* 0x00000040005a7810 */ /* 0x000fe20007ffe0ff */
[----:B------:R-:W-:Y:S01]  /*87b0*/  HMMA.16816.F32 R36, R16, R28, RZ ;  /* 0x0000001c1024723c */ /* 0x000fe200000018ff */
[----:B------:R-:W-:Y:S02]  /*87c0*/  FSEL R120, R61, -INF , !P6 ;  /* 0xff8000003d787808 */ /* 0x000fe40007000000 */
[----:B------:R-:W-:Y:S01]  /*87d0*/  FSEL R153, R63, -INF , !P4 ;  /* 0xff8000003f997808 */ /* 0x000fe20006000000 */
[----:B------:R-:W1:Y:S01]  /*87e0*/  I2F R107, R90 ;  /* 0x0000005a006b7306 */ /* 0x000e620000201400 */
[----:B------:R-:W-:-:S02]  /*87f0*/  ISETP.GE.AND P6, PT, R60, R3, PT ;  /* 0x000000033c00720c */ /* 0x000fc40003fc6270 */
[----:B------:R-:W-:Y:S01]  /*8800*/  ISETP.GE.AND P4, PT, R60, R2, PT ;  /* 0x000000023c00720c */ /* 0x000fe20003f86270 */
[----:B------:R-:W-:Y:S01]  /*8810*/  HMMA.16816.F32 R48, R16, R46, RZ ;  /* 0x0000002e1030723c */ /* 0x000fe200000018ff */
[----:B------:R-:W-:Y:S02]  /*8820*/  FSEL R148, R41, -INF , !P3 ;  /* 0xff80000029947808 */ /* 0x000fe40005800000 */
[----:B------:R-:W-:Y:S02]  /*8830*/  FSEL R139, R43, -INF , !P2 ;  /* 0xff8000002b8b7808 */ /* 0x000fe40005000000 */
[----:B------:R-:W-:Y:S02]  /*8840*/  FSEL R247, R24, -INF , !P5 ;  /* 0xff80000018f77808 */ /* 0x000fe40006800000 */
[----:B------:R-:W-:Y:S01]  /*8850*/  FSEL R187, R26, -INF , !P0 ;  /* 0xff8000001abb7808 */ /* 0x000fe20004000000 */
[----:B------:R-:W-:Y:S01]  /*8860*/  HMMA.16816.F32 R60, R80, R70, RZ ;  /* 0x00000046503c723c */ /* 0x000fe200000018ff */
[----:B------:R-:W-:-:S02]  /*8870*/  ISETP.GE.AND P3, PT, R68, R3, PT ;  /* 0x000000034400720c */ /* 0x000fc40003f66270 */
[C---:B------:R-:W-:Y:S01]  /*8880*/  ISETP.GE.AND P2, PT, R68.reuse, R2, PT ;  /* 0x000000024400720c */ /* 0x040fe20003f46270 */
[C---:B-1----:R-:W-:Y:S01]  /*8890*/  FFMA.FTZ R12, R107.reuse, UR4, R12 ;  /* 0x000000046b0c7c23 */ /* 0x042fe2000801000c */
[CC--:B------:R-:W-:Y:S01]  /*88a0*/  ISETP.GE.AND P5, PT, R68.reuse, R141.reuse, PT ;  /* 0x0000008d4400720c */ /* 0x0c0fe20003fa6270 */
[----:B------:R-:W-:Y:S01]  /*88b0*/  FFMA.FTZ R14, R107, UR4, R14 ;  /* 0x000000046b0e7c23 */ /* 0x000fe2000801000e */
[----:B------:R-:W-:Y:S01]  /*88c0*/  ISETP.GE.AND P0, PT, R68, R140, PT ;  /* 0x0000008c4400720c */ /* 0x000fe20003f06270 */
[----:B------:R-:W-:Y:S01]  /*88d0*/  HMMA.16816.F32 R24, R80, R84, RZ ;  /* 0x000000545018723c */ /* 0x000fe200000018ff */
[----:B------:R-:W1:Y:S01]  /*88e0*/  LDSM.16.M88.4 R68, [R176+0x1400] ;  /* 0x00140000b044783b */ /* 0x000e620000000200 */
[----:B------:R-:W-:Y:S01]  /*88f0*/  FSEL R245, R245, -INF , !P6 ;  /* 0xff800000f5f57808 */ /* 0x000fe20007000000 */
[C---:B------:R-:W-:Y:S01]  /*8900*/  FFMA.FTZ R134, R107.reuse, UR4, R8 ;  /* 0x000000046b867c23 */ /* 0x040fe20008010008 */
[----:B------:R-:W-:Y:S01]  /*8910*/  FSEL R252, R252, -INF , !P4 ;  /* 0xff800000fcfc7808 */ /* 0x000fe20006000000 */
[----:B------:R-:W-:Y:S01]  /*8920*/  FFMA.FTZ R129, R107, UR4, R10 ;  /* 0x000000046b817c23 */ /* 0x000fe2000801000a */
[----:B------:R-:W-:-:S02]  /*8930*/  ISETP.GE.AND P6, PT, R40, R141, PT ;  /* 0x0000008d2800720c */ /* 0x000fc40003fc6270 */
[----:B------:R-:W-:Y:S01]  /*8940*/  IADD3 R84, R0, 0x41, RZ ;  /* 0x0000004100547810 */ /* 0x000fe20007ffe0ff */
[----:B------:R-:W-:Y:S01]  /*8950*/  HMMA.16816.F32 R32, R16, R30, RZ ;  /* 0x0000001e1020723c */ /* 0x000fe200000018ff */
[----:B------:R-:W-:Y:S02]  /*8960*/  ISETP.GE.AND P4, PT, R40, R140, PT ;  /* 0x0000008c2800720c */ /* 0x000fe40003f86270 */
[----:B------:R-:W2:Y:S01]  /*8970*/  I2F R106, R84 ;  /* 0x00000054006a7306 */ /* 0x000ea20000201400 */
[----:B------:R-:W-:Y:S02]  /*8980*/  FSEL R152, R152, -INF , !P6 ;  /* 0xff80000098987808 */ /* 0x000fe40007000000 */
[----:B------:R-:W-:Y:S02]  /*8990*/  FSEL R137, R137, -INF , !P4 ;  /* 0xff80000089897808 */ /* 0x000fe40006000000 */
[C---:B------:R-:W-:Y:S01]  /*89a0*/  ISETP.GE.AND P6, PT, R90.reuse, R3, PT ;  /* 0x000000035a00720c */ /* 0x040fe20003fc6270 */
[----:B------:R-:W-:Y:S01]  /*89b0*/  HMMA.16816.F32 R40, R80, R28, RZ ;  /* 0x0000001c5028723c */ /* 0x000fe200000018ff */
[----:B------:R-:W-:-:S02]  /*89c0*/  ISETP.GE.AND P4, PT, R90, R2, PT ;  /* 0x000000025a00720c */ /* 0x000fc40003f86270 */
[----:B------:R-:W-:Y:S02]  /*89d0*/  FSEL R160, R89, -INF , !P5 ;  /* 0xff80000059a07808 */ /* 0x000fe40006800000 */
[----:B------:R-:W-:Y:S02]  /*89e0*/  FSEL R151, R91, -INF , !P0 ;  /* 0xff8000005b977808 */ /* 0x000fe40004000000 */
[----:B------:R-:W-:Y:S01]  /*89f0*/  FSEL R89, R12, -INF , !P6 ;  /* 0xff8000000c597808 */ /* 0x000fe20007000000 */
[C---:B------:R-:W-:Y:S01]  /*8a00*/  HMMA.16816.F32 R44, R80.reuse, R46, RZ ;  /* 0x0000002e502c723c */ /* 0x040fe200000018ff */
[----:B------:R-:W-:Y:S01]  /*8a10*/  FSEL R91, R14, -INF , !P4 ;  /* 0xff8000000e5b7808 */ /* 0x000fe20006000000 */
[----:B--2---:R-:W-:Y:S01]  /*8a20*/  FFMA.FTZ R251, R106, UR4, R13 ;  /* 0x000000046afb7c23 */ /* 0x004fe2000801000d */
[----:B------:R-:W-:Y:S01]  /*8a30*/  ISETP.GE.AND P5, PT, R84, R3, PT ;  /* 0x000000035400720c */ /* 0x000fe20003fa6270 */
[----:B------:R-:W-:Y:S01]  /*8a40*/  FFMA.FTZ R8, R106, UR4, R15 ;  /* 0x000000046a087c23 */ /* 0x000fe2000801000f */
[C---:B------:R-:W-:Y:S01]  /*8a50*/  ISETP.GE.AND P0, PT, R84.reuse, R2, PT ;  /* 0x000000025400720c */ /* 0x040fe20003f06270 */
[----:B------:R-:W-:Y:S01]  /*8a60*/  LDSM.16.M88.4 R12, [R176+0x1c00] ;  /* 0x001c0000b00c783b */ /* 0x000fe20000000200 */
[C---:B------:R-:W-:Y:S01]  /*8a70*/  ISETP.GE.AND P6, PT, R84.reuse, R141, PT ;  /* 0x0000008d5400720c */ /* 0x040fe20003fc6270 */
[----:B------:R-:W-:Y:S01]  /*8a80*/  HMMA.16816.F32 R28, R80, R30, RZ ;  /* 0x0000001e501c723c */ /* 0x000fe200000018ff */
[----:B------:R-:W-:Y:S01]  /*8a90*/  ISETP.GE.AND P4, PT, R84, R140, PT ;  /* 0x0000008c5400720c */ /* 0x000fe20003f86270 */
[----:B------:R-:W-:Y:S01]  /*8aa0*/  FFMA.FTZ R9, R106, UR4, R9 ;  /* 0x000000046a097c23 */ /* 0x000fe20008010009 */
[----:B------:R-:W-:Y:S01]  /*8ab0*/  IADD3 R10, R0, 0x48, RZ ;  /* 0x00000048000a7810 */ /* 0x000fe20007ffe0ff */
[----:B------:R-:W-:Y:S01]  /*8ac0*/  FFMA.FTZ R11, R106, UR4, R11 ;  /* 0x000000046a0b7c23 */ /* 0x000fe2000801000b */
[----:B------:R-:W-:-:S02]  /*8ad0*/  FSEL R249, R249, -INF , !P3 ;  /* 0xff800000f9f97808 */ /* 0x000fc40005800000 */
[----:B------:R-:W2:Y:S01]  /*8ae0*/  I2F R107, R10 ;  /* 0x0000000a006b7306 */ /* 0x000ea20000201400 */
[-C--:B------:R-:W-:Y:S01]  /*8af0*/  HMMA.16816.F32 R16, R16, R86.reuse, RZ ;  /* 0x000000561010723c */ /* 0x080fe200000018ff */
[----:B------:R-:W-:Y:S02]  /*8b00*/  FSEL R88, R88, -INF , !P2 ;  /* 0xff80000058587808 */ /* 0x000fe40005000000 */
[C---:B------:R-:W-:Y:S02]  /*8b10*/  ISETP.GE.AND P3, PT, R90.reuse, R141, PT ;  /* 0x0000008d5a00720c */ /* 0x040fe40003f66270 */
[----:B------:R-:W-:Y:S02]  /*8b20*/  ISETP.GE.AND P2, PT, R90, R140, PT ;  /* 0x0000008c5a00720c */ /* 0x000fe40003f46270 */
[----:B------:R-:W-:Y:S01]  /*8b30*/  IADD3 R90, R0, 0x50, RZ ;  /* 0x00000050005a7810 */ /* 0x000fe20007ffe0ff */
[----:B------:R-:W-:Y:S01]  /*8b40*/  HMMA.16816.F32 R80, R80, R86, RZ ;  /* 0x000000565050723c */ /* 0x000fe200000018ff */
[----:B------:R-:W3:Y:S01]  /*8b50*/  LDSM.16.M88.4 R84, [R176+0x1800] ;  /* 0x00180000b054783b */ /* 0x000ee20000000200 */
[----:B------:R-:W-:Y:S01]  /*8b60*/  FSEL R134, R134, -INF , !P3 ;  /* 0xff80000086867808 */ /* 0x000fe20005800000 */
[----:B------:R-:W-:-:S04]  /*8b70*/  DEPBAR.LE SB0, 0x0 ;  /* 0x000080000000791a */ /* 0x000fc80000000000 */
[----:B------:R-:W-:Y:S01]  /*8b80*/  FSEL R129, R129, -INF , !P2 ;  /* 0xff80000081817808 */ /* 0x000fe20005000000 */
[C---:B------:R-:W-:Y:S01]  /*8b90*/  HMMA.16816.F32 R60, R76.reuse, R94, R60 ;  /* 0x0000005e4c3c723c */ /* 0x040fe2000000183c */
[----:B------:R-:W-:Y:S01]  /*8ba0*/  FSEL R251, R251, -INF , !P5 ;  /* 0xff800000fbfb7808 */ /* 0x000fe20006800000 */
[C---:B--2---:R-:W-:Y:S01]  /*8bb0*/  FFMA.FTZ R64, R107.reuse, UR4, R64 ;  /* 0x000000046b407c23 */ /* 0x044fe20008010040 */
[----:B------:R-:W-:Y:S01]  /*8bc0*/  FSEL R8, R8, -INF , !P0 ;  /* 0xff80000008087808 */ /* 0x000fe20004000000 */
[----:B------:R-:W-:Y:S01]  /*8bd0*/  FFMA.FTZ R145, R107, UR4, R66 ;  /* 0x000000046b917c23 */ /* 0x000fe20008010042 */
[----:B------:R-:W-:Y:S01]  /*8be0*/  ISETP.GE.AND P3, PT, R10, R3, PT ;  /* 0x000000030a00720c */ /* 0x000fe20003f66270 */
[----:B------:R-:W-:Y:S01]  /*8bf0*/  I2F R95, R105 ;  /* 0x00000069005f7306 */ /* 0x000fe20000201400 */
[----:B------:R-:W-:Y:S01]  /*8c00*/  IADD3 R94, R0, 0x49, RZ ;  /* 0x00000049005e7810 */ /* 0x000fe20007ffe0ff */
[----:B-1----:R-:W-:Y:S01]  /*8c10*/  HMMA.16816.F32 R56, R76, R68, R56 ;  /* 0x000000444c38723c */ /* 0x002fe20000001838 */
[----:B------:R-:W-:-:S02]  /*8c20*/  ISETP.GE.AND P2, PT, R10, R2, PT ;  /* 0x000000020a00720c */ /* 0x000fc40003f46270 */
[C---:B------:R-:W-:Y:S02]  /*8c30*/  ISETP.GE.AND P5, PT, R10.reuse, R141, PT ;  /* 0x0000008d0a00720c */ /* 0x040fe40003fa6270 */
[-C--:B------:R-:W-:Y:S01]  /*8c40*/  ISETP.GE.AND P0, PT, R10, R140.reuse, PT ;  /* 0x0000008c0a00720c */ /* 0x080fe20003f06270 */
[----:B------:R-:W1:Y:S01]  /*8c50*/  I2F R110, R94 ;  /* 0x0000005e006e7306 */ /* 0x000e620000201400 */
[----:B------:R-:W-:Y:S01]  /*8c60*/  IADD3 R106, R0, 0x51, RZ ;  /* 0x00000051006a7810 */ /* 0x000fe20007ffe0ff */
[----:B------:R-:W-:Y:S01]  /*8c70*/  HMMA.16816.F32 R52, R72, R68, R52 ;  /* 0x000000444834723c */ /* 0x000fe20000001834 */
[----:B------:R-:W-:Y:S02]  /*8c80*/  FSEL R146, R9, -INF , !P6 ;  /* 0xff80000009927808 */ /* 0x000fe40007000000 */
[----:B------:R-:W-:Y:S02]  /*8c90*/  FSEL R135, R11, -INF , !P4 ;  /* 0xff8000000b877808 */ /* 0x000fe40006000000 */
[----:B------:R-:W-:Y:S01]  /*8ca0*/  FSEL R142, R64, -INF , !P5 ;  /* 0xff800000408e7808 */ /* 0x000fe20006800000 */
[----:B------:R-:W2:Y:S01]  /*8cb0*/  I2F R69, R90 ;  /* 0x0000005a00457306 */ /* 0x000ea20000201400 */
[-C--:B------:R-:W-:Y:S01]  /*8cc0*/  ISETP.GE.AND P6, PT, R0, R3.reuse, PT ;  /* 0x000000030000720c */ /* 0x080fe20003fc6270 */
[C---:B------:R-:W-:Y:S01]  /*8cd0*/  FFMA.FTZ R60, R107.reuse, UR4, R60 ;  /* 0x000000046b3c7c23 */ /* 0x040fe2000801003c */
[C---:B------:R-:W-:Y:S01]  /*8ce0*/  ISETP.GE.AND P4, PT, R94.reuse, R3, PT ;  /* 0x000000035e00720c */ /* 0x040fe20003f86270 */
[----:B------:R-:W-:Y:S01]  /*8cf0*/  FFMA.FTZ R10, R107, UR4, R62 ;  /* 0x000000046b0a7c23 */ /* 0x000fe2000801003e */
[----:B------:R-:W-:Y:S01]  /*8d00*/  ISETP.GE.AND P5, PT, R94, R140, PT ;  /* 0x0000008c5e00720c */ /* 0x000fe20003fa6270 */
[C---:B------:R-:W-:Y:S01]  /*8d10*/  HMMA.16816.F32 R44, R76.reuse, R70, R44 ;  /* 0x000000464c2c723c */ /* 0x040fe2000000182c */
[----:B------:R-:W-:Y:S01]  /*8d20*/  FSEL R60, R60, -INF , !P3 ;  /* 0xff8000003c3c7808 */ /* 0x000fe20005800000 */
[----:B------:R-:W4:Y:S01]  /*8d30*/  I2F R0, R106 ;  /* 0x0000006a00007306 */ /* 0x000f220000201400 */
[----:B------:R-:W-:Y:S01]  /*8d40*/  FSEL R10, R10, -INF , !P2 ;  /* 0xff8000000a0a7808 */ /* 0x000fe20005000000 */
[----:B-1----:R-:W-:Y:S01]  /*8d50*/  FFMA.FTZ R61, R110, UR4, R61 ;  /* 0x000000046e3d7c23 */ /* 0x002fe2000801003d */
[-C--:B------:R-:W-:Y:S01]  /*8d60*/  ISETP.GE.AND P3, PT, R94, R2.reuse, PT ;  /* 0x000000025e00720c */ /* 0x080fe20003f66270 */
[----:B------:R-:W-:Y:S01]  /*8d70*/  FFMA.FTZ R9, R110, UR4, R63 ;  /* 0x000000046e097c23 */ /* 0x000fe2000801003f */
[----:B------:R-:W-:Y:S01]  /*8d80*/  ISETP.GE.AND P2, PT, R94, R141, PT ;  /* 0x0000008d5e00720c */ /* 0x000fe20003f46270 */
[----:B------:R-:W-:Y:S01]  /*8d90*/  FFMA.FTZ R65, R110, UR4, R65 ;  /* 0x000000046e417c23 */ /* 0x000fe20008010041 */
[C---:B---3--:R-:W-:Y:S01]  /*8da0*/  HMMA.16816.F32 R40, R76.reuse, R84, R40 ;  /* 0x000000544c28723c */ /* 0x048fe20000001828 */
[----:B------:R-:W1:Y:S01]  /*8db0*/  I2F R94, R106 ;  /* 0x0000006a005e7306 */ /* 0x000e620000201400 */
[----:B------:R-:W-:Y:S01]  /*8dc0*/  IADD3 R68, R105, 0x58, RZ ;  /* 0x0000005869447810 */ /* 0x000fe20007ffe0ff */
[----:B--2---:R-:W-:Y:S01]  /*8dd0*/  FFMA.FTZ R56, R69, UR4, R56 ;  /* 0x0000000445387c23 */ /* 0x004fe20008010038 */
[----:B------:R-:W-:Y:S01]  /*8de0*/  FSEL R145, R145, -INF , !P0 ;  /* 0xff80000091917808 */ /* 0x000fe20004000000 */
[----:B------:R-:W-:Y:S01]  /*8df0*/  FFMA.FTZ R128, R69, UR4, R52 ;  /* 0x0000000445807c23 */ /* 0x000fe20008010034 */
[----:B------:R-:W-:Y:S01]  /*8e00*/  FSEL R61, R61, -INF , !P4 ;  /* 0xff8000003d3d7808 */ /* 0x000fe20006000000 */
[----:B------:R-:W-:Y:S01]  /*8e10*/  FFMA.FTZ R11, R69, UR4, R58 ;  /* 0x00000004450b7c23 */ /* 0x000fe2000801003a */
[----:B------:R-:W-:Y:S01]  /*8e20*/  FSEL R9, R9, -INF , !P3 ;  /* 0xff80000009097808 */ /* 0x000fe20005800000 */
[----:B------:R-:W2:Y:S01]  /*8e30*/  I2F R63, R68 ;  /* 0x00000044003f7306 */ /* 0x000ea20000201400 */
[----:B------:R-:W-:Y:S01]  /*8e40*/  FSEL R154, R65, -INF , !P2 ;  /* 0xff800000419a7808 */ /* 0x000fe20005000000 */
[C---:B------:R-:W-:Y:S01]  /*8e50*/  HMMA.16816.F32 R28, R76.reuse, R86, R28 ;  /* 0x000000564c1c723c */ /* 0x040fe2000000181c */
[----:B------:R-:W-:Y:S01]  /*8e60*/  ISETP.GE.AND P0, PT, R90, R3, PT ;  /* 0x000000035a00720c */ /* 0x000fe20003f06270 */
[----:B----4-:R-:W-:Y:S01]  /*8e70*/  FFMA.FTZ R59, R0, UR4, R59 ;  /* 0x00000004003b7c23 */ /* 0x010fe2000801003b */
[C---:B------:R-:W-:Y:S01]  /*8e80*/  ISETP.GE.AND P4, PT, R90.reuse, R2, PT ;  /* 0x000000025a00720c */ /* 0x040fe20003f86270 */
[----:B------:R-:W-:Y:S01]  /*8e90*/  FFMA.FTZ R54, R69, UR4, R54 ;  /* 0x0000000445367c23 */ /* 0x000fe20008010036 */
[-C--:B------:R-:W-:Y:S01]  /*8ea0*/  ISETP.GE.AND P3, PT, R90, R141.reuse, PT ;  /* 0x0000008d5a00720c */ /* 0x080fe20003f66270 */
[----:B-1----:R-:W-:Y:S01]  /*8eb0*/  FFMA.FTZ R55, R94, UR4, R55 ;  /* 0x000000045e377c23 */ /* 0x002fe20008010037 */
[----:B------:R-:W-:Y:S01]  /*8ec0*/  ISETP.GE.AND P2, PT, R90, R140, PT ;  /* 0x0000008c5a00720c */ /* 0x000fe20003f46270 */
[C---:B------:R-:W-:Y:S01]  /*8ed0*/  HMMA.16816.F32 R24, R76.reuse, R12, R24 ;  /* 0x0000000c4c18723c */ /* 0x040fe20000001818 */
[C---:B------:R-:W-:Y:S01]  /*8ee0*/  IADD3 R66, R105.reuse, 0x59, RZ ;  /* 0x0000005969427810 */ /* 0x040fe20007ffe0ff */
[----:B------:R-:W-:Y:S01]  /*8ef0*/  FFMA.FTZ R67, R110, UR4, R67 ;  /* 0x000000046e437c23 */ /* 0x000fe20008010043 */
[C---:B------:R-:W-:Y:S01]  /*8f00*/  IADD3 R90, R105.reuse, 0x60, RZ ;  /* 0x00000060695a7810 */ /* 0x040fe20007ffe0ff */
[----:B------:R-:W-:Y:S01]  /*8f10*/  FFMA.FTZ R130, R0, UR4, R53 ;  /* 0x0000000400827c23 */ /* 0x000fe20008010035 */
[----:B------:R-:W-:Y:S01]  /*8f20*/  IADD3 R64, R105, 0x61, RZ ;  /* 0x0000006169407810 */ /* 0x000fe20007ffe0ff */
[----:B------:R-:W1:Y:S01]  /*8f30*/  I2F R62, R66 ;  /* 0x00000042003e7306 */ /* 0x000e620000201400 */
[----:B------:R-:W-:Y:S01]  /*8f40*/  FSEL R52, R56, -INF , !P0 ;  /* 0xff80000038347808 */ /* 0x000fe20004000000 */
[----:B------:R-:W-:Y:S01]  /*8f50*/  HMMA.16816.F32 R80, R76, R14, R80 ;  /* 0x0000000e4c50723c */ /* 0x000fe20000001850 */
[----:B------:R-:W-:Y:S01]  /*8f60*/  ISETP.GE.AND P0, PT, R106, R2, PT ;  /* 0x000000026a00720c */ /* 0x000fe20003f06270 */
[----:B------:R-:W-:Y:S01]  /*8f70*/  FFMA.FTZ R56, R101, UR4, R100 ;  /* 0x0000000465387c23 */ /* 0x000fe20008010064 */
[----:B------:R-:W-:Y:S01]  /*8f80*/  IADD3 R94, R105, 0x69, RZ ;  /* 0x00000069695e7810 */ /* 0x000fe20007ffe0ff */
[----:B--2---:R-:W-:Y:S01]  /*8f90*/  FFMA.FTZ R44, R63, UR4, R44 ;  /* 0x000000043f2c7c23 */ /* 0x004fe2000801002c */
[C---:B------:R-:W-:Y:S01]  /*8fa0*/  IADD3 R107, R105.reuse, 0x68, RZ ;  /* 0x00000068696b7810 */ /* 0x040fe20007ffe0ff */
[----:B------:R-:W2:Y:S01]  /*8fb0*/  I2F R65, R90 ;  /* 0x0000005a00417306 */ /* 0x000ea20000201400 */
[----:B------:R-:W-:Y:S01]  /*8fc0*/  IADD3 R79, R105, 0x70, RZ ;  /* 0x00000070694f7810 */ /* 0x000fe20007ffe0ff */
[----:B------:R-:W-:Y:S01]  /*8fd0*/  FFMA.FTZ R57, R0, UR4, R57 ;  /* 0x0000000400397c23 */ /* 0x000fe20008010039 */
[----:B------:R-:W-:Y:S01]  /*8fe0*/  FSEL R100, R59, -INF , !P0 ;  /* 0xff8000003b647808 */ /* 0x000fe20004000000 */
[C---:B------:R-:W-:Y:S01]  /*8ff0*/  HMMA.16816.F32 R48, R72.reuse, R70, R48 ;  /* 0x000000464830723c */ /* 0x040fe20000001830 */
[----:B------:R-:W-:Y:S01]  /*9000*/  FSEL R128, R128, -INF , !P3 ;  /* 0xff80000080807808 */ /* 0x000fe20005800000 */
[----:B------:R-:W-:Y:S01]  /*9010*/  FFMA.FTZ R102, R95, UR4, R102 ;  /* 0x000000045f667c23 */ /* 0x000fe20008010066 */
[----:B------:R-:W-:Y:S01]  /*9020*/  ISETP.GE.AND P3, PT, R106, R140, PT ;  /* 0x0000008c6a00720c */ /* 0x000fe20003f66270 */
[----:B------:R-:W3:Y:S01]  /*9030*/  I2F R58, R64 ;  /* 0x00000040003a7306 */ /* 0x000ee20000201400 */
[----:B------:R-:W-:Y:S01]  /*9040*/  FSEL R11, R11, -INF , !P4 ;  /* 0xff8000000b0b7808 */ /* 0x000fe20006000000 */
[----:B-1----:R-:W-:Y:S01]  /*9050*/  FFMA.FTZ R47, R62, UR4, R47 ;  /* 0x000000043e2f7c23 */ /* 0x002fe2000801002f */
[----:B------:R-:W-:Y:S01]  /*9060*/  ISETP.GE.AND P4, PT, R106, R141, PT ;  /* 0x0000008d6a00720c */ /* 0x000fe20003f86270 */
[----:B------:R-:W-:Y:S01]  /*9070*/  HMMA.16816.F32 R32, R72, R86, R32 ;  /* 0x000000564820723c */ /* 0x000fe20000001820 */
[----:B------:R-:W-:-:S02]  /*9080*/  ISETP.GE.AND P0, PT, R68, R3, PT ;  /* 0x000000034400720c */ /* 0x000fc40003f06270 */
[----:B------:R-:W-:Y:S01]  /*9090*/  FSEL R127, R55, -INF , !P3 ;  /* 0xff800000377f7808 */ /* 0x000fe20005800000 */
[----:B------:R-:W1:Y:S01]  /*90a0*/  I2F R78, R94 ;  /* 0x0000005e004e7306 */ /* 0x000e620000201400 */
[----:B------:R-:W-:Y:S01]  /*90b0*/  FSEL R143, R67, -INF , !P5 ;  /* 0xff800000438f7808 */ /* 0x000fe20006800000 */
[----:B------:R-:W-:Y:S01]  /*90c0*/  FFMA.FTZ R55, R62, UR4, R45 ;  /* 0x000000043e377c23 */ /* 0x000fe2000801002d */
[-C--:B------:R-:W-:Y:S01]  /*90d0*/  ISETP.GE.AND P5, PT, R106, R3.reuse, PT ;  /* 0x000000036a00720c */ /* 0x080fe20003fa6270 */
[C---:B--2---:R-:W-:Y:S01]  /*90e0*/  FFMA.FTZ R40, R65.reuse, UR4, R40 ;  /* 0x0000000441287c23 */ /* 0x044fe20008010028 */
[----:B------:R-:W-:Y:S01]  /*90f0*/  FSEL R130, R130, -INF , !P4 ;  /* 0xff80000082827808 */ /* 0x000fe20006000000 */
[C---:B------:R-:W-:Y:S01]  /*9100*/  HMMA.16816.F32 R20, R72.reuse, R12, R20 ;  /* 0x0000000c4814723c */ /* 0x040fe20000001814 */
[-C--:B------:R-:W-:Y:S01]  /*9110*/  ISETP.GE.AND P3, PT, R90, R3.reuse, PT ;  /* 0x000000035a00720c */ /* 0x080fe20003f66270 */
[----:B------:R-:W2:Y:S01]  /*9120*/  I2F R69, R107 ;  /* 0x0000006b00457306 */ /* 0x000ea20000201400 */
[----:B------:R-:W-:Y:S01]  /*9130*/  FSEL R45, R44, -INF , !P0 ;  /* 0xff8000002c2d7808 */ /* 0x000fe20004000000 */
[----:B---3--:R-:W-:Y:S01]  /*9140*/  FFMA.FTZ R41, R58, UR4, R41 ;  /* 0x000000043a297c23 */ /* 0x008fe20008010029 */
[-C--:B------:R-:W-:Y:S01]  /*9150*/  ISETP.GE.AND P4, PT, R66, R3.reuse, PT ;  /* 0x000000034200720c */ /* 0x080fe20003f86270 */
[----:B------:R-:W-:Y:S01]  /*9160*/  FFMA.FTZ R42, R65, UR4, R42 ;  /* 0x00000004412a7c23 */ /* 0x000fe2000801002a */
[-C--:B------:R-:W-:Y:S01]  /*9170*/  ISETP.GE.AND P0, PT, R64, R3.reuse, PT ;  /* 0x000000034000720c */ /* 0x080fe20003f06270 */
[C---:B------:R-:W-:Y:S01]  /*9180*/  HMMA.16816.F32 R36, R72.reuse, R84, R36 ;  /* 0x000000544824723c */ /* 0x040fe20000001824 */
[----:B------:R-:W-:Y:S01]  /*9190*/  IADD3 R67, R105, 0x71, RZ ;  /* 0x0000007169437810 */ /* 0x000fe20007ffe0ff */
[----:B------:R-:W3:Y:S01]  /*91a0*/  I2F R59, R79 ;  /* 0x0000004f003b7306 */ /* 0x000ee20000201400 */
[----:B------:R-:W-:Y:S01]  /*91b0*/  FSEL R53, R57, -INF , !P5 ;  /* 0xff80000039357808 */ /* 0x000fe20006800000 */
[----:B-1----:R-:W-:Y:S01]  /*91c0*/  FFMA.FTZ R29, R78, UR4, R29 ;  /* 0x000000044e1d7c23 */ /* 0x002fe2000801001d */
[----:B------:R-:W-:Y:S01]  /*91d0*/  FSEL R44, R40, -INF , !P3 ;  /* 0xff800000282c7808 */ /* 0x000fe20005800000 */
[----:B------:R-:W-:Y:S01]  /*91e0*/  FFMA.FTZ R106, R78, UR4, R31 ;  /* 0x000000044e6a7c23 */ /* 0x000fe2000801001f */
[----:B------:R-:W-:Y:S01]  /*91f0*/  FSEL R131, R54, -INF , !P2 ;  /* 0xff80000036837808 */ /* 0x000fe20005000000 */
[----:B------:R-:W-:Y:S01]  /*9200*/  FFMA.FTZ R43, R58, UR4, R43 ;  /* 0x000000043a2b7c23 */ /* 0x000fe2000801002b */
[----:B------:R-:W-:Y:S01]  /*9210*/  FSEL R56, R56, -INF , !P6 ;  /* 0xff80000038387808 */ /* 0x000fe20007000000 */
[----:B--2---:R-:W-:Y:S01]  /*9220*/  FFMA.FTZ R28, R69, UR4, R28 ;  /* 0x00000004451c7c23 */ /* 0x004fe2000801001c */
[----:B------:R-:W-:Y:S01]  /*9230*/  IADD3 R57, R105, 0x78, RZ ;  /* 0x0000007869397810 */ /* 0x000fe20007ffe0ff */
[----:B------:R-:W1:Y:S01]  /*9240*/  I2F R76, R67 ;  /* 0x00000043004c7306 */ /* 0x000e620000201400 */
[----:B------:R-:W-:Y:S01]  /*9250*/  FSEL R55, R55, -INF , !P4 ;  /* 0xff80000037377808 */ /* 0x000fe20006000000 */
[----:B------:R-:W-:Y:S01]  /*9260*/  FFMA.FTZ R124, R69, UR4, R30 ;  /* 0x00000004457c7c23 */ /* 0x000fe2000801001e */
[----:B------:R-:W-:Y:S01]  /*9270*/  ISETP.GE.AND P3, PT, R94, R3, PT ;  /* 0x000000035e00720c */ /* 0x000fe20003f66270 */
[----:B------:R-:W-:Y:S01]  /*9280*/  FFMA.FTZ R49, R62, UR4, R49 ;  /* 0x000000043e317c23 */ /* 0x000fe20008010031 */
[----:B------:R-:W-:Y:S01]  /*9290*/  FSEL R41, R41, -INF , !P0 ;  /* 0xff80000029297808 */ /* 0x000fe20004000000 */
[----:B---3--:R-:W-:Y:S01]  /*92a0*/  FFMA.FTZ R24, R59, UR4, R24 ;  /* 0x000000043b187c23 */ /* 0x008fe20008010018 */
[C---:B------:R-:W-:Y:S01]  /*92b0*/  ISETP.GE.AND P2, PT, R105.reuse, R2, PT ;  /* 0x000000026900720c */ /* 0x040fe20003f46270 */
[----:B------:R-:W2:Y:S01]  /*92c0*/  I2F R77, R57 ;  /* 0x00000039004d7306 */ /* 0x000ea20000201400 */
[C---:B------:R-:W-:Y:S01]  /*92d0*/  ISETP.GE.AND P6, PT, R105.reuse, R141, PT ;  /* 0x0000008d6900720c */ /* 0x040fe20003fc6270 */
[----:B------:R-:W-:Y:S01]  /*92e0*/  HMMA.16816.F32 R16, R72, R14, R16 ;  /* 0x0000000e4810723c */ /* 0x000fe20000001810 */
[----:B------:R-:W-:Y:S01]  /*92f0*/  ISETP.GE.AND P5, PT, R105, R140, PT ;  /* 0x0000008c6900720c */ /* 0x000fe20003fa6270 */
[----:B------:R-:W-:Y:S01]  /*9300*/  FFMA.FTZ R32, R69, UR4, R32 ;  /* 0x0000000445207c23 */ /* 0x000fe20008010020 */
[-C--:B------:R-:W-:Y:S01]  /*9310*/  ISETP.GE.AND P4, PT, R107, R3.reuse, PT ;  /* 0x000000036b00720c */ /* 0x080fe20003f86270 */
[----:B------:R-:W-:Y:S01]  /*9320*/  FFMA.FTZ R48, R63, UR4, R48 ;  /* 0x000000043f307c23 */ /* 0x000fe20008010030 */
[-C--:B------:R-:W-:Y:S01]  /*9330*/  ISETP.GE.AND P0, PT, R79, R3.reuse, PT ;  /* 0x000000034f00720c */ /* 0x080fe20003f06270 */
[C---:B-1----:R-:W-:Y:S01]  /*9340*/  FFMA.FTZ R25, R76.reuse, UR4, R25 ;  /* 0x000000044c197c23 */ /* 0x042fe20008010019 */
[----:B------:R-:W-:Y:S01]  /*9350*/  IADD3 R105, R105, 0x79, RZ ;  /* 0x0000007969697810 */ /* 0x000fe20007ffe0ff */
[C---:B------:R-:W-:Y:S01]  /*9360*/  FFMA.FTZ R0, R76.reuse, UR4, R27 ;  /* 0x000000044c007c23 */ /* 0x040fe2000801001b */
[----:B------:R-:W-:Y:S01]  /*9370*/  FSEL R40, R29, -INF , !P3 ;  /* 0xff8000001d287808 */ /* 0x000fe20005800000 */
[----:B------:R-:W-:Y:S01]  /*9380*/  FFMA.FTZ R21, R76, UR4, R21 ;  /* 0x000000044c157c23 */ /* 0x000fe20008010015 */
[----:B------:R-:W-:Y:S01]  /*9390*/  FSEL R54, R28, -INF , !P4 ;  /* 0xff8000001c367808 */ /* 0x000fe20006000000 */
[----:B------:R-:W-:Y:S01]  /*93a0*/  FFMA.FTZ R28, R95, UR4, R96 ;  /* 0x000000045f1c7c23 */ /* 0x000fe20008010060 */
[----:B------:R-:W-:Y:S01]  /*93b0*/  FSEL R29, R24, -INF , !P0 ;  /* 0xff800000181d7808 */ /* 0x000fe20004000000 */
[----:B--2---:R-:W-:Y:S01]  /*93c0*/  FFMA.FTZ R80, R77, UR4, R80 ;  /* 0x000000044d507c23 */ /* 0x004fe20008010050 */
[-C--:B------:R-:W-:Y:S01]  /*93d0*/  ISETP.GE.AND P4, PT, R67, R3.reuse, PT ;  /* 0x000000034300720c */ /* 0x080fe20003f86270 */
[----:B------:R-:W-:Y:S01]  /*93e0*/  FFMA.FTZ R82, R77, UR4, R82 ;  /* 0x000000044d527c23 */ /* 0x000fe20008010052 */
[-C--:B------:R-:W-:Y:S01]  /*93f0*/  ISETP.GE.AND P3, PT, R57, R3.reuse, PT ;  /* 0x000000033900720c */ /* 0x080fe20003f66270 */
[----:B------:R-:W-:Y:S01]  /*9400*/  FFMA.FTZ R50, R63, UR4, R50 ;  /* 0x000000043f327c23 */ /* 0x000fe20008010032 */
[----:B------:R-:W-:Y:S01]  /*9410*/  ISETP.GE.AND P0, PT, R105, R3, PT ;  /* 0x000000036900720c */ /* 0x000fe20003f06270 */
[----:B------:R-:W-:Y:S01]  /*9420*/  FFMA.FTZ R3, R59, UR4, R26 ;  /* 0x000000043b037c23 */ /* 0x000fe2000801001a */
[----:B------:R-:W-:Y:S01]  /*9430*/  FSEL R27, R102, -INF , !P2 ;  /* 0xff800000661b7808 */ /* 0x000fe20005000000 */
[----:B------:R-:W-:Y:S01]  /*9440*/  FFMA.FTZ R26, R63, UR4, R46 ;  /* 0x000000043f1a7c23 */ /* 0x000fe2000801002e */
[-C--:B------:R-:W-:Y:S01]  /*9450*/  ISETP.GE.AND P2, PT, R90, R2.reuse, PT ;  /* 0x000000025a00720c */ /* 0x080fe20003f46270 */
[----:B------:R-:W1:Y:S01]  /*9460*/  I2F R46, R105 ;  /* 0x00000069002e7306 */ /* 0x000e620000201400 */
[----:B------:R-:W-:Y:S01]  /*9470*/  FSEL R31, R25, -INF , !P4 ;  /* 0xff800000191f7808 */ /* 0x000fe20006000000 */
[----:B------:R-:W-:Y:S01]  /*9480*/  FFMA.FTZ R25, R95, UR4, R98 ;  /* 0x000000045f197c23 */ /* 0x000fe20008010062 */
[-C--:B------:R-:W-:Y:S01]  /*9490*/  ISETP.GE.AND P4, PT, R68, R2.reuse, PT ;  /* 0x000000024400720c */ /* 0x080fe20003f86270 */
[----:B------:R-:W-:Y:S01]  /*94a0*/  FFMA.FTZ R51, R62, UR4, R51 ;  /* 0x000000043e337c23 */ /* 0x000fe20008010033 */
[----:B------:R-:W-:Y:S01]  /*94b0*/  FSEL R168, R42, -INF , !P2 ;  /* 0xff8000002aa87808 */ /* 0x000fe20005000000 */
[C---:B------:R-:W-:Y:S01]  /*94c0*/  FFMA.FTZ R36, R65.reuse, UR4, R36 ;  /* 0x0000000441247c23 */ /* 0x040fe20008010024 */
[----:B------:R-:W-:Y:S01]  /*94d0*/  FSEL R30, R80, -INF , !P3 ;  /* 0xff800000501e7808 */ /* 0x000fe20005800000 */
[----:B------:R-:W-:Y:S01]  /*94e0*/  FFMA.FTZ R38, R65, UR4, R38 ;  /* 0x0000000441267c23 */ /* 0x000fe20008010026 */
[-C--:B------:R-:W-:Y:S01]  /*94f0*/  ISETP.GE.AND P3, PT, R66, R2.reuse, PT ;  /* 0x000000024200720c */ /* 0x080fe20003f66270 */
[----:B------:R-:W-:Y:S01]  /*9500*/  FFMA.FTZ R37, R58, UR4, R37 ;  /* 0x000000043a257c23 */ /* 0x000fe20008010025 */
[----:B------:R-:W-:Y:S01]  /*9510*/  FSEL R26, R26, -INF , !P4 ;  /* 0xff8000001a1a7808 */ /* 0x000fe20006000000 */
[----:B------:R-:W-:Y:S01]  /*9520*/  FFMA.FTZ R39, R58, UR4, R39 ;  /* 0x000000043a277c23 */ /* 0x000fe20008010027 */
[-C--:B------:R-:W-:Y:S01]  /*9530*/  ISETP.GE.AND P4, PT, R64, R2.reuse, PT ;  /* 0x000000024000720c */ /* 0x080fe20003f86270 */
[----:B------:R-:W-:Y:S01]  /*9540*/  FFMA.FTZ R34, R69, UR4, R34 ;  /* 0x0000000445227c23 */ /* 0x000fe20008010022 */
[----:B------:R-:W-:Y:S01]  /*9550*/  FSEL R236, R47, -INF , !P3 ;  /* 0xff8000002fec7808 */ /* 0x000fe20005800000 */
[C---:B-1----:R-:W-:Y:S01]  /*9560*/  FFMA.FTZ R42, R46.reuse, UR4, R81 ;  /* 0x000000042e2a7c23 */ /* 0x042fe20008010051 */
[-C--:B------:R-:W-:Y:S01]  /*9570*/  ISETP.GE.AND P3, PT, R107, R2.reuse, PT ;  /* 0x000000026b00720c */ /* 0x080fe20003f66270 */
        /* <DEDUP_REMOVED lines=13> */
[----:B------:R-:W-:Y:S01]  /*9650*/  FSEL R164, R49, -INF , !P0 ;  /* 0xff80000031a47808 */ /* 0x000fe20004000000 */
[----:B------:R-:W-:Y:S01]  /*9660*/  FFMA.FTZ R18, R77, UR4, R18 ;  /* 0x000000044d127c23 */ /* 0x000fe20008010012 */
[----:B------:R-:W-:Y:S01]  /*9670*/  ISETP.GE.AND P3, PT, R67, R2, PT ;  /* 0x000000024300720c */ /* 0x000fe20003f66270 */
[----:B------:R-:W-:Y:S01]  /*9680*/  FFMA.FTZ R17, R46, UR4, R17 ;  /* 0x000000042e117c23 */ /* 0x000fe20008010011 */
[----:B------:R-:W-:Y:S01]  /*9690*/  FSEL R106, R106, -INF , !P2 ;  /* 0xff8000006a6a7808 */ /* 0x000fe20005000000 */
[----:B------:R-:W-:Y:S01]  /*96a0*/  FFMA.FTZ R19, R46, UR4, R19 ;  /* 0x000000042e137c23 */ /* 0x000fe20008010013 */
[----:B------:R-:W-:Y:S01]  /*96b0*/  BAR.SYNC.DEFER_BLOCKING 0x0 ;  /* 0x0000000000007b1d */ /* 0x000fe20000010000 */
[----:B------:R-:W-:-:S02]  /*96c0*/  ISETP.GE.AND P0, PT, R107, R141, PT ;  /* 0x0000008d6b00720c */ /* 0x000fc40003f06270 */
[-C--:B------:R-:W-:Y:S02]  /*96d0*/  ISETP.GE.AND P2, PT, R57, R2.reuse, PT ;  /* 0x000000023900720c */ /* 0x080fe40003f46270 */
[----:B------:R-:W-:Y:S02]  /*96e0*/  FSEL R3, R3, -INF , !P4 ;  /* 0xff80000003037808 */ /* 0x000fe40006000000 */
[----:B------:R-:W-:Y:S02]  /*96f0*/  ISETP.GE.AND P4, PT, R105, R2, PT ;  /* 0x000000026900720c */ /* 0x000fe40003f86270 */
[----:B------:R-:W-:Y:S02]  /*9700*/  FSEL R2, R0, -INF , !P3 ;  /* 0xff80000000027808 */ /* 0x000fe40005800000 */
[----:B------:R-:W-:Y:S02]  /*9710*/  FSEL R158, R32, -INF , !P0 ;  /* 0xff800000209e7808 */ /* 0x000fe40004000000 */
[----:B------:R-:W-:-:S02]  /*9720*/  FSEL R0, R82, -INF , !P2 ;  /* 0xff80000052007808 */ /* 0x000fc40005000000 */
[-C--:B------:R-:W-:Y:S02]  /*9730*/  ISETP.GE.AND P0, PT, R67, R141.reuse, PT ;  /* 0x0000008d4300720c */ /* 0x080fe40003f06270 */
[C---:B------:R-:W-:Y:S02]  /*9740*/  ISETP.GE.AND P3, PT, R68.reuse, R141, PT ;  /* 0x0000008d4400720c */ /* 0x040fe40003f66270 */
[----:B------:R-:W-:Y:S02]  /*9750*/  ISETP.GE.AND P2, PT, R68, R140, PT ;  /* 0x0000008c4400720c */ /* 0x000fe40003f46270 */
[----:B------:R-:W-:Y:S02]  /*9760*/  FSEL R116, R21, -INF , !P0 ;  /* 0xff80000015747808 */ /* 0x000fe40004000000 */
[----:B------:R-:W-:Y:S02]  /*9770*/  FSEL R24, R24, -INF , !P4 ;  /* 0xff80000018187808 */ /* 0x000fe40006000000 */
[----:B------:R-:W-:-:S02]  /*9780*/  FSEL R28, R28, -INF , !P6 ;  /* 0xff8000001c1c7808 */ /* 0x000fc40007000000 */
[----:B------:R-:W-:Y:S02]  /*9790*/  FSEL R25, R25, -INF , !P5 ;  /* 0xff80000019197808 */ /* 0x000fe40006800000 */
[----:B------:R-:W-:Y:S02]  /*97a0*/  FSEL R166, R48, -INF , !P3 ;  /* 0xff80000030a67808 */ /* 0x000fe40005800000 */
[----:B------:R-:W-:Y:S02]  /*97b0*/  FSEL R159, R50, -INF , !P2 ;  /* 0xff800000329f7808 */ /* 0x000fe40005000000 */
[----:B------:R-:W-:Y:S02]  /*97c0*/  PLOP3.LUT P0, PT, PT, PT, UP0, 0x80, 0x0 ;  /* 0x000000000000781c */ /* 0x000fe40003f0f008 */
[----:B------:R-:W-:Y:S02]  /*97d0*/  ISETP.GE.AND P4, PT, R66, R140, PT ;  /* 0x0000008c4200720c */ /* 0x000fe40003f86270 */
[----:B------:R-:W-:-:S02]  /*97e0*/  ISETP.GE.AND P6, PT, R90, R141, PT ;  /* 0x0000008d5a00720c */ /* 0x000fc40003fc6270 */
        /* <DEDUP_REMOVED lines=8> */
[-C--:B------:R-:W-:Y:S02]  /*9870*/  ISETP.GE.AND P4, PT, R107, R140.reuse, PT ;  /* 0x0000008c6b00720c */ /* 0x080fe40003f86270 */
[CC--:B------:R-:W-:Y:S02]  /*9880*/  ISETP.GE.AND P6, PT, R94.reuse, R141.reuse, PT ;  /* 0x0000008d5e00720c */ /* 0x0c0fe40003fc6270 */
[----:B------:R-:W-:Y:S02]  /*9890*/  ISETP.GE.AND P5, PT, R94, R140, PT ;  /* 0x0000008c5e00720c */ /* 0x000fe40003fa6270 */
[----:B------:R-:W-:-:S02]  /*98a0*/  ISETP.GE.AND P3, PT, R79, R141, PT ;  /* 0x0000008d4f00720c */ /* 0x000fc40003f66270 */
[----:B------:R-:W-:Y:S02]  /*98b0*/  ISETP.GE.AND P2, PT, R79, R140, PT ;  /* 0x0000008c4f00720c */ /* 0x000fe40003f46270 */
[----:B------:R-:W-:Y:S02]  /*98c0*/  FSEL R125, R34, -INF , !P4 ;  /* 0xff800000227d7808 */ /* 0x000fe40006000000 */
[----:B------:R-:W-:Y:S02]  /*98d0*/  FSEL R144, R33, -INF , !P6 ;  /* 0xff80000021907808 */ /* 0x000fe40007000000 */
[----:B------:R-:W-:Y:S02]  /*98e0*/  FSEL R119, R35, -INF , !P5 ;  /* 0xff80000023777808 */ /* 0x000fe40006800000 */
[----:B------:R-:W-:Y:S02]  /*98f0*/  FSEL R118, R20, -INF , !P3 ;  /* 0xff80000014767808 */ /* 0x000fe40005800000 */
[----:B------:R-:W-:-:S02]  /*9900*/  FSEL R111, R22, -INF , !P2 ;  /* 0xff800000166f7808 */ /* 0x000fc40005000000 */
[-C--:B------:R-:W-:Y:S02]  /*9910*/  ISETP.GE.AND P4, PT, R67, R140.reuse, PT ;  /* 0x0000008c4300720c */ /* 0x080fe40003f86270 */
        /* <DEDUP_REMOVED lines=8> */
[----:B------:R-:W-:Y:S01]  /*99a0*/  FSEL R101, R19, -INF , !P2 ;  /* 0xff80000013657808 */ /* 0x000fe20005000000 */
[----:B------:R-:W-:Y:S05]  /*99b0*/  @!P0 BRA `(.L_x_130) ;  /* 0x0000038000008947 */ /* 0x000fea0003800000 */
[----:B------:R-:W-:Y:S01]  /*99c0*/  UIADD3 UR21, UR22, -0x3, URZ ;  /* 0xfffffffd16157890 */ /* 0x000fe2000fffe03f */
[----:B------:R-:W-:Y:S01]  /*99d0*/  IMAD.MOV.U32 R12, RZ, RZ, c[0x0][0x198] ;  /* 0x00006600ff0c7624 */ /* 0x000fe200078e00ff */
[----:B------:R-:W-:Y:S01]  /*99e0*/  ULDC.64 UR6, c[0x0][0x198] ;  /* 0x0000660000067ab9 */ /* 0x000fe20000000a00 */
[----:B------:R1:W-:Y:S01]  /*99f0*/  @P1 STS [R191+0x2000], RZ ;  /* 0x002000ffbf001388 */ /* 0x0003e20000000800 */
[----:B------:R-:W-:Y:S01]  /*9a00*/  USHF.R.S32.HI UR5, URZ, 0x1f, UR21 ;  /* 0x0000001f3f057899 */ /* 0x000fe20008011415 */
[----:B------:R-:W-:Y:S01]  /*9a10*/  BSSY B0, `(.L_x_131) ;  /* 0x0000031000007945 */ /* 0x000fe20003800000 */
[----:B------:R-:W-:Y:S01]  /*9a20*/  UIMAD.WIDE.U32 UR24, UR21, UR6, URZ ;  /* 0x00000006151872a5 */ /* 0x000fe2000f8e003f */
[----:B------:R1:W-:Y:S01]  /*9a30*/  @P1 STS [R191+0x2004], RZ ;  /* 0x002004ffbf001388 */ /* 0x0003e20000000800 */
[----:B------:R-:W-:-:S03]  /*9a40*/  UIMAD UR5, UR5, UR6, URZ ;  /* 0x00000006050572a4 */ /* 0x000fc6000f8e023f */
[----:B------:R1:W-:Y:S01]  /*9a50*/  @P1 STS.64 [R191+0x2008], RZ ;  /* 0x002008ffbf001388 */ /* 0x0003e20000000a00 */
[----:B------:R-:W-:Y:S01]  /*9a60*/  UIMAD UR5, UR21, UR7, UR5 ;  /* 0x00000007150572a4 */ /* 0x000fe2000f8e0205 */
[----:B------:R-:W-:Y:S02]  /*9a70*/  IMAD.U32 R19, RZ, RZ, UR24 ;  /* 0x00000018ff137e24 */ /* 0x000fe4000f8e00ff */
[----:B------:R-:W-:Y:S01]  /*9a80*/  IMAD.U32 R14, RZ, RZ, UR24 ;  /* 0x00000018ff0e7e24 */ /* 0x000fe2000f8e00ff */
[----:B------:R-:W-:Y:S02]  /*9a90*/  UIADD3 UR5, UR25, UR5, URZ ;  /* 0x0000000519057290 */ /* 0x000fe4000fffe03f */
[----:B------:R-:W-:-:S04]  /*9aa0*/  LEA R18, P3, R19, R224, 0x7 ;  /* 0x000000e013127211 */ /* 0x000fc800078638ff */
[----:B------:R-:W-:Y:S01]  /*9ab0*/  IMAD.U32 R13, RZ, RZ, UR5 ;  /* 0x00000005ff0d7e24 */ /* 0x000fe2000f8e00ff */
[C---:B------:R-:W-:Y:S02]  /*9ac0*/  @!P1 IADD3 R15, P2, R18.reuse, UR10, RZ ;  /* 0x0000000a120f9c10 */ /* 0x040fe4000ff5e0ff */
[----:B------:R-:W-:Y:S02]  /*9ad0*/  @!P1 LEA R32, P5, R18, c[0x0][0x168], 0x1 ;  /* 0x00005a0012209a11 */ /* 0x000fe400078a08ff */
[----:B------:R-:W-:Y:S01]  /*9ae0*/  LEA.HI.X R19, R14, R227, R13, 0x7, P3 ;  /* 0x000000e30e137211 */ /* 0x000fe200018f3c0d */
[----:B------:R-:W-:Y:S01]  /*9af0*/  @!P1 IMAD.MOV.U32 R13, RZ, RZ, c[0x0][0x19c] ;  /* 0x00006700ff0d9624 */ /* 0x000fe200078e00ff */
[----:B------:R-:W-:Y:S02]  /*9b00*/  @!P1 LEA R16, P3, R12, R18, 0x6 ;  /* 0x000000120c109211 */ /* 0x000fe400078630ff */
[----:B------:R-:W-:Y:S02]  /*9b10*/  @!P1 LEA R22, P4, R15, c[0x0][0x168], 0x1 ;  /* 0x00005a000f169a11 */ /* 0x000fe400078808ff */
[----:B------:R-:W-:-:S02]  /*9b20*/  @!P1 IADD3.X R14, R19, UR9, RZ, P2, !PT ;  /* 0x00000009130e9c10 */ /* 0x000fc400097fe4ff */
[----:B------:R-:W-:Y:S02]  /*9b30*/  @!P1 LEA R20, P2, R16, c[0x0][0x168], 0x1 ;  /* 0x00005a0010149a11 */ /* 0x000fe400078408ff */
        /* <DEDUP_REMOVED lines=21> */
[----:B------:R-:W-:Y:S01]  /*9c90*/  IMAD.WIDE.U32 R18, R12, 0x60, R18 ;  /* 0x000000600c127825 */ /* 0x000fe200078e0012 */
        /* <DEDUP_REMOVED lines=8> */
.L_x_132:
[----:B------:R-:W-:Y:S05]  /*9d20*/  BSYNC B0 ;  /* 0x0000000000007941 */ /* 0x000fea0003800000 */
.L_x_131:
[----:B------:R-:W0:Y:S02]  /*9d30*/  LDGDEPBAR ;  /* 0x00000000000079af */ /* 0x000e240000000000 */
.L_x_130:
[----:B------:R-:W-:Y:S01]  /*9d40*/  FMNMX.FTZ R12, R133, R56, !PT ;  /* 0x00000038850c7209 */ /* 0x000fe20007810000 */
[----:B------:R-:W-:-:S03]  /*9d50*/  @UP0 UIADD3 UR5, UR22, -0x3, URZ ;  /* 0xfffffffd16050890 */ /* 0x000fc6000fffe03f */
        /* <DEDUP_REMOVED lines=30> */
[----:B--2---:R-:W-:-:S05]  /*9f40*/  FMNMX.FTZ R14, R42, R13, !PT ;  /* 0x0000000d2a0e7209 */ /* 0x004fca0007810000 */
[----:B------:R-:W2:Y:S02]  /*9f50*/  SHFL.BFLY PT, R13, R14, 0x2, 0x1f ;  /* 0x0c401f000e0d7f89 */ /* 0x000ea400000e0000 */
[----:B--2---:R-:W-:-:S05]  /*9f60*/  FMNMX.FTZ R13, R14, R13, !PT ;  /* 0x0000000d0e0d7209 */ /* 0x004fca0007810000 */
[----:B------:R-:W2:Y:S02]  /*9f70*/  SHFL.BFLY PT, R90, R13, 0x1, 0x1f ;  /* 0x0c201f000d5a7f89 */ /* 0x000ea400000e0000 */
[----:B--2---:R-:W-:Y:S02]  /*9f80*/  FMNMX.FTZ R90, R13, R90, !PT ;  /* 0x0000005a0d5a7209 */ /* 0x004fe40007810000 */
[----:B------:R-:W-:Y:S02]  /*9f90*/  FMNMX.FTZ R13, R132, R27, !PT ;  /* 0x0000001b840d7209 */ /* 0x000fe40007810000 */
[C---:B------:R-:W-:Y:S01]  /*9fa0*/  FSETP.NEU.FTZ.AND P4, PT, R90.reuse, -INF , PT ;  /* 0xff8000005a00780b */ /* 0x040fe20003f9d000 */
[----:B------:R-:W-:Y:S01]  /*9fb0*/  FMUL.FTZ R12, R90, c[0x0][0x23c] ;  /* 0x00008f005a0c7a20 */ /* 0x000fe20000410000 */
[----:B------:R-:W-:Y:S02]  /*9fc0*/  FMNMX.FTZ R13, R108, R13, !PT ;  /* 0x0000000d6c0d7209 */ /* 0x000fe40007810000 */
[----:B------:R-:W-:-:S02]  /*9fd0*/  FSEL R98, R90, RZ, P4 ;  /* 0x000000ff5a627208 */ /* 0x000fc40002000000 */
[----:B------:R-:W-:Y:S02]  /*9fe0*/  FMNMX.FTZ R13, R170, R13, !PT ;  /* 0x0000000daa0d7209 */ /* 0x000fe40007810000 */
[----:B------:R-:W-:Y:S01]  /*9ff0*/  FSEL R12, R12, RZ, P4 ;  /* 0x000000ff0c0c7208 */ /* 0x000fe20002000000 */
[----:B------:R-:W-:Y:S01]  /*a000*/  FADD.FTZ R98, R133, -R98 ;  /* 0x8000006285627221 */ /* 0x000fe20000010000 */
[----:B------:R-:W-:Y:S02]  /*a010*/  FMNMX.FTZ R13, R184, R13, !PT ;  /* 0x0000000db80d7209 */ /* 0x000fe40007810000 */
[-C--:B------:R-:W-:Y:S01]  /*a020*/  MOV R133, R90.reuse ;  /* 0x0000005a00857202 */ /* 0x080fe20000000f00 */
[--C-:B------:R-:W-:Y:S01]  /*a030*/  FFMA.FTZ R72, R89, c[0x0][0x23c], -R12.reuse ;  /* 0x00008f0059487a23 */ /* 0x100fe2000001080c */
[----:B------:R-:W-:Y:S01]  /*a040*/  FMNMX.FTZ R13, R188, R13, !PT ;  /* 0x0000000dbc0d7209 */ /* 0x000fe20007810000 */
[--C-:B------:R-:W-:Y:S01]  /*a050*/  FFMA.FTZ R70, R60, c[0x0][0x23c], -R12.reuse ;  /* 0x00008f003c467a23 */ /* 0x100fe2000001080c */
[----:B------:R-:W-:Y:S01]  /*a060*/  @P0 MOV R133, R90 ;  /* 0x0000005a00850202 */ /* 0x000fe20000000f00 */
[--C-:B------:R-:W-:Y:S01]  /*a070*/  FFMA.FTZ R69, R61, c[0x0][0x23c], -R12.reuse ;  /* 0x00008f003d457a23 */ /* 0x100fe2000001080c */
[----:B------:R-:W-:Y:S01]  /*a080*/  FMNMX.FTZ R13, R238, R13, !PT ;  /* 0x0000000dee0d7209 */ /* 0x000fe20007810000 */
[--C-:B------:R-:W-:Y:S01]  /*a090*/  FFMA.FTZ R95, R56, c[0x0][0x23c], -R12.reuse ;  /* 0x00008f00385f7a23 */ /* 0x100fe2000001080c */
[----:B------:R-:W-:Y:S01]  /*a0a0*/  MUFU.EX2 R72, R72 ;  /* 0x0000004800487308 */ /* 0x000fe20000000800 */
[--C-:B------:R-:W-:Y:S01]  /*a0b0*/  FFMA.FTZ R94, R113, c[0x0][0x23c], -R12.reuse ;  /* 0x00008f00715e7a23 */ /* 0x100fe2000001080c */
[----:B------:R-:W-:Y:S01]  /*a0c0*/  FMNMX.FTZ R13, R240, R13, !PT ;  /* 0x0000000df00d7209 */ /* 0x000fe20007810000 */
[----:B------:R-:W-:-:S02]  /*a0d0*/  FFMA.FTZ R86, R99, c[0x0][0x23c], -R12 ;  /* 0x00008f0063567a23 */ /* 0x000fc4000001080c */
[--C-:B------:R-:W-:Y:S01]  /*a0e0*/  FFMA.FTZ R85, R167, c[0x0][0x23c], -R12.reuse ;  /* 0x00008f00a7557a23 */ /* 0x100fe2000001080c */
[----:B------:R-:W-:Y:S01]  /*a0f0*/  FMNMX.FTZ R13, R242, R13, !PT ;  /* 0x0000000df20d7209 */ /* 0x000fe20007810000 */
[--C-:B------:R-:W-:Y:S01]  /*a100*/  FFMA.FTZ R84, R169, c[0x0][0x23c], -R12.reuse ;  /* 0x00008f00a9547a23 */ /* 0x100fe2000001080c */
[----:B------:R-:W-:Y:S01]  /*a110*/  MUFU.EX2 R95, R95 ;  /* 0x0000005f005f7308 */ /* 0x000fe20000000800 */
[--C-:B------:R-:W-:Y:S01]  /*a120*/  FFMA.FTZ R83, R171, c[0x0][0x23c], -R12.reuse ;  /* 0x00008f00ab537a23 */ /* 0x100fe2000001080c */
[----:B------:R-:W-:Y:S01]  /*a130*/  FMNMX.FTZ R13, R92, R13, !PT ;  /* 0x0000000d5c0d7209 */ /* 0x000fe20007810000 */
[--C-:B------:R-:W-:Y:S02]  /*a140*/  FFMA.FTZ R82, R173, c[0x0][0x23c], -R12.reuse ;  /* 0x00008f00ad527a23 */ /* 0x100fe4000001080c */
[--C-:B------:R-:W-:Y:S01]  /*a150*/  FFMA.FTZ R81, R175, c[0x0][0x23c], -R12.reuse ;  /* 0x00008f00af517a23 */ /* 0x100fe2000001080c */
[----:B------:R-:W-:Y:S01]  /*a160*/  FMNMX.FTZ R13, R244, R13, !PT ;  /* 0x0000000df40d7209 */ /* 0x000fe20007810000 */
[--C-:B------:R-:W-:Y:S01]  /*a170*/  FFMA.FTZ R80, R93, c[0x0][0x23c], -R12.reuse ;  /* 0x00008f005d507a23 */ /* 0x100fe2000001080c */
[----:B------:R-:W2:Y:S01]  /*a180*/  MUFU.EX2 R94, R94 ;  /* 0x0000005e005e7308 */ /* 0x000ea20000000800 */
        /* <DEDUP_REMOVED lines=13> */
[----:B------:R-:W3:Y:S01]  /*a260*/  MUFU.EX2 R85, R85 ;  /* 0x0000005500557308 */ /* 0x000ee20000000800 */
[--C-:B------:R-:W-:Y:S01]  /*a270*/  FFMA.FTZ R68, R52, c[0x0][0x23c], -R12.reuse ;  /* 0x00008f0034447a23 */ /* 0x100fe2000001080c */
[----:B------:R-:W-:Y:S01]  /*a280*/  FMNMX.FTZ R13, R187, R14, !PT ;  /* 0x0000000ebb0d7209 */ /* 0x000fe20007810000 */
[--C-:B------:R-:W-:Y:S01]  /*a290*/  FFMA.FTZ R67, R53, c[0x0][0x23c], -R12.reuse ;  /* 0x00008f0035437a23 */ /* 0x100fe2000001080c */
[----:B-12---:R-:W-:Y:S01]  /*a2a0*/  F2FP.PACK_AB R20, R94, R95 ;  /* 0x0000005f5e14723e */ /* 0x006fe200000000ff */
        /* <DEDUP_REMOVED lines=10> */
[----:B---3--:R-:W-:Y:S01]  /*a350*/  F2FP.PACK_AB R22, R85, R86 ;  /* 0x000000565516723e */ /* 0x008fe200000000ff */
[--C-:B------:R-:W-:Y:S01]  /*a360*/  FFMA.FTZ R60, R29, c[0x0][0x23c], -R12.reuse ;  /* 0x00008f001d3c7a23 */ /* 0x100fe2000001080c */
[----:B------:R-:W-:Y:S01]  /*a370*/  FMNMX.FTZ R14, R10, R13, !PT ;  /* 0x0000000d0a0e7209 */ /* 0x000fe20007810000 */
[--C-:B------:R-:W-:Y:S01]  /*a380*/  FFMA.FTZ R59, R31, c[0x0][0x23c], -R12.reuse ;  /* 0x00008f001f3b7a23 */ /* 0x100fe2000001080c */
[----:B------:R-:W-:Y:S01]  /*a390*/  MUFU.EX2 R83, R83 ;  /* 0x0000005300537308 */ /* 0x000fe20000000800 */
[--C-:B------:R-:W-:Y:S01]  /*a3a0*/  FFMA.FTZ R58, R30, c[0x0][0x23c], -R12.reuse ;  /* 0x00008f001e3a7a23 */ /* 0x100fe2000001080c */
[----:B------:R-:W-:Y:S01]  /*a3b0*/  FMNMX.FTZ R14, R9, R14, !PT ;  /* 0x0000000e090e7209 */ /* 0x000fe20007810000 */
[----:B------:R-:W-:-:S02]  /*a3c0*/  FFMA.FTZ R57, R42, c[0x0][0x23c], -R12 ;  /* 0x00008f002a397a23 */ /* 0x000fc4000001080c */
[----:B------:R-:W-:Y:S01]  /*a3d0*/  FMUL.FTZ R98, R98, c[0x0][0x23c] ;  /* 0x00008f0062627a20 */ /* 0x000fe20000410000 */
[----:B------:R-:W-:Y:S02]  /*a3e0*/  FMNMX.FTZ R13, R11, R14, !PT ;  /* 0x0000000e0b0d7209 */ /* 0x000fe40007810000 */
[----:B------:R-:W-:Y:S02]  /*a3f0*/  MUFU.EX2 R82, R82 ;  /* 0x0000005200527308 */ /* 0x000fe40000000800 */
[----:B------:R-:W-:-:S04]  /*a400*/  FMNMX.FTZ R13, R100, R13, !PT ;  /* 0x0000000d640d7209 */ /* 0x000fc80007810000 */
[----:B------:R-:W-:Y:S02]  /*a410*/  FMNMX.FTZ R13, R26, R13, !PT ;  /* 0x0000000d1a0d7209 */ /* 0x000fe40007810000 */
[----:B------:R-:W1:Y:S02]  /*a420*/  MUFU.EX2 R98, R98 ;  /* 0x0000006200627308 */ /* 0x000e640000000800 */
[----:B------:R-:W-:-:S04]  /*a430*/  FMNMX.FTZ R13, R236, R13, !PT ;  /* 0x0000000dec0d7209 */ /* 0x000fc80007810000 */
[----:B------:R-:W-:Y:S02]  /*a440*/  FMNMX.FTZ R13, R168, R13, !PT ;  /* 0x0000000da80d7209 */ /* 0x000fe40007810000 */
[----:B------:R-:W-:Y:S02]  /*a450*/  MUFU.EX2 R81, R81 ;  /* 0x0000005100517308 */ /* 0x000fe40000000800 */
[----:B------:R-:W-:-:S04]  /*a460*/  FMNMX.FTZ R13, R162, R13, !PT ;  /* 0x0000000da20d7209 */ /* 0x000fc80007810000 */
[----:B------:R-:W-:Y:S01]  /*a470*/  FMNMX.FTZ R13, R124, R13, !PT ;  /* 0x0000000d7c0d7209 */ /* 0x000fe20007810000 */
[-C--:B-1----:R-:W-:Y:S01]  /*a480*/  FMUL.FTZ R196, R196, R98.reuse ;  /* 0x00000062c4c47220 */ /* 0x082fe20000410000 */
[----:B------:R-:W-:Y:S02]  /*a490*/  MUFU.EX2 R80, R80 ;  /* 0x0000005000507308 */ /* 0x000fe40000000800 */
[----:B------:R-:W-:Y:S01]  /*a4a0*/  FMNMX.FTZ R14, R106, R13, !PT ;  /* 0x0000000d6a0e7209 */ /* 0x000fe20007810000 */
[-C--:B------:R-:W-:Y:S02]  /*a4b0*/  FMUL.FTZ R197, R197, R98.reuse ;  /* 0x00000062c5c57220 */ /* 0x080fe40000410000 */
[----:B------:R-:W-:Y:S01]  /*a4c0*/  FMUL.FTZ R192, R192, R98 ;  /* 0x00000062c0c07220 */ /* 0x000fe20000410000 */
[----:B------:R-:W-:Y:S01]  /*a4d0*/  FMNMX.FTZ R13, R3, R14, !PT ;  /* 0x0000000e030d7209 */ /* 0x000fe20007810000 */
[-C--:B------:R-:W-:Y:S02]  /*a4e0*/  FMUL.FTZ R193, R193, R98.reuse ;  /* 0x00000062c1c17220 */ /* 0x080fe40000410000 */
[-C--:B------:R-:W-:Y:S01]  /*a4f0*/  FMUL.FTZ R204, R204, R98.reuse ;  /* 0x00000062cccc7220 */ /* 0x080fe20000410000 */
[----:B------:R-:W-:Y:S01]  /*a500*/  FMNMX.FTZ R13, R2, R13, !PT ;  /* 0x0000000d020d7209 */ /* 0x000fe20007810000 */
[-C--:B------:R-:W-:Y:S01]  /*a510*/  FMUL.FTZ R205, R205, R98.reuse ;  /* 0x00000062cdcd7220 */ /* 0x080fe20000410000 */
[----:B------:R-:W-:Y:S01]  /*a520*/  MUFU.EX2 R79, R79 ;  /* 0x0000004f004f7308 */ /* 0x000fe20000000800 */
[-C--:B------:R-:W-:Y:S01]  /*a530*/  FMUL.FTZ R200, R200, R98.reuse ;  /* 0x00000062c8c87220 */ /* 0x080fe20000410000 */
[----:B------:R-:W-:Y:S01]  /*a540*/  FMNMX.FTZ R13, R0, R13, !PT ;  /* 0x0000000d000d7209 */ /* 0x000fe20007810000 */
[----:B------:R-:W-:-:S02]  /*a550*/  FMUL.FTZ R201, R201, R98 ;  /* 0x00000062c9c97220 */ /* 0x000fc40000410000 */
[----:B------:R-:W-:Y:S01]  /*a560*/  FFMA.FTZ R95, R181, R98, R95 ;  /* 0x00000062b55f7223 */ /* 0x000fe2000001005f */
[----:B------:R-:W-:Y:S02]  /*a570*/  FMNMX.FTZ R13, R24, R13, !PT ;  /* 0x0000000d180d7209 */ /* 0x000fe40007810000 */
[----:B------:R-:W-:Y:S01]  /*a580*/  MUFU.EX2 R78, R78 ;  /* 0x0000004e004e7308 */ /* 0x000fe20000000800 */
[----:B------:R-:W-:Y:S02]  /*a590*/  FADD.FTZ R95, R94, R95 ;  /* 0x0000005f5e5f7221 */ /* 0x000fe40000010000 */
[----:B------:R-:W1:Y:S02]  /*a5a0*/  SHFL.BFLY PT, R14, R13, 0x2, 0x1f ;  /* 0x0c401f000d0e7f89 */ /* 0x000e6400000e0000 */
[----:B------:R-:W-:-:S03]  /*a5b0*/  FADD.FTZ R86, R86, R95 ;  /* 0x0000005f56567221 */ /* 0x000fc60000010000 */
[----:B------:R-:W-:Y:S01]  /*a5c0*/  MUFU.EX2 R77, R77 ;  /* 0x0000004d004d7308 */ /* 0x000fe20000000800 */
[----:B------:R-:W-:-:S07]  /*a5d0*/  FADD.FTZ R85, R85, R86 ;  /* 0x0000005655557221 */ /* 0x000fce0000010000 */
[----:B------:R-:W-:Y:S08]  /*a5e0*/  MUFU.EX2 R76, R76 ;  /* 0x0000004c004c7308 */ /* 0x000ff00000000800 */
[----:B------:R-:W-:Y:S01]  /*a5f0*/  MUFU.EX2 R75, R75 ;  /* 0x0000004b004b7308 */ /* 0x000fe20000000800 */
[----:B-1----:R-:W-:Y:S02]  /*a600*/  FMNMX.FTZ R14, R13, R14, !PT ;  /* 0x0000000e0d0e7209 */ /* 0x002fe40007810000 */
[----:B------:R-:W-:-:S03]  /*a610*/  FMNMX.FTZ R13, R5, R28, !PT ;  /* 0x0000001c050d7209 */ /* 0x000fc60007810000 */
[----:B------:R-:W1:Y:S01]  /*a620*/  SHFL.BFLY PT, R89, R14, 0x1, 0x1f ;  /* 0x0c201f000e597f89 */ /* 0x000e6200000e0000 */
[----:B------:R-:W-:Y:S01]  /*a630*/  FMNMX.FTZ R13, R4, R13, !PT ;  /* 0x0000000d040d7209 */ /* 0x000fe20007810000 */
[----:B------:R-:W-:Y:S03]  /*a640*/  MUFU.EX2 R74, R74 ;  /* 0x0000004a004a7308 */ /* 0x000fe60000000800 */
[----:B------:R-:W-:-:S04]  /*a650*/  FMNMX.FTZ R13, R6, R13, !PT ;  /* 0x0000000d060d7209 */ /* 0x000fc80007810000 */
[----:B------:R-:W-:Y:S01]  /*a660*/  FMNMX.FTZ R13, R136, R13, !PT ;  /* 0x0000000d880d7209 */ /* 0x000fe20007810000 */
[----:B------:R-:W-:Y:S03]  /*a670*/  MUFU.EX2 R73, R73 ;  /* 0x0000004900497308 */ /* 0x000fe60000000800 */
[----:B------:R-:W-:-:S04]  /*a680*/  FMNMX.FTZ R13, R172, R13, !PT ;  /* 0x0000000dac0d7209 */ /* 0x000fc80007810000 */
[----:B------:R-:W-:Y:S01]  /*a690*/  FMNMX.FTZ R13, R104, R13, !PT ;  /* 0x0000000d680d7209 */ /* 0x000fe20007810000 */
[----:B------:R-:W-:Y:S03]  /*a6a0*/  MUFU.EX2 R71, R71 ;  /* 0x0000004700477308 */ /* 0x000fe60000000800 */
[----:B------:R-:W-:Y:S02]  /*a6b0*/  FMNMX.FTZ R13, R174, R13, !PT ;  /* 0x0000000dae0d7209 */ /* 0x000fe40007810000 */
[----:B-1----:R-:W-:Y:S02]  /*a6c0*/  FMNMX.FTZ R89, R14, R89, !PT ;  /* 0x000000590e597209 */ /* 0x002fe40007810000 */
[----:B------:R-:W-:Y:S01]  /*a6d0*/  FMNMX.FTZ R14, R7, R25, !PT ;  /* 0x00000019070e7209 */ /* 0x000fe20007810000 */
[----:B------:R-:W-:Y:S01]  /*a6e0*/  MUFU.EX2 R70, R70 ;  /* 0x0000004600467308 */ /* 0x000fe20000000800 */
[----:B------:R-:W-:Y:S01]  /*a6f0*/  FMNMX.FTZ R13, R186, R13, !PT ;  /* 0x0000000dba0d7209 */ /* 0x000fe20007810000 */
[----:B------:R-:W-:Y:S01]  /*a700*/  FMUL.FTZ R99, R89, c[0x0][0x23c] ;  /* 0x00008f0059637a20 */ /* 0x000fe20000410000 */
        /* <DEDUP_REMOVED lines=61> */
[----:B------:R-:W-:Y:S01]  /*aae0*/  FSETP.NEU.FTZ.AND P3, PT, R89, -INF , PT ;  /* 0xff8000005900780b */ /* 0x000fe20003f7d000 */
[----:B------:R-:W1:Y:S01]  /*aaf0*/  SHFL.BFLY PT, R12, R13, 0x2, 0x1f ;  /* 0x0c401f000d0c7f89 */ /* 0x000e6200000e0000 */
[----:B------:R-:W-:Y:S01]  /*ab00*/  FMNMX.FTZ R14, R125, R14, !PT ;  /* 0x0000000e7d0e7209 */ /* 0x000fe20007810000 */
[----:B------:R-:W-:Y:S01]  /*ab10*/  MUFU.EX2 R57, R57 ;  /* 0x0000003900397308 */ /* 0x000fe20000000800 */
[----:B------:R-:W-:-:S02]  /*ab20*/  FSEL R99, R99, RZ, P3 ;  /* 0x000000ff63637208 */ /* 0x000fc40001800000 */
[----:B------:R-:W-:Y:S02]  /*ab30*/  FMNMX.FTZ R14, R119, R14, !PT ;  /* 0x0000000e770e7209 */ /* 0x000fe40007810000 */
[----:B------:R-:W-:Y:S01]  /*ab40*/  FSEL R17, R89, RZ, P3 ;  /* 0x000000ff59117208 */ /* 0x000fe20001800000 */
[--C-:B------:R-:W-:Y:S01]  /*ab50*/  FFMA.FTZ R40, R8, c[0x0][0x23c], -R99.reuse ;  /* 0x00008f0008287a23 */ /* 0x100fe20000010863 */
[----:B------:R-:W-:Y:S01]  /*ab60*/  FMNMX.FTZ R14, R111, R14, !PT ;  /* 0x0000000e6f0e7209 */ /* 0x000fe20007810000 */
[--C-:B------:R-:W-:Y:S02]  /*ab70*/  FFMA.FTZ R42, R88, c[0x0][0x23c], -R99.reuse ;  /* 0x00008f00582a7a23 */ /* 0x100fe40000010863 */
        /* <DEDUP_REMOVED lines=11> */
[----:B-1----:R-:W-:Y:S01]  /*ac30*/  FMNMX.FTZ R12, R13, R12, !PT ;  /* 0x0000000c0d0c7209 */ /* 0x002fe20007810000 */
[--C-:B------:R-:W-:Y:S01]  /*ac40*/  FFMA.FTZ R35, R26, c[0x0][0x23c], -R99.reuse ;  /* 0x00008f001a237a23 */ /* 0x100fe20000010863 */
[----:B------:R-:W1:Y:S01]  /*ac50*/  SHFL.BFLY PT, R14, R87, 0x2, 0x1f ;  /* 0x0c401f00570e7f89 */ /* 0x000e6200000e0000 */
[----:B------:R-:W-:Y:S02]  /*ac60*/  FFMA.FTZ R36, R100, c[0x0][0x23c], -R99 ;  /* 0x00008f0064247a23 */ /* 0x000fe40000010863 */
[----:B------:R-:W-:Y:S01]  /*ac70*/  FADD.FTZ R100, R132, -R17 ;  /* 0x8000001184647221 */ /* 0x000fe20000010000 */
[----:B------:R-:W2:Y:S01]  /*ac80*/  SHFL.BFLY PT, R13, R12, 0x1, 0x1f ;  /* 0x0c201f000c0d7f89 */ /* 0x000ea200000e0000 */
[--C-:B------:R-:W-:Y:S01]  /*ac90*/  FFMA.FTZ R56, R108, c[0x0][0x23c], -R99.reuse ;  /* 0x00008f006c387a23 */ /* 0x100fe20000010863 */
[----:B------:R-:W-:Y:S01]  /*aca0*/  MUFU.EX2 R49, R49 ;  /* 0x0000003100317308 */ /* 0x000fe20000000800 */
[--C-:B------:R-:W-:Y:S01]  /*acb0*/  FFMA.FTZ R55, R170, c[0x0][0x23c], -R99.reuse ;  /* 0x00008f00aa377a23 */ /* 0x100fe20000010863 */
[----:B------:R-:W-:Y:S01]  /*acc0*/  LDSM.16.MT88.4 R16, [R231+0x4400] ;  /* 0x00440000e710783b */ /* 0x000fe20000004200 */
[--C-:B------:R-:W-:Y:S01]  /*acd0*/  FFMA.FTZ R54, R184, c[0x0][0x23c], -R99.reuse ;  /* 0x00008f00b8367a23 */ /* 0x100fe20000010863 */
[-C--:B------:R-:W-:Y:S01]  /*ace0*/  MOV R132, R89.reuse ;  /* 0x0000005900847202 */ /* 0x080fe20000000f00 */
[----:B------:R-:W-:Y:S01]  /*acf0*/  FMUL.FTZ R100, R100, c[0x0][0x23c] ;  /* 0x00008f0064647a20 */ /* 0x000fe20000410000 */
[----:B------:R-:W-:Y:S01]  /*ad00*/  @P0 MOV R132, R89 ;  /* 0x0000005900840202 */ /* 0x000fe20000000f00 */
[--C-:B------:R-:W-:Y:S01]  /*ad10*/  FFMA.FTZ R53, R188, c[0x0][0x23c], -R99.reuse ;  /* 0x00008f00bc357a23 */ /* 0x100fe20000010863 */
[----:B------:R-:W3:Y:S01]  /*ad20*/  MUFU.EX2 R56, R56 ;  /* 0x0000003800387308 */ /* 0x000ee20000000800 */
[----:B------:R-:W-:-:S02]  /*ad30*/  FFMA.FTZ R52, R238, c[0x0][0x23c], -R99 ;  /* 0x00008f00ee347a23 */ /* 0x000fc40000010863 */
[--C-:B------:R-:W-:Y:S02]  /*ad40*/  FFMA.FTZ R51, R240, c[0x0][0x23c], -R99.reuse ;  /* 0x00008f00f0337a23 */ /* 0x100fe40000010863 */
[--C-:B------:R-:W-:Y:S02]  /*ad50*/  FFMA.FTZ R50, R242, c[0x0][0x23c], -R99.reuse ;  /* 0x00008f00f2327a23 */ /* 0x100fe40000010863 */
[--C-:B------:R-:W-:Y:S01]  /*ad60*/  FFMA.FTZ R48, R244, c[0x0][0x23c], -R99.reuse ;  /* 0x00008f00f4307a23 */ /* 0x100fe20000010863 */
[----:B------:R-:W-:Y:S01]  /*ad70*/  MUFU.EX2 R55, R55 ;  /* 0x0000003700377308 */ /* 0x000fe20000000800 */
[--C-:B------:R-:W-:Y:S01]  /*ad80*/  FFMA.FTZ R47, R246, c[0x0][0x23c], -R99.reuse ;  /* 0x00008f00f62f7a23 */ /* 0x100fe20000010863 */
[----:B-1----:R-:W-:Y:S01]  /*ad90*/  FMNMX.FTZ R87, R87, R14, !PT ;  /* 0x0000000e57577209 */ /* 0x002fe20007810000 */
[--C-:B------:R-:W-:Y:S02]  /*ada0*/  FFMA.FTZ R46, R248, c[0x0][0x23c], -R99.reuse ;  /* 0x00008f00f82e7a23 */ /* 0x100fe40000010863 */
[--C-:B------:R-:W-:Y:S01]  /*adb0*/  FFMA.FTZ R45, R250, c[0x0][0x23c], -R99.reuse ;  /* 0x00008f00fa2d7a23 */ /* 0x100fe20000010863 */
[----:B--2---:R-:W-:Y:S01]  /*adc0*/  FMNMX.FTZ R88, R12, R13, !PT ;  /* 0x0000000d0c587209 */ /* 0x004fe20007810000 */
[----:B------:R-:W1:Y:S01]  /*add0*/  SHFL.BFLY PT, R8, R87, 0x1, 0x1f ;  /* 0x0c201f0057087f89 */ /* 0x000e6200000e0000 */
[----:B------:R-:W2:Y:S01]  /*ade0*/  MUFU.EX2 R54, R54 ;  /* 0x0000003600367308 */ /* 0x000ea20000000800 */
[----:B---3--:R-:W-:Y:S01]  /*adf0*/  F2FP.PACK_AB R21, R56, R93 ;  /* 0x0000005d3815723e */ /* 0x008fe200000000ff */
[----:B------:R-:W-:Y:S01]  /*ae00*/  FFMA.FTZ R44, R252, c[0x0][0x23c], -R99 ;  /* 0x00008f00fc2c7a23 */ /* 0x000fe20000010863 */
[C---:B------:R-:W-:Y:S01]  /*ae10*/  FSETP.NEU.FTZ.AND P2, PT, R88.reuse, -INF , PT ;  /* 0xff8000005800780b */ /* 0x040fe20003f5d000 */
[----:B------:R-:W-:-:S02]  /*ae20*/  FMUL.FTZ R113, R88, c[0x0][0x23c] ;  /* 0x00008f0058717a20 */ /* 0x000fc40000410000 */
[--C-:B------:R-:W-:Y:S02]  /*ae30*/  FFMA.FTZ R43, R187, c[0x0][0x23c], -R99.reuse ;  /* 0x00008f00bb2b7a23 */ /* 0x100fe40000010863 */
[----:B------:R-:W3:Y:S01]  /*ae40*/  MUFU.EX2 R100, R100 ;  /* 0x0000006400647308 */ /* 0x000ee20000000800 */
[----:B------:R-:W-:Y:S01]  /*ae50*/  FSEL R113, R113, RZ, P2 ;  /* 0x000000ff71717208 */ /* 0x000fe20001000000 */
[--C-:B------:R-:W-:Y:S02]  /*ae60*/  FFMA.FTZ R124, R124, c[0x0][0x23c], -R99.reuse ;  /* 0x00008f007c7c7a23 */ /* 0x100fe40000010863 */
[----:B------:R-:W-:Y:S02]  /*ae70*/  FFMA.FTZ R3, R3, c[0x0][0x23c], -R99 ;  /* 0x00008f0003037a23 */ /* 0x000fe40000010863 */
[--C-:B------:R-:W-:Y:S01]  /*ae80*/  FFMA.FTZ R34, R4, c[0x0][0x23c], -R113.reuse ;  /* 0x00008f0004227a23 */ /* 0x100fe20000010871 */
[----:B------:R-:W-:Y:S01]  /*ae90*/  FSEL R4, R88, RZ, P2 ;  /* 0x000000ff58047208 */ /* 0x000fe20001000000 */
[--C-:B------:R-:W-:Y:S01]  /*aea0*/  FFMA.FTZ R33, R6, c[0x0][0x23c], -R113.reuse ;  /* 0x00008f0006217a23 */ /* 0x100fe20000010871 */
[----:B--2---:R-:W-:Y:S01]  /*aeb0*/  F2FP.PACK_AB R23, R54, R55 ;  /* 0x000000373617723e */ /* 0x004fe200000000ff */
[----:B------:R-:W-:Y:S01]  /*aec0*/  FFMA.FTZ R91, R28, c[0x0][0x23c], -R113 ;  /* 0x00008f001c5b7a23 */ /* 0x000fe20000010871 */
[----:B------:R-:W-:Y:S01]  /*aed0*/  MUFU.EX2 R53, R53 ;  /* 0x0000003500357308 */ /* 0x000fe20000000800 */
[----:B------:R-:W-:-:S02]  /*aee0*/  FADD.FTZ R4, R5, -R4 ;  /* 0x8000000405047221 */ /* 0x000fc40000010000 */
[--C-:B------:R-:W-:Y:S01]  /*aef0*/  FFMA.FTZ R32, R136, c[0x0][0x23c], -R113.reuse ;  /* 0x00008f0088207a23 */ /* 0x100fe20000010871 */
[----:B-1----:R-:W-:Y:S01]  /*af00*/  FMNMX.FTZ R87, R87, R8, !PT ;  /* 0x0000000857577209 */ /* 0x002fe20007810000 */
[--C-:B------:R-:W-:Y:S01]  /*af10*/  FFMA.FTZ R30, R104, c[0x0][0x23c], -R113.reuse ;  /* 0x00008f00681e7a23 */ /* 0x100fe20000010871 */
[----:B------:R-:W1:Y:S01]  /*af20*/  LDSM.16.MT88.4 R8, [R231+0x4000] ;  /* 0x00400000e708783b */ /* 0x000e620000004200 */
[--C-:B------:R-:W-:Y:S01]  /*af30*/  FFMA.FTZ R31, R172, c[0x0][0x23c], -R113.reuse ;  /* 0x00008f00ac1f7a23 */ /* 0x100fe20000010871 */
[C---:B------:R-:W-:Y:S01]  /*af40*/  FSETP.NEU.FTZ.AND P1, PT, R87.reuse, -INF , PT ;  /* 0xff8000005700780b */ /* 0x040fe20003f3d000 */
[C---:B------:R-:W-:Y:S01]  /*af50*/  FMUL.FTZ R102, R87.reuse, c[0x0][0x23c] ;  /* 0x00008f0057667a20 */ /* 0x040fe20000410000 */
[----:B------:R-:W-:Y:S01]  /*af60*/  MUFU.EX2 R91, R91 ;  /* 0x0000005b005b7308 */ /* 0x000fe20000000800 */
[--C-:B------:R-:W-:Y:S01]  /*af70*/  FFMA.FTZ R29, R174, c[0x0][0x23c], -R113.reuse ;  /* 0x00008f00ae1d7a23 */ /* 0x100fe20000010871 */
[----:B------:R-:W-:Y:S01]  /*af80*/  FSEL R6, R87, RZ, P1 ;  /* 0x000000ff57067208 */ /* 0x000fe20000800000 */
[----:B------:R-:W-:Y:S01]  /*af90*/  FFMA.FTZ R28, R186, c[0x0][0x23c], -R113 ;  /* 0x00008f00ba1c7a23 */ /* 0x000fe20000010871 */
[----:B------:R-:W-:Y:S01]  /*afa0*/  FSEL R102, R102, RZ, P1 ;  /* 0x000000ff66667208 */ /* 0x000fe20000800000 */
[----:B---3--:R-:W-:-:S02]  /*afb0*/  FMUL.FTZ R198, R198, R100 ;  /* 0x00000064c6c67220 */ /* 0x008fc40000410000 */
[----:B------:R-:W-:Y:S01]  /*afc0*/  FADD.FTZ R6, R7, -R6 ;  /* 0x8000000607067221 */ /* 0x000fe20000010000 */
[----:B------:R-:W2:Y:S01]  /*afd0*/  MUFU.EX2 R34, R34 ;  /* 0x0000002200227308 */ /* 0x000ea20000000800 */
[--C-:B------:R-:W-:Y:S02]  /*afe0*/  FFMA.FTZ R27, R97, c[0x0][0x23c], -R102.reuse ;  /* 0x00008f00611b7a23 */ /* 0x100fe40000010866 */
[----:B------:R-:W-:Y:S02]  /*aff0*/  FMUL.FTZ R97, R4, c[0x0][0x23c] ;  /* 0x00008f0004617a20 */ /* 0x000fe40000410000 */
[----:B------:R-:W-:Y:S02]  /*b000*/  FMUL.FTZ R96, R6, c[0x0][0x23c] ;  /* 0x00008f0006607a20 */ /* 0x000fe40000410000 */
[----:B------:R-:W3:Y:S01]  /*b010*/  LDSM.16.MT88.4 R4, [R230+0x4000] ;  /* 0x00400000e604783b */ /* 0x000ee20000004200 */
[--C-:B------:R-:W-:Y:S01]  /*b020*/  FFMA.FTZ R92, R25, c[0x0][0x23c], -R102.reuse ;  /* 0x00008f00195c7a23 */ /* 0x100fe20000010866 */
[----:B------:R-:W-:Y:S01]  /*b030*/  MUFU.EX2 R33, R33 ;  /* 0x0000002100217308 */ /* 0x000fe20000000800 */
[----:B------:R-:W-:-:S02]  /*b040*/  FFMA.FTZ R26, R163, c[0x0][0x23c], -R102 ;  /* 0x00008f00a31a7a23 */ /* 0x000fc40000010866 */
[--C-:B------:R-:W-:Y:S02]  /*b050*/  FFMA.FTZ R25, R165, c[0x0][0x23c], -R102.reuse ;  /* 0x00008f00a5197a23 */ /* 0x100fe40000010866 */
[--C-:B------:R-:W-:Y:S01]  /*b060*/  FFMA.FTZ R103, R103, c[0x0][0x23c], -R102.reuse ;  /* 0x00008f0067677a23 */ /* 0x100fe20000010866 */
[----:B--2---:R-:W-:Y:S02]  /*b070*/  F2FP.PACK_AB R12, R34, R91 ;  /* 0x0000005b220c723e */ /* 0x004fe400000000ff */
[----:B------:R-:W2:Y:S01]  /*b080*/  MUFU.EX2 R32, R32 ;  /* 0x0000002000207308 */ /* 0x000ea20000000800 */
[--C-:B------:R-:W-:Y:S02]  /*b090*/  FFMA.FTZ R104, R115, c[0x0][0x23c], -R102.reuse ;  /* 0x00008f0073687a23 */ /* 0x100fe40000010866 */
[--C-:B------:R-:W-:Y:S02]  /*b0a0*/  FFMA.FTZ R108, R117, c[0x0][0x23c], -R102.reuse ;  /* 0x00008f00756c7a23 */ /* 0x100fe40000010866 */
[----:B------:R-:W-:-:S02]  /*b0b0*/  FFMA.FTZ R109, R109, c[0x0][0x23c], -R102 ;  /* 0x00008f006d6d7a23 */ /* 0x000fc40000010866 */
[-C--:B------:R-:W-:Y:S01]  /*b0c0*/  FMUL.FTZ R199, R199, R100.reuse ;  /* 0x00000064c7c77220 */ /* 0x080fe20000410000 */
[----:B------:R-:W-:Y:S01]  /*b0d0*/  MUFU.EX2 R92, R92 ;  /* 0x0000005c005c7308 */ /* 0x000fe20000000800 */
[-C--:B------:R-:W-:Y:S02]  /*b0e0*/  FMUL.FTZ R194, R194, R100.reuse ;  /* 0x00000064c2c27220 */ /* 0x080fe40000410000 */
[-C--:B------:R-:W-:Y:S02]  /*b0f0*/  FMUL.FTZ R195, R195, R100.reuse ;  /* 0x00000064c3c37220 */ /* 0x080fe40000410000 */
[-C--:B------:R-:W-:Y:S02]  /*b100*/  FMUL.FTZ R206, R206, R100.reuse ;  /* 0x00000064cece7220 */ /* 0x080fe40000410000 */
[-C--:B------:R-:W-:Y:S01]  /*b110*/  FMUL.FTZ R207, R207, R100.reuse ;  /* 0x00000064cfcf7220 */ /* 0x080fe20000410000 */
[----:B------:R-:W4:Y:S01]  /*b120*/  MUFU.EX2 R27, R27 ;  /* 0x0000001b001b7308 */ /* 0x000f220000000800 */
[----:B--2---:R-:W-:Y:S01]  /*b130*/  F2FP.PACK_AB R14, R32, R33 ;  /* 0x00000021200e723e */ /* 0x004fe200000000ff */
[----:B------:R-:W-:-:S02]  /*b140*/  FMUL.FTZ R202, R202, R100 ;  /* 0x00000064caca7220 */ /* 0x000fc40000410000 */
[----:B------:R-:W-:Y:S02]  /*b150*/  FMUL.FTZ R203, R203, R100 ;  /* 0x00000064cbcb7220 */ /* 0x000fe40000410000 */
[C---:B-1----:R-:W-:Y:S01]  /*b160*/  HMMA.16816.F32 R204, R20.reuse, R8, R204 ;  /* 0x0000000814cc723c */ /* 0x042fe200000018cc */
[--C-:B------:R-:W-:Y:S01]  /*b170*/  FFMA.FTZ R115, R126, c[0x0][0x23c], -R113.reuse ;  /* 0x00008f007e737a23 */ /* 0x100fe20000010871 */
[----:B------:R-:W-:Y:S01]  /*b180*/  MUFU.EX2 R26, R26 ;  /* 0x0000001a001a7308 */ /* 0x000fe20000000800 */
[--C-:B------:R-:W-:Y:S02]  /*b190*/  FFMA.FTZ R117, R122, c[0x0][0x23c], -R113.reuse ;  /* 0x00008f007a757a23 */ /* 0x100fe40000010871 */
[--C-:B------:R-:W-:Y:S02]  /*b1a0*/  FFMA.FTZ R114, R114, c[0x0][0x23c], -R113.reuse ;  /* 0x00008f0072727a23 */ /* 0x100fe40000010871 */
[----:B------:R-:W-:Y:S01]  /*b1b0*/  FFMA.FTZ R120, R120, c[0x0][0x23c], -R113 ;  /* 0x00008f0078787a23 */ /* 0x000fe20000010871 */
[----:B---3--:R-:W-:Y:S01]  /*b1c0*/  HMMA.16816.F32 R196, R20, R4, R196 ;  /* 0x0000000414c4723c */ /* 0x008fe200000018c4 */
[--C-:B------:R-:W-:Y:S01]  /*b1d0*/  FFMA.FTZ R122, R161, c[0x0][0x23c], -R102.reuse ;  /* 0x00008f00a17a7a23 */ /* 0x100fe20000010866 */
[----:B------:R-:W1:Y:S01]  /*b1e0*/  MUFU.EX2 R25, R25 ;  /* 0x0000001900197308 */ /* 0x000e620000000800 */
[----:B----4-:R-:W-:Y:S01]  /*b1f0*/  F2FP.PACK_AB R13, R27, R92 ;  /* 0x0000005c1b0d723e */ /* 0x010fe200000000ff */
[----:B------:R-:W-:-:S02]  /*b200*/  FFMA.FTZ R121, R121, c[0x0][0x23c], -R102 ;  /* 0x00008f0079797a23 */ /* 0x000fc40000010866 */
[--C-:B------:R-:W-:Y:S02]  /*b210*/  FFMA.FTZ R126, R155, c[0x0][0x23c], -R102.reuse ;  /* 0x00008f009b7e7a23 */ /* 0x100fe40000010866 */
[C---:B------:R-:W-:Y:S01]  /*b220*/  HMMA.16816.F32 R192, R20.reuse, R6, R192 ;  /* 0x0000000614c0723c */ /* 0x040fe200000018c0 */
[--C-:B------:R-:W-:Y:S01]  /*b230*/  FFMA.FTZ R141, R153, c[0x0][0x23c], -R102.reuse ;  /* 0x00008f00998d7a23 */ /* 0x100fe20000010866 */
[----:B------:R-:W2:Y:S01]  /*b240*/  MUFU.EX2 R97, R97 ;  /* 0x0000006100617308 */ /* 0x000ea20000000800 */
[--C-:B------:R-:W-:Y:S02]  /*b250*/  FFMA.FTZ R153, R148, c[0x0][0x23c], -R113.reuse ;  /* 0x00008f0094997a23 */ /* 0x100fe40000010871 */
[--C-:B------:R-:W-:Y:S02]  /*b260*/  FFMA.FTZ R140, R150, c[0x0][0x23c], -R113.reuse ;  /* 0x00008f00968c7a23 */ /* 0x100fe40000010871 */
[--C-:B------:R-:W-:Y:S01]  /*b270*/  FFMA.FTZ R148, R152, c[0x0][0x23c], -R113.reuse ;  /* 0x00008f0098947a23 */ /* 0x100fe20000010871 */
[----:B------:R-:W-:Y:S01]  /*b280*/  HMMA.16816.F32 R200, R20, R10, R200 ;  /* 0x0000000a14c8723c */ /* 0x000fe200000018c8 */
[----:B------:R-:W-:Y:S01]  /*b290*/  FFMA.FTZ R155, R160, c[0x0][0x23c], -R113 ;  /* 0x00008f00a09b7a23 */ /* 0x000fe20000010871 */
[----:B------:R-:W3:Y:S01]  /*b2a0*/  MUFU.EX2 R96, R96 ;  /* 0x0000006000607308 */ /* 0x000ee20000000800 */
[----:B-1----:R-:W-:Y:S01]  /*b2b0*/  F2FP.PACK_AB R15, R25, R26 ;  /* 0x0000001a190f723e */ /* 0x002fe200000000ff */
[----:B------:R-:W-:-:S02]  /*b2c0*/  FFMA.FTZ R147, R147, c[0x0][0x23c], -R102 ;  /* 0x00008f0093937a23 */ /* 0x000fc40000010866 */
[--C-:B------:R-:W-:Y:S01]  /*b2d0*/  FFMA.FTZ R150, R139, c[0x0][0x23c], -R102.reuse ;  /* 0x00008f008b967a23 */ /* 0x100fe20000010866 */
[----:B------:R-:W-:Y:S01]  /*b2e0*/  F2FP.PACK_AB R20, R83, R84 ;  /* 0x000000545314723e */ /* 0x000fe200000000ff */
[----:B------:R-:W-:Y:S01]  /*b2f0*/  FFMA.FTZ R137, R137, c[0x0][0x23c], -R102 ;  /* 0x00008f0089897a23 */ /* 0x000fe20000010866 */
[----:B------:R-:W-:Y:S01]  /*b300*/  F2FP.PACK_AB R22, R81, R82 ;  /* 0x000000525116723e */ /* 0x000fe200000000ff */
[-C--:B--2---:R-:W-:Y:S01]  /*b310*/  FMUL.FTZ R220, R220, R97.reuse ;  /* 0x00000061dcdc7220 */ /* 0x084fe20000410000 */
[----:B------:R-:W-:Y:S01]  /*b320*/  MUFU.EX2 R31, R31 ;  /* 0x0000001f001f7308 */ /* 0x000fe20000000800 */
[-C--:B------:R-:W-:Y:S02]  /*b330*/  FMUL.FTZ R221, R221, R97.reuse ;  /* 0x00000061dddd7220 */ /* 0x080fe40000410000 */
[-C--:B------:R-:W-:Y:S02]  /*b340*/  FMUL.FTZ R216, R216, R97.reuse ;  /* 0x00000061d8d87220 */ /* 0x080fe40000410000 */
[----:B------:R-:W-:-:S02]  /*b350*/  FMUL.FTZ R217, R217, R97 ;  /* 0x00000061d9d97220 */ /* 0x000fc40000410000 */
[-C--:B---3--:R-:W-:Y:S01]  /*b360*/  FMUL.FTZ R222, R222, R96.reuse ;  /* 0x00000060dede7220 */ /* 0x088fe20000410000 */
[----:B------:R-:W1:Y:S01]  /*b370*/  MUFU.EX2 R30, R30 ;  /* 0x0000001e001e7308 */ /* 0x000e620000000800 */
[-C--:B------:R-:W-:Y:S02]  /*b380*/  FMUL.FTZ R223, R223, R96.reuse ;  /* 0x00000060dfdf7220 */ /* 0x080fe40000410000 */
[-C--:B------:R-:W-:Y:S02]  /*b390*/  FMUL.FTZ R218, R218, R96.reuse ;  /* 0x00000060dada7220 */ /* 0x080fe40000410000 */
[-C--:B------:R-:W-:Y:S02]  /*b3a0*/  FMUL.FTZ R219, R219, R96.reuse ;  /* 0x00000060dbdb7220 */ /* 0x080fe40000410000 */
[-C--:B------:R-:W-:Y:S01]  /*b3b0*/  FMUL.FTZ R212, R212, R97.reuse ;  /* 0x00000061d4d47220 */ /* 0x080fe20000410000 */
[----:B------:R-:W-:Y:S01]  /*b3c0*/  HMMA.16816.F32 R220, R12, R8, R220 ;  /* 0x000000080cdc723c */ /* 0x000fe200000018dc */
[----:B------:R-:W-:Y:S01]  /*b3d0*/  FMUL.FTZ R213, R213, R97 ;  /* 0x00000061d5d57220 */ /* 0x000fe20000410000 */
[----:B------:R-:W-:Y:S01]  /*b3e0*/  MUFU.EX2 R29, R29 ;  /* 0x0000001d001d7308 */ /* 0x000fe20000000800 */
[----:B------:R-:W-:-:S02]  /*b3f0*/  FMUL.FTZ R214, R214, R96 ;  /* 0x00000060d6d67220 */ /* 0x000fc40000410000 */
[-C--:B------:R-:W-:Y:S02]  /*b400*/  FMUL.FTZ R215, R215, R96.reuse ;  /* 0x00000060d7d77220 */ /* 0x080fe40000410000 */
[-C--:B------:R-:W-:Y:S01]  /*b410*/  FMUL.FTZ R208, R208, R97.reuse ;  /* 0x00000061d0d07220 */ /* 0x080fe20000410000 */
[C---:B------:R-:W-:Y:S01]  /*b420*/  HMMA.16816.F32 R216, R12.reuse, R10, R216 ;  /* 0x0000000a0cd8723c */ /* 0x040fe200000018d8 */
[----:B------:R-:W-:Y:S01]  /*b430*/  FMUL.FTZ R209, R209, R97 ;  /* 0x00000061d1d17220 */ /* 0x000fe20000410000 */
[----:B------:R-:W2:Y:S01]  /*b440*/  MUFU.EX2 R28, R28 ;  /* 0x0000001c001c7308 */ /* 0x000ea20000000800 */
[-C--:B------:R-:W-:Y:S01]  /*b450*/  FMUL.FTZ R210, R210, R96.reuse ;  /* 0x00000060d2d27220 */ /* 0x080fe20000410000 */
[----:B------:R-:W-:Y:S01]  /*b460*/  LDSM.16.MT88.4 R8, [R231+0x4800] ;  /* 0x00480000e708783b */ /* 0x000fe20000004200 */
[----:B------:R-:W-:Y:S02]  /*b470*/  FMUL.FTZ R211, R211, R96 ;  /* 0x00000060d3d37220 */ /* 0x000fe40000410000 */
[----:B------:R-:W-:Y:S01]  /*b480*/  FFMA.FTZ R152, R151, c[0x0][0x23c], -R102 ;  /* 0x00008f0097987a23 */ /* 0x000fe20000010866 */
[----:B------:R-:W-:Y:S01]  /*b490*/  HMMA.16816.F32 R212, R12, R4, R212 ;  /* 0x000000040cd4723c */ /* 0x000fe200000018d4 */
[--C-:B------:R-:W-:Y:S01]  /*b4a0*/  FFMA.FTZ R151, R146, c[0x0][0x23c], -R113.reuse ;  /* 0x00008f0092977a23 */ /* 0x100fe20000010871 */
[----:B------:R-:W-:Y:S01]  /*b4b0*/  MUFU.EX2 R103, R103 ;  /* 0x0000006700677308 */ /* 0x000fe20000000800 */
[----:B------:R-:W-:-:S02]  /*b4c0*/  FFMA.FTZ R161, R154, c[0x0][0x23c], -R113 ;  /* 0x00008f009aa17a23 */ /* 0x000fc40000010871 */
[--C-:B------:R-:W-:Y:S02]  /*b4d0*/  FFMA.FTZ R146, R135, c[0x0][0x23c], -R102.reuse ;  /* 0x00008f0087927a23 */ /* 0x100fe40000010866 */
[----:B-1----:R-:W-:Y:S01]  /*b4e0*/  F2FP.PACK_AB R4, R30, R31 ;  /* 0x0000001f1e04723e */ /* 0x002fe200000000ff */
[----:B------:R-:W-:Y:S01]  /*b4f0*/  HMMA.16816.F32 R208, R12, R6, R208 ;  /* 0x000000060cd0723c */ /* 0x000fe200000018d0 */
[----:B------:R-:W1:Y:S01]  /*b500*/  LDSM.16.MT88.4 R12, [R230+0x4400] ;  /* 0x00440000e60c783b */ /* 0x000e620000004200 */
[----:B------:R-:W3:Y:S01]  /*b510*/  MUFU.EX2 R104, R104 ;  /* 0x0000006800687308 */ /* 0x000ee20000000800 */
[--C-:B------:R-:W-:Y:S02]  /*b520*/  FFMA.FTZ R134, R134, c[0x0][0x23c], -R113.reuse ;  /* 0x00008f0086867a23 */ /* 0x100fe40000010871 */
[----:B------:R-:W-:Y:S02]  /*b530*/  FFMA.FTZ R142, R142, c[0x0][0x23c], -R113 ;  /* 0x00008f008e8e7a23 */ /* 0x000fe40000010871 */
[----:B--2---:R-:W-:Y:S01]  /*b540*/  F2FP.PACK_AB R6, R28, R29 ;  /* 0x0000001d1c06723e */ /* 0x004fe200000000ff */
[----:B------:R-:W-:-:S02]  /*b550*/  FFMA.FTZ R129, R129, c[0x0][0x23c], -R102 ;  /* 0x00008f0081817a23 */ /* 0x000fc40000010866 */
[----:B------:R-:W-:Y:S01]  /*b560*/  MUFU.EX2 R108, R108 ;  /* 0x0000006c006c7308 */ /* 0x000fe20000000800 */
[--C-:B------:R-:W-:Y:S02]  /*b570*/  FFMA.FTZ R135, R145, c[0x0][0x23c], -R102.reuse ;  /* 0x00008f0091877a23 */ /* 0x100fe40000010866 */
[----:B------:R-:W-:Y:S02]  /*b580*/  FFMA.FTZ R154, R143, c[0x0][0x23c], -R102 ;  /* 0x00008f008f9a7a23 */ /* 0x000fe40000010866 */
[----:B------:R-:W-:Y:S02]  /*b590*/  FFMA.FTZ R160, R162, c[0x0][0x23c], -R99 ;  /* 0x00008f00a2a07a23 */ /* 0x000fe40000010863 */
[--C-:B------:R-:W-:Y:S01]  /*b5a0*/  FFMA.FTZ R143, R130, c[0x0][0x23c], -R113.reuse ;  /* 0x00008f00828f7a23 */ /* 0x100fe20000010871 */
[----:B------:R-:W2:Y:S01]  /*b5b0*/  MUFU.EX2 R109, R109 ;  /* 0x0000006d006d7308 */ /* 0x000ea20000000800 */
[----:B---3--:R-:W-:Y:S01]  /*b5c0*/  F2FP.PACK_AB R5, R104, R103 ;  /* 0x000000676805723e */ /* 0x008fe200000000ff */
[----:B------:R-:W-:-:S02]  /*b5d0*/  FFMA.FTZ R145, R164, c[0x0][0x23c], -R113 ;  /* 0x00008f00a4917a23 */ /* 0x000fc40000010871 */
[--C-:B------:R-:W-:Y:S02]  /*b5e0*/  FFMA.FTZ R162, R127, c[0x0][0x23c], -R102.reuse ;  /* 0x00008f007fa27a23 */ /* 0x100fe40000010866 */
[--C-:B------:R-:W-:Y:S02]  /*b5f0*/  FFMA.FTZ R128, R128, c[0x0][0x23c], -R113.reuse ;  /* 0x00008f0080807a23 */ /* 0x100fe40000010871 */
[----:B------:R-:W3:Y:S01]  /*b600*/  MUFU.EX2 R52, R52 ;  /* 0x0000003400347308 */ /* 0x000ee20000000800 */
[----:B------:R-:W-:Y:S02]  /*b610*/  FFMA.FTZ R130, R166, c[0x0][0x23c], -R113 ;  /* 0x00008f00a6827a23 */ /* 0x000fe40000010871 */
[--C-:B------:R-:W-:Y:S02]  /*b620*/  FFMA.FTZ R131, R131, c[0x0][0x23c], -R102.reuse ;  /* 0x00008f0083837a23 */ /* 0x100fe40000010866 */
[--C-:B------:R-:W-:Y:S02]  /*b630*/  FFMA.FTZ R127, R159, c[0x0][0x23c], -R102.reuse ;  /* 0x00008f009f7f7a23 */ /* 0x100fe40000010866 */
[----:B------:R-:W-:Y:S01]  /*b640*/  FFMA.FTZ R164, R157, c[0x0][0x23c], -R102 ;  /* 0x00008f009da47a23 */ /* 0x000fe20000010866 */
[----:B--2---:R-:W-:Y:S01]  /*b650*/  F2FP.PACK_AB R7, R109, R108 ;  /* 0x0000006c6d07723e */ /* 0x004fe200000000ff */
[----:B------:R-:W-:Y:S01]  /*b660*/  MUFU.EX2 R51, R51 ;  /* 0x0000003300337308 */ /* 0x000fe20000000800 */
[----:B------:R-:W-:-:S02]  /*b670*/  FFMA.FTZ R93, R183, R100, R93 ;  /* 0x00000064b75d7223 */ /* 0x000fc4000001005d */
[----:B------:R-:W-:Y:S02]  /*b680*/  FFMA.FTZ R91, R180, R97, R91 ;  /* 0x00000061b45b7223 */ /* 0x000fe4000001005b */
[----:B------:R-:W-:Y:S01]  /*b690*/  FFMA.FTZ R92, R185, R96, R92 ;  /* 0x00000060b95c7223 */ /* 0x000fe2000001005c */
[C---:B------:R-:W-:Y:S01]  /*b6a0*/  HMMA.16816.F32 R220, R4.reuse, R16, R220 ;  /* 0x0000001004dc723c */ /* 0x040fe200000018dc */
[----:B---3--:R-:W-:Y:S01]  /*b6b0*/  F2FP.PACK_AB R21, R52, R53 ;  /* 0x000000353415723e */ /* 0x008fe200000000ff */
[----:B------:R-:W2:Y:S01]  /*b6c0*/  MUFU.EX2 R50, R50 ;  /* 0x0000003200327308 */ /* 0x000ea20000000800 */
[----:B------:R-:W-:Y:S02]  /*b6d0*/  FADD.FTZ R56, R56, R93 ;  /* 0x0000005d38387221 */ /* 0x000fe40000010000 */
[----:B------:R-:W-:Y:S02]  /*b6e0*/  FADD.FTZ R34, R34, R91 ;  /* 0x0000005b22227221 */ /* 0x000fe40000010000 */
[----:B------:R-:W-:Y:S01]  /*b6f0*/  FADD.FTZ R27, R27, R92 ;  /* 0x0000005c1b1b7221 */ /* 0x000fe20000010000 */
[----:B------:R-:W-:Y:S01]  /*b700*/  HMMA.16816.F32 R216, R4, R18, R216 ;  /* 0x0000001204d8723c */ /* 0x000fe200000018d8 */
[----:B------:R-:W-:Y:S01]  /*b710*/  FADD.FTZ R55, R55, R56 ;  /* 0x0000003837377221 */ /* 0x000fe20000010000 */
[----:B------:R-:W-:Y:S01]  /*b720*/  MUFU.EX2 R114, R114 ;  /* 0x0000007200727308 */ /* 0x000fe20000000800 */
[----:B------:R-:W-:-:S02]  /*b730*/  FADD.FTZ R33, R33, R34 ;  /* 0x0000002221217221 */ /* 0x000fc40000010000 */
[----:B------:R-:W-:Y:S02]  /*b740*/  FADD.FTZ R26, R26, R27 ;  /* 0x0000001b1a1a7221 */ /* 0x000fe40000010000 */
[----:B------:R-:W-:Y:S01]  /*b750*/  FADD.FTZ R54, R54, R55 ;  /* 0x0000003736367221 */ /* 0x000fe20000010000 */
[C---:B-1----:R-:W-:Y:S01]  /*b760*/  HMMA.16816.F32 R212, R4.reuse, R12, R212 ;  /* 0x0000000c04d4723c */ /* 0x042fe200000018d4 */
[----:B------:R-:W-:Y:S01]  /*b770*/  FADD.FTZ R32, R32, R33 ;  /* 0x0000002120207221 */ /* 0x000fe20000010000 */
[----:B------:R-:W1:Y:S01]  /*b780*/  MUFU.EX2 R115, R115 ;  /* 0x0000007300737308 */ /* 0x000e620000000800 */
[----:B--2---:R-:W-:Y:S01]  /*b790*/  F2FP.PACK_AB R23, R50, R51 ;  /* 0x000000333217723e */ /* 0x004fe200000000ff */
[----:B------:R-:W-:Y:S02]  /*b7a0*/  FADD.FTZ R26, R25, R26 ;  /* 0x0000001a191a7221 */ /* 0x000fe40000010000 */
[----:B------:R-:W-:Y:S02]  /*b7b0*/  FFMA.FTZ R136, R236, c[0x0][0x23c], -R99 ;  /* 0x00008f00ec887a23 */ /* 0x000fe40000010863 */
[----:B------:R-:W-:Y:S01]  /*b7c0*/  HMMA.16816.F32 R208, R4, R14, R208 ;  /* 0x0000000e04d0723c */ /* 0x000fe200000018d0 */
[----:B------:R-:W2:Y:S01]  /*b7d0*/  LDSM.16.MT88.4 R4, [R230+0x4800] ;  /* 0x00480000e604783b */ /* 0x000ea20000004200 */
[----:B------:R-:W-:Y:S01]  /*b7e0*/  MUFU.EX2 R117, R117 ;  /* 0x0000007500757308 */ /* 0x000fe20000000800 */
[----:B------:R-:W-:-:S02]  /*b7f0*/  FADD.FTZ R84, R84, R85 ;  /* 0x0000005554547221 */ /* 0x000fc40000010000 */
[----:B------:R-:W-:Y:S02]  /*b800*/  FADD.FTZ R53, R53, R54 ;  /* 0x0000003635357221 */ /* 0x000fe40000010000 */
[----:B------:R-:W-:Y:S01]  /*b810*/  FADD.FTZ R31, R31, R32 ;  /* 0x000000201f1f7221 */ /* 0x000fe20000010000 */
[C---:B------:R-:W-:Y:S01]  /*b820*/  HMMA.16816.F32 R196, R20.reuse, R12, R196 ;  /* 0x0000000c14c4723c */ /* 0x040fe200000018c4 */
[----:B------:R-:W-:Y:S01]  /*b830*/  FADD.FTZ R103, R103, R26 ;  /* 0x0000001a67677221 */ /* 0x000fe20000010000 */
[----:B------:R-:W3:Y:S01]  /*b840*/  MUFU.EX2 R120, R120 ;  /* 0x0000007800787308 */ /* 0x000ee20000000800 */
[----:B------:R-:W-:Y:S02]  /*b850*/  FADD.FTZ R83, R83, R84 ;  /* 0x0000005453537221 */ /* 0x000fe40000010000 */
[----:B------:R-:W-:Y:S02]  /*b860*/  FADD.FTZ R52, R52, R53 ;  /* 0x0000003534347221 */ /* 0x000fe40000010000 */
[----:B-1----:R-:W-:Y:S01]  /*b870*/  F2FP.PACK_AB R12, R115, R114 ;  /* 0x00000072730c723e */ /* 0x002fe200000000ff */
[----:B------:R-:W-:Y:S01]  /*b880*/  HMMA.16816.F32 R192, R20, R14, R192 ;  /* 0x0000000e14c0723c */ /* 0x000fe200000018c0 */
[----:B------:R-:W-:Y:S01]  /*b890*/  FADD.FTZ R30, R30, R31 ;  /* 0x0000001f1e1e7221 */ /* 0x000fe20000010000 */
[----:B------:R-:W-:Y:S01]  /*b8a0*/  MUFU.EX2 R122, R122 ;  /* 0x0000007a007a7308 */ /* 0x000fe20000000800 */
[----:B------:R-:W-:-:S02]  /*b8b0*/  FADD.FTZ R103, R104, R103 ;  /* 0x0000006768677221 */ /* 0x000fc40000010000 */
[----:B------:R-:W-:Y:S02]  /*b8c0*/  FADD.FTZ R82, R82, R83 ;  /* 0x0000005352527221 */ /* 0x000fe40000010000 */
[----:B------:R-:W-:Y:S01]  /*b8d0*/  FADD.FTZ R51, R51, R52 ;  /* 0x0000003433337221 */ /* 0x000fe20000010000 */
[C---:B------:R-:W-:Y:S01]  /*b8e0*/  HMMA.16816.F32 R204, R20.reuse, R16, R204 ;  /* 0x0000001014cc723c */ /* 0x040fe200000018cc */
[----:B------:R-:W-:Y:S01]  /*b8f0*/  FADD.FTZ R29, R29, R30 ;  /* 0x0000001e1d1d7221 */ /* 0x000fe20000010000 */
[----:B------:R-:W1:Y:S01]  /*b900*/  MUFU.EX2 R121, R121 ;  /* 0x0000007900797308 */ /* 0x000e620000000800 */
[----:B---3--:R-:W-:Y:S01]  /*b910*/  F2FP.PACK_AB R14, R120, R117 ;  /* 0x00000075780e723e */ /* 0x008fe200000000ff */
[----:B------:R-:W-:Y:S02]  /*b920*/  FADD.FTZ R108, R108, R103 ;  /* 0x000000676c6c7221 */ /* 0x000fe40000010000 */
[----:B------:R-:W-:Y:S02]  /*b930*/  FADD.FTZ R81, R81, R82 ;  /* 0x0000005251517221 */ /* 0x000fe40000010000 */
[----:B------:R-:W-:Y:S01]  /*b940*/  HMMA.16816.F32 R200, R20, R18, R200 ;  /* 0x0000001214c8723c */ /* 0x000fe200000018c8 */
[----:B------:R-:W3:Y:S01]  /*b950*/  LDSM.16.MT88.4 R16, [R231+0x4c00] ;  /* 0x004c0000e710783b */ /* 0x000ee20000004200 */
[----:B------:R-:W-:Y:S01]  /*b960*/  MUFU.EX2 R126, R126 ;  /* 0x0000007e007e7308 */ /* 0x000fe20000000800 */
[----:B------:R-:W-:-:S02]  /*b970*/  FADD.FTZ R50, R50, R51 ;  /* 0x0000003332327221 */ /* 0x000fc40000010000 */
[----:B------:R-:W-:Y:S02]  /*b980*/  FADD.FTZ R29, R28, R29 ;  /* 0x0000001d1c1d7221 */ /* 0x000fe40000010000 */
[----:B------:R-:W-:Y:S01]  /*b990*/  F2FP.PACK_AB R20, R79, R80 ;  /* 0x000000504f14723e */ /* 0x000fe200000000ff */
[----:B------:R-:W-:Y:S01]  /*b9a0*/  FADD.FTZ R109, R109, R108 ;  /* 0x0000006c6d6d7221 */ /* 0x000fe20000010000 */
[----:B------:R-:W-:Y:S01]  /*b9b0*/  F2FP.PACK_AB R22, R77, R78 ;  /* 0x0000004e4d16723e */ /* 0x000fe200000000ff */
[----:B------:R-:W4:Y:S01]  /*b9c0*/  MUFU.EX2 R141, R141 ;  /* 0x0000008d008d7308 */ /* 0x000f220000000800 */
[----:B-1----:R-:W-:Y:S01]  /*b9d0*/  F2FP.PACK_AB R13, R121, R122 ;  /* 0x0000007a790d723e */ /* 0x002fe200000000ff */
[----:B------:R-:W-:Y:S02]  /*b9e0*/  FADD.FTZ R80, R80, R81 ;  /* 0x0000005150507221 */ /* 0x000fe40000010000 */
[----:B------:R-:W-:Y:S02]  /*b9f0*/  FADD.FTZ R114, R114, R29 ;  /* 0x0000001d72727221 */ /* 0x000fe40000010000 */
[----:B------:R-:W-:-:S02]  /*ba00*/  FADD.FTZ R122, R122, R109 ;  /* 0x0000006d7a7a7221 */ /* 0x000fc40000010000 */
[----:B------:R-:W1:Y:S01]  /*ba10*/  MUFU.EX2 R48, R48 ;  /* 0x0000003000307308 */ /* 0x000e620000000800 */
[----:B------:R-:W-:Y:S02]  /*ba20*/  FADD.FTZ R79, R79, R80 ;  /* 0x000000504f4f7221 */ /* 0x000fe40000010000 */
[----:B------:R-:W-:Y:S02]  /*ba30*/  FADD.FTZ R114, R115, R114 ;  /* 0x0000007273727221 */ /* 0x000fe40000010000 */
[----:B------:R-:W-:Y:S02]  /*ba40*/  FADD.FTZ R121, R121, R122 ;  /* 0x0000007a79797221 */ /* 0x000fe40000010000 */
[--C-:B------:R-:W-:Y:S01]  /*ba50*/  FFMA.FTZ R157, R138, c[0x0][0x23c], -R113.reuse ;  /* 0x00008f008a9d7a23 */ /* 0x100fe20000010871 */
[----:B----4-:R-:W-:Y:S01]  /*ba60*/  F2FP.PACK_AB R15, R141, R126 ;  /* 0x0000007e8d0f723e */ /* 0x010fe200000000ff */
[----:B------:R-:W-:Y:S01]  /*ba70*/  MUFU.EX2 R47, R47 ;  /* 0x0000002f002f7308 */ /* 0x000fe20000000800 */
[----:B------:R-:W-:-:S02]  /*ba80*/  FFMA.FTZ R138, R158, c[0x0][0x23c], -R113 ;  /* 0x00008f009e8a7a23 */ /* 0x000fc40000010871 */
[----:B------:R-:W-:Y:S02]  /*ba90*/  FFMA.FTZ R159, R144, c[0x0][0x23c], -R113 ;  /* 0x00008f00909f7a23 */ /* 0x000fe40000010871 */
[----:B------:R-:W-:Y:S01]  /*baa0*/  FFMA.FTZ R158, R119, c[0x0][0x23c], -R102 ;  /* 0x00008f00779e7a23 */ /* 0x000fe20000010866 */
[C---:B------:R-:W-:Y:S01]  /*bab0*/  HMMA.16816.F32 R220, R12.reuse, R8, R220 ;  /* 0x000000080cdc723c */ /* 0x040fe200000018dc */
[----:B-1----:R-:W-:Y:S01]  /*bac0*/  F2FP.PACK_AB R21, R48, R49 ;  /* 0x000000313015723e */ /* 0x002fe200000000ff */
[----:B------:R-:W1:Y:S01]  /*bad0*/  MUFU.EX2 R46, R46 ;  /* 0x0000002e002e7308 */ /* 0x000e620000000800 */
[----:B------:R-:W-:Y:S02]  /*bae0*/  FADD.FTZ R49, R49, R50 ;  /* 0x0000003231317221 */ /* 0x000fe40000010000 */
[----:B------:R-:W-:Y:S02]  /*baf0*/  FFMA.FTZ R139, R168, c[0x0][0x23c], -R99 ;  /* 0x00008f00a88b7a23 */ /* 0x000fe40000010863 */
[----:B------:R-:W-:Y:S01]  /*bb00*/  FADD.FTZ R48, R48, R49 ;  /* 0x0000003130307221 */ /* 0x000fe20000010000 */
[----:B------:R-:W-:Y:S01]  /*bb10*/  HMMA.16816.F32 R216, R12, R10, R216 ;  /* 0x0000000a0cd8723c */ /* 0x000fe200000018d8 */
[----:B------:R-:W-:Y:S01]  /*bb20*/  FFMA.FTZ R156, R156, c[0x0][0x23c], -R113 ;  /* 0x00008f009c9c7a23 */ /* 0x000fe20000010871 */
[----:B------:R-:W-:Y:S01]  /*bb30*/  MUFU.EX2 R140, R140 ;  /* 0x0000008c008c7308 */ /* 0x000fe20000000800 */
[----:B------:R-:W-:-:S02]  /*bb40*/  FFMA.FTZ R144, R149, c[0x0][0x23c], -R102 ;  /* 0x00008f0095907a23 */ /* 0x000fc40000010866 */
[--C-:B------:R-:W-:Y:S02]  /*bb50*/  FFMA.FTZ R123, R123, c[0x0][0x23c], -R102.reuse ;  /* 0x00008f007b7b7a23 */ /* 0x100fe40000010866 */
[----:B------:R-:W-:Y:S01]  /*bb60*/  FFMA.FTZ R125, R125, c[0x0][0x23c], -R102 ;  /* 0x00008f007d7d7a23 */ /* 0x000fe20000010866 */
[C---:B--2---:R-:W-:Y:S01]  /*bb70*/  HMMA.16816.F32 R212, R12.reuse, R4, R212 ;  /* 0x000000040cd4723c */ /* 0x044fe200000018d4 */
[----:B------:R-:W-:Y:S01]  /*bb80*/  FFMA.FTZ R119, R106, c[0x0][0x23c], -R99 ;  /* 0x00008f006a777a23 */ /* 0x000fe20000010863 */
[----:B------:R-:W2:Y:S01]  /*bb90*/  MUFU.EX2 R153, R153 ;  /* 0x0000009900997308 */ /* 0x000ea20000000800 */
[----:B-1----:R-:W-:Y:S01]  /*bba0*/  F2FP.PACK_AB R23, R46, R47 ;  /* 0x0000002f2e17723e */ /* 0x002fe200000000ff */
[----:B------:R-:W-:Y:S02]  /*bbb0*/  FADD.FTZ R78, R78, R79 ;  /* 0x0000004f4e4e7221 */ /* 0x000fe40000010000 */
[----:B------:R-:W-:Y:S02]  /*bbc0*/  FADD.FTZ R47, R47, R48 ;  /* 0x000000302f2f7221 */ /* 0x000fe40000010000 */
[----:B------:R-:W-:Y:S01]  /*bbd0*/  HMMA.16816.F32 R208, R12, R6, R208 ;  /* 0x000000060cd0723c */ /* 0x000fe200000018d0 */
[----:B------:R-:W1:Y:S01]  /*bbe0*/  LDSM.16.MT88.4 R12, [R230+0x4c00] ;  /* 0x004c0000e60c783b */ /* 0x000e620000004200 */
[----:B------:R-:W-:Y:S01]  /*bbf0*/  MUFU.EX2 R148, R148 ;  /* 0x0000009400947308 */ /* 0x000fe20000000800 */
[----:B------:R-:W-:-:S02]  /*bc00*/  FADD.FTZ R117, R117, R114 ;  /* 0x0000007275757221 */ /* 0x000fc40000010000 */
[----:B------:R-:W-:Y:S02]  /*bc10*/  FADD.FTZ R126, R126, R121 ;  /* 0x000000797e7e7221 */ /* 0x000fe40000010000 */
[----:B------:R-:W-:Y:S01]  /*bc20*/  FADD.FTZ R77, R77, R78 ;  /* 0x0000004e4d4d7221 */ /* 0x000fe20000010000 */
[C---:B------:R-:W-:Y:S01]  /*bc30*/  HMMA.16816.F32 R196, R20.reuse, R4, R196 ;  /* 0x0000000414c4723c */ /* 0x040fe200000018c4 */
[----:B------:R-:W-:Y:S01]  /*bc40*/  FADD.FTZ R46, R46, R47 ;  /* 0x0000002f2e2e7221 */ /* 0x000fe20000010000 */
[----:B------:R-:W4:Y:S01]  /*bc50*/  MUFU.EX2 R155, R155 ;  /* 0x0000009b009b7308 */ /* 0x000f220000000800 */
[----:B------:R-:W-:Y:S02]  /*bc60*/  FADD.FTZ R117, R120, R117 ;  /* 0x0000007578757221 */ /* 0x000fe40000010000 */
[----:B------:R-:W-:Y:S02]  /*bc70*/  FADD.FTZ R126, R141, R126 ;  /* 0x0000007e8d7e7221 */ /* 0x000fe40000010000 */
[----:B--2---:R-:W-:Y:S01]  /*bc80*/  F2FP.PACK_AB R4, R153, R140 ;  /* 0x0000008c9904723e */ /* 0x004fe200000000ff */
[----:B------:R-:W-:Y:S01]  /*bc90*/  HMMA.16816.F32 R192, R20, R6, R192 ;  /* 0x0000000614c0723c */ /* 0x000fe200000018c0 */
[----:B------:R-:W-:Y:S01]  /*bca0*/  FADD.FTZ R140, R140, R117 ;  /* 0x000000758c8c7221 */ /* 0x000fe20000010000 */
[----:B------:R-:W-:Y:S01]  /*bcb0*/  MUFU.EX2 R147, R147 ;  /* 0x0000009300937308 */ /* 0x000fe20000000800 */
[----:B------:R-:W-:-:S02]  /*bcc0*/  FFMA.FTZ R106, R111, c[0x0][0x23c], -R102 ;  /* 0x00008f006f6a7a23 */ /* 0x000fc40000010866 */
[----:B------:R-:W-:Y:S02]  /*bcd0*/  FADD.FTZ R153, R153, R140 ;  /* 0x0000008c99997221 */ /* 0x000fe40000010000 */
[--C-:B------:R-:W-:Y:S01]  /*bce0*/  FFMA.FTZ R107, R107, c[0x0][0x23c], -R102.reuse ;  /* 0x00008f006b6b7a23 */ /* 0x100fe20000010866 */
[C---:B------:R-:W-:Y:S01]  /*bcf0*/  HMMA.16816.F32 R204, R20.reuse, R8, R204 ;  /* 0x0000000814cc723c */ /* 0x040fe200000018cc */
[--C-:B------:R-:W-:Y:S01]  /*bd00*/  FFMA.FTZ R105, R105, c[0x0][0x23c], -R102.reuse ;  /* 0x00008f0069697a23 */ /* 0x100fe20000010866 */
[----:B------:R-:W2:Y:S01]  /*bd10*/  MUFU.EX2 R150, R150 ;  /* 0x0000009600967308 */ /* 0x000ea20000000800 */
[----:B----4-:R-:W-:Y:S01]  /*bd20*/  F2FP.PACK_AB R6, R155, R148 ;  /* 0x000000949b06723e */ /* 0x010fe200000000ff */
[----:B------:R-:W-:Y:S02]  /*bd30*/  FADD.FTZ R148, R148, R153 ;  /* 0x0000009994947221 */ /* 0x000fe40000010000 */
[----:B------:R-:W-:Y:S02]  /*bd40*/  FFMA.FTZ R102, R101, c[0x0][0x23c], -R102 ;  /* 0x00008f0065667a23 */ /* 0x000fe40000010866 */
[----:B------:R-:W-:Y:S01]  /*bd50*/  HMMA.16816.F32 R200, R20, R10, R200 ;  /* 0x0000000a14c8723c */ /* 0x000fe200000018c8 */
[----:B------:R-:W4:Y:S01]  /*bd60*/  LDSM.16.MT88.4 R8, [R231+0x5000] ;  /* 0x00500000e708783b */ /* 0x000f220000004200 */
[----:B------:R-:W-:Y:S01]  /*bd70*/  MUFU.EX2 R137, R137 ;  /* 0x0000008900897308 */ /* 0x000fe20000000800 */
[----:B------:R-:W-:-:S02]  /*bd80*/  FADD.FTZ R155, R155, R148 ;  /* 0x000000949b9b7221 */ /* 0x000fc40000010000 */
[----:B------:R-:W-:Y:S02]  /*bd90*/  FFMA.FTZ R118, R118, c[0x0][0x23c], -R113 ;  /* 0x00008f0076767a23 */ /* 0x000fe40000010871 */
[----:B------:R-:W-:Y:S01]  /*bda0*/  F2FP.PACK_AB R20, R75, R76 ;  /* 0x0000004c4b14723e */ /* 0x000fe200000000ff */
[----:B------:R-:W-:Y:S01]  /*bdb0*/  FADD.FTZ R76, R76, R77 ;  /* 0x0000004d4c4c7221 */ /* 0x000fe20000010000 */
[----:B------:R-:W-:Y:S01]  /*bdc0*/  F2FP.PACK_AB R22, R73, R74 ;  /* 0x0000004a4916723e */ /* 0x000fe200000000ff */
[----:B------:R-:W5:Y:S01]  /*bdd0*/  MUFU.EX2 R152, R152 ;  /* 0x0000009800987308 */ /* 0x000f620000000800 */
[C---:B--2---:R-:W-:Y:S01]  /*bde0*/  F2FP.PACK_AB R5, R150.reuse, R147 ;  /* 0x000000939605723e */ /* 0x044fe200000000ff */
[----:B------:R-:W-:Y:S02]  /*bdf0*/  FADD.FTZ R147, R147, R126 ;  /* 0x0000007e93937221 */ /* 0x000fe40000010000 */
[----:B------:R-:W-:Y:S02]  /*be00*/  FADD.FTZ R75, R75, R76 ;  /* 0x0000004c4b4b7221 */ /* 0x000fe40000010000 */
[----:B------:R-:W-:-:S02]  /*be10*/  FADD.FTZ R150, R150, R147 ;  /* 0x0000009396967221 */ /* 0x000fc40000010000 */
[----:B------:R-:W-:Y:S01]  /*be20*/  MUFU.EX2 R45, R45 ;  /* 0x0000002d002d7308 */ /* 0x000fe20000000800 */
[----:B------:R-:W-:Y:S02]  /*be30*/  FADD.FTZ R74, R74, R75 ;  /* 0x0000004b4a4a7221 */ /* 0x000fe40000010000 */
[----:B------:R-:W-:Y:S02]  /*be40*/  FFMA.FTZ R24, R24, c[0x0][0x23c], -R99 ;  /* 0x00008f0018187a23 */ /* 0x000fe40000010863 */
[----:B------:R-:W-:Y:S01]  /*be50*/  FADD.FTZ R73, R73, R74 ;  /* 0x0000004a49497221 */ /* 0x000fe20000010000 */
[----:B-----5:R-:W-:Y:S02]  /*be60*/  F2FP.PACK_AB R7, R152, R137 ;  /* 0x000000899807723e */ /* 0x020fe400000000ff */
[----:B------:R-:W2:Y:S01]  /*be70*/  MUFU.EX2 R44, R44 ;  /* 0x0000002c002c7308 */ /* 0x000ea20000000800 */
[----:B------:R-:W-:-:S04]  /*be80*/  FADD.FTZ R137, R137, R150 ;  /* 0x0000009689897221 */ /* 0x000fc80000010000 */
[----:B------:R-:W-:Y:S01]  /*be90*/  FADD.FTZ R152, R152, R137 ;  /* 0x0000008998987221 */ /* 0x000fe20000010000 */
[C---:B---3--:R-:W-:Y:S02]  /*bea0*/  HMMA.16816.F32 R220, R4.reuse, R16, R220 ;  /* 0x0000001004dc723c */ /* 0x048fe400000018dc */
[----:B------:R-:W-:Y:S06]  /*beb0*/  MUFU.EX2 R43, R43 ;  /* 0x0000002b002b7308 */ /* 0x000fec0000000800 */
[----:B------:R-:W-:Y:S02]  /*bec0*/  HMMA.16816.F32 R216, R4, R18, R216 ;  /* 0x0000001204d8723c */ /* 0x000fe400000018d8 */
[----:B------:R-:W3:Y:S01]  /*bed0*/  MUFU.EX2 R42, R42 ;  /* 0x0000002a002a7308 */ /* 0x000ee20000000800 */
[----:B--2---:R-:W-:Y:S01]  /*bee0*/  F2FP.PACK_AB R21, R44, R45 ;  /* 0x0000002d2c15723e */ /* 0x004fe200000000ff */
[----:B------:R-:W-:-:S04]  /*bef0*/  FADD.FTZ R45, R45, R46 ;  /* 0x0000002e2d2d7221 */ /* 0x000fc80000010000 */
[C---:B-1----:R-:W-:Y:S01]  /*bf00*/  HMMA.16816.F32 R212, R4.reuse, R12, R212 ;  /* 0x0000000c04d4723c */ /* 0x042fe200000018d4 */
[----:B------:R-:W-:Y:S01]  /*bf10*/  FADD.FTZ R44, R44, R45 ;  /* 0x0000002d2c2c7221 */ /* 0x000fe20000010000 */
[----:B------:R-:W-:Y:S06]  /*bf20*/  MUFU.EX2 R134, R134 ;  /* 0x0000008600867308 */ /* 0x000fec0000000800 */
[----:B------:R-:W-:Y:S01]  /*bf30*/  HMMA.16816.F32 R208, R4, R14, R208 ;  /* 0x0000000e04d0723c */ /* 0x000fe200000018d0 */
[----:B------:R-:W1:Y:S01]  /*bf40*/  LDSM.16.MT88.4 R4, [R230+0x5000] ;  /* 0x00500000e604783b */ /* 0x000e620000004200 */
[----:B------:R-:W2:Y:S01]  /*bf50*/  MUFU.EX2 R151, R151 ;  /* 0x0000009700977308 */ /* 0x000ea20000000800 */
[----:B---3--:R-:W-:Y:S01]  /*bf60*/  F2FP.PACK_AB R23, R42, R43 ;  /* 0x0000002b2a17723e */ /* 0x008fe200000000ff */
[----:B------:R-:W-:-:S04]  /*bf70*/  FADD.FTZ R43, R43, R44 ;  /* 0x0000002c2b2b7221 */ /* 0x000fc80000010000 */
[----:B------:R-:W-:Y:S02]  /*bf80*/  FADD.FTZ R42, R42, R43 ;  /* 0x0000002b2a2a7221 */ /* 0x000fe40000010000 */
[----:B------:R-:W-:Y:S01]  /*bf90*/  MUFU.EX2 R142, R142 ;  /* 0x0000008e008e7308 */ /* 0x000fe20000000800 */
[C---:B------:R-:W-:Y:S07]  /*bfa0*/  HMMA.16816.F32 R196, R20.reuse, R12, R196 ;  /* 0x0000000c14c4723c */ /* 0x040fee00000018c4 */
[----:B------:R-:W3:Y:S01]  /*bfb0*/  MUFU.EX2 R161, R161 ;  /* 0x000000a100a17308 */ /* 0x000ee20000000800 */
[----:B------:R-:W-:Y:S01]  /*bfc0*/  HMMA.16816.F32 R192, R20, R14, R192 ;  /* 0x0000000e14c0723c */ /* 0x000fe200000018c0 */
[----:B--2---:R-:W-:Y:S01]  /*bfd0*/  F2FP.PACK_AB R12, R151, R134 ;  /* 0x00000086970c723e */ /* 0x004fe200000000ff */
[----:B------:R-:W-:-:S04]  /*bfe0*/  FADD.FTZ R134, R134, R155 ;  /* 0x0000009b86867221 */ /* 0x000fc80000010000 */
[----:B------:R-:W-:Y:S01]  /*bff0*/  FADD.FTZ R151, R151, R134 ;  /* 0x0000008697977221 */ /* 0x000fe20000010000 */
[----:B------:R-:W-:Y:S01]  /*c000*/  MUFU.EX2 R129, R129 ;  /* 0x0000008100817308 */ /* 0x000fe20000000800 */
[C---:B------:R-:W-:Y:S07]  /*c010*/  HMMA.16816.F32 R204, R20.reuse, R16, R204 ;  /* 0x0000001014cc723c */ /* 0x040fee00000018cc */
[----:B------:R-:W2:Y:S01]  /*c020*/  MUFU.EX2 R146, R146 ;  /* 0x0000009200927308 */ /* 0x000ea20000000800 */
[----:B---3--:R-:W-:Y:S01]  /*c030*/  F2FP.PACK_AB R14, R161, R142 ;  /* 0x0000008ea10e723e */ /* 0x008fe200000000ff */
[----:B------:R-:W-:Y:S01]  /*c040*/  HMMA.16816.F32 R200, R20, R18, R200 ;  /* 0x0000001214c8723c */ /* 0x000fe200000018c8 */
[----:B------:R-:W3:Y:S01]  /*c050*/  LDSM.16.MT88.4 R16, [R231+0x5400] ;  /* 0x00540000e710783b */ /* 0x000ee20000004200 */
[----:B------:R-:W-:-:S04]  /*c060*/  FADD.FTZ R142, R142, R151 ;  /* 0x000000978e8e7221 */ /* 0x000fc80000010000 */
[----:B------:R-:W-:Y:S01]  /*c070*/  MUFU.EX2 R135, R135 ;  /* 0x0000008700877308 */ /* 0x000fe20000000800 */
[----:B------:R-:W-:Y:S01]  /*c080*/  F2FP.PACK_AB R20, R71, R72 ;  /* 0x000000484714723e */ /* 0x000fe200000000ff */
[----:B------:R-:W-:Y:S01]  /*c090*/  FADD.FTZ R72, R72, R73 ;  /* 0x0000004948487221 */ /* 0x000fe20000010000 */
[----:B------:R-:W-:Y:S01]  /*c0a0*/  F2FP.PACK_AB R22, R69, R70 ;  /* 0x000000464516723e */ /* 0x000fe200000000ff */
[----:B------:R-:W-:Y:S02]  /*c0b0*/  FADD.FTZ R161, R161, R142 ;  /* 0x0000008ea1a17221 */ /* 0x000fe40000010000 */
[----:B------:R-:W-:Y:S02]  /*c0c0*/  FADD.FTZ R71, R71, R72 ;  /* 0x0000004847477221 */ /* 0x000fe40000010000 */
[----:B------:R-:W5:Y:S01]  /*c0d0*/  MUFU.EX2 R154, R154 ;  /* 0x0000009a009a7308 */ /* 0x000f620000000800 */
[----:B--2---:R-:W-:Y:S01]  /*c0e0*/  F2FP.PACK_AB R13, R146, R129 ;  /* 0x00000081920d723e */ /* 0x004fe200000000ff */
[----:B------:R-:W-:-:S02]  /*c0f0*/  FADD.FTZ R129, R129, R152 ;  /* 0x0000009881817221 */ /* 0x000fc40000010000 */
[----:B------:R-:W-:Y:S02]  /*c100*/  FADD.FTZ R70, R70, R71 ;  /* 0x0000004746467221 */ /* 0x000fe40000010000 */
[----:B------:R-:W-:Y:S02]  /*c110*/  FADD.FTZ R146, R146, R129 ;  /* 0x0000008192927221 */ /* 0x000fe40000010000 */
[----:B------:R-:W2:Y:S01]  /*c120*/  MUFU.EX2 R41, R41 ;  /* 0x0000002900297308 */ /* 0x000ea20000000800 */
[----:B------:R-:W-:Y:S01]  /*c130*/  FADD.FTZ R69, R69, R70 ;  /* 0x0000004645457221 */ /* 0x000fe20000010000 */
[----:B-----5:R-:W-:-:S06]  /*c140*/  F2FP.PACK_AB R15, R154, R135 ;  /* 0x000000879a0f723e */ /* 0x020fcc00000000ff */
[----:B------:R-:W-:Y:S01]  /*c150*/  MUFU.EX2 R39, R39 ;  /* 0x0000002700277308 */ /* 0x000fe20000000800 */
[----:B------:R-:W-:-:S04]  /*c160*/  FADD.FTZ R135, R135, R146 ;  /* 0x0000009287877221 */ /* 0x000fc80000010000 */
[----:B------:R-:W-:Y:S01]  /*c170*/  FADD.FTZ R154, R154, R135 ;  /* 0x000000879a9a7221 */ /* 0x000fe20000010000 */
[----:B----4-:R-:W-:Y:S01]  /*c180*/  HMMA.16816.F32 R220, R12, R8, R220 ;  /* 0x000000080cdc723c */ /* 0x010fe200000018dc */
[----:B--2---:R-:W-:Y:S01]  /*c190*/  F2FP.PACK_AB R21, R40, R41 ;  /* 0x000000292815723e */ /* 0x004fe200000000ff */
[----:B------:R-:W2:Y:S01]  /*c1a0*/  MUFU.EX2 R38, R38 ;  /* 0x0000002600267308 */ /* 0x000ea20000000800 */
[----:B------:R-:W-:-:S04]  /*c1b0*/  FADD.FTZ R41, R41, R42 ;  /* 0x0000002a29297221 */ /* 0x000fc80000010000 */
[----:B------:R-:W-:Y:S01]  /*c1c0*/  FADD.FTZ R40, R40, R41 ;  /* 0x0000002928287221 */ /* 0x000fe20000010000 */
[C---:B------:R-:W-:Y:S02]  /*c1d0*/  HMMA.16816.F32 R216, R12.reuse, R10, R216 ;  /* 0x0000000a0cd8723c */ /* 0x040fe400000018d8 */
[----:B------:R-:W-:Y:S06]  /*c1e0*/  MUFU.EX2 R128, R128 ;  /* 0x0000008000807308 */ /* 0x000fec0000000800 */
[----:B-1----:R-:W-:Y:S02]  /*c1f0*/  HMMA.16816.F32 R212, R12, R4, R212 ;  /* 0x000000040cd4723c */ /* 0x002fe400000018d4 */
[----:B------:R-:W1:Y:S01]  /*c200*/  MUFU.EX2 R143, R143 ;  /* 0x0000008f008f7308 */ /* 0x000e620000000800 */
[----:B--2---:R-:W-:Y:S01]  /*c210*/  F2FP.PACK_AB R23, R38, R39 ;  /* 0x000000272617723e */ /* 0x004fe200000000ff */
[----:B------:R-:W-:-:S04]  /*c220*/  FADD.FTZ R39, R39, R40 ;  /* 0x0000002827277221 */ /* 0x000fc80000010000 */
[----:B------:R-:W-:Y:S01]  /*c230*/  HMMA.16816.F32 R208, R12, R6, R208 ;  /* 0x000000060cd0723c */ /* 0x000fe200000018d0 */
[----:B------:R-:W2:Y:S01]  /*c240*/  LDSM.16.MT88.4 R12, [R230+0x5400] ;  /* 0x00540000e60c783b */ /* 0x000ea20000004200 */
[----:B------:R-:W-:Y:S01]  /*c250*/  MUFU.EX2 R130, R130 ;  /* 0x0000008200827308 */ /* 0x000fe20000000800 */
[----:B------:R-:W-:-:S05]  /*c260*/  FADD.FTZ R38, R38, R39 ;  /* 0x0000002726267221 */ /* 0x000fca0000010000 */
[C---:B------:R-:W-:Y:S02]  /*c270*/  HMMA.16816.F32 R196, R20.reuse, R4, R196 ;  /* 0x0000000414c4723c */ /* 0x040fe400000018c4 */
[----:B------:R-:W4:Y:S05]  /*c280*/  MUFU.EX2 R145, R145 ;  /* 0x0000009100917308 */ /* 0x000f2a0000000800 */
[C---:B-1----:R-:W-:Y:S01]  /*c290*/  F2FP.PACK_AB R4, R143.reuse, R128 ;  /* 0x000000808f04723e */ /* 0x042fe200000000ff */
[----:B------:R-:W-:Y:S01]  /*c2a0*/  HMMA.16816.F32 R192, R20, R6, R192 ;  /* 0x0000000614c0723c */ /* 0x000fe200000018c0 */
[----:B------:R-:W-:Y:S01]  /*c2b0*/  FADD.FTZ R128, R128, R161 ;  /* 0x000000a180807221 */ /* 0x000fe20000010000 */
[----:B------:R-:W-:Y:S03]  /*c2c0*/  MUFU.EX2 R131, R131 ;  /* 0x0000008300837308 */ /* 0x000fe60000000800 */
[----:B------:R-:W-:-:S03]  /*c2d0*/  FADD.FTZ R143, R143, R128 ;  /* 0x000000808f8f7221 */ /* 0x000fc60000010000 */
[----:B------:R-:W-:Y:S02]  /*c2e0*/  HMMA.16816.F32 R204, R20, R8, R204 ;  /* 0x0000000814cc723c */ /* 0x000fe400000018cc */
[----:B------:R-:W1:Y:S01]  /*c2f0*/  MUFU.EX2 R162, R162 ;  /* 0x000000a200a27308 */ /* 0x000e620000000800 */
[----:B----4-:R-:W-:Y:S01]  /*c300*/  F2FP.PACK_AB R6, R145, R130 ;  /* 0x000000829106723e */ /* 0x010fe200000000ff */
[----:B------:R-:W-:-:S04]  /*c310*/  FADD.FTZ R130, R130, R143 ;  /* 0x0000008f82827221 */ /* 0x000fc80000010000 */
[----:B------:R-:W-:Y:S01]  /*c320*/  HMMA.16816.F32 R200, R20, R10, R200 ;  /* 0x0000000a14c8723c */ /* 0x000fe200000018c8 */
[----:B------:R-:W4:Y:S01]  /*c330*/  LDSM.16.MT88.4 R8, [R231+0x5800] ;  /* 0x00580000e708783b */ /* 0x000f220000004200 */
[----:B------:R-:W-:Y:S01]  /*c340*/  MUFU.EX2 R127, R127 ;  /* 0x0000007f007f7308 */ /* 0x000fe20000000800 */
[----:B------:R-:W-:-:S04]  /*c350*/  FADD.FTZ R145, R145, R130 ;  /* 0x0000008291917221 */ /* 0x000fc80000010000 */
[----:B------:R-:W-:Y:S01]  /*c360*/  F2FP.PACK_AB R20, R67, R68 ;  /* 0x000000444314723e */ /* 0x000fe200000000ff */
[----:B------:R-:W-:Y:S01]  /*c370*/  FADD.FTZ R68, R68, R69 ;  /* 0x0000004544447221 */ /* 0x000fe20000010000 */
[----:B------:R-:W-:Y:S01]  /*c380*/  F2FP.PACK_AB R22, R65, R66 ;  /* 0x000000424116723e */ /* 0x000fe200000000ff */
[----:B------:R-:W5:Y:S01]  /*c390*/  MUFU.EX2 R164, R164 ;  /* 0x000000a400a47308 */ /* 0x000f620000000800 */
[C---:B-1----:R-:W-:Y:S01]  /*c3a0*/  F2FP.PACK_AB R5, R162.reuse, R131 ;  /* 0x00000083a205723e */ /* 0x042fe200000000ff */
[----:B------:R-:W-:Y:S02]  /*c3b0*/  FADD.FTZ R131, R131, R154 ;  /* 0x0000009a83837221 */ /* 0x000fe40000010000 */
[----:B------:R-:W-:Y:S02]  /*c3c0*/  FADD.FTZ R67, R67, R68 ;  /* 0x0000004443437221 */ /* 0x000fe40000010000 */
[----:B------:R-:W-:Y:S02]  /*c3d0*/  FADD.FTZ R162, R162, R131 ;  /* 0x00000083a2a27221 */ /* 0x000fe40000010000 */
[----:B------:R-:W-:Y:S01]  /*c3e0*/  MUFU.EX2 R37, R37 ;  /* 0x0000002500257308 */ /* 0x000fe20000000800 */
[----:B------:R-:W-:-:S04]  /*c3f0*/  FADD.FTZ R66, R66, R67 ;  /* 0x0000004342427221 */ /* 0x000fc80000010000 */
[----:B------:R-:W-:Y:S01]  /*c400*/  FADD.FTZ R65, R65, R66 ;  /* 0x0000004241417221 */ /* 0x000fe20000010000 */
[----:B-----5:R-:W-:Y:S02]  /*c410*/  F2FP.PACK_AB R7, R164, R127 ;  /* 0x0000007fa407723e */ /* 0x020fe400000000ff */
[----:B------:R-:W1:Y:S01]  /*c420*/  MUFU.EX2 R36, R36 ;  /* 0x0000002400247308 */ /* 0x000e620000000800 */
[----:B------:R-:W-:-:S04]  /*c430*/  FADD.FTZ R127, R127, R162 ;  /* 0x000000a27f7f7221 */ /* 0x000fc80000010000 */
[----:B------:R-:W-:Y:S01]  /*c440*/  FADD.FTZ R127, R164, R127 ;  /* 0x0000007fa47f7221 */ /* 0x000fe20000010000 */
[C---:B---3--:R-:W-:Y:S02]  /*c450*/  HMMA.16816.F32 R220, R4.reuse, R16, R220 ;  /* 0x0000001004dc723c */ /* 0x048fe400000018dc */
[----:B------:R-:W-:Y:S06]  /*c460*/  MUFU.EX2 R35, R35 ;  /* 0x0000002300237308 */ /* 0x000fec0000000800 */
[----:B------:R-:W-:Y:S02]  /*c470*/  HMMA.16816.F32 R216, R4, R18, R216 ;  /* 0x0000001204d8723c */ /* 0x000fe400000018d8 */
[----:B------:R-:W3:Y:S01]  /*c480*/  MUFU.EX2 R136, R136 ;  /* 0x0000008800887308 */ /* 0x000ee20000000800 */
[----:B-1----:R-:W-:Y:S01]  /*c490*/  F2FP.PACK_AB R21, R36, R37 ;  /* 0x000000252415723e */ /* 0x002fe200000000ff */
[----:B------:R-:W-:-:S04]  /*c4a0*/  FADD.FTZ R37, R37, R38 ;  /* 0x0000002625257221 */ /* 0x000fc80000010000 */
[C---:B--2---:R-:W-:Y:S01]  /*c4b0*/  HMMA.16816.F32 R212, R4.reuse, R12, R212 ;  /* 0x0000000c04d4723c */ /* 0x044fe200000018d4 */
[----:B------:R-:W-:Y:S01]  /*c4c0*/  FADD.FTZ R36, R36, R37 ;  /* 0x0000002524247221 */ /* 0x000fe20000010000 */
[----:B------:R-:W-:Y:S06]  /*c4d0*/  MUFU.EX2 R139, R139 ;  /* 0x0000008b008b7308 */ /* 0x000fec0000000800 */
[----:B------:R-:W-:Y:S01]  /*c4e0*/  HMMA.16816.F32 R208, R4, R14, R208 ;  /* 0x0000000e04d0723c */ /* 0x000fe200000018d0 */
[----:B------:R-:W1:Y:S01]  /*c4f0*/  LDSM.16.MT88.4 R4, [R230+0x5800] ;  /* 0x00580000e604783b */ /* 0x000e620000004200 */
[----:B---3--:R-:W-:Y:S01]  /*c500*/  F2FP.PACK_AB R23, R136, R35 ;  /* 0x000000238817723e */ /* 0x008fe200000000ff */
[----:B------:R-:W2:Y:S01]  /*c510*/  MUFU.EX2 R160, R160 ;  /* 0x000000a000a07308 */ /* 0x000ea20000000800 */
[----:B------:R-:W-:-:S04]  /*c520*/  FADD.FTZ R35, R35, R36 ;  /* 0x0000002423237221 */ /* 0x000fc80000010000 */
[----:B------:R-:W-:Y:S01]  /*c530*/  FADD.FTZ R136, R136, R35 ;  /* 0x0000002388887221 */ /* 0x000fe20000010000 */
[C---:B------:R-:W-:Y:S02]  /*c540*/  HMMA.16816.F32 R204, R20.reuse, R16, R204 ;  /* 0x0000001014cc723c */ /* 0x040fe400000018cc */
[----:B------:R-:W-:Y:S05]  /*c550*/  MUFU.EX2 R124, R124 ;  /* 0x0000007c007c7308 */ /* 0x000fea0000000800 */
[----:B------:R-:W-:Y:S01]  /*c560*/  F2FP.PACK_AB R16, R63, R64 ;  /* 0x000000403f10723e */ /* 0x000fe200000000ff */
[----:B------:R-:W-:Y:S01]  /*c570*/  HMMA.16816.F32 R200, R20, R18, R200 ;  /* 0x0000001214c8723c */ /* 0x000fe200000018c8 */
[----:B------:R-:W-:Y:S01]  /*c580*/  FADD.FTZ R64, R64, R65 ;  /* 0x0000004140407221 */ /* 0x000fe20000010000 */
[----:B------:R-:W-:Y:S01]  /*c590*/  MUFU.EX2 R156, R156 ;  /* 0x0000009c009c7308 */ /* 0x000fe20000000800 */
[----:B--2---:R-:W-:Y:S01]  /*c5a0*/  F2FP.PACK_AB R17, R160, R139 ;  /* 0x0000008ba011723e */ /* 0x004fe200000000ff */
[----:B------:R-:W-:-:S02]  /*c5b0*/  FADD.FTZ R139, R139, R136 ;  /* 0x000000888b8b7221 */ /* 0x000fc40000010000 */
[----:B------:R-:W-:Y:S01]  /*c5c0*/  FADD.FTZ R63, R63, R64 ;  /* 0x000000403f3f7221 */ /* 0x000fe20000010000 */
[----:B------:R-:W-:Y:S01]  /*c5d0*/  F2FP.PACK_AB R18, R61, R62 ;  /* 0x0000003e3d12723e */ /* 0x000fe200000000ff */
[----:B------:R-:W-:Y:S01]  /*c5e0*/  HMMA.16816.F32 R196, R20, R12, R196 ;  /* 0x0000000c14c4723c */ /* 0x000fe200000018c4 */
[----:B------:R-:W-:Y:S01]  /*c5f0*/  FADD.FTZ R139, R160, R139 ;  /* 0x0000008ba08b7221 */ /* 0x000fe20000010000 */
[----:B------:R-:W2:Y:S01]  /*c600*/  MUFU.EX2 R157, R157 ;  /* 0x0000009d009d7308 */ /* 0x000ea20000000800 */
[----:B------:R-:W-:-:S04]  /*c610*/  FADD.FTZ R62, R62, R63 ;  /* 0x0000003f3e3e7221 */ /* 0x000fc80000010000 */
[----:B------:R-:W-:Y:S01]  /*c620*/  FADD.FTZ R61, R61, R62 ;  /* 0x0000003e3d3d7221 */ /* 0x000fe20000010000 */
[----:B------:R-:W-:Y:S02]  /*c630*/  HMMA.16816.F32 R192, R20, R14, R192 ;  /* 0x0000000e14c0723c */ /* 0x000fe400000018c0 */
[----:B------:R-:W-:Y:S05]  /*c640*/  MUFU.EX2 R138, R138 ;  /* 0x0000008a008a7308 */ /* 0x000fea0000000800 */
[--C-:B------:R-:W-:Y:S02]  /*c650*/  FFMA.FTZ R21, R116, c[0x0][0x23c], -R113.reuse ;  /* 0x00008f0074157a23 */ /* 0x100fe40000010871 */
[--C-:B------:R-:W-:Y:S01]  /*c660*/  FFMA.FTZ R22, R112, c[0x0][0x23c], -R113.reuse ;  /* 0x00008f0070167a23 */ /* 0x100fe20000010871 */
[----:B------:R-:W3:Y:S01]  /*c670*/  MUFU.EX2 R159, R159 ;  /* 0x0000009f009f7308 */ /* 0x000ee20000000800 */
[----:B--2---:R-:W-:Y:S01]  /*c680*/  F2FP.PACK_AB R12, R157, R156 ;  /* 0x0000009c9d0c723e */ /* 0x004fe200000000ff */
[----:B------:R-:W-:-:S02]  /*c690*/  FFMA.FTZ R23, R110, c[0x0][0x23c], -R113 ;  /* 0x00008f006e177a23 */ /* 0x000fc40000010871 */
[----:B------:R-:W-:-:S04]  /*c6a0*/  FADD.FTZ R156, R156, R145 ;  /* 0x000000919c9c7221 */ /* 0x000fc80000010000 */
[----:B------:R-:W-:Y:S01]  /*c6b0*/  MUFU.EX2 R144, R144 ;  /* 0x0000009000907308 */ /* 0x000fe20000000800 */
[----:B------:R-:W-:-:S07]  /*c6c0*/  FADD.FTZ R157, R157, R156 ;  /* 0x0000009c9d9d7221 */ /* 0x000fce0000010000 */
[----:B------:R-:W2:Y:S01]  /*c6d0*/  MUFU.EX2 R123, R123 ;  /* 0x0000007b007b7308 */ /* 0x000ea20000000800 */
[----:B---3--:R-:W-:Y:S01]  /*c6e0*/  F2FP.PACK_AB R14, R159, R138 ;  /* 0x0000008a9f0e723e */ /* 0x008fe200000000ff */
[----:B------:R-:W-:-:S04]  /*c6f0*/  FADD.FTZ R138, R138, R157 ;  /* 0x0000009d8a8a7221 */ /* 0x000fc80000010000 */
[----:B------:R-:W-:Y:S02]  /*c700*/  FADD.FTZ R159, R159, R138 ;  /* 0x0000008a9f9f7221 */ /* 0x000fe40000010000 */
[----:B------:R-:W-:Y:S08]  /*c710*/  MUFU.EX2 R125, R125 ;  /* 0x0000007d007d7308 */ /* 0x000ff00000000800 */
[----:B------:R-:W3:Y:S01]  /*c720*/  MUFU.EX2 R158, R158 ;  /* 0x0000009e009e7308 */ /* 0x000ee20000000800 */
[----:B--2---:R-:W-:Y:S01]  /*c730*/  F2FP.PACK_AB R13, R123, R144 ;  /* 0x000000907b0d723e */ /* 0x004fe200000000ff */
[----:B------:R-:W-:-:S04]  /*c740*/  FADD.FTZ R144, R144, R127 ;  /* 0x0000007f90907221 */ /* 0x000fc80000010000 */
[----:B------:R-:W-:Y:S02]  /*c750*/  FADD.FTZ R144, R123, R144 ;  /* 0x000000907b907221 */ /* 0x000fe40000010000 */
[----:B------:R-:W2:Y:S01]  /*c760*/  MUFU.EX2 R119, R119 ;  /* 0x0000007700777308 */ /* 0x000ea20000000800 */
[----:B---3--:R-:W-:-:S07]  /*c770*/  F2FP.PACK_AB R15, R158, R125 ;  /* 0x0000007d9e0f723e */ /* 0x008fce00000000ff */
        /* <DEDUP_REMOVED lines=10> */
[C---:B-1----:R-:W-:Y:S02]  /*c820*/  HMMA.16816.F32 R212, R12.reuse, R4, R212 ;  /* 0x000000040cd4723c */ /* 0x042fe400000018d4 */
[----:B------:R-:W-:Y:S06]  /*c830*/  MUFU.EX2 R23, R23 ;  /* 0x0000001700177308 */ /* 0x000fec0000000800 */
[----:B------:R-:W-:Y:S01]  /*c840*/  HMMA.16816.F32 R208, R12, R6, R208 ;  /* 0x000000060cd0723c */ /* 0x000fe200000018d0 */
[----:B------:R-:W1:Y:S01]  /*c850*/  LDSM.16.MT88.4 R12, [R231+0x5c00] ;  /* 0x005c0000e70c783b */ /* 0x000e620000004200 */
[----:B------:R-:W-:Y:S06]  /*c860*/  MUFU.EX2 R106, R106 ;  /* 0x0000006a006a7308 */ /* 0x000fec0000000800 */
[C---:B------:R-:W-:Y:S02]  /*c870*/  HMMA.16816.F32 R204, R16.reuse, R8, R204 ;  /* 0x0000000810cc723c */ /* 0x040fe400000018cc */
[----:B------:R-:W3:Y:S06]  /*c880*/  MUFU.EX2 R107, R107 ;  /* 0x0000006b006b7308 */ /* 0x000eec0000000800 */
[C---:B------:R-:W-:Y:S01]  /*c890*/  HMMA.16816.F32 R200, R16.reuse, R10, R200 ;  /* 0x0000000a10c8723c */ /* 0x040fe200000018c8 */
[----:B------:R-:W4:Y:S01]  /*c8a0*/  LDSM.16.MT88.4 R8, [R230+0x5c00] ;  /* 0x005c0000e608783b */ /* 0x000f220000004200 */
[----:B------:R-:W-:Y:S06]  /*c8b0*/  MUFU.EX2 R105, R105 ;  /* 0x0000006900697308 */ /* 0x000fec0000000800 */
[C---:B------:R-:W-:Y:S02]  /*c8c0*/  HMMA.16816.F32 R196, R16.reuse, R4, R196 ;  /* 0x0000000410c4723c */ /* 0x040fe400000018c4 */
[----:B------:R-:W5:Y:S05]  /*c8d0*/  MUFU.EX2 R102, R102 ;  /* 0x0000006600667308 */ /* 0x000f6a0000000800 */
[--C-:B------:R-:W-:Y:S01]  /*c8e0*/  FFMA.FTZ R4, R2, c[0x0][0x23c], -R99.reuse ;  /* 0x00008f0002047a23 */ /* 0x100fe20000010863 */
[----:B------:R-:W-:Y:S01]  /*c8f0*/  HMMA.16816.F32 R192, R16, R6, R192 ;  /* 0x0000000610c0723c */ /* 0x000fe200000018c0 */
[----:B------:R-:W-:Y:S01]  /*c900*/  FFMA.FTZ R2, R0, c[0x0][0x23c], -R99 ;  /* 0x00008f0000027a23 */ /* 0x000fe20000010863 */
[----:B------:R-:W-:Y:S01]  /*c910*/  MUFU.EX2 R3, R3 ;  /* 0x0000000300037308 */ /* 0x000fe20000000800 */
[----:B------:R-:W-:-:S02]  /*c920*/  MOV R5, R88 ;  /* 0x0000005800057202 */ /* 0x000fc40000000f00 */
[----:B------:R-:W-:Y:S02]  /*c930*/  @P0 MOV R5, R88 ;  /* 0x0000005800050202 */ /* 0x000fe40000000f00 */
[----:B--2---:R-:W-:Y:S01]  /*c940*/  F2FP.PACK_AB R16, R21, R20 ;  /* 0x000000141510723e */ /* 0x004fe200000000ff */
[----:B------:R-:W-:Y:S01]  /*c950*/  FADD.FTZ R20, R20, R159 ;  /* 0x0000009f14147221 */ /* 0x000fe20000010000 */
[----:B---3--:R-:W-:Y:S01]  /*c960*/  F2FP.PACK_AB R17, R107, R106 ;  /* 0x0000006a6b11723e */ /* 0x008fe200000000ff */
[----:B------:R-:W2:Y:S01]  /*c970*/  MUFU.EX2 R0, R4 ;  /* 0x0000000400007308 */ /* 0x000ea20000000800 */
[----:B------:R-:W-:Y:S01]  /*c980*/  F2FP.PACK_AB R18, R23, R22 ;  /* 0x000000161712723e */ /* 0x000fe200000000ff */
[----:B------:R-:W-:Y:S01]  /*c990*/  FADD.FTZ R106, R106, R125 ;  /* 0x0000007d6a6a7221 */ /* 0x000fe20000010000 */
[----:B-----5:R-:W-:Y:S01]  /*c9a0*/  F2FP.PACK_AB R19, R102, R105 ;  /* 0x000000696613723e */ /* 0x020fe200000000ff */
[----:B------:R-:W-:Y:S01]  /*c9b0*/  FADD.FTZ R21, R21, R20 ;  /* 0x0000001415157221 */ /* 0x000fe20000010000 */
[-C--:B------:R-:W-:Y:S01]  /*c9c0*/  MOV R7, R87.reuse ;  /* 0x0000005700077202 */ /* 0x080fe20000000f00 */
[----:B------:R-:W-:Y:S01]  /*c9d0*/  FADD.FTZ R106, R107, R106 ;  /* 0x0000006a6b6a7221 */ /* 0x000fe20000010000 */
[----:B------:R-:W-:Y:S01]  /*c9e0*/  @P0 MOV R7, R87 ;  /* 0x0000005700070202 */ /* 0x000fe20000000f00 */
[----:B------:R-:W-:Y:S01]  /*c9f0*/  MUFU.EX2 R2, R2 ;  /* 0x0000000200027308 */ /* 0x000fe20000000800 */
[----:B------:R-:W-:Y:S01]  /*ca00*/  FADD.FTZ R22, R22, R21 ;  /* 0x0000001516167221 */ /* 0x000fe20000010000 */
[----:B-1----:R-:W-:Y:S01]  /*ca10*/  HMMA.16816.F32 R220, R16, R12, R220 ;  /* 0x0000000c10dc723c */ /* 0x002fe200000018dc */
[----:B------:R-:W-:-:S02]  /*ca20*/  FADD.FTZ R105, R105, R106 ;  /* 0x0000006a69697221 */ /* 0x000fc40000010000 */
[----:B------:R-:W-:Y:S02]  /*ca30*/  FADD.FTZ R180, R23, R22 ;  /* 0x0000001617b47221 */ /* 0x000fe40000010000 */
[----:B------:R-:W-:Y:S01]  /*ca40*/  FADD.FTZ R185, R102, R105 ;  /* 0x0000006966b97221 */ /* 0x000fe20000010000 */
[----:B------:R-:W1:Y:S02]  /*ca50*/  MUFU.EX2 R89, R24 ;  /* 0x0000001800597308 */ /* 0x000e640000000800 */
[C---:B------:R-:W-:Y:S08]  /*ca60*/  HMMA.16816.F32 R216, R16.reuse, R14, R216 ;  /* 0x0000000e10d8723c */ /* 0x040ff000000018d8 */
[C---:B----4-:R-:W-:Y:S08]  /*ca70*/  HMMA.16816.F32 R212, R16.reuse, R8, R212 ;  /* 0x0000000810d4723c */ /* 0x050ff000000018d4 */
[----:B------:R-:W-:Y:S07]  /*ca80*/  HMMA.16816.F32 R208, R16, R10, R208 ;  /* 0x0000000a10d0723c */ /* 0x000fee00000018d0 */
[----:B------:R-:W-:Y:S01]  /*ca90*/  F2FP.PACK_AB R16, R59, R60 ;  /* 0x0000003c3b10723e */ /* 0x000fe200000000ff */
[----:B------:R-:W-:Y:S01]  /*caa0*/  FADD.FTZ R60, R60, R61 ;  /* 0x0000003d3c3c7221 */ /* 0x000fe20000010000 */
[C---:B--2---:R-:W-:Y:S01]  /*cab0*/  F2FP.PACK_AB R17, R0.reuse, R3 ;  /* 0x000000030011723e */ /* 0x044fe200000000ff */
[----:B------:R-:W-:Y:S01]  /*cac0*/  FADD.FTZ R3, R3, R124 ;  /* 0x0000007c03037221 */ /* 0x000fe20000010000 */
[----:B------:R-:W-:Y:S01]  /*cad0*/  F2FP.PACK_AB R18, R57, R58 ;  /* 0x0000003a3912723e */ /* 0x000fe200000000ff */
[----:B------:R-:W-:Y:S01]  /*cae0*/  FADD.FTZ R59, R59, R60 ;  /* 0x0000003c3b3b7221 */ /* 0x000fe20000010000 */
[----:B-1----:R-:W-:Y:S01]  /*caf0*/  F2FP.PACK_AB R19, R89, R2 ;  /* 0x000000025913723e */ /* 0x002fe200000000ff */
[----:B------:R-:W-:-:S02]  /*cb00*/  FADD.FTZ R3, R0, R3 ;  /* 0x0000000300037221 */ /* 0x000fc40000010000 */
[----:B------:R-:W-:Y:S02]  /*cb10*/  FADD.FTZ R58, R58, R59 ;  /* 0x0000003b3a3a7221 */ /* 0x000fe40000010000 */
[----:B------:R-:W-:Y:S02]  /*cb20*/  FADD.FTZ R2, R2, R3 ;  /* 0x0000000302027221 */ /* 0x000fe40000010000 */
[----:B------:R-:W-:Y:S01]  /*cb30*/  HMMA.16816.F32 R204, R16, R12, R204 ;  /* 0x0000000c10cc723c */ /* 0x000fe200000018cc */
[----:B------:R-:W-:Y:S02]  /*cb40*/  FADD.FTZ R181, R57, R58 ;  /* 0x0000003a39b57221 */ /* 0x000fe40000010000 */
[----:B------:R-:W-:-:S05]  /*cb50*/  FADD.FTZ R183, R89, R2 ;  /* 0x0000000259b77221 */ /* 0x000fca0000010000 */
[C---:B------:R-:W-:Y:S08]  /*cb60*/  HMMA.16816.F32 R200, R16.reuse, R14, R200 ;  /* 0x0000000e10c8723c */ /* 0x040ff000000018c8 */
[C---:B------:R-:W-:Y:S08]  /*cb70*/  HMMA.16816.F32 R196, R16.reuse, R8, R196 ;  /* 0x0000000810c4723c */ /* 0x040ff000000018c4 */
[----:B------:R-:W-:Y:S01]  /*cb80*/  HMMA.16816.F32 R192, R16, R10, R192 ;  /* 0x0000000a10c0723c */ /* 0x000fe200000018c0 */
[----:B------:R-:W-:Y:S11]  /*cb90*/  @P0 BRA `(.L_x_133) ;  /* 0x0000001000000947 */ /* 0x000ff60003800000 */
.L_x_129:
[----:B------:R-:W-:-:S12]  /*cba0*/  UIADD3 UR5, UR20, -0x1, URZ ;  /* 0xffffffff14057890 */ /* 0x000fd8000fffe03f */
.L_x_133:
[----:B------:R-:W-:-:S13]  /*cbb0*/  ISETP.LE.AND P0, PT, RZ, UR5, PT ;  /* 0x00000005ff007c0c */ /* 0x000fda000bf03270 */
[----:B------:R-:W-:Y:S05]  /*cbc0*/  @!P0 BRA `(.L_x_134) ;  /* 0x0000469000008947 */ /* 0x000fea0003800000 */
[----:B------:R-:W-:Y:S01]  /*cbd0*/  ULDC.64 UR6, c[0x0][0x1a0] ;  /* 0x0000680000067ab9 */ /* 0x000fe20000000a00 */
[----:B------:R-:W-:Y:S01]  /*cbe0*/  IMAD.MOV.U32 R187, RZ, RZ, R132 ;  /* 0x000000ffffbb7224 */ /* 0x000fe200078e0084 */
[----:B------:R-:W-:Y:S01]  /*cbf0*/  USHF.L.U64.HI UR20, UR6, 0x6, UR7 ;  /* 0x0000000606147899 */ /* 0x000fe20008010207 */
[----:B------:R-:W-:Y:S01]  /*cc00*/  MOV R188, R133 ;  /* 0x0000008500bc7202 */ /* 0x000fe20000000f00 */
[----:B------:R-:W-:Y:S01]  /*cc10*/  USHF.L.U32 UR21, UR6, 0x6, URZ ;  /* 0x0000000606157899 */ /* 0x000fe2000800063f */
[----:B------:R-:W-:Y:S01]  /*cc20*/  IMAD.MOV.U32 R184, RZ, RZ, R7 ;  /* 0x000000ffffb87224 */ /* 0x000fe200078e0007 */
[----:B------:R-:W-:Y:S01]  /*cc30*/  UIMAD.WIDE.U32 UR24, UR6, 0x60, URZ ;  /* 0x00000060061878a5 */ /* 0x000fe2000f8e003f */
[----:B------:R-:W-:Y:S01]  /*cc40*/  MOV R186, R5 ;  /* 0x0000000500ba7202 */ /* 0x000fe20000000f00 */
[----:B------:R-:W-:Y:S01]  /*cc50*/  UIMAD UR26, UR7, 0x60, URZ ;  /* 0x00000060071a78a4 */ /* 0x000fe2000f8e023f */
[----:B------:R-:W-:Y:S01]  /*cc60*/  ISETP.GE.AND P1, PT, R228, c[0x0][0x220], PT ;  /* 0x00008800e4007a0c */ /* 0x000fe20003f26270 */
[----:B------:R-:W-:Y:S01]  /*cc70*/  IMAD.MOV.U32 R233, RZ, RZ, R235 ;  /* 0x000000ffffe97224 */ /* 0x000fe200078e00eb */
[----:B------:R-:W-:-:S02]  /*cc80*/  ULDC.64 UR6, c[0x0][0x198] ;  /* 0x0000660000067ab9 */ /* 0x000fc40000000a00 */
[----:B------:R-:W-:Y:S02]  /*cc90*/  UIMAD.WIDE.U32 UR30, UR6, 0x60, URZ ;  /* 0x00000060061e78a5 */ /* 0x000fe4000f8e003f */
[----:B------:R-:W-:Y:S02]  /*cca0*/  UIMAD UR28, UR7, 0x60, URZ ;  /* 0x00000060071c78a4 */ /* 0x000fe4000f8e023f */
[----:B------:R-:W-:Y:S02]  /*ccb0*/  USHF.L.U64.HI UR22, UR6, 0x6, UR7 ;  /* 0x0000000606167899 */ /* 0x000fe40008010207 */
[----:B------:R-:W-:Y:S02]  /*ccc0*/  USHF.L.U32 UR27, UR6, 0x6, URZ ;  /* 0x00000006061b7899 */ /* 0x000fe4000800063f */
[----:B------:R-:W-:Y:S02]  /*ccd0*/  UIADD3 UR26, UR26, UR25, URZ ;  /* 0x000000191a1a7290 */ /* 0x000fe4000fffe03f */
[----:B------:R-:W-:Y:S01]  /*cce0*/  UIADD3 UR28, UR28, UR31, URZ ;  /* 0x0000001f1c1c7290 */ /* 0x000fe2000fffe03f */
[----:B------:R-:W-:Y:S05]  /*ccf0*/  BRA `(.L_x_135) ;  /* 0x0000032000007947 */ /* 0x000fea0003800000 */
.L_x_137:
[----:B------:R1:W-:Y:S01]  /*cd00*/  @P1 STS [R191+0x2000], RZ ;  /* 0x002000ffbf001388 */ /* 0x0003e20000000800 */
[----:B------:R-:W-:Y:S02]  /*cd10*/  UIADD3 UR29, UR5, -0x1, URZ ;  /* 0xffffffff051d7890 */ /* 0x000fe4000fffe03f */
[----:B------:R-:W-:Y:S01]  /*cd20*/  ULDC.64 UR6, c[0x0][0x198] ;  /* 0x0000660000067ab9 */ /* 0x000fe20000000a00 */
[----:B------:R1:W-:Y:S01]  /*cd30*/  @P1 STS [R191+0x2004], RZ ;  /* 0x002004ffbf001388 */ /* 0x0003e20000000800 */
[----:B------:R-:W-:Y:S02]  /*cd40*/  USHF.R.S32.HI UR23, URZ, 0x1f, UR29 ;  /* 0x0000001f3f177899 */ /* 0x000fe4000801141d */
[----:B------:R-:W-:Y:S01]  /*cd50*/  UIMAD.WIDE.U32 UR32, UR29, UR6, URZ ;  /* 0x000000061d2072a5 */ /* 0x000fe2000f8e003f */
[----:B------:R1:W-:Y:S01]  /*cd60*/  @P1 STS.64 [R191+0x2008], RZ ;  /* 0x002008ffbf001388 */ /* 0x0003e20000000a00 */
[----:B------:R-:W-:Y:S04]  /*cd70*/  UIMAD UR23, UR23, UR6, URZ ;  /* 0x00000006171772a4 */ /* 0x000fe8000f8e023f */
[----:B------:R-:W-:Y:S01]  /*cd80*/  UIMAD UR23, UR29, UR7, UR23 ;  /* 0x000000071d1772a4 */ /* 0x000fe2000f8e0217 */
[----:B------:R-:W-:Y:S02]  /*cd90*/  IMAD.U32 R3, RZ, RZ, UR32 ;  /* 0x00000020ff037e24 */ /* 0x000fe4000f8e00ff */
[----:B------:R-:W-:Y:S01]  /*cda0*/  IMAD.U32 R0, RZ, RZ, UR32 ;  /* 0x00000020ff007e24 */ /* 0x000fe2000f8e00ff */
[----:B------:R-:W-:Y:S02]  /*cdb0*/  UIADD3 UR23, UR33, UR23, URZ ;  /* 0x0000001721177290 */ /* 0x000fe4000fffe03f */
[----:B------:R-:W-:Y:S04]  /*cdc0*/  LEA R3, P3, R3, R224, 0x7 ;  /* 0x000000e003037211 */ /* 0x000fe800078638ff */
[----:B------:R-:W-:Y:S01]  /*cdd0*/  IMAD.U32 R137, RZ, RZ, UR23 ;  /* 0x00000017ff897e24 */ /* 0x000fe2000f8e00ff */
[C---:B------:R-:W-:Y:S02]  /*cde0*/  @!P1 LEA R142, P6, R3.reuse, c[0x0][0x168], 0x1 ;  /* 0x00005a00038e9a11 */ /* 0x040fe400078c08ff */
[----:B------:R-:W-:Y:S02]  /*cdf0*/  @!P1 IADD3 R133, P4, R3, UR10, RZ ;  /* 0x0000000a03859c10 */ /* 0x000fe4000ff9e0ff */
[----:B------:R-:W-:Y:S02]  /*ce00*/  LEA.HI.X R0, R0, R227, R137, 0x7, P3 ;  /* 0x000000e300007211 */ /* 0x000fe400018f3c89 */
[----:B------:R-:W-:Y:S02]  /*ce10*/  @!P1 LEA R140, P5, R133, c[0x0][0x168], 0x1 ;  /* 0x00005a00858c9a11 */ /* 0x000fe400078a08ff */
[C---:B------:R-:W-:Y:S02]  /*ce20*/  @!P1 LEA.HI.X R143, R3.reuse, c[0x0][0x16c], R0, 0x1, P6 ;  /* 0x00005b00038f9a11 */ /* 0x040fe400030f0c00 */
[C---:B------:R-:W-:Y:S02]  /*ce30*/  @!P1 IADD3.X R2, R0.reuse, UR9, RZ, P4, !PT ;  /* 0x0000000900029c10 */ /* 0x040fe4000a7fe4ff */
[----:B------:R-:W-:Y:S01]  /*ce40*/  @!P1 IADD3 R135, P0, R3, UR27, RZ ;  /* 0x0000001b03879c10 */ /* 0x000fe2000ff1e0ff */
[----:B------:R-:W-:Y:S01]  /*ce50*/  @!PT LDS RZ, [RZ] ;  /* 0x00000000fffff984 */ /* 0x000fe20000000800 */
[----:B------:R-:W-:Y:S01]  /*ce60*/  @!PT LDS RZ, [RZ] ;  /* 0x00000000fffff984 */ /* 0x000fe20000000800 */
[----:B------:R-:W-:Y:S01]  /*ce70*/  @!PT LDS RZ, [RZ] ;  /* 0x00000000fffff984 */ /* 0x000fe20000000800 */
[----:B------:R1:W-:Y:S01]  /*ce80*/  @!P1 LDGSTS.E.BYPASS.LTC128B.128 [R191+0x2000], [R142.64] ;  /* 0x020000008ebf9fae */ /* 0x0003e2000b901d52 */
[----:B------:R-:W-:Y:S02]  /*ce90*/  @!P1 LEA.HI.X R141, R133, c[0x0][0x16c], R2, 0x1, P5 ;  /* 0x00005b00858d9a11 */ /* 0x000fe400028f0c02 */
[----:B------:R-:W-:Y:S01]  /*cea0*/  @!P1 LEA R138, P4, R135, c[0x0][0x168], 0x1 ;  /* 0x00005a00878a9a11 */ /* 0x000fe200078808ff */
[----:B------:R1:W-:Y:S01]  /*ceb0*/  @P1 STS.128 [R191+0x2800], RZ ;  /* 0x002800ffbf001388 */ /* 0x0003e20000000c00 */
[C---:B------:R-:W-:Y:S02]  /*cec0*/  @!P1 IADD3.X R132, R0.reuse, UR22, RZ, P0, !PT ;  /* 0x0000001600849c10 */ /* 0x040fe400087fe4ff */
[----:B------:R-:W-:Y:S01]  /*ced0*/  @!P1 IADD3 R137, P3, R3, UR30, RZ ;  /* 0x0000001e03899c10 */ /* 0x000fe2000ff7e0ff */
[----:B------:R-:W-:Y:S01]  /*cee0*/  @!PT LDS RZ, [RZ] ;  /* 0x00000000fffff984 */ /* 0x000fe20000000800 */
[----:B------:R-:W-:Y:S01]  /*cef0*/  @!PT LDS RZ, [RZ] ;  /* 0x00000000fffff984 */ /* 0x000fe20000000800 */
[----:B------:R-:W-:Y:S01]  /*cf00*/  @!PT LDS RZ, [RZ] ;  /* 0x00000000fffff984 */ /* 0x000fe20000000800 */
[----:B------:R1:W-:Y:S01]  /*cf10*/  @!P1 LDGSTS.E.BYPASS.LTC128B.128 [R191+0x2800], [R140.64] ;  /* 0x028000008cbf9fae */ /* 0x0003e2000b901d52 */
[----:B------:R-:W-:Y:S02]  /*cf20*/  @!P1 LEA.HI.X R139, R135, c[0x0][0x16c], R132, 0x1, P4 ;  /* 0x00005b00878b9a11 */ /* 0x000fe400020f0c84 */
[C---:B------:R-:W-:Y:S01]  /*cf30*/  @!P1 LEA R136, P0, R137.reuse, c[0x0][0x168], 0x1 ;  /* 0x00005a0089889a11 */ /* 0x040fe200078008ff */
        /* <DEDUP_REMOVED lines=14> */
.L_x_135:
[----:B------:R-:W-:Y:S04]  /*d020*/  DEPBAR.LE SB0, 0x0 ;  /* 0x000080000000791a */ /* 0x000fe80000000000 */
[----:B------:R-:W-:Y:S01]  /*d030*/  BAR.SYNC.DEFER_BLOCKING 0x0 ;  /* 0x0000000000007b1d */ /* 0x000fe20000010000 */
[----:B------:R-:W-:Y:S01]  /*d040*/  IMAD.U32 R239, RZ, RZ, UR5 ;  /* 0x00000005ffef7e24 */ /* 0x000fe2000f8e00ff */
[----:B------:R-:W-:Y:S02]  /*d050*/  USHF.R.S32.HI UR7, URZ, 0x1f, UR5 ;  /* 0x0000001f3f077899 */ /* 0x000fe40008011405 */
[----:B------:R-:W-:Y:S01]  /*d060*/  UIMAD UR6, UR11, UR5, URZ ;  /* 0x000000050b0672a4 */ /* 0x000fe2000f8e023f */
[----:B------:R-:W-:Y:S03]  /*d070*/  IMAD.WIDE.U32 R238, R239, UR12, R232 ;  /* 0x0000000cefee7c25 */ /* 0x000fe6000f8e00e8 */
[----:B------:R-:W-:Y:S02]  /*d080*/  UIMAD UR6, UR7, UR12, UR6 ;  /* 0x0000000c070672a4 */ /* 0x000fe4000f8e0206 */
[C---:B------:R-:W-:Y:S02]  /*d090*/  @!P1 LEA R246, P4, R238.reuse, c[0x0][0x170], 0x1 ;  /* 0x00005c00eef69a11 */ /* 0x040fe400078808ff */
[C---:B------:R-:W-:Y:S02]  /*d0a0*/  @!P1 IADD3 R3, P3, R238.reuse, UR14, RZ ;  /* 0x0000000eee039c10 */ /* 0x040fe4000ff7e0ff */
[----:B------:R-:W-:Y:S02]  /*d0b0*/  IADD3 R0, R239, UR6, RZ ;  /* 0x00000006ef007c10 */ /* 0x000fe4000fffe0ff */
[C---:B------:R-:W-:Y:S02]  /*d0c0*/  @!P1 IADD3 R235, P2, R238.reuse, UR21, RZ ;  /* 0x00000015eeeb9c10 */ /* 0x040fe4000ff5e0ff */
[----:B------:R-:W-:Y:S02]  /*d0d0*/  @!P1 LEA.HI.X R247, R238, c[0x0][0x174], R0, 0x1, P4 ;  /* 0x00005d00eef79a11 */ /* 0x000fe400020f0c00 */
[C---:B------:R-:W-:Y:S02]  /*d0e0*/  @!P1 IADD3.X R2, R0.reuse, UR13, RZ, P3, !PT ;  /* 0x0000000d00029c10 */ /* 0x040fe40009ffe4ff */
[C---:B------:R-:W-:Y:S01]  /*d0f0*/  @!P1 LEA R244, P3, R3.reuse, c[0x0][0x170], 0x1 ;  /* 0x00005c0003f49a11 */ /* 0x040fe200078608ff */
[----:B------:R-:W-:Y:S01]  /*d100*/  @P1 STS [R191+0x4000], RZ ;  /* 0x004000ffbf001388 */ /* 0x000fe20000000800 */
[----:B------:R-:W-:Y:S02]  /*d110*/  @!P1 IADD3.X R234, R0, UR20, RZ, P2, !PT ;  /* 0x0000001400ea9c10 */ /* 0x000fe400097fe4ff */
[----:B------:R-:W-:Y:S02]  /*d120*/  @!P1 LEA.HI.X R245, R3, c[0x0][0x174], R2, 0x1, P3 ;  /* 0x00005d0003f59a11 */ /* 0x000fe400018f0c02 */
[C---:B------:R-:W-:Y:S01]  /*d130*/  @!P1 LEA R242, P2, R235.reuse, c[0x0][0x170], 0x1 ;  /* 0x00005c00ebf29a11 */ /* 0x040fe200078408ff */
[----:B------:R-:W-:Y:S01]  /*d140*/  @P1 STS [R191+0x4004], RZ ;  /* 0x004004ffbf001388 */ /* 0x000fe20000000800 */
[----:B------:R-:W-:Y:S02]  /*d150*/  @!P1 IADD3 R237, P0, R238, UR24, RZ ;  /* 0x00000018eeed9c10 */ /* 0x000fe4000ff1e0ff */
[----:B------:R-:W-:Y:S02]  /*d160*/  @!P1 LEA.HI.X R243, R235, c[0x0][0x174], R234, 0x1, P2 ;  /* 0x00005d00ebf39a11 */ /* 0x000fe400010f0cea */
[----:B------:R-:W-:Y:S01]  /*d170*/  @!P1 IADD3.X R236, R0, UR26, RZ, P0, !PT ;  /* 0x0000001a00ec9c10 */ /* 0x000fe200087fe4ff */
[----:B------:R-:W-:Y:S01]  /*d180*/  @P1 STS.64 [R191+0x4008], RZ ;  /* 0x004008ffbf001388 */ /* 0x000fe20000000a00 */
[C---:B------:R-:W-:Y:S02]  /*d190*/  @!P1 LEA R240, P0, R237.reuse, c[0x0][0x170], 0x1 ;  /* 0x00005c00edf09a11 */ /* 0x040fe400078008ff */
[----:B------:R-:W-:Y:S02]  /*d1a0*/  ISETP.LT.AND P2, PT, RZ, UR5, PT ;  /* 0x00000005ff007c0c */ /* 0x000fe4000bf41270 */
[----:B------:R-:W-:Y:S01]  /*d1b0*/  @!P1 LEA.HI.X R241, R237, c[0x0][0x174], R236, 0x1, P0 ;  /* 0x00005d00edf19a11 */ /* 0x000fe200000f0cec */
        /* <DEDUP_REMOVED lines=19> */
[----:B------:R-:W-:Y:S06]  /*d2f0*/  LDSM.16.M88.4 R12, [R178+0x2000] ;  /* 0x00200000b20c783b */ /* 0x000fec0000000200 */
[----:B------:R-:W0:Y:S06]  /*d300*/  LDGDEPBAR ;  /* 0x00000000000079af */ /* 0x000e2c0000000000 */
[----:B------:R-:W2:Y:S06]  /*d310*/  LDSM.16.M88.4 R128, [R179+0x1000] ;  /* 0x00100000b380783b */ /* 0x000eac0000000200 */
[----:B------:R-:W3:Y:S06]  /*d320*/  LDSM.16.M88.4 R28, [R178+0x2400] ;  /* 0x00240000b21c783b */ /* 0x000eec0000000200 */
[----:B------:R-:W4:Y:S06]  /*d330*/  LDSM.16.M88.4 R44, [R178+0x2800] ;  /* 0x00280000b22c783b */ /* 0x000f2c0000000200 */
[----:B------:R-:W5:Y:S06]  /*d340*/  LDSM.16.M88.4 R60, [R178+0x2c00] ;  /* 0x002c0000b23c783b */ /* 0x000f6c0000000200 */
[----:B------:R-:W1:Y:S06]  /*d350*/  LDSM.16.M88.4 R76, [R178+0x3000] ;  /* 0x00300000b24c783b */ /* 0x000e6c0000000200 */
[----:B------:R-:W1:Y:S06]  /*d360*/  LDSM.16.M88.4 R92, [R178+0x3400] ;  /* 0x00340000b25c783b */ /* 0x000e6c0000000200 */
[----:B------:R-:W1:Y:S01]  /*d370*/  LDSM.16.M88.4 R108, [R178+0x3800] ;  /* 0x00380000b26c783b */ /* 0x000e620000000200 */
[C---:B--2---:R-:W-:Y:S05]  /*d380*/  HMMA.16816.F32 R8, R128.reuse, R12, RZ ;  /* 0x0000000c8008723c */ /* 0x044fea00000018ff */
[----:B------:R-:W2:Y:S03]  /*d390*/  LDSM.16.M88.4 R172, [R178+0x3c00] ;  /* 0x003c0000b2ac783b */ /* 0x000ea60000000200 */
[C---:B---3--:R-:W-:Y:S03]  /*d3a0*/  HMMA.16816.F32 R24, R128.reuse, R28, RZ ;  /* 0x0000001c8018723c */ /* 0x048fe600000018ff */
[----:B------:R-:W3:Y:S06]  /*d3b0*/  LDSM.16.M88.4 R124, [R179] ;  /* 0x00000000b37c783b */ /* 0x000eec0000000200 */
[----:B------:R-:W-:Y:S01]  /*d3c0*/  LDSM.16.M88.4 R164, [R176] ;  /* 0x00000000b0a4783b */ /* 0x000fe20000000200 */
[C---:B----4-:R-:W-:Y:S05]  /*d3d0*/  HMMA.16816.F32 R40, R128.reuse, R44, RZ ;  /* 0x0000002c8028723c */ /* 0x050fea00000018ff */
[----:B------:R-:W4:Y:S03]  /*d3e0*/  LDSM.16.M88.4 R168, [R177+0x1000] ;  /* 0x00100000b1a8783b */ /* 0x000f260000000200 */
[C---:B-----5:R-:W-:Y:S03]  /*d3f0*/  HMMA.16816.F32 R56, R128.reuse, R60, RZ ;  /* 0x0000003c8038723c */ /* 0x060fe600000018ff */
[----:B------:R-:W5:Y:S05]  /*d400*/  LDSM.16.M88.4 R160, [R176+0x400] ;  /* 0x00040000b0a0783b */ /* 0x000f6a0000000200 */
[C---:B-1----:R-:W-:Y:S01]  /*d410*/  HMMA.16816.F32 R72, R128.reuse, R76, RZ ;  /* 0x0000004c8048723c */ /* 0x042fe200000018ff */
[----:B------:R-:W1:Y:S06]  /*d420*/  LDSM.16.M88.4 R156, [R176+0x800] ;  /* 0x00080000b09c783b */ /* 0x000e6c0000000200 */
[----:B------:R-:W1:Y:S01]  /*d430*/  LDSM.16.M88.4 R152, [R176+0xc00] ;  /* 0x000c0000b098783b */ /* 0x000e620000000200 */
[C---:B------:R-:W-:Y:S05]  /*d440*/  HMMA.16816.F32 R88, R128.reuse, R92, RZ ;  /* 0x0000005c8058723c */ /* 0x040fea00000018ff */
[----:B------:R-:W1:Y:S03]  /*d450*/  LDSM.16.M88.4 R148, [R176+0x1000] ;  /* 0x00100000b094783b */ /* 0x000e660000000200 */
[C---:B------:R-:W-:Y:S03]  /*d460*/  HMMA.16816.F32 R104, R128.reuse, R108, RZ ;  /* 0x0000006c8068723c */ /* 0x040fe600000018ff */
[----:B------:R-:W1:Y:S05]  /*d470*/  LDSM.16.M88.4 R144, [R176+0x1400] ;  /* 0x00140000b090783b */ /* 0x000e6a0000000200 */
[C---:B--2---:R-:W-:Y:S01]  /*d480*/  HMMA.16816.F32 R120, R128.reuse, R172, RZ ;  /* 0x000000ac8078723c */ /* 0x044fe200000018ff */
[----:B------:R-:W2:Y:S06]  /*d490*/  LDSM.16.M88.4 R140, [R176+0x1800] ;  /* 0x00180000b08c783b */ /* 0x000eac0000000200 */
[----:B------:R-:W1:Y:S01]  /*d4a0*/  LDSM.16.M88.4 R136, [R176+0x1c00] ;  /* 0x001c0000b088783b */ /* 0x000e620000000200 */
[C---:B------:R-:W-:Y:S05]  /*d4b0*/  HMMA.16816.F32 R16, R128.reuse, R14, RZ ;  /* 0x0000000e8010723c */ /* 0x040fea00000018ff */
[----:B------:R-:W1:Y:S03]  /*d4c0*/  LDSM.16.M88.4 R132, [R177] ;  /* 0x00000000b184783b */ /* 0x000e660000000200 */
[C---:B------:R-:W-:Y:S01]  /*d4d0*/  HMMA.16816.F32 R32, R128.reuse, R30, RZ ;  /* 0x0000001e8020723c */ /* 0x040fe200000018ff */
[----:B------:R-:W-:Y:S04]  /*d4e0*/  DEPBAR.LE SB0, 0x0 ;  /* 0x000080000000791a */ /* 0x000fe80000000000 */
[----:B------:R-:W-:Y:S03]  /*d4f0*/  BAR.SYNC.DEFER_BLOCKING 0x0 ;  /* 0x0000000000007b1d */ /* 0x000fe60000010000 */
[C---:B------:R-:W-:Y:S08]  /*d500*/  HMMA.16816.F32 R48, R128.reuse, R46, RZ ;  /* 0x0000002e8030723c */ /* 0x040ff000000018ff */
[C---:B------:R-:W-:Y:S08]  /*d510*/  HMMA.16816.F32 R64, R128.reuse, R62, RZ ;  /* 0x0000003e8040723c */ /* 0x040ff000000018ff */
[C---:B------:R-:W-:Y:S08]  /*d520*/  HMMA.16816.F32 R80, R128.reuse, R78, RZ ;  /* 0x0000004e8050723c */ /* 0x040ff000000018ff */
[C---:B------:R-:W-:Y:S08]  /*d530*/  HMMA.16816.F32 R96, R128.reuse, R94, RZ ;  /* 0x0000005e8060723c */ /* 0x040ff000000018ff */
[C---:B------:R-:W-:Y:S08]  /*d540*/  HMMA.16816.F32 R112, R128.reuse, R110, RZ ;  /* 0x0000006e8070723c */ /* 0x040ff000000018ff */
[----:B------:R-:W-:Y:S08]  /*d550*/  HMMA.16816.F32 R128, R128, R174, RZ ;  /* 0x000000ae8080723c */ /* 0x000ff000000018ff */
[C---:B---3--:R-:W-:Y:S08]  /*d560*/  HMMA.16816.F32 R4, R124.reuse, R12, RZ ;  /* 0x0000000c7c04723c */ /* 0x048ff000000018ff */
        /* <DEDUP_REMOVED lines=15> */
[C---:B----4-:R-:W-:Y:S08]  /*d660*/  HMMA.16816.F32 R8, R168.reuse, R164, R8 ;  /* 0x000000a4a808723c */ /* 0x050ff00000001808 */
[C---:B-----5:R-:W-:Y:S08]  /*d670*/  HMMA.16816.F32 R24, R168.reuse, R160, R24 ;  /* 0x000000a0a818723c */ /* 0x060ff00000001818 */
[C---:B-1----:R-:W-:Y:S08]  /*d680*/  HMMA.16816.F32 R40, R168.reuse, R156, R40 ;  /* 0x0000009ca828723c */ /* 0x042ff00000001828 */
[C---:B------:R-:W-:Y:S08]  /*d690*/  HMMA.16816.F32 R56, R168.reuse, R152, R56 ;  /* 0x00000098a838723c */ /* 0x040ff00000001838 */
[C---:B------:R-:W-:Y:S08]  /*d6a0*/  HMMA.16816.F32 R72, R168.reuse, R148, R72 ;  /* 0x00000094a848723c */ /* 0x040ff00000001848 */
[C---:B------:R-:W-:Y:S08]  /*d6b0*/  HMMA.16816.F32 R88, R168.reuse, R144, R88 ;  /* 0x00000090a858723c */ /* 0x040ff00000001858 */
[C---:B--2---:R-:W-:Y:S08]  /*d6c0*/  HMMA.16816.F32 R104, R168.reuse, R140, R104 ;  /* 0x0000008ca868723c */ /* 0x044ff00000001868 */
        /* <DEDUP_REMOVED lines=8> */
[----:B------:R-:W-:Y:S08]  /*d750*/  HMMA.16816.F32 R128, R168, R138, R128 ;  /* 0x0000008aa880723c */ /* 0x000ff00000001880 */
        /* <DEDUP_REMOVED lines=15> */
[----:B------:R-:W-:Y:S01]  /*d850*/  HMMA.16816.F32 R124, R132, R138, R124 ;  /* 0x0000008a847c723c */ /* 0x000fe2000000187c */
[----:B------:R-:W-:-:S07]  /*d860*/  @P2 BRA `(.L_x_137) ;  /* 0xfffff49000002947 */ /* 0x000fce000383ffff */
.L_x_136:
[----:B------:R-:W-:Y:S01]  /*d870*/  MOV R135, UR5 ;  /* 0x0000000500877c02 */ /* 0x000fe20008000f00 */
[----:B------:R-:W-:Y:S03]  /*d880*/  UIADD3 UR5, UR5, -0x1, URZ ;  /* 0xffffffff05057890 */ /* 0x000fe6000fffe03f */
[----:B------:R-:W-:Y:S04]  /*d890*/  LEA R148, R135, R182, 0x7 ;  /* 0x000000b687947211 */ /* 0x000fe800078e38ff */
[----:B------:R-:W2:Y:S01]  /*d8a0*/  I2F R135, R148 ;  /* 0x0000009400877306 */ /* 0x000ea20000201400 */
[C---:B-1----:R-:W-:Y:S02]  /*d8b0*/  IADD3 R139, R148.reuse, 0x10, RZ ;  /* 0x00000010948b7810 */ /* 0x042fe40007ffe0ff */
[C---:B------:R-:W-:Y:S02]  /*d8c0*/  IADD3 R138, R148.reuse, 0x11, RZ ;  /* 0x00000011948a7810 */ /* 0x040fe40007ffe0ff */
[C---:B------:R-:W-:Y:S02]  /*d8d0*/  IADD3 R141, R148.reuse, 0x18, RZ ;  /* 0x00000018948d7810 */ /* 0x040fe40007ffe0ff */
[C---:B------:R-:W-:Y:S02]  /*d8e0*/  IADD3 R140, R148.reuse, 0x19, RZ ;  /* 0x00000019948c7810 */ /* 0x040fe40007ffe0ff */
[C---:B------:R-:W-:Y:S01]  /*d8f0*/  IADD3 R143, R148.reuse, 0x20, RZ ;  /* 0x00000020948f7810 */ /* 0x040fe20007ffe0ff */
[----:B------:R-:W-:Y:S01]  /*d900*/  I2F R139, R139 ;  /* 0x0000008b008b7306 */ /* 0x000fe20000201400 */
[C---:B------:R-:W-:Y:S02]  /*d910*/  IADD3 R142, R148.reuse, 0x21, RZ ;  /* 0x00000021948e7810 */ /* 0x040fe40007ffe0ff */
        /* <DEDUP_REMOVED lines=10> */
[----:B------:R-:W1:Y:S01]  /*d9c0*/  I2F R134, R134 ;  /* 0x0000008600867306 */ /* 0x000e620000201400 */
[C---:B------:R-:W-:Y:S02]  /*d9d0*/  IADD3 R0, R148.reuse, 0x39, RZ ;  /* 0x0000003994007810 */ /* 0x040fe40007ffe0ff */
[C---:B------:R-:W-:Y:S02]  /*d9e0*/  IADD3 R133, R148.reuse, 0x40, RZ ;  /* 0x0000004094857810 */ /* 0x040fe40007ffe0ff */
[----:B------:R-:W-:Y:S05]  /*d9f0*/  IADD3 R2, R148, 0x41, RZ ;  /* 0x0000004194027810 */ /* 0x000fea0007ffe0ff */
[----:B------:R-:W3:Y:S10]  /*da00*/  I2F R137, R137 ;  /* 0x0000008900897306 */ /* 0x000ef40000201400 */
[----:B------:R-:W4:Y:S10]  /*da10*/  I2F R136, R136 ;  /* 0x0000008800887306 */ /* 0x000f340000201400 */
[----:B------:R-:W5:Y:S10]  /*da20*/  I2F R141, R141 ;  /* 0x0000008d008d7306 */ /* 0x000f740000201400 */
[----:B------:R-:W1:Y:S10]  /*da30*/  I2F R140, R140 ;  /* 0x0000008c008c7306 */ /* 0x000e740000201400 */
        /* <DEDUP_REMOVED lines=9> */
[----:B------:R-:W3:Y:S10]  /*dad0*/  I2F R2, R2 ;  /* 0x0000000200027306 */ /* 0x000ef40000201400 */
[----:B------:R-:W-:Y:S01]  /*dae0*/  I2F R132, R132 ;  /* 0x0000008400847306 */ /* 0x000fe20000201400 */
[C---:B--2---:R-:W-:Y:S02]  /*daf0*/  FFMA.FTZ R4, R135.reuse, UR4, R4 ;  /* 0x0000000487047c23 */ /* 0x044fe40008010004 */
[C---:B------:R-:W-:Y:S02]  /*db00*/  FFMA.FTZ R6, R135.reuse, UR4, R6 ;  /* 0x0000000487067c23 */ /* 0x040fe40008010006 */
[C---:B------:R-:W-:Y:S01]  /*db10*/  FFMA.FTZ R8, R135.reuse, UR4, R8 ;  /* 0x0000000487087c23 */ /* 0x040fe20008010008 */
[----:B------:R-:W-:Y:S01]  /*db20*/  FMNMX.FTZ R150, R4, R188, !PT ;  /* 0x000000bc04967209 */ /* 0x000fe20007810000 */
[----:B------:R-:W-:Y:S01]  /*db30*/  FFMA.FTZ R10, R135, UR4, R10 ;  /* 0x00000004870a7c23 */ /* 0x000fe2000801000a */
[----:B------:R-:W-:Y:S01]  /*db40*/  IADD3 R135, R148, 0x48, RZ ;  /* 0x0000004894877810 */ /* 0x000fe20007ffe0ff */
[C---:B-1----:R-:W-:Y:S02]  /*db50*/  FFMA.FTZ R5, R134.reuse, UR4, R5 ;  /* 0x0000000486057c23 */ /* 0x042fe40008010005 */
[C---:B------:R-:W-:Y:S02]  /*db60*/  FFMA.FTZ R7, R134.reuse, UR4, R7 ;  /* 0x0000000486077c23 */ /* 0x040fe40008010007 */
[C---:B------:R-:W-:Y:S01]  /*db70*/  FFMA.FTZ R9, R134.reuse, UR4, R9 ;  /* 0x0000000486097c23 */ /* 0x040fe20008010009 */
[----:B------:R-:W1:Y:S01]  /*db80*/  I2F R135, R135 ;  /* 0x0000008700877306 */ /* 0x000e620000201400 */
[----:B------:R-:W-:Y:S01]  /*db90*/  FFMA.FTZ R11, R134, UR4, R11 ;  /* 0x00000004860b7c23 */ /* 0x000fe2000801000b */
[----:B------:R-:W-:Y:S01]  /*dba0*/  FMNMX.FTZ R151, R5, R150, !PT ;  /* 0x0000009605977209 */ /* 0x000fe20007810000 */
[C---:B---3--:R-:W-:Y:S01]  /*dbb0*/  FFMA.FTZ R12, R137.reuse, UR4, R12 ;  /* 0x00000004890c7c23 */ /* 0x048fe2000801000c */
[----:B------:R-:W-:Y:S01]  /*dbc0*/  FMNMX.FTZ R150, R6, R187, !PT ;  /* 0x000000bb06967209 */ /* 0x000fe20007810000 */
[C---:B------:R-:W-:Y:S01]  /*dbd0*/  FFMA.FTZ R14, R137.reuse, UR4, R14 ;  /* 0x00000004890e7c23 */ /* 0x040fe2000801000e */
[----:B------:R-:W-:Y:S01]  /*dbe0*/  IADD3 R134, R148, 0x51, RZ ;  /* 0x0000005194867810 */ /* 0x000fe20007ffe0ff */
[C---:B------:R-:W-:Y:S01]  /*dbf0*/  FFMA.FTZ R16, R137.reuse, UR4, R16 ;  /* 0x0000000489107c23 */ /* 0x040fe20008010010 */
[----:B------:R-:W-:Y:S01]  /*dc00*/  FMNMX.FTZ R152, R12, R151, !PT ;  /* 0x000000970c987209 */ /* 0x000fe20007810000 */
[----:B------:R-:W-:Y:S01]  /*dc10*/  FFMA.FTZ R18, R137, UR4, R18 ;  /* 0x0000000489127c23 */ /* 0x000fe20008010012 */
[----:B------:R-:W-:Y:S01]  /*dc20*/  FMNMX.FTZ R151, R7, R150, !PT ;  /* 0x0000009607977209 */ /* 0x000fe20007810000 */
[C---:B----4-:R-:W-:Y:S01]  /*dc30*/  FFMA.FTZ R13, R136.reuse, UR4, R13 ;  /* 0x00000004880d7c23 */ /* 0x050fe2000801000d */
[----:B------:R-:W-:Y:S01]  /*dc40*/  I2F R134, R134 ;  /* 0x0000008600867306 */ /* 0x000fe20000201400 */
[----:B------:R-:W-:Y:S01]  /*dc50*/  FFMA.FTZ R15, R136, UR4, R15 ;  /* 0x00000004880f7c23 */ /* 0x000fe2000801000f */
[----:B------:R-:W-:Y:S01]  /*dc60*/  IADD3 R137, R148, 0x50, RZ ;  /* 0x0000005094897810 */ /* 0x000fe20007ffe0ff */
[C---:B------:R-:W-:Y:S01]  /*dc70*/  FFMA.FTZ R17, R136.reuse, UR4, R17 ;  /* 0x0000000488117c23 */ /* 0x040fe20008010011 */
[----:B------:R-:W-:Y:S01]  /*dc80*/  FMNMX.FTZ R153, R13, R152, !PT ;  /* 0x000000980d997209 */ /* 0x000fe20007810000 */
[----:B------:R-:W-:Y:S01]  /*dc90*/  FFMA.FTZ R19, R136, UR4, R19 ;  /* 0x0000000488137c23 */ /* 0x000fe20008010013 */
[----:B------:R-:W-:Y:S01]  /*dca0*/  FMNMX.FTZ R152, R14, R151, !PT ;  /* 0x000000970e987209 */ /* 0x000fe20007810000 */
[C---:B------:R-:W-:Y:S02]  /*dcb0*/  FFMA.FTZ R20, R139.reuse, UR4, R20 ;  /* 0x000000048b147c23 */ /* 0x040fe40008010014 */
[----:B------:R-:W-:Y:S01]  /*dcc0*/  FFMA.FTZ R22, R139, UR4, R22 ;  /* 0x000000048b167c23 */ /* 0x000fe20008010016 */
[----:B------:R-:W2:Y:S01]  /*dcd0*/  I2F R137, R137 ;  /* 0x0000008900897306 */ /* 0x000ea20000201400 */
[----:B------:R-:W-:Y:S01]  /*dce0*/  FMNMX.FTZ R151, R15, R152, !PT ;  /* 0x000000980f977209 */ /* 0x000fe20007810000 */
[C---:B------:R-:W-:Y:S01]  /*dcf0*/  FFMA.FTZ R24, R139.reuse, UR4, R24 ;  /* 0x000000048b187c23 */ /* 0x040fe20008010018 */
[----:B------:R-:W-:Y:S01]  /*dd00*/  FMNMX.FTZ R150, R20, R153, !PT ;  /* 0x0000009914967209 */ /* 0x000fe20007810000 */
[----:B------:R-:W-:Y:S02]  /*dd10*/  FFMA.FTZ R26, R139, UR4, R26 ;  /* 0x000000048b1a7c23 */ /* 0x000fe4000801001a */
[C---:B------:R-:W-:Y:S02]  /*dd20*/  FFMA.FTZ R21, R138.reuse, UR4, R21 ;  /* 0x000000048a157c23 */ /* 0x040fe40008010015 */
[C---:B------:R-:W-:Y:S02]  /*dd30*/  FFMA.FTZ R23, R138.reuse, UR4, R23 ;  /* 0x000000048a177c23 */ /* 0x040fe40008010017 */
[C---:B------:R-:W-:Y:S01]  /*dd40*/  FFMA.FTZ R25, R138.reuse, UR4, R25 ;  /* 0x000000048a197c23 */ /* 0x040fe20008010019 */
[----:B------:R-:W-:Y:S01]  /*dd50*/  FMNMX.FTZ R153, R21, R150, !PT ;  /* 0x0000009615997209 */ /* 0x000fe20007810000 */
[----:B------:R-:W-:Y:S01]  /*dd60*/  FFMA.FTZ R27, R138, UR4, R27 ;  /* 0x000000048a1b7c23 */ /* 0x000fe2000801001b */
[----:B------:R-:W-:Y:S01]  /*dd70*/  FMNMX.FTZ R150, R22, R151, !PT ;  /* 0x0000009716967209 */ /* 0x000fe20007810000 */
[C---:B-----5:R-:W-:Y:S02]  /*dd80*/  FFMA.FTZ R28, R141.reuse, UR4, R28 ;  /* 0x000000048d1c7c23 */ /* 0x060fe4000801001c */
[C---:B------:R-:W-:Y:S02]  /*dd90*/  FFMA.FTZ R30, R141.reuse, UR4, R30 ;  /* 0x000000048d1e7c23 */ /* 0x040fe4000801001e */
[C---:B------:R-:W-:Y:S01]  /*dda0*/  FFMA.FTZ R32, R141.reuse, UR4, R32 ;  /* 0x000000048d207c23 */ /* 0x040fe20008010020 */
[----:B------:R-:W-:Y:S01]  /*ddb0*/  FMNMX.FTZ R152, R28, R153, !PT ;  /* 0x000000991c987209 */ /* 0x000fe20007810000 */
[----:B------:R-:W-:Y:S01]  /*ddc0*/  FFMA.FTZ R34, R141, UR4, R34 ;  /* 0x000000048d227c23 */ /* 0x000fe20008010022 */
[----:B------:R-:W-:Y:S01]  /*ddd0*/  FMNMX.FTZ R153, R23, R150, !PT ;  /* 0x0000009617997209 */ /* 0x000fe20007810000 */
[C---:B------:R-:W-:Y:S02]  /*dde0*/  FFMA.FTZ R29, R140.reuse, UR4, R29 ;  /* 0x000000048c1d7c23 */ /* 0x040fe4000801001d */
[----:B------:R-:W-:Y:S01]  /*ddf0*/  FFMA.FTZ R31, R140, UR4, R31 ;  /* 0x000000048c1f7c23 */ /* 0x000fe2000801001f */
        /* <DEDUP_REMOVED lines=10> */
[C---:B------:R-:W-:Y:S02]  /*dea0*/  FFMA.FTZ R37, R142.reuse, UR4, R37 ;  /* 0x000000048e257c23 */ /* 0x040fe40008010025 */
        /* <DEDUP_REMOVED lines=33> */
[----:B------:R-:W-:Y:S01]  /*e0c0*/  IADD3 R3, R148, 0x58, RZ ;  /* 0x0000005894037810 */ /* 0x000fe20007ffe0ff */
[C---:B------:R-:W-:Y:S02]  /*e0d0*/  FFMA.FTZ R61, R0.reuse, UR4, R61 ;  /* 0x00000004003d7c23 */ /* 0x040fe4000801003d */
[C---:B------:R-:W-:Y:S02]  /*e0e0*/  FFMA.FTZ R63, R0.reuse, UR4, R63 ;  /* 0x00000004003f7c23 */ /* 0x040fe4000801003f */
[C---:B------:R-:W-:Y:S01]  /*e0f0*/  FFMA.FTZ R65, R0.reuse, UR4, R65 ;  /* 0x0000000400417c23 */ /* 0x040fe20008010041 */
[----:B------:R-:W3:Y:S01]  /*e100*/  I2F R3, R3 ;  /* 0x0000000300037306 */ /* 0x000ee20000201400 */
[----:B------:R-:W-:Y:S01]  /*e110*/  FFMA.FTZ R67, R0, UR4, R67 ;  /* 0x0000000400437c23 */ /* 0x000fe20008010043 */
[----:B------:R-:W-:Y:S01]  /*e120*/  IADD3 R0, R148, 0x59, RZ ;  /* 0x0000005994007810 */ /* 0x000fe20007ffe0ff */
[C---:B------:R-:W-:Y:S02]  /*e130*/  FFMA.FTZ R68, R133.reuse, UR4, R68 ;  /* 0x0000000485447c23 */ /* 0x040fe40008010044 */
[C---:B------:R-:W-:Y:S02]  /*e140*/  FFMA.FTZ R70, R133.reuse, UR4, R70 ;  /* 0x0000000485467c23 */ /* 0x040fe40008010046 */
[C---:B------:R-:W-:Y:S02]  /*e150*/  FFMA.FTZ R72, R133.reuse, UR4, R72 ;  /* 0x0000000485487c23 */ /* 0x040fe40008010048 */
[----:B------:R-:W-:Y:S01]  /*e160*/  FFMA.FTZ R74, R133, UR4, R74 ;  /* 0x00000004854a7c23 */ /* 0x000fe2000801004a */
[----:B------:R-:W4:Y:S01]  /*e170*/  I2F R0, R0 ;  /* 0x0000000000007306 */ /* 0x000f220000201400 */
[----:B------:R-:W-:Y:S01]  /*e180*/  FFMA.FTZ R69, R2, UR4, R69 ;  /* 0x0000000402457c23 */ /* 0x000fe20008010045 */
[----:B------:R-:W-:Y:S01]  /*e190*/  IADD3 R133, R148, 0x60, RZ ;  /* 0x0000006094857810 */ /* 0x000fe20007ffe0ff */
[C---:B------:R-:W-:Y:S02]  /*e1a0*/  FFMA.FTZ R71, R2.reuse, UR4, R71 ;  /* 0x0000000402477c23 */ /* 0x040fe40008010047 */
[C---:B------:R-:W-:Y:S02]  /*e1b0*/  FFMA.FTZ R73, R2.reuse, UR4, R73 ;  /* 0x0000000402497c23 */ /* 0x040fe40008010049 */
[----:B------:R-:W-:Y:S01]  /*e1c0*/  FFMA.FTZ R75, R2, UR4, R75 ;  /* 0x00000004024b7c23 */ /* 0x000fe2000801004b */
[C---:B------:R-:W-:Y:S01]  /*e1d0*/  IADD3 R2, R148.reuse, 0x61, RZ ;  /* 0x0000006194027810 */ /* 0x040fe20007ffe0ff */
[C---:B-1----:R-:W-:Y:S01]  /*e1e0*/  FFMA.FTZ R76, R135.reuse, UR4, R76 ;  /* 0x00000004874c7c23 */ /* 0x042fe2000801004c */
[----:B------:R-:W1:Y:S01]  /*e1f0*/  I2F R133, R133 ;  /* 0x0000008500857306 */ /* 0x000e620000201400 */
[C---:B------:R-:W-:Y:S02]  /*e200*/  FFMA.FTZ R78, R135.reuse, UR4, R78 ;  /* 0x00000004874e7c23 */ /* 0x040fe4000801004e */
[C---:B------:R-:W-:Y:S02]  /*e210*/  FFMA.FTZ R80, R135.reuse, UR4, R80 ;  /* 0x0000000487507c23 */ /* 0x040fe40008010050 */
[----:B------:R-:W-:Y:S01]  /*e220*/  FFMA.FTZ R82, R135, UR4, R82 ;  /* 0x0000000487527c23 */ /* 0x000fe20008010052 */
[----:B------:R-:W-:Y:S01]  /*e230*/  IADD3 R135, R148, 0x68, RZ ;  /* 0x0000006894877810 */ /* 0x000fe20007ffe0ff */
[C---:B------:R-:W-:Y:S02]  /*e240*/  FFMA.FTZ R77, R132.reuse, UR4, R77 ;  /* 0x00000004844d7c23 */ /* 0x040fe4000801004d */
[C---:B------:R-:W-:Y:S01]  /*e250*/  FFMA.FTZ R79, R132.reuse, UR4, R79 ;  /* 0x00000004844f7c23 */ /* 0x040fe2000801004f */
[----:B------:R-:W5:Y:S01]  /*e260*/  I2F R2, R2 ;  /* 0x0000000200027306 */ /* 0x000f620000201400 */
[C---:B------:R-:W-:Y:S02]  /*e270*/  FFMA.FTZ R81, R132.reuse, UR4, R81 ;  /* 0x0000000484517c23 */ /* 0x040fe40008010051 */
[----:B------:R-:W-:Y:S01]  /*e280*/  FFMA.FTZ R83, R132, UR4, R83 ;  /* 0x0000000484537c23 */ /* 0x000fe20008010053 */
[----:B------:R-:W-:Y:S01]  /*e290*/  FMNMX.FTZ R132, R54, R153, !PT ;  /* 0x0000009936847209 */ /* 0x000fe20007810000 */
[----:B--2---:R-:W-:Y:S01]  /*e2a0*/  FFMA.FTZ R84, R137, UR4, R84 ;  /* 0x0000000489547c23 */ /* 0x004fe20008010054 */
[----:B------:R-:W-:Y:S01]  /*e2b0*/  FMNMX.FTZ R153, R61, R150, !PT ;  /* 0x000000963d997209 */ /* 0x000fe20007810000 */
[----:B------:R-:W-:Y:S01]  /*e2c0*/  FFMA.FTZ R86, R137, UR4, R86 ;  /* 0x0000000489567c23 */ /* 0x000fe20008010056 */
[----:B------:R-:W-:Y:S01]  /*e2d0*/  FMNMX.FTZ R151, R55, R132, !PT ;  /* 0x0000008437977209 */ /* 0x000fe20007810000 */
[C---:B------:R-:W-:Y:S01]  /*e2e0*/  FFMA.FTZ R88, R137.reuse, UR4, R88 ;  /* 0x0000000489587c23 */ /* 0x040fe20008010058 */
[----:B------:R-:W2:Y:S01]  /*e2f0*/  I2F R135, R135 ;  /* 0x0000008700877306 */ /* 0x000ea20000201400 */
[----:B------:R-:W-:Y:S01]  /*e300*/  FMNMX.FTZ R150, R68, R153, !PT ;  /* 0x0000009944967209 */ /* 0x000fe20007810000 */
[----:B------:R-:W-:Y:S01]  /*e310*/  FFMA.FTZ R90, R137, UR4, R90 ;  /* 0x00000004895a7c23 */ /* 0x000fe2000801005a */
[----:B------:R-:W-:Y:S01]  /*e320*/  FMNMX.FTZ R152, R62, R151, !PT ;  /* 0x000000973e987209 */ /* 0x000fe20007810000 */
[C---:B------:R-:W-:Y:S01]  /*e330*/  FFMA.FTZ R85, R134.reuse, UR4, R85 ;  /* 0x0000000486557c23 */ /* 0x040fe20008010055 */
[----:B------:R-:W-:Y:S01]  /*e340*/  FMNMX.FTZ R153, R69, R150, !PT ;  /* 0x0000009645997209 */ /* 0x000fe20007810000 */
[C---:B------:R-:W-:Y:S01]  /*e350*/  FFMA.FTZ R87, R134.reuse, UR4, R87 ;  /* 0x0000000486577c23 */ /* 0x040fe20008010057 */
[----:B------:R-:W-:Y:S01]  /*e360*/  FMNMX.FTZ R151, R63, R152, !PT ;  /* 0x000000983f977209 */ /* 0x000fe20007810000 */
[----:B------:R-:W-:Y:S01]  /*e370*/  FFMA.FTZ R89, R134, UR4, R89 ;  /* 0x0000000486597c23 */ /* 0x000fe20008010059 */
[----:B------:R-:W-:Y:S01]  /*e380*/  FMNMX.FTZ R152, R76, R153, !PT ;  /* 0x000000994c987209 */ /* 0x000fe20007810000 */
[----:B------:R-:W-:Y:S01]  /*e390*/  FFMA.FTZ R91, R134, UR4, R91 ;  /* 0x00000004865b7c23 */ /* 0x000fe2000801005b */
[----:B------:R-:W-:Y:S01]  /*e3a0*/  FMNMX.FTZ R150, R70, R151, !PT ;  /* 0x0000009746967209 */ /* 0x000fe20007810000 */
[----:B---3--:R-:W-:Y:S01]  /*e3b0*/  FFMA.FTZ R92, R3, UR4, R92 ;  /* 0x00000004035c7c23 */ /* 0x008fe2000801005c */
[----:B------:R-:W-:Y:S01]  /*e3c0*/  FMNMX.FTZ R151, R77, R152, !PT ;  /* 0x000000984d977209 */ /* 0x000fe20007810000 */
[----:B------:R-:W-:Y:S01]  /*e3d0*/  FFMA.FTZ R94, R3, UR4, R94 ;  /* 0x00000004035e7c23 */ /* 0x000fe2000801005e */
[----:B------:R-:W-:Y:S01]  /*e3e0*/  FMNMX.FTZ R153, R71, R150, !PT ;  /* 0x0000009647997209 */ /* 0x000fe20007810000 */
[C---:B------:R-:W-:Y:S01]  /*e3f0*/  FFMA.FTZ R96, R3.reuse, UR4, R96 ;  /* 0x0000000403607c23 */ /* 0x040fe20008010060 */
[----:B------:R-:W-:Y:S01]  /*e400*/  FMNMX.FTZ R152, R84, R151, !PT ;  /* 0x0000009754987209 */ /* 0x000fe20007810000 */
[----:B------:R-:W-:Y:S01]  /*e410*/  FFMA.FTZ R98, R3, UR4, R98 ;  /* 0x0000000403627c23 */ /* 0x000fe20008010062 */
[----:B------:R-:W-:Y:S01]  /*e420*/  FMNMX.FTZ R150, R78, R153, !PT ;  /* 0x000000994e967209 */ /* 0x000fe20007810000 */
[C---:B----4-:R-:W-:Y:S01]  /*e430*/  FFMA.FTZ R93, R0.reuse, UR4, R93 ;  /* 0x00000004005d7c23 */ /* 0x050fe2000801005d */
[----:B------:R-:W-:Y:S01]  /*e440*/  FMNMX.FTZ R153, R85, R152, !PT ;  /* 0x0000009855997209 */ /* 0x000fe20007810000 */
[C---:B------:R-:W-:Y:S01]  /*e450*/  FFMA.FTZ R95, R0.reuse, UR4, R95 ;  /* 0x00000004005f7c23 */ /* 0x040fe2000801005f */
[----:B------:R-:W-:Y:S01]  /*e460*/  FMNMX.FTZ R151, R79, R150, !PT ;  /* 0x000000964f977209 */ /* 0x000fe20007810000 */
[----:B------:R-:W-:Y:S01]  /*e470*/  FFMA.FTZ R97, R0, UR4, R97 ;  /* 0x0000000400617c23 */ /* 0x000fe20008010061 */
[----:B------:R-:W-:Y:S01]  /*e480*/  FMNMX.FTZ R150, R92, R153, !PT ;  /* 0x000000995c967209 */ /* 0x000fe20007810000 */
[----:B------:R-:W-:Y:S01]  /*e490*/  FFMA.FTZ R99, R0, UR4, R99 ;  /* 0x0000000400637c23 */ /* 0x000fe20008010063 */
[----:B------:R-:W-:Y:S01]  /*e4a0*/  FMNMX.FTZ R152, R86, R151, !PT ;  /* 0x0000009756987209 */ /* 0x000fe20007810000 */
[----:B-1----:R-:W-:Y:S01]  /*e4b0*/  FFMA.FTZ R100, R133, UR4, R100 ;  /* 0x0000000485647c23 */ /* 0x002fe20008010064 */
[----:B------:R-:W-:Y:S01]  /*e4c0*/  FMNMX.FTZ R153, R93, R150, !PT ;  /* 0x000000965d997209 */ /* 0x000fe20007810000 */
[----:B------:R-:W-:Y:S01]  /*e4d0*/  FFMA.FTZ R102, R133, UR4, R102 ;  /* 0x0000000485667c23 */ /* 0x000fe20008010066 */
[----:B------:R-:W-:Y:S01]  /*e4e0*/  FMNMX.FTZ R151, R87, R152, !PT ;  /* 0x0000009857977209 */ /* 0x000fe20007810000 */
[C---:B------:R-:W-:Y:S01]  /*e4f0*/  FFMA.FTZ R104, R133.reuse, UR4, R104 ;  /* 0x0000000485687c23 */ /* 0x040fe20008010068 */
[----:B------:R-:W-:Y:S01]  /*e500*/  FMNMX.FTZ R152, R100, R153, !PT ;  /* 0x0000009964987209 */ /* 0x000fe20007810000 */
[----:B------:R-:W-:Y:S01]  /*e510*/  FFMA.FTZ R106, R133, UR4, R106 ;  /* 0x00000004856a7c23 */ /* 0x000fe2000801006a */
[----:B------:R-:W-:Y:S01]  /*e520*/  FMNMX.FTZ R150, R94, R151, !PT ;  /* 0x000000975e967209 */ /* 0x000fe20007810000 */
[----:B-----5:R-:W-:Y:S01]  /*e530*/  FFMA.FTZ R101, R2, UR4, R101 ;  /* 0x0000000402657c23 */ /* 0x020fe20008010065 */
[----:B------:R-:W-:Y:S01]  /*e540*/  IADD3 R132, R148, 0x69, RZ ;  /* 0x0000006994847810 */ /* 0x000fe20007ffe0ff */
[C---:B------:R-:W-:Y:S01]  /*e550*/  FFMA.FTZ R103, R2.reuse, UR4, R103 ;  /* 0x0000000402677c23 */ /* 0x040fe20008010067 */
[----:B------:R-:W-:Y:S01]  /*e560*/  FMNMX.FTZ R151, R95, R150, !PT ;  /* 0x000000965f977209 */ /* 0x000fe20007810000 */
[C---:B------:R-:W-:Y:S01]  /*e570*/  FFMA.FTZ R105, R2.reuse, UR4, R105 ;  /* 0x0000000402697c23 */ /* 0x040fe20008010069 */
[----:B------:R-:W-:Y:S01]  /*e580*/  FMNMX.FTZ R153, R101, R152, !PT ;  /* 0x0000009865997209 */ /* 0x000fe20007810000 */
[----:B------:R-:W-:Y:S01]  /*e590*/  FFMA.FTZ R107, R2, UR4, R107 ;  /* 0x00000004026b7c23 */ /* 0x000fe2000801006b */
[----:B------:R-:W1:Y:S01]  /*e5a0*/  I2F R132, R132 ;  /* 0x0000008400847306 */ /* 0x000e620000201400 */
[C---:B--2---:R-:W-:Y:S01]  /*e5b0*/  FFMA.FTZ R108, R135.reuse, UR4, R108 ;  /* 0x00000004876c7c23 */ /* 0x044fe2000801006c */
[C---:B------:R-:W-:Y:S01]  /*e5c0*/  IADD3 R3, R148.reuse, 0x70, RZ ;  /* 0x0000007094037810 */ /* 0x040fe20007ffe0ff */
[C---:B------:R-:W-:Y:S01]  /*e5d0*/  FFMA.FTZ R110, R135.reuse, UR4, R110 ;  /* 0x00000004876e7c23 */ /* 0x040fe2000801006e */
[----:B------:R-:W-:Y:S01]  /*e5e0*/  IADD3 R0, R148, 0x71, RZ ;  /* 0x0000007194007810 */ /* 0x000fe20007ffe0ff */
[C---:B------:R-:W-:Y:S01]  /*e5f0*/  FFMA.FTZ R112, R135.reuse, UR4, R112 ;  /* 0x0000000487707c23 */ /* 0x040fe20008010070 */
[----:B------:R-:W-:Y:S01]  /*e600*/  FMNMX.FTZ R150, R108, R153, !PT ;  /* 0x000000996c967209 */ /* 0x000fe20007810000 */
[----:B------:R-:W-:Y:S01]  /*e610*/  FFMA.FTZ R114, R135, UR4, R114 ;  /* 0x0000000487727c23 */ /* 0x000fe20008010072 */
[C---:B------:R-:W-:Y:S02]  /*e620*/  IADD3 R133, R148.reuse, 0x78, RZ ;  /* 0x0000007894857810 */ /* 0x040fe40007ffe0ff */
[----:B------:R-:W2:Y:S01]  /*e630*/  I2F R3, R3 ;  /* 0x0000000300037306 */ /* 0x000ea20000201400 */
[----:B------:R-:W-:Y:S09]  /*e640*/  IADD3 R2, R148, 0x79, RZ ;  /* 0x0000007994027810 */ /* 0x000ff20007ffe0ff */
[----:B------:R-:W3:Y:S01]  /*e650*/  I2F R0, R0 ;  /* 0x0000000000007306 */ /* 0x000ee20000201400 */
[C---:B-1----:R-:W-:Y:S02]  /*e660*/  FFMA.FTZ R109, R132.reuse, UR4, R109 ;  /* 0x00000004846d7c23 */ /* 0x042fe4000801006d */
[C---:B------:R-:W-:Y:S02]  /*e670*/  FFMA.FTZ R111, R132.reuse, UR4, R111 ;  /* 0x00000004846f7c23 */ /* 0x040fe4000801006f */
[C---:B------:R-:W-:Y:S05]  /*e680*/  FFMA.FTZ R113, R132.reuse, UR4, R113 ;  /* 0x0000000484717c23 */ /* 0x040fea0008010071 */
[----:B------:R1:W-:Y:S01]  /*e690*/  I2F R134, R2 ;  /* 0x0000000200867306 */ /* 0x0003e20000201400 */
[----:B------:R-:W-:Y:S01]  /*e6a0*/  FFMA.FTZ R115, R132, UR4, R115 ;  /* 0x0000000484737c23 */ /* 0x000fe20008010073 */
[----:B------:R-:W-:Y:S02]  /*e6b0*/  FMNMX.FTZ R132, R102, R151, !PT ;  /* 0x0000009766847209 */ /* 0x000fe40007810000 */
[----:B------:R-:W-:Y:S01]  /*e6c0*/  FMNMX.FTZ R151, R109, R150, !PT ;  /* 0x000000966d977209 */ /* 0x000fe20007810000 */
[C---:B--2---:R-:W-:Y:S02]  /*e6d0*/  FFMA.FTZ R116, R3.reuse, UR4, R116 ;  /* 0x0000000403747c23 */ /* 0x044fe40008010074 */
[C---:B------:R-:W-:Y:S02]  /*e6e0*/  FFMA.FTZ R118, R3.reuse, UR4, R118 ;  /* 0x0000000403767c23 */ /* 0x040fe40008010076 */
[C---:B------:R-:W-:Y:S01]  /*e6f0*/  FFMA.FTZ R120, R3.reuse, UR4, R120 ;  /* 0x0000000403787c23 */ /* 0x040fe20008010078 */
[----:B------:R-:W2:Y:S01]  /*e700*/  I2F R133, R133 ;  /* 0x0000008500857306 */ /* 0x000ea20000201400 */
[----:B------:R-:W-:Y:S01]  /*e710*/  FFMA.FTZ R122, R3, UR4, R122 ;  /* 0x00000004037a7c23 */ /* 0x000fe2000801007a */
[----:B------:R-:W-:Y:S01]  /*e720*/  FMNMX.FTZ R3, R103, R132, !PT ;  /* 0x0000008467037209 */ /* 0x000fe20007810000 */
[----:B---3--:R-:W-:Y:S03]  /*e730*/  FFMA.FTZ R117, R0, UR4, R117 ;  /* 0x0000000400757c23 */ /* 0x008fe60008010075 */
[----:B------:R-:W-:Y:S01]  /*e740*/  FMNMX.FTZ R132, R110, R3, !PT ;  /* 0x000000036e847209 */ /* 0x000fe20007810000 */
[C---:B------:R-:W-:Y:S02]  /*e750*/  FFMA.FTZ R119, R0.reuse, UR4, R119 ;  /* 0x0000000400777c23 */ /* 0x040fe40008010077 */
[C---:B------:R-:W-:Y:S02]  /*e760*/  FFMA.FTZ R121, R0.reuse, UR4, R121 ;  /* 0x0000000400797c23 */ /* 0x040fe40008010079 */
[----:B------:R-:W-:Y:S01]  /*e770*/  FFMA.FTZ R123, R0, UR4, R123 ;  /* 0x00000004007b7c23 */ /* 0x000fe2000801007b */
[----:B-1----:R-:W-:Y:S02]  /*e780*/  FMNMX.FTZ R2, R116, R151, !PT ;  /* 0x0000009774027209 */ /* 0x002fe40007810000 */
[----:B------:R-:W-:Y:S02]  /*e790*/  FMNMX.FTZ R151, R111, R132, !PT ;  /* 0x000000846f977209 */ /* 0x000fe40007810000 */
[----:B------:R-:W-:Y:S02]  /*e7a0*/  FMNMX.FTZ R3, R117, R2, !PT ;  /* 0x0000000275037209 */ /* 0x000fe40007810000 */
[----:B------:R-:W-:Y:S01]  /*e7b0*/  FMNMX.FTZ R0, R118, R151, !PT ;  /* 0x0000009776007209 */ /* 0x000fe20007810000 */
[C---:B--2---:R-:W-:Y:S02]  /*e7c0*/  FFMA.FTZ R124, R133.reuse, UR4, R124 ;  /* 0x00000004857c7c23 */ /* 0x044fe4000801007c */
        /* <DEDUP_REMOVED lines=10> */
[----:B------:R-:W-:Y:S01]  /*e870*/  FFMA.FTZ R131, R134, UR4, R131 ;  /* 0x0000000486837c23 */ /* 0x000fe20008010083 */
[----:B------:R-:W-:Y:S03]  /*e880*/  FMNMX.FTZ R3, R127, R0, !PT ;  /* 0x000000007f037209 */ /* 0x000fe60007810000 */
[----:B------:R-:W1:Y:S08]  /*e890*/  SHFL.BFLY PT, R133, R2, 0x2, 0x1f ;  /* 0x0c401f0002857f89 */ /* 0x000e7000000e0000 */
[----:B------:R-:W2:Y:S01]  /*e8a0*/  SHFL.BFLY PT, R0, R3, 0x2, 0x1f ;  /* 0x0c401f0003007f89 */ /* 0x000ea200000e0000 */
[----:B-1----:R-:W-:Y:S07]  /*e8b0*/  FMNMX.FTZ R150, R2, R133, !PT ;  /* 0x0000008502967209 */ /* 0x002fee0007810000 */
[----:B------:R-:W1:Y:S01]  /*e8c0*/  SHFL.BFLY PT, R133, R150, 0x1, 0x1f ;  /* 0x0c201f0096857f89 */ /* 0x000e6200000e0000 */
[----:B--2---:R-:W-:Y:S07]  /*e8d0*/  FMNMX.FTZ R151, R3, R0, !PT ;  /* 0x0000000003977209 */ /* 0x004fee0007810000 */
[----:B------:R-:W2:Y:S01]  /*e8e0*/  SHFL.BFLY PT, R132, R151, 0x1, 0x1f ;  /* 0x0c201f0097847f89 */ /* 0x000ea200000e0000 */
[----:B-1----:R-:W-:Y:S04]  /*e8f0*/  FMNMX.FTZ R133, R150, R133, !PT ;  /* 0x0000008596857209 */ /* 0x002fe80007810000 */
[C---:B------:R-:W-:Y:S01]  /*e900*/  FSETP.NEU.FTZ.AND P0, PT, R133.reuse, -INF , PT ;  /* 0xff8000008500780b */ /* 0x040fe20003f1d000 */
[C---:B------:R-:W-:Y:S02]  /*e910*/  FADD.FTZ R0, -R133.reuse, R188 ;  /* 0x000000bc85007221 */ /* 0x040fe40000010100 */
[----:B------:R-:W-:Y:S01]  /*e920*/  FMUL.FTZ R2, R133, c[0x0][0x23c] ;  /* 0x00008f0085027a20 */ /* 0x000fe20000410000 */
[----:B--2---:R-:W-:Y:S01]  /*e930*/  FMNMX.FTZ R132, R151, R132, !PT ;  /* 0x0000008497847209 */ /* 0x004fe20007810000 */
[----:B------:R-:W-:Y:S03]  /*e940*/  FMUL.FTZ R135, R0, c[0x0][0x23c] ;  /* 0x00008f0000877a20 */ /* 0x000fe60000410000 */
[----:B------:R-:W-:Y:S01]  /*e950*/  FSEL R2, R2, RZ, P0 ;  /* 0x000000ff02027208 */ /* 0x000fe20000000000 */
[C---:B------:R-:W-:Y:S01]  /*e960*/  FADD.FTZ R136, -R132.reuse, R187 ;  /* 0x000000bb84887221 */ /* 0x040fe20000010100 */
[----:B------:R-:W-:Y:S01]  /*e970*/  FSETP.NEU.FTZ.AND P0, PT, R132, -INF , PT ;  /* 0xff8000008400780b */ /* 0x000fe20003f1d000 */
[----:B------:R-:W1:Y:S02]  /*e980*/  MUFU.EX2 R135, R135 ;  /* 0x0000008700877308 */ /* 0x000e640000000800 */
[--C-:B------:R-:W-:Y:S02]  /*e990*/  FFMA.FTZ R155, R21, c[0x0][0x23c], -R2.reuse ;  /* 0x00008f00159b7a23 */ /* 0x100fe40000010802 */
        /* <DEDUP_REMOVED lines=12> */
[C---:B-1----:R-:W-:Y:S02]  /*ea60*/  FMUL.FTZ R204, R135.reuse, R204 ;  /* 0x000000cc87cc7220 */ /* 0x042fe40000410000 */
[C---:B------:R-:W-:Y:S02]  /*ea70*/  FMUL.FTZ R205, R135.reuse, R205 ;  /* 0x000000cd87cd7220 */ /* 0x040fe40000410000 */
[C---:B------:R-:W-:Y:S01]  /*ea80*/  FMUL.FTZ R200, R135.reuse, R200 ;  /* 0x000000c887c87220 */ /* 0x040fe20000410000 */
[----:B------:R-:W-:Y:S01]  /*ea90*/  MUFU.EX2 R152, R152 ;  /* 0x0000009800987308 */ /* 0x000fe20000000800 */
[C---:B------:R-:W-:Y:S02]  /*eaa0*/  FMUL.FTZ R201, R135.reuse, R201 ;  /* 0x000000c987c97220 */ /* 0x040fe40000410000 */
[C---:B------:R-:W-:Y:S02]  /*eab0*/  FMUL.FTZ R196, R135.reuse, R196 ;  /* 0x000000c487c47220 */ /* 0x040fe40000410000 */
[C---:B------:R-:W-:Y:S02]  /*eac0*/  FMUL.FTZ R197, R135.reuse, R197 ;  /* 0x000000c587c57220 */ /* 0x040fe40000410000 */
[C---:B------:R-:W-:Y:S02]  /*ead0*/  FMUL.FTZ R192, R135.reuse, R192 ;  /* 0x000000c087c07220 */ /* 0x040fe40000410000 */
[----:B------:R-:W-:Y:S01]  /*eae0*/  FMUL.FTZ R193, R135, R193 ;  /* 0x000000c187c17220 */ /* 0x000fe20000410000 */
        /* <DEDUP_REMOVED lines=16> */
[----:B------:R-:W-:Y:S02]  /*ebf0*/  FMUL.FTZ R3, R136, c[0x0][0x23c] ;  /* 0x00008f0088037a20 */ /* 0x000fe40000410000 */
[--C-:B------:R-:W-:Y:S01]  /*ec00*/  FFMA.FTZ R151, R12, c[0x0][0x23c], -R2.reuse ;  /* 0x00008f000c977a23 */ /* 0x100fe20000010802 */
[----:B------:R-:W-:Y:S01]  /*ec10*/  MUFU.EX2 R158, R158 ;  /* 0x0000009e009e7308 */ /* 0x000fe20000000800 */
[----:B------:R-:W-:Y:S01]  /*ec20*/  FMNMX.FTZ R12, R8, R186, !PT ;  /* 0x000000ba080c7209 */ /* 0x000fe20007810000 */
[--C-:B------:R-:W-:Y:S02]  /*ec30*/  FFMA.FTZ R153, R5, c[0x0][0x23c], -R2.reuse ;  /* 0x00008f0005997a23 */ /* 0x100fe40000010802 */
[--C-:B------:R-:W-:Y:S02]  /*ec40*/  FFMA.FTZ R150, R13, c[0x0][0x23c], -R2.reuse ;  /* 0x00008f000d967a23 */ /* 0x100fe40000010802 */
[--C-:B------:R-:W-:Y:S02]  /*ec50*/  FFMA.FTZ R0, R4, c[0x0][0x23c], -R2.reuse ;  /* 0x00008f0004007a23 */ /* 0x100fe40000010802 */
[--C-:B------:R-:W-:Y:S02]  /*ec60*/  FFMA.FTZ R116, R116, c[0x0][0x23c], -R2.reuse ;  /* 0x00008f0074747a23 */ /* 0x100fe40000010802 */
[----:B------:R-:W1:Y:S01]  /*ec70*/  MUFU.EX2 R136, R3 ;  /* 0x0000000300887308 */ /* 0x000e620000000800 */
[--C-:B------:R-:W-:Y:S02]  /*ec80*/  FFMA.FTZ R117, R117, c[0x0][0x23c], -R2.reuse ;  /* 0x00008f0075757a23 */ /* 0x100fe40000010802 */
[--C-:B------:R-:W-:Y:S02]  /*ec90*/  FFMA.FTZ R124, R124, c[0x0][0x23c], -R2.reuse ;  /* 0x00008f007c7c7a23 */ /* 0x100fe40000010802 */
[----:B------:R-:W-:Y:S05]  /*eca0*/  FFMA.FTZ R2, R125, c[0x0][0x23c], -R2 ;  /* 0x00008f007d027a23 */ /* 0x000fea0000010802 */
[----:B------:R-:W-:Y:S10]  /*ecb0*/  MUFU.EX2 R125, R2 ;  /* 0x00000002007d7308 */ /* 0x000ff40000000800 */
[----:B------:R-:W-:Y:S01]  /*ecc0*/  MUFU.EX2 R0, R0 ;  /* 0x0000000000007308 */ /* 0x000fe20000000800 */
[C---:B-1----:R-:W-:Y:S01]  /*ecd0*/  FMUL.FTZ R206, R136.reuse, R206 ;  /* 0x000000ce88ce7220 */ /* 0x042fe20000410000 */
[----:B------:R-:W-:Y:S01]  /*ece0*/  FMNMX.FTZ R3, R9, R12, !PT ;  /* 0x0000000c09037209 */ /* 0x000fe20007810000 */
[C---:B------:R-:W-:Y:S02]  /*ecf0*/  FMUL.FTZ R207, R136.reuse, R207 ;  /* 0x000000cf88cf7220 */ /* 0x040fe40000410000 */
[----:B------:R-:W-:Y:S01]  /*ed00*/  FMUL.FTZ R202, R136, R202 ;  /* 0x000000ca88ca7220 */ /* 0x000fe20000410000 */
[----:B------:R-:W-:Y:S04]  /*ed10*/  FMNMX.FTZ R12, R16, R3, !PT ;  /* 0x00000003100c7209 */ /* 0x000fe80007810000 */
[----:B------:R-:W1:Y:S01]  /*ed20*/  MUFU.EX2 R153, R153 ;  /* 0x0000009900997308 */ /* 0x000e620000000800 */
[C---:B------:R-:W-:Y:S02]  /*ed30*/  FMUL.FTZ R203, R136.reuse, R203 ;  /* 0x000000cb88cb7220 */ /* 0x040fe40000410000 */
[C---:B------:R-:W-:Y:S01]  /*ed40*/  FMUL.FTZ R198, R136.reuse, R198 ;  /* 0x000000c688c67220 */ /* 0x040fe20000410000 */
[----:B------:R-:W-:Y:S01]  /*ed50*/  FMNMX.FTZ R3, R17, R12, !PT ;  /* 0x0000000c11037209 */ /* 0x000fe20007810000 */
[C---:B------:R-:W-:Y:S02]  /*ed60*/  FMUL.FTZ R199, R136.reuse, R199 ;  /* 0x000000c788c77220 */ /* 0x040fe40000410000 */
[----:B------:R-:W-:Y:S01]  /*ed70*/  FMUL.FTZ R194, R136, R194 ;  /* 0x000000c288c27220 */ /* 0x000fe20000410000 */
[----:B------:R-:W-:Y:S01]  /*ed80*/  FMNMX.FTZ R12, R24, R3, !PT ;  /* 0x00000003180c7209 */ /* 0x000fe20007810000 */
[----:B------:R-:W-:Y:S01]  /*ed90*/  FMUL.FTZ R195, R136, R195 ;  /* 0x000000c388c37220 */ /* 0x000fe20000410000 */
[----:B------:R-:W-:Y:S02]  /*eda0*/  MUFU.EX2 R151, R151 ;  /* 0x0000009700977308 */ /* 0x000fe40000000800 */
[----:B------:R-:W-:Y:S04]  /*edb0*/  FMNMX.FTZ R3, R25, R12, !PT ;  /* 0x0000000c19037209 */ /* 0x000fe80007810000 */
[----:B------:R-:W-:Y:S04]  /*edc0*/  FMNMX.FTZ R12, R32, R3, !PT ;  /* 0x00000003200c7209 */ /* 0x000fe80007810000 */
[----:B------:R-:W2:Y:S01]  /*edd0*/  MUFU.EX2 R150, R150 ;  /* 0x0000009600967308 */ /* 0x000ea20000000800 */
[----:B------:R-:W-:Y:S02]  /*ede0*/  FMNMX.FTZ R3, R33, R12, !PT ;  /* 0x0000000c21037209 */ /* 0x000fe40007810000 */
[----:B-1----:R-:W-:Y:S01]  /*edf0*/  F2FP.PACK_AB R52, R153, R0 ;  /* 0x000000009934723e */ /* 0x002fe200000000ff */
[----:B------:R-:W-:Y:S01]  /*ee00*/  FFMA.FTZ R0, R181, R135, R0 ;  /* 0x00000087b5007223 */ /* 0x000fe20000010000 */
[----:B------:R-:W-:Y:S03]  /*ee10*/  FMNMX.FTZ R12, R40, R3, !PT ;  /* 0x00000003280c7209 */ /* 0x000fe60007810000 */
[----:B------:R-:W-:Y:S02]  /*ee20*/  FADD.FTZ R0, R153, R0 ;  /* 0x0000000099007221 */ /* 0x000fe40000010000 */
[----:B------:R-:W-:Y:S01]  /*ee30*/  MUFU.EX2 R161, R161 ;  /* 0x000000a100a17308 */ /* 0x000fe20000000800 */
[----:B------:R-:W-:Y:S04]  /*ee40*/  FMNMX.FTZ R3, R41, R12, !PT ;  /* 0x0000000c29037209 */ /* 0x000fe80007810000 */
[----:B------:R-:W-:Y:S04]  /*ee50*/  FMNMX.FTZ R12, R48, R3, !PT ;  /* 0x00000003300c7209 */ /* 0x000fe80007810000 */
[----:B------:R-:W-:Y:S01]  /*ee60*/  FMNMX.FTZ R3, R49, R12, !PT ;  /* 0x0000000c31037209 */ /* 0x000fe20007810000 */
[----:B------:R-:W-:Y:S03]  /*ee70*/  MUFU.EX2 R160, R160 ;  /* 0x000000a000a07308 */ /* 0x000fe60000000800 */
[----:B------:R-:W-:Y:S04]  /*ee80*/  FMNMX.FTZ R12, R56, R3, !PT ;  /* 0x00000003380c7209 */ /* 0x000fe80007810000 */
[----:B------:R-:W-:Y:S03]  /*ee90*/  FMNMX.FTZ R3, R57, R12, !PT ;  /* 0x0000000c39037209 */ /* 0x000fe60007810000 */
        /* <DEDUP_REMOVED lines=23> */
[----:B------:R-:W-:Y:S01]  /*f010*/  FMNMX.FTZ R12, R128, R3, !PT ;  /* 0x00000003800c7209 */ /* 0x000fe20007810000 */
[----:B------:R-:W-:Y:S03]  /*f020*/  FMUL.FTZ R3, R132, c[0x0][0x23c] ;  /* 0x00008f0084037a20 */ /* 0x000fe60000410000 */
[----:B------:R-:W-:Y:S01]  /*f030*/  FMNMX.FTZ R5, R129, R12, !PT ;  /* 0x0000000c81057209 */ /* 0x000fe20007810000 */
[----:B------:R-:W-:Y:S01]  /*f040*/  MUFU.EX2 R84, R84 ;  /* 0x0000005400547308 */ /* 0x000fe20000000800 */
[----:B------:R-:W-:Y:S03]  /*f050*/  FSEL R3, R3, RZ, P0 ;  /* 0x000000ff03037208 */ /* 0x000fe60000000000 */
[----:B------:R-:W1:Y:S02]  /*f060*/  SHFL.BFLY PT, R12, R5, 0x2, 0x1f ;  /* 0x0c401f00050c7f89 */ /* 0x000e6400000e0000 */
[--C-:B------:R-:W-:Y:S02]  /*f070*/  FFMA.FTZ R164, R22, c[0x0][0x23c], -R3.reuse ;  /* 0x00008f0016a47a23 */ /* 0x100fe40000010803 */
[--C-:B------:R-:W-:Y:S02]  /*f080*/  FFMA.FTZ R167, R23, c[0x0][0x23c], -R3.reuse ;  /* 0x00008f0017a77a23 */ /* 0x100fe40000010803 */
[----:B------:R-:W-:Y:S01]  /*f090*/  MUFU.EX2 R85, R85 ;  /* 0x0000005500557308 */ /* 0x000fe20000000800 */
[--C-:B------:R-:W-:Y:S02]  /*f0a0*/  FFMA.FTZ R166, R30, c[0x0][0x23c], -R3.reuse ;  /* 0x00008f001ea67a23 */ /* 0x100fe40000010803 */
[--C-:B------:R-:W-:Y:S02]  /*f0b0*/  FFMA.FTZ R169, R31, c[0x0][0x23c], -R3.reuse ;  /* 0x00008f001fa97a23 */ /* 0x100fe40000010803 */
[----:B------:R-:W-:Y:S01]  /*f0c0*/  LDSM.16.MT88.4 R28, [R230+0x4000] ;  /* 0x00400000e61c783b */ /* 0x000fe20000004200 */
[--C-:B------:R-:W-:Y:S02]  /*f0d0*/  FFMA.FTZ R168, R38, c[0x0][0x23c], -R3.reuse ;  /* 0x00008f0026a87a23 */ /* 0x100fe40000010803 */
[--C-:B------:R-:W-:Y:S02]  /*f0e0*/  FFMA.FTZ R171, R39, c[0x0][0x23c], -R3.reuse ;  /* 0x00008f0027ab7a23 */ /* 0x100fe40000010803 */
[----:B------:R-:W-:Y:S01]  /*f0f0*/  MUFU.EX2 R164, R164 ;  /* 0x000000a400a47308 */ /* 0x000fe20000000800 */
[--C-:B------:R-:W-:Y:S02]  /*f100*/  FFMA.FTZ R170, R46, c[0x0][0x23c], -R3.reuse ;  /* 0x00008f002eaa7a23 */ /* 0x100fe40000010803 */
[----:B------:R-:W-:Y:S01]  /*f110*/  LDSM.16.MT88.4 R36, [R230+0x4400] ;  /* 0x00440000e624783b */ /* 0x000fe20000004200 */
[--C-:B------:R-:W-:Y:S02]  /*f120*/  FFMA.FTZ R173, R47, c[0x0][0x23c], -R3.reuse ;  /* 0x00008f002fad7a23 */ /* 0x100fe40000010803 */
[--C-:B------:R-:W-:Y:S02]  /*f130*/  FFMA.FTZ R165, R7, c[0x0][0x23c], -R3.reuse ;  /* 0x00008f0007a57a23 */ /* 0x100fe40000010803 */
[--C-:B------:R-:W-:Y:S01]  /*f140*/  FFMA.FTZ R172, R54, c[0x0][0x23c], -R3.reuse ;  /* 0x00008f0036ac7a23 */ /* 0x100fe20000010803 */
[----:B--2---:R-:W-:Y:S01]  /*f150*/  F2FP.PACK_AB R54, R150, R151 ;  /* 0x000000979636723e */ /* 0x004fe200000000ff */
[----:B------:R-:W-:Y:S01]  /*f160*/  MUFU.EX2 R167, R167 ;  /* 0x000000a700a77308 */ /* 0x000fe20000000800 */
[----:B------:R-:W-:Y:S01]  /*f170*/  LDSM.16.MT88.4 R44, [R231+0x4400] ;  /* 0x00440000e72c783b */ /* 0x000fe20000004200 */
[--C-:B------:R-:W-:Y:S01]  /*f180*/  FFMA.FTZ R175, R55, c[0x0][0x23c], -R3.reuse ;  /* 0x00008f0037af7a23 */ /* 0x100fe20000010803 */
[----:B-1----:R-:W-:Y:S01]  /*f190*/  FMNMX.FTZ R12, R5, R12, !PT ;  /* 0x0000000c050c7209 */ /* 0x002fe20007810000 */
[--C-:B------:R-:W-:Y:S02]  /*f1a0*/  FFMA.FTZ R62, R62, c[0x0][0x23c], -R3.reuse ;  /* 0x00008f003e3e7a23 */ /* 0x100fe40000010803 */
[--C-:B------:R-:W-:Y:S02]  /*f1b0*/  FFMA.FTZ R63, R63, c[0x0][0x23c], -R3.reuse ;  /* 0x00008f003f3f7a23 */ /* 0x100fe40000010803 */
[--C-:B------:R-:W-:Y:S01]  /*f1c0*/  FFMA.FTZ R70, R70, c[0x0][0x23c], -R3.reuse ;  /* 0x00008f0046467a23 */ /* 0x100fe20000010803 */
[----:B------:R-:W1:Y:S01]  /*f1d0*/  SHFL.BFLY PT, R5, R12, 0x1, 0x1f ;  /* 0x0c201f000c057f89 */ /* 0x000e6200000e0000 */
        /* <DEDUP_REMOVED lines=13> */
[--C-:B------:R-:W-:Y:S01]  /*f2b0*/  FFMA.FTZ R111, R111, c[0x0][0x23c], -R3.reuse ;  /* 0x00008f006f6f7a23 */ /* 0x100fe20000010803 */
[----:B-1----:R-:W-:Y:S01]  /*f2c0*/  FMNMX.FTZ R5, R12, R5, !PT ;  /* 0x000000050c057209 */ /* 0x002fe20007810000 */
[--C-:B------:R-:W-:Y:S01]  /*f2d0*/  FFMA.FTZ R162, R14, c[0x0][0x23c], -R3.reuse ;  /* 0x00008f000ea27a23 */ /* 0x100fe20000010803 */
[----:B------:R-:W-:Y:S01]  /*f2e0*/  FMNMX.FTZ R14, R10, R184, !PT ;  /* 0x000000b80a0e7209 */ /* 0x000fe20007810000 */
[--C-:B------:R-:W-:Y:S01]  /*f2f0*/  FFMA.FTZ R6, R6, c[0x0][0x23c], -R3.reuse ;  /* 0x00008f0006067a23 */ /* 0x100fe20000010803 */
[C---:B------:R-:W-:Y:S01]  /*f300*/  FSETP.NEU.FTZ.AND P0, PT, R5.reuse, -INF , PT ;  /* 0xff8000000500780b */ /* 0x040fe20003f1d000 */
[----:B------:R-:W-:Y:S01]  /*f310*/  FADD.FTZ R12, -R5, R186 ;  /* 0x000000ba050c7221 */ /* 0x000fe20000010100 */
[----:B------:R-:W-:Y:S02]  /*f320*/  FMNMX.FTZ R13, R11, R14, !PT ;  /* 0x0000000e0b0d7209 */ /* 0x000fe40007810000 */
[----:B------:R-:W1:Y:S01]  /*f330*/  MUFU.EX2 R2, R6 ;  /* 0x0000000600027308 */ /* 0x000e620000000800 */
[--C-:B------:R-:W-:Y:S02]  /*f340*/  FFMA.FTZ R15, R15, c[0x0][0x23c], -R3.reuse ;  /* 0x00008f000f0f7a23 */ /* 0x100fe40000010803 */
[----:B------:R-:W-:Y:S01]  /*f350*/  FMUL.FTZ R7, R12, c[0x0][0x23c] ;  /* 0x00008f000c077a20 */ /* 0x000fe20000410000 */
[----:B------:R-:W-:Y:S01]  /*f360*/  FMNMX.FTZ R14, R18, R13, !PT ;  /* 0x0000000d120e7209 */ /* 0x000fe20007810000 */
[--C-:B------:R-:W-:Y:S02]  /*f370*/  FFMA.FTZ R118, R118, c[0x0][0x23c], -R3.reuse ;  /* 0x00008f0076767a23 */ /* 0x100fe40000010803 */
[--C-:B------:R-:W-:Y:S01]  /*f380*/  FFMA.FTZ R119, R119, c[0x0][0x23c], -R3.reuse ;  /* 0x00008f0077777a23 */ /* 0x100fe20000010803 */
[----:B------:R-:W-:Y:S01]  /*f390*/  FMNMX.FTZ R13, R19, R14, !PT ;  /* 0x0000000e130d7209 */ /* 0x000fe20007810000 */
[--C-:B------:R-:W-:Y:S01]  /*f3a0*/  FFMA.FTZ R126, R126, c[0x0][0x23c], -R3.reuse ;  /* 0x00008f007e7e7a23 */ /* 0x100fe20000010803 */
[----:B------:R-:W2:Y:S01]  /*f3b0*/  MUFU.EX2 R12, R7 ;  /* 0x00000007000c7308 */ /* 0x000ea20000000800 */
[----:B------:R-:W-:Y:S01]  /*f3c0*/  FFMA.FTZ R3, R127, c[0x0][0x23c], -R3 ;  /* 0x00008f007f037a23 */ /* 0x000fe20000010803 */
[----:B------:R-:W-:Y:S01]  /*f3d0*/  FMNMX.FTZ R14, R26, R13, !PT ;  /* 0x0000000d1a0e7209 */ /* 0x000fe20007810000 */
[----:B------:R-:W-:Y:S03]  /*f3e0*/  FADD.FTZ R151, R151, R0 ;  /* 0x0000000097977221 */ /* 0x000fe60000010000 */
[----:B------:R-:W-:Y:S01]  /*f3f0*/  FMNMX.FTZ R13, R27, R14, !PT ;  /* 0x0000000e1b0d7209 */ /* 0x000fe20007810000 */
[----:B------:R-:W-:Y:S03]  /*f400*/  FADD.FTZ R151, R150, R151 ;  /* 0x0000009796977221 */ /* 0x000fe60000010000 */
[----:B------:R-:W-:Y:S01]  /*f410*/  MUFU.EX2 R127, R3 ;  /* 0x00000003007f7308 */ /* 0x000fe20000000800 */
[----:B------:R-:W-:Y:S02]  /*f420*/  FMNMX.FTZ R14, R34, R13, !PT ;  /* 0x0000000d220e7209 */ /* 0x000fe40007810000 */
[----:B-1----:R-:W-:Y:S01]  /*f430*/  F2FP.PACK_AB R53, R165, R2 ;  /* 0x00000002a535723e */ /* 0x002fe200000000ff */
[----:B------:R-:W-:Y:S01]  /*f440*/  FMUL.FTZ R6, R5, c[0x0][0x23c] ;  /* 0x00008f0005067a20 */ /* 0x000fe20000410000 */
[----:B------:R-:W-:Y:S01]  /*f450*/  FMNMX.FTZ R13, R35, R14, !PT ;  /* 0x0000000e230d7209 */ /* 0x000fe20007810000 */
[----:B------:R-:W-:Y:S04]  /*f460*/  FFMA.FTZ R2, R183, R136, R2 ;  /* 0x00000088b7027223 */ /* 0x000fe80000010002 */
[----:B------:R-:W-:Y:S01]  /*f470*/  MUFU.EX2 R162, R162 ;  /* 0x000000a200a27308 */ /* 0x000fe20000000800 */
[----:B------:R-:W-:Y:S01]  /*f480*/  FMNMX.FTZ R14, R42, R13, !PT ;  /* 0x0000000d2a0e7209 */ /* 0x000fe20007810000 */
[----:B------:R-:W-:Y:S01]  /*f490*/  FADD.FTZ R165, R165, R2 ;  /* 0x00000002a5a57221 */ /* 0x000fe20000010000 */
[----:B------:R-:W-:Y:S01]  /*f4a0*/  FSEL R6, R6, RZ, P0 ;  /* 0x000000ff06067208 */ /* 0x000fe20000000000 */
[C---:B--2---:R-:W-:Y:S01]  /*f4b0*/  FMUL.FTZ R220, R12.reuse, R220 ;  /* 0x000000dc0cdc7220 */ /* 0x044fe20000410000 */
[----:B------:R-:W-:Y:S01]  /*f4c0*/  FMNMX.FTZ R7, R43, R14, !PT ;  /* 0x0000000e2b077209 */ /* 0x000fe20007810000 */
[----:B------:R-:W-:Y:S02]  /*f4d0*/  FMUL.FTZ R221, R12, R221 ;  /* 0x000000dd0cdd7220 */ /* 0x000fe40000410000 */
[--C-:B------:R-:W-:Y:S01]  /*f4e0*/  FFMA.FTZ R20, R9, c[0x0][0x23c], -R6.reuse ;  /* 0x00008f0009147a23 */ /* 0x100fe20000010806 */
[----:B------:R-:W-:Y:S01]  /*f4f0*/  FMNMX.FTZ R14, R50, R7, !PT ;  /* 0x00000007320e7209 */ /* 0x000fe20007810000 */
[----:B------:R-:W1:Y:S01]  /*f500*/  MUFU.EX2 R15, R15 ;  /* 0x0000000f000f7308 */ /* 0x000e620000000800 */
[--C-:B------:R-:W-:Y:S02]  /*f510*/  FFMA.FTZ R188, R40, c[0x0][0x23c], -R6.reuse ;  /* 0x00008f0028bc7a23 */ /* 0x100fe40000010806 */
[--C-:B------:R-:W-:Y:S01]  /*f520*/  FFMA.FTZ R237, R41, c[0x0][0x23c], -R6.reuse ;  /* 0x00008f0029ed7a23 */ /* 0x100fe20000010806 */
[----:B------:R-:W-:Y:S01]  /*f530*/  FMNMX.FTZ R7, R51, R14, !PT ;  /* 0x0000000e33077209 */ /* 0x000fe20007810000 */
[C---:B------:R-:W-:Y:S02]  /*f540*/  FMUL.FTZ R216, R12.reuse, R216 ;  /* 0x000000d80cd87220 */ /* 0x040fe40000410000 */
[----:B------:R-:W-:Y:S01]  /*f550*/  FMUL.FTZ R217, R12, R217 ;  /* 0x000000d90cd97220 */ /* 0x000fe20000410000 */
[----:B------:R-:W-:Y:S01]  /*f560*/  FMNMX.FTZ R14, R58, R7, !PT ;  /* 0x000000073a0e7209 */ /* 0x000fe20007810000 */
[C---:B------:R-:W-:Y:S01]  /*f570*/  FMUL.FTZ R212, R12.reuse, R212 ;  /* 0x000000d40cd47220 */ /* 0x040fe20000410000 */
[----:B------:R-:W-:Y:S01]  /*f580*/  MUFU.EX2 R168, R168 ;  /* 0x000000a800a87308 */ /* 0x000fe20000000800 */
[C---:B------:R-:W-:Y:S01]  /*f590*/  FMUL.FTZ R213, R12.reuse, R213 ;  /* 0x000000d50cd57220 */ /* 0x040fe20000410000 */
[----:B------:R-:W-:Y:S01]  /*f5a0*/  FMNMX.FTZ R7, R59, R14, !PT ;  /* 0x0000000e3b077209 */ /* 0x000fe20007810000 */
[C---:B------:R-:W-:Y:S02]  /*f5b0*/  FMUL.FTZ R208, R12.reuse, R208 ;  /* 0x000000d00cd07220 */ /* 0x040fe40000410000 */
[----:B------:R-:W-:Y:S01]  /*f5c0*/  FMUL.FTZ R209, R12, R209 ;  /* 0x000000d10cd17220 */ /* 0x000fe20000410000 */
[----:B------:R-:W-:Y:S01]  /*f5d0*/  FMNMX.FTZ R14, R66, R7, !PT ;  /* 0x00000007420e7209 */ /* 0x000fe20007810000 */
[--C-:B------:R-:W-:Y:S02]  /*f5e0*/  FFMA.FTZ R9, R16, c[0x0][0x23c], -R6.reuse ;  /* 0x00008f0010097a23 */ /* 0x100fe40000010806 */
[--C-:B------:R-:W-:Y:S01]  /*f5f0*/  FFMA.FTZ R174, R17, c[0x0][0x23c], -R6.reuse ;  /* 0x00008f0011ae7a23 */ /* 0x100fe20000010806 */
[----:B------:R-:W-:Y:S01]  /*f600*/  MUFU.EX2 R171, R171 ;  /* 0x000000ab00ab7308 */ /* 0x000fe20000000800 */
[--C-:B------:R-:W-:Y:S01]  /*f610*/  FFMA.FTZ R187, R25, c[0x0][0x23c], -R6.reuse ;  /* 0x00008f0019bb7a23 */ /* 0x100fe20000010806 */
[----:B------:R-:W-:Y:S01]  /*f620*/  FMNMX.FTZ R7, R67, R14, !PT ;  /* 0x0000000e43077209 */ /* 0x000fe20007810000 */
[--C-:B------:R-:W-:Y:S01]  /*f630*/  FFMA.FTZ R72, R72, c[0x0][0x23c], -R6.reuse ;  /* 0x00008f0048487a23 */ /* 0x100fe20000010806 */
[----:B-1----:R-:W-:Y:S01]  /*f640*/  F2FP.PACK_AB R55, R15, R162 ;  /* 0x000000a20f37723e */ /* 0x002fe200000000ff */
[--C-:B------:R-:W-:Y:S01]  /*f650*/  FFMA.FTZ R73, R73, c[0x0][0x23c], -R6.reuse ;  /* 0x00008f0049497a23 */ /* 0x100fe20000010806 */
[----:B------:R-:W-:Y:S01]  /*f660*/  FMNMX.FTZ R14, R74, R7, !PT ;  /* 0x000000074a0e7209 */ /* 0x000fe20007810000 */
[--C-:B------:R-:W-:Y:S02]  /*f670*/  FFMA.FTZ R80, R80, c[0x0][0x23c], -R6.reuse ;  /* 0x00008f0050507a23 */ /* 0x100fe40000010806 */
[--C-:B------:R-:W-:Y:S01]  /*f680*/  FFMA.FTZ R81, R81, c[0x0][0x23c], -R6.reuse ;  /* 0x00008f0051517a23 */ /* 0x100fe20000010806 */
[----:B------:R-:W-:Y:S01]  /*f690*/  MUFU.EX2 R9, R9 ;  /* 0x0000000900097308 */ /* 0x000fe20000000800 */
[C---:B------:R-:W-:Y:S05]  /*f6a0*/  HMMA.16816.F32 R196, R52.reuse, R28, R196 ;  /* 0x0000001c34c4723c */ /* 0x040fea00000018c4 */
[----:B------:R-:W-:Y:S01]  /*f6b0*/  FMNMX.FTZ R7, R75, R14, !PT ;  /* 0x0000000e4b077209 */ /* 0x000fe20007810000 */
[--C-:B------:R-:W-:Y:S02]  /*f6c0*/  FFMA.FTZ R186, R32, c[0x0][0x23c], -R6.reuse ;  /* 0x00008f0020ba7a23 */ /* 0x100fe40000010806 */
[C---:B------:R-:W-:Y:S01]  /*f6d0*/  HMMA.16816.F32 R192, R52.reuse, R30, R192 ;  /* 0x0000001e34c0723c */ /* 0x040fe200000018c0 */
[----:B------:R-:W-:Y:S03]  /*f6e0*/  MUFU.EX2 R174, R174 ;  /* 0x000000ae00ae7308 */ /* 0x000fe60000000800 */
[--C-:B------:R-:W-:Y:S01]  /*f6f0*/  FFMA.FTZ R235, R33, c[0x0][0x23c], -R6.reuse ;  /* 0x00008f0021eb7a23 */ /* 0x100fe20000010806 */
[----:B------:R-:W-:Y:S01]  /*f700*/  FMNMX.FTZ R14, R82, R7, !PT ;  /* 0x00000007520e7209 */ /* 0x000fe20007810000 */
[--C-:B------:R-:W-:Y:S02]  /*f710*/  FFMA.FTZ R56, R56, c[0x0][0x23c], -R6.reuse ;  /* 0x00008f0038387a23 */ /* 0x100fe40000010806 */
[--C-:B------:R-:W-:Y:S01]  /*f720*/  FFMA.FTZ R57, R57, c[0x0][0x23c], -R6.reuse ;  /* 0x00008f0039397a23 */ /* 0x100fe20000010806 */
[----:B------:R-:W-:Y:S02]  /*f730*/  FMNMX.FTZ R7, R83, R14, !PT ;  /* 0x0000000e53077209 */ /* 0x000fe40007810000 */
[----:B------:R-:W-:Y:S01]  /*f740*/  MUFU.EX2 R170, R170 ;  /* 0x000000aa00aa7308 */ /* 0x000fe20000000800 */
[--C-:B------:R-:W-:Y:S01]  /*f750*/  FFMA.FTZ R64, R64, c[0x0][0x23c], -R6.reuse ;  /* 0x00008f0040407a23 */ /* 0x100fe20000010806 */
[----:B------:R-:W-:Y:S01]  /*f760*/  FMNMX.FTZ R14, R90, R7, !PT ;  /* 0x000000075a0e7209 */ /* 0x000fe20007810000 */
[--C-:B------:R-:W-:Y:S02]  /*f770*/  FFMA.FTZ R65, R65, c[0x0][0x23c], -R6.reuse ;  /* 0x00008f0041417a23 */ /* 0x100fe40000010806 */
[--C-:B------:R-:W-:Y:S01]  /*f780*/  FFMA.FTZ R48, R48, c[0x0][0x23c], -R6.reuse ;  /* 0x00008f0030307a23 */ /* 0x100fe20000010806 */
[----:B------:R-:W-:Y:S01]  /*f790*/  FMNMX.FTZ R7, R91, R14, !PT ;  /* 0x0000000e5b077209 */ /* 0x000fe20007810000 */
[--C-:B------:R-:W-:Y:S02]  /*f7a0*/  FFMA.FTZ R49, R49, c[0x0][0x23c], -R6.reuse ;  /* 0x00008f0031317a23 */ /* 0x100fe40000010806 */
[----:B------:R-:W-:Y:S01]  /*f7b0*/  FADD.FTZ R162, R162, R165 ;  /* 0x000000a5a2a27221 */ /* 0x000fe20000010000 */
        /* <DEDUP_REMOVED lines=14> */
[----:B------:R-:W-:Y:S02]  /*f8a0*/  MUFU.EX2 R172, R172 ;  /* 0x000000ac00ac7308 */ /* 0x000fe40000000800 */
[----:B------:R-:W1:Y:S08]  /*f8b0*/  SHFL.BFLY PT, R4, R7, 0x2, 0x1f ;  /* 0x0c401f0007047f89 */ /* 0x000e7000000e0000 */
[----:B------:R-:W-:Y:S10]  /*f8c0*/  MUFU.EX2 R175, R175 ;  /* 0x000000af00af7308 */ /* 0x000ff40000000800 */
[----:B------:R-:W-:Y:S01]  /*f8d0*/  MUFU.EX2 R62, R62 ;  /* 0x0000003e003e7308 */ /* 0x000fe20000000800 */
[----:B-1----:R-:W-:Y:S09]  /*f8e0*/  FMNMX.FTZ R4, R7, R4, !PT ;  /* 0x0000000407047209 */ /* 0x002ff20007810000 */
[----:B------:R-:W-:Y:S01]  /*f8f0*/  MUFU.EX2 R63, R63 ;  /* 0x0000003f003f7308 */ /* 0x000fe20000000800 */
[----:B------:R-:W1:Y:S09]  /*f900*/  SHFL.BFLY PT, R7, R4, 0x1, 0x1f ;  /* 0x0c201f0004077f89 */ /* 0x000e7200000e0000 */
[----:B------:R-:W-:Y:S10]  /*f910*/  MUFU.EX2 R188, R188 ;  /* 0x000000bc00bc7308 */ /* 0x000ff40000000800 */
[----:B------:R-:W2:Y:S01]  /*f920*/  MUFU.EX2 R237, R237 ;  /* 0x000000ed00ed7308 */ /* 0x000ea20000000800 */
[----:B-1----:R-:W-:Y:S01]  /*f930*/  FMNMX.FTZ R7, R4, R7, !PT ;  /* 0x0000000704077209 */ /* 0x002fe20007810000 */
[----:B------:R-:W-:Y:S03]  /*f940*/  FFMA.FTZ R4, R8, c[0x0][0x23c], -R6 ;  /* 0x00008f0008047a23 */ /* 0x000fe60000010806 */
[C---:B------:R-:W-:Y:S05]  /*f950*/  FSETP.NEU.FTZ.AND P0, PT, R7.reuse, -INF , PT ;  /* 0xff8000000700780b */ /* 0x040fea0003f1d000 */
[----:B------:R1:W-:Y:S01]  /*f960*/  MUFU.EX2 R3, R4 ;  /* 0x0000000400037308 */ /* 0x0003e20000000800 */
[----:B------:R-:W-:Y:S02]  /*f970*/  FADD.FTZ R14, -R7, R184 ;  /* 0x000000b8070e7221 */ /* 0x000fe40000010100 */
[----:B------:R-:W-:Y:S02]  /*f980*/  FFMA.FTZ R184, R24, c[0x0][0x23c], -R6 ;  /* 0x00008f0018b87a23 */ /* 0x000fe40000010806 */
[----:B------:R-:W-:Y:S05]  /*f990*/  FMUL.FTZ R13, R14, c[0x0][0x23c] ;  /* 0x00008f000e0d7a20 */ /* 0x000fea0000410000 */
[----:B------:R3:W4:Y:S01]  /*f9a0*/  MUFU.EX2 R14, R20 ;  /* 0x00000014000e7308 */ /* 0x0007220000000800 */
[----:B--2---:R-:W-:Y:S09]  /*f9b0*/  F2FP.PACK_AB R32, R237, R188 ;  /* 0x000000bced20723e */ /* 0x004ff200000000ff */
[----:B------:R-:W2:Y:S01]  /*f9c0*/  MUFU.EX2 R13, R13 ;  /* 0x0000000d000d7308 */ /* 0x000ea20000000800 */
[----:B-1----:R-:W-:Y:S05]  /*f9d0*/  FMUL.FTZ R4, R7, c[0x0][0x23c] ;  /* 0x00008f0007047a20 */ /* 0x002fea0000410000 */
[----:B------:R-:W-:Y:S04]  /*f9e0*/  FSEL R8, R4, RZ, P0 ;  /* 0x000000ff04087208 */ /* 0x000fe80000000000 */
[----:B------:R-:W1:Y:S01]  /*f9f0*/  MUFU.EX2 R184, R184 ;  /* 0x000000b800b87308 */ /* 0x000e620000000800 */
[----:B---3--:R-:W3:Y:S01]  /*fa00*/  LDSM.16.MT88.4 R20, [R231+0x4000] ;  /* 0x00400000e714783b */ /* 0x008ee20000004200 */
[--C-:B------:R-:W-:Y:S01]  /*fa10*/  FFMA.FTZ R42, R42, c[0x0][0x23c], -R8.reuse ;  /* 0x00008f002a2a7a23 */ /* 0x100fe20000010808 */
[----:B----4-:R-:W-:Y:S01]  /*fa20*/  F2FP.PACK_AB R16, R14, R3 ;  /* 0x000000030e10723e */ /* 0x010fe200000000ff */
[--C-:B------:R-:W-:Y:S02]  /*fa30*/  FFMA.FTZ R234, R19, c[0x0][0x23c], -R8.reuse ;  /* 0x00008f0013ea7a23 */ /* 0x100fe40000010808 */
[--C-:B------:R-:W-:Y:S04]  /*fa40*/  FFMA.FTZ R236, R26, c[0x0][0x23c], -R8.reuse ;  /* 0x00008f001aec7a23 */ /* 0x100fe80000010808 */
[----:B------:R-:W-:Y:S01]  /*fa50*/  MUFU.EX2 R48, R48 ;  /* 0x0000003000307308 */ /* 0x000fe20000000800 */
[----:B------:R-:W-:Y:S01]  /*fa60*/  F2FP.PACK_AB R26, R235, R186 ;  /* 0x000000baeb1a723e */ /* 0x000fe200000000ff */
[--C-:B------:R-:W-:Y:S02]  /*fa70*/  FFMA.FTZ R241, R27, c[0x0][0x23c], -R8.reuse ;  /* 0x00008f001bf17a23 */ /* 0x100fe40000010808 */
[C---:B--2---:R-:W-:Y:S02]  /*fa80*/  FMUL.FTZ R222, R13.reuse, R222 ;  /* 0x000000de0dde7220 */ /* 0x044fe40000410000 */
[C---:B------:R-:W-:Y:S02]  /*fa90*/  FMUL.FTZ R223, R13.reuse, R223 ;  /* 0x000000df0ddf7220 */ /* 0x040fe40000410000 */
[C---:B------:R-:W-:Y:S02]  /*faa0*/  FMUL.FTZ R218, R13.reuse, R218 ;  /* 0x000000da0dda7220 */ /* 0x040fe40000410000 */
[----:B------:R-:W-:Y:S01]  /*fab0*/  MUFU.EX2 R234, R234 ;  /* 0x000000ea00ea7308 */ /* 0x000fe20000000800 */
[C---:B------:R-:W-:Y:S02]  /*fac0*/  FMUL.FTZ R219, R13.reuse, R219 ;  /* 0x000000db0ddb7220 */ /* 0x040fe40000410000 */
[----:B------:R-:W-:Y:S01]  /*fad0*/  FMUL.FTZ R214, R13, R214 ;  /* 0x000000d60dd67220 */ /* 0x000fe20000410000 */
[----:B-1----:R-:W-:Y:S01]  /*fae0*/  F2FP.PACK_AB R24, R187, R184 ;  /* 0x000000b8bb18723e */ /* 0x002fe200000000ff */
        /* <DEDUP_REMOVED lines=9> */
[----:B------:R-:W1:Y:S01]  /*fb80*/  MUFU.EX2 R241, R241 ;  /* 0x000000f100f17308 */ /* 0x000e620000000800 */
[----:B------:R-:W-:Y:S01]  /*fb90*/  F2FP.PACK_AB R18, R174, R9 ;  /* 0x00000009ae12723e */ /* 0x000fe200000000ff */
[--C-:B------:R-:W-:Y:S01]  /*fba0*/  FFMA.FTZ R238, R34, c[0x0][0x23c], -R8.reuse ;  /* 0x00008f0022ee7a23 */ /* 0x100fe20000010808 */
[C---:B---3--:R-:W-:Y:S03]  /*fbb0*/  HMMA.16816.F32 R204, R52.reuse, R20, R204 ;  /* 0x0000001434cc723c */ /* 0x048fe600000018cc */
[--C-:B------:R-:W-:Y:S02]  /*fbc0*/  FFMA.FTZ R243, R35, c[0x0][0x23c], -R8.reuse ;  /* 0x00008f0023f37a23 */ /* 0x100fe40000010808 */
[--C-:B------:R-:W-:Y:S02]  /*fbd0*/  FFMA.FTZ R58, R58, c[0x0][0x23c], -R8.reuse ;  /* 0x00008f003a3a7a23 */ /* 0x100fe40000010808 */
[----:B------:R-:W-:Y:S01]  /*fbe0*/  MUFU.EX2 R4, R4 ;  /* 0x0000000400047308 */ /* 0x000fe20000000800 */
[--C-:B------:R-:W-:Y:S01]  /*fbf0*/  FFMA.FTZ R90, R90, c[0x0][0x23c], -R8.reuse ;  /* 0x00008f005a5a7a23 */ /* 0x100fe20000010808 */
[----:B------:R-:W-:Y:S03]  /*fc00*/  HMMA.16816.F32 R200, R52, R22, R200 ;  /* 0x0000001634c8723c */ /* 0x000fe600000018c8 */
[----:B------:R-:W-:Y:S02]  /*fc10*/  FFMA.FTZ R91, R91, c[0x0][0x23c], -R8 ;  /* 0x00008f005b5b7a23 */ /* 0x000fe40000010808 */
[----:B------:R-:W-:Y:S02]  /*fc20*/  FFMA.FTZ R3, R180, R12, R3 ;  /* 0x0000000cb4037223 */ /* 0x000fe40000010003 */
[----:B------:R-:W-:Y:S01]  /*fc30*/  F2FP.PACK_AB R52, R155, R152 ;  /* 0x000000989b34723e */ /* 0x000fe200000000ff */
[----:B------:R-:W2:Y:S01]  /*fc40*/  MUFU.EX2 R239, R239 ;  /* 0x000000ef00ef7308 */ /* 0x000ea20000000800 */
[----:B------:R-:W-:Y:S03]  /*fc50*/  F2FP.PACK_AB R54, R157, R154 ;  /* 0x0000009a9d36723e */ /* 0x000fe600000000ff */
[----:B------:R-:W-:Y:S01]  /*fc60*/  F2FP.PACK_AB R53, R167, R164 ;  /* 0x000000a4a735723e */ /* 0x000fe200000000ff */
[----:B------:R-:W-:Y:S01]  /*fc70*/  FADD.FTZ R14, R14, R3 ;  /* 0x000000030e0e7221 */ /* 0x000fe20000010000 */
[----:B------:R-:W-:Y:S01]  /*fc80*/  F2FP.PACK_AB R55, R169, R166 ;  /* 0x000000a6a937723e */ /* 0x000fe200000000ff */
[----:B------:R-:W-:Y:S01]  /*fc90*/  FADD.FTZ R3, R15, R162 ;  /* 0x000000a20f037221 */ /* 0x000fe20000010000 */
[----:B-1----:R-:W-:Y:S01]  /*fca0*/  F2FP.PACK_AB R25, R241, R236 ;  /* 0x000000ecf119723e */ /* 0x002fe200000000ff */
[----:B------:R-:W-:Y:S01]  /*fcb0*/  FADD.FTZ R9, R9, R14 ;  /* 0x0000000e09097221 */ /* 0x000fe20000010000 */
[----:B------:R-:W1:Y:S01]  /*fcc0*/  MUFU.EX2 R11, R11 ;  /* 0x0000000b000b7308 */ /* 0x000e620000000800 */
[----:B------:R-:W-:Y:S02]  /*fcd0*/  FADD.FTZ R152, R152, R151 ;  /* 0x0000009798987221 */ /* 0x000fe40000010000 */
[C---:B------:R-:W-:Y:S03]  /*fce0*/  HMMA.16816.F32 R204, R52.reuse, R44, R204 ;  /* 0x0000002c34cc723c */ /* 0x040fe600000018cc */
[----:B------:R-:W-:Y:S02]  /*fcf0*/  FADD.FTZ R9, R174, R9 ;  /* 0x00000009ae097221 */ /* 0x000fe40000010000 */
[----:B------:R-:W-:Y:S02]  /*fd00*/  FADD.FTZ R164, R164, R3 ;  /* 0x00000003a4a47221 */ /* 0x000fe40000010000 */
[----:B------:R-:W-:Y:S01]  /*fd10*/  MUFU.EX2 R238, R238 ;  /* 0x000000ee00ee7308 */ /* 0x000fe20000000800 */
[C---:B------:R-:W-:Y:S04]  /*fd20*/  HMMA.16816.F32 R200, R52.reuse, R46, R200 ;  /* 0x0000002e34c8723c */ /* 0x040fe800000018c8 */
[----:B--2---:R-:W-:Y:S01]  /*fd30*/  F2FP.PACK_AB R17, R239, R4 ;  /* 0x00000004ef11723e */ /* 0x004fe200000000ff */
[----:B------:R-:W-:Y:S02]  /*fd40*/  FFMA.FTZ R4, R185, R13, R4 ;  /* 0x0000000db9047223 */ /* 0x000fe40000010004 */
[----:B------:R-:W-:Y:S01]  /*fd50*/  FADD.FTZ R184, R184, R9 ;  /* 0x00000009b8b87221 */ /* 0x000fe20000010000 */
[C---:B------:R-:W-:Y:S01]  /*fd60*/  HMMA.16816.F32 R196, R52.reuse, R36, R196 ;  /* 0x0000002434c4723c */ /* 0x040fe200000018c4 */
[----:B------:R-:W2:Y:S03]  /*fd70*/  MUFU.EX2 R243, R243 ;  /* 0x000000f300f37308 */ /* 0x000ea60000000800 */
[----:B------:R-:W-:Y:S01]  /*fd80*/  FADD.FTZ R0, R239, R4 ;  /* 0x00000004ef007221 */ /* 0x000fe20000010000 */
[C---:B-1----:R-:W-:Y:S01]  /*fd90*/  F2FP.PACK_AB R19, R234.reuse, R11 ;  /* 0x0000000bea13723e */ /* 0x042fe200000000ff */
[----:B------:R-:W-:Y:S02]  /*fda0*/  FADD.FTZ R155, R155, R152 ;  /* 0x000000989b9b7221 */ /* 0x000fe40000010000 */
[----:B------:R-:W-:Y:S01]  /*fdb0*/  HMMA.16816.F32 R192, R52, R38, R192 ;  /* 0x0000002634c0723c */ /* 0x000fe200000018c0 */
[----:B------:R-:W1:Y:S02]  /*fdc0*/  LDSM.16.MT88.4 R52, [R231+0x4800] ;  /* 0x00480000e734783b */ /* 0x000e640000004200 */
[----:B------:R-:W3:Y:S01]  /*fdd0*/  MUFU.EX2 R49, R49 ;  /* 0x0000003100317308 */ /* 0x000ee20000000800 */
[----:B------:R-:W-:Y:S02]  /*fde0*/  FADD.FTZ R11, R11, R0 ;  /* 0x000000000b0b7221 */ /* 0x000fe40000010000 */
[----:B------:R-:W-:Y:S02]  /*fdf0*/  FADD.FTZ R167, R167, R164 ;  /* 0x000000a4a7a77221 */ /* 0x000fe40000010000 */
[C---:B------:R-:W-:Y:S05]  /*fe00*/  HMMA.16816.F32 R220, R16.reuse, R20, R220 ;  /* 0x0000001410dc723c */ /* 0x040fea00000018dc */
[----:B------:R-:W-:Y:S01]  /*fe10*/  MUFU.EX2 R70, R70 ;  /* 0x0000004600467308 */ /* 0x000fe20000000800 */
[----:B------:R-:W-:Y:S02]  /*fe20*/  FADD.FTZ R11, R234, R11 ;  /* 0x0000000bea0b7221 */ /* 0x000fe40000010000 */
[C---:B------:R-:W-:Y:S01]  /*fe30*/  HMMA.16816.F32 R216, R16.reuse, R22, R216 ;  /* 0x0000001610d8723c */ /* 0x040fe200000018d8 */
[----:B------:R-:W4:Y:S03]  /*fe40*/  LDSM.16.MT88.4 R20, [R230+0x4800] ;  /* 0x00480000e614783b */ /* 0x000f260000004200 */
[----:B--2---:R-:W-:Y:S01]  /*fe50*/  F2FP.PACK_AB R27, R243, R238 ;  /* 0x000000eef31b723e */ /* 0x004fe200000000ff */
[----:B------:R-:W-:Y:S02]  /*fe60*/  FADD.FTZ R236, R236, R11 ;  /* 0x0000000becec7221 */ /* 0x000fe40000010000 */
[----:B------:R-:W-:Y:S01]  /*fe70*/  MUFU.EX2 R71, R71 ;  /* 0x0000004700477308 */ /* 0x000fe20000000800 */
[C---:B------:R-:W-:Y:S04]  /*fe80*/  HMMA.16816.F32 R212, R16.reuse, R28, R212 ;  /* 0x0000001c10d4723c */ /* 0x040fe800000018d4 */
[----:B---3--:R-:W-:Y:S01]  /*fe90*/  F2FP.PACK_AB R34, R49, R48 ;  /* 0x000000303122723e */ /* 0x008fe200000000ff */
[----:B------:R-:W-:Y:S01]  /*fea0*/  FADD.FTZ R187, R187, R184 ;  /* 0x000000b8bbbb7221 */ /* 0x000fe20000010000 */
[----:B------:R-:W-:Y:S01]  /*feb0*/  MOV R184, R7 ;  /* 0x0000000700b87202 */ /* 0x000fe20000000f00 */
[----:B------:R-:W-:Y:S01]  /*fec0*/  FADD.FTZ R241, R241, R236 ;  /* 0x000000ecf1f17221 */ /* 0x000fe20000010000 */
[----:B------:R-:W-:Y:S01]  /*fed0*/  HMMA.16816.F32 R208, R16, R30, R208 ;  /* 0x0000001e10d0723c */ /* 0x000fe200000018d0 */
[----:B------:R-:W-:Y:S01]  /*fee0*/  MUFU.EX2 R78, R78 ;  /* 0x0000004e004e7308 */ /* 0x000fe20000000800 */
[----:B------:R-:W2:Y:S02]  /*fef0*/  LDSM.16.MT88.4 R28, [R230+0x4c00] ;  /* 0x004c0000e61c783b */ /* 0x000ea40000004200 */
[----:B------:R-:W-:Y:S02]  /*ff00*/  FADD.FTZ R154, R154, R155 ;  /* 0x0000009b9a9a7221 */ /* 0x000fe40000010000 */
[----:B------:R-:W-:Y:S01]  /*ff10*/  FADD.FTZ R166, R166, R167 ;  /* 0x000000a7a6a67221 */ /* 0x000fe20000010000 */
[----:B------:R-:W-:Y:S01]  /*ff20*/  F2FP.PACK_AB R16, R159, R156 ;  /* 0x0000009c9f10723e */ /* 0x000fe200000000ff */
[C---:B------:R-:W-:Y:S03]  /*ff30*/  HMMA.16816.F32 R220, R24.reuse, R44, R220 ;  /* 0x0000002c18dc723c */ /* 0x040fe600000018dc */
[----:B------:R3:W-:Y:S02]  /*ff40*/  MUFU.EX2 R44, R42 ;  /* 0x0000002a002c7308 */ /* 0x0007e40000000800 */
[----:B------:R-:W-:Y:S01]  /*ff50*/  F2FP.PACK_AB R18, R161, R158 ;  /* 0x0000009ea112723e */ /* 0x000fe200000000ff */
[----:B------:R-:W-:Y:S01]  /*ff60*/  FADD.FTZ R186, R186, R187 ;  /* 0x000000bbbaba7221 */ /* 0x000fe20000010000 */
[----:B------:R-:W-:Y:S01]  /*ff70*/  F2FP.PACK_AB R17, R171, R168 ;  /* 0x000000a8ab11723e */ /* 0x000fe200000000ff */
[----:B------:R-:W-:Y:S01]  /*ff80*/  FFMA.FTZ R45, R43, c[0x0][0x23c], -R8 ;  /* 0x00008f002b2d7a23 */ /* 0x000fe20000010808 */
[----:B------:R-:W-:Y:S01]  /*ff90*/  F2FP.PACK_AB R19, R173, R170 ;  /* 0x000000aaad13723e */ /* 0x000fe200000000ff */
[----:B------:R-:W-:Y:S03]  /*ffa0*/  HMMA.16816.F32 R212, R24, R36, R212 ;  /* 0x0000002418d4723c */ /* 0x000fe600000018d4 */
[----:B------:R-:W-:Y:S01]  /*ffb0*/  MUFU.EX2 R79, R79 ;  /* 0x0000004f004f7308 */ /* 0x000fe20000000800 */
[----:B------:R-:W-:Y:S01]  /*ffc0*/  FADD.FTZ R238, R238, R241 ;  /* 0x000000f1eeee7221 */ /* 0x000fe20000010000 */
[----:B------:R-:W-:Y:S01]  /*ffd0*/  MOV R187, R132 ;  /* 0x0000008400bb7202 */ /* 0x000fe20000000f00 */
[----:B------:R-:W-:Y:S02]  /*ffe0*/  FADD.FTZ R157, R157, R154 ;  /* 0x0000009a9d9d7221 */ /* 0x000fe40000010000 */
[C---:B-1----:R-:W-:Y:S05]  /*fff0*/  HMMA.16816.F32 R204, R16.reuse, R52, R204 ;  /* 0x0000003410cc723c */ /* 0x042fea00000018cc */
[----:B------:R-:W1:Y:S01]  /*10000*/  MUFU.EX2 R45, R45 ;  /* 0x0000002d002d7308 */ /* 0x000e620000000800 */
[----:B------:R-:W-:Y:S02]  /*10010*/  FADD.FTZ R169, R169, R166 ;  /* 0x000000a6a9a97221 */ /* 0x000fe40000010000 */
[C---:B------:R-:W-:Y:S01]  /*10020*/  HMMA.16816.F32 R200, R16.reuse, R54, R200 ;  /* 0x0000003610c8723c */ /* 0x040fe200000018c8 */
[----:B---3--:R-:W-:Y:S03]  /*10030*/  LDSM.16.MT88.4 R40, [R230+0x5400] ;  /* 0x00540000e628783b */ /* 0x008fe60000004200 */
[----:B------:R-:W-:Y:S01]  /*10040*/  FADD.FTZ R235, R235, R186 ;  /* 0x000000baebeb7221 */ /* 0x000fe20000010000 */
[----:B------:R-:W-:Y:S01]  /*10050*/  MOV R186, R5 ;  /* 0x0000000500ba7202 */ /* 0x000fe20000000f00 */
[----:B------:R-:W-:Y:S01]  /*10060*/  FADD.FTZ R243, R243, R238 ;  /* 0x000000eef3f37221 */ /* 0x000fe20000010000 */
[----:B------:R-:W-:Y:S01]  /*10070*/  MUFU.EX2 R56, R56 ;  /* 0x0000003800387308 */ /* 0x000fe20000000800 */
[C---:B----4-:R-:W-:Y:S04]  /*10080*/  HMMA.16816.F32 R196, R16.reuse, R20, R196 ;  /* 0x0000001410c4723c */ /* 0x050fe800000018c4 */
[----:B------:R-:W-:Y:S02]  /*10090*/  FADD.FTZ R156, R156, R157 ;  /* 0x0000009d9c9c7221 */ /* 0x000fe40000010000 */
[----:B------:R-:W-:Y:S02]  /*100a0*/  FADD.FTZ R168, R168, R169 ;  /* 0x000000a9a8a87221 */ /* 0x000fe40000010000 */
[----:B------:R-:W-:Y:S01]  /*100b0*/  HMMA.16816.F32 R192, R16, R22, R192 ;  /* 0x0000001610c0723c */ /* 0x000fe200000018c0 */
[----:B------:R-:W-:Y:S01]  /*100c0*/  MUFU.EX2 R57, R57 ;  /* 0x0000003900397308 */ /* 0x000fe20000000800 */
[----:B------:R-:W3:Y:S02]  /*100d0*/  LDSM.16.MT88.4 R16, [R231+0x4c00] ;  /* 0x004c0000e710783b */ /* 0x000ee40000004200 */
[----:B------:R-:W-:Y:S01]  /*100e0*/  FADD.FTZ R188, R188, R235 ;  /* 0x000000ebbcbc7221 */ /* 0x000fe20000010000 */
[----:B-1----:R-:W-:Y:S01]  /*100f0*/  F2FP.PACK_AB R33, R45, R44 ;  /* 0x0000002c2d21723e */ /* 0x002fe200000000ff */
[----:B------:R-:W-:Y:S02]  /*10100*/  FADD.FTZ R44, R44, R243 ;  /* 0x000000f32c2c7221 */ /* 0x000fe40000010000 */
[C---:B------:R-:W-:Y:S02]  /*10110*/  HMMA.16816.F32 R208, R24.reuse, R38, R208 ;  /* 0x0000002618d0723c */ /* 0x040fe400000018d0 */
[----:B------:R-:W1:Y:S01]  /*10120*/  LDSM.16.MT88.4 R36, [R230+0x5000] ;  /* 0x00500000e624783b */ /* 0x000e620000004200 */
[----:B------:R-:W-:Y:S02]  /*10130*/  MUFU.EX2 R64, R64 ;  /* 0x0000004000407308 */ /* 0x000fe40000000800 */
[----:B------:R-:W-:Y:S02]  /*10140*/  FADD.FTZ R159, R159, R156 ;  /* 0x0000009c9f9f7221 */ /* 0x000fe40000010000 */
[----:B------:R-:W-:Y:S01]  /*10150*/  FADD.FTZ R171, R171, R168 ;  /* 0x000000a8abab7221 */ /* 0x000fe20000010000 */
[----:B------:R-:W-:Y:S04]  /*10160*/  HMMA.16816.F32 R216, R24, R46, R216 ;  /* 0x0000002e18d8723c */ /* 0x000fe800000018d8 */
[----:B------:R-:W-:Y:S01]  /*10170*/  FADD.FTZ R237, R237, R188 ;  /* 0x000000bceded7221 */ /* 0x000fe20000010000 */
[----:B------:R-:W-:Y:S01]  /*10180*/  MUFU.EX2 R65, R65 ;  /* 0x0000004100417308 */ /* 0x000fe20000000800 */
[----:B------:R-:W-:Y:S01]  /*10190*/  MOV R188, R133 ;  /* 0x0000008500bc7202 */ /* 0x000fe20000000f00 */
[--C-:B------:R-:W-:Y:S01]  /*101a0*/  FFMA.FTZ R46, R50, c[0x0][0x23c], -R8.reuse ;  /* 0x00008f00322e7a23 */ /* 0x100fe20000010808 */
[----:B------:R-:W-:Y:S01]  /*101b0*/  F2FP.PACK_AB R24, R163, R160 ;  /* 0x000000a0a318723e */ /* 0x000fe200000000ff */
[----:B------:R-:W-:Y:S03]  /*101c0*/  FFMA.FTZ R47, R51, c[0x0][0x23c], -R8 ;  /* 0x00008f00332f7a23 */ /* 0x000fe60000010808 */
[----:B------:R-:W-:Y:S01]  /*101d0*/  F2FP.PACK_AB R26, R61, R60 ;  /* 0x0000003c3d1a723e */ /* 0x000fe200000000ff */
[--C-:B------:R-:W-:Y:S01]  /*101e0*/  FFMA.FTZ R50, R88, c[0x0][0x23c], -R6.reuse ;  /* 0x00008f0058327a23 */ /* 0x100fe20000010806 */
[----:B------:R-:W-:Y:S01]  /*101f0*/  F2FP.PACK_AB R25, R175, R172 ;  /* 0x000000acaf19723e */ /* 0x000fe200000000ff */
[----:B------:R-:W-:Y:S01]  /*10200*/  MUFU.EX2 R46, R46 ;  /* 0x0000002e002e7308 */ /* 0x000fe20000000800 */
[----:B------:R-:W-:Y:S01]  /*10210*/  F2FP.PACK_AB R27, R63, R62 ;  /* 0x0000003e3f1b723e */ /* 0x000fe200000000ff */
[--C-:B------:R-:W-:Y:S02]  /*10220*/  FFMA.FTZ R51, R89, c[0x0][0x23c], -R6.reuse ;  /* 0x00008f0059337a23 */ /* 0x100fe40000010806 */
[----:B------:R-:W-:Y:S02]  /*10230*/  FFMA.FTZ R88, R96, c[0x0][0x23c], -R6 ;  /* 0x00008f0060587a23 */ /* 0x000fe40000010806 */
[----:B------:R-:W-:Y:S02]  /*10240*/  FADD.FTZ R45, R45, R44 ;  /* 0x0000002c2d2d7221 */ /* 0x000fe40000010000 */
[C---:B--2---:R-:W-:Y:S02]  /*10250*/  HMMA.16816.F32 R196, R24.reuse, R28, R196 ;  /* 0x0000001c18c4723c */ /* 0x044fe400000018c4 */
[----:B------:R-:W2:Y:S01]  /*10260*/  MUFU.EX2 R47, R47 ;  /* 0x0000002f002f7308 */ /* 0x000ea20000000800 */
[----:B------:R-:W-:Y:S02]  /*10270*/  FFMA.FTZ R89, R113, c[0x0][0x23c], -R6 ;  /* 0x00008f0071597a23 */ /* 0x000fe40000010806 */
[--C-:B------:R-:W-:Y:S02]  /*10280*/  FFMA.FTZ R106, R106, c[0x0][0x23c], -R8.reuse ;  /* 0x00008f006a6a7a23 */ /* 0x100fe40000010808 */
[----:B------:R-:W-:Y:S01]  /*10290*/  FFMA.FTZ R107, R107, c[0x0][0x23c], -R8 ;  /* 0x00008f006b6b7a23 */ /* 0x000fe20000010808 */
[C---:B---3--:R-:W-:Y:S04]  /*102a0*/  HMMA.16816.F32 R204, R24.reuse, R16, R204 ;  /* 0x0000001018cc723c */ /* 0x048fe800000018cc */
[----:B------:R-:W-:Y:S01]  /*102b0*/  MUFU.EX2 R92, R92 ;  /* 0x0000005c005c7308 */ /* 0x000fe20000000800 */
[----:B------:R-:W-:Y:S02]  /*102c0*/  FADD.FTZ R158, R158, R159 ;  /* 0x0000009f9e9e7221 */ /* 0x000fe40000010000 */
[----:B------:R-:W-:Y:S01]  /*102d0*/  FADD.FTZ R170, R170, R171 ;  /* 0x000000abaaaa7221 */ /* 0x000fe20000010000 */
[C---:B------:R-:W-:Y:S04]  /*102e0*/  HMMA.16816.F32 R200, R24.reuse, R18, R200 ;  /* 0x0000001218c8723c */ /* 0x040fe800000018c8 */
[----:B------:R-:W-:Y:S02]  /*102f0*/  FADD.FTZ R48, R48, R237 ;  /* 0x000000ed30307221 */ /* 0x000fe40000010000 */
[----:B------:R-:W-:Y:S01]  /*10300*/  MUFU.EX2 R93, R93 ;  /* 0x0000005d005d7308 */ /* 0x000fe20000000800 */
[----:B------:R-:W-:Y:S01]  /*10310*/  FADD.FTZ R161, R161, R158 ;  /* 0x0000009ea1a17221 */ /* 0x000fe20000010000 */
[----:B------:R-:W-:Y:S01]  /*10320*/  HMMA.16816.F32 R192, R24, R30, R192 ;  /* 0x0000001e18c0723c */ /* 0x000fe200000018c0 */
[----:B------:R-:W3:Y:S03]  /*10330*/  LDSM.16.MT88.4 R24, [R231+0x5000] ;  /* 0x00500000e718783b */ /* 0x000ee60000004200 */
[----:B--2---:R-:W-:Y:S01]  /*10340*/  F2FP.PACK_AB R35, R47, R46 ;  /* 0x0000002e2f23723e */ /* 0x004fe200000000ff */
[----:B------:R-:W-:Y:S02]  /*10350*/  FADD.FTZ R46, R46, R45 ;  /* 0x0000002d2e2e7221 */ /* 0x000fe40000010000 */
[----:B------:R-:W-:Y:S01]  /*10360*/  FADD.FTZ R173, R173, R170 ;  /* 0x000000aaadad7221 */ /* 0x000fe20000010000 */
[----:B------:R-:W-:Y:S01]  /*10370*/  MUFU.EX2 R86, R86 ;  /* 0x0000005600567308 */ /* 0x000fe20000000800 */
[----:B------:R-:W-:Y:S02]  /*10380*/  FADD.FTZ R49, R49, R48 ;  /* 0x0000003031317221 */ /* 0x000fe40000010000 */
[C---:B------:R-:W-:Y:S05]  /*10390*/  HMMA.16816.F32 R212, R32.reuse, R20, R212 ;  /* 0x0000001420d4723c */ /* 0x040fea00000018d4 */
[----:B------:R-:W-:Y:S02]  /*103a0*/  FADD.FTZ R47, R47, R46 ;  /* 0x0000002e2f2f7221 */ /* 0x000fe40000010000 */
[----:B------:R-:W-:Y:S01]  /*103b0*/  MUFU.EX2 R87, R87 ;  /* 0x0000005700577308 */ /* 0x000fe20000000800 */
[----:B------:R-:W-:Y:S01]  /*103c0*/  F2FP.PACK_AB R20, R69, R68 ;  /* 0x000000444514723e */ /* 0x000fe200000000ff */
[C---:B------:R-:W-:Y:S03]  /*103d0*/  HMMA.16816.F32 R208, R32.reuse, R22, R208 ;  /* 0x0000001620d0723c */ /* 0x040fe600000018d0 */
[----:B------:R-:W-:Y:S01]  /*103e0*/  F2FP.PACK_AB R21, R71, R70 ;  /* 0x000000464715723e */ /* 0x000fe200000000ff */
[----:B------:R-:W-:Y:S02]  /*103f0*/  FADD.FTZ R160, R160, R161 ;  /* 0x000000a1a0a07221 */ /* 0x000fe40000010000 */
[----:B------:R-:W-:Y:S01]  /*10400*/  FADD.FTZ R172, R172, R173 ;  /* 0x000000adacac7221 */ /* 0x000fe20000010000 */
[----:B------:R-:W-:Y:S01]  /*10410*/  F2FP.PACK_AB R22, R77, R76 ;  /* 0x0000004c4d16723e */ /* 0x000fe200000000ff */
[----:B------:R-:W-:Y:S01]  /*10420*/  MUFU.EX2 R94, R94 ;  /* 0x0000005e005e7308 */ /* 0x000fe20000000800 */
[----:B------:R-:W-:Y:S01]  /*10430*/  F2FP.PACK_AB R23, R79, R78 ;  /* 0x0000004e4f17723e */ /* 0x000fe200000000ff */
[----:B------:R-:W-:Y:S03]  /*10440*/  HMMA.16816.F32 R220, R32, R52, R220 ;  /* 0x0000003420dc723c */ /* 0x000fe600000018dc */
[----:B------:R-:W-:Y:S02]  /*10450*/  FADD.FTZ R163, R163, R160 ;  /* 0x000000a0a3a37221 */ /* 0x000fe40000010000 */
[----:B------:R-:W-:Y:S02]  /*10460*/  FADD.FTZ R175, R175, R172 ;  /* 0x000000acafaf7221 */ /* 0x000fe40000010000 */
[----:B------:R-:W-:Y:S01]  /*10470*/  FFMA.FTZ R53, R59, c[0x0][0x23c], -R8 ;  /* 0x00008f003b357a23 */ /* 0x000fe20000010808 */
[----:B------:R2:W-:Y:S01]  /*10480*/  MUFU.EX2 R52, R58 ;  /* 0x0000003a00347308 */ /* 0x0005e20000000800 */
[C---:B-1----:R-:W-:Y:S05]  /*10490*/  HMMA.16816.F32 R196, R20.reuse, R36, R196 ;  /* 0x0000002414c4723c */ /* 0x042fea00000018c4 */
[----:B------:R-:W-:Y:S02]  /*104a0*/  FFMA.FTZ R59, R97, c[0x0][0x23c], -R6 ;  /* 0x00008f00613b7a23 */ /* 0x000fe40000010806 */
[--C-:B------:R-:W-:Y:S01]  /*104b0*/  FFMA.FTZ R97, R98, c[0x0][0x23c], -R8.reuse ;  /* 0x00008f0062617a23 */ /* 0x100fe20000010808 */
[C---:B---3--:R-:W-:Y:S01]  /*104c0*/  HMMA.16816.F32 R204, R20.reuse, R24, R204 ;  /* 0x0000001814cc723c */ /* 0x048fe200000018cc */
[----:B------:R-:W1:Y:S03]  /*104d0*/  MUFU.EX2 R53, R53 ;  /* 0x0000003500357308 */ /* 0x000e660000000800 */
[----:B------:R-:W-:Y:S02]  /*104e0*/  FFMA.FTZ R98, R99, c[0x0][0x23c], -R8 ;  /* 0x00008f0063627a23 */ /* 0x000fe40000010808 */
[----:B------:R-:W-:Y:S02]  /*104f0*/  FADD.FTZ R60, R60, R163 ;  /* 0x000000a33c3c7221 */ /* 0x000fe40000010000 */
[C---:B------:R-:W-:Y:S03]  /*10500*/  HMMA.16816.F32 R200, R20.reuse, R26, R200 ;  /* 0x0000001a14c8723c */ /* 0x040fe600000018c8 */
[----:B------:R-:W-:Y:S01]  /*10510*/  MUFU.EX2 R95, R95 ;  /* 0x0000005f005f7308 */ /* 0x000fe20000000800 */
[----:B------:R-:W-:Y:S02]  /*10520*/  FADD.FTZ R62, R62, R175 ;  /* 0x000000af3e3e7221 */ /* 0x000fe40000010000 */
[----:B------:R-:W-:Y:S02]  /*10530*/  FADD.FTZ R61, R61, R60 ;  /* 0x0000003c3d3d7221 */ /* 0x000fe40000010000 */
[----:B------:R-:W-:Y:S01]  /*10540*/  HMMA.16816.F32 R192, R20, R38, R192 ;  /* 0x0000002614c0723c */ /* 0x000fe200000018c0 */
[----:B------:R-:W3:Y:S03]  /*10550*/  LDSM.16.MT88.4 R20, [R231+0x5400] ;  /* 0x00540000e714783b */ /* 0x000ee60000004200 */
[----:B--2---:R-:W-:Y:S01]  /*10560*/  FFMA.FTZ R58, R104, c[0x0][0x23c], -R6 ;  /* 0x00008f00683a7a23 */ /* 0x004fe20000010806 */
[----:B------:R-:W-:Y:S01]  /*10570*/  MUFU.EX2 R72, R72 ;  /* 0x0000004800487308 */ /* 0x000fe20000000800 */
[----:B------:R-:W-:Y:S02]  /*10580*/  FADD.FTZ R63, R63, R62 ;  /* 0x0000003e3f3f7221 */ /* 0x000fe40000010000 */
[----:B------:R-:W-:Y:S05]  /*10590*/  HMMA.16816.F32 R216, R32, R54, R216 ;  /* 0x0000003620d8723c */ /* 0x000fea00000018d8 */
[----:B------:R-:W-:Y:S02]  /*105a0*/  FADD.FTZ R68, R68, R61 ;  /* 0x0000003d44447221 */ /* 0x000fe40000010000 */
[----:B------:R-:W-:Y:S01]  /*105b0*/  MUFU.EX2 R73, R73 ;  /* 0x0000004900497308 */ /* 0x000fe20000000800 */
[----:B------:R-:W-:Y:S01]  /*105c0*/  F2FP.PACK_AB R32, R57, R56 ;  /* 0x000000383920723e */ /* 0x000fe200000000ff */
[--C-:B------:R-:W-:Y:S03]  /*105d0*/  FFMA.FTZ R54, R66, c[0x0][0x23c], -R8.reuse ;  /* 0x00008f0042367a23 */ /* 0x100fe60000010808 */
[----:B------:R-:W-:Y:S01]  /*105e0*/  F2FP.PACK_AB R34, R65, R64 ;  /* 0x000000404122723e */ /* 0x000fe200000000ff */
[--C-:B------:R-:W-:Y:S01]  /*105f0*/  FFMA.FTZ R66, R74, c[0x0][0x23c], -R8.reuse ;  /* 0x00008f004a427a23 */ /* 0x100fe20000010808 */
[----:B-1----:R-:W-:Y:S01]  /*10600*/  F2FP.PACK_AB R33, R53, R52 ;  /* 0x000000343521723e */ /* 0x002fe200000000ff */
[--C-:B------:R-:W-:Y:S02]  /*10610*/  FFMA.FTZ R74, R82, c[0x0][0x23c], -R8.reuse ;  /* 0x00008f00524a7a23 */ /* 0x100fe40000010808 */
[----:B------:R-:W-:Y:S01]  /*10620*/  MUFU.EX2 R54, R54 ;  /* 0x0000003600367308 */ /* 0x000fe20000000800 */
[----:B------:R-:W-:Y:S02]  /*10630*/  FFMA.FTZ R55, R67, c[0x0][0x23c], -R8 ;  /* 0x00008f0043377a23 */ /* 0x000fe40000010808 */
[--C-:B------:R-:W-:Y:S02]  /*10640*/  FFMA.FTZ R67, R105, c[0x0][0x23c], -R6.reuse ;  /* 0x00008f0069437a23 */ /* 0x100fe40000010806 */
[----:B------:R-:W-:Y:S02]  /*10650*/  FFMA.FTZ R82, R112, c[0x0][0x23c], -R6 ;  /* 0x00008f0070527a23 */ /* 0x000fe40000010806 */
[----:B------:R-:W-:Y:S02]  /*10660*/  FADD.FTZ R56, R56, R49 ;  /* 0x0000003138387221 */ /* 0x000fe40000010000 */
[----:B------:R-:W-:Y:S01]  /*10670*/  FADD.FTZ R52, R52, R47 ;  /* 0x0000002f34347221 */ /* 0x000fe20000010000 */
[----:B------:R-:W1:Y:S01]  /*10680*/  MUFU.EX2 R55, R55 ;  /* 0x0000003700377308 */ /* 0x000e620000000800 */
[----:B------:R-:W-:Y:S02]  /*10690*/  FADD.FTZ R57, R57, R56 ;  /* 0x0000003839397221 */ /* 0x000fe40000010000 */
[----:B------:R-:W-:Y:S02]  /*106a0*/  FADD.FTZ R53, R53, R52 ;  /* 0x0000003435357221 */ /* 0x000fe40000010000 */
[----:B------:R-:W-:Y:S02]  /*106b0*/  FADD.FTZ R64, R64, R57 ;  /* 0x0000003940407221 */ /* 0x000fe40000010000 */
[----:B------:R-:W-:Y:S02]  /*106c0*/  FADD.FTZ R70, R70, R63 ;  /* 0x0000003f46467221 */ /* 0x000fe40000010000 */
[----:B------:R-:W-:Y:S01]  /*106d0*/  FADD.FTZ R65, R65, R64 ;  /* 0x0000004041417221 */ /* 0x000fe20000010000 */
[----:B------:R-:W-:Y:S01]  /*106e0*/  MUFU.EX2 R80, R80 ;  /* 0x0000005000507308 */ /* 0x000fe20000000800 */
[----:B------:R-:W-:Y:S02]  /*106f0*/  FADD.FTZ R69, R69, R68 ;  /* 0x0000004445457221 */ /* 0x000fe40000010000 */
[----:B------:R-:W-:Y:S02]  /*10700*/  FADD.FTZ R71, R71, R70 ;  /* 0x0000004647477221 */ /* 0x000fe40000010000 */
[--C-:B------:R-:W-:Y:S02]  /*10710*/  FFMA.FTZ R96, R120, c[0x0][0x23c], -R6.reuse ;  /* 0x00008f0078607a23 */ /* 0x100fe40000010806 */
[--C-:B------:R-:W-:Y:S02]  /*10720*/  FFMA.FTZ R99, R121, c[0x0][0x23c], -R6.reuse ;  /* 0x00008f0079637a23 */ /* 0x100fe40000010806 */
[--C-:B------:R-:W-:Y:S01]  /*10730*/  FFMA.FTZ R104, R128, c[0x0][0x23c], -R6.reuse ;  /* 0x00008f0080687a23 */ /* 0x100fe20000010806 */
[----:B------:R-:W2:Y:S01]  /*10740*/  MUFU.EX2 R81, R81 ;  /* 0x0000005100517308 */ /* 0x000ea20000000800 */
[----:B------:R-:W-:Y:S02]  /*10750*/  FFMA.FTZ R6, R129, c[0x0][0x23c], -R6 ;  /* 0x00008f0081067a23 */ /* 0x000fe40000010806 */
[----:B------:R-:W-:Y:S01]  /*10760*/  FADD.FTZ R76, R76, R69 ;  /* 0x000000454c4c7221 */ /* 0x000fe20000010000 */
[C---:B-1----:R-:W-:Y:S01]  /*10770*/  F2FP.PACK_AB R35, R55.reuse, R54 ;  /* 0x000000363723723e */ /* 0x042fe200000000ff */
[----:B------:R-:W-:Y:S02]  /*10780*/  FADD.FTZ R54, R54, R53 ;  /* 0x0000003536367221 */ /* 0x000fe40000010000 */
[----:B------:R-:W-:Y:S02]  /*10790*/  FADD.FTZ R78, R78, R71 ;  /* 0x000000474e4e7221 */ /* 0x000fe40000010000 */
[----:B------:R-:W-:Y:S01]  /*107a0*/  FADD.FTZ R55, R55, R54 ;  /* 0x0000003637377221 */ /* 0x000fe20000010000 */
[----:B------:R-:W-:Y:S01]  /*107b0*/  MUFU.EX2 R66, R66 ;  /* 0x0000004200427308 */ /* 0x000fe20000000800 */
[C---:B------:R-:W-:Y:S03]  /*107c0*/  HMMA.16816.F32 R212, R32.reuse, R28, R212 ;  /* 0x0000001c20d4723c */ /* 0x040fe600000018d4 */
[----:B------:R-:W-:Y:S02]  /*107d0*/  FADD.FTZ R77, R77, R76 ;  /* 0x0000004c4d4d7221 */ /* 0x000fe40000010000 */
[----:B------:R-:W-:Y:S03]  /*107e0*/  FADD.FTZ R79, R79, R78 ;  /* 0x0000004e4f4f7221 */ /* 0x000fe60000010000 */
[C---:B------:R-:W-:Y:S01]  /*107f0*/  HMMA.16816.F32 R208, R32.reuse, R30, R208 ;  /* 0x0000001e20d0723c */ /* 0x040fe200000018d0 */
[----:B------:R-:W1:Y:S01]  /*10800*/  MUFU.EX2 R75, R75 ;  /* 0x0000004b004b7308 */ /* 0x000e620000000800 */
[----:B------:R-:W-:Y:S06]  /*10810*/  LDSM.16.MT88.4 R28, [R230+0x5800] ;  /* 0x00580000e61c783b */ /* 0x000fec0000004200 */
[C---:B------:R-:W-:Y:S03]  /*10820*/  HMMA.16816.F32 R220, R32.reuse, R16, R220 ;  /* 0x0000001020dc723c */ /* 0x040fe600000018dc */
[----:B------:R-:W-:Y:S04]  /*10830*/  MUFU.EX2 R74, R74 ;  /* 0x0000004a004a7308 */ /* 0x000fe80000000800 */
[----:B------:R-:W-:Y:S01]  /*10840*/  F2FP.PACK_AB R16, R85, R84 ;  /* 0x000000545510723e */ /* 0x000fe200000000ff */
[----:B------:R-:W-:Y:S04]  /*10850*/  HMMA.16816.F32 R216, R32, R18, R216 ;  /* 0x0000001220d8723c */ /* 0x000fe800000018d8 */
[----:B------:R-:W-:Y:S01]  /*10860*/  F2FP.PACK_AB R17, R87, R86 ;  /* 0x000000565711723e */ /* 0x000fe200000000ff */
[----:B------:R-:W4:Y:S01]  /*10870*/  MUFU.EX2 R83, R83 ;  /* 0x0000005300537308 */ /* 0x000f220000000800 */
[----:B------:R-:W-:Y:S01]  /*10880*/  FADD.FTZ R84, R84, R77 ;  /* 0x0000004d54547221 */ /* 0x000fe20000010000 */
[----:B------:R-:W-:Y:S01]  /*10890*/  F2FP.PACK_AB R18, R93, R92 ;  /* 0x0000005c5d12723e */ /* 0x000fe200000000ff */
[----:B------:R-:W-:Y:S01]  /*108a0*/  FADD.FTZ R86, R86, R79 ;  /* 0x0000004f56567221 */ /* 0x000fe20000010000 */
[----:B------:R-:W-:Y:S03]  /*108b0*/  F2FP.PACK_AB R19, R95, R94 ;  /* 0x0000005e5f13723e */ /* 0x000fe600000000ff */
[----:B------:R-:W-:Y:S01]  /*108c0*/  F2FP.PACK_AB R32, R73, R72 ;  /* 0x000000484920723e */ /* 0x000fe200000000ff */
[----:B------:R-:W-:Y:S01]  /*108d0*/  FADD.FTZ R72, R72, R65 ;  /* 0x0000004148487221 */ /* 0x000fe20000010000 */
[----:B--2---:R-:W-:Y:S01]  /*108e0*/  F2FP.PACK_AB R34, R81, R80 ;  /* 0x000000505122723e */ /* 0x004fe200000000ff */
[----:B------:R-:W-:Y:S01]  /*108f0*/  MUFU.EX2 R100, R100 ;  /* 0x0000006400647308 */ /* 0x000fe20000000800 */
[C---:B---3--:R-:W-:Y:S05]  /*10900*/  HMMA.16816.F32 R204, R16.reuse, R20, R204 ;  /* 0x0000001410cc723c */ /* 0x048fea00000018cc */
[----:B-1----:R-:W-:Y:S01]  /*10910*/  F2FP.PACK_AB R33, R75, R66 ;  /* 0x000000424b21723e */ /* 0x002fe200000000ff */
[----:B------:R-:W-:Y:S02]  /*10920*/  FADD.FTZ R66, R66, R55 ;  /* 0x0000003742427221 */ /* 0x000fe40000010000 */
[C---:B------:R-:W-:Y:S01]  /*10930*/  HMMA.16816.F32 R200, R16.reuse, R22, R200 ;  /* 0x0000001610c8723c */ /* 0x040fe200000018c8 */
[----:B------:R-:W1:Y:S03]  /*10940*/  MUFU.EX2 R101, R101 ;  /* 0x0000006500657308 */ /* 0x000e660000000800 */
[----:B------:R-:W-:Y:S01]  /*10950*/  FADD.FTZ R73, R73, R72 ;  /* 0x0000004849497221 */ /* 0x000fe20000010000 */
[----:B----4-:R-:W-:Y:S01]  /*10960*/  F2FP.PACK_AB R35, R83, R74 ;  /* 0x0000004a5323723e */ /* 0x010fe200000000ff */
[----:B------:R-:W-:Y:S02]  /*10970*/  FADD.FTZ R75, R75, R66 ;  /* 0x000000424b4b7221 */ /* 0x000fe40000010000 */
[C---:B------:R-:W-:Y:S03]  /*10980*/  HMMA.16816.F32 R196, R16.reuse, R40, R196 ;  /* 0x0000002810c4723c */ /* 0x040fe600000018c4 */
[----:B------:R-:W-:Y:S01]  /*10990*/  MUFU.EX2 R108, R108 ;  /* 0x0000006c006c7308 */ /* 0x000fe20000000800 */
[----:B------:R-:W-:Y:S02]  /*109a0*/  FADD.FTZ R80, R80, R73 ;  /* 0x0000004950507221 */ /* 0x000fe40000010000 */
[----:B------:R-:W-:Y:S02]  /*109b0*/  FADD.FTZ R74, R74, R75 ;  /* 0x0000004b4a4a7221 */ /* 0x000fe40000010000 */
[----:B------:R-:W-:Y:S01]  /*109c0*/  HMMA.16816.F32 R192, R16, R42, R192 ;  /* 0x0000002a10c0723c */ /* 0x000fe200000018c0 */
[----:B------:R-:W2:Y:S03]  /*109d0*/  LDSM.16.MT88.4 R16, [R231+0x5800] ;  /* 0x00580000e710783b */ /* 0x000ea60000004200 */
[----:B------:R-:W-:Y:S01]  /*109e0*/  FADD.FTZ R81, R81, R80 ;  /* 0x0000005051517221 */ /* 0x000fe20000010000 */
[----:B------:R-:W3:Y:S01]  /*109f0*/  MUFU.EX2 R109, R109 ;  /* 0x0000006d006d7308 */ /* 0x000ee20000000800 */
[----:B------:R-:W-:Y:S02]  /*10a00*/  FADD.FTZ R83, R83, R74 ;  /* 0x0000004a53537221 */ /* 0x000fe40000010000 */
[C---:B------:R-:W-:Y:S05]  /*10a10*/  HMMA.16816.F32 R220, R32.reuse, R24, R220 ;  /* 0x0000001820dc723c */ /* 0x040fea00000018dc */
[----:B------:R-:W-:Y:S02]  /*10a20*/  FADD.FTZ R85, R85, R84 ;  /* 0x0000005455557221 */ /* 0x000fe40000010000 */
[----:B------:R-:W-:Y:S01]  /*10a30*/  MUFU.EX2 R102, R102 ;  /* 0x0000006600667308 */ /* 0x000fe20000000800 */
[C---:B------:R-:W-:Y:S04]  /*10a40*/  HMMA.16816.F32 R216, R32.reuse, R26, R216 ;  /* 0x0000001a20d8723c */ /* 0x040fe800000018d8 */
[----:B-1----:R-:W-:Y:S01]  /*10a50*/  F2FP.PACK_AB R24, R101, R100 ;  /* 0x000000646518723e */ /* 0x002fe200000000ff */
[----:B------:R-:W-:Y:S02]  /*10a60*/  FADD.FTZ R87, R87, R86 ;  /* 0x0000005657577221 */ /* 0x000fe40000010000 */
[----:B------:R-:W-:Y:S01]  /*10a70*/  FADD.FTZ R92, R92, R85 ;  /* 0x000000555c5c7221 */ /* 0x000fe20000010000 */
[C---:B------:R-:W-:Y:S01]  /*10a80*/  HMMA.16816.F32 R212, R32.reuse, R36, R212 ;  /* 0x0000002420d4723c */ /* 0x040fe200000018d4 */
[----:B------:R-:W1:Y:S03]  /*10a90*/  MUFU.EX2 R103, R103 ;  /* 0x0000006700677308 */ /* 0x000e660000000800 */
[----:B------:R-:W-:Y:S01]  /*10aa0*/  FADD.FTZ R94, R94, R87 ;  /* 0x000000575e5e7221 */ /* 0x000fe20000010000 */
[----:B---3--:R-:W-:Y:S01]  /*10ab0*/  F2FP.PACK_AB R26, R109, R108 ;  /* 0x0000006c6d1a723e */ /* 0x008fe200000000ff */
[----:B------:R-:W-:Y:S02]  /*10ac0*/  FADD.FTZ R93, R93, R92 ;  /* 0x0000005c5d5d7221 */ /* 0x000fe40000010000 */
[----:B------:R-:W-:Y:S01]  /*10ad0*/  HMMA.16816.F32 R208, R32, R38, R208 ;  /* 0x0000002620d0723c */ /* 0x000fe200000018d0 */
[----:B------:R-:W3:Y:S02]  /*10ae0*/  LDSM.16.MT88.4 R32, [R231+0x5c00] ;  /* 0x005c0000e720783b */ /* 0x000ee40000004200 */
[----:B------:R-:W-:Y:S01]  /*10af0*/  MUFU.EX2 R110, R110 ;  /* 0x0000006e006e7308 */ /* 0x000fe20000000800 */
[----:B------:R-:W-:Y:S02]  /*10b00*/  FADD.FTZ R95, R95, R94 ;  /* 0x0000005e5f5f7221 */ /* 0x000fe40000010000 */
[----:B------:R-:W-:Y:S06]  /*10b10*/  FADD.FTZ R100, R100, R93 ;  /* 0x0000005d64647221 */ /* 0x000fec0000010000 */
[----:B------:R-:W-:Y:S01]  /*10b20*/  FADD.FTZ R101, R101, R100 ;  /* 0x0000006465657221 */ /* 0x000fe20000010000 */
[----:B------:R-:W4:Y:S03]  /*10b30*/  MUFU.EX2 R111, R111 ;  /* 0x0000006f006f7308 */ /* 0x000f260000000800 */
[----:B------:R-:W-:Y:S01]  /*10b40*/  FADD.FTZ R108, R108, R101 ;  /* 0x000000656c6c7221 */ /* 0x000fe20000010000 */
[----:B-1----:R-:W-:Y:S01]  /*10b50*/  F2FP.PACK_AB R25, R103, R102 ;  /* 0x000000666719723e */ /* 0x002fe200000000ff */
[----:B------:R-:W-:Y:S02]  /*10b60*/  FADD.FTZ R102, R102, R95 ;  /* 0x0000005f66667221 */ /* 0x000fe40000010000 */
[----:B------:R-:W-:Y:S02]  /*10b70*/  FADD.FTZ R109, R109, R108 ;  /* 0x0000006c6d6d7221 */ /* 0x000fe40000010000 */
[----:B------:R-:W-:Y:S01]  /*10b80*/  FADD.FTZ R103, R103, R102 ;  /* 0x0000006667677221 */ /* 0x000fe20000010000 */
[----:B------:R-:W-:Y:S10]  /*10b90*/  MUFU.EX2 R50, R50 ;  /* 0x0000003200327308 */ /* 0x000ff40000000800 */
[----:B------:R-:W1:Y:S01]  /*10ba0*/  MUFU.EX2 R51, R51 ;  /* 0x0000003300337308 */ /* 0x000e620000000800 */
[C---:B----4-:R-:W-:Y:S01]  /*10bb0*/  F2FP.PACK_AB R27, R111.reuse, R110 ;  /* 0x0000006e6f1b723e */ /* 0x050fe200000000ff */
[----:B------:R-:W-:Y:S04]  /*10bc0*/  FADD.FTZ R110, R110, R103 ;  /* 0x000000676e6e7221 */ /* 0x000fe80000010000 */
[----:B------:R-:W-:Y:S04]  /*10bd0*/  FADD.FTZ R111, R111, R110 ;  /* 0x0000006e6f6f7221 */ /* 0x000fe80000010000 */
[----:B------:R-:W-:Y:S01]  /*10be0*/  MUFU.EX2 R88, R88 ;  /* 0x0000005800587308 */ /* 0x000fe20000000800 */
[C---:B--2---:R-:W-:Y:S08]  /*10bf0*/  HMMA.16816.F32 R204, R24.reuse, R16, R204 ;  /* 0x0000001018cc723c */ /* 0x044ff000000018cc */
[C---:B------:R-:W-:Y:S01]  /*10c00*/  HMMA.16816.F32 R200, R24.reuse, R18, R200 ;  /* 0x0000001218c8723c */ /* 0x040fe200000018c8 */
[----:B------:R-:W2:Y:S03]  /*10c10*/  MUFU.EX2 R59, R59 ;  /* 0x0000003b003b7308 */ /* 0x000ea60000000800 */
[C---:B-1----:R-:W-:Y:S01]  /*10c20*/  F2FP.PACK_AB R36, R51.reuse, R50 ;  /* 0x000000323324723e */ /* 0x042fe200000000ff */
[----:B------:R-:W-:Y:S03]  /*10c30*/  FADD.FTZ R50, R50, R81 ;  /* 0x0000005132327221 */ /* 0x000fe60000010000 */
[C---:B------:R-:W-:Y:S03]  /*10c40*/  HMMA.16816.F32 R196, R24.reuse, R28, R196 ;  /* 0x0000001c18c4723c */ /* 0x040fe600000018c4 */
[----:B------:R-:W-:Y:S01]  /*10c50*/  MUFU.EX2 R90, R90 ;  /* 0x0000005a005a7308 */ /* 0x000fe20000000800 */
[----:B------:R-:W-:Y:S04]  /*10c60*/  FADD.FTZ R51, R51, R50 ;  /* 0x0000003233337221 */ /* 0x000fe80000010000 */
[----:B------:R-:W-:Y:S01]  /*10c70*/  HMMA.16816.F32 R192, R24, R30, R192 ;  /* 0x0000001e18c0723c */ /* 0x000fe200000018c0 */
[----:B------:R-:W1:Y:S04]  /*10c80*/  LDSM.16.MT88.4 R24, [R230+0x5c00] ;  /* 0x005c0000e618783b */ /* 0x000e680000004200 */
[----:B------:R-:W4:Y:S01]  /*10c90*/  MUFU.EX2 R91, R91 ;  /* 0x0000005b005b7308 */ /* 0x000f220000000800 */
[C---:B--2---:R-:W-:Y:S01]  /*10ca0*/  F2FP.PACK_AB R38, R59.reuse, R88 ;  /* 0x000000583b26723e */ /* 0x044fe200000000ff */
[----:B------:R-:W-:Y:S08]  /*10cb0*/  FADD.FTZ R88, R88, R51 ;  /* 0x0000003358587221 */ /* 0x000ff00000010000 */
[----:B------:R-:W-:Y:S01]  /*10cc0*/  MUFU.EX2 R97, R97 ;  /* 0x0000006100617308 */ /* 0x000fe20000000800 */
[----:B------:R-:W-:Y:S09]  /*10cd0*/  FADD.FTZ R59, R59, R88 ;  /* 0x000000583b3b7221 */ /* 0x000ff20000010000 */
[----:B------:R-:W2:Y:S01]  /*10ce0*/  MUFU.EX2 R98, R98 ;  /* 0x0000006200627308 */ /* 0x000ea20000000800 */
[C---:B----4-:R-:W-:Y:S01]  /*10cf0*/  F2FP.PACK_AB R37, R91.reuse, R90 ;  /* 0x0000005a5b25723e */ /* 0x050fe200000000ff */
[----:B------:R-:W-:Y:S04]  /*10d00*/  FADD.FTZ R90, R90, R83 ;  /* 0x000000535a5a7221 */ /* 0x000fe80000010000 */
[----:B------:R-:W-:Y:S04]  /*10d10*/  FADD.FTZ R90, R91, R90 ;  /* 0x0000005a5b5a7221 */ /* 0x000fe80000010000 */
[----:B------:R-:W-:Y:S10]  /*10d20*/  MUFU.EX2 R116, R116 ;  /* 0x0000007400747308 */ /* 0x000ff40000000800 */
[----:B------:R-:W4:Y:S01]  /*10d30*/  MUFU.EX2 R117, R117 ;  /* 0x0000007500757308 */ /* 0x000f220000000800 */
[C---:B--2---:R-:W-:Y:S01]  /*10d40*/  F2FP.PACK_AB R39, R98.reuse, R97 ;  /* 0x000000616227723e */ /* 0x044fe200000000ff */
[----:B------:R-:W-:Y:S04]  /*10d50*/  FADD.FTZ R97, R97, R90 ;  /* 0x0000005a61617221 */ /* 0x000fe80000010000 */
[----:B------:R-:W-:Y:S04]  /*10d60*/  FADD.FTZ R97, R98, R97 ;  /* 0x0000006162617221 */ /* 0x000fe80000010000 */
[----:B------:R-:W2:Y:S01]  /*10d70*/  MUFU.EX2 R124, R124 ;  /* 0x0000007c007c7308 */ /* 0x000ea20000000800 */
[C---:B------:R-:W-:Y:S08]  /*10d80*/  HMMA.16816.F32 R220, R36.reuse, R20, R220 ;  /* 0x0000001424dc723c */ /* 0x040ff000000018dc */
[C---:B------:R-:W-:Y:S01]  /*10d90*/  HMMA.16816.F32 R216, R36.reuse, R22, R216 ;  /* 0x0000001624d8723c */ /* 0x040fe200000018d8 */
[----:B------:R-:W-:Y:S03]  /*10da0*/  MUFU.EX2 R118, R118 ;  /* 0x0000007600767308 */ /* 0x000fe60000000800 */
[C---:B----4-:R-:W-:Y:S01]  /*10db0*/  F2FP.PACK_AB R20, R117.reuse, R116 ;  /* 0x000000747514723e */ /* 0x050fe200000000ff */
[----:B------:R-:W-:Y:S03]  /*10dc0*/  FADD.FTZ R116, R116, R109 ;  /* 0x0000006d74747221 */ /* 0x000fe60000010000 */
[C---:B------:R-:W-:Y:S03]  /*10dd0*/  HMMA.16816.F32 R212, R36.reuse, R40, R212 ;  /* 0x0000002824d4723c */ /* 0x040fe600000018d4 */
[----:B------:R-:W4:Y:S01]  /*10de0*/  MUFU.EX2 R119, R119 ;  /* 0x0000007700777308 */ /* 0x000f220000000800 */
[----:B------:R-:W-:Y:S03]  /*10df0*/  FADD.FTZ R117, R117, R116 ;  /* 0x0000007475757221 */ /* 0x000fe60000010000 */
[--C-:B------:R-:W-:Y:S01]  /*10e00*/  FFMA.FTZ R40, R114, c[0x0][0x23c], -R8.reuse ;  /* 0x00008f0072287a23 */ /* 0x100fe20000010808 */
[----:B------:R-:W-:Y:S04]  /*10e10*/  HMMA.16816.F32 R208, R36, R42, R208 ;  /* 0x0000002a24d0723c */ /* 0x000fe800000018d0 */
[----:B--2---:R-:W-:Y:S01]  /*10e20*/  F2FP.PACK_AB R22, R125, R124 ;  /* 0x0000007c7d16723e */ /* 0x004fe200000000ff */
[----:B------:R-:W2:Y:S01]  /*10e30*/  MUFU.EX2 R126, R126 ;  /* 0x0000007e007e7308 */ /* 0x000ea20000000800 */
[----:B------:R-:W-:Y:S02]  /*10e40*/  FADD.FTZ R124, R124, R117 ;  /* 0x000000757c7c7221 */ /* 0x000fe40000010000 */
[--C-:B------:R-:W-:Y:S04]  /*10e50*/  FFMA.FTZ R37, R115, c[0x0][0x23c], -R8.reuse ;  /* 0x00008f0073257a23 */ /* 0x100fe80000010808 */
[--C-:B------:R-:W-:Y:S02]  /*10e60*/  FFMA.FTZ R36, R122, c[0x0][0x23c], -R8.reuse ;  /* 0x00008f007a247a23 */ /* 0x100fe40000010808 */
[--C-:B------:R-:W-:Y:S01]  /*10e70*/  FFMA.FTZ R39, R123, c[0x0][0x23c], -R8.reuse ;  /* 0x00008f007b277a23 */ /* 0x100fe20000010808 */
[----:B------:R-:W-:Y:S01]  /*10e80*/  MUFU.EX2 R58, R58 ;  /* 0x0000003a003a7308 */ /* 0x000fe20000000800 */
[--C-:B------:R-:W-:Y:S02]  /*10e90*/  FFMA.FTZ R38, R130, c[0x0][0x23c], -R8.reuse ;  /* 0x00008f0082267a23 */ /* 0x100fe40000010808 */
[----:B------:R-:W-:Y:S01]  /*10ea0*/  FFMA.FTZ R8, R131, c[0x0][0x23c], -R8 ;  /* 0x00008f0083087a23 */ /* 0x000fe20000010808 */
[----:B----4-:R-:W-:Y:S01]  /*10eb0*/  F2FP.PACK_AB R21, R119, R118 ;  /* 0x000000767715723e */ /* 0x010fe200000000ff */
[----:B------:R-:W-:Y:S02]  /*10ec0*/  FADD.FTZ R118, R118, R111 ;  /* 0x0000006f76767221 */ /* 0x000fe40000010000 */
[----:B------:R-:W-:Y:S02]  /*10ed0*/  FADD.FTZ R181, R125, R124 ;  /* 0x0000007c7db57221 */ /* 0x000fe40000010000 */
[----:B------:R-:W-:Y:S01]  /*10ee0*/  FADD.FTZ R119, R119, R118 ;  /* 0x0000007677777221 */ /* 0x000fe20000010000 */
[----:B------:R-:W4:Y:S01]  /*10ef0*/  MUFU.EX2 R67, R67 ;  /* 0x0000004300437308 */ /* 0x000f220000000800 */
[C---:B--2---:R-:W-:Y:S02]  /*10f00*/  F2FP.PACK_AB R23, R127.reuse, R126 ;  /* 0x0000007e7f17723e */ /* 0x044fe400000000ff */
[----:B------:R-:W-:Y:S04]  /*10f10*/  FADD.FTZ R126, R126, R119 ;  /* 0x000000777e7e7221 */ /* 0x000fe80000010000 */
[----:B------:R-:W-:Y:S03]  /*10f20*/  FADD.FTZ R183, R127, R126 ;  /* 0x0000007e7fb77221 */ /* 0x000fe60000010000 */
[----:B------:R-:W-:Y:S01]  /*10f30*/  MUFU.EX2 R82, R82 ;  /* 0x0000005200527308 */ /* 0x000fe20000000800 */
[C---:B---3--:R-:W-:Y:S08]  /*10f40*/  HMMA.16816.F32 R204, R20.reuse, R32, R204 ;  /* 0x0000002014cc723c */ /* 0x048ff000000018cc */
[C---:B------:R-:W-:Y:S01]  /*10f50*/  HMMA.16816.F32 R200, R20.reuse, R34, R200 ;  /* 0x0000002214c8723c */ /* 0x040fe200000018c8 */
[----:B------:R-:W2:Y:S07]  /*10f60*/  MUFU.EX2 R89, R89 ;  /* 0x0000005900597308 */ /* 0x000eae0000000800 */
[C---:B-1----:R-:W-:Y:S03]  /*10f70*/  HMMA.16816.F32 R196, R20.reuse, R24, R196 ;  /* 0x0000001814c4723c */ /* 0x042fe600000018c4 */
[----:B------:R-:W-:Y:S05]  /*10f80*/  MUFU.EX2 R106, R106 ;  /* 0x0000006a006a7308 */ /* 0x000fea0000000800 */
[----:B------:R-:W-:Y:S05]  /*10f90*/  HMMA.16816.F32 R192, R20, R26, R192 ;  /* 0x0000001a14c0723c */ /* 0x000fea00000018c0 */
[----:B------:R-:W1:Y:S02]  /*10fa0*/  MUFU.EX2 R107, R107 ;  /* 0x0000006b006b7308 */ /* 0x000e640000000800 */
[----:B----4-:R-:W-:Y:S01]  /*10fb0*/  F2FP.PACK_AB R20, R67, R58 ;  /* 0x0000003a4314723e */ /* 0x010fe200000000ff */
[----:B------:R-:W-:Y:S01]  /*10fc0*/  FADD.FTZ R58, R58, R59 ;  /* 0x0000003b3a3a7221 */ /* 0x000fe20000010000 */
[----:B--2---:R-:W-:Y:S03]  /*10fd0*/  F2FP.PACK_AB R22, R89, R82 ;  /* 0x000000525916723e */ /* 0x004fe600000000ff */
[----:B------:R-:W-:Y:S03]  /*10fe0*/  FADD.FTZ R67, R67, R58 ;  /* 0x0000003a43437221 */ /* 0x000fe60000010000 */
[----:B------:R-:W-:Y:S01]  /*10ff0*/  MUFU.EX2 R40, R40 ;  /* 0x0000002800287308 */ /* 0x000fe20000000800 */
[----:B------:R-:W-:Y:S04]  /*11000*/  FADD.FTZ R82, R82, R67 ;  /* 0x0000004352527221 */ /* 0x000fe80000010000 */
[----:B------:R-:W-:Y:S05]  /*11010*/  FADD.FTZ R89, R89, R82 ;  /* 0x0000005259597221 */ /* 0x000fea0000010000 */
[----:B------:R-:W2:Y:S01]  /*11020*/  MUFU.EX2 R37, R37 ;  /* 0x0000002500257308 */ /* 0x000ea20000000800 */
[C---:B-1----:R-:W-:Y:S01]  /*11030*/  F2FP.PACK_AB R21, R107.reuse, R106 ;  /* 0x0000006a6b15723e */ /* 0x042fe200000000ff */
[----:B------:R-:W-:Y:S04]  /*11040*/  FADD.FTZ R106, R106, R97 ;  /* 0x000000616a6a7221 */ /* 0x000fe80000010000 */
[----:B------:R-:W-:Y:S04]  /*11050*/  FADD.FTZ R107, R107, R106 ;  /* 0x0000006a6b6b7221 */ /* 0x000fe80000010000 */
[----:B------:R-:W-:Y:S10]  /*11060*/  MUFU.EX2 R96, R96 ;  /* 0x0000006000607308 */ /* 0x000ff40000000800 */
[----:B------:R-:W1:Y:S01]  /*11070*/  MUFU.EX2 R99, R99 ;  /* 0x0000006300637308 */ /* 0x000e620000000800 */
[C---:B--2---:R-:W-:Y:S01]  /*11080*/  F2FP.PACK_AB R23, R37.reuse, R40 ;  /* 0x000000282517723e */ /* 0x044fe200000000ff */
[----:B------:R-:W-:Y:S04]  /*11090*/  FADD.FTZ R40, R40, R107 ;  /* 0x0000006b28287221 */ /* 0x000fe80000010000 */
[----:B------:R-:W-:Y:S04]  /*110a0*/  FADD.FTZ R37, R37, R40 ;  /* 0x0000002825257221 */ /* 0x000fe80000010000 */
[----:B------:R-:W-:Y:S01]  /*110b0*/  MUFU.EX2 R104, R104 ;  /* 0x0000006800687308 */ /* 0x000fe20000000800 */
[C---:B------:R-:W-:Y:S08]  /*110c0*/  HMMA.16816.F32 R220, R20.reuse, R16, R220 ;  /* 0x0000001014dc723c */ /* 0x040ff000000018dc */
[C---:B------:R-:W-:Y:S01]  /*110d0*/  HMMA.16816.F32 R216, R20.reuse, R18, R216 ;  /* 0x0000001214d8723c */ /* 0x040fe200000018d8 */
[----:B------:R-:W2:Y:S03]  /*110e0*/  MUFU.EX2 R105, R6 ;  /* 0x0000000600697308 */ /* 0x000ea60000000800 */
[C---:B-1----:R-:W-:Y:S01]  /*110f0*/  F2FP.PACK_AB R12, R99.reuse, R96 ;  /* 0x00000060630c723e */ /* 0x042fe200000000ff */
[----:B------:R-:W-:Y:S03]  /*11100*/  FADD.FTZ R96, R96, R89 ;  /* 0x0000005960607221 */ /* 0x000fe60000010000 */
[C---:B------:R-:W-:Y:S03]  /*11110*/  HMMA.16816.F32 R212, R20.reuse, R28, R212 ;  /* 0x0000001c14d4723c */ /* 0x040fe600000018d4 */
[----:B------:R-:W-:Y:S01]  /*11120*/  MUFU.EX2 R36, R36 ;  /* 0x0000002400247308 */ /* 0x000fe20000000800 */
[----:B------:R-:W-:Y:S04]  /*11130*/  FADD.FTZ R99, R99, R96 ;  /* 0x0000006063637221 */ /* 0x000fe80000010000 */
[----:B------:R-:W-:Y:S05]  /*11140*/  HMMA.16816.F32 R208, R20, R30, R208 ;  /* 0x0000001e14d0723c */ /* 0x000fea00000018d0 */
[----:B------:R-:W1:Y:S01]  /*11150*/  MUFU.EX2 R39, R39 ;  /* 0x0000002700277308 */ /* 0x000e620000000800 */
[C---:B--2---:R-:W-:Y:S01]  /*11160*/  F2FP.PACK_AB R14, R105.reuse, R104 ;  /* 0x00000068690e723e */ /* 0x044fe200000000ff */
[----:B------:R-:W-:Y:S08]  /*11170*/  FADD.FTZ R104, R104, R99 ;  /* 0x0000006368687221 */ /* 0x000ff00000010000 */
[----:B------:R-:W-:Y:S01]  /*11180*/  MUFU.EX2 R38, R38 ;  /* 0x0000002600267308 */ /* 0x000fe20000000800 */
[----:B------:R-:W-:Y:S09]  /*11190*/  FADD.FTZ R180, R105, R104 ;  /* 0x0000006869b47221 */ /* 0x000ff20000010000 */
[----:B------:R-:W2:Y:S01]  /*111a0*/  MUFU.EX2 R17, R8 ;  /* 0x0000000800117308 */ /* 0x000ea20000000800 */
[C---:B-1----:R-:W-:Y:S01]  /*111b0*/  F2FP.PACK_AB R13, R39.reuse, R36 ;  /* 0x00000024270d723e */ /* 0x042fe200000000ff */
[----:B------:R-:W-:Y:S04]  /*111c0*/  FADD.FTZ R36, R36, R37 ;  /* 0x0000002524247221 */ /* 0x000fe80000010000 */
[----:B------:R-:W-:Y:S01]  /*111d0*/  FADD.FTZ R39, R39, R36 ;  /* 0x0000002427277221 */ /* 0x000fe20000010000 */
[C---:B--2---:R-:W-:Y:S03]  /*111e0*/  F2FP.PACK_AB R15, R17.reuse, R38 ;  /* 0x00000026110f723e */ /* 0x044fe600000000ff */
[----:B------:R-:W-:Y:S04]  /*111f0*/  FADD.FTZ R38, R38, R39 ;  /* 0x0000002726267221 */ /* 0x000fe80000010000 */
[----:B------:R-:W-:Y:S01]  /*11200*/  FADD.FTZ R185, R17, R38 ;  /* 0x0000002611b97221 */ /* 0x000fe20000010000 */
[C---:B------:R-:W-:Y:S08]  /*11210*/  HMMA.16816.F32 R220, R12.reuse, R32, R220 ;  /* 0x000000200cdc723c */ /* 0x040ff000000018dc */
[C---:B------:R-:W-:Y:S08]  /*11220*/  HMMA.16816.F32 R216, R12.reuse, R34, R216 ;  /* 0x000000220cd8723c */ /* 0x040ff000000018d8 */
[C---:B------:R-:W-:Y:S08]  /*11230*/  HMMA.16816.F32 R212, R12.reuse, R24, R212 ;  /* 0x000000180cd4723c */ /* 0x040ff000000018d4 */
[----:B------:R-:W-:Y:S01]  /*11240*/  HMMA.16816.F32 R208, R12, R26, R208 ;  /* 0x0000001a0cd0723c */ /* 0x000fe200000018d0 */
[----:B------:R-:W-:-:S07]  /*11250*/  @P2 BRA `(.L_x_135) ;  /* 0xffffbdc000002947 */ /* 0x000fce000383ffff */
.L_x_134:
[----:B------:R-:W1:Y:S01]  /*11260*/  SHFL.BFLY PT, R9, R180, 0x2, 0x1f ;  /* 0x0c401f00b4097f89 */ /* 0x000e6200000e0000 */
[----:B------:R-:W-:Y:S01]  /*11270*/  IMAD.MOV.U32 R12, RZ, RZ, 0x3f800000 ;  /* 0x3f800000ff0c7424 */ /* 0x000fe200078e00ff */
[----:B------:R-:W-:Y:S01]  /*11280*/  MOV R13, 0x3f800000 ;  /* 0x3f800000000d7802 */ /* 0x000fe20000000f00 */
[----:B------:R-:W-:Y:S01]  /*11290*/  IMAD.MOV.U32 R14, RZ, RZ, 0x3f800000 ;  /* 0x3f800000ff0e7424 */ /* 0x000fe200078e00ff */
[----:B------:R-:W2:Y:S01]  /*112a0*/  SHFL.BFLY PT, R0, R183, 0x2, 0x1f ;  /* 0x0c401f00b7007f89 */ /* 0x000ea200000e0000 */
[----:B------:R-:W3:Y:S01]  /*112b0*/  S2UR UR6, SR_CTAID.Y ;  /* 0x00000000000679c3 */ /* 0x000ee20000002600 */
[----:B------:R-:W-:Y:S01]  /*112c0*/  UISETP.NE.AND UP0, UPT, UR15, -0x1, UPT ;  /* 0xffffffff0f00788c */ /* 0x000fe2000bf05270 */
[----:B------:R-:W-:Y:S01]  /*112d0*/  BSSY B0, `(.L_x_138) ;  /* 0x00000db000007945 */ /* 0x000fe20003800000 */
[----:B------:R-:W4:Y:S01]  /*112e0*/  SHFL.BFLY PT, R4, R185, 0x2, 0x1f ;  /* 0x0c401f00b9047f89 */ /* 0x000f2200000e0000 */
[----:B------:R-:W-:-:S02]  /*112f0*/  ULDC.64 UR4, c[0x0][0x1e8] ;  /* 0x00007a0000047ab9 */ /* 0x000fc40000000a00 */
[----:B------:R-:W-:Y:S01]  /*11300*/  ULDC UR9, c[0x0][0x214] ;  /* 0x0000850000097ab9 */ /* 0x000fe20000000800 */
[----:B------:R-:W5:Y:S01]  /*11310*/  SHFL.BFLY PT, R2, R181, 0x2, 0x1f ;  /* 0x0c401f00b5027f89 */ /* 0x000f6200000e0000 */
[----:B------:R-:W5:Y:S01]  /*11320*/  S2UR UR10, SR_CTAID.X ;  /* 0x00000000000a79c3 */ /* 0x000f620000002500 */
[----:B------:R-:W-:Y:S02]  /*11330*/  UMOV UR26, URZ ;  /* 0x0000003f001a7c82 */ /* 0x000fe40008000000 */
[----:B------:R-:W-:Y:S02]  /*11340*/  UMOV UR27, URZ ;  /* 0x0000003f001b7c82 */ /* 0x000fe40008000000 */
[----:B------:R-:W-:-:S03]  /*11350*/  @UP0 UIMAD.WIDE.U32 UR20, UR15, UR4, URZ ;  /* 0x000000040f1402a5 */ /* 0x000fc6000f8e003f */
[----:B------:R-:W5:Y:S01]  /*11360*/  S2UR UR11, SR_CTAID.Z ;  /* 0x00000000000b79c3 */ /* 0x000f620000002700 */
[----:B------:R-:W-:Y:S01]  /*11370*/  @UP0 UIMAD UR7, UR15, UR5, UR21 ;  /* 0x000000050f0702a4 */ /* 0x000fe2000f8e0215 */
[----:B-1----:R-:W-:Y:S02]  /*11380*/  FADD.FTZ R9, R9, R180 ;  /* 0x000000b409097221 */ /* 0x002fe40000010000 */
[----:B------:R-:W-:Y:S01]  /*11390*/  ULDC.64 UR4, c[0x0][0x1e0] ;  /* 0x0000780000047ab9 */ /* 0x000fe20000000a00 */
[----:B--2---:R-:W-:Y:S02]  /*113a0*/  FADD.FTZ R3, R0, R183 ;  /* 0x000000b700037221 */ /* 0x004fe40000010000 */
[----:B------:R-:W1:Y:S01]  /*113b0*/  SHFL.BFLY PT, R8, R9, 0x1, 0x1f ;  /* 0x0c201f0009087f89 */ /* 0x000e6200000e0000 */
[----:B---3--:R-:W-:Y:S01]  /*113c0*/  @!UP0 USHF.R.S32.HI UR12, URZ, 0x1f, UR6 ;  /* 0x0000001f3f0c8899 */ /* 0x008fe20008011406 */
[----:B----4-:R-:W-:Y:S02]  /*113d0*/  FADD.FTZ R15, R4, R185 ;  /* 0x000000b9040f7221 */ /* 0x010fe40000010000 */
[----:B------:R-:W2:Y:S01]  /*113e0*/  SHFL.BFLY PT, R10, R3, 0x1, 0x1f ;  /* 0x0c201f00030a7f89 */ /* 0x000ea200000e0000 */
[----:B------:R-:W-:Y:S01]  /*113f0*/  @!UP0 UIMAD UR12, UR12, UR4, URZ ;  /* 0x000000040c0c82a4 */ /* 0x000fe2000f8e023f */
[----:B-----5:R-:W-:-:S02]  /*11400*/  FADD.FTZ R2, R2, R181 ;  /* 0x000000b502027221 */ /* 0x020fc40000010000 */
[----:B------:R-:W3:Y:S01]  /*11410*/  S2R R0, SR_TID.X ;  /* 0x0000000000007919 */ /* 0x000ee20000002100 */
[----:B------:R-:W-:Y:S02]  /*11420*/  @!UP0 UIMAD.WIDE.U32 UR24, UR6, UR4, URZ ;  /* 0x00000004061882a5 */ /* 0x000fe4000f8e003f */
[----:B------:R-:W-:Y:S01]  /*11430*/  @!UP0 UIMAD UR12, UR6, UR5, UR12 ;  /* 0x00000005060c82a4 */ /* 0x000fe2000f8e020c */
[----:B------:R-:W4:Y:S01]  /*11440*/  SHFL.BFLY PT, R6, R15, 0x1, 0x1f ;  /* 0x0c201f000f067f89 */ /* 0x000f2200000e0000 */
[----:B------:R-:W-:Y:S02]  /*11450*/  ULDC.U8 UR4, c[0x0][0x329] ;  /* 0x0000ca4000047ab9 */ /* 0x000fe40000000000 */
[----:B------:R-:W-:Y:S01]  /*11460*/  UISETP.NE.AND UP1, UPT, UR4, URZ, UPT ;  /* 0x0000003f0400728c */ /* 0x000fe2000bf25270 */
[----:B------:R-:W5:Y:S01]  /*11470*/  SHFL.BFLY PT, R11, R2, 0x1, 0x1f ;  /* 0x0c201f00020b7f89 */ /* 0x000f6200000e0000 */
[----:B------:R-:W-:Y:S02]  /*11480*/  ULDC.U8 UR5, c[0x0][0x328] ;  /* 0x0000ca0000057ab9 */ /* 0x000fe40000000000 */
[----:B------:R-:W-:-:S02]  /*11490*/  UISETP.NE.AND UP2, UPT, UR5, URZ, UPT ;  /* 0x0000003f0500728c */ /* 0x000fc4000bf45270 */
[----:B------:R-:W-:Y:S02]  /*114a0*/  @!UP0 UIADD3 UR7, UR25, UR12, URZ ;  /* 0x0000000c19078290 */ /* 0x000fe4000fffe03f */
[----:B------:R-:W-:Y:S01]  /*114b0*/  UISETP.NE.OR UP3, UPT, UR4, URZ, !UP2 ;  /* 0x0000003f0400728c */ /* 0x000fe2000d765670 */
[----:B-1----:R-:W-:Y:S01]  /*114c0*/  FADD.FTZ R8, R9, R8 ;  /* 0x0000000809087221 */ /* 0x002fe20000010000 */
[----:B------:R-:W-:Y:S02]  /*114d0*/  ULDC UR5, c[0x0][0x234] ;  /* 0x00008d0000057ab9 */ /* 0x000fe40000000800 */
[----:B------:R-:W-:Y:S01]  /*114e0*/  @UP1 ULDC UR13, c[0x0][0x210] ;  /* 0x00008400000d1ab9 */ /* 0x000fe20000000800 */
[----:B--2---:R-:W-:Y:S01]  /*114f0*/  FADD.FTZ R10, R3, R10 ;  /* 0x0000000a030a7221 */ /* 0x004fe20000010000 */
[----:B------:R-:W-:Y:S01]  /*11500*/  FSETP.NE.FTZ.AND P2, PT, R8, RZ, PT ;  /* 0x000000ff0800720b */ /* 0x000fe20003f55000 */
[----:B------:R-:W-:Y:S01]  /*11510*/  @UP1 UIMAD UR13, UR13, UR9, URZ ;  /* 0x000000090d0d12a4 */ /* 0x000fe2000f8e023f */
[----:B---3--:R-:W-:Y:S01]  /*11520*/  SHF.R.S32.HI R3, RZ, 0x1f, R0 ;  /* 0x0000001fff037819 */ /* 0x008fe20000011400 */
[----:B------:R-:W-:Y:S01]  /*11530*/  @!UP1 USEL UR13, UR9, UR5, !UP2 ;  /* 0x00000005090d9287 */ /* 0x000fe2000d000000 */
[----:B------:R-:W-:Y:S01]  /*11540*/  FSETP.NE.FTZ.AND P3, PT, R10, RZ, PT ;  /* 0x000000ff0a00720b */ /* 0x000fe20003f75000 */
[----:B------:R-:W-:Y:S01]  /*11550*/  ULDC UR4, c[0x0][0x1c0] ;  /* 0x0000700000047ab9 */ /* 0x000fe20000000800 */
[-C--:B------:R-:W-:Y:S01]  /*11560*/  LEA.HI R4, R3, R0.reuse, RZ, 0x2 ;  /* 0x0000000003047211 */ /* 0x080fe200078f10ff */
[----:B----4-:R-:W-:Y:S01]  /*11570*/  FADD.FTZ R6, R15, R6 ;  /* 0x000000060f067221 */ /* 0x010fe20000010000 */
[----:B------:R-:W-:Y:S01]  /*11580*/  LEA.HI R3, R3, R0, RZ, 0x5 ;  /* 0x0000000003037211 */ /* 0x000fe200078f28ff */
[----:B------:R-:W-:Y:S01]  /*11590*/  @UP1 UMOV UR14, 0x1 ;  /* 0x00000001000e1882 */ /* 0x000fe20000000000 */
[----:B------:R-:W-:Y:S01]  /*115a0*/  LOP3.LUT R9, R4, 0xfffffffc, RZ, 0xc0, !PT ;  /* 0xfffffffc04097812 */ /* 0x000fe200078ec0ff */
[----:B-----5:R-:W-:-:S02]  /*115b0*/  FADD.FTZ R11, R2, R11 ;  /* 0x0000000b020b7221 */ /* 0x020fc40000010000 */
[----:B------:R-:W1:Y:S01]  /*115c0*/  @P2 MUFU.RCP R12, R8 ;  /* 0x00000008000c2308 */ /* 0x000e620000001000 */
[----:B------:R-:W-:Y:S01]  /*115d0*/  FSETP.NE.FTZ.AND P1, PT, R6, RZ, PT ;  /* 0x000000ff0600720b */ /* 0x000fe20003f35000 */
[----:B------:R-:W-:Y:S01]  /*115e0*/  @!UP1 UIMAD UR14, UR13, UR4, URZ ;  /* 0x000000040d0e92a4 */ /* 0x000fe2000f8e023f */
[----:B------:R-:W-:Y:S01]  /*115f0*/  SHF.R.S32.HI R2, RZ, 0x5, R3 ;  /* 0x00000005ff027819 */ /* 0x000fe20000011403 */
[----:B------:R-:W-:Y:S01]  /*11600*/  @!UP3 UIMAD UR22, UR6, UR9, URZ ;  /* 0x000000090616b2a4 */ /* 0x000fe2000f8e023f */
[----:B------:R-:W-:Y:S01]  /*11610*/  IADD3 R9, -R9, R0, RZ ;  /* 0x0000000009097210 */ /* 0x000fe20007ffe1ff */
[----:B------:R-:W-:Y:S01]  /*11620*/  @UP1 ULDC UR21, c[0x0][0x210] ;  /* 0x0000840000151ab9 */ /* 0x000fe20000000800 */
[----:B------:R-:W-:Y:S01]  /*11630*/  FSETP.NE.FTZ.AND P4, PT, R11, RZ, PT ;  /* 0x000000ff0b00720b */ /* 0x000fe20003f95000 */
[----:B------:R-:W2:Y:S01]  /*11640*/  @P3 MUFU.RCP R14, R10 ;  /* 0x0000000a000e3308 */ /* 0x000ea20000001000 */
[----:B------:R-:W-:Y:S01]  /*11650*/  LEA R2, R2, R9, 0x8 ;  /* 0x0000000902027211 */ /* 0x000fe200078e40ff */
[----:B------:R-:W-:Y:S01]  /*11660*/  IMAD.MOV.U32 R9, RZ, RZ, 0x3f800000 ;  /* 0x3f800000ff097424 */ /* 0x000fe200078e00ff */
[----:B------:R-:W-:Y:S01]  /*11670*/  LOP3.LUT R3, R3, 0xffffffe0, RZ, 0xc0, !PT ;  /* 0xffffffe003037812 */ /* 0x000fe200078ec0ff */
[----:B------:R-:W-:-:S02]  /*11680*/  UIMAD UR5, UR6, UR14, URZ ;  /* 0x0000000e060572a4 */ /* 0x000fc4000f8e023f */
[----:B------:R-:W-:Y:S01]  /*11690*/  @!UP1 UMOV UR21, 0x1 ;  /* 0x0000000100159882 */ /* 0x000fe20000000000 */
[----:B------:R-:W-:Y:S01]  /*116a0*/  IADD3 R3, -R3, R0, RZ ;  /* 0x0000000003037210 */ /* 0x000fe20007ffe1ff */
[C---:B-1----:R-:W-:Y:S01]  /*116b0*/  FMUL.FTZ R220, R12.reuse, R220 ;  /* 0x000000dc0cdc7220 */ /* 0x042fe20000410000 */
[----:B------:R-:W1:Y:S01]  /*116c0*/  @P1 MUFU.RCP R9, R6 ;  /* 0x0000000600091308 */ /* 0x000e620000001000 */
[C---:B------:R-:W-:Y:S01]  /*116d0*/  FMUL.FTZ R221, R12.reuse, R221 ;  /* 0x000000dd0cdd7220 */ /* 0x040fe20000410000 */
[----:B------:R-:W-:Y:S01]  /*116e0*/  @!UP3 USEL UR22, UR22, UR15, !UP0 ;  /* 0x0000000f1616b287 */ /* 0x000fe2000c000000 */
[C---:B------:R-:W-:Y:S01]  /*116f0*/  FMUL.FTZ R216, R12.reuse, R216 ;  /* 0x000000d80cd87220 */ /* 0x040fe20000410000 */
[----:B------:R-:W-:Y:S01]  /*11700*/  UIMAD UR4, UR10, UR21, URZ ;  /* 0x000000150a0472a4 */ /* 0x000fe2000f8e023f */
[C---:B------:R-:W-:Y:S01]  /*11710*/  FMUL.FTZ R217, R12.reuse, R217 ;  /* 0x000000d90cd97220 */ /* 0x040fe20000410000 */
[----:B------:R-:W-:Y:S01]  /*11720*/  F2FP.PACK_AB R220, R221, R220 ;  /* 0x000000dcdddc723e */ /* 0x000fe200000000ff */
[C---:B------:R-:W-:Y:S01]  /*11730*/  FMUL.FTZ R212, R12.reuse, R212 ;  /* 0x000000d40cd47220 */ /* 0x040fe20000410000 */
[----:B------:R-:W3:Y:S01]  /*11740*/  @P4 MUFU.RCP R13, R11 ;  /* 0x0000000b000d4308 */ /* 0x000ee20000001000 */
[C---:B------:R-:W-:Y:S01]  /*11750*/  FMUL.FTZ R213, R12.reuse, R213 ;  /* 0x000000d50cd57220 */ /* 0x040fe20000410000 */
[----:B------:R-:W-:Y:S01]  /*11760*/  F2FP.PACK_AB R216, R217, R216 ;  /* 0x000000d8d9d8723e */ /* 0x000fe200000000ff */
[C---:B------:R-:W-:Y:S01]  /*11770*/  FMUL.FTZ R208, R12.reuse, R208 ;  /* 0x000000d00cd07220 */ /* 0x040fe20000410000 */
[----:B------:R-:W-:Y:S01]  /*11780*/  USEL UR5, UR5, URZ, UP3 ;  /* 0x0000003f05057287 */ /* 0x000fe20009800000 */
[----:B------:R-:W-:Y:S01]  /*11790*/  FMUL.FTZ R209, R12, R209 ;  /* 0x000000d10cd17220 */ /* 0x000fe20000410000 */
[----:B------:R-:W-:Y:S01]  /*117a0*/  SHF.R.S32.HI R12, RZ, 0x2, R4 ;  /* 0x00000002ff0c7819 */ /* 0x000fe20000011404 */
[----:B--2---:R-:W-:Y:S01]  /*117b0*/  FMUL.FTZ R206, R14, R206 ;  /* 0x000000ce0ece7220 */ /* 0x004fe20000410000 */
[----:B------:R-:W-:Y:S01]  /*117c0*/  F2FP.PACK_AB R212, R213, R212 ;  /* 0x000000d4d5d4723e */ /* 0x000fe200000000ff */
[C---:B-1----:R-:W-:Y:S01]  /*117d0*/  FMUL.FTZ R223, R9.reuse, R223 ;  /* 0x000000df09df7220 */ /* 0x042fe20000410000 */
[----:B------:R-:W-:Y:S01]  /*117e0*/  SHF.R.S32.HI R15, RZ, 0x1f, R12 ;  /* 0x0000001fff0f7819 */ /* 0x000fe2000001140c */
[----:B------:R-:W-:Y:S01]  /*117f0*/  FMUL.FTZ R222, R9, R222 ;  /* 0x000000de09de7220 */ /* 0x000fe20000410000 */
[----:B------:R-:W-:Y:S01]  /*11800*/  F2FP.PACK_AB R208, R209, R208 ;  /* 0x000000d0d1d0723e */ /* 0x000fe200000000ff */
[----:B------:R-:W-:Y:S01]  /*11810*/  FMUL.FTZ R219, R9, R219 ;  /* 0x000000db09db7220 */ /* 0x000fe20000410000 */
[----:B------:R-:W-:Y:S01]  /*11820*/  LEA.HI R15, R15, R12, RZ, 0x3 ;  /* 0x0000000c0f0f7211 */ /* 0x000fe200078f18ff */
[----:B------:R-:W-:Y:S01]  /*11830*/  FMUL.FTZ R218, R9, R218 ;  /* 0x000000da09da7220 */ /* 0x000fe20000410000 */
[----:B------:R-:W-:Y:S01]  /*11840*/  F2FP.PACK_AB R222, R223, R222 ;  /* 0x000000dedfde723e */ /* 0x000fe200000000ff */
[----:B------:R-:W-:Y:S01]  /*11850*/  FMUL.FTZ R215, R9, R215 ;  /* 0x000000d709d77220 */ /* 0x000fe20000410000 */
[----:B------:R-:W-:Y:S01]  /*11860*/  LOP3.LUT R15, R15, 0xfffffff8, RZ, 0xc0, !PT ;  /* 0xfffffff80f0f7812 */ /* 0x000fe200078ec0ff */
[----:B------:R-:W-:Y:S01]  /*11870*/  FMUL.FTZ R214, R9, R214 ;  /* 0x000000d609d67220 */ /* 0x000fe20000410000 */
[----:B------:R-:W-:Y:S01]  /*11880*/  F2FP.PACK_AB R218, R219, R218 ;  /* 0x000000dadbda723e */ /* 0x000fe200000000ff */
[C---:B------:R-:W-:Y:S01]  /*11890*/  FMUL.FTZ R211, R9.reuse, R211 ;  /* 0x000000d309d37220 */ /* 0x040fe20000410000 */
[----:B------:R-:W-:Y:S01]  /*118a0*/  IADD3 R15, R12, -R15, RZ ;  /* 0x8000000f0c0f7210 */ /* 0x000fe20007ffe0ff */
[----:B------:R-:W-:Y:S01]  /*118b0*/  FMUL.FTZ R210, R9, R210 ;  /* 0x000000d209d27220 */ /* 0x000fe20000410000 */
[----:B------:R-:W-:Y:S01]  /*118c0*/  F2FP.PACK_AB R214, R215, R214 ;  /* 0x000000d6d7d6723e */ /* 0x000fe200000000ff */
[C---:B------:R-:W-:Y:S01]  /*118d0*/  FMUL.FTZ R207, R14.reuse, R207 ;  /* 0x000000cf0ecf7220 */ /* 0x040fe20000410000 */
[----:B------:R-:W-:Y:S01]  /*118e0*/  LEA.HI R9, R15, R15, RZ, 0x1 ;  /* 0x0000000f0f097211 */ /* 0x000fe200078f08ff */
[C---:B------:R-:W-:Y:S01]  /*118f0*/  FMUL.FTZ R202, R14.reuse, R202 ;  /* 0x000000ca0eca7220 */ /* 0x040fe20000410000 */
[----:B------:R-:W-:Y:S01]  /*11900*/  F2FP.PACK_AB R210, R211, R210 ;  /* 0x000000d2d3d2723e */ /* 0x000fe200000000ff */
[C---:B------:R-:W-:Y:S01]  /*11910*/  FMUL.FTZ R203, R14.reuse, R203 ;  /* 0x000000cb0ecb7220 */ /* 0x040fe20000410000 */
[----:B------:R-:W-:Y:S01]  /*11920*/  LOP3.LUT R16, R9, 0x3fffffe, RZ, 0xc0, !PT ;  /* 0x03fffffe09107812 */ /* 0x000fe200078ec0ff */
[C---:B------:R-:W-:Y:S01]  /*11930*/  FMUL.FTZ R198, R14.reuse, R198 ;  /* 0x000000c60ec67220 */ /* 0x040fe20000410000 */
[----:B------:R-:W-:Y:S01]  /*11940*/  F2FP.PACK_AB R206, R207, R206 ;  /* 0x000000cecfce723e */ /* 0x000fe200000000ff */
[C---:B------:R-:W-:Y:S01]  /*11950*/  FMUL.FTZ R199, R14.reuse, R199 ;  /* 0x000000c70ec77220 */ /* 0x040fe20000410000 */
[----:B------:R-:W-:Y:S01]  /*11960*/  F2FP.PACK_AB R202, R203, R202 ;  /* 0x000000cacbca723e */ /* 0x000fe200000000ff */
[C---:B------:R-:W-:Y:S01]  /*11970*/  FMUL.FTZ R194, R14.reuse, R194 ;  /* 0x000000c20ec27220 */ /* 0x040fe20000410000 */
[----:B------:R-:W1:Y:S01]  /*11980*/  @P4 MUFU.LG2 R11, R11 ;  /* 0x0000000b000b4308 */ /* 0x000e620000000c00 */
[----:B------:R-:W-:Y:S01]  /*11990*/  FMUL.FTZ R195, R14, R195 ;  /* 0x000000c30ec37220 */ /* 0x000fe20000410000 */
[----:B------:R-:W-:Y:S01]  /*119a0*/  SHF.R.S32.HI R14, RZ, 0x1, R9 ;  /* 0x00000001ff0e7819 */ /* 0x000fe20000011409 */
[----:B------:R-:W-:Y:S01]  /*119b0*/  IMAD.IADD R15, R15, 0x1, -R16 ;  /* 0x000000010f0f7824 */ /* 0x000fe200078e0a10 */
[----:B------:R-:W-:Y:S01]  /*119c0*/  F2FP.PACK_AB R198, R199, R198 ;  /* 0x000000c6c7c6723e */ /* 0x000fe200000000ff */
[C---:B---3--:R-:W-:Y:S01]  /*119d0*/  FMUL.FTZ R204, R13.reuse, R204 ;  /* 0x000000cc0dcc7220 */ /* 0x048fe20000410000 */
[C---:B------:R-:W-:Y:S01]  /*119e0*/  SHF.L.U32 R9, R14.reuse, 0x6, RZ ;  /* 0x000000060e097819 */ /* 0x040fe200000006ff */
[----:B------:R-:W-:Y:S01]  /*119f0*/  FMUL.FTZ R205, R13, R205 ;  /* 0x000000cd0dcd7220 */ /* 0x000fe20000410000 */
[----:B------:R-:W-:Y:S01]  /*11a00*/  LEA R2, R15, R2, 0x4 ;  /* 0x000000020f027211 */ /* 0x000fe200078e20ff */
[----:B------:R-:W-:Y:S01]  /*11a10*/  FMUL.FTZ R200, R13, R200 ;  /* 0x000000c80dc87220 */ /* 0x000fe20000410000 */
[----:B------:R-:W-:Y:S01]  /*11a20*/  LOP3.LUT R16, R9, 0xc0, RZ, 0xc0, !PT ;  /* 0x000000c009107812 */ /* 0x000fe200078ec0ff */
[C---:B------:R-:W-:Y:S01]  /*11a30*/  FMUL.FTZ R201, R13.reuse, R201 ;  /* 0x000000c90dc97220 */ /* 0x040fe20000410000 */
[----:B------:R-:W-:Y:S01]  /*11a40*/  LOP3.LUT R9, R14, 0x1, RZ, 0xc0, !PT ;  /* 0x000000010e097812 */ /* 0x000fe200078ec0ff */
[C---:B------:R-:W-:Y:S01]  /*11a50*/  FMUL.FTZ R196, R13.reuse, R196 ;  /* 0x000000c40dc47220 */ /* 0x040fe20000410000 */
[----:B------:R-:W-:Y:S01]  /*11a60*/  LEA.HI R15, R16, R16, RZ, 0x1d ;  /* 0x00000010100f7211 */ /* 0x000fe200078fe8ff */
[----:B------:R-:W-:Y:S01]  /*11a70*/  FMUL.FTZ R197, R13, R197 ;  /* 0x000000c50dc57220 */ /* 0x000fe20000410000 */
[----:B------:R-:W-:Y:S01]  /*11a80*/  ISETP.NE.U32.AND P0, PT, R9, 0x1, PT ;  /* 0x000000010900780c */ /* 0x000fe20003f05070 */
[----:B------:R-:W-:Y:S01]  /*11a90*/  FMUL.FTZ R192, R13, R192 ;  /* 0x000000c00dc07220 */ /* 0x000fe20000410000 */
[----:B------:R-:W-:Y:S01]  /*11aa0*/  MOV R9, 0xfffffff0 ;  /* 0xfffffff000097802 */ /* 0x000fe20000000f00 */
[----:B------:R-:W-:Y:S01]  /*11ab0*/  IMAD.U32 R2, R2, 0x2, R15 ;  /* 0x0000000202027824 */ /* 0x000fe200078e000f */
[----:B------:R-:W-:Y:S01]  /*11ac0*/  F2FP.PACK_AB R204, R205, R204 ;  /* 0x000000cccdcc723e */ /* 0x000fe200000000ff */
[----:B------:R-:W-:Y:S01]  /*11ad0*/  FMUL.FTZ R13, R13, R193 ;  /* 0x000000c10d0d7220 */ /* 0x000fe20000410000 */
[----:B------:R-:W-:Y:S01]  /*11ae0*/  SEL R9, R9, 0x10, !P0 ;  /* 0x0000001009097807 */ /* 0x000fe20004000000 */
[----:B------:R-:W2:Y:S01]  /*11af0*/  @P3 MUFU.LG2 R10, R10 ;  /* 0x0000000a000a3308 */ /* 0x000ea20000000c00 */
[----:B------:R-:W-:Y:S01]  /*11b00*/  LOP3.LUT P0, RZ, R14, 0x2, RZ, 0xc0, !PT ;  /* 0x000000020eff7812 */ /* 0x000fe2000780c0ff */
[----:B------:R-:W-:Y:S01]  /*11b10*/  USHF.L.U32 UR4, UR4, 0x7, URZ ;  /* 0x0000000704047899 */ /* 0x000fe2000800063f */
[----:B------:R-:W-:Y:S01]  /*11b20*/  SHF.L.U32 R15, R2, 0x1, RZ ;  /* 0x00000001020f7819 */ /* 0x000fe200000006ff */
[----:B------:R-:W-:Y:S01]  /*11b30*/  UIMAD UR13, UR11, UR13, UR5 ;  /* 0x0000000d0b0d72a4 */ /* 0x000fe2000f8e0205 */
[----:B------:R-:W-:Y:S01]  /*11b40*/  F2FP.PACK_AB R200, R201, R200 ;  /* 0x000000c8c9c8723e */ /* 0x000fe200000000ff */
[----:B------:R-:W-:Y:S01]  /*11b50*/  @!UP3 UMOV UR26, UR22 ;  /* 0x00000016001abc82 */ /* 0x000fe20008000000 */
[C---:B------:R-:W-:Y:S01]  /*11b60*/  IADD3 R19, R15.reuse, 0x20, RZ ;  /* 0x000000200f137810 */ /* 0x040fe20007ffe0ff */
[----:B------:R-:W-:Y:S01]  /*11b70*/  STS [R15], R204 ;  /* 0x000000cc0f007388 */ /* 0x000fe20000000800 */
[----:B------:R-:W-:Y:S01]  /*11b80*/  IADD3 R17, R15, R9, RZ ;  /* 0x000000090f117210 */ /* 0x000fe20007ffe0ff */
[----:B------:R-:W3:Y:S01]  /*11b90*/  @P2 MUFU.LG2 R8, R8 ;  /* 0x0000000800082308 */ /* 0x000ee20000000c00 */
[----:B------:R-:W-:Y:S01]  /*11ba0*/  F2FP.PACK_AB R196, R197, R196 ;  /* 0x000000c4c5c4723e */ /* 0x000fe200000000ff */
[----:B------:R-:W-:Y:S01]  /*11bb0*/  STS [R15+0x200], R206 ;  /* 0x000200ce0f007388 */ /* 0x000fe20000000800 */
[----:B------:R-:W-:Y:S01]  /*11bc0*/  F2FP.PACK_AB R13, R13, R192 ;  /* 0x000000c00d0d723e */ /* 0x000fe200000000ff */
[----:B------:R-:W-:Y:S01]  /*11bd0*/  USHF.R.S32.HI UR5, URZ, 0x1f, UR4 ;  /* 0x0000001f3f057899 */ /* 0x000fe20008011404 */
[----:B------:R-:W-:Y:S01]  /*11be0*/  @P0 IADD3 R19, R15, -0x20, RZ ;  /* 0xffffffe00f130810 */ /* 0x000fe20007ffe0ff */
[----:B------:R-:W-:Y:S01]  /*11bf0*/  STS [R17], R200 ;  /* 0x000000c811007388 */ /* 0x000fe20000000800 */
[----:B------:R-:W-:Y:S01]  /*11c00*/  F2FP.PACK_AB R194, R195, R194 ;  /* 0x000000c2c3c2723e */ /* 0x000fe200000000ff */
[----:B------:R-:W4:Y:S01]  /*11c10*/  @P1 MUFU.LG2 R6, R6 ;  /* 0x0000000600061308 */ /* 0x000f220000000c00 */
[----:B------:R-:W-:Y:S01]  /*11c20*/  LOP3.LUT P0, RZ, R3, 0x3, RZ, 0xc0, !PT ;  /* 0x0000000303ff7812 */ /* 0x000fe2000780c0ff */
[----:B------:R-:W-:Y:S01]  /*11c30*/  IMAD.IADD R9, R9, 0x1, R19 ;  /* 0x0000000109097824 */ /* 0x000fe200078e0213 */
[----:B------:R-:W-:Y:S01]  /*11c40*/  STS [R17+0x200], R202 ;  /* 0x000200ca11007388 */ /* 0x000fe20000000800 */
[----:B------:R-:W-:Y:S01]  /*11c50*/  @!UP3 USHF.R.S32.HI UR27, URZ, 0x1f, UR22 ;  /* 0x0000001f3f1bb899 */ /* 0x000fe20008011416 */
[----:B-1----:R-:W-:Y:S01]  /*11c60*/  @P4 FMUL.FTZ R14, R11, 0.69314718246459960938 ;  /* 0x3f3172180b0e4820 */ /* 0x002fe20000410000 */
[----:B------:R-:W-:Y:S01]  /*11c70*/  USHF.R.S32.HI UR6, URZ, 0x1f, UR13 ;  /* 0x0000001f3f067899 */ /* 0x000fe2000801140d */
[----:B------:R-:W-:Y:S01]  /*11c80*/  STS [R15+0x1000], R220 ;  /* 0x001000dc0f007388 */ /* 0x000fe20000000800 */
[----:B------:R-:W-:Y:S01]  /*11c90*/  UIADD3 UR4, UP2, UP1, UR4, UR26, UR13 ;  /* 0x0000001a04047290 */ /* 0x000fe2000f95e00d */
[----:B--2---:R-:W-:Y:S01]  /*11ca0*/  @P3 FMUL.FTZ R11, R10, 0.69314718246459960938 ;  /* 0x3f3172180a0b3820 */ /* 0x004fe20000410000 */
[----:B------:R-:W-:Y:S01]  /*11cb0*/  @!UP0 UMOV UR20, UR24 ;  /* 0x0000001800148c82 */ /* 0x000fe20008000000 */
[----:B------:R-:W-:Y:S01]  /*11cc0*/  STS [R15+0x1200], R222 ;  /* 0x001200de0f007388 */ /* 0x000fe20000000800 */
[----:B---3--:R-:W-:Y:S01]  /*11cd0*/  @P2 FMUL.FTZ R8, R8, 0.69314718246459960938 ;  /* 0x3f31721808082820 */ /* 0x008fe20000410000 */
[----:B------:R-:W-:Y:S01]  /*11ce0*/  UIADD3.X UR5, UR5, UR27, UR6, UP2, UP1 ;  /* 0x0000001b05057290 */ /* 0x000fe200097e2406 */
[----:B------:R-:W-:Y:S01]  /*11cf0*/  MOV R3, 0x7f800000 ;  /* 0x7f80000000037802 */ /* 0x000fe20000000f00 */
[----:B------:R-:W-:Y:S01]  /*11d00*/  STS [R17+0x1000], R216 ;  /* 0x001000d811007388 */ /* 0x000fe20000000800 */
[----:B----4-:R-:W-:Y:S01]  /*11d10*/  @P1 FMUL.FTZ R6, R6, 0.69314718246459960938 ;  /* 0x3f31721806061820 */ /* 0x010fe20000410000 */
[----:B------:R-:W-:Y:S01]  /*11d20*/  MOV R0, 0x7f800000 ;  /* 0x7f80000000007802 */ /* 0x000fe20000000f00 */
[----:B------:R-:W-:Y:S01]  /*11d30*/  @P4 FFMA.FTZ R3, R133, c[0x0][0x238], R14 ;  /* 0x00008e0085034a23 */ /* 0x000fe2000001000e */
[----:B------:R-:W-:Y:S01]  /*11d40*/  STS [R17+0x1200], R218 ;  /* 0x001200da11007388 */ /* 0x000fe20000000800 */
[----:B------:R-:W-:Y:S01]  /*11d50*/  MOV R2, 0x7f800000 ;  /* 0x7f80000000027802 */ /* 0x000fe20000000f00 */
[----:B------:R-:W-:-:S02]  /*11d60*/  @P2 FFMA.FTZ R0, R5, c[0x0][0x238], R8 ;  /* 0x00008e0005002a23 */ /* 0x000fc40000010008 */
[----:B------:R-:W-:Y:S01]  /*11d70*/  STS [R19], R196 ;  /* 0x000000c413007388 */ /* 0x000fe20000000800 */
[----:B------:R-:W-:-:S03]  /*11d80*/  @P1 FFMA.FTZ R2, R7, c[0x0][0x238], R6 ;  /* 0x00008e0007021a23 */ /* 0x000fc60000010006 */
[----:B------:R-:W-:Y:S04]  /*11d90*/  STS [R19+0x200], R198 ;  /* 0x000200c613007388 */ /* 0x000fe80000000800 */
[----:B------:R-:W-:Y:S04]  /*11da0*/  STS [R9], R13 ;  /* 0x0000000d09007388 */ /* 0x000fe80000000800 */
[----:B------:R-:W-:Y:S04]  /*11db0*/  STS [R9+0x200], R194 ;  /* 0x000200c209007388 */ /* 0x000fe80000000800 */
[----:B------:R-:W-:Y:S04]  /*11dc0*/  STS [R19+0x1000], R212 ;  /* 0x001000d413007388 */ /* 0x000fe80000000800 */
[----:B------:R-:W-:Y:S04]  /*11dd0*/  STS [R19+0x1200], R214 ;  /* 0x001200d613007388 */ /* 0x000fe80000000800 */
[----:B------:R-:W-:Y:S04]  /*11de0*/  STS [R9+0x1000], R208 ;  /* 0x001000d009007388 */ /* 0x000fe80000000800 */
[----:B------:R1:W-:Y:S04]  /*11df0*/  STS [R9+0x1200], R210 ;  /* 0x001200d209007388 */ /* 0x0003e80000000800 */
[----:B------:R-:W-:Y:S01]  /*11e00*/  BAR.SYNC.DEFER_BLOCKING 0x0 ;  /* 0x0000000000007b1d */ /* 0x000fe20000010000 */
[----:B-1----:R-:W-:-:S02]  /*11e10*/  IMAD.MOV.U32 R9, RZ, RZ, 0x7f800000 ;  /* 0x7f800000ff097424 */ /* 0x002fc400078e00ff */
[----:B------:R-:W-:-:S03]  /*11e20*/  @P3 FFMA.FTZ R9, R132, c[0x0][0x238], R11 ;  /* 0x00008e0084093a23 */ /* 0x000fc6000001000b */
[----:B------:R1:W2:Y:S04]  /*11e30*/  LDS.128 R24, [R191] ;  /* 0x00000000bf187984 */ /* 0x0002a80000000c00 */
[----:B------:R1:W3:Y:S04]  /*11e40*/  LDS.128 R20, [R191+0x800] ;  /* 0x00080000bf147984 */ /* 0x0002e80000000c00 */
[----:B------:R1:W4:Y:S04]  /*11e50*/  LDS.128 R16, [R191+0x1000] ;  /* 0x00100000bf107984 */ /* 0x0003280000000c00 */
[----:B------:R1:W1:Y:S01]  /*11e60*/  LDS.128 R28, [R191+0x1800] ;  /* 0x00180000bf1c7984 */ /* 0x0002620000000c00 */
[----:B------:R-:W-:Y:S05]  /*11e70*/  @P0 BRA `(.L_x_139) ;  /* 0x0000020000000947 */ /* 0x000fea0003800000 */
[----:B------:R-:W-:-:S05]  /*11e80*/  IMAD R189, R189, 0x10, R190 ;  /* 0x00000010bdbd7824 */ /* 0x000fca00078e02be */
[C---:B------:R-:W-:Y:S02]  /*11e90*/  ISETP.GE.AND P6, PT, R189.reuse, UR8, PT ;  /* 0x00000008bd007c0c */ /* 0x040fe4000bfc6270 */
[C---:B------:R-:W-:Y:S02]  /*11ea0*/  IADD3 R7, R189.reuse, 0x8, RZ ;  /* 0x00000008bd077810 */ /* 0x040fe40007ffe0ff */
[----:B------:R-:W-:Y:S02]  /*11eb0*/  IADD3 R11, R189, 0x40, RZ ;  /* 0x00000040bd0b7810 */ /* 0x000fe40007ffe0ff */
[----:B------:R-:W-:Y:S02]  /*11ec0*/  ISETP.GE.AND P5, PT, R7, UR8, PT ;  /* 0x0000000807007c0c */ /* 0x000fe4000bfa6270 */
[----:B------:R-:W-:Y:S02]  /*11ed0*/  IADD3 R10, R189, 0x48, RZ ;  /* 0x00000048bd0a7810 */ /* 0x000fe40007ffe0ff */
[----:B------:R-:W-:-:S02]  /*11ee0*/  ISETP.GE.AND P4, PT, R11, UR8, PT ;  /* 0x000000080b007c0c */ /* 0x000fc4000bf86270 */
[----:B------:R-:W-:Y:S01]  /*11ef0*/  ISETP.GE.AND P3, PT, R10, UR8, PT ;  /* 0x000000080a007c0c */ /* 0x000fe2000bf66270 */
[----:B------:R-:W-:-:S05]  /*11f00*/  @!P6 IMAD R5, R189, UR21, RZ ;  /* 0x00000015bd05ec24 */ /* 0x000fca000f8e02ff */
[----:B------:R-:W-:Y:S01]  /*11f10*/  @!P6 IADD3 R8, P0, R5, UR4, RZ ;  /* 0x000000040508ec10 */ /* 0x000fe2000ff1e0ff */
[----:B------:R-:W-:-:S03]  /*11f20*/  @!P5 IMAD R7, R7, UR21, RZ ;  /* 0x000000150707dc24 */ /* 0x000fc6000f8e02ff */
[----:B------:R-:W-:Y:S01]  /*11f30*/  @!P6 LEA.HI.X.SX32 R5, R5, UR5, 0x1, P0 ;  /* 0x000000050505ec11 */ /* 0x000fe200080f0eff */
[----:B------:R-:W-:Y:S01]  /*11f40*/  @!P4 IMAD R11, R11, UR21, RZ ;  /* 0x000000150b0bcc24 */ /* 0x000fe2000f8e02ff */
[----:B------:R-:W-:Y:S01]  /*11f50*/  @!P6 LEA R14, P1, R8, c[0x0][0x200], 0x2 ;  /* 0x00008000080eea11 */ /* 0x000fe200078210ff */
[----:B------:R-:W-:Y:S01]  /*11f60*/  @!P3 IMAD R10, R10, UR21, RZ ;  /* 0x000000150a0abc24 */ /* 0x000fe2000f8e02ff */
[C---:B------:R-:W-:Y:S02]  /*11f70*/  @!P5 IADD3 R6, P0, R7.reuse, UR4, RZ ;  /* 0x000000040706dc10 */ /* 0x040fe4000ff1e0ff */
[----:B------:R-:W-:Y:S02]  /*11f80*/  @!P6 LEA.HI.X R15, R8, c[0x0][0x204], R5, 0x2, P1 ;  /* 0x00008100080fea11 */ /* 0x000fe400008f1405 */
[----:B------:R-:W-:Y:S02]  /*11f90*/  @!P5 LEA.HI.X.SX32 R5, R7, UR5, 0x1, P0 ;  /* 0x000000050705dc11 */ /* 0x000fe400080f0eff */
[----:B------:R-:W-:Y:S01]  /*11fa0*/  @!P5 LEA R32, P2, R6, c[0x0][0x200], 0x2 ;  /* 0x000080000620da11 */ /* 0x000fe200078410ff */
[----:B------:R4:W-:Y:S01]  /*11fb0*/  @!P6 STG.E [R14.64], R3 ;  /* 0x000000030e00e986 */ /* 0x0009e2000c101912 */
[----:B------:R-:W-:-:S02]  /*11fc0*/  @!P4 IADD3 R7, P1, R11, UR4, RZ ;  /* 0x000000040b07cc10 */ /* 0x000fc4000ff3e0ff */
[----:B------:R-:W-:Y:S02]  /*11fd0*/  @!P3 IADD3 R8, P0, R10, UR4, RZ ;  /* 0x000000040a08bc10 */ /* 0x000fe4000ff1e0ff */
[----:B------:R-:W-:Y:S02]  /*11fe0*/  @!P5 LEA.HI.X R33, R6, c[0x0][0x204], R5, 0x2, P2 ;  /* 0x000081000621da11 */ /* 0x000fe400010f1405 */
[----:B------:R-:W-:Y:S02]  /*11ff0*/  @!P4 LEA.HI.X.SX32 R6, R11, UR5, 0x1, P1 ;  /* 0x000000050b06cc11 */ /* 0x000fe400088f0eff */
[----:B------:R-:W-:Y:S01]  /*12000*/  @!P3 LEA.HI.X.SX32 R5, R10, UR5, 0x1, P0 ;  /* 0x000000050a05bc11 */ /* 0x000fe200080f0eff */
[----:B------:R4:W-:Y:S01]  /*12010*/  @!P5 STG.E [R32.64], R9 ;  /* 0x000000092000d986 */ /* 0x0009e2000c101912 */
[----:B------:R-:W-:Y:S02]  /*12020*/  @!P4 LEA R34, P1, R7, c[0x0][0x200], 0x2 ;  /* 0x000080000722ca11 */ /* 0x000fe400078210ff */
[----:B------:R-:W-:-:S02]  /*12030*/  @!P3 LEA R10, P0, R8, c[0x0][0x200], 0x2 ;  /* 0x00008000080aba11 */ /* 0x000fc400078010ff */
[----:B------:R-:W-:Y:S02]  /*12040*/  @!P4 LEA.HI.X R35, R7, c[0x0][0x204], R6, 0x2, P1 ;  /* 0x000081000723ca11 */ /* 0x000fe400008f1406 */
[----:B------:R-:W-:-:S03]  /*12050*/  @!P3 LEA.HI.X R11, R8, c[0x0][0x204], R5, 0x2, P0 ;  /* 0x00008100080bba11 */ /* 0x000fc600000f1405 */
[----:B------:R4:W-:Y:S04]  /*12060*/  @!P4 STG.E [R34.64], R0 ;  /* 0x000000002200c986 */ /* 0x0009e8000c101912 */
[----:B------:R4:W-:Y:S02]  /*12070*/  @!P3 STG.E [R10.64], R2 ;  /* 0x000000020a00b986 */ /* 0x0009e4000c101912 */
.L_x_139:
[----:B------:R-:W-:Y:S05]  /*12080*/  BSYNC B0 ;  /* 0x0000000000007941 */ /* 0x000fea0003800000 */
.L_x_138:
[----:B------:R-:W5:Y:S01]  /*12090*/  S2R R5, SR_TID.X ;  /* 0x0000000000057919 */ /* 0x000f620000002100 */
[----:B------:R-:W-:Y:S01]  /*120a0*/  UIMAD UR10, UR10, -0x80, UR17 ;  /* 0xffffff800a0a78a4 */ /* 0x000fe2000f8e0211 */
[C---:B------:R-:W-:Y:S01]  /*120b0*/  IADD3 R8, P0, R228.reuse, UR20, RZ ;  /* 0x00000014e4087c10 */ /* 0x040fe2000ff1e0ff */
[----:B------:R-:W-:Y:S01]  /*120c0*/  USHF.R.S32.HI UR6, URZ, 0x1f, UR11 ;  /* 0x0000001f3f067899 */ /* 0x000fe2000801140b */
[----:B------:R-:W-:Y:S01]  /*120d0*/  ISETP.GE.AND P1, PT, R228, c[0x0][0x220], PT ;  /* 0x00008800e4007a0c */ /* 0x000fe20003f26270 */
[----:B------:R-:W-:Y:S01]  /*120e0*/  ULDC.64 UR4, c[0x0][0x1f0] ;  /* 0x00007c0000047ab9 */ /* 0x000fe20000000a00 */
[----:B------:R-:W-:Y:S01]  /*120f0*/  BSSY B0, `(.L_x_140) ;  /* 0x000001b000007945 */ /* 0x000fe20003800000 */
[----:B------:R-:W-:-:S04]  /*12100*/  UIMAD UR4, UR6, UR4, URZ ;  /* 0x00000004060472a4 */ /* 0x000fc8000f8e023f */
[----:B------:R-:W-:Y:S01]  /*12110*/  UIMAD UR4, UR11, UR5, UR4 ;  /* 0x000000050b0472a4 */ /* 0x000fe2000f8e0204 */
[----:B----45:R-:W-:-:S04]  /*12120*/  SHF.R.S32.HI R0, RZ, 0x1f, R5 ;  /* 0x0000001fff007819 */ /* 0x030fc80000011405 */
[----:B------:R-:W-:Y:S02]  /*12130*/  LEA.HI R3, R0, R5, RZ, 0x2 ;  /* 0x0000000500037211 */ /* 0x000fe400078f10ff */
[----:B------:R-:W4:Y:S02]  /*12140*/  S2R R0, SR_CTAID.Z ;  /* 0x0000000000007919 */ /* 0x000f240000002700 */
[----:B------:R-:W-:Y:S02]  /*12150*/  LOP3.LUT R2, R3, 0xfffffffc, RZ, 0xc0, !PT ;  /* 0xfffffffc03027812 */ /* 0x000fe400078ec0ff */
[----:B------:R-:W-:-:S03]  /*12160*/  SHF.R.S32.HI R6, RZ, 0x2, R3 ;  /* 0x00000002ff067819 */ /* 0x000fc60000011403 */
[----:B------:R-:W-:Y:S01]  /*12170*/  IMAD.IADD R2, R5, 0x1, -R2 ;  /* 0x0000000105027824 */ /* 0x000fe200078e0a02 */
[----:B------:R-:W-:-:S03]  /*12180*/  SHF.R.S32.HI R7, RZ, 0x1f, R6 ;  /* 0x0000001fff077819 */ /* 0x000fc60000011406 */
[----:B------:R-:W-:-:S05]  /*12190*/  IMAD.SHL.U32 R2, R2, 0x8, RZ ;  /* 0x0000000802027824 */ /* 0x000fca00078e00ff */
[----:B------:R-:W-:-:S04]  /*121a0*/  SHF.R.S32.HI R2, RZ, 0x1f, R2 ;  /* 0x0000001fff027819 */ /* 0x000fc80000011402 */
[----:B------:R-:W-:Y:S01]  /*121b0*/  IADD3.X R9, R2, UR7, RZ, P0, !PT ;  /* 0x0000000702097c10 */ /* 0x000fe200087fe4ff */
[----:B------:R-:W-:Y:S01]  /*121c0*/  IMAD.U32 R2, RZ, RZ, UR16 ;  /* 0x00000010ff027e24 */ /* 0x000fe2000f8e00ff */
[----:B------:R-:W-:-:S03]  /*121d0*/  ISETP.GE.OR P0, PT, R12, UR10, P1 ;  /* 0x0000000a0c007c0c */ /* 0x000fc60008f06670 */
[----:B----4-:R-:W-:-:S04]  /*121e0*/  IMAD.WIDE.U32 R8, R0, c[0x0][0x1f0], R8 ;  /* 0x00007c0000087a25 */ /* 0x010fc800078e0008 */
[----:B------:R-:W-:Y:S01]  /*121f0*/  IMAD.WIDE R10, R2, 0x80, R6 ;  /* 0x00000080020a7825 */ /* 0x000fe200078e0206 */
[----:B------:R-:W-:-:S05]  /*12200*/  IADD3 R13, R9, UR4, RZ ;  /* 0x00000004090d7c10 */ /* 0x000fca000fffe0ff */
        /* <DEDUP_REMOVED lines=8> */
[----:B--2---:R2:W-:Y:S02]  /*12290*/  STG.E.128 [R14.64], R24 ;  /* 0x000000180e007986 */ /* 0x0045e4000c101d12 */
.L_x_141:
[----:B------:R-:W-:Y:S05]  /*122a0*/  BSYNC B0 ;  /* 0x0000000000007941 */ /* 0x000fea0003800000 */
.L_x_140:
[----:B------:R-:W-:Y:S01]  /*122b0*/  LEA.HI.SX32 R4, R4, 0x20, 0x1e ;  /* 0x0000002004047811 */ /* 0x000fe200078ff2ff */
[----:B------:R-:W-:Y:S03]  /*122c0*/  BSSY B0, `(.L_x_142) ;  /* 0x000000e000007945 */ /* 0x000fe60003800000 */
[----:B------:R-:W-:-:S13]  /*122d0*/  ISETP.GE.OR P0, PT, R4, UR10, P1 ;  /* 0x0000000a04007c0c */ /* 0x000fda0008f06670 */
[----:B------:R-:W-:Y:S05]  /*122e0*/  @P0 BRA `(.L_x_143) ;  /* 0x000000b000000947 */ /* 0x000fea0003800000 */
[----:B------:R-:W-:Y:S01]  /*122f0*/  IADD3 R2, P0, R10, 0x20, RZ ;  /* 0x000000200a027810 */ /* 0x000fe20007f1e0ff */
        /* <DEDUP_REMOVED lines=9> */
[----:B---3--:R3:W-:Y:S02]  /*12390*/  STG.E.128 [R2.64], R20 ;  /* 0x0000001402007986 */ /* 0x0087e4000c101d12 */
.L_x_143:
[----:B------:R-:W-:Y:S05]  /*123a0*/  BSYNC B0 ;  /* 0x0000000000007941 */ /* 0x000fea0003800000 */
.L_x_142:
[----:B------:R-:W-:Y:S01]  /*123b0*/  IADD3 R0, R6, 0x40, RZ ;  /* 0x0000004006007810 */ /* 0x000fe20007ffe0ff */
[----:B------:R-:W-:Y:S03]  /*123c0*/  BSSY B0, `(.L_x_144) ;  /* 0x000000e000007945 */ /* 0x000fe60003800000 */
[----:B------:R-:W-:-:S13]  /*123d0*/  ISETP.GE.OR P0, PT, R0, UR8, P1 ;  /* 0x0000000800007c0c */ /* 0x000fda0008f06670 */
[----:B------:R-:W-:Y:S05]  /*123e0*/  @P0 BRA `(.L_x_145) ;  /* 0x000000b000000947 */ /* 0x000fea0003800000 */
[----:B---3--:R-:W-:Y:S01]  /*123f0*/  IADD3 R2, P0, R10, 0x40, RZ ;  /* 0x000000400a027810 */ /* 0x008fe20007f1e0ff */
        /* <DEDUP_REMOVED lines=10> */
.L_x_145:
[----:B------:R-:W-:Y:S05]  /*124a0*/  BSYNC B0 ;  /* 0x0000000000007941 */ /* 0x000fea0003800000 */
.L_x_144:
[----:B------:R-:W-:-:S04]  /*124b0*/  IADD3 R6, R6, 0x60, RZ ;  /* 0x0000006006067810 */ /* 0x000fc80007ffe0ff */
[----:B------:R-:W-:-:S13]  /*124c0*/  ISETP.GE.OR P1, PT, R6, UR8, P1 ;  /* 0x0000000806007c0c */ /* 0x000fda0008f26670 */
[----:B------:R-:W-:Y:S05]  /*124d0*/  @P1 EXIT ;  /* 0x000000000000194d */ /* 0x000fea0003800000 */
[----:B------:R-:W-:Y:S01]  /*124e0*/  IADD3 R0, P0, R10, 0x60, RZ ;  /* 0x000000600a007810 */ /* 0x000fe20007f1e0ff */
[----:B------:R-:W-:Y:S01]  /*124f0*/  IMAD.MOV.U32 R4, RZ, RZ, R8 ;  /* 0x000000ffff047224 */ /* 0x000fe200078e0008 */
[----:B------:R-:W-:-:S03]  /*12500*/  MOV R5, R13 ;  /* 0x0000000d00057202 */ /* 0x000fc60000000f00 */
[----:B------:R-:W-:Y:S02]  /*12510*/  IMAD.X R10, RZ, RZ, R11, P0 ;  /* 0x000000ffff0a7224 */ /* 0x000fe400000e060b */
[----:B------:R-:W-:-:S04]  /*12520*/  IMAD.WIDE.U32 R4, R0, c[0x0][0x1e8], R4 ;  /* 0x00007a0000047a25 */ /* 0x000fc800078e0004 */
[----:B---3--:R-:W-:Y:S01]  /*12530*/  IMAD R3, R10, c[0x0][0x1e8], RZ ;  /* 0x00007a000a037a24 */ /* 0x008fe200078e02ff */
[----:B------:R-:W-:-:S03]  /*12540*/  LEA R2, P0, R4, c[0x0][0x1d0], 0x1 ;  /* 0x0000740004027a11 */ /* 0x000fc600078008ff */
[----:B------:R-:W-:-:S05]  /*12550*/  IMAD R3, R0, c[0x0][0x1ec], R3 ;  /* 0x00007b0000037a24 */ /* 0x000fca00078e0203 */
[----:B------:R-:W-:-:S04]  /*12560*/  IADD3 R3, R5, R3, RZ ;  /* 0x0000000305037210 */ /* 0x000fc80007ffe0ff */
[----:B------:R-:W-:-:S05]  /*12570*/  LEA.HI.X R3, R4, c[0x0][0x1d4], R3, 0x1, P0 ;  /* 0x0000750004037a11 */ /* 0x000fca00000f0c03 */
[----:B-1----:R-:W-:Y:S01]  /*12580*/  STG.E.128 [R2.64], R28 ;  /* 0x0000001c02007986 */ /* 0x002fe2000c101d12 */
[----:B------:R-:W-:Y:S05]  /*12590*/  EXIT ;  /* 0x000000000000794d */ /* 0x000fea0003800000 */
.L_x_99:
[----:B-1----:R-:W-:Y:S01]  /*125a0*/  UISETP.NE.AND UP4, UPT, UR15, -0x1, UPT ;  /* 0xffffffff0f00788c */ /* 0x002fe2000bf85270 */
[----:B------:R-:W-:Y:S01]  /*125b0*/  SHF.R.S32.HI R3, RZ, 0x1f, R182 ;  /* 0x0000001fff037819 */ /* 0x000fe200000114b6 */
[----:B------:R-:W-:Y:S01]  /*125c0*/  ULDC.64 UR4, c[0x0][0x1e8] ;  /* 0x00007a0000047ab9 */ /* 0x000fe20000000a00 */
[----:B------:R-:W1:Y:S01]  /*125d0*/  S2R R8, SR_CTAID.Z ;  /* 0x0000000000087919 */ /* 0x000e620000002700 */
[----:B------:R-:W-:Y:S01]  /*125e0*/  USHF.R.S32.HI UR11, URZ, 0x1f, UR12 ;  /* 0x0000001f3f0b7899 */ /* 0x000fe2000801140c */
[----:B------:R-:W-:Y:S01]  /*125f0*/  LEA.HI R6, R3, R182, RZ, 0x2 ;  /* 0x000000b603067211 */ /* 0x000fe200078f10ff */
[----:B------:R-:W-:Y:S01]  /*12600*/  ULDC.64 UR8, c[0x0][0x1e0] ;  /* 0x0000780000087ab9 */ /* 0x000fe20000000a00 */
[----:B------:R-:W-:Y:S01]  /*12610*/  IMAD.U32 R13, RZ, RZ, UR16 ;  /* 0x00000010ff0d7e24 */ /* 0x000fe2000f8e00ff */
[----:B------:R-:W-:Y:S01]  /*12620*/  ULDC.U8 UR13, c[0x0][0x328] ;  /* 0x0000ca00000d7ab9 */ /* 0x000fe20000000000 */
[----:B------:R-:W-:Y:S01]  /*12630*/  LOP3.LUT R3, R6, 0xfffffffc, RZ, 0xc0, !PT ;  /* 0xfffffffc06037812 */ /* 0x000fe200078ec0ff */
[----:B------:R-:W-:Y:S01]  /*12640*/  UISETP.NE.AND UP3, UPT, UR13, URZ, UPT ;  /* 0x0000003f0d00728c */ /* 0x000fe2000bf65270 */
[----:B------:R-:W-:Y:S01]  /*12650*/  SHF.R.S32.HI R6, RZ, 0x2, R6 ;  /* 0x00000002ff067819 */ /* 0x000fe20000011406 */
[----:B------:R-:W-:Y:S01]  /*12660*/  @UP4 UIMAD.WIDE.U32 UR20, UR15, UR4, URZ ;  /* 0x000000040f1442a5 */ /* 0x000fe2000f8e003f */
[----:B------:R-:W-:Y:S01]  /*12670*/  BSSY B0, `(.L_x_146) ;  /* 0x000003b000007945 */ /* 0x000fe20003800000 */
[----:B------:R-:W-:Y:S01]  /*12680*/  @!UP4 USHF.R.S32.HI UR14, URZ, 0x1f, UR6 ;  /* 0x0000001f3f0ec899 */ /* 0x000fe20008011406 */
[----:B------:R-:W-:Y:S01]  /*12690*/  IMAD.IADD R182, R182, 0x1, -R3 ;  /* 0x00000001b6b67824 */ /* 0x000fe200078e0a03 */
[----:B------:R-:W-:Y:S01]  /*126a0*/  @UP4 UIMAD UR10, UR15, UR5, UR21 ;  /* 0x000000050f0a42a4 */ /* 0x000fe2000f8e0215 */
[----:B------:R-:W-:Y:S01]  /*126b0*/  SHF.R.S32.HI R7, RZ, 0x1f, R6 ;  /* 0x0000001fff077819 */ /* 0x000fe20000011406 */
[----:B------:R-:W-:Y:S01]  /*126c0*/  @!UP4 UIMAD UR14, UR14, UR8, URZ ;  /* 0x000000080e0ec2a4 */ /* 0x000fe2000f8e023f */
[----:B------:R-:W-:Y:S01]  /*126d0*/  IMAD.SHL.U32 R0, R182, 0x8, RZ ;  /* 0x00000008b6007824 */ /* 0x000fe200078e00ff */
[----:B------:R-:W-:-:S02]  /*126e0*/  ULDC.64 UR4, c[0x0][0x1f0] ;  /* 0x00007c0000047ab9 */ /* 0x000fc40000000a00 */
[----:B------:R-:W-:Y:S01]  /*126f0*/  UIMAD UR4, UR11, UR4, URZ ;  /* 0x000000040b0472a4 */ /* 0x000fe2000f8e023f */
[----:B------:R-:W-:Y:S01]  /*12700*/  IMAD.WIDE R12, R13, 0x80, R6 ;  /* 0x000000800d0c7825 */ /* 0x000fe200078e0206 */
[----:B------:R-:W-:Y:S01]  /*12710*/  @!UP4 UIMAD UR14, UR6, UR9, UR14 ;  /* 0x00000009060ec2a4 */ /* 0x000fe2000f8e020e */
[----:B------:R-:W-:Y:S01]  /*12720*/  ISETP.GE.AND P1, PT, R0, c[0x0][0x220], PT ;  /* 0x0000880000007a0c */ /* 0x000fe20003f26270 */
[----:B------:R-:W-:Y:S02]  /*12730*/  ULDC.U8 UR11, c[0x0][0x329] ;  /* 0x0000ca40000b7ab9 */ /* 0x000fe40000000000 */
[----:B------:R-:W-:Y:S02]  /*12740*/  UISETP.NE.AND UP1, UPT, UR11, URZ, UPT ;  /* 0x0000003f0b00728c */ /* 0x000fe4000bf25270 */
[----:B------:R-:W-:Y:S02]  /*12750*/  UISETP.NE.OR UP2, UPT, UR11, URZ, !UP3 ;  /* 0x0000003f0b00728c */ /* 0x000fe4000df45670 */
[----:B------:R-:W-:-:S02]  /*12760*/  @!UP4 UIMAD.WIDE.U32 UR22, UR6, UR8, URZ ;  /* 0x000000080616c2a5 */ /* 0x000fc4000f8e003f */
[----:B------:R-:W-:Y:S02]  /*12770*/  ULDC UR9, c[0x0][0x214] ;  /* 0x0000850000097ab9 */ /* 0x000fe40000000800 */
[----:B------:R-:W-:Y:S02]  /*12780*/  ULDC UR8, c[0x0][0x234] ;  /* 0x00008d0000087ab9 */ /* 0x000fe40000000800 */
[----:B------:R-:W-:Y:S02]  /*12790*/  UISETP.NE.OR UP0, UPT, UR15, -0x1, UP2 ;  /* 0xffffffff0f00788c */ /* 0x000fe40009705670 */
[----:B------:R-:W-:Y:S02]  /*127a0*/  @UP1 ULDC UR11, c[0x0][0x210] ;  /* 0x00008400000b1ab9 */ /* 0x000fe40000000800 */
[----:B------:R-:W-:Y:S02]  /*127b0*/  @UP1 UIMAD UR11, UR11, UR9, URZ ;  /* 0x000000090b0b12a4 */ /* 0x000fe4000f8e023f */
[----:B------:R-:W-:-:S02]  /*127c0*/  @!UP1 USEL UR11, UR9, UR8, !UP3 ;  /* 0x00000008090b9287 */ /* 0x000fc4000d800000 */
[----:B------:R-:W-:Y:S02]  /*127d0*/  UIMAD UR5, UR12, UR5, UR4 ;  /* 0x000000050c0572a4 */ /* 0x000fe4000f8e0204 */
[----:B------:R-:W-:Y:S02]  /*127e0*/  @UP1 UMOV UR13, 0x1 ;  /* 0x00000001000d1882 */ /* 0x000fe40000000000 */
[----:B------:R-:W-:Y:S02]  /*127f0*/  ULDC UR4, c[0x0][0x1c0] ;  /* 0x0000700000047ab9 */ /* 0x000fe40000000800 */
[----:B------:R-:W-:Y:S02]  /*12800*/  @!UP1 UIMAD UR13, UR11, UR4, URZ ;  /* 0x000000040b0d92a4 */ /* 0x000fe4000f8e023f */
[----:B------:R-:W-:Y:S02]  /*12810*/  @!UP4 UMOV UR20, UR22 ;  /* 0x000000160014cc82 */ /* 0x000fe40008000000 */
[----:B------:R-:W-:Y:S01]  /*12820*/  @!UP4 UIADD3 UR10, UR23, UR14, URZ ;  /* 0x0000000e170ac290 */ /* 0x000fe2000fffe03f */
[----:B------:R-:W-:Y:S01]  /*12830*/  IADD3 R2, P0, R0, UR20, RZ ;  /* 0x0000001400027c10 */ /* 0x000fe2000ff1e0ff */
[----:B------:R-:W-:-:S02]  /*12840*/  UIADD3 UR17, -UR7, UR17, URZ ;  /* 0x0000001107117290 */ /* 0x000fc4000fffe13f */
[----:B------:R-:W-:Y:S02]  /*12850*/  UIMAD UR13, UR6, UR13, URZ ;  /* 0x0000000d060d72a4 */ /* 0x000fe4000f8e023f */
[----:B------:R-:W-:Y:S01]  /*12860*/  @!UP0 UIMAD UR15, UR6, UR9, URZ ;  /* 0x00000009060f82a4 */ /* 0x000fe2000f8e023f */
[----:B------:R-:W-:Y:S01]  /*12870*/  LEA.HI.X.SX32 R3, R0, UR10, 0x1, P0 ;  /* 0x0000000a00037c11 */ /* 0x000fe200080f0eff */
[----:B------:R-:W-:Y:S01]  /*12880*/  @UP1 ULDC UR21, c[0x0][0x210] ;  /* 0x0000840000151ab9 */ /* 0x000fe20000000800 */
[C---:B------:R-:W-:Y:S01]  /*12890*/  ISETP.GE.OR P0, PT, R6.reuse, UR17, P1 ;  /* 0x0000001106007c0c */ /* 0x040fe20008f06670 */
[----:B------:R-:W-:Y:S01]  /*128a0*/  USEL UR13, UR13, URZ, UP2 ;  /* 0x0000003f0d0d7287 */ /* 0x000fe20009000000 */
[----:B------:R-:W-:Y:S01]  /*128b0*/  ISETP.GE.AND P6, PT, R6, UR17, PT ;  /* 0x0000001106007c0c */ /* 0x000fe2000bfc6270 */
[----:B------:R-:W-:Y:S01]  /*128c0*/  @!UP1 UMOV UR21, 0x1 ;  /* 0x0000000100159882 */ /* 0x000fe20000000000 */
[----:B-1----:R-:W-:Y:S01]  /*128d0*/  IMAD.WIDE.U32 R8, R8, c[0x0][0x1f0], R2 ;  /* 0x00007c0008087a25 */ /* 0x002fe200078e0002 */
[----:B------:R-:W-:-:S02]  /*128e0*/  UIMAD UR7, UR7, UR21, URZ ;  /* 0x00000015070772a4 */ /* 0x000fc4000f8e023f */
[----:B------:R-:W-:Y:S02]  /*128f0*/  UIMAD UR13, UR12, UR11, UR13 ;  /* 0x0000000b0c0d72a4 */ /* 0x000fe4000f8e020d */
[----:B------:R-:W-:Y:S01]  /*12900*/  UMOV UR24, URZ ;  /* 0x0000003f00187c82 */ /* 0x000fe20008000000 */
[----:B------:R-:W-:Y:S01]  /*12910*/  IADD3 R11, R9, UR5, RZ ;  /* 0x00000005090b7c10 */ /* 0x000fe2000fffe0ff */
[----:B------:R-:W-:Y:S02]  /*12920*/  @!UP2 UMOV UR24, UR15 ;  /* 0x0000000f0018ac82 */ /* 0x000fe40008000000 */
[----:B------:R-:W-:Y:S02]  /*12930*/  UMOV UR25, URZ ;  /* 0x0000003f00197c82 */ /* 0x000fe40008000000 */
[----:B------:R-:W-:Y:S02]  /*12940*/  USHF.R.S32.HI UR4, URZ, 0x1f, UR7 ;  /* 0x0000001f3f047899 */ /* 0x000fe40008011407 */
[----:B------:R-:W-:-:S02]  /*12950*/  @!UP2 USHF.R.S32.HI UR25, URZ, 0x1f, UR15 ;  /* 0x0000001f3f19a899 */ /* 0x000fc4000801140f */
[----:B------:R-:W-:Y:S02]  /*12960*/  USHF.R.S32.HI UR6, URZ, 0x1f, UR13 ;  /* 0x0000001f3f067899 */ /* 0x000fe4000801140d */
[----:B------:R-:W-:-:S04]  /*12970*/  UIADD3 UR7, UP1, UP0, UR7, UR24, UR13 ;  /* 0x0000001807077290 */ /* 0x000fc8000f83e00d */
[----:B------:R-:W-:Y:S01]  /*12980*/  UIADD3.X UR4, UR4, UR25, UR6, UP1, UP0 ;  /* 0x0000001904047290 */ /* 0x000fe20008fe0406 */
[----:B------:R-:W-:Y:S06]  /*12990*/  @P0 BRA `(.L_x_147) ;  /* 0x0000008000000947 */ /* 0x000fec0003800000 */
        /* <DEDUP_REMOVED lines=8> */
.L_x_147:
[----:B------:R-:W-:Y:S05]  /*12a20*/  BSYNC B0 ;  /* 0x0000000000007941 */ /* 0x000fea0003800000 */
.L_x_146:
[----:B------:R-:W-:Y:S01]  /*12a30*/  IADD3 R5, R6, 0x20, RZ ;  /* 0x0000002006057810 */ /* 0x000fe20007ffe0ff */
[----:B------:R-:W-:Y:S03]  /*12a40*/  BSSY B0, `(.L_x_148) ;  /* 0x000000f000007945 */ /* 0x000fe60003800000 */
[C---:B------:R-:W-:Y:S02]  /*12a50*/  ISETP.GE.OR P0, PT, R5.reuse, UR17, P1 ;  /* 0x0000001105007c0c */ /* 0x040fe40008f06670 */
[----:B------:R-:W-:-:S11]  /*12a60*/  ISETP.GE.AND P5, PT, R5, UR17, PT ;  /* 0x0000001105007c0c */ /* 0x000fd6000bfa6270 */
[----:B------:R-:W-:Y:S05]  /*12a70*/  @P0 BRA `(.L_x_149) ;  /* 0x000000b000000947 */ /* 0x000fea0003800000 */
[----:B-1----:R-:W-:Y:S01]  /*12a80*/  IADD3 R3, P0, R12, 0x20, RZ ;  /* 0x000000200c037810 */ /* 0x002fe20007f1e0ff */
        /* <DEDUP_REMOVED lines=9> */
[----:B------:R1:W-:Y:S02]  /*12b20*/  STG.E.128 [R2.64], RZ ;  /* 0x000000ff02007986 */ /* 0x0003e4000c101d12 */
.L_x_149:
[----:B------:R-:W-:Y:S05]  /*12b30*/  BSYNC B0 ;  /* 0x0000000000007941 */ /* 0x000fea0003800000 */
.L_x_148:
        /* <DEDUP_REMOVED lines=16> */
.L_x_151:
[----:B------:R-:W-:Y:S05]  /*12c40*/  BSYNC B0 ;  /* 0x0000000000007941 */ /* 0x000fea0003800000 */
.L_x_150:
[----:B-1----:R-:W-:Y:S01]  /*12c50*/  IADD3 R2, R6, 0x60, RZ ;  /* 0x0000006006027810 */ /* 0x002fe20007ffe0ff */
[----:B------:R-:W-:Y:S03]  /*12c60*/  BSSY B0, `(.L_x_152) ;  /* 0x000000e000007945 */ /* 0x000fe60003800000 */
[C---:B------:R-:W-:Y:S02]  /*12c70*/  ISETP.GE.OR P1, PT, R2.reuse, UR17, P1 ;  /* 0x0000001102007c0c */ /* 0x040fe40008f26670 */
[----:B------:R-:W-:-:S11]  /*12c80*/  ISETP.GE.AND P0, PT, R2, UR17, PT ;  /* 0x0000001102007c0c */ /* 0x000fd6000bf06270 */
        /* <DEDUP_REMOVED lines=10> */
[----:B------:R1:W-:Y:S02]  /*12d30*/  STG.E.128 [R10.64], RZ ;  /* 0x000000ff0a007986 */ /* 0x0003e4000c101d12 */
.L_x_153:
[----:B------:R-:W-:Y:S05]  /*12d40*/  BSYNC B0 ;  /* 0x0000000000007941 */ /* 0x000fea0003800000 */
.L_x_152:
[C---:B------:R-:W-:Y:S02]  /*12d50*/  ISETP.NE.OR P6, PT, R182.reuse, RZ, P6 ;  /* 0x000000ffb600720c */ /* 0x040fe400037c5670 */
[C---:B------:R-:W-:Y:S02]  /*12d60*/  ISETP.NE.OR P5, PT, R182.reuse, RZ, P5 ;  /* 0x000000ffb600720c */ /* 0x040fe40002fa5670 */
[C---:B------:R-:W-:Y:S02]  /*12d70*/  ISETP.NE.OR P4, PT, R182.reuse, RZ, P4 ;  /* 0x000000ffb600720c */ /* 0x040fe40002785670 */
[----:B------:R-:W-:-:S07]  /*12d80*/  ISETP.NE.OR P0, PT, R182, RZ, P0 ;  /* 0x000000ffb600720c */ /* 0x000fce0000705670 */
[----:B------:R-:W-:Y:S02]  /*12d90*/  @!P6 IMAD R7, R6, UR21, RZ ;  /* 0x000000150607ec24 */ /* 0x000fe4000f8e02ff */
[----:B------:R-:W-:Y:S02]  /*12da0*/  @!P5 IMAD R0, R5, UR21, RZ ;  /* 0x000000150500dc24 */ /* 0x000fe4000f8e02ff */
[----:B------:R-:W-:Y:S01]  /*12db0*/  @!P4 IMAD R4, R4, UR21, RZ ;  /* 0x000000150404cc24 */ /* 0x000fe2000f8e02ff */
[C---:B------:R-:W-:Y:S02]  /*12dc0*/  @!P6 IADD3 R6, P1, R7.reuse, UR7, RZ ;  /* 0x000000070706ec10 */ /* 0x040fe4000ff3e0ff */
[----:B------:R-:W-:Y:S02]  /*12dd0*/  @!P5 IADD3 R3, P2, R0, UR7, RZ ;  /* 0x000000070003dc10 */ /* 0x000fe4000ff5e0ff */
[----:B------:R-:W-:Y:S02]  /*12de0*/  @!P6 LEA.HI.X.SX32 R7, R7, UR4, 0x1, P1 ;  /* 0x000000040707ec11 */ /* 0x000fe400088f0eff */
[----:B-1----:R-:W-:-:S02]  /*12df0*/  @!P6 LEA R10, P3, R6, c[0x0][0x200], 0x2 ;  /* 0x00008000060aea11 */ /* 0x002fc400078610ff */
[----:B------:R-:W-:Y:S02]  /*12e00*/  @!P4 IADD3 R5, P1, R4, UR7, RZ ;  /* 0x000000070405cc10 */ /* 0x000fe4000ff3e0ff */
[----:B------:R-:W-:Y:S02]  /*12e10*/  @!P5 LEA.HI.X.SX32 R0, R0, UR4, 0x1, P2 ;  /* 0x000000040000dc11 */ /* 0x000fe400090f0eff */
[----:B------:R-:W-:Y:S02]  /*12e20*/  @!P6 LEA.HI.X R11, R6, c[0x0][0x204], R7, 0x2, P3 ;  /* 0x00008100060bea11 */ /* 0x000fe400018f1407 */
[----:B------:R-:W-:Y:S02]  /*12e30*/  @!P5 LEA R8, P2, R3, c[0x0][0x200], 0x2 ;  /* 0x000080000308da11 */ /* 0x000fe400078410ff */
[----:B------:R-:W-:Y:S02]  /*12e40*/  @!P4 LEA.HI.X.SX32 R4, R4, UR4, 0x1, P1 ;  /* 0x000000040404cc11 */ /* 0x000fe400088f0eff */
[----:B------:R-:W-:-:S02]  /*12e50*/  @!P4 LEA R6, P1, R5, c[0x0][0x200], 0x2 ;  /* 0x000080000506ca11 */ /* 0x000fc400078210ff */
[----:B------:R-:W-:Y:S01]  /*12e60*/  @!P5 LEA.HI.X R9, R3, c[0x0][0x204], R0, 0x2, P2 ;  /* 0x000081000309da11 */ /* 0x000fe200010f1400 */
[----:B------:R-:W-:Y:S01]  /*12e70*/  @!P6 IMAD.MOV.U32 R0, RZ, RZ, 0x7f800000 ;  /* 0x7f800000ff00e424 */ /* 0x000fe200078e00ff */
[----:B------:R-:W-:Y:S01]  /*12e80*/  @!P4 LEA.HI.X R7, R5, c[0x0][0x204], R4, 0x2, P1 ;  /* 0x000081000507ca11 */ /* 0x000fe200008f1404 */
[----:B------:R-:W-:Y:S02]  /*12e90*/  @!P5 IMAD.MOV.U32 R5, RZ, RZ, 0x7f800000 ;  /* 0x7f800000ff05d424 */ /* 0x000fe400078e00ff */
[----:B------:R-:W-:Y:S01]  /*12ea0*/  @!P4 IMAD.MOV.U32 R3, RZ, RZ, 0x7f800000 ;  /* 0x7f800000ff03c424 */ /* 0x000fe200078e00ff */
[----:B------:R1:W-:Y:S04]  /*12eb0*/  @!P6 STG.E [R10.64], R0 ;  /* 0x000000000a00e986 */ /* 0x0003e8000c101912 */
[----:B------:R1:W-:Y:S04]  /*12ec0*/  @!P5 STG.E [R8.64], R5 ;  /* 0x000000050800d986 */ /* 0x0003e8000c101912 */
[----:B------:R1:W-:Y:S01]  /*12ed0*/  @!P4 STG.E [R6.64], R3 ;  /* 0x000000030600c986 */ /* 0x0003e2000c101912 */
[----:B------:R-:W-:Y:S05]  /*12ee0*/  @P0 EXIT ;  /* 0x000000000000094d */ /* 0x000fea0003800000 */
[----:B-1----:R-:W-:Y:S02]  /*12ef0*/  IMAD R0, R2, UR21, RZ ;  /* 0x0000001502007c24 */ /* 0x002fe4000f8e02ff */
[----:B------:R-:W-:-:S03]  /*12f00*/  IMAD.MOV.U32 R5, RZ, RZ, 0x7f800000 ;  /* 0x7f800000ff057424 */ /* 0x000fc600078e00ff */
[----:B------:R-:W-:-:S04]  /*12f10*/  IADD3 R3, P0, R0, UR7, RZ ;  /* 0x0000000700037c10 */ /* 0x000fc8000ff1e0ff */
[----:B------:R-:W-:Y:S02]  /*12f20*/  LEA.HI.X.SX32 R0, R0, UR4, 0x1, P0 ;  /* 0x0000000400007c11 */ /* 0x000fe400080f0eff */
[----:B------:R-:W-:-:S04]  /*12f30*/  LEA R2, P0, R3, c[0x0][0x200], 0x2 ;  /* 0x0000800003027a11 */ /* 0x000fc800078010ff */
[----:B------:R-:W-:-:S05]  /*12f40*/  LEA.HI.X R3, R3, c[0x0][0x204], R0, 0x2, P0 ;  /* 0x0000810003037a11 */ /* 0x000fca00000f1400 */
[----:B------:R-:W-:Y:S01]  /*12f50*/  STG.E [R2.64], R5 ;  /* 0x0000000502007986 */ /* 0x000fe2000c101912 */
[----:B------:R-:W-:Y:S05]  /*12f60*/  EXIT ;  /* 0x000000000000794d */ /* 0x000fea0003800000 */
.L_x_154:
        /* <DEDUP_REMOVED lines=9> */
.L_x_611:


//--------------------- .text._ZN5flash16flash_fwd_kernelI23Flash_fwd_kernel_traitsILi32ELi128ELi128ELi4ELb0ELb0EN7cutlass6half_tE19Flash_kernel_traitsILi32ELi128ELi128ELi4ES3_EELb1ELb1ELb0ELb0ELb0ELb0ELb0ELb0EEEvNS_16Flash_fwd_paramsE --------------------------
	.section	.text._ZN5flash16flash_fwd_kernelI23Flash_fwd_kernel_traitsILi32ELi128ELi128ELi4ELb0ELb0EN7cutlass6half_tE19Flash_kernel_traitsILi32ELi128ELi128ELi4ES3_EELb1ELb1ELb0ELb0ELb0ELb0ELb0ELb0EEEvNS_16Flash_fwd_paramsE,"ax",@progbits
	.sectioninfo	@"SHI_REGISTERS=255"
	.align	128
        .global         _ZN5flash16flash_fwd_kernelI23Flash_fwd_kernel_traitsILi32ELi128ELi128ELi4ELb0ELb0EN7cutlass6half_tE19Flash_kernel_traitsILi32ELi128ELi128ELi4ES3_EELb1ELb1ELb0ELb0ELb0ELb0ELb0ELb0EEEvNS_16Flash_fwd_paramsE
        .type           _ZN5flash16flash_fwd_kernelI23Flash_fwd_kernel_traitsILi32ELi128ELi128ELi4ELb0ELb0EN7cutlass6half_tE19Flash_kernel_traitsILi32ELi128ELi128ELi4ES3_EELb1ELb1ELb0ELb0ELb0ELb0ELb0ELb0EEEvNS_16Flash_fwd_paramsE,@function
        .size           _ZN5flash16flash_fwd_kernelI23Flash_fwd_kernel_traitsILi32ELi128ELi128ELi4ELb0ELb0EN7cutlass6half_tE19Flash_kernel_traitsILi32ELi128ELi128ELi4ES3_EELb1ELb1ELb0ELb0ELb0ELb0ELb0ELb0EEEvNS_16Flash_fwd_paramsE,(.L_x_612 - _ZN5flash16flash_fwd_kernelI23Flash_fwd_kernel_traitsILi32ELi128ELi128ELi4ELb0ELb0EN7cutlass6half_tE19Flash_kernel_traitsILi32ELi128ELi128ELi4ES3_EELb1ELb1ELb0ELb0ELb0ELb0ELb0ELb0EEEvNS_16Flash_fwd_paramsE)
        .other          _ZN5flash16flash_fwd_kernelI23Flash_fwd_kernel_traitsILi32ELi128ELi128ELi4ELb0ELb0EN7cutlass6half_tE19Flash_kernel_traitsILi32ELi128ELi128ELi4ES3_EELb1ELb1ELb0ELb0ELb0ELb0ELb0ELb0EEEvNS_16Flash_fwd_paramsE,@"STO_CUDA_ENTRY STV_DEFAULT"
_ZN5flash16flash_fwd_kernelI23Flash_fwd_kernel_traitsILi32ELi128ELi128ELi4ELb0ELb0EN7cutlass6half_tE19Flash_kernel_traitsILi32ELi128ELi128ELi4ES3_EELb1ELb1ELb0ELb0ELb0ELb0ELb0ELb0EEEvNS_16Flash_fwd_paramsE:
.text._ZN5flash16flash_fwd_kernelI23Flash_fwd_kernel_traitsILi32ELi128ELi128ELi4ELb0ELb0EN7cutlass6half_tE19Flash_kernel_traitsILi32ELi128ELi128ELi4ES3_EELb1ELb1ELb0ELb0ELb0ELb0ELb0ELb0EEEvNS_16Flash_fwd_paramsE:
[----:B------:R-:W-:-:S03]  /*0000*/  MOV R1, c[0x0][0x28] ;  /* 0x00000a0000017a02 */ /* 0x000fc60000000f00 */
[----:B------:R-:W-:Y:S01]  /*0010*/  ULDC.U8 UR4, c[0x0][0x304] ;  /* 0x0000c10000047ab9 */ /* 0x000fe20000000000 */
[----:B------:R-:W-:Y:S01]  /*0020*/  IADD3 R1, R1, -0x98, RZ ;  /* 0xffffff6801017810 */ /* 0x000fe20007ffe0ff */
[----:B------:R-:W-:Y:S01]  /*0030*/  ULDC.64 UR32, c[0x0][0x2f0] ;  /* 0x0000bc0000207ab9 */ /* 0x000fe20000000a00 */
[----:B------:R-:W-:Y:S01]  /*0040*/  ISETP.NE.AND P2, PT, RZ, UR4, PT ;  /* 0x00000004ff007c0c */ /* 0x000fe2000bf45270 */
[----:B------:R-:W-:Y:S01]  /*0050*/  IMAD.U32 R2, RZ, RZ, UR32 ;  /* 0x00000020ff027e24 */ /* 0x000fe2000f8e00ff */
[----:B------:R-:W-:Y:S01]  /*0060*/  ULDC.64 UR26, c[0x0][0x118] ;  /* 0x00004600001a7ab9 */ /* 0x000fe20000000a00 */
[----:B------:R-:W-:Y:S02]  /*0070*/  IMAD.U32 R3, RZ, RZ, UR33 ;  /* 0x00000021ff037e24 */ /* 0x000fe4000f8e00ff */
[----:B------:R-:W-:Y:S02]  /*0080*/  IMAD.MOV.U32 R8, RZ, RZ, c[0x0][0x2fc] ;  /* 0x0000bf00ff087624 */ /* 0x000fe400078e00ff */
[----:B------:R-:W-:Y:S01]  /*0090*/  IMAD.MOV.U32 R7, RZ, RZ, c[0x0][0x2f8] ;  /* 0x0000be00ff077624 */ /* 0x000fe200078e00ff */
[----:B------:R-:W1:Y:S01]  /*00a0*/  S2UR UR11, SR_CTAID.X ;  /* 0x00000000000b79c3 */ /* 0x000e620000002500 */
[----:B------:R-:W2:Y:S01]  /*00b0*/  S2R R24, SR_TID.X ;  /* 0x0000000000187919 */ /* 0x000ea20000002100 */
[----:B------:R-:W-:-:S02]  /*00c0*/  ULDC.64 UR4, c[0x0][0x250] ;  /* 0x0000940000047ab9 */ /* 0x000fc40000000a00 */
[----:B------:R-:W-:Y:S01]  /*00d0*/  ULDC.64 UR6, c[0x0][0x240] ;  /* 0x0000900000067ab9 */ /* 0x000fe20000000a00 */
[----:B------:R3:W4:Y:S02]  /*00e0*/  @P2 LDG.E.64 R4, [R2.64] ;  /* 0x0000001a02042981 */ /* 0x000724000c1e1b00 */
[----:B---3--:R-:W-:Y:S01]  /*00f0*/  @P2 IMAD.MOV.U32 R2, RZ, RZ, R7 ;  /* 0x000000ffff022224 */ /* 0x008fe200078e0007 */
[----:B------:R-:W-:-:S06]  /*0100*/  @P2 MOV R3, R8 ;  /* 0x0000000800032202 */ /* 0x000fcc0000000f00 */
[----:B------:R-:W3:Y:S01]  /*0110*/  @P2 LDG.E.64 R2, [R2.64] ;  /* 0x0000001a02022981 */ /* 0x000ee2000c1e1b00 */
[----:B------:R-:W1:Y:S01]  /*0120*/  S2UR UR13, SR_CTAID.Y ;  /* 0x00000000000d79c3 */ /* 0x000e620000002600 */
[----:B------:R-:W-:Y:S02]  /*0130*/  UISETP.NE.U32.AND UP1, UPT, URZ, UR4, UPT ;  /* 0x000000043f00728c */ /* 0x000fe4000bf25070 */
[----:B------:R-:W-:Y:S02]  /*0140*/  UISETP.NE.U32.AND UP2, UPT, URZ, UR6, UPT ;  /* 0x000000063f00728c */ /* 0x000fe4000bf45070 */
[----:B------:R-:W-:Y:S02]  /*0150*/  UISETP.NE.AND.EX UP1, UPT, URZ, UR5, UPT, UP1 ;  /* 0x000000053f00728c */ /* 0x000fe4000bf25310 */
[----:B------:R-:W-:Y:S01]  /*0160*/  UISETP.NE.AND.EX UP2, UPT, URZ, UR7, UPT, UP2 ;  /* 0x000000073f00728c */ /* 0x000fe2000bf45320 */
[----:B------:R-:W1:Y:S01]  /*0170*/  S2UR UR12, SR_CTAID.Z ;  /* 0x00000000000c79c3 */ /* 0x000e620000002700 */
[----:B------:R-:W-:-:S02]  /*0180*/  ULDC.U8 UR6, c[0x0][0x312] ;  /* 0x0000c48000067ab9 */ /* 0x000fc40000000000 */
[----:B------:R-:W-:Y:S02]  /*0190*/  ULDC.64 UR4, c[0x0][0x248] ;  /* 0x0000920000047ab9 */ /* 0x000fe40000000a00 */
[----:B------:R-:W-:Y:S01]  /*01a0*/  UISETP.NE.AND UP3, UPT, UR6, URZ, UPT ;  /* 0x0000003f0600728c */ /* 0x000fe2000bf65270 */
[----:B------:R-:W-:Y:S01]  /*01b0*/  PLOP3.LUT P0, PT, PT, PT, UP2, 0x80, 0x0 ;  /* 0x000000000000781c */ /* 0x000fe20003f0f028 */
[----:B------:R-:W-:Y:S02]  /*01c0*/  UISETP.EQ.U32.AND UP0, UPT, URZ, UR4, UPT ;  /* 0x000000043f00728c */ /* 0x000fe4000bf02070 */
[----:B------:R-:W-:Y:S02]  /*01d0*/  UMOV UR7, 0x4 ;  /* 0x0000000400077882 */ /* 0x000fe40000000000 */
[----:B------:R-:W-:Y:S02]  /*01e0*/  UISETP.EQ.OR.EX UP0, UPT, URZ, UR5, !UP3, UP0 ;  /* 0x000000053f00728c */ /* 0x000fe4000df02700 */
[----:B-1----:R-:W-:-:S06]  /*01f0*/  ULOP3.LUT UR8, UR12, UR11, UR13, 0xfe, !UPT ;  /* 0x0000000b0c087292 */ /* 0x002fcc000f8efe0d */
[----:B--2---:R-:W-:Y:S01]  /*0200*/  LOP3.LUT P3, RZ, R24, UR8, RZ, 0xfc, !PT ;  /* 0x0000000818ff7c12 */ /* 0x004fe2000f86fcff */
[----:B------:R-:W-:Y:S02]  /*0210*/  ULDC.64 UR8, c[0x0][0x240] ;  /* 0x0000900000087ab9 */ /* 0x000fe40000000a00 */
[----:B------:R-:W-:Y:S02]  /*0220*/  UIMAD.WIDE UR8, UR13, UR7, UR8 ;  /* 0x000000070d0872a5 */ /* 0x000fe4000f8e0208 */
[----:B------:R-:W-:-:S08]  /*0230*/  ULDC.64 UR4, c[0x0][0x248] ;  /* 0x0000920000047ab9 */ /* 0x000fd00000000a00 */
[----:B------:R-:W-:Y:S02]  /*0240*/  @!P3 IMAD.MOV.U32 R10, RZ, RZ, c[0x0][0x308] ;  /* 0x0000c200ff0ab624 */ /* 0x000fe400078e00ff */
[----:B------:R-:W-:Y:S01]  /*0250*/  @!P3 IMAD.MOV.U32 R11, RZ, RZ, c[0x0][0x30c] ;  /* 0x0000c300ff0bb624 */ /* 0x000fe200078e00ff */
[----:B------:R-:W-:Y:S01]  /*0260*/  UIMAD.WIDE UR4, UR13, UR7, UR4 ;  /* 0x000000070d0472a5 */ /* 0x000fe2000f8e0204 */
[----:B----4-:R-:W1:Y:S08]  /*0270*/  @P2 R2UR UR32, R4 ;  /* 0x00000000042023c2 */ /* 0x010e7000000e0000 */
[----:B------:R-:W2:Y:S01]  /*0280*/  @P2 R2UR UR33, R5 ;  /* 0x00000000052123c2 */ /* 0x000ea200000e0000 */
[----:B-1----:R-:W-:Y:S01]  /*0290*/  IMAD.U32 R4, RZ, RZ, UR32 ;  /* 0x00000020ff047e24 */ /* 0x002fe2000f8e00ff */
[----:B---3--:R-:W-:Y:S01]  /*02a0*/  @P2 IADD3 R7, P1, R2, c[0x0][0x300], RZ ;  /* 0x0000c00002072a10 */ /* 0x008fe20007f3e0ff */
[----:B------:R-:W-:Y:S01]  /*02b0*/  IMAD.U32 R2, RZ, RZ, UR8 ;  /* 0x00000008ff027e24 */ /* 0x000fe2000f8e00ff */
[----:B--2---:R-:W-:-:S03]  /*02c0*/  MOV R5, UR33 ;  /* 0x0000002100057c02 */ /* 0x004fc60008000f00 */
[----:B------:R-:W-:Y:S01]  /*02d0*/  @P2 IMAD.X R8, RZ, RZ, R3, P1 ;  /* 0x000000ffff082224 */ /* 0x000fe200008e0603 */
[----:B------:R-:W-:Y:S01]  /*02e0*/  PLOP3.LUT P2, PT, PT, PT, UP0, 0x80, 0x0 ;  /* 0x000000000000781c */ /* 0x000fe20003f4f008 */
[----:B------:R1:W-:Y:S01]  /*02f0*/  @!P3 STG.E.64 [R10.64], R4 ;  /* 0x000000040a00b986 */ /* 0x0003e2000c101b1a */
[----:B------:R-:W-:Y:S01]  /*0300*/  IMAD.U32 R3, RZ, RZ, UR9 ;  /* 0x00000009ff037e24 */ /* 0x000fe2000f8e00ff */
[----:B------:R-:W-:Y:S01]  /*0310*/  ULDC.64 UR8, c[0x0][0x250] ;  /* 0x0000940000087ab9 */ /* 0x000fe20000000a00 */
[----:B------:R-:W-:Y:S01]  /*0320*/  PLOP3.LUT P1, PT, PT, PT, UP1, 0x80, 0x0 ;  /* 0x000000000000781c */ /* 0x000fe20003f2f018 */
[----:B------:R-:W-:Y:S01]  /*0330*/  @UP1 UIMAD.WIDE UR8, UR13, UR7, UR8 ;  /* 0x000000070d0812a5 */ /* 0x000fe2000f8e0208 */
[----:B-1----:R-:W-:Y:S01]  /*0340*/  @!P3 MOV R4, R7 ;  /* 0x000000070004b202 */ /* 0x002fe20000000f00 */
[----:B------:R-:W-:-:S05]  /*0350*/  @!P3 IMAD.MOV.U32 R5, RZ, RZ, R8 ;  /* 0x000000ffff05b224 */ /* 0x000fca00078e0008 */
[----:B------:R1:W-:Y:S04]  /*0360*/  @!P3 STG.E.64 [R10.64+0x8], R4 ;  /* 0x000008040a00b986 */ /* 0x0003e8000c101b1a */
[----:B------:R2:W3:Y:S04]  /*0370*/  @P0 LDG.E R9, [R2.64] ;  /* 0x0000001a02090981 */ /* 0x0004e8000c1e1900 */
[----:B------:R2:W4:Y:S01]  /*0380*/  @P0 LDG.E R6, [R2.64+0x4] ;  /* 0x0000041a02060981 */ /* 0x000522000c1e1900 */
[----:B-1----:R-:W-:Y:S02]  /*0390*/  IMAD.U32 R4, RZ, RZ, UR8 ;  /* 0x00000008ff047e24 */ /* 0x002fe4000f8e00ff */
[----:B------:R-:W-:Y:S01]  /*03a0*/  IMAD.U32 R5, RZ, RZ, UR9 ;  /* 0x00000009ff057e24 */ /* 0x000fe2000f8e00ff */
[----:B--2---:R-:W-:Y:S01]  /*03b0*/  MOV R2, UR4 ;  /* 0x0000000400027c02 */ /* 0x004fe20008000f00 */
[----:B------:R-:W-:-:S03]  /*03c0*/  IMAD.U32 R3, RZ, RZ, UR5 ;  /* 0x00000005ff037e24 */ /* 0x000fc6000f8e00ff */
[----:B------:R1:W2:Y:S04]  /*03d0*/  @P1 LDG.E R4, [R4.64] ;  /* 0x0000001a04041981 */ /* 0x0002a8000c1e1900 */
[----:B------:R-:W5:Y:S01]  /*03e0*/  @!P2 LDG.E R0, [R2.64] ;  /* 0x0000001a0200a981 */ /* 0x000f62000c1e1900 */
[----:B------:R-:W-:Y:S01]  /*03f0*/  SHF.R.S32.HI R21, RZ, 0x1f, R24 ;  /* 0x0000001fff157819 */ /* 0x000fe20000011418 */
[----:B------:R-:W-:Y:S02]  /*0400*/  UMOV UR17, 0xffffffff ;  /* 0xffffffff00117882 */ /* 0x000fe40000000000 */
[----:B------:R-:W-:Y:S02]  /*0410*/  UMOV UR25, 0xffffffff ;  /* 0xffffffff00197882 */ /* 0x000fe40000000000 */
[----:B------:R-:W-:-:S02]  /*0420*/  ULDC UR4, c[0x0][0x1c0] ;  /* 0x0000700000047ab9 */ /* 0x000fc40000000800 */
[----:B------:R-:W-:Y:S02]  /*0430*/  UIMAD UR4, UR13, UR4, UR12 ;  /* 0x000000040d0472a4 */ /* 0x000fe4000f8e020c */
[----:B------:R-:W-:Y:S02]  /*0440*/  UMOV UR14, URZ ;  /* 0x0000003f000e7c82 */ /* 0x000fe40008000000 */
[----:B------:R-:W-:-:S04]  /*0450*/  USHF.L.U32 UR5, UR4, 0x5, URZ ;  /* 0x0000000504057899 */ /* 0x000fc8000800063f */
[----:B------:R-:W-:Y:S01]  /*0460*/  USHF.R.S32.HI UR4, URZ, 0x1f, UR5 ;  /* 0x0000001f3f047899 */ /* 0x000fe20008011405 */
[----:B-1----:R-:W-:Y:S01]  /*0470*/  LEA.HI R5, R21, R24, RZ, 0x5 ;  /* 0x0000001815057211 */ /* 0x002fe200078f28ff */
[----:B---3--:R-:W1:Y:S08]  /*0480*/  @P0 R2UR UR25, R9 ;  /* 0x00000000091903c2 */ /* 0x008e7000000e0000 */
[----:B----4-:R-:W1:Y:S08]  /*0490*/  @P0 R2UR UR10, R6 ;  /* 0x00000000060a03c2 */ /* 0x010e7000000e0000 */
[----:B--2---:R2:W3:Y:S01]  /*04a0*/  @P1 R2UR UR14, R4 ;  /* 0x00000000040e13c2 */ /* 0x0044e200000e0000 */
[----:B-1----:R-:W-:-:S07]  /*04b0*/  @UP2 UIADD3 UR10, UR10, -UR25, URZ ;  /* 0x800000190a0a2290 */ /* 0x002fce000fffe03f */
[----:B-----5:R1:W4:Y:S01]  /*04c0*/  @!P2 R2UR UR17, R0 ;  /* 0x000000000011a3c2 */ /* 0x02032200000e0000 */
[----:B------:R-:W-:Y:S01]  /*04d0*/  ISETP.NE.U32.AND P2, PT, RZ, c[0x0][0x248], PT ;  /* 0x00009200ff007a0c */ /* 0x000fe20003f45070 */
[----:B------:R-:W-:-:S03]  /*04e0*/  @!UP2 ULDC UR10, c[0x0][0x214] ;  /* 0x00008500000aaab9 */ /* 0x000fc60000000800 */
[----:B------:R-:W-:Y:S02]  /*04f0*/  ISETP.NE.AND.EX P2, PT, RZ, c[0x0][0x24c], PT, P2 ;  /* 0x00009300ff007a0c */ /* 0x000fe40003f45320 */
[----:B-1----:R-:W-:-:S05]  /*0500*/  LOP3.LUT R0, R5, 0xffffffe0, RZ, 0xc0, !PT ;  /* 0xffffffe005007812 */ /* 0x002fca00078ec0ff */
[----:B------:R-:W-:-:S05]  /*0510*/  IMAD.IADD R16, R24, 0x1, -R0 ;  /* 0x0000000118107824 */ /* 0x000fca00078e0a00 */
[--C-:B------:R-:W-:Y:S02]  /*0520*/  IADD3 R205, P1, P0, R7, UR5, R16.reuse ;  /* 0x0000000507cd7c10 */ /* 0x100fe4000f83e010 */
[----:B------:R-:W-:-:S03]  /*0530*/  SHF.R.S32.HI R0, RZ, 0x1f, R16 ;  /* 0x0000001fff007819 */ /* 0x000fc60000011410 */
[----:B------:R2:W-:Y:S01]  /*0540*/  STL [R1+0x50], R205 ;  /* 0x000050cd01007387 */ /* 0x0005e20000100800 */
[----:B------:R-:W-:Y:S01]  /*0550*/  IADD3.X R202, R8, UR4, R0, P1, P0 ;  /* 0x0000000408ca7c10 */ /* 0x000fe20008fe0400 */
[----:B--234-:R-:W-:Y:S05]  /*0560*/  @!P2 BRA `(.L_x_155) ;  /* 0x000000700000a947 */ /* 0x01cfea0003800000 */
[----:B------:R-:W-:-:S13]  /*0570*/  PLOP3.LUT P0, PT, PT, PT, UP3, 0x80, 0x0 ;  /* 0x000000000000781c */ /* 0x000fda0003f0f038 */
[----:B------:R-:W2:Y:S04]  /*0580*/  @P0 LDG.E R0, [R2.64+0x4] ;  /* 0x0000041a02000981 */ /* 0x000ea8000c1e1900 */
[----:B------:R-:W3:Y:S01]  /*0590*/  @!P0 LDG.E R2, [R2.64] ;  /* 0x0000001a02028981 */ /* 0x000ee2000c1e1900 */
[----:B--2---:R-:W1:Y:S02]  /*05a0*/  @P0 R2UR UR6, R0 ;  /* 0x00000000000603c2 */ /* 0x004e6400000e0000 */
[----:B-1----:R-:W-:-:S11]  /*05b0*/  @UP3 UIADD3 UR6, UR6, -UR17, URZ ;  /* 0x8000001106063290 */ /* 0x002fd6000fffe03f */
[----:B---3--:R1:W2:Y:S02]  /*05c0*/  @!P0 R2UR UR6, R2 ;  /* 0x00000000020683c2 */ /* 0x0082a400000e0000 */
[----:B-12---:R-:W-:Y:S05]  /*05d0*/  BRA `(.L_x_156) ;  /* 0x0000001000007947 */ /* 0x006fea0003800000 */
.L_x_155:
[----:B------:R-:W-:Y:S02]  /*05e0*/  ULDC UR6, c[0x0][0x218] ;  /* 0x0000860000067ab9 */ /* 0x000fe40000000800 */
.L_x_156:
        /* <DEDUP_REMOVED lines=21> */
[----:B------:R-:W-:Y:S02]  /*0740*/  UIADD3 UR4, -UR10, 0xff, UR9 ;  /* 0x000000ff0a047890 */ /* 0x000fe4000fffe109 */
        /* <DEDUP_REMOVED lines=14> */
[----:B------:R-:W-:Y:S01]  /*0830*/  UISETP.NE.AND UP1, UPT, UR25, -0x1, UPT ;  /* 0xffffffff1900788c */ /* 0x000fe2000bf25270 */
[----:B------:R-:W1:Y:S01]  /*0840*/  LDC.U8 R84, c[0x0][0x2d8] ;  /* 0x0000b600ff547b82 */ /* 0x000e620000000000 */
[----:B------:R-:W-:Y:S02]  /*0850*/  UISETP.NE.AND UP0, UPT, UR17, -0x1, UPT ;  /* 0xffffffff1100788c */ /* 0x000fe4000bf05270 */
[----:B------:R-:W-:Y:S02]  /*0860*/  ULDC.64 UR4, c[0x0][0x190] ;  /* 0x0000640000047ab9 */ /* 0x000fe40000000a00 */
[----:B------:R-:W-:Y:S02]  /*0870*/  ULDC.64 UR6, c[0x0][0x178] ;  /* 0x00005e0000067ab9 */ /* 0x000fe40000000a00 */
[----:B------:R-:W-:-:S03]  /*0880*/  PLOP3.LUT P0, PT, PT, PT, UP0, 0x80, 0x0 ;  /* 0x000000000000781c */ /* 0x000fc60003f0f008 */
[----:B------:R-:W-:Y:S02]  /*0890*/  @UP1 UIMAD.WIDE.U32 UR20, UR25, UR4, URZ ;  /* 0x00000004191412a5 */ /* 0x000fe4000f8e003f */
[----:B------:R-:W-:Y:S02]  /*08a0*/  @!UP1 USHF.R.S32.HI UR15, URZ, 0x1f, UR13 ;  /* 0x0000001f3f0f9899 */ /* 0x000fe4000801140d */
[----:B------:R-:W-:Y:S02]  /*08b0*/  @UP0 UIADD3 UR16, UR14, UR17, URZ ;  /* 0x000000110e100290 */ /* 0x000fe4000fffe03f */
[----:B------:R-:W-:Y:S02]  /*08c0*/  @UP1 UIMAD UR11, UR25, UR5, UR21 ;  /* 0x00000005190b12a4 */ /* 0x000fe4000f8e0215 */
[----:B------:R-:W-:Y:S02]  /*08d0*/  @!UP1 UIMAD UR15, UR15, UR6, URZ ;  /* 0x000000060f0f92a4 */ /* 0x000fe4000f8e023f */
[----:B------:R-:W-:-:S02]  /*08e0*/  ULDC.64 UR4, c[0x0][0x198] ;  /* 0x0000660000047ab9 */ /* 0x000fc40000000a00 */
[----:B------:R-:W-:Y:S02]  /*08f0*/  @!UP1 UIMAD.WIDE.U32 UR18, UR13, UR6, URZ ;  /* 0x000000060d1292a5 */ /* 0x000fe4000f8e003f */
[----:B------:R-:W-:Y:S02]  /*0900*/  @UP0 UIMAD.WIDE.U32 UR22, UR16, UR4, URZ ;  /* 0x00000004101602a5 */ /* 0x000fe4000f8e003f */
[----:B------:R-:W-:Y:S02]  /*0910*/  @!UP1 UIMAD UR7, UR13, UR7, UR15 ;  /* 0x000000070d0792a4 */ /* 0x000fe4000f8e020f */
[----:B------:R-:W-:Y:S02]  /*0920*/  @UP0 UIMAD UR15, UR16, UR5, UR23 ;  /* 0x00000005100f02a4 */ /* 0x000fe4000f8e0217 */
[----:B------:R-:W-:Y:S02]  /*0930*/  @UP1 UMOV UR6, UR20 ;  /* 0x0000001400061c82 */ /* 0x000fe40008000000 */
[----:B------:R-:W-:-:S02]  /*0940*/  @!UP1 UIADD3 UR11, UR19, UR7, URZ ;  /* 0x00000007130b9290 */ /* 0x000fc4000fffe03f */
[----:B------:R-:W-:Y:S02]  /*0950*/  @!UP1 UMOV UR6, UR18 ;  /* 0x0000001200069c82 */ /* 0x000fe40008000000 */
[----:B------:R-:W-:Y:S01]  /*0960*/  @UP0 UMOV UR16, UR22 ;  /* 0x0000001600100c82 */ /* 0x000fe20008000000 */
[----:B------:R-:W-:Y:S05]  /*0970*/  @P0 BRA `(.L_x_158) ;  /* 0x000000d000000947 */ /* 0x000fea0003800000 */
[----:B-1----:R-:W-:Y:S02]  /*0980*/  USHF.R.S32.HI UR15, URZ, 0x1f, UR14 ;  /* 0x0000001f3f0f7899 */ /* 0x002fe4000801140e */
[----:B------:R-:W-:Y:S02]  /*0990*/  ULDC.64 UR4, c[0x0][0x198] ;  /* 0x0000660000047ab9 */ /* 0x000fe40000000a00 */
[----:B------:R-:W-:Y:S02]  /*09a0*/  UIMAD UR15, UR15, UR4, URZ ;  /* 0x000000040f0f72a4 */ /* 0x000fe4000f8e023f */
[----:B------:R-:W-:Y:S02]  /*09b0*/  UIMAD.WIDE.U32 UR18, UR14, UR4, URZ ;  /* 0x000000040e1272a5 */ /* 0x000fe4000f8e003f */
[----:B------:R-:W-:-:S02]  /*09c0*/  UIMAD UR15, UR14, UR5, UR15 ;  /* 0x000000050e0f72a4 */ /* 0x000fc4000f8e020f */
[----:B------:R-:W-:Y:S02]  /*09d0*/  USHF.R.S32.HI UR7, URZ, 0x1f, UR13 ;  /* 0x0000001f3f077899 */ /* 0x000fe4000801140d */
[----:B------:R-:W-:Y:S02]  /*09e0*/  UIADD3 UR19, UR19, UR15, URZ ;  /* 0x0000000f13137290 */ /* 0x000fe4000fffe03f */
[----:B------:R-:W-:Y:S02]  /*09f0*/  ULDC.64 UR4, c[0x0][0x180] ;  /* 0x0000600000047ab9 */ /* 0x000fe40000000a00 */
[----:B------:R-:W-:Y:S02]  /*0a00*/  UIMAD UR7, UR7, UR4, URZ ;  /* 0x00000004070772a4 */ /* 0x000fe4000f8e023f */
[----:B------:R-:W-:Y:S02]  /*0a10*/  UIMAD.WIDE.U32 UR18, UR13, UR4, UR18 ;  /* 0x000000040d1272a5 */ /* 0x000fe4000f8e0012 */
[----:B------:R-:W-:-:S04]  /*0a20*/  UIMAD UR5, UR13, UR5, UR7 ;  /* 0x000000050d0572a4 */ /* 0x000fc8000f8e0207 */
[----:B------:R-:W-:Y:S02]  /*0a30*/  UIADD3 UR15, UR19, UR5, URZ ;  /* 0x00000005130f7290 */ /* 0x000fe4000fffe03f */
[----:B------:R-:W-:Y:S02]  /*0a40*/  UMOV UR16, UR18 ;  /* 0x0000001200107c82 */ /* 0x000fe40008000000 */
.L_x_158:
[----:B-1----:R-:W-:Y:S01]  /*0a50*/  IABS R4, c[0x0][0x1c8] ;  /* 0x0000720000047a13 */ /* 0x002fe20000000000 */
[----:B------:R-:W1:Y:S01]  /*0a60*/  S2R R6, SR_CTAID.Z ;  /* 0x0000000000067919 */ /* 0x000e620000002700 */
[----:B------:R-:W-:Y:S02]  /*0a70*/  ULDC UR4, c[0x0][0x1c8] ;  /* 0x0000720000047ab9 */ /* 0x000fe40000000800 */
[----:B------:R-:W2:Y:S01]  /*0a80*/  I2F.RP R2, R4 ;  /* 0x0000000400027306 */ /* 0x000ea20000209400 */
[----:B------:R-:W-:Y:S02]  /*0a90*/  ULOP3.LUT UR4, UR12, UR4, URZ, 0x3c, !UPT ;  /* 0x000000040c047292 */ /* 0x000fe4000f8e3c3f */
[----:B------:R-:W-:Y:S02]  /*0aa0*/  @UP0 UIADD3 UR17, UR14, UR17, URZ ;  /* 0x000000110e110290 */ /* 0x000fe4000fffe03f */
[----:B------:R-:W-:-:S02]  /*0ab0*/  USHF.R.S32.HI UR7, URZ, 0x1f, UR12 ;  /* 0x0000001f3f077899 */ /* 0x000fc4000801140c */
        /* <DEDUP_REMOVED lines=20> */
[----:B------:R-:W-:-:S13]  /*0c00*/  ISETP.GE.U32.AND P3, PT, R2, R4, PT ;  /* 0x000000040200720c */ /* 0x000fda0003f66070 */
[----:B------:R-:W-:-:S05]  /*0c10*/  @P3 IADD3 R0, R0, 0x1, RZ ;  /* 0x0000000100003810 */ /* 0x000fca0007ffe0ff */
[----:B------:R-:W-:-:S05]  /*0c20*/  IMAD.MOV.U32 R12, RZ, RZ, R0 ;  /* 0x000000ffff0c7224 */ /* 0x000fca00078e0000 */
[----:B------:R-:W-:Y:S02]  /*0c30*/  @!P1 IADD3 R12, -R12, RZ, RZ ;  /* 0x000000ff0c0c9210 */ /* 0x000fe40007ffe1ff */
        /* <DEDUP_REMOVED lines=14> */
.L_x_159:
[CC--:B------:R-:W-:Y:S01]  /*0d20*/  LEA.HI R4, R21.reuse, R24.reuse, RZ, 0x2 ;  /* 0x0000001815047211 */ /* 0x0c0fe200078f10ff */
[----:B------:R-:W1:Y:S01]  /*0d30*/  S2R R25, SR_CTAID.X ;  /* 0x0000000000197919 */ /* 0x000e620000002500 */
[----:B------:R-:W-:Y:S01]  /*0d40*/  LEA.HI R23, R21, R24, RZ, 0x3 ;  /* 0x0000001815177211 */ /* 0x000fe200078f18ff */
[----:B------:R-:W-:Y:S01]  /*0d50*/  UIADD3 UR18, -UR9, UR10, URZ ;  /* 0x0000000a09127290 */ /* 0x000fe2000fffe13f */
[----:B------:R-:W-:Y:S01]  /*0d60*/  LOP3.LUT R0, R4, 0xfffffffc, RZ, 0xc0, !PT ;  /* 0xfffffffc04007812 */ /* 0x000fe200078ec0ff */
[----:B------:R-:W2:Y:S01]  /*0d70*/  S2R R8, SR_CTAID.Z ;  /* 0x0000000000087919 */ /* 0x000ea20000002700 */
[----:B------:R-:W-:Y:S01]  /*0d80*/  SHF.R.S32.HI R22, RZ, 0x3, R23 ;  /* 0x00000003ff167819 */ /* 0x000fe20000011417 */
[----:B------:R-:W-:Y:S01]  /*0d90*/  ULDC.64 UR4, c[0x0][0x1a8] ;  /* 0x00006a0000047ab9 */ /* 0x000fe20000000a00 */
[----:B------:R-:W-:Y:S01]  /*0da0*/  SHF.R.S32.HI R2, RZ, 0x2, R4 ;  /* 0x00000002ff027819 */ /* 0x000fe20000011404 */
[----:B------:R-:W-:Y:S01]  /*0db0*/  IMAD.IADD R3, R24, 0x1, -R0 ;  /* 0x0000000118037824 */ /* 0x000fe200078e0a00 */
[----:B------:R-:W-:Y:S01]  /*0dc0*/  SHF.R.S32.HI R18, RZ, 0x5, R5 ;  /* 0x00000005ff127819 */ /* 0x000fe20000011405 */
[----:B------:R-:W-:Y:S01]  /*0dd0*/  IMAD.SHL.U32 R0, R22, 0x40, RZ ;  /* 0x0000004016007824 */ /* 0x000fe200078e00ff */
[----:B------:R-:W-:Y:S01]  /*0de0*/  UIMAD UR4, UR7, UR4, URZ ;  /* 0x00000004070472a4 */ /* 0x000fe2000f8e023f */
[----:B------:R-:W-:Y:S01]  /*0df0*/  IMAD.SHL.U32 R230, R3, 0x8, RZ ;  /* 0x0000000803e67824 */ /* 0x000fe200078e00ff */
[----:B------:R-:W-:Y:S01]  /*0e00*/  LEA.HI R3, R4, R2, RZ, 0x1 ;  /* 0x0000000204037211 */ /* 0x000fe200078f08ff */
[----:B------:R-:W-:Y:S01]  /*0e10*/  BSSY B0, `(.L_x_160) ;  /* 0x0000027000007945 */ /* 0x000fe20003800000 */
[----:B------:R-:W-:Y:S01]  /*0e20*/  LOP3.LUT R0, R0, 0xc0, RZ, 0xc0, !PT ;  /* 0x000000c000007812 */ /* 0x000fe200078ec0ff */
[----:B------:R-:W-:Y:S01]  /*0e30*/  UIMAD UR4, UR12, UR5, UR4 ;  /* 0x000000050c0472a4 */ /* 0x000fe2000f8e0204 */
[----:B------:R-:W-:-:S02]  /*0e40*/  LOP3.LUT R3, R3, 0x7fffffe, RZ, 0xc0, !PT ;  /* 0x07fffffe03037812 */ /* 0x000fc400078ec0ff */
[----:B------:R-:W-:Y:S02]  /*0e50*/  LOP3.LUT R4, R0, 0x18, R230, 0xf8, !PT ;  /* 0x0000001800047812 */ /* 0x000fe400078ef8e6 */
[----:B------:R-:W-:Y:S01]  /*0e60*/  SHF.R.U32.HI R0, RZ, 0x3, R0 ;  /* 0x00000003ff007819 */ /* 0x000fe20000011600 */
[----:B------:R-:W-:Y:S01]  /*0e70*/  IMAD.IADD R3, R2, 0x1, -R3 ;  /* 0x0000000102037824 */ /* 0x000fe200078e0a03 */
[----:B------:R-:W-:Y:S02]  /*0e80*/  SHF.R.S32.HI R231, RZ, 0x1f, R230 ;  /* 0x0000001fffe77819 */ /* 0x000fe400000114e6 */
[----:B------:R-:W-:Y:S01]  /*0e90*/  LOP3.LUT R0, R4, R0, RZ, 0x3c, !PT ;  /* 0x0000000004007212 */ /* 0x000fe200078e3cff */
[----:B------:R-:W-:Y:S01]  /*0ea0*/  IMAD R3, R18, 0x8, R3 ;  /* 0x0000000812037824 */ /* 0x000fe200078e0203 */
[----:B------:R-:W-:Y:S01]  /*0eb0*/  IADD3 R6, P0, R230, UR6, RZ ;  /* 0x00000006e6067c10 */ /* 0x000fe2000ff1e0ff */
[----:B------:R3:W-:Y:S01]  /*0ec0*/  STL.64 [R1+0x30], R230 ;  /* 0x000030e601007387 */ /* 0x0007e20000100a00 */
[----:B------:R-:W-:Y:S01]  /*0ed0*/  SHF.R.S32.HI R15, RZ, 0x1f, R12 ;  /* 0x0000001fff0f7819 */ /* 0x000fe2000001140c */
[----:B------:R-:W-:Y:S01]  /*0ee0*/  IMAD.U32 R0, R3, 0x20, R0 ;  /* 0x0000002003007824 */ /* 0x000fe200078e0000 */
[----:B------:R-:W-:-:S02]  /*0ef0*/  SHF.R.S32.HI R3, RZ, 0x1f, R2 ;  /* 0x0000001fff037819 */ /* 0x000fc40000011402 */
[----:B------:R-:W-:Y:S01]  /*0f00*/  IADD3.X R7, R231, UR11, RZ, P0, !PT ;  /* 0x0000000be7077c10 */ /* 0x000fe200087fe4ff */
[----:B------:R-:W-:Y:S01]  /*0f10*/  IMAD.SHL.U32 R217, R0, 0x2, RZ ;  /* 0x0000000200d97824 */ /* 0x000fe200078e00ff */
[----:B------:R-:W-:Y:S01]  /*0f20*/  ISETP.GE.AND P0, PT, R2, UR18, PT ;  /* 0x0000001202007c0c */ /* 0x000fe2000bf06270 */
[----:B-1----:R-:W-:-:S04]  /*0f30*/  IMAD.WIDE R26, R25, 0x80, R2 ;  /* 0x00000080191a7825 */ /* 0x002fc800078e0202 */
[----:B--2---:R-:W-:Y:S01]  /*0f40*/  IMAD.WIDE.U32 R6, R8, c[0x0][0x1a8], R6 ;  /* 0x00006a0008067a25 */ /* 0x004fe200078e0006 */
[----:B------:R3:W-:Y:S04]  /*0f50*/  STL.64 [R1+0x48], R26 ;  /* 0x0000481a01007387 */ /* 0x0007e80000100a00 */
[----:B------:R-:W-:-:S03]  /*0f60*/  IADD3 R5, R7, UR4, RZ ;  /* 0x0000000407057c10 */ /* 0x000fc6000fffe0ff */
        /* <DEDUP_REMOVED lines=17> */
.L_x_161:
[----:B------:R-:W-:Y:S05]  /*1080*/  BSYNC B0 ;  /* 0x0000000000007941 */ /* 0x000fea0003800000 */
.L_x_160:
[----:B------:R-:W-:Y:S01]  /*1090*/  IADD3 R20, R2, 0x20, RZ ;  /* 0x0000002002147810 */ /* 0x000fe20007ffe0ff */
[----:B------:R-:W-:Y:S03]  /*10a0*/  BSSY B0, `(.L_x_162) ;  /* 0x0000014000007945 */ /* 0x000fe60003800000 */
[----:B------:R-:W-:-:S13]  /*10b0*/  ISETP.GE.AND P0, PT, R20, UR18, PT ;  /* 0x0000001214007c0c */ /* 0x000fda000bf06270 */
        /* <DEDUP_REMOVED lines=18> */
.L_x_163:
[----:B------:R-:W-:Y:S05]  /*11e0*/  BSYNC B0 ;  /* 0x0000000000007941 */ /* 0x000fea0003800000 */
.L_x_162:
        /* <DEDUP_REMOVED lines=21> */
.L_x_165:
[----:B------:R-:W-:Y:S05]  /*1340*/  BSYNC B0 ;  /* 0x0000000000007941 */ /* 0x000fea0003800000 */
.L_x_164:
[----:B------:R-:W-:Y:S01]  /*1350*/  IADD3 R17, R2, 0x60, RZ ;  /* 0x0000006002117810 */ /* 0x000fe20007ffe0ff */
        /* <DEDUP_REMOVED lines=10> */
[----:B------:R-:W-:-:S04]  /*1400*/  IADD3 R0, P0, R26, 0x60, RZ ;  /* 0x000000601a007810 */ /* 0x000fc80007f1e0ff */
[----:B------:R-:W-:-:S05]  /*1410*/  IADD3.X R4, RZ, R27, RZ, P0, !PT ;  /* 0x0000001bff047210 */ /* 0x000fca00007fe4ff */
[----:B------:R-:W-:Y:S01]  /*1420*/  IMAD R8, R4, c[0x0][0x190], RZ ;  /* 0x0000640004087a24 */ /* 0x000fe200078e02ff */
[----:B------:R-:W-:-:S05]  /*1430*/  MOV R4, R6 ;  /* 0x0000000600047202 */ /* 0x000fca0000000f00 */
        /* <DEDUP_REMOVED lines=9> */
.L_x_167:
[----:B------:R-:W-:Y:S05]  /*14d0*/  BSYNC B0 ;  /* 0x0000000000007941 */ /* 0x000fea0003800000 */
.L_x_166:
[----:B------:R-:W-:Y:S01]  /*14e0*/  IMAD R8, R3, c[0x0][0x198], RZ ;  /* 0x0000660003087a24 */ /* 0x000fe200078e02ff */
[----:B------:R-:W-:Y:S01]  /*14f0*/  LEA.HI R21, R21, R24, RZ, 0x4 ;  /* 0x0000001815157211 */ /* 0x000fe200078f20ff */
[--C-:B------:R-:W-:Y:S01]  /*1500*/  IMAD.WIDE.U32 R6, R2, c[0x0][0x198], R230.reuse ;  /* 0x0000660002067a25 */ /* 0x100fe200078e00e6 */
[----:B------:R-:W-:Y:S01]  /*1510*/  UIADD3 UR28, UR30, -0x1, URZ ;  /* 0xffffffff1e1c7890 */ /* 0x000fe2000fffe03f */
[----:B------:R-:W-:Y:S01]  /*1520*/  BSSY B0, `(.L_x_168) ;  /* 0x0000035000007945 */ /* 0x000fe20003800000 */
[----:B------:R-:W-:Y:S01]  /*1530*/  LOP3.LUT R9, R21, 0xfffffff0, RZ, 0xc0, !PT ;  /* 0xfffffff015097812 */ /* 0x000fe200078ec0ff */
[----:B------:R-:W-:Y:S01]  /*1540*/  IMAD R0, R3, c[0x0][0x1a0], RZ ;  /* 0x0000680003007a24 */ /* 0x000fe200078e02ff */
[----:B------:R-:W-:Y:S01]  /*1550*/  IADD3 R6, P1, R6, UR16, RZ ;  /* 0x0000001006067c10 */ /* 0x000fe2000ff3e0ff */
[C---:B-1----:R-:W-:Y:S01]  /*1560*/  IMAD.WIDE.U32 R4, R2.reuse, c[0x0][0x1a0], R230 ;  /* 0x0000680002047a25 */ /* 0x042fe200078e00e6 */
[----:B------:R-:W-:Y:S02]  /*1570*/  UIMAD UR12, UR28, -0x80, UR8 ;  /* 0xffffff801c0c78a4 */ /* 0x000fe4000f8e0208 */
[----:B------:R-:W-:Y:S01]  /*1580*/  USHF.R.S32.HI UR13, URZ, 0x1f, UR28 ;  /* 0x0000001f3f0d7899 */ /* 0x000fe2000801141c */
[----:B------:R-:W-:Y:S01]  /*1590*/  IMAD R8, R2, c[0x0][0x19c], R8 ;  /* 0x0000670002087a24 */ /* 0x000fe200078e0208 */
[----:B------:R-:W-:Y:S01]  /*15a0*/  IADD3 R4, P0, R4, UR20, RZ ;  /* 0x0000001404047c10 */ /* 0x000fe2000ff1e0ff */
[----:B------:R-:W-:Y:S01]  /*15b0*/  IMAD R0, R2, c[0x0][0x1a4], R0 ;  /* 0x0000690002007a24 */ /* 0x000fe200078e0200 */
[----:B------:R-:W-:Y:S01]  /*15c0*/  UIMAD UR4, UR7, UR28, URZ ;  /* 0x0000001c070472a4 */ /* 0x000fe2000f8e023f */
[----:B--2---:R-:W-:Y:S01]  /*15d0*/  IMAD R10, R15, c[0x0][0x1b8], RZ ;  /* 0x00006e000f0a7a24 */ /* 0x004fe200078e02ff */
[----:B------:R-:W-:Y:S01]  /*15e0*/  IADD3.X R7, R7, UR15, R8, P1, !PT ;  /* 0x0000000f07077c10 */ /* 0x000fe20008ffe408 */
[----:B------:R-:W-:Y:S01]  /*15f0*/  IMAD R8, R15, c[0x0][0x1b0], RZ ;  /* 0x00006c000f087a24 */ /* 0x000fe200078e02ff */
[----:B------:R-:W-:Y:S01]  /*1600*/  IADD3.X R5, R5, UR17, R0, P0, !PT ;  /* 0x0000001105057c10 */ /* 0x000fe200087fe400 */
[----:B------:R-:W-:Y:S01]  /*1610*/  IMAD.IADD R13, R24, 0x1, -R9 ;  /* 0x00000001180d7824 */ /* 0x000fe200078e0a09 */
[----:B------:R-:W-:Y:S01]  /*1620*/  ISETP.GE.AND P0, PT, R2, UR12, PT ;  /* 0x0000000c02007c0c */ /* 0x000fe2000bf06270 */
[----:B------:R-:W-:Y:S01]  /*1630*/  IMAD.WIDE.U32 R30, R12, c[0x0][0x1b0], R6 ;  /* 0x00006c000c1e7a25 */ /* 0x000fe200078e0006 */
[----:B------:R-:W-:-:S02]  /*1640*/  UIMAD UR4, UR13, UR11, UR4 ;  /* 0x0000000b0d0472a4 */ /* 0x000fc4000f8e0204 */
[----:B------:R-:W-:Y:S01]  /*1650*/  LEA.HI R14, R13, R13, RZ, 0x1 ;  /* 0x0000000d0d0e7211 */ /* 0x000fe200078f08ff */
[C---:B------:R-:W-:Y:S01]  /*1660*/  IMAD R11, R12.reuse, c[0x0][0x1b4], R8 ;  /* 0x00006d000c0b7a24 */ /* 0x040fe200078e0208 */
[----:B------:R-:W-:Y:S01]  /*1670*/  MOV R228, R30 ;  /* 0x0000001e00e47202 */ /* 0x000fe20000000f00 */
[C---:B------:R-:W-:Y:S01]  /*1680*/  IMAD R10, R12.reuse, c[0x0][0x1bc], R10 ;  /* 0x00006f000c0a7a24 */ /* 0x040fe200078e020a */
[----:B------:R1:W-:Y:S01]  /*1690*/  STL.64 [R1+0x40], R30 ;  /* 0x0000401e01007387 */ /* 0x0003e20000100a00 */
[----:B------:R-:W-:Y:S01]  /*16a0*/  IMAD.WIDE.U32 R28, R12, c[0x0][0x1b8], R4 ;  /* 0x00006e000c1c7a25 */ /* 0x000fe200078e0004 */
[--C-:B------:R-:W-:Y:S02]  /*16b0*/  SHF.R.S32.HI R0, RZ, 0x1, R14.reuse ;  /* 0x00000001ff007819 */ /* 0x100fe4000001140e */
[----:B------:R-:W-:Y:S01]  /*16c0*/  SHF.R.S32.HI R9, RZ, 0x1f, R14 ;  /* 0x0000001fff097819 */ /* 0x000fe2000001140e */
[----:B------:R-:W-:Y:S01]  /*16d0*/  IMAD.IADD R229, R31, 0x1, R11 ;  /* 0x000000011fe57824 */ /* 0x000fe200078e020b */
[----:B------:R1:W-:Y:S01]  /*16e0*/  STL.64 [R1+0x58], R28 ;  /* 0x0000581c01007387 */ /* 0x0003e20000100a00 */
[----:B---3--:R-:W-:Y:S01]  /*16f0*/  IMAD.IADD R27, R29, 0x1, R10 ;  /* 0x000000011d1b7824 */ /* 0x008fe200078e020a */
[----:B------:R-:W-:Y:S01]  /*1700*/  LEA.HI R8, R9, R0, RZ, 0x2 ;  /* 0x0000000009087211 */ /* 0x000fe200078f10ff */
[----:B------:R-:W-:Y:S01]  /*1710*/  IMAD.U32 R6, RZ, RZ, UR28 ;  /* 0x0000001cff067e24 */ /* 0x000fe2000f8e00ff */
[----:B------:R1:W-:Y:S01]  /*1720*/  STL.64 [R1+0x38], R228 ;  /* 0x000038e401007387 */ /* 0x0003e20000100a00 */
[----:B------:R-:W-:-:S02]  /*1730*/  MOV R4, 0x10 ;  /* 0x0000001000047802 */ /* 0x000fc40000000f00 */
[----:B------:R-:W-:Y:S01]  /*1740*/  LOP3.LUT R8, R8, 0xfffffffc, RZ, 0xc0, !PT ;  /* 0xfffffffc08087812 */ /* 0x000fe200078ec0ff */
[----:B------:R1:W-:Y:S01]  /*1750*/  STL [R1+0x14], R27 ;  /* 0x0000141b01007387 */ /* 0x0003e20000100800 */
[----:B------:R-:W-:Y:S02]  /*1760*/  IMAD.WIDE.U32 R6, R6, UR11, R228 ;  /* 0x0000000b06067c25 */ /* 0x000fe4000f8e00e4 */
[----:B------:R-:W-:-:S03]  /*1770*/  IADD3 R12, R0, -R8, RZ ;  /* 0x80000008000c7210 */ /* 0x000fc60007ffe0ff */
[----:B------:R-:W-:Y:S02]  /*1780*/  IADD3 R9, R7, UR4, RZ ;  /* 0x0000000407097c10 */ /* 0x000fe4000fffe0ff */
[----:B------:R-:W-:-:S04]  /*1790*/  LOP3.LUT P1, RZ, R12, 0x2, RZ, 0xc0, !PT ;  /* 0x000000020cff7812 */ /* 0x000fc8000782c0ff */
[----:B------:R-:W-:Y:S01]  /*17a0*/  SEL R4, R4, 0xfffffff0, !P1 ;  /* 0xfffffff004047807 */ /* 0x000fe20004800000 */
        /* <DEDUP_REMOVED lines=12> */
.L_x_169:
[----:B------:R-:W-:Y:S05]  /*1870*/  BSYNC B0 ;  /* 0x0000000000007941 */ /* 0x000fea0003800000 */
.L_x_168:
        /* <DEDUP_REMOVED lines=10> */
[----:B------:R-:W-:-:S04]  /*1920*/  IADD3 R0, P0, R6, UR20, RZ ;  /* 0x0000001406007c10 */ /* 0x000fc8000ff1e0ff */
[----:B------:R-:W-:Y:S02]  /*1930*/  IADD3.X R5, R9, UR19, RZ, P0, !PT ;  /* 0x0000001309057c10 */ /* 0x000fe400087fe4ff */
[----:B---3--:R-:W-:-:S04]  /*1940*/  LEA R10, P0, R0, c[0x0][0x168], 0x1 ;  /* 0x00005a00000a7a11 */ /* 0x008fc800078008ff */
[----:B------:R-:W-:-:S05]  /*1950*/  LEA.HI.X R11, R0, c[0x0][0x16c], R5, 0x1, P0 ;  /* 0x00005b00000b7a11 */ /* 0x000fca00000f0c05 */
[----:B------:R-:W-:Y:S01]  /*1960*/  @!PT LDS RZ, [RZ] ;  /* 0x00000000fffff984 */ /* 0x000fe20000000800 */
[----:B------:R-:W-:Y:S01]  /*1970*/  @!PT LDS RZ, [RZ] ;  /* 0x00000000fffff984 */ /* 0x000fe20000000800 */
[----:B------:R-:W-:Y:S01]  /*1980*/  @!PT LDS RZ, [RZ] ;  /* 0x00000000fffff984 */ /* 0x000fe20000000800 */
[----:B------:R3:W-:Y:S04]  /*1990*/  LDGSTS.E.BYPASS.LTC128B.128 [R217+0x2800], [R10.64] ;  /* 0x028000000ad97fae */ /* 0x0007e8000b901d5a */
.L_x_171:
[----:B------:R-:W-:Y:S05]  /*19a0*/  BSYNC B0 ;  /* 0x0000000000007941 */ /* 0x000fea0003800000 */
.L_x_170:
[----:B------:R-:W-:Y:S01]  /*19b0*/  ISETP.GE.AND P0, PT, R19, UR12, PT ;  /* 0x0000000c13007c0c */ /* 0x000fe2000bf06270 */
[----:B------:R-:W-:-:S12]  /*19c0*/  BSSY B0, `(.L_x_172) ;  /* 0x0000010000007945 */ /* 0x000fd80003800000 */
[----:B------:R-:W-:Y:S05]  /*19d0*/  @P0 BRA `(.L_x_173) ;  /* 0x000000e000000947 */ /* 0x000fea0003800000 */
[----:B------:R-:W-:-:S13]  /*19e0*/  ISETP.GE.AND P0, PT, R230, c[0x0][0x220], PT ;  /* 0x00008800e6007a0c */ /* 0x000fda0003f06270 */
[----:B------:R1:W-:Y:S01]  /*19f0*/  @P0 STS.128 [R217+0x3000], RZ ;  /* 0x003000ffd9000388 */ /* 0x0003e20000000c00 */
[----:B------:R-:W-:Y:S05]  /*1a00*/  @P0 BRA `(.L_x_173) ;  /* 0x000000b000000947 */ /* 0x000fea0003800000 */
[----:B------:R-:W-:Y:S02]  /*1a10*/  IMAD.U32 R0, RZ, RZ, UR6 ;  /* 0x00000006ff007e24 */ /* 0x000fe4000f8e00ff */
[----:B---3--:R-:W-:Y:S02]  /*1a20*/  IMAD.MOV.U32 R10, RZ, RZ, c[0x0][0x19c] ;  /* 0x00006700ff0a7624 */ /* 0x008fe400078e00ff */
        /* <DEDUP_REMOVED lines=9> */
.L_x_173:
[----:B------:R-:W-:Y:S05]  /*1ac0*/  BSYNC B0 ;  /* 0x0000000000007941 */ /* 0x000fea0003800000 */
.L_x_172:
[----:B------:R-:W-:Y:S01]  /*1ad0*/  ISETP.GE.AND P0, PT, R17, UR12, PT ;  /* 0x0000000c11007c0c */ /* 0x000fe2000bf06270 */
[----:B------:R-:W-:Y:S01]  /*1ae0*/  ULDC.64 UR4, c[0x0][0x1a0] ;  /* 0x0000680000047ab9 */ /* 0x000fe20000000a00 */
[----:B------:R-:W-:Y:S01]  /*1af0*/  BSSY B0, `(.L_x_174) ;  /* 0x0000013000007945 */ /* 0x000fe20003800000 */
[----:B------:R-:W-:Y:S02]  /*1b00*/  USHF.L.U64.HI UR21, UR4, UR21, UR5 ;  /* 0x0000001504157299 */ /* 0x000fe40008010205 */
[----:B------:R-:W-:-:S08]  /*1b10*/  USHF.L.U32 UR22, UR4, 0x7, URZ ;  /* 0x0000000704167899 */ /* 0x000fd0000800063f */
        /* <DEDUP_REMOVED lines=16> */
.L_x_175:
[----:B------:R-:W-:Y:S05]  /*1c20*/  BSYNC B0 ;  /* 0x0000000000007941 */ /* 0x000fea0003800000 */
.L_x_174:
[----:B------:R-:W0:Y:S01]  /*1c30*/  LDGDEPBAR ;  /* 0x00000000000079af */ /* 0x000e220000000000 */
[----:B------:R-:W-:Y:S01]  /*1c40*/  ISETP.GE.AND P0, PT, R2, UR12, PT ;  /* 0x0000000c02007c0c */ /* 0x000fe2000bf06270 */
[----:B-1----:R-:W-:Y:S01]  /*1c50*/  IMAD.U32 R6, RZ, RZ, UR10 ;  /* 0x0000000aff067e24 */ /* 0x002fe2000f8e00ff */
[----:B------:R-:W-:Y:S01]  /*1c60*/  LOP3.LUT R0, R14, 0x7fffffe, RZ, 0xc0, !PT ;  /* 0x07fffffe0e007812 */ /* 0x000fe200078ec0ff */
[----:B------:R-:W-:Y:S01]  /*1c70*/  IMAD R206, R25, 0x8, R18 ;  /* 0x0000000819ce7824 */ /* 0x000fe200078e0212 */
[----:B------:R-:W-:Y:S01]  /*1c80*/  LOP3.LUT R2, R23, 0xfffffff8, RZ, 0xc0, !PT ;  /* 0xfffffff817027812 */ /* 0x000fe200078ec0ff */
[----:B------:R-:W-:Y:S01]  /*1c90*/  IMAD.MOV.U32 R26, RZ, RZ, R28 ;  /* 0x000000ffff1a7224 */ /* 0x000fe200078e001c */
[----:B------:R-:W-:Y:S01]  /*1ca0*/  SHF.R.S32.HI R3, RZ, 0x1f, R16 ;  /* 0x0000001fff037819 */ /* 0x000fe20000011410 */
[----:B------:R-:W-:Y:S01]  /*1cb0*/  IMAD.IADD R9, R13, 0x1, -R0 ;  /* 0x000000010d097824 */ /* 0x000fe200078e0a00 */
[----:B---3--:R-:W-:Y:S01]  /*1cc0*/  SHF.R.S32.HI R10, RZ, 0x4, R21 ;  /* 0x00000004ff0a7819 */ /* 0x008fe20000011415 */
[C---:B------:R-:W-:Y:S01]  /*1cd0*/  IMAD.IADD R0, R24.reuse, 0x1, -R2 ;  /* 0x0000000118007824 */ /* 0x040fe200078e0a02 */
[----:B------:R-:W-:Y:S01]  /*1ce0*/  SHF.R.S32.HI R5, RZ, 0x1f, R13 ;  /* 0x0000001fff057819 */ /* 0x000fe2000001140d */
[----:B------:R-:W-:Y:S01]  /*1cf0*/  UIMAD UR5, UR21, UR28, URZ ;  /* 0x0000001c150572a4 */ /* 0x000fe2000f8e023f */
[----:B------:R-:W-:Y:S01]  /*1d00*/  LEA.HI R2, R3, R16, RZ, 0x2 ;  /* 0x0000001003027211 */ /* 0x000fe200078f10ff */
[----:B------:R-:W-:Y:S01]  /*1d10*/  IMAD.SHL.U32 R24, R24, 0x2, RZ ;  /* 0x0000000218187824 */ /* 0x000fe200078e00ff */
[----:B------:R-:W-:Y:S01]  /*1d20*/  LEA.HI R8, R5, R13, RZ, 0x3 ;  /* 0x0000000d05087211 */ /* 0x000fe200078f18ff */
[----:B------:R-:W-:Y:S01]  /*1d30*/  UIMAD UR5, UR13, UR22, UR5 ;  /* 0x000000160d0572a4 */ /* 0x000fe2000f8e0205 */
[----:B------:R-:W-:Y:S01]  /*1d40*/  LEA.HI R3, R21, R10, RZ, 0x1 ;  /* 0x0000000a15037211 */ /* 0x000fe200078f08ff */
[----:B------:R-:W-:Y:S01]  /*1d50*/  UIADD3 UR17, UR32, -0x4ab325aa, URZ ;  /* 0xb54cda5620117890 */ /* 0x000fe2000fffe03f */
[----:B------:R-:W-:Y:S01]  /*1d60*/  LEA.HI R5, R0, R0, RZ, 0x1 ;  /* 0x0000000000057211 */ /* 0x000fe200078f08ff */
[----:B------:R-:W-:Y:S01]  /*1d70*/  UIADD3 UR16, UR33, 0x646e171e, URZ ;  /* 0x646e171e21107890 */ /* 0x000fe2000fffe03f */
[----:B------:R-:W-:Y:S01]  /*1d80*/  SHF.R.S32.HI R11, RZ, 0x2, R2 ;  /* 0x00000002ff0b7819 */ /* 0x000fe20000011402 */
[----:B------:R-:W-:Y:S01]  /*1d90*/  BSSY B0, `(.L_x_176) ;  /* 0x0000037000007945 */ /* 0x000fe20003800000 */
[----:B------:R-:W-:Y:S01]  /*1da0*/  LOP3.LUT R2, R3, 0xfffffffe, RZ, 0xc0, !PT ;  /* 0xfffffffe03027812 */ /* 0x000fe200078ec0ff */
[----:B------:R-:W-:-:S04]  /*1db0*/  DEPBAR.LE SB0, 0x0 ;  /* 0x000080000000791a */ /* 0x000fc80000000000 */
[----:B------:R-:W-:Y:S01]  /*1dc0*/  BAR.SYNC.DEFER_BLOCKING 0x0 ;  /* 0x0000000000007b1d */ /* 0x000fe20000010000 */
[----:B------:R-:W-:Y:S01]  /*1dd0*/  LOP3.LUT R3, R5, 0x7fffffe, RZ, 0xc0, !PT ;  /* 0x07fffffe05037812 */ /* 0x000fe200078ec0ff */
[----:B------:R-:W-:Y:S01]  /*1de0*/  IMAD.IADD R2, R10, 0x1, -R2 ;  /* 0x000000010a027824 */ /* 0x000fe200078e0a02 */
[----:B------:R-:W-:Y:S02]  /*1df0*/  LEA R7, R18, UR9, 0x4 ;  /* 0x0000000912077c11 */ /* 0x000fe4000f8e20ff */
[----:B------:R-:W-:Y:S01]  /*1e00*/  SHF.R.S32.HI R16, RZ, 0x1, R5 ;  /* 0x00000001ff107819 */ /* 0x000fe20000011405 */
[----:B------:R-:W-:Y:S01]  /*1e10*/  IMAD.IADD R3, R0, 0x1, -R3 ;  /* 0x0000000100037824 */ /* 0x000fe200078e0a03 */
[----:B------:R-:W-:Y:S01]  /*1e20*/  IADD3 R7, R7, 0x1, R11 ;  /* 0x0000000107077810 */ /* 0x000fe20007ffe00b */
[----:B------:R-:W-:Y:S01]  /*1e30*/  IMAD.SHL.U32 R0, R12, 0x40, RZ ;  /* 0x000000400c007824 */ /* 0x000fe200078e00ff */
[----:B------:R1:W-:Y:S01]  /*1e40*/  STL [R1+0x64], R11 ;  /* 0x0000640b01007387 */ /* 0x0003e20000100800 */
[C---:B------:R-:W-:Y:S01]  /*1e50*/  IMAD R10, R2.reuse, 0x8, R3 ;  /* 0x00000008020a7824 */ /* 0x040fe200078e0203 */
[----:B------:R-:W-:Y:S01]  /*1e60*/  IADD3 R48, R7, UR8, -R6 ;  /* 0x0000000807307c10 */ /* 0x000fe2000fffe806 */
[----:B------:R-:W-:Y:S01]  /*1e70*/  IMAD.SHL.U32 R2, R2, 0x8, RZ ;  /* 0x0000000802027824 */ /* 0x000fe200078e00ff */
[----:B------:R-:W-:Y:S01]  /*1e80*/  LOP3.LUT R0, R0, 0xc0, RZ, 0xc0, !PT ;  /* 0x000000c000007812 */ /* 0x000fe200078ec0ff */
[----:B------:R1:W-:Y:S01]  /*1e90*/  STL [R1], R206 ;  /* 0x000000ce01007387 */ /* 0x0003e20000100800 */
[----:B------:R-:W-:Y:S01]  /*1ea0*/  IMAD.SHL.U32 R3, R8, 0x20, RZ ;  /* 0x0000002008037824 */ /* 0x000fe200078e00ff */
[----:B------:R-:W-:Y:S01]  /*1eb0*/  LOP3.LUT R49, R24, 0x6, RZ, 0xc0, !PT ;  /* 0x0000000618317812 */ /* 0x000fe200078ec0ff */
[----:B------:R-:W-:Y:S01]  /*1ec0*/  IMAD.SHL.U32 R7, R22, 0x8, RZ ;  /* 0x0000000816077824 */ /* 0x000fe200078e00ff */
[----:B------:R-:W-:Y:S01]  /*1ed0*/  LOP3.LUT R6, R0, 0x8, R2, 0xf8, !PT ;  /* 0x0000000800067812 */ /* 0x000fe200078ef802 */
[----:B------:R1:W-:Y:S01]  /*1ee0*/  STL.64 [R1+0x10], R26 ;  /* 0x0000101a01007387 */ /* 0x0003e20000100a00 */
[----:B------:R-:W-:Y:S01]  /*1ef0*/  SHF.R.U32.HI R5, RZ, 0x3, R0 ;  /* 0x00000003ff057819 */ /* 0x000fe20000011600 */
[----:B------:R-:W-:Y:S01]  /*1f00*/  IMAD.SHL.U32 R0, R16, 0x40, RZ ;  /* 0x0000004010007824 */ /* 0x000fe200078e00ff */
[----:B------:R-:W-:Y:S01]  /*1f10*/  LOP3.LUT R2, R3, 0xffffff00, RZ, 0xc0, !PT ;  /* 0xffffff0003027812 */ /* 0x000fe200078ec0ff */
[----:B------:R1:W-:Y:S01]  /*1f20*/  @P0 STS [R217+0x4000], RZ ;  /* 0x004000ffd9000388 */ /* 0x0003e20000000800 */
[----:B------:R-:W-:Y:S01]  /*1f30*/  LOP3.LUT R5, R6, R5, RZ, 0x3c, !PT ;  /* 0x0000000506057212 */ /* 0x000fe200078e3cff */
[----:B------:R-:W-:Y:S01]  /*1f40*/  IMAD.U32 R6, RZ, RZ, UR28 ;  /* 0x0000001cff067e24 */ /* 0x000fe2000f8e00ff */
[----:B------:R-:W-:Y:S01]  /*1f50*/  LOP3.LUT R0, R0, 0xc0, RZ, 0xc0, !PT ;  /* 0x000000c000007812 */ /* 0x000fe200078ec0ff */
[----:B------:R1:W-:Y:S01]  /*1f60*/  @P0 STS [R217+0x4004], RZ ;  /* 0x004004ffd9000388 */ /* 0x0003e20000000800 */
[--C-:B------:R-:W-:Y:S01]  /*1f70*/  IMAD R3, R18, 0x200, R2.reuse ;  /* 0x0000020012037824 */ /* 0x100fe200078e0202 */
[----:B------:R-:W-:Y:S01]  /*1f80*/  IADD3 R48, R48, c[0x0][0x2e8], RZ ;  /* 0x0000ba0030307a10 */ /* 0x000fe20007ffe0ff */
[----:B------:R-:W-:Y:S01]  /*1f90*/  IMAD R8, R9, 0x20, R2 ;  /* 0x0000002009087824 */ /* 0x000fe200078e0202 */
[----:B------:R1:W-:Y:S01]  /*1fa0*/  @P0 STS.64 [R217+0x4008], RZ ;  /* 0x004008ffd9000388 */ /* 0x0003e20000000a00 */
[----:B------:R-:W-:Y:S01]  /*1fb0*/  LOP3.LUT R2, R0, 0x8, R7, 0xf8, !PT ;  /* 0x0000000800027812 */ /* 0x000fe200078ef807 */
[----:B------:R-:W-:Y:S01]  /*1fc0*/  IMAD.WIDE.U32 R6, R6, UR22, R26 ;  /* 0x0000001606067c25 */ /* 0x000fe2000f8e001a */
[----:B------:R-:W-:-:S03]  /*1fd0*/  SHF.R.U32.HI R0, RZ, 0x3, R0 ;  /* 0x00000003ff007819 */ /* 0x000fc60000011600 */
[----:B------:R-:W-:Y:S01]  /*1fe0*/  IMAD R3, R9, 0x20, R3 ;  /* 0x0000002009037824 */ /* 0x000fe200078e0203 */
[----:B------:R-:W-:Y:S02]  /*1ff0*/  LOP3.LUT R0, R2, R0, RZ, 0x3c, !PT ;  /* 0x0000000002007212 */ /* 0x000fe400078e3cff */
[----:B------:R-:W-:Y:S01]  /*2000*/  IADD3 R9, R7, UR5, RZ ;  /* 0x0000000507097c10 */ /* 0x000fe2000fffe0ff */
[C---:B------:R-:W-:Y:S02]  /*2010*/  IMAD.IADD R2, R5.reuse, 0x1, R3 ;  /* 0x0000000105027824 */ /* 0x040fe400078e0203 */
[----:B------:R-:W-:Y:S02]  /*2020*/  IMAD.IADD R5, R5, 0x1, R8 ;  /* 0x0000000105057824 */ /* 0x000fe400078e0208 */
[----:B------:R-:W-:Y:S01]  /*2030*/  IMAD.U32 R0, R10, 0x20, R0 ;  /* 0x000000200a007824 */ /* 0x000fe200078e0000 */
[----:B------:R-:W-:Y:S05]  /*2040*/  @P0 BRA `(.L_x_177) ;  /* 0x000000b000000947 */ /* 0x000fea0003800000 */
[----:B------:R-:W-:-:S13]  /*2050*/  ISETP.GE.AND P0, PT, R230, c[0x0][0x220], PT ;  /* 0x00008800e6007a0c */ /* 0x000fda0003f06270 */
[----:B------:R3:W-:Y:S04]  /*2060*/  @P0 STS [R217+0x4000], RZ ;  /* 0x004000ffd9000388 */ /* 0x0007e80000000800 */
[----:B------:R3:W-:Y:S04]  /*2070*/  @P0 STS [R217+0x4004], RZ ;  /* 0x004004ffd9000388 */ /* 0x0007e80000000800 */
[----:B------:R3:W-:Y:S01]  /*2080*/  @P0 STS.64 [R217+0x4008], RZ ;  /* 0x004008ffd9000388 */ /* 0x0007e20000000a00 */
[----:B------:R-:W-:Y:S05]  /*2090*/  @P0 BRA `(.L_x_177) ;  /* 0x0000006000000947 */ /* 0x000fea0003800000 */
[----:B------:R-:W-:-:S04]  /*20a0*/  LEA R10, P0, R6, c[0x0][0x170], 0x1 ;  /* 0x00005c00060a7a11 */ /* 0x000fc800078008ff */
[----:B-1----:R-:W-:-:S05]  /*20b0*/  LEA.HI.X R11, R6, c[0x0][0x174], R9, 0x1, P0 ;  /* 0x00005d00060b7a11 */ /* 0x002fca00000f0c09 */
[----:B------:R-:W-:Y:S01]  /*20c0*/  @!PT LDS RZ, [RZ] ;  /* 0x00000000fffff984 */ /* 0x000fe20000000800 */
[----:B------:R-:W-:Y:S01]  /*20d0*/  @!PT LDS RZ, [RZ] ;  /* 0x00000000fffff984 */ /* 0x000fe20000000800 */
[----:B------:R-:W-:Y:S01]  /*20e0*/  @!PT LDS RZ, [RZ] ;  /* 0x00000000fffff984 */ /* 0x000fe20000000800 */
[----:B------:R1:W-:Y:S04]  /*20f0*/  LDGSTS.E.BYPASS.LTC128B.128 [R217+0x4000], [R10.64] ;  /* 0x040000000ad97fae */ /* 0x0003e8000b901d5a */
.L_x_177:
[----:B------:R-:W-:Y:S05]  /*2100*/  BSYNC B0 ;  /* 0x0000000000007941 */ /* 0x000fea0003800000 */
.L_x_176:
        /* <DEDUP_REMOVED lines=11> */
[----:B-1----:R-:W-:Y:S02]  /*21c0*/  IADD3.X R11, R9, UR23, RZ, P0, !PT ;  /* 0x00000017090b7c10 */ /* 0x002fe400087fe4ff */
[----:B------:R-:W-:-:S04]  /*21d0*/  LEA R10, P0, R3, c[0x0][0x170], 0x1 ;  /* 0x00005c00030a7a11 */ /* 0x000fc800078008ff */
[----:B------:R-:W-:-:S05]  /*21e0*/  LEA.HI.X R11, R3, c[0x0][0x174], R11, 0x1, P0 ;  /* 0x00005d00030b7a11 */ /* 0x000fca00000f0c0b */
[----:B------:R-:W-:Y:S01]  /*21f0*/  @!PT LDS RZ, [RZ] ;  /* 0x00000000fffff984 */ /* 0x000fe20000000800 */
[----:B------:R-:W-:Y:S01]  /*2200*/  @!PT LDS RZ, [RZ] ;  /* 0x00000000fffff984 */ /* 0x000fe20000000800 */
[----:B------:R-:W-:Y:S01]  /*2210*/  @!PT LDS RZ, [RZ] ;  /* 0x00000000fffff984 */ /* 0x000fe20000000800 */
[----:B------:R1:W-:Y:S04]  /*2220*/  LDGSTS.E.BYPASS.LTC128B.128 [R217+0x4800], [R10.64] ;  /* 0x048000000ad97fae */ /* 0x0003e8000b901d5a */
.L_x_179:
[----:B------:R-:W-:Y:S05]  /*2230*/  BSYNC B0 ;  /* 0x0000000000007941 */ /* 0x000fea0003800000 */
.L_x_178:
        /* <DEDUP_REMOVED lines=8> */
[----:B-1----:R-:W-:Y:S02]  /*22c0*/  IMAD.MOV.U32 R10, RZ, RZ, c[0x0][0x1a4] ;  /* 0x00006900ff0a7624 */ /* 0x002fe400078e00ff */
        /* <DEDUP_REMOVED lines=9> */
.L_x_181:
[----:B------:R-:W-:Y:S05]  /*2360*/  BSYNC B0 ;  /* 0x0000000000007941 */ /* 0x000fea0003800000 */
.L_x_180:
        /* <DEDUP_REMOVED lines=19> */
.L_x_183:
[----:B------:R-:W-:Y:S05]  /*24a0*/  BSYNC B0 ;  /* 0x0000000000007941 */ /* 0x000fea0003800000 */
.L_x_182:
[----:B------:R-:W-:Y:S01]  /*24b0*/  IMAD.SHL.U32 R207, R2, 0x2, RZ ;  /* 0x0000000202cf7824 */ /* 0x000fe200078e00ff */
[----:B------:R-:W-:Y:S01]  /*24c0*/  LOP3.LUT P0, RZ, R16, 0x2, RZ, 0xc0, !PT ;  /* 0x0000000210ff7812 */ /* 0x000fe2000780c0ff */
[----:B------:R-:W-:Y:S01]  /*24d0*/  IMAD.SHL.U32 R204, R0, 0x2, RZ ;  /* 0x0000000200cc7824 */ /* 0x000fe200078e00ff */
[----:B------:R-:W-:Y:S01]  /*24e0*/  IADD3 R2, R48, 0x8, RZ ;  /* 0x0000000830027810 */ /* 0x000fe20007ffe0ff */
[----:B------:R-:W-:Y:S01]  /*24f0*/  IMAD R208, R4, 0x2, R207 ;  /* 0x0000000204d07824 */ /* 0x000fe200078e02cf */
[----:B------:R-:W-:Y:S01]  /*2500*/  LDSM.16.M88.4 R12, [R207] ;  /* 0x00000000cf0c783b */ /* 0x000fe20000000200 */
[----:B-1----:R-:W-:Y:S01]  /*2510*/  IMNMX R6, R48, UR8, PT ;  /* 0x0000000830067c17 */ /* 0x002fe2000b800200 */
[----:B------:R-:W-:Y:S01]  /*2520*/  UISETP.GE.AND UP0, UPT, UR30, 0x2, UPT ;  /* 0x000000021e00788c */ /* 0x000fe2000bf06270 */
[C---:B------:R-:W-:Y:S01]  /*2530*/  IADD3 R0, R204.reuse, 0x2000, RZ ;  /* 0x00002000cc007810 */ /* 0x040fe20007ffe0ff */
[----:B------:R-:W1:Y:S01]  /*2540*/  LDSM.16.M88.4 R24, [R204+0x2000] ;  /* 0x00200000cc18783b */ /* 0x000e620000000200 */
[----:B------:R-:W-:-:S02]  /*2550*/  IADD3 R209, R204, 0x2020, RZ ;  /* 0x00002020ccd17810 */ /* 0x000fc40007ffe0ff */
[----:B------:R-:W-:Y:S01]  /*2560*/  IMNMX R7, R2, UR8, PT ;  /* 0x0000000802077c17 */ /* 0x000fe2000b800200 */
[----:B------:R-:W5:Y:S01]  /*2570*/  LDSM.16.M88.4 R8, [R207+0x1000] ;  /* 0x00100000cf08783b */ /* 0x000f620000000200 */
[----:B------:R-:W-:Y:S01]  /*2580*/  @P0 IADD3 R209, R0, -0x20, RZ ;  /* 0xffffffe000d10810 */ /* 0x000fe20007ffe0ff */
[----:B------:R-:W-:Y:S02]  /*2590*/  IMAD.U32 R0, RZ, RZ, UR28 ;  /* 0x0000001cff007e24 */ /* 0x000fe4000f8e00ff */
[----:B------:R-:W2:Y:S01]  /*25a0*/  LDSM.16.M88.4 R56, [R204+0x2400] ;  /* 0x00240000cc38783b */ /* 0x000ea20000000200 */
[C---:B------:R-:W-:Y:S01]  /*25b0*/  IADD3 R216, R209.reuse, 0x400, RZ ;  /* 0x00000400d1d87810 */ /* 0x040fe20007ffe0ff */
[----:B------:R-:W-:Y:S01]  /*25c0*/  IMAD R0, R0, 0x80, R49 ;  /* 0x0000008000007824 */ /* 0x000fe200078e0231 */
[C---:B------:R-:W-:Y:S01]  /*25d0*/  IADD3 R215, R209.reuse, 0x800, RZ ;  /* 0x00000800d1d77810 */ /* 0x040fe20007ffe0ff */
[----:B------:R-:W3:Y:S01]  /*25e0*/  LDSM.16.M88.4 R52, [R204+0x2800] ;  /* 0x00280000cc34783b */ /* 0x000ee20000000200 */
[----:B------:R-:W-:-:S02]  /*25f0*/  IADD3 R214, R209, 0xc00, RZ ;  /* 0x00000c00d1d67810 */ /* 0x000fc40007ffe0ff */
[C---:B------:R-:W-:Y:S01]  /*2600*/  IADD3 R2, R0.reuse, 0x8, RZ ;  /* 0x0000000800027810 */ /* 0x040fe20007ffe0ff */
[----:B------:R-:W4:Y:S01]  /*2610*/  LDSM.16.M88.4 R32, [R204+0x3800] ;  /* 0x00380000cc20783b */ /* 0x000f220000000200 */
[----:B------:R-:W-:Y:S02]  /*2620*/  IADD3 R3, R0, 0x1, RZ ;  /* 0x0000000100037810 */ /* 0x000fe40007ffe0ff */
[----:B------:R-:W-:Y:S01]  /*2630*/  IADD3 R213, R209, 0x1000, RZ ;  /* 0x00001000d1d57810 */ /* 0x000fe20007ffe0ff */
[----:B------:R-:W2:Y:S01]  /*2640*/  LDSM.16.M88.4 R44, [R204+0x2c00] ;  /* 0x002c0000cc2c783b */ /* 0x000ea20000000200 */
[C---:B------:R-:W-:Y:S02]  /*2650*/  ISETP.GE.AND P5, PT, R3.reuse, R6, PT ;  /* 0x000000060300720c */ /* 0x040fe40003fa6270 */
[----:B------:R-:W-:Y:S01]  /*2660*/  ISETP.GE.AND P0, PT, R3, R7, PT ;  /* 0x000000070300720c */ /* 0x000fe20003f06270 */
[----:B------:R-:W2:Y:S01]  /*2670*/  LDSM.16.M88.4 R40, [R204+0x3000] ;  /* 0x00300000cc28783b */ /* 0x000ea20000000200 */
[----:B------:R-:W-:-:S02]  /*2680*/  IADD3 R212, R209, 0x1400, RZ ;  /* 0x00001400d1d47810 */ /* 0x000fc40007ffe0ff */
[C---:B------:R-:W-:Y:S01]  /*2690*/  IADD3 R211, R209.reuse, 0x1800, RZ ;  /* 0x00001800d1d37810 */ /* 0x040fe20007ffe0ff */
[----:B------:R-:W2:Y:S01]  /*26a0*/  LDSM.16.M88.4 R36, [R204+0x3400] ;  /* 0x00340000cc24783b */ /* 0x000ea20000000200 */
[----:B------:R-:W-:-:S03]  /*26b0*/  IADD3 R210, R209, 0x1c00, RZ ;  /* 0x00001c00d1d27810 */ /* 0x000fc60007ffe0ff */
[----:B------:R-:W2:Y:S04]  /*26c0*/  LDSM.16.M88.4 R28, [R204+0x3c00] ;  /* 0x003c0000cc1c783b */ /* 0x000ea80000000200 */
[----:B------:R-:W-:Y:S04]  /*26d0*/  LDSM.16.M88.4 R20, [R208] ;  /* 0x00000000d014783b */ /* 0x000fe80000000200 */
[----:B------:R-:W3:Y:S01]  /*26e0*/  LDSM.16.M88.4 R60, [R209+0x400] ;  /* 0x00040000d13c783b */ /* 0x000ee20000000200 */
[-C--:B-1----:R-:W-:Y:S03]  /*26f0*/  HMMA.16816.F32 R168, R12, R24.reuse, RZ ;  /* 0x000000180ca8723c */ /* 0x082fe600000018ff */
[----:B------:R-:W-:Y:S04]  /*2700*/  LDSM.16.M88.4 R16, [R208+0x1000] ;  /* 0x00100000d010783b */ /* 0x000fe80000000200 */
[----:B------:R-:W1:Y:S01]  /*2710*/  LDSM.16.M88.4 R80, [R209] ;  /* 0x00000000d150783b */ /* 0x000e620000000200 */
[C---:B-----5:R-:W-:Y:S03]  /*2720*/  HMMA.16816.F32 R172, R8.reuse, R24, RZ ;  /* 0x0000001808ac723c */ /* 0x060fe600000018ff */
[----:B------:R-:W0:Y:S05]  /*2730*/  LDGDEPBAR ;  /* 0x00000000000079af */ /* 0x000e2a0000000000 */
[-C--:B------:R-:W-:Y:S08]  /*2740*/  HMMA.16816.F32 R68, R8, R26.reuse, RZ ;  /* 0x0000001a0844723c */ /* 0x080ff000000018ff */
[C---:B------:R-:W-:Y:S08]  /*2750*/  HMMA.16816.F32 R72, R12.reuse, R26, RZ ;  /* 0x0000001a0c48723c */ /* 0x040ff000000018ff */
[-C--:B--2---:R-:W-:Y:S08]  /*2760*/  HMMA.16816.F32 R24, R12, R56.reuse, RZ ;  /* 0x000000380c18723c */ /* 0x084ff000000018ff */
[C---:B------:R-:W-:Y:S08]  /*2770*/  HMMA.16816.F32 R64, R8.reuse, R56, RZ ;  /* 0x000000380840723c */ /* 0x040ff000000018ff */
[C---:B---3--:R-:W-:Y:S08]  /*2780*/  HMMA.16816.F32 R92, R8.reuse, R52, RZ ;  /* 0x00000034085c723c */ /* 0x048ff000000018ff */
[C---:B----4-:R-:W-:Y:S08]  /*2790*/  HMMA.16816.F32 R156, R8.reuse, R32, RZ ;  /* 0x00000020089c723c */ /* 0x050ff000000018ff */
        /* <DEDUP_REMOVED lines=15> */
[----:B------:R-:W-:Y:S01]  /*2890*/  HMMA.16816.F32 R160, R12, R30, RZ ;  /* 0x0000001e0ca0723c */ /* 0x000fe200000018ff */
[----:B------:R-:W2:Y:S07]  /*28a0*/  LDSM.16.M88.4 R12, [R209+0x800] ;  /* 0x00080000d10c783b */ /* 0x000eae0000000200 */
[----:B------:R-:W-:Y:S08]  /*28b0*/  HMMA.16816.F32 R32, R20, R60, R24 ;  /* 0x0000003c1420723c */ /* 0x000ff00000001818 */
[----:B-1----:R-:W-:Y:S08]  /*28c0*/  HMMA.16816.F32 R24, R16, R82, R68 ;  /* 0x000000521018723c */ /* 0x002ff00000001844 */
[C---:B------:R-:W-:Y:S08]  /*28d0*/  HMMA.16816.F32 R128, R8.reuse, R40, RZ ;  /* 0x000000280880723c */ /* 0x040ff000000018ff */
[----:B------:R-:W-:Y:S08]  /*28e0*/  HMMA.16816.F32 R132, R8, R42, RZ ;  /* 0x0000002a0884723c */ /* 0x000ff000000018ff */
[----:B------:R-:W-:Y:S08]  /*28f0*/  HMMA.16816.F32 R40, R20, R82, R72 ;  /* 0x000000521428723c */ /* 0x000ff00000001848 */
[C---:B------:R-:W-:Y:S08]  /*2900*/  HMMA.16816.F32 R108, R8.reuse, R44, RZ ;  /* 0x0000002c086c723c */ /* 0x040ff000000018ff */
[C---:B------:R-:W-:Y:S08]  /*2910*/  HMMA.16816.F32 R144, R8.reuse, R36, RZ ;  /* 0x000000240890723c */ /* 0x040ff000000018ff */
[C---:B------:R-:W-:Y:S08]  /*2920*/  HMMA.16816.F32 R180, R8.reuse, R28, RZ ;  /* 0x0000001c08b4723c */ /* 0x040ff000000018ff */
[C---:B------:R-:W-:Y:S08]  /*2930*/  HMMA.16816.F32 R116, R8.reuse, R46, RZ ;  /* 0x0000002e0874723c */ /* 0x040ff000000018ff */
[C---:B------:R-:W-:Y:S08]  /*2940*/  HMMA.16816.F32 R148, R8.reuse, R38, RZ ;  /* 0x000000260894723c */ /* 0x040ff000000018ff */
[----:B------:R-:W-:Y:S01]  /*2950*/  HMMA.16816.F32 R184, R8, R30, RZ ;  /* 0x0000001e08b8723c */ /* 0x000fe200000018ff */
[----:B------:R-:W1:Y:S06]  /*2960*/  LDSM.16.M88.4 R28, [R209+0xc00] ;  /* 0x000c0000d11c783b */ /* 0x000e6c0000000200 */
[C---:B------:R-:W-:Y:S01]  /*2970*/  IADD3 R9, R48.reuse, 0x48, RZ ;  /* 0x0000004830097810 */ /* 0x040fe20007ffe0ff */
[----:B------:R-:W-:Y:S01]  /*2980*/  HMMA.16816.F32 R44, R16, R60, R64 ;  /* 0x0000003c102c723c */ /* 0x000fe20000001840 */
[----:B------:R-:W-:-:S02]  /*2990*/  IADD3 R8, R48, 0x40, RZ ;  /* 0x0000004030087810 */ /* 0x000fc40007ffe0ff */
[----:B------:R-:W-:Y:S02]  /*29a0*/  IMNMX R9, R9, UR8, PT ;  /* 0x0000000809097c17 */ /* 0x000fe4000b800200 */
[----:B------:R-:W-:Y:S02]  /*29b0*/  IMNMX R8, R8, UR8, PT ;  /* 0x0000000808087c17 */ /* 0x000fe4000b800200 */
[-C--:B------:R-:W-:Y:S01]  /*29c0*/  ISETP.GE.AND P3, PT, R2, R9.reuse, PT ;  /* 0x000000090200720c */ /* 0x080fe20003f66270 */
[----:B------:R-:W-:Y:S01]  /*29d0*/  HMMA.16816.F32 R48, R16, R62, R76 ;  /* 0x0000003e1030723c */ /* 0x000fe2000000184c */
[----:B------:R-:W-:Y:S02]  /*29e0*/  IADD3 R10, R0, 0x9, RZ ;  /* 0x00000009000a7810 */ /* 0x000fe40007ffe0ff */
[C---:B------:R-:W-:Y:S02]  /*29f0*/  ISETP.GE.AND P4, PT, R3.reuse, R8, PT ;  /* 0x000000080300720c */ /* 0x040fe40003f86270 */
[----:B------:R-:W-:-:S02]  /*2a00*/  ISETP.GE.AND P1, PT, R3, R9, PT ;  /* 0x000000090300720c */ /* 0x000fc40003f26270 */
[----:B------:R-:W-:Y:S01]  /*2a10*/  FSEL R78, R26, -INF , !P3 ;  /* 0xff8000001a4e7808 */ /* 0x000fe20005800000 */
[C---:B------:R-:W-:Y:S01]  /*2a20*/  HMMA.16816.F32 R60, R20.reuse, R62, R56 ;  /* 0x0000003e143c723c */ /* 0x040fe20000001838 */
[-C--:B------:R-:W-:Y:S02]  /*2a30*/  ISETP.GE.AND P6, PT, R2, R8.reuse, PT ;  /* 0x000000080200720c */ /* 0x080fe40003fc6270 */
[C---:B------:R-:W-:Y:S02]  /*2a40*/  ISETP.GE.AND P2, PT, R10.reuse, R8, PT ;  /* 0x000000080a00720c */ /* 0x040fe40003f46270 */
[----:B------:R-:W-:Y:S02]  /*2a50*/  ISETP.GE.AND P3, PT, R10, R9, PT ;  /* 0x000000090a00720c */ /* 0x000fe40003f66270 */
[----:B------:R-:W-:Y:S01]  /*2a60*/  IADD3 R3, R0, 0x10, RZ ;  /* 0x0000001000037810 */ /* 0x000fe20007ffe0ff */
[----:B--2---:R-:W-:Y:S01]  /*2a70*/  HMMA.16816.F32 R36, R20, R12, R88 ;  /* 0x0000000c1424723c */ /* 0x004fe20000001858 */
[----:B------:R-:W-:-:S02]  /*2a80*/  FSEL R74, R24, -INF , !P6 ;  /* 0xff800000184a7808 */ /* 0x000fc40007000000 */
[----:B------:R-:W-:Y:S02]  /*2a90*/  FSEL R75, R25, -INF , !P2 ;  /* 0xff800000194b7808 */ /* 0x000fe40005000000 */
[----:B------:R-:W-:Y:S02]  /*2aa0*/  FSEL R76, R27, -INF , !P3 ;  /* 0xff8000001b4c7808 */ /* 0x000fe40005800000 */
[CC--:B------:R-:W-:Y:S01]  /*2ab0*/  ISETP.GE.AND P6, PT, R2.reuse, R6.reuse, PT ;  /* 0x000000060200720c */ /* 0x0c0fe20003fc6270 */
[----:B------:R-:W2:Y:S01]  /*2ac0*/  LDSM.16.M88.4 R24, [R209+0x1000] ;  /* 0x00100000d118783b */ /* 0x000ea20000000200 */
[----:B------:R-:W-:Y:S01]  /*2ad0*/  ISETP.GE.AND P2, PT, R2, R7, PT ;  /* 0x000000070200720c */ /* 0x000fe20003f46270 */
[----:B------:R-:W-:Y:S01]  /*2ae0*/  HMMA.16816.F32 R52, R20, R14, R52 ;  /* 0x0000000e1434723c */ /* 0x000fe20000001834 */
[----:B------:R-:W-:Y:S02]  /*2af0*/  ISETP.GE.AND P3, PT, R3, R6, PT ;  /* 0x000000060300720c */ /* 0x000fe40003f66270 */
[----:B------:R-:W-:-:S02]  /*2b00*/  FSEL R65, R40, -INF , !P6 ;  /* 0xff80000028417808 */ /* 0x000fc40007000000 */
[----:B------:R-:W-:Y:S02]  /*2b10*/  FSEL R188, R42, -INF , !P2 ;  /* 0xff8000002abc7808 */ /* 0x000fe40005000000 */
[----:B------:R-:W-:Y:S01]  /*2b20*/  FSEL R69, R32, -INF , !P3 ;  /* 0xff80000020457808 */ /* 0x000fe20005800000 */
[----:B-1----:R-:W-:Y:S01]  /*2b30*/  HMMA.16816.F32 R56, R20, R30, R104 ;  /* 0x0000001e1438723c */ /* 0x002fe20000001868 */
        /* <DEDUP_REMOVED lines=13> */
[----:B------:R-:W-:Y:S01]  /*2c10*/  HMMA.16816.F32 R32, R16, R12, R92 ;  /* 0x0000000c1020723c */ /* 0x000fe2000000185c */
[----:B------:R-:W-:Y:S02]  /*2c20*/  ISETP.GE.AND P2, PT, R2, R9, PT ;  /* 0x000000090200720c */ /* 0x000fe40003f46270 */
[----:B------:R-:W-:Y:S02]  /*2c30*/  ISETP.GE.AND P3, PT, R10, R7, PT ;  /* 0x000000070a00720c */ /* 0x000fe40003f66270 */
[----:B------:R-:W-:-:S02]  /*2c40*/  IADD3 R2, R0, 0x18, RZ ;  /* 0x0000001800027810 */ /* 0x000fc40007ffe0ff */
[----:B------:R-:W-:Y:S02]  /*2c50*/  FSEL R87, R43, -INF , !P3 ;  /* 0xff8000002b577808 */ /* 0x000fe40005800000 */
[----:B------:R-:W-:Y:S02]  /*2c60*/  ISETP.GE.AND P6, PT, R10, R6, PT ;  /* 0x000000060a00720c */ /* 0x000fe40003fc6270 */
[----:B------:R-:W-:Y:S02]  /*2c70*/  ISETP.GE.AND P3, PT, R2, R9, PT ;  /* 0x000000090200720c */ /* 0x000fe40003f66270 */
[----:B------:R-:W-:Y:S02]  /*2c80*/  IADD3 R10, R0, 0x19, RZ ;  /* 0x00000019000a7810 */ /* 0x000fe40007ffe0ff */
[----:B------:R-:W-:Y:S02]  /*2c90*/  FSEL R79, R47, -INF , !P2 ;  /* 0xff8000002f4f7808 */ /* 0x000fe40005000000 */
[----:B------:R-:W-:Y:S01]  /*2ca0*/  FSEL R64, R41, -INF , !P6 ;  /* 0xff80000029407808 */ /* 0x000fe20007000000 */
[----:B------:R-:W-:Y:S01]  /*2cb0*/  HMMA.16816.F32 R44, R16, R14, R96 ;  /* 0x0000000e102c723c */ /* 0x000fe20000001860 */
[----:B------:R-:W-:Y:S01]  /*2cc0*/  FSEL R77, R50, -INF , !P3 ;  /* 0xff800000324d7808 */ /* 0x000fe20005800000 */
[----:B------:R-:W1:Y:S01]  /*2cd0*/  LDSM.16.M88.4 R12, [R209+0x1400] ;  /* 0x00140000d10c783b */ /* 0x000e620000000200 */
[----:B------:R-:W-:-:S02]  /*2ce0*/  ISETP.GE.AND P6, PT, R2, R8, PT ;  /* 0x000000080200720c */ /* 0x000fc40003fc6270 */
[C---:B------:R-:W-:Y:S02]  /*2cf0*/  ISETP.GE.AND P2, PT, R10.reuse, R8, PT ;  /* 0x000000080a00720c */ /* 0x040fe40003f46270 */
[----:B------:R-:W-:Y:S01]  /*2d00*/  ISETP.GE.AND P3, PT, R10, R9, PT ;  /* 0x000000090a00720c */ /* 0x000fe20003f66270 */
[----:B------:R-:W-:Y:S01]  /*2d10*/  HMMA.16816.F32 R40, R20, R28, R100 ;  /* 0x0000001c1428723c */ /* 0x000fe20000001864 */
[----:B------:R-:W-:Y:S02]  /*2d20*/  IADD3 R3, R0, 0x20, RZ ;  /* 0x0000002000037810 */ /* 0x000fe40007ffe0ff */
[----:B------:R-:W-:Y:S02]  /*2d30*/  FSEL R70, R48, -INF , !P6 ;  /* 0xff80000030467808 */ /* 0x000fe40007000000 */
[----:B------:R-:W-:Y:S02]  /*2d40*/  FSEL R71, R49, -INF , !P2 ;  /* 0xff80000031477808 */ /* 0x000fe40005000000 */
[----:B------:R-:W-:-:S02]  /*2d50*/  FSEL R83, R51, -INF , !P3 ;  /* 0xff80000033537808 */ /* 0x000fc40005800000 */
[CC--:B------:R-:W-:Y:S01]  /*2d60*/  ISETP.GE.AND P6, PT, R2.reuse, R6.reuse, PT ;  /* 0x000000060200720c */ /* 0x0c0fe20003fc6270 */
[----:B------:R-:W-:Y:S01]  /*2d70*/  HMMA.16816.F32 R48, R16, R30, R116 ;  /* 0x0000001e1030723c */ /* 0x000fe20000001874 */
[----:B------:R-:W-:Y:S02]  /*2d80*/  ISETP.GE.AND P2, PT, R2, R7, PT ;  /* 0x000000070200720c */ /* 0x000fe40003f46270 */
[----:B------:R-:W-:Y:S02]  /*2d90*/  ISETP.GE.AND P3, PT, R3, R6, PT ;  /* 0x000000060300720c */ /* 0x000fe40003f66270 */
[----:B------:R-:W-:Y:S02]  /*2da0*/  FSEL R94, R60, -INF , !P6 ;  /* 0xff8000003c5e7808 */ /* 0x000fe40007000000 */
[----:B------:R-:W-:Y:S02]  /*2db0*/  FSEL R96, R62, -INF , !P2 ;  /* 0xff8000003e607808 */ /* 0x000fe40005000000 */
[----:B------:R-:W-:-:S02]  /*2dc0*/  FSEL R193, R36, -INF , !P3 ;  /* 0xff80000024c17808 */ /* 0x000fc40005800000 */
[C---:B------:R-:W-:Y:S02]  /*2dd0*/  ISETP.GE.AND P2, PT, R3.reuse, R7, PT ;  /* 0x000000070300720c */ /* 0x040fe40003f46270 */
[C---:B------:R-:W-:Y:S02]  /*2de0*/  ISETP.GE.AND P6, PT, R3.reuse, R8, PT ;  /* 0x000000080300720c */ /* 0x040fe40003fc6270 */
[----:B------:R-:W-:Y:S02]  /*2df0*/  ISETP.GE.AND P3, PT, R3, R9, PT ;  /* 0x000000090300720c */ /* 0x000fe40003f66270 */
[----:B------:R-:W-:Y:S02]  /*2e00*/  IADD3 R2, R0, 0x21, RZ ;  /* 0x0000002100027810 */ /* 0x000fe40007ffe0ff */
[----:B------:R-:W-:Y:S02]  /*2e10*/  FSEL R195, R38, -INF , !P2 ;  /* 0xff80000026c37808 */ /* 0x000fe40005000000 */
[----:B------:R-:W-:-:S02]  /*2e20*/  FSEL R191, R32, -INF , !P6 ;  /* 0xff80000020bf7808 */ /* 0x000fc40007000000 */
[----:B------:R-:W-:Y:S02]  /*2e30*/  FSEL R102, R34, -INF , !P3 ;  /* 0xff80000022667808 */ /* 0x000fe40005800000 */
[C---:B------:R-:W-:Y:S02]  /*2e40*/  ISETP.GE.AND P2, PT, R2.reuse, R6, PT ;  /* 0x000000060200720c */ /* 0x040fe40003f46270 */
[C---:B------:R-:W-:Y:S02]  /*2e50*/  ISETP.GE.AND P6, PT, R2.reuse, R7, PT ;  /* 0x000000070200720c */ /* 0x040fe40003fc6270 */
[----:B------:R-:W-:Y:S02]  /*2e60*/  ISETP.GE.AND P3, PT, R2, R8, PT ;  /* 0x000000080200720c */ /* 0x000fe40003f66270 */
[----:B------:R-:W-:Y:S02]  /*2e70*/  FSEL R192, R37, -INF , !P2 ;  /* 0xff80000025c07808 */ /* 0x000fe40005000000 */
[----:B------:R-:W-:-:S02]  /*2e80*/  FSEL R194, R39, -INF , !P6 ;  /* 0xff80000027c27808 */ /* 0x000fc40007000000 */
[----:B------:R-:W-:Y:S01]  /*2e90*/  FSEL R99, R33, -INF , !P3 ;  /* 0xff80000021637808 */ /* 0x000fe20005800000 */
[C---:B------:R-:W-:Y:S01]  /*2ea0*/  HMMA.16816.F32 R36, R16.reuse, R28, R108 ;  /* 0x0000001c1024723c */ /* 0x040fe2000000186c */
[----:B------:R-:W-:Y:S02]  /*2eb0*/  ISETP.GE.AND P2, PT, R2, R9, PT ;  /* 0x000000090200720c */ /* 0x000fe40003f46270 */
[C---:B------:R-:W-:Y:S02]  /*2ec0*/  ISETP.GE.AND P6, PT, R10.reuse, R6, PT ;  /* 0x000000060a00720c */ /* 0x040fe40003fc6270 */
[----:B------:R-:W-:Y:S02]  /*2ed0*/  ISETP.GE.AND P3, PT, R10, R7, PT ;  /* 0x000000070a00720c */ /* 0x000fe40003f66270 */
[C---:B------:R-:W-:Y:S01]  /*2ee0*/  IADD3 R2, R0.reuse, 0x28, RZ ;  /* 0x0000002800027810 */ /* 0x040fe20007ffe0ff */
[----:B--2---:R-:W-:Y:S01]  /*2ef0*/  HMMA.16816.F32 R28, R16, R24, R128 ;  /* 0x00000018101c723c */ /* 0x004fe20000001880 */
[----:B------:R-:W-:-:S02]  /*2f00*/  IADD3 R10, R0, 0x29, RZ ;  /* 0x00000029000a7810 */ /* 0x000fc40007ffe0ff */
[----:B------:R-:W-:Y:S02]  /*2f10*/  FSEL R103, R35, -INF , !P2 ;  /* 0xff80000023677808 */ /* 0x000fe40005000000 */
[----:B------:R-:W-:Y:S02]  /*2f20*/  FSEL R86, R61, -INF , !P6 ;  /* 0xff8000003d567808 */ /* 0x000fe40007000000 */
[----:B------:R-:W-:Y:S01]  /*2f30*/  FSEL R95, R63, -INF , !P3 ;  /* 0xff8000003f5f7808 */ /* 0x000fe20005800000 */
[----:B------:R-:W-:Y:S01]  /*2f40*/  HMMA.16816.F32 R32, R20, R24, R112 ;  /* 0x000000181420723c */ /* 0x000fe20000001870 */
[CC--:B------:R-:W-:Y:S02]  /*2f50*/  ISETP.GE.AND P6, PT, R2.reuse, R8.reuse, PT ;  /* 0x000000080200720c */ /* 0x0c0fe40003fc6270 */
[----:B------:R-:W-:Y:S02]  /*2f60*/  ISETP.GE.AND P3, PT, R2, R9, PT ;  /* 0x000000090200720c */ /* 0x000fe40003f66270 */
[----:B------:R-:W-:-:S02]  /*2f70*/  ISETP.GE.AND P2, PT, R10, R8, PT ;  /* 0x000000080a00720c */ /* 0x000fc40003f46270 */
[----:B------:R-:W-:Y:S02]  /*2f80*/  FSEL R97, R44, -INF , !P6 ;  /* 0xff8000002c617808 */ /* 0x000fe40007000000 */
[----:B------:R-:W-:Y:S02]  /*2f90*/  FSEL R101, R46, -INF , !P3 ;  /* 0xff8000002e657808 */ /* 0x000fe40005800000 */
[----:B------:R-:W-:Y:S02]  /*2fa0*/  FSEL R98, R45, -INF , !P2 ;  /* 0xff8000002d627808 */ /* 0x000fe40005000000 */
[----:B------:R-:W-:Y:S02]  /*2fb0*/  ISETP.GE.AND P6, PT, R2, R6, PT ;  /* 0x000000060200720c */ /* 0x000fe40003fc6270 */
[----:B------:R-:W-:Y:S02]  /*2fc0*/  ISETP.GE.AND P3, PT, R10, R9, PT ;  /* 0x000000090a00720c */ /* 0x000fe40003f66270 */
[----:B------:R-:W-:-:S02]  /*2fd0*/  ISETP.GE.AND P2, PT, R2, R7, PT ;  /* 0x000000070200720c */ /* 0x000fc40003f46270 */
[----:B------:R-:W-:Y:S02]  /*2fe0*/  IADD3 R2, R0, 0x30, RZ ;  /* 0x0000003000027810 */ /* 0x000fe40007ffe0ff */
[----:B------:R-:W-:Y:S02]  /*2ff0*/  FSEL R100, R47, -INF , !P3 ;  /* 0xff8000002f647808 */ /* 0x000fe40005800000 */
[----:B------:R-:W-:Y:S01]  /*3000*/  ISETP.GE.AND P3, PT, R2, R6, PT ;  /* 0x000000060200720c */ /* 0x000fe20003f66270 */
[----:B------:R-:W-:Y:S01]  /*3010*/  HMMA.16816.F32 R44, R16, R26, R132 ;  /* 0x0000001a102c723c */ /* 0x000fe20000001884 */
[----:B------:R-:W-:Y:S02]  /*3020*/  IADD3 R3, R0, 0x31, RZ ;  /* 0x0000003100037810 */ /* 0x000fe40007ffe0ff */
[----:B------:R-:W-:Y:S02]  /*3030*/  FSEL R197, R40, -INF , !P3 ;  /* 0xff80000028c57808 */ /* 0x000fe40005800000 */
[----:B------:R-:W-:-:S02]  /*3040*/  ISETP.GE.AND P3, PT, R2, R9, PT ;  /* 0x000000090200720c */ /* 0x000fc40003f66270 */
[----:B------:R-:W-:Y:S02]  /*3050*/  FSEL R106, R52, -INF , !P6 ;  /* 0xff800000346a7808 */ /* 0x000fe40007000000 */
[----:B------:R-:W-:Y:S02]  /*3060*/  FSEL R118, R38, -INF , !P3 ;  /* 0xff80000026767808 */ /* 0x000fe40005800000 */
[----:B------:R-:W-:Y:S02]  /*3070*/  FSEL R109, R54, -INF , !P2 ;  /* 0xff800000366d7808 */ /* 0x000fe40005000000 */
[CC--:B------:R-:W-:Y:S02]  /*3080*/  ISETP.GE.AND P6, PT, R2.reuse, R8.reuse, PT ;  /* 0x000000080200720c */ /* 0x0c0fe40003fc6270 */
[----:B------:R-:W-:Y:S02]  /*3090*/  ISETP.GE.AND P3, PT, R3, R8, PT ;  /* 0x000000080300720c */ /* 0x000fe40003f66270 */
[----:B------:R-:W-:-:S02]  /*30a0*/  ISETP.GE.AND P2, PT, R2, R7, PT ;  /* 0x000000070200720c */ /* 0x000fc40003f46270 */
[----:B------:R-:W-:Y:S02]  /*30b0*/  FSEL R116, R36, -INF , !P6 ;  /* 0xff80000024747808 */ /* 0x000fe40007000000 */
[----:B------:R-:W-:Y:S02]  /*30c0*/  FSEL R111, R37, -INF , !P3 ;  /* 0xff800000256f7808 */ /* 0x000fe40005800000 */
[----:B------:R-:W-:Y:S02]  /*30d0*/  FSEL R198, R42, -INF , !P2 ;  /* 0xff8000002ac67808 */ /* 0x000fe40005000000 */
[CC--:B------:R-:W-:Y:S02]  /*30e0*/  ISETP.GE.AND P6, PT, R3.reuse, R7.reuse, PT ;  /* 0x000000070300720c */ /* 0x0c0fe40003fc6270 */
[----:B------:R-:W-:Y:S02]  /*30f0*/  ISETP.GE.AND P3, PT, R10, R7, PT ;  /* 0x000000070a00720c */ /* 0x000fe40003f66270 */
[----:B------:R-:W-:-:S02]  /*3100*/  ISETP.GE.AND P2, PT, R3, R6, PT ;  /* 0x000000060300720c */ /* 0x000fc40003f46270 */
[----:B------:R-:W-:Y:S02]  /*3110*/  IADD3 R2, R0, 0x38, RZ ;  /* 0x0000003800027810 */ /* 0x000fe40007ffe0ff */
[----:B------:R-:W-:Y:S02]  /*3120*/  FSEL R199, R43, -INF , !P6 ;  /* 0xff8000002bc77808 */ /* 0x000fe40007000000 */
[----:B------:R-:W-:Y:S02]  /*3130*/  FSEL R105, R55, -INF , !P3 ;  /* 0xff80000037697808 */ /* 0x000fe40005800000 */
[----:B------:R-:W-:Y:S02]  /*3140*/  FSEL R196, R41, -INF , !P2 ;  /* 0xff80000029c47808 */ /* 0x000fe40005000000 */
[----:B------:R-:W-:Y:S01]  /*3150*/  ISETP.GE.AND P6, PT, R10, R6, PT ;  /* 0x000000060a00720c */ /* 0x000fe20003fc6270 */
[----:B-1----:R-:W-:Y:S01]  /*3160*/  HMMA.16816.F32 R40, R20, R12, R124 ;  /* 0x0000000c1428723c */ /* 0x002fe2000000187c */
[----:B------:R-:W-:-:S02]  /*3170*/  ISETP.GE.AND P3, PT, R2, R9, PT ;  /* 0x000000090200720c */ /* 0x000fc40003f66270 */
        /* <DEDUP_REMOVED lines=14> */
[----:B------:R-:W-:-:S02]  /*3260*/  ISETP.GE.AND P6, PT, R2, R6, PT ;  /* 0x000000060200720c */ /* 0x000fc40003fc6270 */
[----:B------:R-:W-:Y:S02]  /*3270*/  FSEL R108, R49, -INF , !P2 ;  /* 0xff800000316c7808 */ /* 0x000fe40005000000 */
[----:B------:R-:W-:Y:S01]  /*3280*/  ISETP.GE.AND P3, PT, R3, R6, PT ;  /* 0x000000060300720c */ /* 0x000fe20003f66270 */
[----:B------:R-:W-:Y:S01]  /*3290*/  HMMA.16816.F32 R48, R20, R80, R168 ;  /* 0x000000501430723c */ /* 0x000fe200000018a8 */
[----:B------:R-:W-:Y:S02]  /*32a0*/  ISETP.GE.AND P2, PT, R2, R7, PT ;  /* 0x000000070200720c */ /* 0x000fe40003f46270 */
[----:B------:R-:W-:Y:S02]  /*32b0*/  FSEL R115, R56, -INF , !P6 ;  /* 0xff80000038737808 */ /* 0x000fe40007000000 */
[----:B------:R-:W-:Y:S02]  /*32c0*/  FSEL R200, R32, -INF , !P3 ;  /* 0xff80000020c87808 */ /* 0x000fe40005800000 */
[----:B------:R-:W-:-:S02]  /*32d0*/  FSEL R119, R58, -INF , !P2 ;  /* 0xff8000003a777808 */ /* 0x000fc40005000000 */
[C---:B------:R-:W-:Y:S02]  /*32e0*/  ISETP.GE.AND P6, PT, R3.reuse, R8, PT ;  /* 0x000000080300720c */ /* 0x040fe40003fc6270 */
[C---:B------:R-:W-:Y:S02]  /*32f0*/  ISETP.GE.AND P3, PT, R3.reuse, R9, PT ;  /* 0x000000090300720c */ /* 0x040fe40003f66270 */
[----:B------:R-:W-:Y:S02]  /*3300*/  IADD3 R2, R0, 0x41, RZ ;  /* 0x0000004100027810 */ /* 0x000fe40007ffe0ff */
[----:B------:R-:W-:Y:S02]  /*3310*/  ISETP.GE.AND P2, PT, R3, R7, PT ;  /* 0x000000070300720c */ /* 0x000fe40003f46270 */
        /* <DEDUP_REMOVED lines=8> */
[----:B------:R-:W-:Y:S02]  /*33a0*/  FSEL R134, R33, -INF , !P2 ;  /* 0xff80000021867808 */ /* 0x000fe40005000000 */
[C---:B------:R-:W-:Y:S01]  /*33b0*/  ISETP.GE.AND P6, PT, R10.reuse, R6, PT ;  /* 0x000000060a00720c */ /* 0x040fe20003fc6270 */
[----:B------:R-:W-:Y:S01]  /*33c0*/  HMMA.16816.F32 R32, R16, R12, R144 ;  /* 0x0000000c1020723c */ /* 0x000fe20000001890 */
[----:B------:R-:W-:Y:S02]  /*33d0*/  ISETP.GE.AND P3, PT, R10, R7, PT ;  /* 0x000000070a00720c */ /* 0x000fe40003f66270 */
[----:B------:R-:W-:Y:S02]  /*33e0*/  ISETP.GE.AND P2, PT, R2, R9, PT ;  /* 0x000000090200720c */ /* 0x000fe40003f46270 */
[C---:B------:R-:W-:Y:S02]  /*33f0*/  IADD3 R2, R0.reuse, 0x48, RZ ;  /* 0x0000004800027810 */ /* 0x040fe40007ffe0ff */
[----:B------:R-:W-:-:S02]  /*3400*/  IADD3 R10, R0, 0x49, RZ ;  /* 0x00000049000a7810 */ /* 0x000fc40007ffe0ff */
[----:B------:R-:W-:Y:S02]  /*3410*/  FSEL R113, R57, -INF , !P6 ;  /* 0xff80000039717808 */ /* 0x000fe40007000000 */
[----:B------:R-:W-:Y:S02]  /*3420*/  FSEL R117, R59, -INF , !P3 ;  /* 0xff8000003b757808 */ /* 0x000fe40005800000 */
[----:B------:R-:W-:Y:S01]  /*3430*/  FSEL R129, R31, -INF , !P2 ;  /* 0xff8000001f817808 */ /* 0x000fe20005000000 */
[----:B------:R-:W-:Y:S01]  /*3440*/  HMMA.16816.F32 R56, R20, R14, R136 ;  /* 0x0000000e1438723c */ /* 0x000fe20000001888 */
[----:B------:R-:W-:Y:S01]  /*3450*/  ISETP.GE.AND P3, PT, R2, R9, PT ;  /* 0x000000090200720c */ /* 0x000fe20003f66270 */
[----:B------:R-:W2:Y:S01]  /*3460*/  LDSM.16.M88.4 R12, [R209+0x1c00] ;  /* 0x001c0000d10c783b */ /* 0x000ea20000000200 */
[----:B------:R-:W-:Y:S01]  /*3470*/  ISETP.GE.AND P2, PT, R10, R8, PT ;  /* 0x000000080a00720c */ /* 0x000fe20003f46270 */
[----:B------:R-:W-:-:S04]  /*3480*/  DEPBAR.LE SB0, 0x0 ;  /* 0x000080000000791a */ /* 0x000fc80000000000 */
[----:B------:R-:W-:Y:S01]  /*3490*/  FSEL R126, R46, -INF , !P3 ;  /* 0xff8000002e7e7808 */ /* 0x000fe20005800000 */
[----:B-1----:R-:W-:Y:S01]  /*34a0*/  HMMA.16816.F32 R28, R16, R24, R156 ;  /* 0x00000018101c723c */ /* 0x002fe2000000189c */
[----:B------:R-:W-:Y:S01]  /*34b0*/  FSEL R123, R45, -INF , !P2 ;  /* 0xff8000002d7b7808 */ /* 0x000fe20005000000 */
[----:B------:R-:W-:Y:S01]  /*34c0*/  BAR.SYNC.DEFER_BLOCKING 0x0 ;  /* 0x0000000000007b1d */ /* 0x000fe20000010000 */
[----:B------:R-:W-:Y:S02]  /*34d0*/  ISETP.GE.AND P6, PT, R2, R8, PT ;  /* 0x000000080200720c */ /* 0x000fe40003fc6270 */
[----:B------:R-:W-:Y:S02]  /*34e0*/  ISETP.GE.AND P3, PT, R10, R9, PT ;  /* 0x000000090a00720c */ /* 0x000fe40003f66270 */
[----:B------:R-:W-:Y:S02]  /*34f0*/  ISETP.GE.AND P2, PT, R2, R7, PT ;  /* 0x000000070200720c */ /* 0x000fe40003f46270 */
[----:B------:R-:W-:-:S02]  /*3500*/  IADD3 R3, R0, 0x50, RZ ;  /* 0x0000005000037810 */ /* 0x000fc40007ffe0ff */
[----:B------:R-:W-:Y:S02]  /*3510*/  FSEL R122, R44, -INF , !P6 ;  /* 0xff8000002c7a7808 */ /* 0x000fe40007000000 */
[----:B------:R-:W-:Y:S02]  /*3520*/  FSEL R125, R47, -INF , !P3 ;  /* 0xff8000002f7d7808 */ /* 0x000fe40005800000 */
[----:B------:R-:W-:Y:S01]  /*3530*/  FSEL R133, R54, -INF , !P2 ;  /* 0xff80000036857808 */ /* 0x000fe20005000000 */
[----:B------:R-:W-:Y:S01]  /*3540*/  HMMA.16816.F32 R44, R20, R24, R140 ;  /* 0x00000018142c723c */ /* 0x000fe2000000188c */
[-C--:B------:R-:W-:Y:S02]  /*3550*/  ISETP.GE.AND P6, PT, R2, R6.reuse, PT ;  /* 0x000000060200720c */ /* 0x080fe40003fc6270 */
        /* <DEDUP_REMOVED lines=11> */
[----:B------:R-:W-:Y:S02]  /*3610*/  FSEL R145, R41, -INF , !P2 ;  /* 0xff80000029917808 */ /* 0x000fe40005000000 */
[C---:B------:R-:W-:Y:S02]  /*3620*/  ISETP.GE.AND P6, PT, R2.reuse, R7, PT ;  /* 0x000000070200720c */ /* 0x040fe40003fc6270 */
[----:B------:R-:W-:-:S02]  /*3630*/  ISETP.GE.AND P3, PT, R2, R8, PT ;  /* 0x000000080200720c */ /* 0x000fc40003f66270 */
[----:B------:R-:W-:Y:S02]  /*3640*/  ISETP.GE.AND P2, PT, R2, R9, PT ;  /* 0x000000090200720c */ /* 0x000fe40003f46270 */
[----:B------:R-:W-:Y:S02]  /*3650*/  IADD3 R2, R0, 0x58, RZ ;  /* 0x0000005800027810 */ /* 0x000fe40007ffe0ff */
[----:B------:R-:W-:Y:S02]  /*3660*/  FSEL R219, R43, -INF , !P6 ;  /* 0xff8000002bdb7808 */ /* 0x000fe40007000000 */
[----:B------:R-:W-:Y:S01]  /*3670*/  FSEL R147, R33, -INF , !P3 ;  /* 0xff80000021937808 */ /* 0x000fe20005800000 */
[----:B--2---:R-:W-:Y:S01]  /*3680*/  HMMA.16816.F32 R40, R20, R12, R152 ;  /* 0x0000000c1428723c */ /* 0x004fe20000001898 */
[----:B------:R-:W-:Y:S02]  /*3690*/  FSEL R156, R35, -INF , !P2 ;  /* 0xff800000239c7808 */ /* 0x000fe40005000000 */
[----:B------:R-:W-:-:S02]  /*36a0*/  ISETP.GE.AND P6, PT, R10, R6, PT ;  /* 0x000000060a00720c */ /* 0x000fc40003fc6270 */
[----:B------:R-:W-:Y:S02]  /*36b0*/  ISETP.GE.AND P3, PT, R10, R7, PT ;  /* 0x000000070a00720c */ /* 0x000fe40003f66270 */
[----:B------:R-:W-:Y:S01]  /*36c0*/  ISETP.GE.AND P2, PT, R2, R9, PT ;  /* 0x000000090200720c */ /* 0x000fe20003f46270 */
[C---:B------:R-:W-:Y:S01]  /*36d0*/  HMMA.16816.F32 R32, R16.reuse, R26, R176 ;  /* 0x0000001a1020723c */ /* 0x040fe200000018b0 */
[----:B------:R-:W-:Y:S02]  /*36e0*/  IADD3 R10, R0, 0x59, RZ ;  /* 0x00000059000a7810 */ /* 0x000fe40007ffe0ff */
[----:B------:R-:W-:Y:S02]  /*36f0*/  FSEL R130, R53, -INF , !P6 ;  /* 0xff80000035827808 */ /* 0x000fe40007000000 */
[----:B------:R-:W-:Y:S02]  /*3700*/  FSEL R131, R55, -INF , !P3 ;  /* 0xff80000037837808 */ /* 0x000fe40005800000 */
[----:B------:R-:W-:Y:S01]  /*3710*/  FSEL R168, R38, -INF , !P2 ;  /* 0xff80000026a87808 */ /* 0x000fe20005000000 */
[----:B------:R-:W-:Y:S01]  /*3720*/  HMMA.16816.F32 R52, R16, R80, R172 ;  /* 0x000000501034723c */ /* 0x000fe200000018ac */
[----:B------:R-:W-:-:S02]  /*3730*/  ISETP.GE.AND P6, PT, R2, R8, PT ;  /* 0x000000080200720c */ /* 0x000fc40003fc6270 */
[C---:B------:R-:W-:Y:S02]  /*3740*/  ISETP.GE.AND P3, PT, R10.reuse, R8, PT ;  /* 0x000000080a00720c */ /* 0x040fe40003f66270 */
[----:B------:R-:W-:Y:S02]  /*3750*/  ISETP.GE.AND P2, PT, R10, R9, PT ;  /* 0x000000090a00720c */ /* 0x000fe40003f46270 */
[----:B------:R-:W-:Y:S01]  /*3760*/  IADD3 R3, R0, 0x60, RZ ;  /* 0x0000006000037810 */ /* 0x000fe20007ffe0ff */
[----:B------:R-:W-:Y:S01]  /*3770*/  HMMA.16816.F32 R24, R20, R26, R164 ;  /* 0x0000001a1418723c */ /* 0x000fe200000018a4 */
[----:B------:R-:W-:Y:S02]  /*3780*/  FSEL R135, R36, -INF , !P6 ;  /* 0xff80000024877808 */ /* 0x000fe40007000000 */
[----:B------:R-:W-:Y:S02]  /*3790*/  FSEL R146, R37, -INF , !P3 ;  /* 0xff80000025927808 */ /* 0x000fe40005800000 */
[----:B------:R-:W-:-:S02]  /*37a0*/  FSEL R169, R39, -INF , !P2 ;  /* 0xff80000027a97808 */ /* 0x000fc40005000000 */
[CC--:B------:R-:W-:Y:S01]  /*37b0*/  ISETP.GE.AND P6, PT, R2.reuse, R6.reuse, PT ;  /* 0x000000060200720c */ /* 0x0c0fe20003fc6270 */
[C---:B------:R-:W-:Y:S01]  /*37c0*/  HMMA.16816.F32 R36, R16.reuse, R12, R180 ;  /* 0x0000000c1024723c */ /* 0x040fe200000018b4 */
[----:B------:R-:W-:Y:S02]  /*37d0*/  ISETP.GE.AND P3, PT, R2, R7, PT ;  /* 0x000000070200720c */ /* 0x000fe40003f66270 */
[----:B------:R-:W-:Y:S02]  /*37e0*/  ISETP.GE.AND P2, PT, R3, R6, PT ;  /* 0x000000060300720c */ /* 0x000fe40003f46270 */
[----:B------:R-:W-:Y:S02]  /*37f0*/  FSEL R170, R56, -INF , !P6 ;  /* 0xff80000038aa7808 */ /* 0x000fe40007000000 */
[----:B------:R-:W-:Y:S01]  /*3800*/  FSEL R174, R58, -INF , !P3 ;  /* 0xff8000003aae7808 */ /* 0x000fe20005800000 */
[----:B------:R-:W-:Y:S01]  /*3810*/  HMMA.16816.F32 R16, R16, R14, R184 ;  /* 0x0000000e1010723c */ /* 0x000fe200000018b8 */
[----:B------:R-:W-:-:S02]  /*3820*/  FSEL R171, R44, -INF , !P2 ;  /* 0xff8000002cab7808 */ /* 0x000fc40005000000 */
[C---:B------:R-:W-:Y:S02]  /*3830*/  ISETP.GE.AND P3, PT, R3.reuse, R7, PT ;  /* 0x000000070300720c */ /* 0x040fe40003f66270 */
[C---:B------:R-:W-:Y:S02]  /*3840*/  ISETP.GE.AND P6, PT, R3.reuse, R8, PT ;  /* 0x000000080300720c */ /* 0x040fe40003fc6270 */
[----:B------:R-:W-:Y:S01]  /*3850*/  ISETP.GE.AND P2, PT, R3, R9, PT ;  /* 0x000000090300720c */ /* 0x000fe20003f46270 */
[----:B------:R-:W-:Y:S01]  /*3860*/  HMMA.16816.F32 R20, R20, R14, R160 ;  /* 0x0000000e1414723c */ /* 0x000fe200000018a0 */
        /* <DEDUP_REMOVED lines=10> */
[----:B------:R-:W-:Y:S02]  /*3910*/  ISETP.GE.AND P3, PT, R2, R9, PT ;  /* 0x000000090200720c */ /* 0x000fe40003f66270 */
[C---:B------:R-:W-:Y:S02]  /*3920*/  ISETP.GE.AND P6, PT, R10.reuse, R6, PT ;  /* 0x000000060a00720c */ /* 0x040fe40003fc6270 */
[----:B------:R-:W-:Y:S02]  /*3930*/  ISETP.GE.AND P2, PT, R10, R7, PT ;  /* 0x000000070a00720c */ /* 0x000fe40003f46270 */
[C---:B------:R-:W-:Y:S02]  /*3940*/  IADD3 R2, R0.reuse, 0x68, RZ ;  /* 0x0000006800027810 */ /* 0x040fe40007ffe0ff */
[----:B------:R-:W-:-:S02]  /*3950*/  IADD3 R10, R0, 0x69, RZ ;  /* 0x00000069000a7810 */ /* 0x000fc40007ffe0ff */
        /* <DEDUP_REMOVED lines=10> */
[----:B------:R-:W-:Y:S02]  /*3a00*/  FSEL R68, R51, -INF , !P0 ;  /* 0xff80000033447808 */ /* 0x000fe40004000000 */
[----:B------:R-:W-:-:S02]  /*3a10*/  ISETP.GE.AND P6, PT, R2, R6, PT ;  /* 0x000000060200720c */ /* 0x000fc40003fc6270 */
[----:B------:R-:W-:Y:S02]  /*3a20*/  ISETP.GE.AND P2, PT, R10, R9, PT ;  /* 0x000000090a00720c */ /* 0x000fe40003f46270 */
[-C--:B------:R-:W-:Y:S02]  /*3a30*/  ISETP.GE.AND P3, PT, R2, R7.reuse, PT ;  /* 0x000000070200720c */ /* 0x080fe40003f66270 */
[----:B------:R-:W-:Y:S02]  /*3a40*/  ISETP.GE.AND P0, PT, R3, R7, PT ;  /* 0x000000070300720c */ /* 0x000fe40003f06270 */
[----:B------:R-:W-:Y:S02]  /*3a50*/  IADD3 R2, R0, 0x71, RZ ;  /* 0x0000007100027810 */ /* 0x000fe40007ffe0ff */
[----:B------:R-:W-:Y:S02]  /*3a60*/  FSEL R182, R35, -INF , !P2 ;  /* 0xff80000023b67808 */ /* 0x000fe40005000000 */
[----:B------:R-:W-:-:S02]  /*3a70*/  FSEL R166, R42, -INF , !P0 ;  /* 0xff8000002aa67808 */ /* 0x000fc40004000000 */
[-C--:B------:R-:W-:Y:S02]  /*3a80*/  ISETP.GE.AND P2, PT, R3, R6.reuse, PT ;  /* 0x000000060300720c */ /* 0x080fe40003f46270 */
[----:B------:R-:W-:Y:S02]  /*3a90*/  ISETP.GE.AND P0, PT, R2, R6, PT ;  /* 0x000000060200720c */ /* 0x000fe40003f06270 */
[----:B------:R-:W-:Y:S02]  /*3aa0*/  FSEL R28, R49, -INF , !P5 ;  /* 0xff800000311c7808 */ /* 0x000fe40006800000 */
[----:B------:R-:W-:Y:S02]  /*3ab0*/  FSEL R154, R40, -INF , !P2 ;  /* 0xff800000289a7808 */ /* 0x000fe40005000000 */
[----:B------:R-:W-:Y:S02]  /*3ac0*/  FSEL R153, R41, -INF , !P0 ;  /* 0xff80000029997808 */ /* 0x000fe40004000000 */
[----:B------:R-:W-:-:S02]  /*3ad0*/  ISETP.GE.AND P5, PT, R3, R8, PT ;  /* 0x000000080300720c */ /* 0x000fc40003fa6270 */
[-C--:B------:R-:W-:Y:S02]  /*3ae0*/  ISETP.GE.AND P2, PT, R3, R9.reuse, PT ;  /* 0x000000090300720c */ /* 0x080fe40003f46270 */
[----:B------:R-:W-:Y:S02]  /*3af0*/  ISETP.GE.AND P0, PT, R2, R9, PT ;  /* 0x000000090200720c */ /* 0x000fe40003f06270 */
[----:B------:R-:W-:Y:S02]  /*3b00*/  FSEL R224, R36, -INF , !P5 ;  /* 0xff80000024e07808 */ /* 0x000fe40006800000 */
[----:B------:R-:W-:Y:S02]  /*3b10*/  FSEL R226, R38, -INF , !P2 ;  /* 0xff80000026e27808 */ /* 0x000fe40005000000 */
[----:B------:R-:W-:Y:S02]  /*3b20*/  FSEL R187, R39, -INF , !P0 ;  /* 0xff80000027bb7808 */ /* 0x000fe40004000000 */
[----:B------:R-:W-:-:S02]  /*3b30*/  ISETP.GE.AND P5, PT, R2, R7, PT ;  /* 0x000000070200720c */ /* 0x000fc40003fa6270 */
[----:B------:R-:W-:Y:S02]  /*3b40*/  ISETP.GE.AND P2, PT, R2, R8, PT ;  /* 0x000000080200720c */ /* 0x000fe40003f46270 */
[C---:B------:R-:W-:Y:S02]  /*3b50*/  ISETP.GE.AND P0, PT, R0.reuse, R6, PT ;  /* 0x000000060000720c */ /* 0x040fe40003f06270 */
[----:B------:R-:W-:Y:S02]  /*3b60*/  IADD3 R2, R0, 0x78, RZ ;  /* 0x0000007800027810 */ /* 0x000fe40007ffe0ff */
[----:B------:R-:W-:Y:S02]  /*3b70*/  FSEL R55, R55, -INF , !P1 ;  /* 0xff80000037377808 */ /* 0x000fe40004800000 */
[----:B------:R-:W-:Y:S02]  /*3b80*/  FSEL R48, R48, -INF , !P0 ;  /* 0xff80000030307808 */ /* 0x000fe40004000000 */
[----:B------:R-:W-:-:S02]  /*3b90*/  ISETP.GE.AND P1, PT, R2, R8, PT ;  /* 0x000000080200720c */ /* 0x000fc40003f26270 */
[----:B------:R-:W-:Y:S02]  /*3ba0*/  ISETP.GE.AND P0, PT, R2, R9, PT ;  /* 0x000000090200720c */ /* 0x000fe40003f06270 */
[----:B------:R-:W-:Y:S02]  /*3bb0*/  FSEL R53, R53, -INF , !P4 ;  /* 0xff80000035357808 */ /* 0x000fe40006000000 */
[----:B------:R-:W-:Y:S02]  /*3bc0*/  FSEL R185, R16, -INF , !P1 ;  /* 0xff80000010b97808 */ /* 0x000fe40004800000 */
[----:B------:R-:W-:Y:S02]  /*3bd0*/  FSEL R186, R18, -INF , !P0 ;  /* 0xff80000012ba7808 */ /* 0x000fe40004000000 */
[C---:B------:R-:W-:Y:S02]  /*3be0*/  ISETP.GE.AND P4, PT, R0.reuse, R7, PT ;  /* 0x000000070000720c */ /* 0x040fe40003f86270 */
[----:B------:R-:W-:-:S02]  /*3bf0*/  ISETP.GE.AND P1, PT, R0, R8, PT ;  /* 0x000000080000720c */ /* 0x000fc40003f26270 */
[C---:B------:R-:W-:Y:S02]  /*3c00*/  ISETP.GE.AND P0, PT, R0.reuse, R9, PT ;  /* 0x000000090000720c */ /* 0x040fe40003f06270 */
[----:B------:R-:W-:Y:S02]  /*3c10*/  IADD3 R0, R0, 0x79, RZ ;  /* 0x0000007900007810 */ /* 0x000fe40007ffe0ff */
[----:B------:R-:W-:Y:S02]  /*3c20*/  FSEL R54, R54, -INF , !P0 ;  /* 0xff80000036367808 */ /* 0x000fe40004000000 */
[----:B------:R-:W-:Y:S02]  /*3c30*/  ISETP.GE.AND P0, PT, R0, R6, PT ;  /* 0x000000060000720c */ /* 0x000fe40003f06270 */
[----:B------:R-:W-:Y:S02]  /*3c40*/  FSEL R144, R24, -INF , !P6 ;  /* 0xff80000018907808 */ /* 0x000fe40007000000 */
[----:B------:R-:W-:-:S02]  /*3c50*/  FSEL R152, R21, -INF , !P0 ;  /* 0xff80000015987808 */ /* 0x000fc40004000000 */
[----:B------:R-:W-:Y:S02]  /*3c60*/  PLOP3.LUT P0, PT, PT, PT, UP0, 0x80, 0x0 ;  /* 0x000000000000781c */ /* 0x000fe40003f0f008 */
[----:B------:R-:W-:Y:S02]  /*3c70*/  ISETP.GE.AND P6, PT, R0, R8, PT ;  /* 0x000000080000720c */ /* 0x000fe40003fc6270 */
[----:B------:R-:W-:Y:S02]  /*3c80*/  FSEL R167, R43, -INF , !P5 ;  /* 0xff8000002ba77808 */ /* 0x000fe40006800000 */
[----:B------:R-:W-:Y:S02]  /*3c90*/  FSEL R225, R37, -INF , !P2 ;  /* 0xff80000025e17808 */ /* 0x000fe40005000000 */
[----:B------:R-:W-:Y:S02]  /*3ca0*/  FSEL R31, R50, -INF , !P4 ;  /* 0xff800000321f7808 */ /* 0x000fe40006000000 */
[----:B------:R-:W-:-:S02]  /*3cb0*/  FSEL R52, R52, -INF , !P1 ;  /* 0xff80000034347808 */ /* 0x000fc40004800000 */
[----:B------:R-:W-:Y:S02]  /*3cc0*/  FSEL R165, R26, -INF , !P3 ;  /* 0xff8000001aa57808 */ /* 0x000fe40005800000 */
[----:B------:R-:W-:Y:S02]  /*3cd0*/  FSEL R183, R17, -INF , !P6 ;  /* 0xff80000011b77808 */ /* 0x000fe40007000000 */
[CC--:B------:R-:W-:Y:S02]  /*3ce0*/  ISETP.GE.AND P5, PT, R10.reuse, R6.reuse, PT ;  /* 0x000000060a00720c */ /* 0x0c0fe40003fa6270 */
[-C--:B------:R-:W-:Y:S02]  /*3cf0*/  ISETP.GE.AND P2, PT, R10, R7.reuse, PT ;  /* 0x000000070a00720c */ /* 0x080fe40003f46270 */
[C---:B------:R-:W-:Y:S02]  /*3d00*/  ISETP.GE.AND P4, PT, R2.reuse, R6, PT ;  /* 0x000000060200720c */ /* 0x040fe40003f86270 */
        /* <DEDUP_REMOVED lines=15> */
[----:B------:R-:W-:Y:S01]  /*3e00*/  IMAD.U32 R12, RZ, RZ, UR6 ;  /* 0x00000006ff0c7e24 */ /* 0x000fe2000f8e00ff */
[----:B------:R-:W-:Y:S01]  /*3e10*/  UIMAD UR7, UR7, UR8, URZ ;  /* 0x00000008070772a4 */ /* 0x000fe2000f8e023f */
[----:B------:R-:W-:-:S03]  /*3e20*/  IMAD.U32 R2, RZ, RZ, UR8 ;  /* 0x00000008ff027e24 */ /* 0x000fc6000f8e00ff */
[----:B------:R-:W-:Y:S01]  /*3e30*/  UIMAD UR5, UR5, UR11, UR7 ;  /* 0x0000000b050572a4 */ /* 0x000fe2000f8e0207 */
[----:B------:R-:W-:-:S03]  /*3e40*/  IMAD.WIDE.U32 R2, R2, UR11, R228 ;  /* 0x0000000b02027c25 */ /* 0x000fc6000f8e00e4 */
[----:B------:R1:W-:Y:S01]  /*3e50*/  @P1 STS [R217+0x2000], RZ ;  /* 0x002000ffd9001388 */ /* 0x0003e20000000800 */
[----:B------:R-:W-:Y:S01]  /*3e60*/  @!P1 IMAD.MOV.U32 R18, RZ, RZ, c[0x0][0x19c] ;  /* 0x00006700ff129624 */ /* 0x000fe200078e00ff */
[----:B------:R-:W-:Y:S02]  /*3e70*/  IADD3 R11, R3, UR5, RZ ;  /* 0x00000005030b7c10 */ /* 0x000fe4000fffe0ff */
[----:B------:R-:W-:Y:S01]  /*3e80*/  @!P1 IADD3 R0, P3, R2, UR20, RZ ;  /* 0x0000001402009c10 */ /* 0x000fe2000ff7e0ff */
[----:B------:R1:W-:Y:S01]  /*3e90*/  @P1 STS [R217+0x2004], RZ ;  /* 0x002004ffd9001388 */ /* 0x0003e20000000800 */
[----:B------:R-:W-:Y:S02]  /*3ea0*/  @!P1 LEA R10, P2, R10, R2, 0x6 ;  /* 0x000000020a0a9211 */ /* 0x000fe400078430ff */
[----:B------:R-:W-:Y:S01]  /*3eb0*/  @!P1 LEA R16, P4, R2, c[0x0][0x168], 0x1 ;  /* 0x00005a0002109a11 */ /* 0x000fe200078808ff */
[----:B------:R1:W-:Y:S01]  /*3ec0*/  @P1 STS.64 [R217+0x2008], RZ ;  /* 0x002008ffd9001388 */ /* 0x0003e20000000a00 */
[----:B------:R-:W-:-:S02]  /*3ed0*/  @!P1 IADD3.X R13, R11, UR19, RZ, P3, !PT ;  /* 0x000000130b0d9c10 */ /* 0x000fc40009ffe4ff */
[----:B------:R-:W-:Y:S02]  /*3ee0*/  @!P1 LEA R14, P3, R0, c[0x0][0x168], 0x1 ;  /* 0x00005a00000e9a11 */ /* 0x000fe400078608ff */
[----:B------:R-:W-:Y:S02]  /*3ef0*/  @!P1 LEA.HI.X R18, R12, R11, R18, 0x6, P2 ;  /* 0x0000000b0c129211 */ /* 0x000fe400010f3412 */
[----:B------:R-:W-:Y:S02]  /*3f00*/  @!P1 LEA R12, P2, R10, c[0x0][0x168], 0x1 ;  /* 0x00005a000a0c9a11 */ /* 0x000fe400078408ff */
        /* <DEDUP_REMOVED lines=31> */
.L_x_186:
[----:B------:R-:W-:Y:S05]  /*4100*/  BSYNC B0 ;  /* 0x0000000000007941 */ /* 0x000fea0003800000 */
.L_x_185:
[----:B------:R-:W0:Y:S02]  /*4110*/  LDGDEPBAR ;  /* 0x00000000000079af */ /* 0x000e240000000000 */
.L_x_184:
[----:B------:R-:W-:Y:S01]  /*4120*/  FMNMX.FTZ R0, R48, R28, !PT ;  /* 0x0000001c30007209 */ /* 0x000fe20007810000 */
[C---:B------:R-:W-:Y:S01]  /*4130*/  IMAD.WIDE.U32 R158, R206.reuse, -0x326172a9, RZ ;  /* 0xcd9e8d57ce9e7825 */ /* 0x040fe200078e00ff */
[----:B------:R-:W-:Y:S01]  /*4140*/  IADD3 R11, R206, 0x4, RZ ;  /* 0x00000004ce0b7810 */ /* 0x000fe20007ffe0ff */
[----:B------:R-:W-:Y:S01]  /*4150*/  USHF.L.U32 UR29, UR28, 0x2, URZ ;  /* 0x000000021c1d7899 */ /* 0x000fe2000800063f */
[----:B------:R-:W-:Y:S01]  /*4160*/  FMNMX.FTZ R0, R65, R0, !PT ;  /* 0x0000000041007209 */ /* 0x000fe20007810000 */
[----:B------:R-:W-:Y:S01]  /*4170*/  STL [R1+0x6c], R7 ;  /* 0x00006c0701007387 */ /* 0x000fe20000100800 */
[----:B-1----:R-:W-:Y:S01]  /*4180*/  LOP3.LUT R12, R202, UR32, RZ, 0x3c, !PT ;  /* 0x00000020ca0c7c12 */ /* 0x002fe2000f8e3cff */
[----:B------:R-:W-:Y:S01]  /*4190*/  IMAD.WIDE.U32 R90, R11, -0x326172a9, RZ ;  /* 0xcd9e8d570b5a7825 */ /* 0x000fe200078e00ff */
[----:B------:R-:W-:Y:S01]  /*41a0*/  FMNMX.FTZ R0, R64, R0, !PT ;  /* 0x0000000040007209 */ /* 0x000fe20007810000 */
[----:B------:R-:W-:Y:S01]  /*41b0*/  STL [R1+0x68], R6 ;  /* 0x0000680601007387 */ /* 0x000fe20000100800 */
[----:B------:R-:W-:Y:S01]  /*41c0*/  UIADD3 UR14, UR33, -0x4498517b, URZ ;  /* 0xbb67ae85210e7890 */ /* 0x000fe2000fffe03f */
[----:B------:R-:W-:Y:S01]  /*41d0*/  IMAD.WIDE.U32 R120, R205, -0x2daee0ad, RZ ;  /* 0xd2511f53cd787825 */ /* 0x000fe200078e00ff */
[----:B------:R-:W-:Y:S01]  /*41e0*/  FMNMX.FTZ R0, R69, R0, !PT ;  /* 0x0000000045007209 */ /* 0x000fe20007810000 */
[----:B------:R-:W-:Y:S01]  /*41f0*/  STL [R1+0x8], R12 ;  /* 0x0000080c01007387 */ /* 0x000fe20000100800 */
[----:B------:R-:W-:Y:S01]  /*4200*/  UIADD3 UR15, UR32, -0x61c88647, URZ ;  /* 0x9e3779b9200f7890 */ /* 0x000fe2000fffe03f */
[----:B------:R-:W-:Y:S01]  /*4210*/  FMNMX.FTZ R17, R31, R68, !PT ;  /* 0x000000441f117209 */ /* 0x000fe20007810000 */
[----:B------:R-:W-:Y:S01]  /*4220*/  UIADD3 UR13, UR32, 0x3c6ef372, URZ ;  /* 0x3c6ef372200d7890 */ /* 0x000fe2000fffe03f */
[----:B------:R-:W-:Y:S01]  /*4230*/  FMNMX.FTZ R0, R85, R0, !PT ;  /* 0x0000000055007209 */ /* 0x000fe20007810000 */
[----:B------:R1:W-:Y:S01]  /*4240*/  STL [R1+0x60], R11 ;  /* 0x0000600b01007387 */ /* 0x0003e20000100800 */
[----:B------:R-:W-:Y:S01]  /*4250*/  UIADD3 UR10, UR33, 0x32370b8f, URZ ;  /* 0x32370b8f210a7890 */ /* 0x000fe2000fffe03f */
[----:B------:R-:W-:Y:S01]  /*4260*/  IMAD.SHL.U32 R205, R5, 0x2, RZ ;  /* 0x0000000205cd7824 */ /* 0x000fe200078e00ff */
[----:B------:R-:W-:Y:S01]  /*4270*/  FMNMX.FTZ R0, R94, R0, !PT ;  /* 0x000000005e007209 */ /* 0x000fe20007810000 */
[----:B------:R-:W-:-:S02]  /*4280*/  UIADD3 UR12, UR33, 0x76cf5d0a, URZ ;  /* 0x76cf5d0a210c7890 */ /* 0x000fc4000fffe03f */
[----:B------:R-:W-:Y:S01]  /*4290*/  UIADD3 UR9, UR32, 0x78dde6e4, URZ ;  /* 0x78dde6e420097890 */ /* 0x000fe2000fffe03f */
[----:B------:R-:W-:Y:S01]  /*42a0*/  FMNMX.FTZ R0, R86, R0, !PT ;  /* 0x0000000056007209 */ /* 0x000fe20007810000 */
[----:B------:R-:W-:Y:S01]  /*42b0*/  UIADD3 UR11, UR32, -0x255992d5, URZ ;  /* 0xdaa66d2b200b7890 */ /* 0x000fe2000fffe03f */
[----:B------:R-:W-:Y:S01]  /*42c0*/  IMAD R206, R4, 0x2, R205 ;  /* 0x0000000204ce7824 */ /* 0x000fe200078e02cd */
[----:B------:R-:W-:Y:S01]  /*42d0*/  UIADD3 UR8, UR33, -0x126145ec, URZ ;  /* 0xed9eba1421087890 */ /* 0x000fe2000fffe03f */
[----:B------:R-:W-:Y:S01]  /*42e0*/  FMNMX.FTZ R0, R193, R0, !PT ;  /* 0x00000000c1007209 */ /* 0x000fe20007810000 */
[----:B------:R-:W-:Y:S01]  /*42f0*/  UIADD3 UR6, UR33, -0x56f99767, URZ ;  /* 0xa906689921067890 */ /* 0x000fe2000fffe03f */
[----:B------:R-:W-:Y:S01]  /*4300*/  LDSM.16.MT88.4 R44, [R205+0x4000] ;  /* 0x00400000cd2c783b */ /* 0x000fe20000004200 */
[----:B------:R-:W-:Y:S01]  /*4310*/  UIADD3 UR7, UR32, 0x1715609d, URZ ;  /* 0x1715609d20077890 */ /* 0x000fe2000fffe03f */
[----:B------:R-:W-:Y:S01]  /*4320*/  FMNMX.FTZ R0, R192, R0, !PT ;  /* 0x00000000c0007209 */ /* 0x000fe20007810000 */
[----:B------:R-:W-:Y:S01]  /*4330*/  UIADD3 UR5, UR29, 0x1, URZ ;  /* 0x000000011d057890 */ /* 0x000fe2000fffe03f */
[----:B------:R-:W-:Y:S02]  /*4340*/  LDSM.16.MT88.4 R56, [R206+0x4400] ;  /* 0x00440000ce38783b */ /* 0x000fe40000004200 */
[----:B------:R-:W-:-:S04]  /*4350*/  FMNMX.FTZ R0, R106, R0, !PT ;  /* 0x000000006a007209 */ /* 0x000fc80007810000 */
[----:B------:R-:W-:Y:S01]  /*4360*/  FMNMX.FTZ R0, R104, R0, !PT ;  /* 0x0000000068007209 */ /* 0x000fe20007810000 */
[----:B-1----:R-:W-:-:S03]  /*4370*/  IMAD.U32 R11, RZ, RZ, UR29 ;  /* 0x0000001dff0b7e24 */ /* 0x002fc6000f8e00ff */
[----:B------:R-:W-:-:S04]  /*4380*/  FMNMX.FTZ R0, R197, R0, !PT ;  /* 0x00000000c5007209 */ /* 0x000fc80007810000 */
[----:B------:R-:W-:-:S04]  /*4390*/  FMNMX.FTZ R0, R196, R0, !PT ;  /* 0x00000000c4007209 */ /* 0x000fc80007810000 */
[----:B------:R-:W-:-:S04]  /*43a0*/  FMNMX.FTZ R0, R115, R0, !PT ;  /* 0x0000000073007209 */ /* 0x000fc80007810000 */
[----:B------:R-:W-:-:S04]  /*43b0*/  FMNMX.FTZ R0, R113, R0, !PT ;  /* 0x0000000071007209 */ /* 0x000fc80007810000 */
[----:B------:R-:W-:-:S04]  /*43c0*/  FMNMX.FTZ R0, R200, R0, !PT ;  /* 0x00000000c8007209 */ /* 0x000fc80007810000 */
[----:B--2---:R-:W-:Y:S02]  /*43d0*/  FMNMX.FTZ R2, R134, R0, !PT ;  /* 0x0000000086027209 */ /* 0x004fe40007810000 */
        /* <DEDUP_REMOVED lines=28> */
[----:B------:R-:W-:-:S03]  /*45a0*/  FMNMX.FTZ R2, R108, R2, !PT ;  /* 0x000000026c027209 */ /* 0x000fc60007810000 */
[----:B------:R-:W1:Y:S01]  /*45b0*/  SHFL.BFLY PT, R10, R0, 0x2, 0x1f ;  /* 0x0c401f00000a7f89 */ /* 0x000e6200000e0000 */
[----:B------:R-:W-:-:S04]  /*45c0*/  FMNMX.FTZ R2, R128, R2, !PT ;  /* 0x0000000280027209 */ /* 0x000fc80007810000 */
[----:B------:R-:W-:-:S04]  /*45d0*/  FMNMX.FTZ R2, R124, R2, !PT ;  /* 0x000000027c027209 */ /* 0x000fc80007810000 */
[----:B------:R-:W-:Y:S02]  /*45e0*/  FMNMX.FTZ R3, R122, R2, !PT ;  /* 0x000000027a037209 */ /* 0x000fe40007810000 */
[----:B------:R-:W-:Y:S02]  /*45f0*/  FMNMX.FTZ R2, R54, R55, !PT ;  /* 0x0000003736027209 */ /* 0x000fe40007810000 */
[----:B------:R-:W-:Y:S02]  /*4600*/  FMNMX.FTZ R3, R123, R3, !PT ;  /* 0x000000037b037209 */ /* 0x000fe40007810000 */
[----:B------:R-:W-:Y:S02]  /*4610*/  FMNMX.FTZ R2, R78, R2, !PT ;  /* 0x000000024e027209 */ /* 0x000fe40007810000 */
[----:B------:R-:W-:Y:S02]  /*4620*/  FMNMX.FTZ R3, R149, R3, !PT ;  /* 0x0000000395037209 */ /* 0x000fe40007810000 */
[----:B------:R-:W-:-:S02]  /*4630*/  FMNMX.FTZ R2, R76, R2, !PT ;  /* 0x000000024c027209 */ /* 0x000fc40007810000 */
[----:B------:R-:W-:Y:S02]  /*4640*/  FMNMX.FTZ R3, R147, R3, !PT ;  /* 0x0000000393037209 */ /* 0x000fe40007810000 */
[----:B-1----:R-:W-:Y:S02]  /*4650*/  FMNMX.FTZ R22, R0, R10, !PT ;  /* 0x0000000a00167209 */ /* 0x002fe40007810000 */
[----:B------:R-:W-:Y:S02]  /*4660*/  FMNMX.FTZ R0, R82, R2, !PT ;  /* 0x0000000252007209 */ /* 0x000fe40007810000 */
[----:B------:R-:W-:Y:S01]  /*4670*/  FMNMX.FTZ R2, R135, R3, !PT ;  /* 0x0000000387027209 */ /* 0x000fe20007810000 */
[----:B------:R-:W-:Y:S01]  /*4680*/  SHFL.BFLY PT, R138, R22, 0x1, 0x1f ;  /* 0x0c201f00168a7f89 */ /* 0x000fe200000e0000 */
        /* <DEDUP_REMOVED lines=8> */
[----:B------:R-:W-:Y:S02]  /*4710*/  LOP3.LUT R3, R159, R12, RZ, 0x3c, !PT ;  /* 0x0000000c9f037212 */ /* 0x000fe400078e3cff */
[----:B------:R-:W-:Y:S02]  /*4720*/  FMNMX.FTZ R0, R103, R0, !PT ;  /* 0x0000000067007209 */ /* 0x000fe40007810000 */
[----:B------:R-:W-:Y:S01]  /*4730*/  FMNMX.FTZ R2, R180, R2, !PT ;  /* 0x00000002b4027209 */ /* 0x000fe20007810000 */
[----:B------:R-:W-:Y:S01]  /*4740*/  IMAD.WIDE.U32 R88, R3, -0x2daee0ad, RZ ;  /* 0xd2511f5303587825 */ /* 0x000fe200078e00ff */
[----:B------:R-:W-:Y:S02]  /*4750*/  LOP3.LUT R10, R91, R12, RZ, 0x3c, !PT ;  /* 0x0000000c5b0a7212 */ /* 0x000fe400078e3cff */
[----:B------:R-:W-:Y:S02]  /*4760*/  FMNMX.FTZ R0, R101, R0, !PT ;  /* 0x0000000065007209 */ /* 0x000fe40007810000 */
[----:B------:R-:W-:Y:S01]  /*4770*/  FMNMX.FTZ R2, R224, R2, !PT ;  /* 0x00000002e0027209 */ /* 0x000fe20007810000 */
[----:B------:R-:W-:Y:S01]  /*4780*/  IMAD.WIDE.U32 R92, R10, -0x2daee0ad, RZ ;  /* 0xd2511f530a5c7825 */ /* 0x000fe200078e00ff */
[----:B------:R-:W-:-:S02]  /*4790*/  FMNMX.FTZ R0, R100, R0, !PT ;  /* 0x0000000064007209 */ /* 0x000fc40007810000 */
[----:B------:R-:W-:Y:S02]  /*47a0*/  LOP3.LUT R3, R121, UR33, R11, 0x96, !PT ;  /* 0x0000002179037c12 */ /* 0x000fe4000f8e960b */
[--C-:B------:R-:W-:Y:S02]  /*47b0*/  LOP3.LUT R10, R89, UR14, R120.reuse, 0x96, !PT ;  /* 0x0000000e590a7c12 */ /* 0x100fe4000f8e9678 */
[----:B------:R-:W-:Y:S01]  /*47c0*/  FMNMX.FTZ R11, R225, R2, !PT ;  /* 0x00000002e10b7209 */ /* 0x000fe20007810000 */
[----:B------:R-:W-:Y:S01]  /*47d0*/  IMAD.WIDE.U32 R2, R3, -0x326172a9, RZ ;  /* 0xcd9e8d5703027825 */ /* 0x000fe200078e00ff */
[----:B------:R-:W-:Y:S02]  /*47e0*/  FMNMX.FTZ R0, R118, R0, !PT ;  /* 0x0000000076007209 */ /* 0x000fe40007810000 */
[----:B------:R-:W-:Y:S01]  /*47f0*/  LOP3.LUT R12, R93, UR14, R120, 0x96, !PT ;  /* 0x0000000e5d0c7c12 */ /* 0x000fe2000f8e9678 */
[----:B------:R-:W-:Y:S01]  /*4800*/  IMAD.WIDE.U32 R62, R10, -0x326172a9, RZ ;  /* 0xcd9e8d570a3e7825 */ /* 0x000fe200078e00ff */
[----:B------:R-:W-:-:S02]  /*4810*/  FMNMX.FTZ R11, R185, R11, !PT ;  /* 0x0000000bb90b7209 */ /* 0x000fc40007810000 */
[----:B------:R-:W-:Y:S01]  /*4820*/  FMNMX.FTZ R10, R114, R0, !PT ;  /* 0x00000000720a7209 */ /* 0x000fe20007810000 */
[----:B------:R-:W-:Y:S01]  /*4830*/  IMAD.WIDE.U32 R66, R12, -0x326172a9, RZ ;  /* 0xcd9e8d570c427825 */ /* 0x000fe200078e00ff */
[----:B------:R-:W-:Y:S02]  /*4840*/  FMNMX.FTZ R0, R183, R11, !PT ;  /* 0x0000000bb7007209 */ /* 0x000fe40007810000 */
[C---:B------:R-:W-:Y:S01]  /*4850*/  LOP3.LUT R13, R3.reuse, UR15, R158, 0x96, !PT ;  /* 0x0000000f030d7c12 */ /* 0x040fe2000f8e969e */
[----:B------:R-:W-:Y:S01]  /*4860*/  IMAD R120, R84, 0x10000, R84 ;  /* 0x0001000054787824 */ /* 0x000fe200078e0254 */
[----:B------:R-:W-:Y:S01]  /*4870*/  LOP3.LUT R16, R3, UR15, R90, 0x96, !PT ;  /* 0x0000000f03107c12 */ /* 0x000fe2000f8e965a */
[----:B------:R-:W1:Y:S01]  /*4880*/  SHFL.BFLY PT, R136, R0, 0x2, 0x1f ;  /* 0x0c401f0000887f89 */ /* 0x000e6200000e0000 */
[----:B------:R-:W-:Y:S01]  /*4890*/  FMNMX.FTZ R3, R110, R10, !PT ;  /* 0x0000000a6e037209 */ /* 0x000fe20007810000 */
[----:B------:R-:W-:Y:S01]  /*48a0*/  IMAD.WIDE.U32 R10, R13, -0x2daee0ad, RZ ;  /* 0xd2511f530d0a7825 */ /* 0x000fe200078e00ff */
[----:B------:R-:W-:-:S02]  /*48b0*/  LOP3.LUT R14, R63, UR13, R2, 0x96, !PT ;  /* 0x0000000d3f0e7c12 */ /* 0x000fc4000f8e9602 */
[----:B------:R-:W-:Y:S02]  /*48c0*/  LOP3.LUT R15, R67, UR13, R2, 0x96, !PT ;  /* 0x0000000d430f7c12 */ /* 0x000fe4000f8e9602 */
[----:B------:R-:W-:Y:S01]  /*48d0*/  FMNMX.FTZ R2, R112, R3, !PT ;  /* 0x0000000370027209 */ /* 0x000fe20007810000 */
[----:B------:R-:W-:Y:S01]  /*48e0*/  IMAD.WIDE.U32 R18, R14, -0x2daee0ad, RZ ;  /* 0xd2511f530e127825 */ /* 0x000fe200078e00ff */
[----:B------:R-:W-:Y:S02]  /*48f0*/  FMNMX.FTZ R3, R188, R17, !PT ;  /* 0x00000011bc037209 */ /* 0x000fe40007810000 */
[----:B------:R-:W-:Y:S01]  /*4900*/  FMNMX.FTZ R2, R127, R2, !PT ;  /* 0x000000027f027209 */ /* 0x000fe20007810000 */
[----:B------:R-:W-:Y:S01]  /*4910*/  IMAD.WIDE.U32 R20, R15, -0x2daee0ad, RZ ;  /* 0xd2511f530f147825 */ /* 0x000fe200078e00ff */
[----:B------:R-:W-:Y:S02]  /*4920*/  FMNMX.FTZ R3, R87, R3, !PT ;  /* 0x0000000357037209 */ /* 0x000fe40007810000 */
[----:B------:R-:W-:-:S02]  /*4930*/  FMNMX.FTZ R12, R129, R2, !PT ;  /* 0x00000002810c7209 */ /* 0x000fc40007810000 */
[----:B------:R-:W-:Y:S01]  /*4940*/  FMNMX.FTZ R13, R189, R3, !PT ;  /* 0x00000003bd0d7209 */ /* 0x000fe20007810000 */
[----:B------:R-:W-:Y:S01]  /*4950*/  IMAD.WIDE.U32 R2, R16, -0x2daee0ad, RZ ;  /* 0xd2511f5310027825 */ /* 0x000fe200078e00ff */
[----:B------:R-:W-:Y:S02]  /*4960*/  FMNMX.FTZ R12, R126, R12, !PT ;  /* 0x0000000c7e0c7209 */ /* 0x000fe40007810000 */
[----:B------:R-:W-:Y:S02]  /*4970*/  LOP3.LUT R14, R19, UR10, R10, 0x96, !PT ;  /* 0x0000000a130e7c12 */ /* 0x000fe4000f8e960a */
[----:B------:R-:W-:Y:S02]  /*4980*/  LOP3.LUT R16, R11, UR12, R88, 0x96, !PT ;  /* 0x0000000c0b107c12 */ /* 0x000fe4000f8e9658 */
[----:B------:R-:W-:Y:S01]  /*4990*/  FMNMX.FTZ R10, R125, R12, !PT ;  /* 0x0000000c7d0a7209 */ /* 0x000fe20007810000 */
[----:B------:R-:W-:Y:S01]  /*49a0*/  IMAD.WIDE.U32 R24, R14, -0x326172a9, RZ ;  /* 0xcd9e8d570e187825 */ /* 0x000fe200078e00ff */
[----:B------:R-:W-:-:S02]  /*49b0*/  FMNMX.FTZ R11, R190, R13, !PT ;  /* 0x0000000dbe0b7209 */ /* 0x000fc40007810000 */
[----:B------:R-:W-:Y:S02]  /*49c0*/  LOP3.LUT R13, R21, UR10, R2, 0x96, !PT ;  /* 0x0000000a150d7c12 */ /* 0x000fe4000f8e9602 */
[----:B------:R-:W-:Y:S02]  /*49d0*/  LOP3.LUT R17, R3, UR12, R92, 0x96, !PT ;  /* 0x0000000c03117c12 */ /* 0x000fe4000f8e965c */
[----:B------:R-:W-:Y:S02]  /*49e0*/  FMNMX.FTZ R2, R218, R10, !PT ;  /* 0x0000000ada027209 */ /* 0x000fe40007810000 */
[----:B------:R-:W-:Y:S01]  /*49f0*/  FMNMX.FTZ R3, R96, R11, !PT ;  /* 0x0000000b60037209 */ /* 0x000fe20007810000 */
[----:B------:R-:W-:Y:S01]  /*4a00*/  IMAD.WIDE.U32 R10, R16, -0x326172a9, RZ ;  /* 0xcd9e8d57100a7825 */ /* 0x000fe200078e00ff */
[----:B-1----:R-:W-:Y:S02]  /*4a10*/  FMNMX.FTZ R136, R0, R136, !PT ;  /* 0x0000008800887209 */ /* 0x002fe40007810000 */
[----:B------:R-:W-:Y:S01]  /*4a20*/  FMNMX.FTZ R0, R156, R2, !PT ;  /* 0x000000029c007209 */ /* 0x000fe20007810000 */
[----:B------:R-:W-:Y:S01]  /*4a30*/  IMAD.WIDE.U32 R16, R17, -0x326172a9, RZ ;  /* 0xcd9e8d5711107825 */ /* 0x000fe200078e00ff */
[----:B------:R-:W-:Y:S01]  /*4a40*/  FMNMX.FTZ R2, R95, R3, !PT ;  /* 0x000000035f027209 */ /* 0x000fe20007810000 */
[----:B------:R-:W1:Y:S01]  /*4a50*/  SHFL.BFLY PT, R12, R136, 0x1, 0x1f ;  /* 0x0c201f00880c7f89 */ /* 0x000e6200000e0000 */
[----:B------:R-:W-:-:S02]  /*4a60*/  FMNMX.FTZ R0, R168, R0, !PT ;  /* 0x00000000a8007209 */ /* 0x000fc40007810000 */
[----:B------:R-:W-:Y:S02]  /*4a70*/  FMNMX.FTZ R3, R195, R2, !PT ;  /* 0x00000002c3037209 */ /* 0x000fe40007810000 */
[----:B------:R-:W-:Y:S02]  /*4a80*/  FMNMX.FTZ R0, R169, R0, !PT ;  /* 0x00000000a9007209 */ /* 0x000fe40007810000 */
[----:B------:R-:W-:Y:S02]  /*4a90*/  FMNMX.FTZ R3, R194, R3, !PT ;  /* 0x00000003c2037209 */ /* 0x000fe40007810000 */
[----:B------:R-:W-:Y:S02]  /*4aa0*/  FMNMX.FTZ R138, R22, R138, !PT ;  /* 0x0000008a168a7209 */ /* 0x000fe40007810000 */
[----:B------:R-:W-:Y:S02]  /*4ab0*/  FMNMX.FTZ R3, R109, R3, !PT ;  /* 0x000000036d037209 */ /* 0x000fe40007810000 */
[----:B------:R-:W-:Y:S01]  /*4ac0*/  FMNMX.FTZ R0, R222, R0, !PT ;  /* 0x00000000de007209 */ /* 0x000fe20007810000 */
[----:B------:R-:W-:Y:S01]  /*4ad0*/  FMUL.FTZ R2, R138, c[0x0][0x23c] ;  /* 0x00008f008a027a20 */ /* 0x000fe20000410000 */
[----:B------:R-:W-:-:S02]  /*4ae0*/  FMNMX.FTZ R3, R105, R3, !PT ;  /* 0x0000000369037209 */ /* 0x000fc40007810000 */
[----:B------:R-:W-:Y:S02]  /*4af0*/  FSETP.NEU.FTZ.AND P1, PT, R138, -INF , PT ;  /* 0xff8000008a00780b */ /* 0x000fe40003f3d000 */
[----:B------:R-:W-:Y:S02]  /*4b00*/  FMNMX.FTZ R0, R181, R0, !PT ;  /* 0x00000000b5007209 */ /* 0x000fe40007810000 */
[----:B------:R-:W-:Y:S02]  /*4b10*/  FMNMX.FTZ R3, R198, R3, !PT ;  /* 0x00000003c6037209 */ /* 0x000fe40007810000 */
[----:B------:R-:W-:Y:S02]  /*4b20*/  FSEL R2, R2, RZ, P1 ;  /* 0x000000ff02027208 */ /* 0x000fe40000800000 */
[----:B------:R-:W-:Y:S02]  /*4b30*/  FMNMX.FTZ R0, R223, R0, !PT ;  /* 0x00000000df007209 */ /* 0x000fe40007810000 */
[----:B------:R-:W-:-:S02]  /*4b40*/  FMNMX.FTZ R3, R199, R3, !PT ;  /* 0x00000003c7037209 */ /* 0x000fc40007810000 */
[----:B------:R-:W-:Y:S01]  /*4b50*/  LOP3.LUT R19, R25, UR9, R10, 0x96, !PT ;  /* 0x0000000919137c12 */ /* 0x000fe2000f8e960a */
[----:B------:R-:W-:Y:S01]  /*4b60*/  FFMA.FTZ R10, R48, c[0x0][0x23c], -R2 ;  /* 0x00008f00300a7a23 */ /* 0x000fe20000010802 */
[----:B------:R-:W-:Y:S01]  /*4b70*/  FMNMX.FTZ R0, R182, R0, !PT ;  /* 0x00000000b6007209 */ /* 0x000fe20007810000 */
[----:B------:R-:W-:Y:S01]  /*4b80*/  LDSM.16.MT88.4 R48, [R206+0x4000] ;  /* 0x00400000ce30783b */ /* 0x000fe20000004200 */
[----:B------:R-:W-:Y:S01]  /*4b90*/  FMNMX.FTZ R3, R119, R3, !PT ;  /* 0x0000000377037209 */ /* 0x000fe20007810000 */
[----:B------:R2:W-:Y:S01]  /*4ba0*/  MUFU.EX2 R229, R10 ;  /* 0x0000000a00e57308 */ /* 0x0005e20000000800 */
[----:B------:R-:W-:Y:S01]  /*4bb0*/  FMNMX.FTZ R0, R226, R0, !PT ;  /* 0x00000000e2007209 */ /* 0x000fe20007810000 */
[----:B------:R-:W-:Y:S01]  /*4bc0*/  IMAD.WIDE.U32 R60, R19, -0x2daee0ad, RZ ;  /* 0xd2511f53133c7825 */ /* 0x000fe200078e00ff */
[----:B------:R-:W-:Y:S02]  /*4bd0*/  FMNMX.FTZ R3, R117, R3, !PT ;  /* 0x0000000375037209 */ /* 0x000fe40007810000 */
[----:B------:R-:W-:-:S02]  /*4be0*/  FMNMX.FTZ R0, R187, R0, !PT ;  /* 0x00000000bb007209 */ /* 0x000fc40007810000 */
[----:B------:R-:W-:Y:S02]  /*4bf0*/  FMNMX.FTZ R3, R203, R3, !PT ;  /* 0x00000003cb037209 */ /* 0x000fe40007810000 */
[----:B------:R-:W-:Y:S02]  /*4c00*/  FMNMX.FTZ R0, R186, R0, !PT ;  /* 0x00000000ba007209 */ /* 0x000fe40007810000 */
[----:B------:R-:W-:Y:S02]  /*4c10*/  FMNMX.FTZ R3, R201, R3, !PT ;  /* 0x00000003c9037209 */ /* 0x000fe40007810000 */
[----:B------:R-:W-:Y:S02]  /*4c20*/  FMNMX.FTZ R0, R184, R0, !PT ;  /* 0x00000000b8007209 */ /* 0x000fe40007810000 */
[----:B-1----:R-:W-:Y:S01]  /*4c30*/  FMNMX.FTZ R136, R136, R12, !PT ;  /* 0x0000000c88887209 */ /* 0x002fe20007810000 */
[----:B--2---:R-:W-:Y:S01]  /*4c40*/  FFMA.FTZ R10, R28, c[0x0][0x23c], -R2 ;  /* 0x00008f001c0a7a23 */ /* 0x004fe20000010802 */
[----:B------:R-:W-:Y:S01]  /*4c50*/  FMNMX.FTZ R3, R133, R3, !PT ;  /* 0x0000000385037209 */ /* 0x000fe20007810000 */
[----:B------:R-:W1:Y:S01]  /*4c60*/  SHFL.BFLY PT, R21, R0, 0x2, 0x1f ;  /* 0x0c401f0000157f89 */ /* 0x000e6200000e0000 */
[----:B------:R-:W-:Y:S01]  /*4c70*/  FSETP.NEU.FTZ.AND P1, PT, R136, -INF , PT ;  /* 0xff8000008800780b */ /* 0x000fe20003f3d000 */
[----:B------:R2:W-:Y:S01]  /*4c80*/  MUFU.EX2 R80, R10 ;  /* 0x0000000a00507308 */ /* 0x0005e20000000800 */
[----:B------:R-:W-:Y:S01]  /*4c90*/  FMNMX.FTZ R3, R131, R3, !PT ;  /* 0x0000000383037209 */ /* 0x000fe20007810000 */
[----:B------:R-:W-:Y:S01]  /*4ca0*/  IMAD.WIDE.U32 R12, R13, -0x326172a9, RZ ;  /* 0xcd9e8d570d0c7825 */ /* 0x000fe200078e00ff */
[----:B------:R-:W-:-:S02]  /*4cb0*/  LOP3.LUT R14, R17, UR11, R66, 0x96, !PT ;  /* 0x0000000b110e7c12 */ /* 0x000fc4000f8e9642 */
[----:B------:R-:W-:Y:S02]  /*4cc0*/  FMNMX.FTZ R3, R220, R3, !PT ;  /* 0x00000003dc037209 */ /* 0x000fe40007810000 */
[----:B------:R-:W-:Y:S01]  /*4cd0*/  LOP3.LUT R11, R11, UR11, R62, 0x96, !PT ;  /* 0x0000000b0b0b7c12 */ /* 0x000fe2000f8e963e */
[----:B------:R-:W-:Y:S01]  /*4ce0*/  IMAD.WIDE.U32 R14, R14, -0x2daee0ad, RZ ;  /* 0xd2511f530e0e7825 */ /* 0x000fe200078e00ff */
[----:B------:R-:W-:-:S03]  /*4cf0*/  FMNMX.FTZ R3, R219, R3, !PT ;  /* 0x00000003db037209 */ /* 0x000fc60007810000 */
[----:B------:R-:W-:Y:S01]  /*4d00*/  IMAD.WIDE.U32 R22, R11, -0x2daee0ad, RZ ;  /* 0xd2511f530b167825 */ /* 0x000fe200078e00ff */
[----:B------:R-:W-:Y:S02]  /*4d10*/  FMNMX.FTZ R3, R174, R3, !PT ;  /* 0x00000003ae037209 */ /* 0x000fe40007810000 */
[----:B------:R-:W-:Y:S01]  /*4d20*/  LOP3.LUT R17, R15, UR8, R20, 0x96, !PT ;  /* 0x000000080f117c12 */ /* 0x000fe2000f8e9614 */
[----:B--2---:R-:W-:Y:S01]  /*4d30*/  FFMA.FTZ R10, R65, c[0x0][0x23c], -R2 ;  /* 0x00008f00410a7a23 */ /* 0x004fe20000010802 */
[----:B------:R-:W-:Y:S01]  /*4d40*/  LOP3.LUT R20, R13, UR9, R16, 0x96, !PT ;  /* 0x000000090d147c12 */ /* 0x000fe2000f8e9610 */
[----:B------:R-:W-:Y:S01]  /*4d50*/  FFMA.FTZ R11, R69, c[0x0][0x23c], -R2 ;  /* 0x00008f00450b7a23 */ /* 0x000fe20000010802 */
[----:B------:R-:W-:Y:S01]  /*4d60*/  LOP3.LUT R18, R23, UR8, R18, 0x96, !PT ;  /* 0x0000000817127c12 */ /* 0x000fe2000f8e9612 */
[----:B------:R2:W-:Y:S01]  /*4d70*/  MUFU.EX2 R202, R10 ;  /* 0x0000000a00ca7308 */ /* 0x0005e20000000800 */
[----:B------:R-:W-:Y:S01]  /*4d80*/  LOP3.LUT R22, R61, UR6, R22, 0x96, !PT ;  /* 0x000000063d167c12 */ /* 0x000fe2000f8e9616 */
[----:B------:R-:W-:-:S04]  /*4d90*/  IMAD.WIDE.U32 R16, R17, -0x326172a9, RZ ;  /* 0xcd9e8d5711107825 */ /* 0x000fc800078e00ff */
[----:B------:R-:W-:Y:S01]  /*4da0*/  IMAD.WIDE.U32 R18, R18, -0x326172a9, RZ ;  /* 0xcd9e8d5712127825 */ /* 0x000fe200078e00ff */
[----:B------:R-:W-:Y:S01]  /*4db0*/  LOP3.LUT R17, R17, UR7, R12, 0x96, !PT ;  /* 0x0000000711117c12 */ /* 0x000fe2000f8e960c */
[----:B------:R-:W-:Y:S03]  /*4dc0*/  MUFU.EX2 R141, R11 ;  /* 0x0000000b008d7308 */ /* 0x000fe60000000800 */
[----:B------:R-:W-:Y:S01]  /*4dd0*/  LOP3.LUT R65, R19, UR7, R24, 0x96, !PT ;  /* 0x0000000713417c12 */ /* 0x000fe2000f8e9618 */
[----:B--2---:R-:W-:-:S04]  /*4de0*/  FFMA.FTZ R10, R64, c[0x0][0x23c], -R2 ;  /* 0x00008f00400a7a23 */ /* 0x004fc80000010802 */
[----:B------:R2:W-:Y:S02]  /*4df0*/  MUFU.EX2 R241, R10 ;  /* 0x0000000a00f17308 */ /* 0x0005e40000000800 */
[----:B--2---:R-:W-:-:S05]  /*4e00*/  FMUL.FTZ R10, R136, c[0x0][0x23c] ;  /* 0x00008f00880a7a20 */ /* 0x004fca0000410000 */
[----:B------:R-:W-:-:S05]  /*4e10*/  FSEL R25, R10, RZ, P1 ;  /* 0x000000ff0a197208 */ /* 0x000fca0000800000 */
[--C-:B------:R-:W-:Y:S02]  /*4e20*/  FFMA.FTZ R10, R52, c[0x0][0x23c], -R25.reuse ;  /* 0x00008f00340a7a23 */ /* 0x100fe40000010819 */
[----:B------:R-:W-:Y:S02]  /*4e30*/  FFMA.FTZ R11, R53, c[0x0][0x23c], -R25 ;  /* 0x00008f00350b7a23 */ /* 0x000fe40000010819 */
[----:B------:R2:W-:Y:S08]  /*4e40*/  MUFU.EX2 R228, R10 ;  /* 0x0000000a00e47308 */ /* 0x0005f00000000800 */
[----:B------:R3:W-:Y:S01]  /*4e50*/  MUFU.EX2 R142, R11 ;  /* 0x0000000b008e7308 */ /* 0x0007e20000000800 */
[----:B--2---:R-:W-:-:S02]  /*4e60*/  FMNMX.FTZ R10, R172, R3, !PT ;  /* 0x00000003ac0a7209 */ /* 0x004fc40007810000 */
[----:B-1----:R-:W-:Y:S01]  /*4e70*/  FMNMX.FTZ R3, R0, R21, !PT ;  /* 0x0000001500037209 */ /* 0x002fe20007810000 */
[----:B------:R-:W-:Y:S01]  /*4e80*/  IMAD.WIDE.U32 R20, R20, -0x2daee0ad, RZ ;  /* 0xd2511f5314147825 */ /* 0x000fe200078e00ff */
[----:B------:R-:W-:-:S03]  /*4e90*/  FMNMX.FTZ R10, R175, R10, !PT ;  /* 0x0000000aaf0a7209 */ /* 0x000fc60007810000 */
[----:B------:R-:W1:Y:S01]  /*4ea0*/  SHFL.BFLY PT, R23, R3, 0x1, 0x1f ;  /* 0x0c201f0003177f89 */ /* 0x000e6200000e0000 */
[----:B------:R-:W-:Y:S01]  /*4eb0*/  FMNMX.FTZ R13, R173, R10, !PT ;  /* 0x0000000aad0d7209 */ /* 0x000fe20007810000 */
[----:B------:R-:W-:Y:S01]  /*4ec0*/  FFMA.FTZ R0, R74, c[0x0][0x23c], -R25 ;  /* 0x00008f004a007a23 */ /* 0x000fe20000010819 */
[----:B------:R-:W-:Y:S01]  /*4ed0*/  LOP3.LUT R15, R21, UR6, R14, 0x96, !PT ;  /* 0x00000006150f7c12 */ /* 0x000fe2000f8e960e */
[----:B---3--:R-:W-:Y:S01]  /*4ee0*/  IMAD.WIDE.U32 R10, R22, -0x326172a9, RZ ;  /* 0xcd9e8d57160a7825 */ /* 0x008fe200078e00ff */
[----:B------:R-:W-:Y:S01]  /*4ef0*/  FMNMX.FTZ R13, R165, R13, !PT ;  /* 0x0000000da50d7209 */ /* 0x000fe20007810000 */
[----:B------:R2:W-:Y:S03]  /*4f00*/  MUFU.EX2 R239, R0 ;  /* 0x0000000000ef7308 */ /* 0x0005e60000000800 */
[----:B------:R-:W-:Y:S01]  /*4f10*/  FMNMX.FTZ R14, R164, R13, !PT ;  /* 0x0000000da40e7209 */ /* 0x000fe20007810000 */
[----:B------:R-:W-:Y:S01]  /*4f20*/  IMAD.WIDE.U32 R12, R15, -0x326172a9, RZ ;  /* 0xcd9e8d570f0c7825 */ /* 0x000fe200078e00ff */
[----:B------:R-:W-:-:S02]  /*4f30*/  LOP3.LUT R27, R11, UR17, R18, 0x96, !PT ;  /* 0x000000110b1b7c12 */ /* 0x000fc4000f8e9612 */
[----:B------:R-:W-:Y:S01]  /*4f40*/  FMNMX.FTZ R14, R166, R14, !PT ;  /* 0x0000000ea60e7209 */ /* 0x000fe20007810000 */
[--C-:B------:R-:W-:Y:S01]  /*4f50*/  FFMA.FTZ R15, R72, c[0x0][0x23c], -R25.reuse ;  /* 0x00008f00480f7a23 */ /* 0x100fe20000010819 */
[C---:B------:R-:W-:Y:S02]  /*4f60*/  LOP3.LUT R19, R10.reuse, 0xffff, RZ, 0xc0, !PT ;  /* 0x0000ffff0a137812 */ /* 0x040fe400078ec0ff */
[----:B------:R-:W-:Y:S01]  /*4f70*/  FMNMX.FTZ R14, R167, R14, !PT ;  /* 0x0000000ea70e7209 */ /* 0x000fe20007810000 */
[----:B------:R-:W-:Y:S01]  /*4f80*/  MUFU.EX2 R240, R15 ;  /* 0x0000000f00f07308 */ /* 0x000fe20000000800 */
[----:B------:R-:W-:Y:S02]  /*4f90*/  LOP3.LUT R30, R10, 0xff, RZ, 0xc0, !PT ;  /* 0x000000ff0a1e7812 */ /* 0x000fe400078ec0ff */
[----:B------:R-:W-:Y:S01]  /*4fa0*/  FMNMX.FTZ R14, R176, R14, !PT ;  /* 0x0000000eb00e7209 */ /* 0x000fe20007810000 */
[----:B--2---:R-:W-:Y:S01]  /*4fb0*/  FFMA.FTZ R0, R75, c[0x0][0x23c], -R25 ;  /* 0x00008f004b007a23 */ /* 0x004fe20000010819 */
[----:B------:R-:W-:-:S02]  /*4fc0*/  SHF.R.U32.HI R21, RZ, 0x10, R10 ;  /* 0x00000010ff157819 */ /* 0x000fc4000001160a */
[----:B------:R-:W-:Y:S01]  /*4fd0*/  FMNMX.FTZ R14, R177, R14, !PT ;  /* 0x0000000eb10e7209 */ /* 0x000fe20007810000 */
[----:B------:R2:W3:Y:S01]  /*4fe0*/  MUFU.EX2 R160, R0 ;  /* 0x0000000000a07308 */ /* 0x0004e20000000800 */
[----:B-1----:R-:W-:Y:S02]  /*4ff0*/  FMNMX.FTZ R3, R3, R23, !PT ;  /* 0x0000001703037209 */ /* 0x002fe40007810000 */
[----:B------:R-:W-:Y:S01]  /*5000*/  SHF.R.U32.HI R29, RZ, 0x18, R10 ;  /* 0x00000018ff1d7819 */ /* 0x000fe2000001160a */
[----:B------:R-:W1:Y:S01]  /*5010*/  SHFL.BFLY PT, R26, R14, 0x2, 0x1f ;  /* 0x0c401f000e1a7f89 */ /* 0x000e6200000e0000 */
[----:B------:R-:W-:Y:S01]  /*5020*/  IMAD.WIDE.U32 R10, R17, -0x2daee0ad, RZ ;  /* 0xd2511f53110a7825 */ /* 0x000fe200078e00ff */
[C---:B------:R-:W-:Y:S02]  /*5030*/  LOP3.LUT R18, R12.reuse, 0xffff, RZ, 0xc0, !PT ;  /* 0x0000ffff0c127812 */ /* 0x040fe400078ec0ff */
[----:B------:R-:W-:Y:S02]  /*5040*/  LOP3.LUT R23, R12, 0xff, RZ, 0xc0, !PT ;  /* 0x000000ff0c177812 */ /* 0x000fe400078ec0ff */
[----:B------:R-:W-:-:S02]  /*5050*/  SHF.R.U32.HI R22, RZ, 0x10, R12 ;  /* 0x00000010ff167819 */ /* 0x000fc4000001160c */
[----:B------:R-:W-:Y:S01]  /*5060*/  SHF.R.U32.HI R28, RZ, 0x18, R12 ;  /* 0x00000018ff1c7819 */ /* 0x000fe2000001160c */
[C---:B------:R-:W-:Y:S01]  /*5070*/  FMUL.FTZ R12, R3.reuse, c[0x0][0x23c] ;  /* 0x00008f00030c7a20 */ /* 0x040fe20000410000 */
[----:B------:R-:W-:Y:S01]  /*5080*/  FSETP.NEU.FTZ.AND P1, PT, R3, -INF , PT ;  /* 0xff8000000300780b */ /* 0x000fe20003f3d000 */
[----:B--2---:R-:W-:Y:S01]  /*5090*/  FFMA.FTZ R0, R73, c[0x0][0x23c], -R25 ;  /* 0x00008f0049007a23 */ /* 0x004fe20000010819 */
[----:B------:R-:W-:Y:S02]  /*50a0*/  LOP3.LUT R15, R21, 0xff, RZ, 0xc0, !PT ;  /* 0x000000ff150f7812 */ /* 0x000fe400078ec0ff */
[----:B------:R-:W-:Y:S01]  /*50b0*/  SHF.R.U32.HI R17, RZ, 0x8, R19 ;  /* 0x00000008ff117819 */ /* 0x000fe20000011613 */
[----:B------:R2:W-:Y:S01]  /*50c0*/  MUFU.EX2 R157, R0 ;  /* 0x00000000009d7308 */ /* 0x0005e20000000800 */
[----:B------:R-:W-:Y:S02]  /*50d0*/  FSEL R24, R12, RZ, P1 ;  /* 0x000000ff0c187208 */ /* 0x000fe40000800000 */
[----:B------:R-:W-:-:S02]  /*50e0*/  PRMT R64, R15, 0x5410, R29 ;  /* 0x000054100f407816 */ /* 0x000fc4000000001d */
[----:B------:R-:W-:Y:S01]  /*50f0*/  LOP3.LUT R21, R10, 0xff, RZ, 0xc0, !PT ;  /* 0x000000ff0a157812 */ /* 0x000fe200078ec0ff */
[----:B------:R-:W-:Y:S01]  /*5100*/  FFMA.FTZ R12, R54, c[0x0][0x23c], -R24 ;  /* 0x00008f00360c7a23 */ /* 0x000fe20000010818 */
[----:B------:R-:W-:Y:S02]  /*5110*/  SHF.R.U32.HI R19, RZ, 0x10, R10 ;  /* 0x00000010ff137819 */ /* 0x000fe4000001160a */
[----:B------:R-:W-:Y:S01]  /*5120*/  LOP3.LUT R15, R22, 0xff, RZ, 0xc0, !PT ;  /* 0x000000ff160f7812 */ /* 0x000fe200078ec0ff */
[----:B------:R4:W-:Y:S01]  /*5130*/  MUFU.EX2 R140, R12 ;  /* 0x0000000c008c7308 */ /* 0x0009e20000000800 */
[----:B------:R-:W-:Y:S02]  /*5140*/  PRMT R61, R30, 0x5410, R17 ;  /* 0x000054101e3d7816 */ /* 0x000fe40000000011 */
[----:B------:R-:W-:Y:S02]  /*5150*/  PRMT R17, R15, 0x5410, R28 ;  /* 0x000054100f117816 */ /* 0x000fe4000000001c */
[----:B---3--:R-:W-:-:S02]  /*5160*/  F2FP.PACK_AB R4, R160, R239 ;  /* 0x000000efa004723e */ /* 0x008fc400000000ff */
[----:B--2---:R-:W-:Y:S01]  /*5170*/  LOP3.LUT R0, R13, UR17, R16, 0x96, !PT ;  /* 0x000000110d007c12 */ /* 0x004fe2000f8e9610 */
[----:B------:R-:W-:Y:S01]  /*5180*/  FFMA.FTZ R13, R70, c[0x0][0x23c], -R25 ;  /* 0x00008f00460d7a23 */ /* 0x000fe20000010819 */
[----:B------:R-:W-:Y:S02]  /*5190*/  LOP3.LUT R16, R11, UR16, R20, 0x96, !PT ;  /* 0x000000100b107c12 */ /* 0x000fe4000f8e9614 */
[----:B------:R-:W-:Y:S01]  /*51a0*/  LOP3.LUT R20, R10, 0xffff, RZ, 0xc0, !PT ;  /* 0x0000ffff0a147812 */ /* 0x000fe200078ec0ff */
[----:B------:R2:W-:Y:S01]  /*51b0*/  MUFU.EX2 R231, R13 ;  /* 0x0000000d00e77308 */ /* 0x0005e20000000800 */
[----:B------:R-:W-:Y:S02]  /*51c0*/  SHF.R.U32.HI R11, RZ, 0x8, R18 ;  /* 0x00000008ff0b7819 */ /* 0x000fe40000011612 */
[----:B------:R-:W-:Y:S02]  /*51d0*/  SHF.R.U32.HI R18, RZ, 0x18, R10 ;  /* 0x00000018ff127819 */ /* 0x000fe4000001160a */
[----:B-1----:R-:W-:-:S02]  /*51e0*/  FMNMX.FTZ R10, R14, R26, !PT ;  /* 0x0000001a0e0a7209 */ /* 0x002fc40007810000 */
[----:B------:R-:W-:Y:S02]  /*51f0*/  PRMT R23, R23, 0x5410, R11 ;  /* 0x0000541017177816 */ /* 0x000fe4000000000b */
[----:B------:R-:W-:Y:S01]  /*5200*/  LOP3.LUT R11, R19, 0xff, RZ, 0xc0, !PT ;  /* 0x000000ff130b7812 */ /* 0x000fe200078ec0ff */
[----:B------:R-:W1:Y:S01]  /*5210*/  SHFL.BFLY PT, R15, R10, 0x1, 0x1f ;  /* 0x0c201f000a0f7f89 */ /* 0x000e6200000e0000 */
[----:B----4-:R-:W-:Y:S02]  /*5220*/  SHF.R.U32.HI R12, RZ, 0x8, R20 ;  /* 0x00000008ff0c7819 */ /* 0x010fe40000011614 */
[----:B------:R-:W-:Y:S01]  /*5230*/  PRMT R20, R11, 0x5410, R18 ;  /* 0x000054100b147816 */ /* 0x000fe20000000012 */
[----:B------:R-:W-:Y:S01]  /*5240*/  FFMA.FTZ R11, R76, c[0x0][0x23c], -R24 ;  /* 0x00008f004c0b7a23 */ /* 0x000fe20000010818 */
[----:B------:R-:W-:Y:S01]  /*5250*/  LOP3.LUT R5, R0, 0xffff, RZ, 0xc0, !PT ;  /* 0x0000ffff00057812 */ /* 0x000fe200078ec0ff */
[----:B--2---:R-:W-:Y:S01]  /*5260*/  FFMA.FTZ R13, R71, c[0x0][0x23c], -R25 ;  /* 0x00008f00470d7a23 */ /* 0x004fe20000010819 */
[----:B------:R-:W-:Y:S01]  /*5270*/  PRMT R19, R21, 0x5410, R12 ;  /* 0x0000541015137816 */ /* 0x000fe2000000000c */
[----:B------:R2:W-:Y:S01]  /*5280*/  MUFU.EX2 R235, R11 ;  /* 0x0000000b00eb7308 */ /* 0x0005e20000000800 */
[----:B------:R-:W-:-:S02]  /*5290*/  SHF.R.U32.HI R12, RZ, 0x8, R5 ;  /* 0x00000008ff0c7819 */ /* 0x000fc40000011605 */
[----:B------:R-:W-:Y:S02]  /*52a0*/  LOP3.LUT R14, R0, 0xff, RZ, 0xc0, !PT ;  /* 0x000000ff000e7812 */ /* 0x000fe400078ec0ff */
[----:B------:R-:W-:Y:S02]  /*52b0*/  SHF.R.U32.HI R5, RZ, 0x18, R0 ;  /* 0x00000018ff057819 */ /* 0x000fe40000011600 */
[----:B------:R-:W-:Y:S01]  /*52c0*/  PRMT R12, R14, 0x5410, R12 ;  /* 0x000054100e0c7816 */ /* 0x000fe2000000000c */
[----:B------:R3:W-:Y:S01]  /*52d0*/  MUFU.EX2 R162, R13 ;  /* 0x0000000d00a27308 */ /* 0x0007e20000000800 */
[----:B------:R-:W-:Y:S02]  /*52e0*/  LOP3.LUT R18, R16, 0xff, RZ, 0xc0, !PT ;  /* 0x000000ff10127812 */ /* 0x000fe400078ec0ff */
[----:B--2---:R-:W-:Y:S02]  /*52f0*/  SHF.R.U32.HI R11, RZ, 0x10, R0 ;  /* 0x00000010ff0b7819 */ /* 0x004fe40000011600 */
[----:B-1----:R-:W-:Y:S01]  /*5300*/  FMNMX.FTZ R137, R10, R15, !PT ;  /* 0x0000000f0a897209 */ /* 0x002fe20007810000 */
[----:B------:R-:W-:Y:S01]  /*5310*/  FFMA.FTZ R10, R79, c[0x0][0x23c], -R24 ;  /* 0x00008f004f0a7a23 */ /* 0x000fe20000010818 */
[----:B------:R-:W-:-:S02]  /*5320*/  LOP3.LUT R0, R11, 0xff, RZ, 0xc0, !PT ;  /* 0x000000ff0b007812 */ /* 0x000fc400078ec0ff */
[----:B------:R-:W-:Y:S01]  /*5330*/  FSETP.NEU.FTZ.AND P1, PT, R137, -INF , PT ;  /* 0xff8000008900780b */ /* 0x000fe20003f3d000 */
[----:B------:R1:W-:Y:S01]  /*5340*/  MUFU.EX2 R234, R10 ;  /* 0x0000000a00ea7308 */ /* 0x0003e20000000800 */
[--C-:B---3--:R-:W-:Y:S01]  /*5350*/  FFMA.FTZ R13, R78, c[0x0][0x23c], -R24.reuse ;  /* 0x00008f004e0d7a23 */ /* 0x108fe20000010818 */
[----:B------:R-:W-:Y:S01]  /*5360*/  PRMT R11, R0, 0x5410, R5 ;  /* 0x00005410000b7816 */ /* 0x000fe20000000005 */
[----:B------:R-:W-:Y:S01]  /*5370*/  HSET2.LE.AND R0, R23, R120, PT ;  /* 0x0000007817007233 */ /* 0x000fe20003803000 */
[----:B------:R-:W-:-:S03]  /*5380*/  FFMA.FTZ R5, R82, c[0x0][0x23c], -R24 ;  /* 0x00008f0052057a23 */ /* 0x000fc60000010818 */
[--C-:B------:R-:W-:Y:S01]  /*5390*/  HSET2.LE.AND R11, R11, R120.reuse, PT ;  /* 0x000000780b0b7233 */ /* 0x100fe20003803000 */
[----:B------:R2:W3:Y:S01]  /*53a0*/  MUFU.EX2 R161, R13 ;  /* 0x0000000d00a17308 */ /* 0x0004e20000000800 */
[----:B------:R-:W-:Y:S01]  /*53b0*/  LOP3.LUT R14, R0, R4, RZ, 0xc0, !PT ;  /* 0x00000004000e7212 */ /* 0x000fe200078ec0ff */
[----:B------:R-:W-:Y:S01]  /*53c0*/  HSET2.LE.AND R0, R17, R120, PT ;  /* 0x0000007811007233 */ /* 0x000fe20003803000 */
[----:B------:R-:W-:-:S05]  /*53d0*/  SHF.R.U32.HI R17, RZ, 0x18, R16 ;  /* 0x00000018ff117819 */ /* 0x000fca0000011610 */
[----:B------:R4:W-:Y:S01]  /*53e0*/  MUFU.EX2 R242, R5 ;  /* 0x0000000500f27308 */ /* 0x0009e20000000800 */
[----:B-1----:R-:W-:Y:S01]  /*53f0*/  F2FP.PACK_AB R10, R142, R228 ;  /* 0x000000e48e0a723e */ /* 0x002fe200000000ff */
[--C-:B--2---:R-:W-:Y:S01]  /*5400*/  FFMA.FTZ R13, R55, c[0x0][0x23c], -R24.reuse ;  /* 0x00008f00370d7a23 */ /* 0x104fe20000010818 */
[----:B---3--:R-:W-:Y:S01]  /*5410*/  F2FP.PACK_AB R4, R235, R161 ;  /* 0x000000a1eb04723e */ /* 0x008fe200000000ff */
[----:B------:R-:W1:Y:S04]  /*5420*/  LDSM.16.MT88.4 R52, [R205+0x4400] ;  /* 0x00440000cd34783b */ /* 0x000e680000004200 */
[----:B------:R-:W2:Y:S01]  /*5430*/  MUFU.EX2 R7, R13 ;  /* 0x0000000d00077308 */ /* 0x000ea20000000800 */
[----:B------:R-:W-:Y:S01]  /*5440*/  LOP3.LUT R15, R0, R4, RZ, 0xc0, !PT ;  /* 0x00000004000f7212 */ /* 0x000fe200078ec0ff */
[--C-:B------:R-:W-:Y:S01]  /*5450*/  FFMA.FTZ R0, R77, c[0x0][0x23c], -R24.reuse ;  /* 0x00008f004d007a23 */ /* 0x100fe20000010818 */
[----:B----4-:R-:W-:Y:S01]  /*5460*/  HSET2.LE.AND R5, R12, R120, PT ;  /* 0x000000780c057233 */ /* 0x010fe20003803000 */
[----:B------:R-:W-:-:S04]  /*5470*/  FFMA.FTZ R4, R83, c[0x0][0x23c], -R24 ;  /* 0x00008f0053047a23 */ /* 0x000fc80000010818 */
[----:B------:R3:W-:Y:S01]  /*5480*/  MUFU.EX2 R230, R0 ;  /* 0x0000000000e67308 */ /* 0x0007e20000000800 */
[----:B------:R-:W-:Y:S02]  /*5490*/  LOP3.LUT R12, R5, R10, RZ, 0xc0, !PT ;  /* 0x0000000a050c7212 */ /* 0x000fe400078ec0ff */
[----:B------:R-:W-:-:S04]  /*54a0*/  SHF.R.U32.HI R5, RZ, 0x10, R16 ;  /* 0x00000010ff057819 */ /* 0x000fc80000011610 */
[----:B------:R-:W-:Y:S01]  /*54b0*/  LOP3.LUT R10, R5, 0xff, RZ, 0xc0, !PT ;  /* 0x000000ff050a7812 */ /* 0x000fe200078ec0ff */
[----:B------:R4:W1:Y:S01]  /*54c0*/  MUFU.EX2 R163, R4 ;  /* 0x0000000400a37308 */ /* 0x0008620000000800 */
[----:B--2---:R-:W-:Y:S01]  /*54d0*/  F2FP.PACK_AB R13, R7, R140 ;  /* 0x0000008c070d723e */ /* 0x004fe200000000ff */
[----:B------:R-:W-:-:S03]  /*54e0*/  FFMA.FTZ R5, R85, c[0x0][0x23c], -R2 ;  /* 0x00008f0055057a23 */ /* 0x000fc60000010802 */
[----:B------:R-:W-:Y:S02]  /*54f0*/  LOP3.LUT R13, R11, R13, RZ, 0xc0, !PT ;  /* 0x0000000d0b0d7212 */ /* 0x000fe400078ec0ff */
[----:B---3--:R-:W-:Y:S01]  /*5500*/  LOP3.LUT R0, R16, 0xffff, RZ, 0xc0, !PT ;  /* 0x0000ffff10007812 */ /* 0x008fe200078ec0ff */
[----:B------:R2:W-:Y:S03]  /*5510*/  MUFU.EX2 R237, R5 ;  /* 0x0000000500ed7308 */ /* 0x0005e60000000800 */
[----:B------:R-:W-:Y:S01]  /*5520*/  SHF.R.U32.HI R11, RZ, 0x8, R0 ;  /* 0x00000008ff0b7819 */ /* 0x000fe20000011600 */
[----:B------:R-:W-:Y:S01]  /*5530*/  FMUL.FTZ R0, R137, c[0x0][0x23c] ;  /* 0x00008f0089007a20 */ /* 0x000fe20000410000 */
[----:B------:R-:W-:Y:S01]  /*5540*/  HMMA.16816.F32 R40, R12, R46, RZ ;  /* 0x0000002e0c28723c */ /* 0x000fe200000018ff */
[----:B----4-:R-:W-:Y:S01]  /*5550*/  HSET2.LE.AND R4, R19, R120, PT ;  /* 0x0000007813047233 */ /* 0x010fe20003803000 */
[----:B------:R-:W-:-:S02]  /*5560*/  PRMT R16, R18, 0x5410, R11 ;  /* 0x0000541012107816 */ /* 0x000fc4000000000b */
[----:B------:R-:W-:Y:S02]  /*5570*/  FSEL R0, R0, RZ, P1 ;  /* 0x000000ff00007208 */ /* 0x000fe40000800000 */
[----:B------:R-:W-:Y:S02]  /*5580*/  PRMT R11, R10, 0x5410, R17 ;  /* 0x000054100a0b7816 */ /* 0x000fe40000000011 */
[C---:B------:R-:W-:Y:S01]  /*5590*/  HMMA.16816.F32 R36, R12.reuse, R44, RZ ;  /* 0x0000002c0c24723c */ /* 0x040fe200000018ff */
[----:B------:R-:W-:Y:S01]  /*55a0*/  F2FP.PACK_AB R17, R234, R242 ;  /* 0x000000f2ea11723e */ /* 0x000fe200000000ff */
[--C-:B------:R-:W-:Y:S01]  /*55b0*/  FFMA.FTZ R10, R31, c[0x0][0x23c], -R0.reuse ;  /* 0x00008f001f0a7a23 */ /* 0x100fe20000010800 */
[----:B--2---:R-:W-:Y:S01]  /*55c0*/  F2FP.PACK_AB R5, R162, R231 ;  /* 0x000000e7a205723e */ /* 0x004fe200000000ff */
[--C-:B------:R-:W-:Y:S02]  /*55d0*/  FFMA.FTZ R18, R188, c[0x0][0x23c], -R0.reuse ;  /* 0x00008f00bc127a23 */ /* 0x100fe40000010800 */
[----:B------:R2:W-:Y:S01]  /*55e0*/  MUFU.EX2 R6, R10 ;  /* 0x0000000a00067308 */ /* 0x0005e20000000800 */
[----:B------:R-:W-:Y:S01]  /*55f0*/  LOP3.LUT R22, R4, R5, RZ, 0xc0, !PT ;  /* 0x0000000504167212 */ /* 0x000fe200078ec0ff */
[----:B------:R-:W-:Y:S01]  /*5600*/  HSET2.LE.AND R4, R20, R120, PT ;  /* 0x0000007814047233 */ /* 0x000fe20003803000 */
[----:B-1----:R-:W-:Y:S01]  /*5610*/  F2FP.PACK_AB R5, R163, R230 ;  /* 0x000000e6a305723e */ /* 0x002fe200000000ff */
[----:B------:R-:W-:Y:S03]  /*5620*/  HMMA.16816.F32 R32, R12, R48, RZ ;  /* 0x000000300c20723c */ /* 0x000fe600000018ff */
[----:B------:R-:W-:Y:S01]  /*5630*/  LOP3.LUT R23, R4, R5, RZ, 0xc0, !PT ;  /* 0x0000000504177212 */ /* 0x000fe200078ec0ff */
[----:B------:R-:W-:Y:S01]  /*5640*/  FFMA.FTZ R4, R87, c[0x0][0x23c], -R0 ;  /* 0x00008f0057047a23 */ /* 0x000fe20000010800 */
[----:B------:R-:W-:Y:S01]  /*5650*/  MUFU.EX2 R236, R18 ;  /* 0x0000001200ec7308 */ /* 0x000fe20000000800 */
[----:B------:R-:W-:-:S02]  /*5660*/  LOP3.LUT R5, R27, 0xffff, RZ, 0xc0, !PT ;  /* 0x0000ffff1b057812 */ /* 0x000fc400078ec0ff */
[----:B------:R-:W-:Y:S01]  /*5670*/  HMMA.16816.F32 R28, R12, R50, RZ ;  /* 0x000000320c1c723c */ /* 0x000fe200000018ff */
[----:B--2---:R-:W-:-:S04]  /*5680*/  HSET2.LE.AND R10, R16, R120, PT ;  /* 0x00000078100a7233 */ /* 0x004fc80003803000 */
[----:B------:R1:W2:Y:S01]  /*5690*/  MUFU.EX2 R227, R4 ;  /* 0x0000000400e37308 */ /* 0x0002a20000000800 */
[----:B------:R-:W-:Y:S01]  /*56a0*/  HSET2.LE.AND R16, R11, R120, PT ;  /* 0x000000780b107233 */ /* 0x000fe20003803000 */
[----:B------:R-:W-:Y:S01]  /*56b0*/  F2FP.PACK_AB R11, R240, R157 ;  /* 0x0000009df00b723e */ /* 0x000fe200000000ff */
[----:B------:R-:W-:Y:S01]  /*56c0*/  FFMA.FTZ R15, R86, c[0x0][0x23c], -R2 ;  /* 0x00008f00560f7a23 */ /* 0x000fe20000010802 */
[----:B------:R-:W-:Y:S02]  /*56d0*/  SHF.R.U32.HI R12, RZ, 0x18, R27 ;  /* 0x00000018ff0c7819 */ /* 0x000fe4000001161b */
[----:B------:R-:W-:Y:S02]  /*56e0*/  LOP3.LUT R20, R10, R11, RZ, 0xc0, !PT ;  /* 0x0000000b0a147212 */ /* 0x000fe400078ec0ff */
[----:B------:R-:W-:Y:S02]  /*56f0*/  LOP3.LUT R21, R16, R17, RZ, 0xc0, !PT ;  /* 0x0000001110157212 */ /* 0x000fe400078ec0ff */
[----:B------:R-:W-:-:S02]  /*5700*/  LOP3.LUT R16, R27, 0xff, RZ, 0xc0, !PT ;  /* 0x000000ff1b107812 */ /* 0x000fc400078ec0ff */
[----:B------:R-:W-:Y:S01]  /*5710*/  SHF.R.U32.HI R11, RZ, 0x8, R5 ;  /* 0x00000008ff0b7819 */ /* 0x000fe20000011605 */
[----:B------:R-:W-:Y:S02]  /*5720*/  FFMA.FTZ R5, R68, c[0x0][0x23c], -R0 ;  /* 0x00008f0044057a23 */ /* 0x000fe40000010800 */
[C---:B------:R-:W-:Y:S01]  /*5730*/  HMMA.16816.F32 R72, R20.reuse, R54, R40 ;  /* 0x000000361448723c */ /* 0x040fe20000001828 */
[----:B-1----:R-:W-:Y:S02]  /*5740*/  SHF.R.U32.HI R4, RZ, 0x10, R27 ;  /* 0x00000010ff047819 */ /* 0x002fe4000001161b */
[----:B------:R-:W-:Y:S02]  /*5750*/  PRMT R13, R16, 0x5410, R11 ;  /* 0x00005410100d7816 */ /* 0x000fe4000000000b */
[----:B------:R-:W-:Y:S01]  /*5760*/  LOP3.LUT R10, R4, 0xff, RZ, 0xc0, !PT ;  /* 0x000000ff040a7812 */ /* 0x000fe200078ec0ff */
[--C-:B------:R-:W-:Y:S02]  /*5770*/  HSET2.LE.AND R4, R61, R120.reuse, PT ;  /* 0x000000783d047233 */ /* 0x100fe40003803000 */
[----:B------:R1:W3:Y:S01]  /*5780*/  MUFU.EX2 R61, R5 ;  /* 0x00000005003d7308 */ /* 0x0002e20000000800 */
[----:B------:R-:W-:Y:S01]  /*5790*/  PRMT R11, R10, 0x5410, R12 ;  /* 0x000054100a0b7816 */ /* 0x000fe2000000000c */
[----:B------:R-:W-:Y:S01]  /*57a0*/  FFMA.FTZ R10, R94, c[0x0][0x23c], -R2 ;  /* 0x00008f005e0a7a23 */ /* 0x000fe20000010802 */
[--C-:B------:R-:W-:Y:S01]  /*57b0*/  HSET2.LE.AND R12, R13, R120.reuse, PT ;  /* 0x000000780d0c7233 */ /* 0x100fe20003803000 */
[----:B------:R-:W-:Y:S01]  /*57c0*/  IMAD.MOV.U32 R94, RZ, RZ, R80 ;  /* 0x000000ffff5e7224 */ /* 0x000fe200078e0050 */
[----:B------:R-:W-:Y:S01]  /*57d0*/  HMMA.16816.F32 R76, R20, R52, R36 ;  /* 0x00000034144c723c */ /* 0x000fe20000001824 */
[----:B------:R-:W-:Y:S01]  /*57e0*/  HSET2.LE.AND R14, R11, R120, PT ;  /* 0x000000780b0e7233 */ /* 0x000fe20003803000 */
[----:B--2---:R-:W-:Y:S01]  /*57f0*/  F2FP.PACK_AB R11, R227, R236 ;  /* 0x000000ece30b723e */ /* 0x004fe200000000ff */
[----:B------:R2:W-:Y:S01]  /*5800*/  MUFU.EX2 R233, R10 ;  /* 0x0000000a00e97308 */ /* 0x0005e20000000800 */
[----:B------:R-:W-:-:S04]  /*5810*/  F2FP.PACK_AB R13, R94, R229 ;  /* 0x000000e55e0d723e */ /* 0x000fc800000000ff */
[----:B------:R-:W-:Y:S01]  /*5820*/  LOP3.LUT R16, R12, R13, RZ, 0xc0, !PT ;  /* 0x0000000d0c107212 */ /* 0x000fe200078ec0ff */
[C---:B------:R-:W-:Y:S01]  /*5830*/  HMMA.16816.F32 R80, R20.reuse, R56, R32 ;  /* 0x000000381450723c */ /* 0x040fe20000001820 */
[----:B------:R-:W-:Y:S01]  /*5840*/  FFMA.FTZ R12, R96, c[0x0][0x23c], -R0 ;  /* 0x00008f00600c7a23 */ /* 0x000fe20000010800 */
[----:B-1----:R-:W-:Y:S01]  /*5850*/  F2FP.PACK_AB R5, R241, R202 ;  /* 0x000000caf105723e */ /* 0x002fe200000000ff */
[----:B------:R-:W-:Y:S02]  /*5860*/  IMAD.MOV.U32 R96, RZ, RZ, R240 ;  /* 0x000000ffff607224 */ /* 0x000fe400078e00f0 */
[----:B------:R1:W-:Y:S01]  /*5870*/  MUFU.EX2 R232, R12 ;  /* 0x0000000c00e87308 */ /* 0x0003e20000000800 */
[----:B------:R-:W-:Y:S01]  /*5880*/  LOP3.LUT R18, R4, R5, RZ, 0xc0, !PT ;  /* 0x0000000504127212 */ /* 0x000fe200078ec0ff */
[----:B------:R-:W-:Y:S01]  /*5890*/  IMAD.WIDE.U32 R4, R65, -0x2daee0ad, RZ ;  /* 0xd2511f5341047825 */ /* 0x000fe200078e00ff */
[----:B------:R-:W-:Y:S01]  /*58a0*/  HMMA.16816.F32 R40, R20, R58, R28 ;  /* 0x0000003a1428723c */ /* 0x000fe2000000181c */
[----:B--2---:R-:W-:-:S02]  /*58b0*/  HSET2.LE.AND R10, R64, R120, PT ;  /* 0x00000078400a7233 */ /* 0x004fc40003803000 */
[----:B------:R-:W-:Y:S01]  /*58c0*/  IMAD.MOV.U32 R64, RZ, RZ, R141 ;  /* 0x000000ffff407224 */ /* 0x000fe200078e008d */
[----:B------:R-:W-:Y:S01]  /*58d0*/  LOP3.LUT R13, R4, 0xff, RZ, 0xc0, !PT ;  /* 0x000000ff040d7812 */ /* 0x000fe200078ec0ff */
[----:B------:R3:W2:Y:S01]  /*58e0*/  MUFU.EX2 R141, R15 ;  /* 0x0000000f008d7308 */ /* 0x0006a20000000800 */
[----:B------:R-:W-:Y:S01]  /*58f0*/  LOP3.LUT R19, R10, R11, RZ, 0xc0, !PT ;  /* 0x0000000b0a137212 */ /* 0x000fe200078ec0ff */
[----:B------:R-:W-:Y:S01]  /*5900*/  FFMA.FTZ R10, R189, c[0x0][0x23c], -R0 ;  /* 0x00008f00bd0a7a23 */ /* 0x000fe20000010800 */
[----:B------:R-:W-:Y:S02]  /*5910*/  LOP3.LUT R11, R4, 0xffff, RZ, 0xc0, !PT ;  /* 0x0000ffff040b7812 */ /* 0x000fe400078ec0ff */
[----:B------:R-:W-:Y:S01]  /*5920*/  LOP3.LUT R5, R5, UR16, R60, 0x96, !PT ;  /* 0x0000001005057c12 */ /* 0x000fe2000f8e963c */
[----:B------:R-:W-:Y:S02]  /*5930*/  IMAD.MOV.U32 R60, RZ, RZ, R241 ;  /* 0x000000ffff3c7224 */ /* 0x000fe400078e00f1 */
[----:B------:R4:W-:Y:S01]  /*5940*/  MUFU.EX2 R189, R10 ;  /* 0x0000000a00bd7308 */ /* 0x0009e20000000800 */
[----:B------:R-:W-:-:S02]  /*5950*/  SHF.R.U32.HI R11, RZ, 0x8, R11 ;  /* 0x00000008ff0b7819 */ /* 0x000fc4000001160b */
[----:B-1----:R-:W-:Y:S02]  /*5960*/  SHF.R.U32.HI R12, RZ, 0x10, R5 ;  /* 0x00000010ff0c7819 */ /* 0x002fe40000011605 */
[----:B------:R-:W-:Y:S01]  /*5970*/  PRMT R20, R13, 0x5410, R11 ;  /* 0x000054100d147816 */ /* 0x000fe2000000000b */
[----:B------:R-:W-:Y:S01]  /*5980*/  FFMA.FTZ R11, R95, c[0x0][0x23c], -R0 ;  /* 0x00008f005f0b7a23 */ /* 0x000fe20000010800 */
[----:B---3--:R-:W-:-:S03]  /*5990*/  F2FP.PACK_AB R15, R61, R6 ;  /* 0x000000063d0f723e */ /* 0x008fc600000000ff */
[----:B------:R1:W3:Y:S01]  /*59a0*/  MUFU.EX2 R188, R11 ;  /* 0x0000000b00bc7308 */ /* 0x0002e20000000800 */
[----:B------:R-:W-:Y:S02]  /*59b0*/  LOP3.LUT R17, R14, R15, RZ, 0xc0, !PT ;  /* 0x0000000f0e117212 */ /* 0x000fe400078ec0ff */
[--C-:B------:R-:W-:Y:S02]  /*59c0*/  SHF.R.U32.HI R15, RZ, 0x18, R4.reuse ;  /* 0x00000018ff0f7819 */ /* 0x100fe40000011604 */
[----:B----4-:R-:W-:Y:S02]  /*59d0*/  SHF.R.U32.HI R10, RZ, 0x10, R4 ;  /* 0x00000010ff0a7819 */ /* 0x010fe40000011604 */
[C---:B------:R-:W-:Y:S01]  /*59e0*/  LOP3.LUT R4, R5.reuse, 0xffff, RZ, 0xc0, !PT ;  /* 0x0000ffff05047812 */ /* 0x040fe200078ec0ff */
[----:B------:R-:W-:Y:S01]  /*59f0*/  HMMA.16816.F32 R32, R16, R44, RZ ;  /* 0x0000002c1020723c */ /* 0x000fe200000018ff */
[----:B------:R-:W-:Y:S02]  /*5a00*/  LOP3.LUT R10, R10, 0xff, RZ, 0xc0, !PT ;  /* 0x000000ff0a0a7812 */ /* 0x000fe400078ec0ff */
[----:B------:R-:W-:-:S02]  /*5a10*/  LOP3.LUT R14, R5, 0xff, RZ, 0xc0, !PT ;  /* 0x000000ff050e7812 */ /* 0x000fc400078ec0ff */
[----:B------:R-:W-:Y:S01]  /*5a20*/  PRMT R15, R10, 0x5410, R15 ;  /* 0x000054100a0f7816 */ /* 0x000fe2000000000f */
[----:B------:R-:W-:Y:S01]  /*5a30*/  FFMA.FTZ R10, R190, c[0x0][0x23c], -R0 ;  /* 0x00008f00be0a7a23 */ /* 0x000fe20000010800 */
[----:B------:R-:W-:Y:S01]  /*5a40*/  SHF.R.U32.HI R13, RZ, 0x8, R4 ;  /* 0x00000008ff0d7819 */ /* 0x000fe20000011604 */
[C---:B------:R-:W-:Y:S01]  /*5a50*/  HMMA.16816.F32 R36, R16.reuse, R46, RZ ;  /* 0x0000002e1024723c */ /* 0x040fe200000018ff */
[----:B------:R-:W-:Y:S01]  /*5a60*/  SHF.R.U32.HI R5, RZ, 0x18, R5 ;  /* 0x00000018ff057819 */ /* 0x000fe20000011605 */
[----:B------:R4:W4:Y:S01]  /*5a70*/  MUFU.EX2 R95, R10 ;  /* 0x0000000a005f7308 */ /* 0x0009220000000800 */
[----:B------:R-:W-:Y:S02]  /*5a80*/  LOP3.LUT R4, R12, 0xff, RZ, 0xc0, !PT ;  /* 0x000000ff0c047812 */ /* 0x000fe400078ec0ff */
[----:B------:R-:W-:Y:S02]  /*5a90*/  PRMT R13, R14, 0x5410, R13 ;  /* 0x000054100e0d7816 */ /* 0x000fe4000000000d */
[----:B-1----:R-:W-:Y:S01]  /*5aa0*/  PRMT R11, R4, 0x5410, R5 ;  /* 0x00005410040b7816 */ /* 0x002fe20000000005 */
[--C-:B------:R-:W-:Y:S01]  /*5ab0*/  HSET2.LE.AND R4, R20, R120.reuse, PT ;  /* 0x0000007814047233 */ /* 0x100fe20003803000 */
[----:B--2---:R-:W-:Y:S01]  /*5ac0*/  F2FP.PACK_AB R5, R141, R233 ;  /* 0x000000e98d05723e */ /* 0x004fe200000000ff */
[----:B------:R-:W-:Y:S03]  /*5ad0*/  HMMA.16816.F32 R28, R16, R48, RZ ;  /* 0x00000030101c723c */ /* 0x000fe600000018ff */
[----:B------:R-:W-:Y:S01]  /*5ae0*/  LOP3.LUT R14, R4, R5, RZ, 0xc0, !PT ;  /* 0x00000005040e7212 */ /* 0x000fe200078ec0ff */
[----:B------:R-:W-:Y:S01]  /*5af0*/  HSET2.LE.AND R4, R15, R120, PT ;  /* 0x000000780f047233 */ /* 0x000fe20003803000 */
[----:B---3--:R-:W-:Y:S01]  /*5b00*/  F2FP.PACK_AB R5, R188, R232 ;  /* 0x000000e8bc05723e */ /* 0x008fe200000000ff */
[----:B----4-:R-:W-:-:S02]  /*5b10*/  IMAD.U32 R10, RZ, RZ, UR5 ;  /* 0x00000005ff0a7e24 */ /* 0x010fc4000f8e00ff */
[----:B------:R-:W-:Y:S01]  /*5b20*/  HMMA.16816.F32 R20, R16, R50, RZ ;  /* 0x000000321014723c */ /* 0x000fe200000018ff */
[----:B------:R-:W-:Y:S01]  /*5b30*/  LOP3.LUT R15, R4, R5, RZ, 0xc0, !PT ;  /* 0x00000005040f7212 */ /* 0x000fe200078ec0ff */
[----:B------:R-:W-:Y:S01]  /*5b40*/  UIADD3 UR5, UR29, 0x2, URZ ;  /* 0x000000021d057890 */ /* 0x000fe2000fffe03f */
[----:B------:R-:W-:Y:S01]  /*5b50*/  LOP3.LUT R12, R121, UR33, R10, 0x96, !PT ;  /* 0x00000021790c7c12 */ /* 0x000fe2000f8e960a */
[--C-:B------:R-:W-:Y:S01]  /*5b60*/  HSET2.LE.AND R10, R13, R120.reuse, PT ;  /* 0x000000780d0a7233 */ /* 0x100fe20003803000 */
[----:B------:R-:W-:Y:S01]  /*5b70*/  UIADD3 UR29, UR29, 0x3, URZ ;  /* 0x000000031d1d7890 */ /* 0x000fe2000fffe03f */
[----:B------:R-:W-:Y:S01]  /*5b80*/  HSET2.LE.AND R13, R11, R120, PT ;  /* 0x000000780b0d7233 */ /* 0x000fe20003803000 */
[----:B------:R-:W-:Y:S01]  /*5b90*/  F2FP.PACK_AB R11, R237, R64 ;  /* 0x00000040ed0b723e */ /* 0x000fe200000000ff */
[----:B------:R-:W-:Y:S01]  /*5ba0*/  IMAD.WIDE.U32 R18, R12, -0x326172a9, RZ ;  /* 0xcd9e8d570c127825 */ /* 0x000fe200078e00ff */
[----:B------:R-:W-:Y:S02]  /*5bb0*/  F2FP.PACK_AB R16, R95, R189 ;  /* 0x000000bd5f10723e */ /* 0x000fe400000000ff */
[----:B------:R-:W-:-:S02]  /*5bc0*/  LOP3.LUT R12, R10, R11, RZ, 0xc0, !PT ;  /* 0x0000000b0a0c7212 */ /* 0x000fc400078ec0ff */
[----:B------:R-:W-:Y:S02]  /*5bd0*/  LOP3.LUT R4, R19, UR15, R90, 0x96, !PT ;  /* 0x0000000f13047c12 */ /* 0x000fe4000f8e965a */
[----:B------:R-:W-:Y:S02]  /*5be0*/  LOP3.LUT R10, R67, UR13, R18, 0x96, !PT ;  /* 0x0000000d430a7c12 */ /* 0x000fe4000f8e9612 */
[----:B------:R-:W-:Y:S01]  /*5bf0*/  LOP3.LUT R13, R13, R16, RZ, 0xc0, !PT ;  /* 0x000000100d0d7212 */ /* 0x000fe200078ec0ff */
[----:B------:R-:W-:-:S04]  /*5c00*/  IMAD.WIDE.U32 R4, R4, -0x2daee0ad, RZ ;  /* 0xd2511f5304047825 */ /* 0x000fc800078e00ff */
[----:B------:R-:W-:Y:S01]  /*5c10*/  IMAD.WIDE.U32 R10, R10, -0x2daee0ad, RZ ;  /* 0xd2511f530a0a7825 */ /* 0x000fe200078e00ff */
[----:B------:R-:W-:Y:S01]  /*5c20*/  LOP3.LUT R5, R5, UR12, R92, 0x96, !PT ;  /* 0x0000000c05057c12 */ /* 0x000fe2000f8e965c */
[----:B------:R-:W-:Y:S03]  /*5c30*/  HMMA.16816.F32 R68, R12, R52, R32 ;  /* 0x000000340c44723c */ /* 0x000fe60000001820 */
[----:B------:R-:W-:Y:S01]  /*5c40*/  LOP3.LUT R11, R11, UR10, R4, 0x96, !PT ;  /* 0x0000000a0b0b7c12 */ /* 0x000fe2000f8e9604 */
[----:B------:R-:W-:-:S04]  /*5c50*/  IMAD.WIDE.U32 R4, R5, -0x326172a9, RZ ;  /* 0xcd9e8d5705047825 */ /* 0x000fc800078e00ff */
[----:B------:R-:W-:Y:S01]  /*5c60*/  IMAD.WIDE.U32 R34, R11, -0x326172a9, RZ ;  /* 0xcd9e8d570b227825 */ /* 0x000fe200078e00ff */
[----:B------:R-:W-:Y:S01]  /*5c70*/  LOP3.LUT R5, R5, UR11, R66, 0x96, !PT ;  /* 0x0000000b05057c12 */ /* 0x000fe2000f8e9642 */
[C---:B------:R-:W-:Y:S01]  /*5c80*/  HMMA.16816.F32 R84, R12.reuse, R56, R28 ;  /* 0x000000380c54723c */ /* 0x040fe2000000181c */
[----:B------:R-:W-:Y:S01]  /*5c90*/  LDSM.16.MT88.4 R28, [R206+0x4800] ;  /* 0x00480000ce1c783b */ /* 0x000fe20000004200 */
[--C-:B------:R-:W-:Y:S01]  /*5ca0*/  FFMA.FTZ R11, R191, c[0x0][0x23c], -R25.reuse ;  /* 0x00008f00bf0b7a23 */ /* 0x100fe20000010819 */
[----:B------:R-:W-:Y:S01]  /*5cb0*/  LOP3.LUT R16, R35, UR9, R4, 0x96, !PT ;  /* 0x0000000923107c12 */ /* 0x000fe2000f8e9604 */
[----:B------:R-:W-:Y:S02]  /*5cc0*/  IMAD.WIDE.U32 R4, R5, -0x2daee0ad, RZ ;  /* 0xd2511f5305047825 */ /* 0x000fe400078e00ff */
[----:B------:R1:W-:Y:S02]  /*5cd0*/  MUFU.EX2 R65, R11 ;  /* 0x0000000b00417308 */ /* 0x0003e40000000800 */
[----:B------:R-:W-:Y:S01]  /*5ce0*/  IMAD.WIDE.U32 R32, R16, -0x2daee0ad, RZ ;  /* 0xd2511f5310207825 */ /* 0x000fe200078e00ff */
[----:B------:R-:W-:Y:S01]  /*5cf0*/  LOP3.LUT R16, R5, UR8, R10, 0x96, !PT ;  /* 0x0000000805107c12 */ /* 0x000fe2000f8e960a */
[----:B------:R-:W-:Y:S02]  /*5d00*/  HMMA.16816.F32 R44, R12, R54, R36 ;  /* 0x000000360c2c723c */ /* 0x000fe40000001824 */
[----:B------:R-:W-:Y:S01]  /*5d10*/  FFMA.FTZ R5, R97, c[0x0][0x23c], -R25 ;  /* 0x00008f0061057a23 */ /* 0x000fe20000010819 */
[----:B------:R-:W-:Y:S01]  /*5d20*/  LOP3.LUT R4, R33, UR6, R4, 0x96, !PT ;  /* 0x0000000621047c12 */ /* 0x000fe2000f8e9604 */
[----:B------:R-:W-:-:S02]  /*5d30*/  IMAD.WIDE.U32 R26, R16, -0x326172a9, RZ ;  /* 0xcd9e8d57101a7825 */ /* 0x000fc400078e00ff */
[----:B------:R2:W-:Y:S02]  /*5d40*/  MUFU.EX2 R143, R5 ;  /* 0x00000005008f7308 */ /* 0x0005e40000000800 */
[----:B------:R-:W-:Y:S01]  /*5d50*/  HMMA.16816.F32 R48, R12, R58, R20 ;  /* 0x0000003a0c30723c */ /* 0x000fe20000001814 */
[----:B------:R-:W3:Y:S01]  /*5d60*/  LDSM.16.MT88.4 R20, [R205+0x4800] ;  /* 0x00480000cd14783b */ /* 0x000ee20000004200 */
[----:B------:R-:W-:Y:S02]  /*5d70*/  IMAD.MOV.U32 R97, RZ, RZ, R231 ;  /* 0x000000ffff617224 */ /* 0x000fe400078e00e7 */
[----:B-1----:R-:W-:Y:S02]  /*5d80*/  FFMA.FTZ R11, R99, c[0x0][0x23c], -R25 ;  /* 0x00008f00630b7a23 */ /* 0x002fe40000010819 */
[----:B------:R-:W-:Y:S02]  /*5d90*/  IMAD.MOV.U32 R99, RZ, RZ, R230 ;  /* 0x000000ffff637224 */ /* 0x000fe400078e00e6 */
[----:B------:R1:W-:Y:S01]  /*5da0*/  MUFU.EX2 R238, R11 ;  /* 0x0000000b00ee7308 */ /* 0x0003e20000000800 */
[----:B------:R-:W-:-:S02]  /*5db0*/  FFMA.FTZ R12, R102, c[0x0][0x23c], -R24 ;  /* 0x00008f00660c7a23 */ /* 0x000fc40000010818 */
[----:B------:R-:W-:Y:S02]  /*5dc0*/  IMAD.MOV.U32 R102, RZ, RZ, R188 ;  /* 0x000000ffff667224 */ /* 0x000fe400078e00bc */
[----:B--2---:R-:W-:-:S03]  /*5dd0*/  IMAD.WIDE.U32 R4, R4, -0x326172a9, RZ ;  /* 0xcd9e8d5704047825 */ /* 0x004fc600078e00ff */
[----:B------:R-:W-:Y:S02]  /*5de0*/  MUFU.EX2 R250, R12 ;  /* 0x0000000c00fa7308 */ /* 0x000fe40000000800 */
[C---:B------:R-:W-:Y:S02]  /*5df0*/  LOP3.LUT R10, R4.reuse, 0xffff, RZ, 0xc0, !PT ;  /* 0x0000ffff040a7812 */ /* 0x040fe400078ec0ff */
[----:B------:R-:W-:Y:S02]  /*5e00*/  LOP3.LUT R13, R4, 0xff, RZ, 0xc0, !PT ;  /* 0x000000ff040d7812 */ /* 0x000fe400078ec0ff */
[----:B------:R-:W-:Y:S01]  /*5e10*/  LOP3.LUT R5, R5, UR17, R26, 0x96, !PT ;  /* 0x0000001105057c12 */ /* 0x000fe2000f8e961a */
[----:B-1----:R-:W-:Y:S01]  /*5e20*/  FFMA.FTZ R11, R98, c[0x0][0x23c], -R25 ;  /* 0x00008f00620b7a23 */ /* 0x002fe20000010819 */
[----:B------:R-:W-:Y:S01]  /*5e30*/  SHF.R.U32.HI R15, RZ, 0x18, R4 ;  /* 0x00000018ff0f7819 */ /* 0x000fe20000011604 */
[----:B------:R-:W-:Y:S01]  /*5e40*/  IMAD.MOV.U32 R98, RZ, RZ, R235 ;  /* 0x000000ffff627224 */ /* 0x000fe200078e00eb */
[----:B------:R-:W-:Y:S01]  /*5e50*/  LOP3.LUT R14, R5, 0xff, RZ, 0xc0, !PT ;  /* 0x000000ff050e7812 */ /* 0x000fe200078ec0ff */
[----:B------:R1:W2:Y:S02]  /*5e60*/  MUFU.EX2 R252, R11 ;  /* 0x0000000b00fc7308 */ /* 0x0002a40000000800 */
[----:B-1----:R-:W-:-:S02]  /*5e70*/  SHF.R.U32.HI R11, RZ, 0x8, R10 ;  /* 0x00000008ff0b7819 */ /* 0x002fc4000001160a */
[----:B------:R-:W-:Y:S02]  /*5e80*/  SHF.R.U32.HI R10, RZ, 0x10, R4 ;  /* 0x00000010ff0a7819 */ /* 0x000fe40000011604 */
[----:B------:R-:W-:Y:S02]  /*5e90*/  PRMT R16, R13, 0x5410, R11 ;  /* 0x000054100d107816 */ /* 0x000fe4000000000b */
[----:B------:R-:W-:Y:S01]  /*5ea0*/  LOP3.LUT R12, R10, 0xff, RZ, 0xc0, !PT ;  /* 0x000000ff0a0c7812 */ /* 0x000fe200078ec0ff */
[----:B------:R-:W-:Y:S01]  /*5eb0*/  FFMA.FTZ R10, R101, c[0x0][0x23c], -R24 ;  /* 0x00008f00650a7a23 */ /* 0x000fe20000010818 */
[----:B------:R-:W-:Y:S01]  /*5ec0*/  LOP3.LUT R4, R5, 0xffff, RZ, 0xc0, !PT ;  /* 0x0000ffff05047812 */ /* 0x000fe200078ec0ff */
[----:B------:R-:W-:Y:S01]  /*5ed0*/  IMAD.MOV.U32 R101, RZ, RZ, R189 ;  /* 0x000000ffff657224 */ /* 0x000fe200078e00bd */
[--C-:B------:R-:W-:Y:S01]  /*5ee0*/  SHF.R.U32.HI R11, RZ, 0x10, R5.reuse ;  /* 0x00000010ff0b7819 */ /* 0x100fe20000011605 */
[----:B------:R1:W-:Y:S01]  /*5ef0*/  MUFU.EX2 R251, R10 ;  /* 0x0000000a00fb7308 */ /* 0x0003e20000000800 */
[----:B------:R-:W-:-:S02]  /*5f00*/  SHF.R.U32.HI R13, RZ, 0x18, R5 ;  /* 0x00000018ff0d7819 */ /* 0x000fc40000011605 */
[----:B------:R-:W-:Y:S02]  /*5f10*/  SHF.R.U32.HI R5, RZ, 0x8, R4 ;  /* 0x00000008ff057819 */ /* 0x000fe40000011604 */
[----:B------:R-:W-:Y:S02]  /*5f20*/  LOP3.LUT R4, R11, 0xff, RZ, 0xc0, !PT ;  /* 0x000000ff0b047812 */ /* 0x000fe400078ec0ff */
[----:B------:R-:W-:Y:S02]  /*5f30*/  PRMT R11, R12, 0x5410, R15 ;  /* 0x000054100c0b7816 */ /* 0x000fe4000000000f */
[----:B------:R-:W-:Y:S01]  /*5f40*/  PRMT R13, R4, 0x5410, R13 ;  /* 0x00005410040d7816 */ /* 0x000fe2000000000d */
[----:B------:R-:W-:Y:S01]  /*5f50*/  HSET2.LE.AND R4, R16, R120, PT ;  /* 0x0000007810047233 */ /* 0x000fe20003803000 */
[----:B------:R-:W-:Y:S02]  /*5f60*/  PRMT R12, R14, 0x5410, R5 ;  /* 0x000054100e0c7816 */ /* 0x000fe40000000005 */
[----:B--2---:R-:W-:Y:S01]  /*5f70*/  F2FP.PACK_AB R5, R252, R143 ;  /* 0x0000008ffc05723e */ /* 0x004fe200000000ff */
[----:B-1----:R-:W-:-:S03]  /*5f80*/  FFMA.FTZ R10, R100, c[0x0][0x23c], -R24 ;  /* 0x00008f00640a7a23 */ /* 0x002fc60000010818 */
[----:B------:R-:W-:Y:S01]  /*5f90*/  LOP3.LUT R14, R4, R5, RZ, 0xc0, !PT ;  /* 0x00000005040e7212 */ /* 0x000fe200078ec0ff */
[----:B------:R-:W-:Y:S01]  /*5fa0*/  HSET2.LE.AND R4, R11, R120, PT ;  /* 0x000000780b047233 */ /* 0x000fe20003803000 */
[----:B------:R-:W-:Y:S01]  /*5fb0*/  IMAD.MOV.U32 R100, RZ, RZ, R64 ;  /* 0x000000ffff647224 */ /* 0x000fe200078e0040 */
[----:B------:R1:W2:Y:S01]  /*5fc0*/  MUFU.EX2 R249, R10 ;  /* 0x0000000a00f97308 */ /* 0x0002a20000000800 */
[----:B------:R-:W-:Y:S02]  /*5fd0*/  IMAD.MOV.U32 R64, RZ, RZ, R202 ;  /* 0x000000ffff407224 */ /* 0x000fe400078e00ca */
[----:B-1----:R-:W-:Y:S01]  /*5fe0*/  FFMA.FTZ R10, R103, c[0x0][0x23c], -R24 ;  /* 0x00008f00670a7a23 */ /* 0x002fe20000010818 */
[----:B--2---:R-:W-:Y:S01]  /*5ff0*/  F2FP.PACK_AB R5, R249, R251 ;  /* 0x000000fbf905723e */ /* 0x004fe200000000ff */
[----:B------:R-:W-:-:S03]  /*6000*/  IMAD.MOV.U32 R103, RZ, RZ, R60 ;  /* 0x000000ffff677224 */ /* 0x000fc600078e003c */
[----:B------:R-:W1:Y:S01]  /*6010*/  MUFU.EX2 R248, R10 ;  /* 0x0000000a00f87308 */ /* 0x000e620000000800 */
[----:B------:R-:W-:Y:S01]  /*6020*/  LOP3.LUT R15, R4, R5, RZ, 0xc0, !PT ;  /* 0x00000005040f7212 */ /* 0x000fe200078ec0ff */
[----:B------:R-:W-:Y:S01]  /*6030*/  HSET2.LE.AND R4, R12, R120, PT ;  /* 0x000000780c047233 */ /* 0x000fe20003803000 */
[----:B------:R-:W-:Y:S01]  /*6040*/  F2FP.PACK_AB R5, R238, R65 ;  /* 0x00000041ee05723e */ /* 0x000fe200000000ff */
[----:B------:R-:W-:-:S03]  /*6050*/  IMAD.MOV.U32 R60, RZ, RZ, R227 ;  /* 0x000000ffff3c7224 */ /* 0x000fc600078e00e3 */
[----:B------:R-:W-:Y:S01]  /*6060*/  LOP3.LUT R12, R4, R5, RZ, 0xc0, !PT ;  /* 0x00000005040c7212 */ /* 0x000fe200078ec0ff */
[----:B------:R-:W-:Y:S01]  /*6070*/  HSET2.LE.AND R4, R13, R120, PT ;  /* 0x000000780d047233 */ /* 0x000fe20003803000 */
[----:B-1----:R-:W-:-:S04]  /*6080*/  F2FP.PACK_AB R5, R248, R250 ;  /* 0x000000faf805723e */ /* 0x002fc800000000ff */
[----:B------:R-:W-:Y:S02]  /*6090*/  LOP3.LUT R13, R4, R5, RZ, 0xc0, !PT ;  /* 0x00000005040d7212 */ /* 0x000fe400078ec0ff */
[----:B------:R-:W-:Y:S02]  /*60a0*/  LOP3.LUT R4, R19, UR15, R158, 0x96, !PT ;  /* 0x0000000f13047c12 */ /* 0x000fe4000f8e969e */
[----:B------:R-:W-:-:S03]  /*60b0*/  LOP3.LUT R5, R63, UR13, R18, 0x96, !PT ;  /* 0x0000000d3f057c12 */ /* 0x000fc6000f8e9612 */
[----:B------:R-:W-:Y:S01]  /*60c0*/  IMAD.WIDE.U32 R10, R4, -0x2daee0ad, RZ ;  /* 0xd2511f53040a7825 */ /* 0x000fe200078e00ff */
[----:B---3--:R-:W-:Y:S03]  /*60d0*/  HMMA.16816.F32 R76, R12, R20, R76 ;  /* 0x000000140c4c723c */ /* 0x008fe6000000184c */
[----:B------:R-:W-:Y:S01]  /*60e0*/  IMAD.WIDE.U32 R4, R5, -0x2daee0ad, RZ ;  /* 0xd2511f5305047825 */ /* 0x000fe200078e00ff */
[----:B------:R-:W-:-:S04]  /*60f0*/  LOP3.LUT R11, R11, UR12, R88, 0x96, !PT ;  /* 0x0000000c0b0b7c12 */ /* 0x000fc8000f8e9658 */
[----:B------:R-:W-:Y:S01]  /*6100*/  LOP3.LUT R5, R5, UR10, R10, 0x96, !PT ;  /* 0x0000000a05057c12 */ /* 0x000fe2000f8e960a */
[----:B------:R-:W-:Y:S01]  /*6110*/  IMAD.WIDE.U32 R10, R11, -0x326172a9, RZ ;  /* 0xcd9e8d570b0a7825 */ /* 0x000fe200078e00ff */
[----:B------:R-:W-:Y:S03]  /*6120*/  HMMA.16816.F32 R80, R12, R28, R80 ;  /* 0x0000001c0c50723c */ /* 0x000fe60000001850 */
[----:B------:R-:W-:Y:S01]  /*6130*/  IMAD.WIDE.U32 R18, R5, -0x326172a9, RZ ;  /* 0xcd9e8d5705127825 */ /* 0x000fe200078e00ff */
[----:B------:R-:W-:-:S04]  /*6140*/  LOP3.LUT R11, R11, UR11, R62, 0x96, !PT ;  /* 0x0000000b0b0b7c12 */ /* 0x000fc8000f8e963e */
[----:B------:R-:W-:Y:S01]  /*6150*/  LOP3.LUT R5, R19, UR9, R10, 0x96, !PT ;  /* 0x0000000913057c12 */ /* 0x000fe2000f8e960a */
[----:B------:R-:W-:Y:S01]  /*6160*/  IMAD.WIDE.U32 R10, R11, -0x2daee0ad, RZ ;  /* 0xd2511f530b0a7825 */ /* 0x000fe200078e00ff */
[----:B------:R-:W-:Y:S03]  /*6170*/  HMMA.16816.F32 R72, R12, R22, R72 ;  /* 0x000000160c48723c */ /* 0x000fe60000001848 */
[----:B------:R-:W-:-:S04]  /*6180*/  IMAD.WIDE.U32 R36, R5, -0x2daee0ad, RZ ;  /* 0xd2511f5305247825 */ /* 0x000fc800078e00ff */
[----:B------:R-:W-:Y:S01]  /*6190*/  FFMA.FTZ R5, R192, c[0x0][0x23c], -R2 ;  /* 0x00008f00c0057a23 */ /* 0x000fe20000010802 */
[----:B------:R-:W-:Y:S03]  /*61a0*/  HMMA.16816.F32 R56, R12, R30, R40 ;  /* 0x0000001e0c38723c */ /* 0x000fe60000001828 */
[----:B------:R1:W-:Y:S04]  /*61b0*/  MUFU.EX2 R245, R5 ;  /* 0x0000000500f57308 */ /* 0x0003e80000000800 */
[----:B------:R-:W-:Y:S01]  /*61c0*/  LOP3.LUT R13, R11, UR8, R4, 0x96, !PT ;  /* 0x000000080b0d7c12 */ /* 0x000fe2000f8e9604 */
[----:B------:R-:W-:Y:S01]  /*61d0*/  FFMA.FTZ R11, R106, c[0x0][0x23c], -R2 ;  /* 0x00008f006a0b7a23 */ /* 0x000fe20000010802 */
[----:B------:R-:W-:Y:S01]  /*61e0*/  LOP3.LUT R4, R37, UR6, R10, 0x96, !PT ;  /* 0x0000000625047c12 */ /* 0x000fe2000f8e960a */
[----:B------:R-:W-:-:S02]  /*61f0*/  FFMA.FTZ R12, R193, c[0x0][0x23c], -R2 ;  /* 0x00008f00c10c7a23 */ /* 0x000fc40000010802 */
[----:B------:R2:W-:Y:S01]  /*6200*/  MUFU.EX2 R247, R11 ;  /* 0x0000000b00f77308 */ /* 0x0005e20000000800 */
[----:B------:R-:W-:-:S04]  /*6210*/  IMAD.WIDE.U32 R16, R13, -0x326172a9, RZ ;  /* 0xcd9e8d570d107825 */ /* 0x000fc800078e00ff */
[----:B------:R-:W-:Y:S01]  /*6220*/  IMAD.MOV.U32 R106, RZ, RZ, R242 ;  /* 0x000000ffff6a7224 */ /* 0x000fe200078e00f2 */
[----:B------:R-:W-:Y:S01]  /*6230*/  LOP3.LUT R19, R17, UR7, R18, 0x96, !PT ;  /* 0x0000000711137c12 */ /* 0x000fe2000f8e9612 */
[----:B-1----:R-:W-:Y:S01]  /*6240*/  IMAD.WIDE.U32 R4, R4, -0x326172a9, RZ ;  /* 0xcd9e8d5704047825 */ /* 0x002fe200078e00ff */
[----:B------:R1:W3:Y:S04]  /*6250*/  MUFU.EX2 R244, R12 ;  /* 0x0000000c00f47308 */ /* 0x0002e80000000800 */
[----:B------:R-:W-:-:S04]  /*6260*/  LOP3.LUT R10, R4, 0xffff, RZ, 0xc0, !PT ;  /* 0x0000ffff040a7812 */ /* 0x000fc800078ec0ff */
[----:B--2---:R-:W-:Y:S02]  /*6270*/  SHF.R.U32.HI R11, RZ, 0x8, R10 ;  /* 0x00000008ff0b7819 */ /* 0x004fe4000001160a */
[----:B------:R-:W-:-:S04]  /*6280*/  LOP3.LUT R10, R4, 0xff, RZ, 0xc0, !PT ;  /* 0x000000ff040a7812 */ /* 0x000fc800078ec0ff */
[----:B------:R-:W-:Y:S01]  /*6290*/  PRMT R14, R10, 0x5410, R11 ;  /* 0x000054100a0e7816 */ /* 0x000fe2000000000b */
[----:B------:R-:W-:Y:S01]  /*62a0*/  FFMA.FTZ R11, R195, c[0x0][0x23c], -R0 ;  /* 0x00008f00c30b7a23 */ /* 0x000fe20000010800 */
[----:B------:R-:W-:Y:S01]  /*62b0*/  SHF.R.U32.HI R10, RZ, 0x10, R4 ;  /* 0x00000010ff0a7819 */ /* 0x000fe20000011604 */
[----:B-1----:R-:W-:Y:S02]  /*62c0*/  FFMA.FTZ R12, R104, c[0x0][0x23c], -R2 ;  /* 0x00008f00680c7a23 */ /* 0x002fe40000010802 */
[----:B------:R-:W-:Y:S01]  /*62d0*/  MUFU.EX2 R243, R11 ;  /* 0x0000000b00f37308 */ /* 0x000fe20000000800 */
[----:B------:R-:W-:-:S07]  /*62e0*/  IMAD.MOV.U32 R104, RZ, RZ, R232 ;  /* 0x000000ffff687224 */ /* 0x000fce00078e00e8 */
[----:B------:R1:W-:Y:S02]  /*62f0*/  MUFU.EX2 R246, R12 ;  /* 0x0000000c00f67308 */ /* 0x0003e40000000800 */
[----:B-1----:R-:W-:Y:S02]  /*6300*/  SHF.R.U32.HI R12, RZ, 0x18, R4 ;  /* 0x00000018ff0c7819 */ /* 0x002fe40000011604 */
[----:B------:R-:W-:Y:S02]  /*6310*/  LOP3.LUT R4, R5, UR17, R16, 0x96, !PT ;  /* 0x0000001105047c12 */ /* 0x000fe4000f8e9610 */
[----:B------:R-:W-:Y:S01]  /*6320*/  LOP3.LUT R5, R10, 0xff, RZ, 0xc0, !PT ;  /* 0x000000ff0a057812 */ /* 0x000fe200078ec0ff */
[----:B------:R-:W-:Y:S01]  /*6330*/  FFMA.FTZ R10, R194, c[0x0][0x23c], -R0 ;  /* 0x00008f00c20a7a23 */ /* 0x000fe20000010800 */
[----:B------:R-:W-:Y:S02]  /*6340*/  SHF.R.U32.HI R11, RZ, 0x18, R4 ;  /* 0x00000018ff0b7819 */ /* 0x000fe40000011604 */
[----:B------:R-:W-:Y:S01]  /*6350*/  PRMT R15, R5, 0x5410, R12 ;  /* 0x00005410050f7816 */ /* 0x000fe2000000000c */
[----:B------:R1:W2:Y:S01]  /*6360*/  MUFU.EX2 R241, R10 ;  /* 0x0000000a00f17308 */ /* 0x0002a20000000800 */
[----:B------:R-:W-:-:S02]  /*6370*/  LOP3.LUT R5, R4, 0xffff, RZ, 0xc0, !PT ;  /* 0x0000ffff04057812 */ /* 0x000fc400078ec0ff */
[----:B------:R-:W-:Y:S02]  /*6380*/  LOP3.LUT R12, R4, 0xff, RZ, 0xc0, !PT ;  /* 0x000000ff040c7812 */ /* 0x000fe400078ec0ff */
[----:B-1----:R-:W-:Y:S02]  /*6390*/  SHF.R.U32.HI R10, RZ, 0x10, R4 ;  /* 0x00000010ff0a7819 */ /* 0x002fe40000011604 */
[----:B------:R-:W-:Y:S02]  /*63a0*/  SHF.R.U32.HI R4, RZ, 0x8, R5 ;  /* 0x00000008ff047819 */ /* 0x000fe40000011605 */
[----:B------:R-:W-:Y:S01]  /*63b0*/  LOP3.LUT R5, R10, 0xff, RZ, 0xc0, !PT ;  /* 0x000000ff0a057812 */ /* 0x000fe200078ec0ff */
[----:B------:R-:W-:Y:S01]  /*63c0*/  FFMA.FTZ R10, R109, c[0x0][0x23c], -R0 ;  /* 0x00008f006d0a7a23 */ /* 0x000fe20000010800 */
[----:B------:R-:W-:Y:S01]  /*63d0*/  PRMT R4, R12, 0x5410, R4 ;  /* 0x000054100c047816 */ /* 0x000fe20000000004 */
[----:B------:R-:W-:Y:S01]  /*63e0*/  IMAD.MOV.U32 R109, RZ, RZ, R141 ;  /* 0x000000ffff6d7224 */ /* 0x000fe200078e008d */
[----:B------:R-:W-:Y:S01]  /*63f0*/  PRMT R11, R5, 0x5410, R11 ;  /* 0x00005410050b7816 */ /* 0x000fe2000000000b */
[----:B------:R1:W-:Y:S01]  /*6400*/  MUFU.EX2 R242, R10 ;  /* 0x0000000a00f27308 */ /* 0x0003e20000000800 */
[----:B---3--:R-:W-:Y:S01]  /*6410*/  F2FP.PACK_AB R5, R245, R244 ;  /* 0x000000f4f505723e */ /* 0x008fe200000000ff */
[----:B------:R-:W-:-:S05]  /*6420*/  HSET2.LE.AND R4, R4, R120, PT ;  /* 0x0000007804047233 */ /* 0x000fca0003803000 */
[----:B------:R-:W-:Y:S01]  /*6430*/  LOP3.LUT R12, R4, R5, RZ, 0xc0, !PT ;  /* 0x00000005040c7212 */ /* 0x000fe200078ec0ff */
[--C-:B------:R-:W-:Y:S01]  /*6440*/  HSET2.LE.AND R4, R11, R120.reuse, PT ;  /* 0x000000780b047233 */ /* 0x100fe20003803000 */
[----:B--2---:R-:W-:Y:S01]  /*6450*/  F2FP.PACK_AB R5, R241, R243 ;  /* 0x000000f3f105723e */ /* 0x004fe200000000ff */
[----:B------:R-:W-:Y:S02]  /*6460*/  FFMA.FTZ R11, R110, c[0x0][0x23c], -R24 ;  /* 0x00008f006e0b7a23 */ /* 0x000fe40000010818 */
[----:B------:R-:W-:Y:S01]  /*6470*/  IMAD.MOV.U32 R110, RZ, RZ, R140 ;  /* 0x000000ffff6e7224 */ /* 0x000fe200078e008c */
[----:B------:R-:W-:Y:S01]  /*6480*/  LOP3.LUT R13, R4, R5, RZ, 0xc0, !PT ;  /* 0x00000005040d7212 */ /* 0x000fe200078ec0ff */
[--C-:B------:R-:W-:Y:S01]  /*6490*/  HSET2.LE.AND R4, R14, R120.reuse, PT ;  /* 0x000000780e047233 */ /* 0x100fe20003803000 */
[----:B------:R-:W-:Y:S01]  /*64a0*/  F2FP.PACK_AB R5, R246, R247 ;  /* 0x000000f7f605723e */ /* 0x000fe200000000ff */
[----:B-1----:R-:W-:Y:S01]  /*64b0*/  FFMA.FTZ R10, R105, c[0x0][0x23c], -R0 ;  /* 0x00008f00690a7a23 */ /* 0x002fe20000010800 */
[----:B------:R-:W-:Y:S01]  /*64c0*/  MUFU.EX2 R235, R11 ;  /* 0x0000000b00eb7308 */ /* 0x000fe20000000800 */
[----:B------:R-:W-:Y:S01]  /*64d0*/  IMAD.MOV.U32 R105, RZ, RZ, R233 ;  /* 0x000000ffff697224 */ /* 0x000fe200078e00e9 */
[----:B------:R-:W-:Y:S01]  /*64e0*/  LOP3.LUT R14, R4, R5, RZ, 0xc0, !PT ;  /* 0x00000005040e7212 */ /* 0x000fe200078ec0ff */
[----:B------:R-:W-:-:S05]  /*64f0*/  HSET2.LE.AND R4, R15, R120, PT ;  /* 0x000000780f047233 */ /* 0x000fca0003803000 */
[----:B------:R-:W1:Y:S02]  /*6500*/  MUFU.EX2 R240, R10 ;  /* 0x0000000a00f07308 */ /* 0x000e640000000800 */
[----:B-1----:R-:W-:Y:S01]  /*6510*/  F2FP.PACK_AB R5, R240, R242 ;  /* 0x000000f2f005723e */ /* 0x002fe200000000ff */
[----:B------:R-:W-:Y:S02]  /*6520*/  FFMA.FTZ R10, R108, c[0x0][0x23c], -R25 ;  /* 0x00008f006c0a7a23 */ /* 0x000fe40000010819 */
[----:B------:R-:W-:Y:S01]  /*6530*/  IMAD.MOV.U32 R108, RZ, RZ, R237 ;  /* 0x000000ffff6c7224 */ /* 0x000fe200078e00ed */
[----:B------:R-:W-:Y:S01]  /*6540*/  LOP3.LUT R15, R4, R5, RZ, 0xc0, !PT ;  /* 0x00000005040f7212 */ /* 0x000fe200078ec0ff */
[----:B------:R-:W-:Y:S01]  /*6550*/  FFMA.FTZ R4, R116, c[0x0][0x23c], -R25 ;  /* 0x00008f0074047a23 */ /* 0x000fe20000010819 */
[----:B------:R-:W-:Y:S01]  /*6560*/  LOP3.LUT R5, R27, UR7, R34, 0x96, !PT ;  /* 0x000000071b057c12 */ /* 0x000fe2000f8e9622 */
[----:B------:R-:W-:Y:S01]  /*6570*/  IMAD.MOV.U32 R116, RZ, RZ, R238 ;  /* 0x000000ffff747224 */ /* 0x000fe200078e00ee */
[----:B------:R-:W-:Y:S01]  /*6580*/  MUFU.EX2 R237, R10 ;  /* 0x0000000a00ed7308 */ /* 0x000fe20000000800 */
[----:B------:R-:W-:-:S02]  /*6590*/  IMAD.MOV.U32 R27, RZ, RZ, R239 ;  /* 0x000000ffff1b7224 */ /* 0x000fc400078e00ef */
[C---:B------:R-:W-:Y:S05]  /*65a0*/  HMMA.16816.F32 R40, R12.reuse, R20, R68 ;  /* 0x000000140c28723c */ /* 0x040fea0000001844 */
[----:B------:R1:W-:Y:S03]  /*65b0*/  MUFU.EX2 R238, R4 ;  /* 0x0000000400ee7308 */ /* 0x0003e60000000800 */
[C---:B------:R-:W-:Y:S08]  /*65c0*/  HMMA.16816.F32 R44, R12.reuse, R22, R44 ;  /* 0x000000160c2c723c */ /* 0x040ff0000000182c */
[----:B------:R-:W-:Y:S01]  /*65d0*/  HMMA.16816.F32 R52, R12, R28, R84 ;  /* 0x0000001c0c34723c */ /* 0x000fe20000001854 */
[----:B-1----:R-:W-:-:S02]  /*65e0*/  FFMA.FTZ R4, R111, c[0x0][0x23c], -R25 ;  /* 0x00008f006f047a23 */ /* 0x002fc40000010819 */
[----:B------:R-:W-:-:S05]  /*65f0*/  IMAD.MOV.U32 R111, RZ, RZ, R236 ;  /* 0x000000ffff6f7224 */ /* 0x000fca00078e00ec */
[----:B------:R-:W-:Y:S01]  /*6600*/  HMMA.16816.F32 R48, R12, R30, R48 ;  /* 0x0000001e0c30723c */ /* 0x000fe20000001830 */
[----:B------:R1:W-:Y:S01]  /*6610*/  MUFU.EX2 R239, R4 ;  /* 0x0000000400ef7308 */ /* 0x0003e20000000800 */
[----:B------:R-:W-:Y:S01]  /*6620*/  LDSM.16.MT88.4 R28, [R206+0x4c00] ;  /* 0x004c0000ce1c783b */ /* 0x000fe20000004200 */
[----:B------:R-:W-:Y:S02]  /*6630*/  IMAD.MOV.U32 R86, RZ, RZ, R96 ;  /* 0x000000ffff567224 */ /* 0x000fe400078e0060 */
[----:B------:R-:W-:Y:S02]  /*6640*/  IMAD.MOV.U32 R96, RZ, RZ, R229 ;  /* 0x000000ffff607224 */ /* 0x000fe400078e00e5 */
[----:B------:R-:W-:Y:S02]  /*6650*/  IMAD.MOV.U32 R87, RZ, RZ, R95 ;  /* 0x000000ffff577224 */ /* 0x000fe400078e005f */
[----:B------:R-:W-:Y:S02]  /*6660*/  IMAD.MOV.U32 R95, RZ, RZ, R228 ;  /* 0x000000ffff5f7224 */ /* 0x000fe400078e00e4 */
[----:B------:R-:W-:-:S02]  /*6670*/  IMAD.MOV.U32 R85, RZ, RZ, R143 ;  /* 0x000000ffff557224 */ /* 0x000fc400078e008f */
[----:B------:R-:W-:Y:S02]  /*6680*/  IMAD.MOV.U32 R84, RZ, RZ, R142 ;  /* 0x000000ffff547224 */ /* 0x000fe400078e008e */
[----:B-1----:R-:W-:Y:S02]  /*6690*/  FFMA.FTZ R4, R107, c[0x0][0x23c], -R25 ;  /* 0x00008f006b047a23 */ /* 0x002fe40000010819 */
[----:B------:R-:W-:Y:S02]  /*66a0*/  IMAD.MOV.U32 R107, RZ, RZ, R234 ;  /* 0x000000ffff6b7224 */ /* 0x000fe400078e00ea */
[----:B------:R1:W-:Y:S02]  /*66b0*/  MUFU.EX2 R236, R4 ;  /* 0x0000000400ec7308 */ /* 0x0003e40000000800 */
[----:B-1----:R-:W-:-:S05]  /*66c0*/  IMAD.WIDE.U32 R4, R5, -0x2daee0ad, RZ ;  /* 0xd2511f5305047825 */ /* 0x002fca00078e00ff */
[----:B------:R-:W-:Y:S02]  /*66d0*/  LOP3.LUT R10, R5, UR16, R32, 0x96, !PT ;  /* 0x00000010050a7c12 */ /* 0x000fe4000f8e9620 */
[C---:B------:R-:W-:Y:S01]  /*66e0*/  LOP3.LUT R5, R4.reuse, 0xffff, RZ, 0xc0, !PT ;  /* 0x0000ffff04057812 */ /* 0x040fe200078ec0ff */
[----:B------:R-:W1:Y:S01]  /*66f0*/  LDSM.16.MT88.4 R32, [R205+0x4c00] ;  /* 0x004c0000cd20783b */ /* 0x000e620000004200 */
[--C-:B------:R-:W-:Y:S02]  /*6700*/  SHF.R.U32.HI R13, RZ, 0x18, R10.reuse ;  /* 0x00000018ff0d7819 */ /* 0x100fe4000001160a */
[----:B------:R-:W-:Y:S02]  /*6710*/  SHF.R.U32.HI R12, RZ, 0x8, R5 ;  /* 0x00000008ff0c7819 */ /* 0x000fe40000011605 */
[----:B------:R-:W-:Y:S02]  /*6720*/  SHF.R.U32.HI R5, RZ, 0x10, R10 ;  /* 0x00000010ff057819 */ /* 0x000fe4000001160a */
[----:B------:R-:W-:-:S02]  /*6730*/  LOP3.LUT R18, R4, 0xff, RZ, 0xc0, !PT ;  /* 0x000000ff04127812 */ /* 0x000fc400078ec0ff */
[----:B------:R-:W-:Y:S02]  /*6740*/  LOP3.LUT R5, R5, 0xff, RZ, 0xc0, !PT ;  /* 0x000000ff05057812 */ /* 0x000fe400078ec0ff */
[--C-:B------:R-:W-:Y:S02]  /*6750*/  SHF.R.U32.HI R16, RZ, 0x10, R4.reuse ;  /* 0x00000010ff107819 */ /* 0x100fe40000011604 */
[----:B------:R-:W-:Y:S01]  /*6760*/  SHF.R.U32.HI R17, RZ, 0x18, R4 ;  /* 0x00000018ff117819 */ /* 0x000fe20000011604 */
[--C-:B------:R-:W-:Y:S01]  /*6770*/  FFMA.FTZ R4, R112, c[0x0][0x23c], -R24.reuse ;  /* 0x00008f0070047a23 */ /* 0x100fe20000010818 */
[C---:B------:R-:W-:Y:S02]  /*6780*/  LOP3.LUT R11, R10.reuse, 0xffff, RZ, 0xc0, !PT ;  /* 0x0000ffff0a0b7812 */ /* 0x040fe400078ec0ff */
[----:B------:R-:W-:Y:S01]  /*6790*/  LOP3.LUT R15, R10, 0xff, RZ, 0xc0, !PT ;  /* 0x000000ff0a0f7812 */ /* 0x000fe200078ec0ff */
[--C-:B------:R-:W-:Y:S01]  /*67a0*/  FFMA.FTZ R10, R118, c[0x0][0x23c], -R24.reuse ;  /* 0x00008f00760a7a23 */ /* 0x100fe20000010818 */
[----:B------:R-:W-:Y:S01]  /*67b0*/  PRMT R13, R5, 0x5410, R13 ;  /* 0x00005410050d7816 */ /* 0x000fe2000000000d */
[----:B------:R-:W-:Y:S01]  /*67c0*/  FFMA.FTZ R5, R114, c[0x0][0x23c], -R24 ;  /* 0x00008f0072057a23 */ /* 0x000fe20000010818 */
[----:B------:R2:W3:Y:S01]  /*67d0*/  MUFU.EX2 R234, R4 ;  /* 0x0000000400ea7308 */ /* 0x0004e20000000800 */
[----:B------:R-:W-:-:S02]  /*67e0*/  SHF.R.U32.HI R11, RZ, 0x8, R11 ;  /* 0x00000008ff0b7819 */ /* 0x000fc4000001160b */
[----:B------:R-:W-:-:S05]  /*67f0*/  LOP3.LUT R14, R16, 0xff, RZ, 0xc0, !PT ;  /* 0x000000ff100e7812 */ /* 0x000fca00078ec0ff */
[----:B------:R4:W-:Y:S01]  /*6800*/  MUFU.EX2 R233, R10 ;  /* 0x0000000a00e97308 */ /* 0x0009e20000000800 */
[----:B--2---:R-:W-:-:S07]  /*6810*/  PRMT R4, R18, 0x5410, R12 ;  /* 0x0000541012047816 */ /* 0x004fce000000000c */
[----:B------:R2:W1:Y:S01]  /*6820*/  MUFU.EX2 R232, R5 ;  /* 0x0000000500e87308 */ /* 0x0004620000000800 */
[----:B------:R-:W-:Y:S02]  /*6830*/  PRMT R12, R15, 0x5410, R11 ;  /* 0x000054100f0c7816 */ /* 0x000fe4000000000b */
[----:B---3--:R-:W-:Y:S01]  /*6840*/  F2FP.PACK_AB R11, R234, R235 ;  /* 0x000000ebea0b723e */ /* 0x008fe200000000ff */
[----:B------:R-:W-:Y:S01]  /*6850*/  HSET2.LE.AND R4, R4, R120, PT ;  /* 0x0000007804047233 */ /* 0x000fe20003803000 */
[----:B----4-:R-:W-:-:S05]  /*6860*/  PRMT R10, R14, 0x5410, R17 ;  /* 0x000054100e0a7816 */ /* 0x010fca0000000011 */
[----:B------:R-:W-:Y:S01]  /*6870*/  HSET2.LE.AND R10, R10, R120, PT ;  /* 0x000000780a0a7233 */ /* 0x000fe20003803000 */
[----:B--2---:R-:W-:-:S04]  /*6880*/  F2FP.PACK_AB R5, R237, R236 ;  /* 0x000000eced05723e */ /* 0x004fc800000000ff */
[----:B------:R-:W-:Y:S01]  /*6890*/  LOP3.LUT R15, R10, R11, RZ, 0xc0, !PT ;  /* 0x0000000b0a0f7212 */ /* 0x000fe200078ec0ff */
[----:B------:R-:W-:Y:S01]  /*68a0*/  FFMA.FTZ R10, R197, c[0x0][0x23c], -R2 ;  /* 0x00008f00c50a7a23 */ /* 0x000fe20000010802 */
[----:B------:R-:W-:Y:S01]  /*68b0*/  LOP3.LUT R14, R4, R5, RZ, 0xc0, !PT ;  /* 0x00000005040e7212 */ /* 0x000fe200078ec0ff */
[--C-:B------:R-:W-:Y:S01]  /*68c0*/  HSET2.LE.AND R4, R12, R120.reuse, PT ;  /* 0x000000780c047233 */ /* 0x100fe20003803000 */
[----:B------:R-:W-:Y:S01]  /*68d0*/  F2FP.PACK_AB R5, R239, R238 ;  /* 0x000000eeef05723e */ /* 0x000fe200000000ff */
[----:B------:R2:W-:Y:S01]  /*68e0*/  MUFU.EX2 R231, R10 ;  /* 0x0000000a00e77308 */ /* 0x0005e20000000800 */
[----:B------:R-:W-:Y:S02]  /*68f0*/  FFMA.FTZ R11, R119, c[0x0][0x23c], -R0 ;  /* 0x00008f00770b7a23 */ /* 0x000fe40000010800 */
[----:B------:R-:W-:Y:S01]  /*6900*/  LOP3.LUT R12, R4, R5, RZ, 0xc0, !PT ;  /* 0x00000005040c7212 */ /* 0x000fe200078ec0ff */
[----:B------:R-:W-:Y:S01]  /*6910*/  HSET2.LE.AND R4, R13, R120, PT ;  /* 0x000000780d047233 */ /* 0x000fe20003803000 */
[----:B-1----:R-:W-:-:S03]  /*6920*/  F2FP.PACK_AB R5, R232, R233 ;  /* 0x000000e9e805723e */ /* 0x002fc600000000ff */
[----:B------:R-:W-:Y:S01]  /*6930*/  MUFU.EX2 R202, R11 ;  /* 0x0000000b00ca7308 */ /* 0x000fe20000000800 */
[----:B------:R-:W-:Y:S01]  /*6940*/  LOP3.LUT R13, R4, R5, RZ, 0xc0, !PT ;  /* 0x00000005040d7212 */ /* 0x000fe200078ec0ff */
[----:B------:R-:W-:-:S06]  /*6950*/  FFMA.FTZ R4, R115, c[0x0][0x23c], -R2 ;  /* 0x00008f0073047a23 */ /* 0x000fcc0000010802 */
[----:B------:R1:W-:Y:S01]  /*6960*/  MUFU.EX2 R229, R4 ;  /* 0x0000000400e57308 */ /* 0x0003e20000000800 */
[--C-:B--2---:R-:W-:Y:S01]  /*6970*/  FFMA.FTZ R10, R196, c[0x0][0x23c], -R2.reuse ;  /* 0x00008f00c40a7a23 */ /* 0x104fe20000010802 */
[C---:B------:R-:W-:Y:S06]  /*6980*/  HMMA.16816.F32 R76, R12.reuse, R32, R76 ;  /* 0x000000200c4c723c */ /* 0x040fec000000184c */
[----:B------:R-:W-:Y:S02]  /*6990*/  MUFU.EX2 R230, R10 ;  /* 0x0000000a00e67308 */ /* 0x000fe40000000800 */
[----:B------:R-:W-:Y:S01]  /*69a0*/  HMMA.16816.F32 R72, R12, R34, R72 ;  /* 0x000000220c48723c */ /* 0x000fe20000001848 */
[----:B-1----:R-:W-:-:S07]  /*69b0*/  FFMA.FTZ R4, R113, c[0x0][0x23c], -R2 ;  /* 0x00008f0071047a23 */ /* 0x002fce0000010802 */
[C---:B------:R-:W-:Y:S01]  /*69c0*/  HMMA.16816.F32 R68, R12.reuse, R28, R80 ;  /* 0x0000001c0c44723c */ /* 0x040fe20000001850 */
[----:B------:R1:W2:Y:S07]  /*69d0*/  MUFU.EX2 R228, R4 ;  /* 0x0000000400e47308 */ /* 0x0002ae0000000800 */
[----:B------:R-:W-:Y:S07]  /*69e0*/  HMMA.16816.F32 R56, R12, R30, R56 ;  /* 0x0000001e0c38723c */ /* 0x000fee0000001838 */
[----:B------:R-:W-:-:S02]  /*69f0*/  FFMA.FTZ R13, R117, c[0x0][0x23c], -R0 ;  /* 0x00008f00750d7a23 */ /* 0x000fc40000010800 */
[----:B-1----:R-:W-:Y:S02]  /*6a00*/  FFMA.FTZ R4, R198, c[0x0][0x23c], -R0 ;  /* 0x00008f00c6047a23 */ /* 0x002fe40000010800 */
[----:B------:R-:W1:Y:S08]  /*6a10*/  MUFU.EX2 R198, R13 ;  /* 0x0000000d00c67308 */ /* 0x000e700000000800 */
[----:B------:R3:W-:Y:S02]  /*6a20*/  MUFU.EX2 R227, R4 ;  /* 0x0000000400e37308 */ /* 0x0007e40000000800 */
[----:B---3--:R-:W-:-:S05]  /*6a30*/  IMAD.WIDE.U32 R4, R19, -0x2daee0ad, RZ ;  /* 0xd2511f5313047825 */ /* 0x008fca00078e00ff */
[----:B------:R-:W-:Y:S02]  /*6a40*/  LOP3.LUT R10, R5, UR16, R36, 0x96, !PT ;  /* 0x00000010050a7c12 */ /* 0x000fe4000f8e9624 */
[C---:B------:R-:W-:Y:S02]  /*6a50*/  LOP3.LUT R5, R4.reuse, 0xffff, RZ, 0xc0, !PT ;  /* 0x0000ffff04057812 */ /* 0x040fe400078ec0ff */
[----:B------:R-:W-:Y:S02]  /*6a60*/  LOP3.LUT R14, R4, 0xff, RZ, 0xc0, !PT ;  /* 0x000000ff040e7812 */ /* 0x000fe400078ec0ff */
[--C-:B------:R-:W-:Y:S02]  /*6a70*/  SHF.R.U32.HI R11, RZ, 0x10, R4.reuse ;  /* 0x00000010ff0b7819 */ /* 0x100fe40000011604 */
[----:B------:R-:W-:Y:S02]  /*6a80*/  SHF.R.U32.HI R15, RZ, 0x18, R4 ;  /* 0x00000018ff0f7819 */ /* 0x000fe40000011604 */
[----:B------:R-:W-:-:S02]  /*6a90*/  SHF.R.U32.HI R12, RZ, 0x8, R5 ;  /* 0x00000008ff0c7819 */ /* 0x000fc40000011605 */
[----:B------:R-:W-:Y:S02]  /*6aa0*/  LOP3.LUT R4, R10, 0xffff, RZ, 0xc0, !PT ;  /* 0x0000ffff0a047812 */ /* 0x000fe400078ec0ff */
[----:B------:R-:W-:Y:S02]  /*6ab0*/  LOP3.LUT R5, R11, 0xff, RZ, 0xc0, !PT ;  /* 0x000000ff0b057812 */ /* 0x000fe400078ec0ff */
[----:B------:R-:W-:Y:S01]  /*6ac0*/  PRMT R14, R14, 0x5410, R12 ;  /* 0x000054100e0e7816 */ /* 0x000fe2000000000c */
[----:B------:R-:W-:Y:S01]  /*6ad0*/  FFMA.FTZ R12, R199, c[0x0][0x23c], -R0 ;  /* 0x00008f00c70c7a23 */ /* 0x000fe20000010800 */
[----:B------:R-:W-:Y:S01]  /*6ae0*/  LOP3.LUT R13, R10, 0xff, RZ, 0xc0, !PT ;  /* 0x000000ff0a0d7812 */ /* 0x000fe200078ec0ff */
[----:B------:R-:W-:Y:S01]  /*6af0*/  IMAD.MOV.U32 R199, RZ, RZ, R85 ;  /* 0x000000ffffc77224 */ /* 0x000fe200078e0055 */
[----:B------:R-:W-:Y:S01]  /*6b00*/  SHF.R.U32.HI R11, RZ, 0x8, R4 ;  /* 0x00000008ff0b7819 */ /* 0x000fe20000011604 */
[----:B------:R3:W4:Y:S01]  /*6b10*/  MUFU.EX2 R197, R12 ;  /* 0x0000000c00c57308 */ /* 0x0007220000000800 */
[----:B------:R-:W-:-:S02]  /*6b20*/  SHF.R.U32.HI R4, RZ, 0x10, R10 ;  /* 0x00000010ff047819 */ /* 0x000fc4000001160a */
[----:B------:R-:W-:Y:S02]  /*6b30*/  PRMT R13, R13, 0x5410, R11 ;  /* 0x000054100d0d7816 */ /* 0x000fe4000000000b */
[----:B------:R-:W-:Y:S02]  /*6b40*/  SHF.R.U32.HI R11, RZ, 0x18, R10 ;  /* 0x00000018ff0b7819 */ /* 0x000fe4000001160a */
[----:B------:R-:W-:Y:S01]  /*6b50*/  LOP3.LUT R10, R4, 0xff, RZ, 0xc0, !PT ;  /* 0x000000ff040a7812 */ /* 0x000fe200078ec0ff */
[--C-:B------:R-:W-:Y:S01]  /*6b60*/  HSET2.LE.AND R4, R14, R120.reuse, PT ;  /* 0x000000780e047233 */ /* 0x100fe20003803000 */
[----:B------:R-:W-:Y:S02]  /*6b70*/  PRMT R15, R5, 0x5410, R15 ;  /* 0x00005410050f7816 */ /* 0x000fe4000000000f */
[----:B--2---:R-:W-:Y:S02]  /*6b80*/  F2FP.PACK_AB R5, R228, R229 ;  /* 0x000000e5e405723e */ /* 0x004fe400000000ff */
[----:B------:R-:W-:Y:S01]  /*6b90*/  PRMT R11, R10, 0x5410, R11 ;  /* 0x000054100a0b7816 */ /* 0x000fe2000000000b */
[--C-:B------:R-:W-:Y:S01]  /*6ba0*/  HSET2.LE.AND R10, R13, R120.reuse, PT ;  /* 0x000000780d0a7233 */ /* 0x100fe20003803000 */
[----:B------:R-:W-:Y:S01]  /*6bb0*/  LOP3.LUT R14, R4, R5, RZ, 0xc0, !PT ;  /* 0x00000005040e7212 */ /* 0x000fe200078ec0ff */
[----:B---3--:R-:W-:Y:S01]  /*6bc0*/  IMAD.U32 R12, RZ, RZ, UR5 ;  /* 0x00000005ff0c7e24 */ /* 0x008fe2000f8e00ff */
[--C-:B------:R-:W-:Y:S01]  /*6bd0*/  HSET2.LE.AND R4, R15, R120.reuse, PT ;  /* 0x000000780f047233 */ /* 0x100fe20003803000 */
[----:B-1----:R-:W-:Y:S01]  /*6be0*/  F2FP.PACK_AB R5, R198, R202 ;  /* 0x000000cac605723e */ /* 0x002fe200000000ff */
[----:B------:R-:W-:Y:S01]  /*6bf0*/  HSET2.LE.AND R13, R11, R120, PT ;  /* 0x000000780b0d7233 */ /* 0x000fe20003803000 */
[----:B------:R-:W-:-:S02]  /*6c00*/  F2FP.PACK_AB R11, R230, R231 ;  /* 0x000000e7e60b723e */ /* 0x000fc400000000ff */
[----:B------:R-:W-:Y:S02]  /*6c10*/  LOP3.LUT R12, R121, UR33, R12, 0x96, !PT ;  /* 0x00000021790c7c12 */ /* 0x000fe4000f8e960c */
[----:B------:R-:W-:Y:S02]  /*6c20*/  LOP3.LUT R15, R4, R5, RZ, 0xc0, !PT ;  /* 0x00000005040f7212 */ /* 0x000fe400078ec0ff */
[----:B----4-:R-:W-:Y:S01]  /*6c30*/  F2FP.PACK_AB R16, R197, R227 ;  /* 0x000000e3c510723e */ /* 0x010fe200000000ff */
[----:B------:R-:W-:Y:S01]  /*6c40*/  IMAD.WIDE.U32 R22, R12, -0x326172a9, RZ ;  /* 0xcd9e8d570c167825 */ /* 0x000fe200078e00ff */
[----:B------:R-:W-:Y:S02]  /*6c50*/  LOP3.LUT R12, R10, R11, RZ, 0xc0, !PT ;  /* 0x0000000b0a0c7212 */ /* 0x000fe400078ec0ff */
[----:B------:R-:W-:Y:S02]  /*6c60*/  LOP3.LUT R13, R13, R16, RZ, 0xc0, !PT ;  /* 0x000000100d0d7212 */ /* 0x000fe400078ec0ff */
[----:B------:R-:W-:-:S02]  /*6c70*/  LOP3.LUT R4, R23, UR15, R90, 0x96, !PT ;  /* 0x0000000f17047c12 */ /* 0x000fc4000f8e965a */
[----:B------:R-:W-:-:S03]  /*6c80*/  LOP3.LUT R10, R67, UR13, R22, 0x96, !PT ;  /* 0x0000000d430a7c12 */ /* 0x000fc6000f8e9616 */
[----:B------:R-:W-:Y:S01]  /*6c90*/  IMAD.WIDE.U32 R4, R4, -0x2daee0ad, RZ ;  /* 0xd2511f5304047825 */ /* 0x000fe200078e00ff */
[----:B------:R-:W-:Y:S03]  /*6ca0*/  HMMA.16816.F32 R40, R12, R32, R40 ;  /* 0x000000200c28723c */ /* 0x000fe60000001828 */
[----:B------:R-:W-:Y:S01]  /*6cb0*/  IMAD.WIDE.U32 R10, R10, -0x2daee0ad, RZ ;  /* 0xd2511f530a0a7825 */ /* 0x000fe200078e00ff */
[----:B------:R-:W-:-:S04]  /*6cc0*/  LOP3.LUT R5, R5, UR12, R92, 0x96, !PT ;  /* 0x0000000c05057c12 */ /* 0x000fc8000f8e965c */
[----:B------:R-:W-:Y:S01]  /*6cd0*/  LOP3.LUT R11, R11, UR10, R4, 0x96, !PT ;  /* 0x0000000a0b0b7c12 */ /* 0x000fe2000f8e9604 */
[----:B------:R-:W-:Y:S01]  /*6ce0*/  IMAD.WIDE.U32 R4, R5, -0x326172a9, RZ ;  /* 0xcd9e8d5705047825 */ /* 0x000fe200078e00ff */
[----:B------:R-:W-:Y:S01]  /*6cf0*/  HMMA.16816.F32 R44, R12, R34, R44 ;  /* 0x000000220c2c723c */ /* 0x000fe2000000182c */
[----:B------:R-:W-:Y:S02]  /*6d00*/  LDSM.16.MT88.4 R32, [R206+0x5000] ;  /* 0x00500000ce20783b */ /* 0x000fe40000004200 */
[----:B------:R-:W-:Y:S01]  /*6d10*/  IMAD.WIDE.U32 R20, R11, -0x326172a9, RZ ;  /* 0xcd9e8d570b147825 */ /* 0x000fe200078e00ff */
[----:B------:R-:W-:-:S03]  /*6d20*/  LOP3.LUT R5, R5, UR11, R66, 0x96, !PT ;  /* 0x0000000b05057c12 */ /* 0x000fc6000f8e9642 */
[----:B------:R-:W-:Y:S01]  /*6d30*/  FFMA.FTZ R11, R128, c[0x0][0x23c], -R25 ;  /* 0x00008f00800b7a23 */ /* 0x000fe20000010819 */
[----:B------:R-:W-:Y:S01]  /*6d40*/  LOP3.LUT R16, R21, UR9, R4, 0x96, !PT ;  /* 0x0000000915107c12 */ /* 0x000fe2000f8e9604 */
[----:B------:R-:W-:Y:S01]  /*6d50*/  IMAD.WIDE.U32 R4, R5, -0x2daee0ad, RZ ;  /* 0xd2511f5305047825 */ /* 0x000fe200078e00ff */
[----:B------:R-:W-:Y:S01]  /*6d60*/  HMMA.16816.F32 R52, R12, R28, R52 ;  /* 0x0000001c0c34723c */ /* 0x000fe20000001834 */
[----:B------:R1:W-:Y:S02]  /*6d70*/  MUFU.EX2 R196, R11 ;  /* 0x0000000b00c47308 */ /* 0x0003e40000000800 */
[----:B------:R-:W-:-:S05]  /*6d80*/  IMAD.WIDE.U32 R36, R16, -0x2daee0ad, RZ ;  /* 0xd2511f5310247825 */ /* 0x000fca00078e00ff */
[----:B------:R-:W-:Y:S01]  /*6d90*/  LOP3.LUT R4, R37, UR6, R4, 0x96, !PT ;  /* 0x0000000625047c12 */ /* 0x000fe2000f8e9604 */
[----:B------:R-:W-:Y:S01]  /*6da0*/  HMMA.16816.F32 R48, R12, R30, R48 ;  /* 0x0000001e0c30723c */ /* 0x000fe20000001830 */
[----:B------:R-:W2:Y:S06]  /*6db0*/  LDSM.16.MT88.4 R28, [R205+0x5000] ;  /* 0x00500000cd1c783b */ /* 0x000eac0000004200 */
[----:B------:R-:W-:Y:S02]  /*6dc0*/  FFMA.FTZ R12, R127, c[0x0][0x23c], -R24 ;  /* 0x00008f007f0c7a23 */ /* 0x000fe40000010818 */
[----:B-1----:R-:W-:-:S02]  /*6dd0*/  FFMA.FTZ R11, R124, c[0x0][0x23c], -R25 ;  /* 0x00008f007c0b7a23 */ /* 0x002fc40000010819 */
[----:B------:R1:W-:Y:S08]  /*6de0*/  MUFU.EX2 R191, R12 ;  /* 0x0000000c00bf7308 */ /* 0x0003f00000000800 */
[----:B------:R3:W-:Y:S01]  /*6df0*/  MUFU.EX2 R195, R11 ;  /* 0x0000000b00c37308 */ /* 0x0007e20000000800 */
[----:B-1----:R-:W-:-:S07]  /*6e00*/  FFMA.FTZ R12, R126, c[0x0][0x23c], -R24 ;  /* 0x00008f007e0c7a23 */ /* 0x002fce0000010818 */
[----:B------:R-:W-:Y:S01]  /*6e10*/  MUFU.EX2 R192, R12 ;  /* 0x0000000c00c07308 */ /* 0x000fe20000000800 */
[----:B---3--:R-:W-:Y:S01]  /*6e20*/  LOP3.LUT R11, R5, UR8, R10, 0x96, !PT ;  /* 0x00000008050b7c12 */ /* 0x008fe2000f8e960a */
[----:B------:R-:W-:Y:S02]  /*6e30*/  FFMA.FTZ R10, R122, c[0x0][0x23c], -R25 ;  /* 0x00008f007a0a7a23 */ /* 0x000fe40000010819 */
[----:B------:R-:W-:-:S04]  /*6e40*/  IMAD.WIDE.U32 R4, R4, -0x326172a9, RZ ;  /* 0xcd9e8d5704047825 */ /* 0x000fc800078e00ff */
[----:B------:R1:W-:Y:S01]  /*6e50*/  MUFU.EX2 R194, R10 ;  /* 0x0000000a00c27308 */ /* 0x0003e20000000800 */
[----:B------:R-:W-:Y:S01]  /*6e60*/  IMAD.WIDE.U32 R16, R11, -0x326172a9, RZ ;  /* 0xcd9e8d570b107825 */ /* 0x000fe200078e00ff */
[----:B------:R-:W-:Y:S02]  /*6e70*/  LOP3.LUT R13, R4, 0xff, RZ, 0xc0, !PT ;  /* 0x000000ff040d7812 */ /* 0x000fe400078ec0ff */
[----:B------:R-:W-:Y:S01]  /*6e80*/  SHF.R.U32.HI R15, RZ, 0x18, R4 ;  /* 0x00000018ff0f7819 */ /* 0x000fe20000011604 */
[----:B------:R-:W-:Y:S01]  /*6e90*/  FFMA.FTZ R11, R123, c[0x0][0x23c], -R25 ;  /* 0x00008f007b0b7a23 */ /* 0x000fe20000010819 */
[----:B------:R-:W-:-:S03]  /*6ea0*/  LOP3.LUT R26, R17, UR7, R20, 0x96, !PT ;  /* 0x00000007111a7c12 */ /* 0x000fc6000f8e9614 */
[----:B------:R3:W4:Y:S01]  /*6eb0*/  MUFU.EX2 R193, R11 ;  /* 0x0000000b00c17308 */ /* 0x0007220000000800 */
[----:B-1----:R-:W-:Y:S02]  /*6ec0*/  LOP3.LUT R10, R4, 0xffff, RZ, 0xc0, !PT ;  /* 0x0000ffff040a7812 */ /* 0x002fe400078ec0ff */
[----:B------:R-:W-:-:S04]  /*6ed0*/  LOP3.LUT R5, R5, UR17, R16, 0x96, !PT ;  /* 0x0000001105057c12 */ /* 0x000fc8000f8e9610 */
[----:B------:R-:W-:Y:S02]  /*6ee0*/  LOP3.LUT R14, R5, 0xff, RZ, 0xc0, !PT ;  /* 0x000000ff050e7812 */ /* 0x000fe400078ec0ff */
[----:B---3--:R-:W-:Y:S02]  /*6ef0*/  SHF.R.U32.HI R11, RZ, 0x8, R10 ;  /* 0x00000008ff0b7819 */ /* 0x008fe4000001160a */
[----:B------:R-:W-:Y:S02]  /*6f00*/  SHF.R.U32.HI R10, RZ, 0x10, R4 ;  /* 0x00000010ff0a7819 */ /* 0x000fe40000011604 */
[----:B------:R-:W-:Y:S02]  /*6f10*/  PRMT R18, R13, 0x5410, R11 ;  /* 0x000054100d127816 */ /* 0x000fe4000000000b */
[----:B------:R-:W-:Y:S02]  /*6f20*/  LOP3.LUT R13, R10, 0xff, RZ, 0xc0, !PT ;  /* 0x000000ff0a0d7812 */ /* 0x000fe400078ec0ff */
[----:B------:R-:W-:-:S02]  /*6f30*/  LOP3.LUT R4, R5, 0xffff, RZ, 0xc0, !PT ;  /* 0x0000ffff05047812 */ /* 0x000fc400078ec0ff */
[--C-:B------:R-:W-:Y:S02]  /*6f40*/  SHF.R.U32.HI R10, RZ, 0x10, R5.reuse ;  /* 0x00000010ff0a7819 */ /* 0x100fe40000011605 */
[----:B------:R-:W-:Y:S02]  /*6f50*/  SHF.R.U32.HI R11, RZ, 0x8, R4 ;  /* 0x00000008ff0b7819 */ /* 0x000fe40000011604 */
[----:B------:R-:W-:Y:S01]  /*6f60*/  LOP3.LUT R4, R10, 0xff, RZ, 0xc0, !PT ;  /* 0x000000ff0a047812 */ /* 0x000fe200078ec0ff */
[--C-:B------:R-:W-:Y:S01]  /*6f70*/  FFMA.FTZ R10, R125, c[0x0][0x23c], -R24.reuse ;  /* 0x00008f007d0a7a23 */ /* 0x100fe20000010818 */
[----:B------:R-:W-:Y:S02]  /*6f80*/  SHF.R.U32.HI R5, RZ, 0x18, R5 ;  /* 0x00000018ff057819 */ /* 0x000fe40000011605 */
[----:B------:R-:W-:Y:S01]  /*6f90*/  PRMT R12, R13, 0x5410, R15 ;  /* 0x000054100d0c7816 */ /* 0x000fe2000000000f */
[----:B------:R-:W1:Y:S01]  /*6fa0*/  MUFU.EX2 R190, R10 ;  /* 0x0000000a00be7308 */ /* 0x000e620000000800 */
[----:B------:R-:W-:Y:S01]  /*6fb0*/  PRMT R13, R14, 0x5410, R11 ;  /* 0x000054100e0d7816 */ /* 0x000fe2000000000b */
[----:B------:R-:W-:Y:S01]  /*6fc0*/  FFMA.FTZ R11, R129, c[0x0][0x23c], -R24 ;  /* 0x00008f00810b7a23 */ /* 0x000fe20000010818 */
[----:B------:R-:W-:Y:S01]  /*6fd0*/  PRMT R16, R4, 0x5410, R5 ;  /* 0x0000541004107816 */ /* 0x000fe20000000005 */
[----:B------:R-:W-:Y:S01]  /*6fe0*/  HSET2.LE.AND R4, R18, R120, PT ;  /* 0x0000007812047233 */ /* 0x000fe20003803000 */
[----:B----4-:R-:W-:-:S03]  /*6ff0*/  F2FP.PACK_AB R5, R193, R194 ;  /* 0x000000c2c105723e */ /* 0x010fc600000000ff */
[----:B------:R3:W4:Y:S01]  /*7000*/  MUFU.EX2 R189, R11 ;  /* 0x0000000b00bd7308 */ /* 0x0007220000000800 */
[----:B------:R-:W-:Y:S01]  /*7010*/  LOP3.LUT R14, R4, R5, RZ, 0xc0, !PT ;  /* 0x00000005040e7212 */ /* 0x000fe200078ec0ff */
[--C-:B------:R-:W-:Y:S01]  /*7020*/  HSET2.LE.AND R4, R12, R120.reuse, PT ;  /* 0x000000780c047233 */ /* 0x100fe20003803000 */
[----:B-1----:R-:W-:Y:S02]  /*7030*/  F2FP.PACK_AB R5, R190, R192 ;  /* 0x000000c0be05723e */ /* 0x002fe400000000ff */
[----:B------:R-:W-:Y:S02]  /*7040*/  LOP3.LUT R10, R63, UR13, R22, 0x96, !PT ;  /* 0x0000000d3f0a7c12 */ /* 0x000fe4000f8e9616 */
[----:B------:R-:W-:Y:S01]  /*7050*/  LOP3.LUT R15, R4, R5, RZ, 0xc0, !PT ;  /* 0x00000005040f7212 */ /* 0x000fe200078ec0ff */
[----:B------:R-:W-:Y:S01]  /*7060*/  HSET2.LE.AND R4, R13, R120, PT ;  /* 0x000000780d047233 */ /* 0x000fe20003803000 */
[----:B------:R-:W-:Y:S01]  /*7070*/  F2FP.PACK_AB R5, R195, R196 ;  /* 0x000000c4c305723e */ /* 0x000fe200000000ff */
[----:B---3--:R-:W-:-:S03]  /*7080*/  IMAD.WIDE.U32 R10, R10, -0x2daee0ad, RZ ;  /* 0xd2511f530a0a7825 */ /* 0x008fc600078e00ff */
[----:B------:R-:W-:Y:S01]  /*7090*/  LOP3.LUT R12, R4, R5, RZ, 0xc0, !PT ;  /* 0x00000005040c7212 */ /* 0x000fe200078ec0ff */
[----:B------:R-:W-:Y:S01]  /*70a0*/  HSET2.LE.AND R4, R16, R120, PT ;  /* 0x0000007810047233 */ /* 0x000fe20003803000 */
[----:B----4-:R-:W-:-:S04]  /*70b0*/  F2FP.PACK_AB R5, R189, R191 ;  /* 0x000000bfbd05723e */ /* 0x010fc800000000ff */
[----:B------:R-:W-:Y:S02]  /*70c0*/  LOP3.LUT R13, R4, R5, RZ, 0xc0, !PT ;  /* 0x00000005040d7212 */ /* 0x000fe400078ec0ff */
[----:B------:R-:W-:-:S05]  /*70d0*/  LOP3.LUT R4, R23, UR15, R158, 0x96, !PT ;  /* 0x0000000f17047c12 */ /* 0x000fca000f8e969e */
[----:B------:R-:W-:Y:S01]  /*70e0*/  IMAD.WIDE.U32 R4, R4, -0x2daee0ad, RZ ;  /* 0xd2511f5304047825 */ /* 0x000fe200078e00ff */
[C---:B--2---:R-:W-:Y:S04]  /*70f0*/  HMMA.16816.F32 R76, R12.reuse, R28, R76 ;  /* 0x0000001c0c4c723c */ /* 0x044fe8000000184c */
[----:B------:R-:W-:Y:S02]  /*7100*/  LOP3.LUT R5, R5, UR12, R88, 0x96, !PT ;  /* 0x0000000c05057c12 */ /* 0x000fe4000f8e9658 */
[----:B------:R-:W-:Y:S02]  /*7110*/  LOP3.LUT R4, R11, UR10, R4, 0x96, !PT ;  /* 0x0000000a0b047c12 */ /* 0x000fe4000f8e9604 */
[C---:B------:R-:W-:Y:S08]  /*7120*/  HMMA.16816.F32 R72, R12.reuse, R30, R72 ;  /* 0x0000001e0c48723c */ /* 0x040ff00000001848 */
[C---:B------:R-:W-:Y:S08]  /*7130*/  HMMA.16816.F32 R68, R12.reuse, R32, R68 ;  /* 0x000000200c44723c */ /* 0x040ff00000001844 */
[----:B------:R-:W-:Y:S07]  /*7140*/  HMMA.16816.F32 R56, R12, R34, R56 ;  /* 0x000000220c38723c */ /* 0x000fee0000001838 */
[----:B------:R-:W-:-:S04]  /*7150*/  IMAD.WIDE.U32 R12, R5, -0x326172a9, RZ ;  /* 0xcd9e8d57050c7825 */ /* 0x000fc800078e00ff */
[----:B------:R-:W-:Y:S01]  /*7160*/  IMAD.WIDE.U32 R4, R4, -0x326172a9, RZ ;  /* 0xcd9e8d5704047825 */ /* 0x000fe200078e00ff */
[----:B------:R-:W-:-:S04]  /*7170*/  LOP3.LUT R11, R13, UR11, R62, 0x96, !PT ;  /* 0x0000000b0d0b7c12 */ /* 0x000fc8000f8e963e */
[----:B------:R-:W-:Y:S01]  /*7180*/  LOP3.LUT R14, R5, UR9, R12, 0x96, !PT ;  /* 0x00000009050e7c12 */ /* 0x000fe2000f8e960c */
[----:B------:R-:W-:-:S04]  /*7190*/  IMAD.WIDE.U32 R12, R11, -0x2daee0ad, RZ ;  /* 0xd2511f530b0c7825 */ /* 0x000fc800078e00ff */
[----:B------:R-:W-:Y:S01]  /*71a0*/  IMAD.WIDE.U32 R38, R14, -0x2daee0ad, RZ ;  /* 0xd2511f530e267825 */ /* 0x000fe200078e00ff */
[----:B------:R-:W-:-:S04]  /*71b0*/  LOP3.LUT R5, R13, UR8, R10, 0x96, !PT ;  /* 0x000000080d057c12 */ /* 0x000fc8000f8e960a */
[----:B------:R-:W-:Y:S01]  /*71c0*/  LOP3.LUT R12, R39, UR6, R12, 0x96, !PT ;  /* 0x00000006270c7c12 */ /* 0x000fe2000f8e960c */
[----:B------:R-:W-:-:S05]  /*71d0*/  IMAD.WIDE.U32 R10, R5, -0x326172a9, RZ ;  /* 0xcd9e8d57050a7825 */ /* 0x000fca00078e00ff */
[----:B------:R-:W-:Y:S01]  /*71e0*/  LOP3.LUT R39, R11, UR7, R4, 0x96, !PT ;  /* 0x000000070b277c12 */ /* 0x000fe2000f8e9604 */
[----:B------:R-:W-:-:S04]  /*71f0*/  IMAD.WIDE.U32 R4, R12, -0x326172a9, RZ ;  /* 0xcd9e8d570c047825 */ /* 0x000fc800078e00ff */
[----:B------:R-:W-:Y:S01]  /*7200*/  FFMA.FTZ R11, R200, c[0x0][0x23c], -R2 ;  /* 0x00008f00c80b7a23 */ /* 0x000fe20000010802 */
[----:B------:R-:W-:Y:S01]  /*7210*/  LOP3.LUT R10, R5, UR17, R10, 0x96, !PT ;  /* 0x00000011050a7c12 */ /* 0x000fe2000f8e960a */
[----:B------:R-:W-:Y:S01]  /*7220*/  IMAD.MOV.U32 R200, RZ, RZ, R116 ;  /* 0x000000ffffc87224 */ /* 0x000fe200078e0074 */
[C---:B------:R-:W-:Y:S01]  /*7230*/  LOP3.LUT R5, R4.reuse, 0xffff, RZ, 0xc0, !PT ;  /* 0x0000ffff04057812 */ /* 0x040fe200078ec0ff */
[----:B------:R1:W-:Y:S01]  /*7240*/  MUFU.EX2 R188, R11 ;  /* 0x0000000b00bc7308 */ /* 0x0003e20000000800 */
[--C-:B------:R-:W-:Y:S02]  /*7250*/  SHF.R.U32.HI R13, RZ, 0x10, R4.reuse ;  /* 0x00000010ff0d7819 */ /* 0x100fe40000011604 */
[----:B------:R-:W-:Y:S02]  /*7260*/  LOP3.LUT R14, R4, 0xff, RZ, 0xc0, !PT ;  /* 0x000000ff040e7812 */ /* 0x000fe400078ec0ff */
[----:B------:R-:W-:Y:S02]  /*7270*/  SHF.R.U32.HI R12, RZ, 0x18, R4 ;  /* 0x00000018ff0c7819 */ /* 0x000fe40000011604 */
[----:B------:R-:W-:-:S02]  /*7280*/  SHF.R.U32.HI R5, RZ, 0x8, R5 ;  /* 0x00000008ff057819 */ /* 0x000fc40000011605 */
[----:B------:R-:W-:Y:S02]  /*7290*/  LOP3.LUT R4, R13, 0xff, RZ, 0xc0, !PT ;  /* 0x000000ff0d047812 */ /* 0x000fe400078ec0ff */
[----:B------:R-:W-:Y:S01]  /*72a0*/  PRMT R14, R14, 0x5410, R5 ;  /* 0x000054100e0e7816 */ /* 0x000fe20000000005 */
[----:B------:R-:W-:Y:S01]  /*72b0*/  FFMA.FTZ R5, R130, c[0x0][0x23c], -R2 ;  /* 0x00008f0082057a23 */ /* 0x000fe20000010802 */
[----:B------:R-:W-:Y:S01]  /*72c0*/  PRMT R13, R4, 0x5410, R12 ;  /* 0x00005410040d7816 */ /* 0x000fe2000000000c */
[----:B------:R-:W-:Y:S01]  /*72d0*/  IMAD.MOV.U32 R130, RZ, RZ, R86 ;  /* 0x000000ffff827224 */ /* 0x000fe200078e0056 */
[----:B------:R-:W-:Y:S01]  /*72e0*/  LOP3.LUT R4, R10, 0xffff, RZ, 0xc0, !PT ;  /* 0x0000ffff0a047812 */ /* 0x000fe200078ec0ff */
[----:B-1----:R-:W-:Y:S01]  /*72f0*/  FFMA.FTZ R11, R134, c[0x0][0x23c], -R2 ;  /* 0x00008f00860b7a23 */ /* 0x002fe20000010802 */
[----:B------:R1:W-:Y:S08]  /*7300*/  MUFU.EX2 R129, R5 ;  /* 0x0000000500817308 */ /* 0x0003f00000000800 */
[----:B------:R2:W3:Y:S01]  /*7310*/  MUFU.EX2 R134, R11 ;  /* 0x0000000b00867308 */ /* 0x0004e20000000800 */
[----:B-1----:R-:W-:-:S02]  /*7320*/  SHF.R.U32.HI R5, RZ, 0x8, R4 ;  /* 0x00000008ff057819 */ /* 0x002fc40000011604 */
[----:B------:R-:W-:-:S04]  /*7330*/  LOP3.LUT R4, R10, 0xff, RZ, 0xc0, !PT ;  /* 0x000000ff0a047812 */ /* 0x000fc800078ec0ff */
[----:B------:R-:W-:Y:S01]  /*7340*/  PRMT R12, R4, 0x5410, R5 ;  /* 0x00005410040c7816 */ /* 0x000fe20000000005 */
[----:B------:R-:W-:Y:S01]  /*7350*/  FFMA.FTZ R4, R201, c[0x0][0x23c], -R0 ;  /* 0x00008f00c9047a23 */ /* 0x000fe20000010800 */
[----:B------:R-:W-:Y:S01]  /*7360*/  SHF.R.U32.HI R5, RZ, 0x18, R10 ;  /* 0x00000018ff057819 */ /* 0x000fe2000001160a */
[----:B--2---:R-:W-:Y:S02]  /*7370*/  FFMA.FTZ R11, R132, c[0x0][0x23c], -R2 ;  /* 0x00008f00840b7a23 */ /* 0x004fe40000010802 */
[----:B------:R-:W-:Y:S01]  /*7380*/  MUFU.EX2 R127, R4 ;  /* 0x00000004007f7308 */ /* 0x000fe20000000800 */
[----:B------:R-:W-:-:S07]  /*7390*/  IMAD.MOV.U32 R201, RZ, RZ, R108 ;  /* 0x000000ffffc97224 */ /* 0x000fce00078e006c */
[----:B------:R1:W-:Y:S02]  /*73a0*/  MUFU.EX2 R132, R11 ;  /* 0x0000000b00847308 */ /* 0x0003e40000000800 */
[----:B-1----:R-:W-:Y:S02]  /*73b0*/  FFMA.FTZ R11, R203, c[0x0][0x23c], -R0 ;  /* 0x00008f00cb0b7a23 */ /* 0x002fe40000010800 */
[----:B------:R-:W-:-:S04]  /*73c0*/  IMAD.MOV.U32 R203, RZ, RZ, R87 ;  /* 0x000000ffffcb7224 */ /* 0x000fc800078e0057 */
[----:B------:R1:W2:Y:S02]  /*73d0*/  MUFU.EX2 R128, R11 ;  /* 0x0000000b00807308 */ /* 0x0002a40000000800 */
[----:B-1----:R-:W-:Y:S01]  /*73e0*/  SHF.R.U32.HI R11, RZ, 0x10, R10 ;  /* 0x00000010ff0b7819 */ /* 0x002fe2000001160a */
[----:B------:R-:W-:Y:S02]  /*73f0*/  FFMA.FTZ R10, R133, c[0x0][0x23c], -R0 ;  /* 0x00008f00850a7a23 */ /* 0x000fe40000010800 */
[----:B------:R-:W-:Y:S01]  /*7400*/  IMAD.MOV.U32 R133, RZ, RZ, R111 ;  /* 0x000000ffff857224 */ /* 0x000fe200078e006f */
[----:B------:R-:W-:Y:S02]  /*7410*/  LOP3.LUT R4, R11, 0xff, RZ, 0xc0, !PT ;  /* 0x000000ff0b047812 */ /* 0x000fe400078ec0ff */
[----:B------:R1:W-:Y:S02]  /*7420*/  MUFU.EX2 R126, R10 ;  /* 0x0000000a007e7308 */ /* 0x0003e40000000800 */
[----:B------:R-:W-:Y:S01]  /*7430*/  PRMT R11, R4, 0x5410, R5 ;  /* 0x00005410040b7816 */ /* 0x000fe20000000005 */
[----:B------:R-:W-:Y:S01]  /*7440*/  HSET2.LE.AND R4, R12, R120, PT ;  /* 0x000000780c047233 */ /* 0x000fe20003803000 */
[----:B---3--:R-:W-:-:S04]  /*7450*/  F2FP.PACK_AB R5, R134, R188 ;  /* 0x000000bc8605723e */ /* 0x008fc800000000ff */
[----:B------:R-:W-:Y:S01]  /*7460*/  LOP3.LUT R16, R4, R5, RZ, 0xc0, !PT ;  /* 0x0000000504107212 */ /* 0x000fe200078ec0ff */
[----:B------:R-:W-:Y:S01]  /*7470*/  HSET2.LE.AND R4, R11, R120, PT ;  /* 0x000000780b047233 */ /* 0x000fe20003803000 */
[----:B--2---:R-:W-:-:S04]  /*7480*/  F2FP.PACK_AB R5, R127, R128 ;  /* 0x000000807f05723e */ /* 0x004fc800000000ff */
[----:B------:R-:W-:Y:S01]  /*7490*/  LOP3.LUT R17, R4, R5, RZ, 0xc0, !PT ;  /* 0x0000000504117212 */ /* 0x000fe200078ec0ff */
[----:B-1----:R-:W-:Y:S01]  /*74a0*/  FFMA.FTZ R10, R131, c[0x0][0x23c], -R0 ;  /* 0x00008f00830a7a23 */ /* 0x002fe20000010800 */
[--C-:B------:R-:W-:Y:S01]  /*74b0*/  HSET2.LE.AND R4, R14, R120.reuse, PT ;  /* 0x000000780e047233 */ /* 0x100fe20003803000 */
[----:B------:R-:W-:Y:S01]  /*74c0*/  F2FP.PACK_AB R5, R129, R132 ;  /* 0x000000848105723e */ /* 0x000fe200000000ff */
[----:B------:R-:W-:Y:S01]  /*74d0*/  IMAD.MOV.U32 R131, RZ, RZ, R109 ;  /* 0x000000ffff837224 */ /* 0x000fe200078e006d */
[----:B------:R-:W1:Y:S02]  /*74e0*/  MUFU.EX2 R125, R10 ;  /* 0x0000000a007d7308 */ /* 0x000e640000000800 */
[----:B------:R-:W-:Y:S01]  /*74f0*/  LOP3.LUT R18, R4, R5, RZ, 0xc0, !PT ;  /* 0x0000000504127212 */ /* 0x000fe200078ec0ff */
[----:B------:R-:W-:Y:S01]  /*7500*/  HSET2.LE.AND R4, R13, R120, PT ;  /* 0x000000780d047233 */ /* 0x000fe20003803000 */
[----:B-1----:R-:W-:-:S04]  /*7510*/  F2FP.PACK_AB R5, R125, R126 ;  /* 0x0000007e7d05723e */ /* 0x002fc800000000ff */
[----:B------:R-:W-:Y:S01]  /*7520*/  LOP3.LUT R19, R4, R5, RZ, 0xc0, !PT ;  /* 0x0000000504137212 */ /* 0x000fe200078ec0ff */
[----:B------:R-:W-:Y:S02]  /*7530*/  IMAD.U32 R4, RZ, RZ, UR29 ;  /* 0x0000001dff047e24 */ /* 0x000fe4000f8e00ff */
[----:B------:R-:W-:Y:S02]  /*7540*/  FFMA.FTZ R5, R148, c[0x0][0x23c], -R2 ;  /* 0x00008f0094057a23 */ /* 0x000fe40000010802 */
[----:B------:R-:W-:Y:S01]  /*7550*/  IMAD.MOV.U32 R148, RZ, RZ, R110 ;  /* 0x000000ffff947224 */ /* 0x000fe200078e006e */
[----:B------:R-:W-:Y:S01]  /*7560*/  LOP3.LUT R4, R121, UR33, R4, 0x96, !PT ;  /* 0x0000002179047c12 */ /* 0x000fe2000f8e9604 */
[----:B------:R1:W-:Y:S01]  /*7570*/  MUFU.EX2 R123, R5 ;  /* 0x00000005007b7308 */ /* 0x0003e20000000800 */
[----:B------:R-:W-:Y:S01]  /*7580*/  HMMA.16816.F32 R80, R16, R30, R44 ;  /* 0x0000001e1050723c */ /* 0x000fe2000000182c */
[----:B------:R-:W2:Y:S02]  /*7590*/  LDSM.16.MT88.4 R44, [R205+0x5400] ;  /* 0x00540000cd2c783b */ /* 0x000ea40000004200 */
[----:B------:R-:W-:-:S05]  /*75a0*/  IMAD.WIDE.U32 R10, R4, -0x326172a9, RZ ;  /* 0xcd9e8d57040a7825 */ /* 0x000fca00078e00ff */
[C---:B------:R-:W-:Y:S01]  /*75b0*/  LOP3.LUT R4, R11.reuse, UR15, R158, 0x96, !PT ;  /* 0x0000000f0b047c12 */ /* 0x040fe2000f8e969e */
[----:B------:R-:W-:Y:S01]  /*75c0*/  HMMA.16816.F32 R140, R16, R28, R40 ;  /* 0x0000001c108c723c */ /* 0x000fe20000001828 */
[----:B------:R-:W-:Y:S01]  /*75d0*/  LOP3.LUT R20, R11, UR15, R90, 0x96, !PT ;  /* 0x0000000f0b147c12 */ /* 0x000fe2000f8e965a */
[--C-:B------:R-:W-:Y:S01]  /*75e0*/  FFMA.FTZ R11, R147, c[0x0][0x23c], -R25.reuse ;  /* 0x00008f00930b7a23 */ /* 0x100fe20000010819 */
[--C-:B------:R-:W-:Y:S01]  /*75f0*/  LOP3.LUT R22, R67, UR13, R10.reuse, 0x96, !PT ;  /* 0x0000000d43167c12 */ /* 0x100fe2000f8e960a */
[----:B------:R-:W-:Y:S01]  /*7600*/  IMAD.WIDE.U32 R12, R4, -0x2daee0ad, RZ ;  /* 0xd2511f53040c7825 */ /* 0x000fe200078e00ff */
[----:B------:R-:W-:Y:S01]  /*7610*/  LOP3.LUT R4, R63, UR13, R10, 0x96, !PT ;  /* 0x0000000d3f047c12 */ /* 0x000fe2000f8e960a */
[----:B------:R-:W-:Y:S02]  /*7620*/  MUFU.EX2 R121, R11 ;  /* 0x0000000b00797308 */ /* 0x000fe40000000800 */
[----:B-1----:R-:W-:Y:S01]  /*7630*/  FFMA.FTZ R5, R145, c[0x0][0x23c], -R2 ;  /* 0x00008f0091057a23 */ /* 0x002fe20000010802 */
[----:B------:R-:W-:Y:S01]  /*7640*/  LOP3.LUT R14, R13, UR12, R88, 0x96, !PT ;  /* 0x0000000c0d0e7c12 */ /* 0x000fe2000f8e9658 */
[----:B------:R-:W-:-:S02]  /*7650*/  FFMA.FTZ R10, R135, c[0x0][0x23c], -R25 ;  /* 0x00008f00870a7a23 */ /* 0x000fc40000010819 */
[----:B------:R-:W-:Y:S02]  /*7660*/  IMAD.WIDE.U32 R20, R20, -0x2daee0ad, RZ ;  /* 0xd2511f5314147825 */ /* 0x000fe400078e00ff */
[----:B------:R1:W-:Y:S02]  /*7670*/  MUFU.EX2 R124, R5 ;  /* 0x00000005007c7308 */ /* 0x0003e40000000800 */
[----:B------:R-:W-:-:S04]  /*7680*/  IMAD.WIDE.U32 R14, R14, -0x326172a9, RZ ;  /* 0xcd9e8d570e0e7825 */ /* 0x000fc800078e00ff */
[----:B------:R-:W-:Y:S02]  /*7690*/  IMAD.WIDE.U32 R22, R22, -0x2daee0ad, RZ ;  /* 0xd2511f5316167825 */ /* 0x000fe400078e00ff */
[----:B------:R-:W-:Y:S02]  /*76a0*/  MUFU.EX2 R119, R10 ;  /* 0x0000000a00777308 */ /* 0x000fe40000000800 */
[----:B------:R-:W-:Y:S01]  /*76b0*/  IMAD.MOV.U32 R43, RZ, RZ, R27 ;  /* 0x000000ffff2b7224 */ /* 0x000fe200078e001b */
[----:B------:R-:W-:Y:S01]  /*76c0*/  LOP3.LUT R27, R21, UR12, R92, 0x96, !PT ;  /* 0x0000000c151b7c12 */ /* 0x000fe2000f8e965c */
[----:B------:R-:W-:Y:S02]  /*76d0*/  IMAD.MOV.U32 R42, RZ, RZ, R157 ;  /* 0x000000ffff2a7224 */ /* 0x000fe400078e009d */
[----:B------:R-:W-:Y:S02]  /*76e0*/  IMAD.MOV.U32 R145, RZ, RZ, R43 ;  /* 0x000000ffff917224 */ /* 0x000fe400078e002b */
[----:B-1----:R-:W-:-:S02]  /*76f0*/  FFMA.FTZ R5, R149, c[0x0][0x23c], -R25 ;  /* 0x00008f0095057a23 */ /* 0x002fc40000010819 */
[----:B------:R-:W-:Y:S02]  /*7700*/  IMAD.MOV.U32 R149, RZ, RZ, R84 ;  /* 0x000000ffff957224 */ /* 0x000fe400078e0054 */
[----:B------:R1:W-:Y:S01]  /*7710*/  MUFU.EX2 R122, R5 ;  /* 0x00000005007a7308 */ /* 0x0003e20000000800 */
[----:B------:R-:W-:Y:S01]  /*7720*/  HMMA.16816.F32 R84, R16, R34, R48 ;  /* 0x000000221054723c */ /* 0x000fe20000001830 */
[----:B------:R-:W3:Y:S01]  /*7730*/  LDSM.16.MT88.4 R48, [R206+0x5400] ;  /* 0x00540000ce30783b */ /* 0x000ee20000004200 */
[----:B------:R-:W-:Y:S02]  /*7740*/  IMAD.MOV.U32 R28, RZ, RZ, R133 ;  /* 0x000000ffff1c7224 */ /* 0x000fe400078e0085 */
[----:B------:R-:W-:Y:S02]  /*7750*/  IMAD.MOV.U32 R40, RZ, RZ, R201 ;  /* 0x000000ffff287224 */ /* 0x000fe400078e00c9 */
[----:B------:R-:W-:Y:S02]  /*7760*/  IMAD.MOV.U32 R41, RZ, RZ, R203 ;  /* 0x000000ffff297224 */ /* 0x000fe400078e00cb */
[----:B------:R-:W-:-:S02]  /*7770*/  IMAD.MOV.U32 R43, RZ, RZ, R107 ;  /* 0x000000ffff2b7224 */ /* 0x000fc400078e006b */
[----:B------:R-:W-:Y:S02]  /*7780*/  IMAD.MOV.U32 R133, RZ, RZ, R105 ;  /* 0x000000ffff857224 */ /* 0x000fe400078e0069 */
[----:B------:R-:W-:Y:S02]  /*7790*/  IMAD.MOV.U32 R201, RZ, RZ, R104 ;  /* 0x000000ffffc97224 */ /* 0x000fe400078e0068 */
[----:B------:R-:W-:Y:S02]  /*77a0*/  IMAD.MOV.U32 R203, RZ, RZ, R102 ;  /* 0x000000ffffcb7224 */ /* 0x000fe400078e0066 */
[----:B-1----:R-:W-:-:S04]  /*77b0*/  IMAD.WIDE.U32 R4, R4, -0x2daee0ad, RZ ;  /* 0xd2511f5304047825 */ /* 0x002fc800078e00ff */
[----:B------:R-:W-:Y:S01]  /*77c0*/  IMAD.MOV.U32 R105, RZ, RZ, R97 ;  /* 0x000000ffff697224 */ /* 0x000fe200078e0061 */
[----:B------:R-:W-:Y:S01]  /*77d0*/  LOP3.LUT R5, R5, UR10, R12, 0x96, !PT ;  /* 0x0000000a05057c12 */ /* 0x000fe2000f8e960c */
[----:B------:R-:W-:Y:S01]  /*77e0*/  IMAD.MOV.U32 R104, RZ, RZ, R99 ;  /* 0x000000ffff687224 */ /* 0x000fe200078e0063 */
[----:B------:R-:W-:Y:S01]  /*77f0*/  LOP3.LUT R12, R15, UR11, R62, 0x96, !PT ;  /* 0x0000000b0f0c7c12 */ /* 0x000fe2000f8e963e */
[----:B------:R-:W-:Y:S02]  /*7800*/  IMAD.MOV.U32 R102, RZ, RZ, R60 ;  /* 0x000000ffff667224 */ /* 0x000fe400078e003c */
[----:B------:R-:W-:-:S04]  /*7810*/  IMAD.WIDE.U32 R10, R5, -0x326172a9, RZ ;  /* 0xcd9e8d57050a7825 */ /* 0x000fc800078e00ff */
[----:B------:R-:W-:Y:S02]  /*7820*/  FFMA.FTZ R5, R146, c[0x0][0x23c], -R25 ;  /* 0x00008f0092057a23 */ /* 0x000fe40000010819 */
[----:B------:R-:W-:Y:S02]  /*7830*/  IMAD.WIDE.U32 R12, R12, -0x2daee0ad, RZ ;  /* 0xd2511f530c0c7825 */ /* 0x000fe400078e00ff */
[----:B------:R1:W-:Y:S02]  /*7840*/  MUFU.EX2 R118, R5 ;  /* 0x0000000500767308 */ /* 0x0003e40000000800 */
[----:B------:R-:W-:Y:S01]  /*7850*/  IMAD.MOV.U32 R99, RZ, RZ, R64 ;  /* 0x000000ffff637224 */ /* 0x000fe200078e0040 */
[----:B------:R-:W-:Y:S01]  /*7860*/  LOP3.LUT R4, R13, UR8, R4, 0x96, !PT ;  /* 0x000000080d047c12 */ /* 0x000fe2000f8e9604 */
[----:B------:R-:W-:Y:S02]  /*7870*/  FFMA.FTZ R13, R168, c[0x0][0x23c], -R24 ;  /* 0x00008f00a80d7a23 */ /* 0x000fe40000010818 */
[----:B------:R-:W-:-:S02]  /*7880*/  IMAD.MOV.U32 R97, RZ, RZ, R163 ;  /* 0x000000ffff617224 */ /* 0x000fc400078e00a3 */
[----:B------:R-:W-:Y:S01]  /*7890*/  MUFU.EX2 R115, R13 ;  /* 0x0000000d00737308 */ /* 0x000fe20000000800 */
[----:B------:R-:W-:Y:S02]  /*78a0*/  IMAD.MOV.U32 R60, RZ, RZ, R162 ;  /* 0x000000ffff3c7224 */ /* 0x000fe400078e00a2 */
[----:B------:R-:W-:Y:S02]  /*78b0*/  IMAD.MOV.U32 R64, RZ, RZ, R161 ;  /* 0x000000ffff407224 */ /* 0x000fe400078e00a1 */
[----:B------:R-:W-:Y:S01]  /*78c0*/  IMAD.MOV.U32 R135, RZ, RZ, R104 ;  /* 0x000000ffff877224 */ /* 0x000fe200078e0068 */
[----:B-1----:R-:W-:Y:S01]  /*78d0*/  LOP3.LUT R5, R11, UR9, R14, 0x96, !PT ;  /* 0x000000090b057c12 */ /* 0x002fe2000f8e960e */
[----:B------:R-:W-:Y:S02]  /*78e0*/  FFMA.FTZ R11, R218, c[0x0][0x23c], -R24 ;  /* 0x00008f00da0b7a23 */ /* 0x000fe40000010818 */
[----:B------:R-:W-:Y:S02]  /*78f0*/  IMAD.WIDE.U32 R14, R4, -0x326172a9, RZ ;  /* 0xcd9e8d57040e7825 */ /* 0x000fe400078e00ff */
[----:B------:R1:W-:Y:S02]  /*7900*/  MUFU.EX2 R117, R11 ;  /* 0x0000000b00757308 */ /* 0x0003e40000000800 */
[----:B------:R-:W-:Y:S01]  /*7910*/  IMAD.WIDE.U32 R30, R5, -0x2daee0ad, RZ ;  /* 0xd2511f53051e7825 */ /* 0x000fe200078e00ff */
[----:B------:R-:W-:-:S03]  /*7920*/  LOP3.LUT R37, R15, UR7, R10, 0x96, !PT ;  /* 0x000000070f257c12 */ /* 0x000fc6000f8e960a */
[----:B------:R-:W-:Y:S01]  /*7930*/  IMAD.WIDE.U32 R4, R26, -0x2daee0ad, RZ ;  /* 0xd2511f531a047825 */ /* 0x000fe200078e00ff */
[----:B------:R-:W-:-:S03]  /*7940*/  LOP3.LUT R26, R23, UR10, R20, 0x96, !PT ;  /* 0x0000000a171a7c12 */ /* 0x000fc6000f8e9614 */
[----:B------:R-:W-:Y:S01]  /*7950*/  FFMA.FTZ R10, R156, c[0x0][0x23c], -R24 ;  /* 0x00008f009c0a7a23 */ /* 0x000fe20000010818 */
[C---:B------:R-:W-:Y:S01]  /*7960*/  LOP3.LUT R20, R4.reuse, 0xff, RZ, 0xc0, !PT ;  /* 0x000000ff04147812 */ /* 0x040fe200078ec0ff */
[----:B------:R-:W-:Y:S01]  /*7970*/  HMMA.16816.F32 R156, R16, R32, R52 ;  /* 0x00000020109c723c */ /* 0x000fe20000001834 */
[--C-:B------:R-:W-:Y:S01]  /*7980*/  SHF.R.U32.HI R15, RZ, 0x10, R4.reuse ;  /* 0x00000010ff0f7819 */ /* 0x100fe20000011604 */
[----:B------:R4:W-:Y:S01]  /*7990*/  MUFU.EX2 R116, R10 ;  /* 0x0000000a00747308 */ /* 0x0009e20000000800 */
[----:B------:R-:W-:Y:S01]  /*79a0*/  SHF.R.U32.HI R21, RZ, 0x18, R4 ;  /* 0x00000018ff157819 */ /* 0x000fe20000011604 */
[----:B------:R-:W-:Y:S01]  /*79b0*/  IMAD.MOV.U32 R218, RZ, RZ, R105 ;  /* 0x000000ffffda7224 */ /* 0x000fe200078e0069 */
[----:B-1----:R-:W-:Y:S02]  /*79c0*/  LOP3.LUT R11, R31, UR6, R12, 0x96, !PT ;  /* 0x000000061f0b7c12 */ /* 0x002fe4000f8e960c */
[----:B------:R-:W-:Y:S01]  /*79d0*/  LOP3.LUT R12, R5, UR16, R36, 0x96, !PT ;  /* 0x00000010050c7c12 */ /* 0x000fe2000f8e9624 */
[----:B------:R-:W-:Y:S01]  /*79e0*/  FFMA.FTZ R18, R171, c[0x0][0x23c], -R2 ;  /* 0x00008f00ab127a23 */ /* 0x000fe20000010802 */
[----:B------:R-:W-:-:S02]  /*79f0*/  LOP3.LUT R5, R4, 0xffff, RZ, 0xc0, !PT ;  /* 0x0000ffff04057812 */ /* 0x000fc400078ec0ff */
[----:B------:R-:W-:Y:S01]  /*7a00*/  LOP3.LUT R4, R12, 0xffff, RZ, 0xc0, !PT ;  /* 0x0000ffff0c047812 */ /* 0x000fe200078ec0ff */
[----:B------:R-:W-:Y:S01]  /*7a10*/  MUFU.EX2 R111, R18 ;  /* 0x00000012006f7308 */ /* 0x000fe20000000800 */
[----:B------:R-:W-:Y:S02]  /*7a20*/  SHF.R.U32.HI R5, RZ, 0x8, R5 ;  /* 0x00000008ff057819 */ /* 0x000fe40000011605 */
[----:B------:R-:W-:Y:S02]  /*7a30*/  SHF.R.U32.HI R4, RZ, 0x8, R4 ;  /* 0x00000008ff047819 */ /* 0x000fe40000011604 */
[----:B------:R-:W-:Y:S01]  /*7a40*/  PRMT R23, R20, 0x5410, R5 ;  /* 0x0000541014177816 */ /* 0x000fe20000000005 */
[----:B----4-:R-:W-:Y:S01]  /*7a50*/  IMAD.WIDE.U32 R10, R11, -0x326172a9, RZ ;  /* 0xcd9e8d570b0a7825 */ /* 0x010fe200078e00ff */
[----:B------:R-:W-:Y:S02]  /*7a60*/  LOP3.LUT R13, R15, 0xff, RZ, 0xc0, !PT ;  /* 0x000000ff0f0d7812 */ /* 0x000fe400078ec0ff */
[----:B------:R-:W-:Y:S01]  /*7a70*/  SHF.R.U32.HI R15, RZ, 0x18, R12 ;  /* 0x00000018ff0f7819 */ /* 0x000fe2000001160c */
[----:B------:R-:W-:Y:S01]  /*7a80*/  FFMA.FTZ R5, R169, c[0x0][0x23c], -R24 ;  /* 0x00008f00a9057a23 */ /* 0x000fe20000010818 */
[----:B------:R-:W-:-:S02]  /*7a90*/  LOP3.LUT R20, R11, UR17, R14, 0x96, !PT ;  /* 0x000000110b147c12 */ /* 0x000fc4000f8e960e */
[----:B------:R-:W-:Y:S01]  /*7aa0*/  LOP3.LUT R14, R12, 0xff, RZ, 0xc0, !PT ;  /* 0x000000ff0c0e7812 */ /* 0x000fe200078ec0ff */
[----:B------:R1:W4:Y:S01]  /*7ab0*/  MUFU.EX2 R114, R5 ;  /* 0x0000000500727308 */ /* 0x0003220000000800 */
[----:B------:R-:W-:Y:S01]  /*7ac0*/  PRMT R16, R13, 0x5410, R21 ;  /* 0x000054100d107816 */ /* 0x000fe20000000015 */
[----:B------:R-:W-:Y:S01]  /*7ad0*/  FFMA.FTZ R13, R170, c[0x0][0x23c], -R2 ;  /* 0x00008f00aa0d7a23 */ /* 0x000fe20000010802 */
[----:B------:R-:W-:Y:S01]  /*7ae0*/  PRMT R4, R14, 0x5410, R4 ;  /* 0x000054100e047816 */ /* 0x000fe20000000004 */
[--C-:B------:R-:W-:Y:S01]  /*7af0*/  HSET2.LE.AND R14, R23, R120.reuse, PT ;  /* 0x00000078170e7233 */ /* 0x100fe20003803000 */
[C---:B------:R-:W-:Y:S01]  /*7b00*/  LOP3.LUT R21, R10.reuse, 0xffff, RZ, 0xc0, !PT ;  /* 0x0000ffff0a157812 */ /* 0x040fe200078ec0ff */
[--C-:B------:R-:W-:Y:S01]  /*7b10*/  HSET2.LE.AND R16, R16, R120.reuse, PT ;  /* 0x0000007810107233 */ /* 0x100fe20003803000 */
[----:B------:R-:W-:Y:S01]  /*7b20*/  LOP3.LUT R31, R10, 0xff, RZ, 0xc0, !PT ;  /* 0x000000ff0a1f7812 */ /* 0x000fe200078ec0ff */
[----:B------:R-:W-:Y:S01]  /*7b30*/  HSET2.LE.AND R4, R4, R120, PT ;  /* 0x0000007804047233 */ /* 0x000fe20003803000 */
[----:B------:R2:W-:Y:S01]  /*7b40*/  MUFU.EX2 R113, R13 ;  /* 0x0000000d00717308 */ /* 0x0005e20000000800 */
[----:B------:R-:W-:-:S02]  /*7b50*/  SHF.R.U32.HI R23, RZ, 0x10, R10 ;  /* 0x00000010ff177819 */ /* 0x000fc4000001160a */
[----:B------:R-:W-:Y:S01]  /*7b60*/  SHF.R.U32.HI R29, RZ, 0x18, R10 ;  /* 0x00000018ff1d7819 */ /* 0x000fe2000001160a */
[----:B------:R-:W-:Y:S01]  /*7b70*/  IMAD.WIDE.U32 R10, R26, -0x326172a9, RZ ;  /* 0xcd9e8d571a0a7825 */ /* 0x000fe200078e00ff */
[----:B-1----:R-:W-:Y:S02]  /*7b80*/  SHF.R.U32.HI R5, RZ, 0x10, R12 ;  /* 0x00000010ff057819 */ /* 0x002fe4000001160c */
[----:B----4-:R-:W-:Y:S02]  /*7b90*/  F2FP.PACK_AB R17, R114, R115 ;  /* 0x000000737211723e */ /* 0x010fe400000000ff */
[----:B------:R-:W-:Y:S02]  /*7ba0*/  LOP3.LUT R12, R5, 0xff, RZ, 0xc0, !PT ;  /* 0x000000ff050c7812 */ /* 0x000fe400078ec0ff */
[----:B------:R-:W-:Y:S02]  /*7bb0*/  F2FP.PACK_AB R5, R121, R122 ;  /* 0x0000007a7905723e */ /* 0x000fe400000000ff */
[----:B------:R-:W-:Y:S01]  /*7bc0*/  PRMT R15, R12, 0x5410, R15 ;  /* 0x000054100c0f7816 */ /* 0x000fe2000000000f */
[----:B--2---:R-:W-:Y:S01]  /*7bd0*/  FFMA.FTZ R13, R150, c[0x0][0x23c], -R2 ;  /* 0x00008f00960d7a23 */ /* 0x004fe20000010802 */
[----:B------:R-:W-:-:S02]  /*7be0*/  LOP3.LUT R12, R4, R5, RZ, 0xc0, !PT ;  /* 0x00000005040c7212 */ /* 0x000fc400078ec0ff */
[----:B------:R-:W-:Y:S01]  /*7bf0*/  F2FP.PACK_AB R5, R116, R117 ;  /* 0x000000757405723e */ /* 0x000fe200000000ff */
[----:B------:R-:W-:Y:S01]  /*7c00*/  HSET2.LE.AND R4, R15, R120, PT ;  /* 0x000000780f047233 */ /* 0x000fe20003803000 */
[----:B------:R1:W2:Y:S01]  /*7c10*/  MUFU.EX2 R112, R13 ;  /* 0x0000000d00707308 */ /* 0x0002a20000000800 */
[----:B------:R-:W-:-:S04]  /*7c20*/  F2FP.PACK_AB R15, R118, R119 ;  /* 0x00000077760f723e */ /* 0x000fc800000000ff */
[----:B------:R-:W-:Y:S02]  /*7c30*/  LOP3.LUT R14, R14, R15, RZ, 0xc0, !PT ;  /* 0x0000000f0e0e7212 */ /* 0x000fe400078ec0ff */
[----:B------:R-:W-:Y:S01]  /*7c40*/  LOP3.LUT R15, R16, R17, RZ, 0xc0, !PT ;  /* 0x00000011100f7212 */ /* 0x000fe200078ec0ff */
[----:B------:R-:W-:-:S04]  /*7c50*/  FFMA.FTZ R16, R144, c[0x0][0x23c], -R2 ;  /* 0x00008f0090107a23 */ /* 0x000fc80000010802 */
[----:B------:R4:W-:Y:S01]  /*7c60*/  MUFU.EX2 R109, R16 ;  /* 0x00000010006d7308 */ /* 0x0009e20000000800 */
[----:B-1----:R-:W-:Y:S01]  /*7c70*/  LOP3.LUT R13, R4, R5, RZ, 0xc0, !PT ;  /* 0x00000005040d7212 */ /* 0x002fe200078ec0ff */
[----:B------:R-:W-:Y:S02]  /*7c80*/  FFMA.FTZ R4, R155, c[0x0][0x23c], -R2 ;  /* 0x00008f009b047a23 */ /* 0x000fe40000010802 */
[----:B------:R-:W-:-:S04]  /*7c90*/  IMAD.MOV.U32 R155, RZ, RZ, R28 ;  /* 0x000000ffff9b7224 */ /* 0x000fc800078e001c */
[----:B------:R1:W-:Y:S01]  /*7ca0*/  MUFU.EX2 R110, R4 ;  /* 0x00000004006e7308 */ /* 0x0003e20000000800 */
[----:B------:R-:W-:Y:S01]  /*7cb0*/  IMAD.MOV.U32 R28, RZ, RZ, R41 ;  /* 0x000000ffff1c7224 */ /* 0x000fe200078e0029 */
[C---:B------:R-:W-:Y:S01]  /*7cc0*/  HMMA.16816.F32 R76, R12.reuse, R44, R76 ;  /* 0x0000002c0c4c723c */ /* 0x040fe2000000184c */
[----:B------:R-:W-:Y:S02]  /*7cd0*/  IMAD.MOV.U32 R41, RZ, RZ, R43 ;  /* 0x000000ffff297224 */ /* 0x000fe400078e002b */
[----:B------:R-:W-:Y:S02]  /*7ce0*/  IMAD.MOV.U32 R43, RZ, RZ, R201 ;  /* 0x000000ffff2b7224 */ /* 0x000fe400078e00c9 */
[----:B----4-:R-:W-:Y:S02]  /*7cf0*/  FFMA.FTZ R16, R139, c[0x0][0x23c], -R2 ;  /* 0x00008f008b107a23 */ /* 0x010fe40000010802 */
[----:B------:R-:W-:Y:S01]  /*7d00*/  IMAD.MOV.U32 R201, RZ, RZ, R60 ;  /* 0x000000ffffc97224 */ /* 0x000fe200078e003c */
[----:B------:R-:W-:Y:S01]  /*7d10*/  HMMA.16816.F32 R72, R12, R46, R72 ;  /* 0x0000002e0c48723c */ /* 0x000fe20000001848 */
[----:B------:R4:W-:Y:S01]  /*7d20*/  MUFU.EX2 R108, R16 ;  /* 0x00000010006c7308 */ /* 0x0009e20000000800 */
[----:B------:R-:W-:-:S02]  /*7d30*/  IMAD.MOV.U32 R139, RZ, RZ, R28 ;  /* 0x000000ffff8b7224 */ /* 0x000fc400078e001c */
        /* <DEDUP_REMOVED lines=8> */
[----:B------:R-:W-:Y:S01]  /*7dc0*/  IMAD.WIDE.U32 R18, R11, -0x2daee0ad, RZ ;  /* 0xd2511f530b127825 */ /* 0x000fe200078e00ff */
[----:B------:R-:W-:-:S03]  /*7dd0*/  LOP3.LUT R5, R5, UR8, R22, 0x96, !PT ;  /* 0x0000000805057c12 */ /* 0x000fc6000f8e9616 */
[----:B------:R-:W-:Y:S01]  /*7de0*/  FFMA.FTZ R11, R154, c[0x0][0x23c], -R2 ;  /* 0x00008f009a0b7a23 */ /* 0x000fe20000010802 */
[----:B------:R-:W-:Y:S01]  /*7df0*/  LOP3.LUT R4, R19, UR6, R4, 0x96, !PT ;  /* 0x0000000613047c12 */ /* 0x000fe2000f8e9604 */
[----:B----4-:R-:W-:Y:S02]  /*7e00*/  IMAD.WIDE.U32 R16, R5, -0x326172a9, RZ ;  /* 0xcd9e8d5705107825 */ /* 0x010fe400078e00ff */
[----:B------:R1:W-:Y:S02]  /*7e10*/  MUFU.EX2 R107, R11 ;  /* 0x0000000b006b7308 */ /* 0x0003e40000000800 */
[----:B------:R-:W-:Y:S01]  /*7e20*/  IMAD.MOV.U32 R154, RZ, RZ, R42 ;  /* 0x000000ffff9a7224 */ /* 0x000fe200078e002a */
[----:B------:R-:W-:Y:S01]  /*7e30*/  LOP3.LUT R19, R17, UR7, R10, 0x96, !PT ;  /* 0x0000000711137c12 */ /* 0x000fe2000f8e960a */
[----:B------:R-:W-:Y:S02]  /*7e40*/  IMAD.MOV.U32 R42, RZ, RZ, R130 ;  /* 0x000000ffff2a7224 */ /* 0x000fe400078e0082 */
[----:B------:R-:W-:-:S02]  /*7e50*/  FFMA.FTZ R17, R153, c[0x0][0x23c], -R2 ;  /* 0x00008f0099117a23 */ /* 0x000fc40000010802 */
[----:B------:R-:W-:Y:S02]  /*7e60*/  IMAD.MOV.U32 R153, RZ, RZ, R145 ;  /* 0x000000ffff997224 */ /* 0x000fe400078e0091 */
[----:B------:R-:W-:Y:S02]  /*7e70*/  IMAD.MOV.U32 R130, RZ, RZ, R65 ;  /* 0x000000ffff827224 */ /* 0x000fe400078e0041 */
[----:B------:R-:W-:Y:S02]  /*7e80*/  IMAD.MOV.U32 R145, RZ, RZ, R40 ;  /* 0x000000ffff917224 */ /* 0x000fe400078e0028 */
[----:B------:R-:W-:Y:S02]  /*7e90*/  IMAD.MOV.U32 R65, RZ, RZ, R160 ;  /* 0x000000ffff417224 */ /* 0x000fe400078e00a0 */
[----:B------:R-:W-:Y:S01]  /*7ea0*/  IMAD.MOV.U32 R40, RZ, RZ, R42 ;  /* 0x000000ffff287224 */ /* 0x000fe200078e002a */
[----:B---3--:R-:W-:Y:S01]  /*7eb0*/  HMMA.16816.F32 R160, R12, R48, R68 ;  /* 0x000000300ca0723c */ /* 0x008fe20000001844 */
[----:B------:R-:W-:-:S04]  /*7ec0*/  IMAD.WIDE.U32 R4, R4, -0x326172a9, RZ ;  /* 0xcd9e8d5704047825 */ /* 0x000fc800078e00ff */
[----:B------:R-:W-:Y:S01]  /*7ed0*/  IMAD.MOV.U32 R42, RZ, RZ, R133 ;  /* 0x000000ffff2a7224 */ /* 0x000fe200078e0085 */
[----:B------:R-:W-:Y:S01]  /*7ee0*/  LOP3.LUT R16, R5, UR17, R16, 0x96, !PT ;  /* 0x0000001105107c12 */ /* 0x000fe2000f8e9610 */
[----:B------:R-:W-:Y:S01]  /*7ef0*/  IMAD.MOV.U32 R133, RZ, RZ, R203 ;  /* 0x000000ffff857224 */ /* 0x000fe200078e00cb */
[----:B------:R-:W-:Y:S01]  /*7f00*/  LOP3.LUT R27, R4, 0xff, RZ, 0xc0, !PT ;  /* 0x000000ff041b7812 */ /* 0x000fe200078ec0ff */
[----:B------:R-:W-:Y:S01]  /*7f10*/  IMAD.MOV.U32 R203, RZ, RZ, R97 ;  /* 0x000000ffffcb7224 */ /* 0x000fe200078e0061 */
[----:B------:R-:W-:Y:S01]  /*7f20*/  SHF.R.U32.HI R26, RZ, 0x10, R4 ;  /* 0x00000010ff1a7819 */ /* 0x000fe20000011604 */
[----:B------:R-:W-:Y:S01]  /*7f30*/  IMAD.MOV.U32 R97, RZ, RZ, R64 ;  /* 0x000000ffff617224 */ /* 0x000fe200078e0040 */
[----:B------:R-:W-:Y:S01]  /*7f40*/  SHF.R.U32.HI R28, RZ, 0x18, R4 ;  /* 0x00000018ff1c7819 */ /* 0x000fe20000011604 */
[----:B------:R-:W-:Y:S02]  /*7f50*/  IMAD.MOV.U32 R60, RZ, RZ, R65 ;  /* 0x000000ffff3c7224 */ /* 0x000fe400078e0041 */
[----:B------:R-:W-:Y:S01]  /*7f60*/  HMMA.16816.F32 R64, R12, R50, R56 ;  /* 0x000000320c40723c */ /* 0x000fe20000001838 */
[----:B------:R-:W-:-:S02]  /*7f70*/  IMAD.MOV.U32 R169, RZ, RZ, R42 ;  /* 0x000000ffffa97224 */ /* 0x000fc400078e002a */
[----:B------:R-:W-:Y:S02]  /*7f80*/  IMAD.MOV.U32 R42, RZ, RZ, R98 ;  /* 0x000000ffff2a7224 */ /* 0x000fe400078e0062 */
[----:B-1----:R-:W-:Y:S02]  /*7f90*/  IMAD.WIDE.U32 R10, R39, -0x2daee0ad, RZ ;  /* 0xd2511f53270a7825 */ /* 0x002fe400078e00ff */
[----:B------:R-:W-:Y:S02]  /*7fa0*/  LOP3.LUT R14, R4, 0xffff, RZ, 0xc0, !PT ;  /* 0x0000ffff040e7812 */ /* 0x000fe400078ec0ff */
[--C-:B------:R-:W-:Y:S01]  /*7fb0*/  FFMA.FTZ R5, R151, c[0x0][0x23c], -R2.reuse ;  /* 0x00008f0097057a23 */ /* 0x100fe20000010802 */
[----:B------:R-:W-:Y:S01]  /*7fc0*/  SHF.R.U32.HI R4, RZ, 0x8, R21 ;  /* 0x00000008ff047819 */ /* 0x000fe20000011615 */
[----:B------:R-:W-:Y:S01]  /*7fd0*/  FFMA.FTZ R13, R152, c[0x0][0x23c], -R2 ;  /* 0x00008f00980d7a23 */ /* 0x000fe20000010802 */
[----:B------:R-:W-:Y:S01]  /*7fe0*/  LOP3.LUT R2, R23, 0xff, RZ, 0xc0, !PT ;  /* 0x000000ff17027812 */ /* 0x000fe200078ec0ff */
[----:B------:R-:W-:Y:S01]  /*7ff0*/  IMAD.MOV.U32 R152, RZ, RZ, R97 ;  /* 0x000000ffff987224 */ /* 0x000fe200078e0061 */
[----:B------:R1:W-:Y:S01]  /*8000*/  MUFU.EX2 R105, R5 ;  /* 0x0000000500697308 */ /* 0x0003e20000000800 */
[----:B------:R-:W-:Y:S01]  /*8010*/  IMAD.MOV.U32 R97, RZ, RZ, R60 ;  /* 0x000000ffff617224 */ /* 0x000fe200078e003c */
[----:B------:R-:W-:Y:S01]  /*8020*/  PRMT R59, R2, 0x5410, R29 ;  /* 0x00005410023b7816 */ /* 0x000fe2000000001d */
[----:B------:R-:W-:Y:S01]  /*8030*/  FFMA.FTZ R2, R220, c[0x0][0x23c], -R0 ;  /* 0x00008f00dc027a23 */ /* 0x000fe20000010800 */
[----:B------:R-:W-:Y:S01]  /*8040*/  PRMT R60, R31, 0x5410, R4 ;  /* 0x000054101f3c7816 */ /* 0x000fe20000000004 */
[----:B------:R-:W-:Y:S01]  /*8050*/  IMAD.MOV.U32 R95, RZ, RZ, R96 ;  /* 0x000000ffff5f7224 */ /* 0x000fe200078e0060 */
[C---:B------:R-:W-:Y:S01]  /*8060*/  LOP3.LUT R15, R10.reuse, 0xffff, RZ, 0xc0, !PT ;  /* 0x0000ffff0a0f7812 */ /* 0x040fe200078ec0ff */
[----:B------:R-:W-:Y:S01]  /*8070*/  IMAD.MOV.U32 R220, RZ, RZ, R103 ;  /* 0x000000ffffdc7224 */ /* 0x000fe200078e0067 */
[----:B------:R3:W-:Y:S01]  /*8080*/  MUFU.EX2 R98, R2 ;  /* 0x0000000200627308 */ /* 0x0007e20000000800 */
[----:B------:R-:W-:Y:S01]  /*8090*/  LOP3.LUT R12, R11, UR16, R38, 0x96, !PT ;  /* 0x000000100b0c7c12 */ /* 0x000fe2000f8e9626 */
[----:B------:R-:W-:Y:S01]  /*80a0*/  IMAD.MOV.U32 R170, RZ, RZ, R41 ;  /* 0x000000ffffaa7224 */ /* 0x000fe200078e0029 */
[----:B------:R-:W-:Y:S01]  /*80b0*/  LOP3.LUT R23, R10, 0xff, RZ, 0xc0, !PT ;  /* 0x000000ff0a177812 */ /* 0x000fe200078ec0ff */
[----:B------:R-:W-:Y:S01]  /*80c0*/  IMAD.MOV.U32 R56, RZ, RZ, R106 ;  /* 0x000000ffff387224 */ /* 0x000fe200078e006a */
[----:B------:R-:W-:Y:S01]  /*80d0*/  SHF.R.U32.HI R21, RZ, 0x10, R10 ;  /* 0x00000010ff157819 */ /* 0x000fe2000001160a */
[----:B------:R-:W-:Y:S01]  /*80e0*/  IMAD.MOV.U32 R171, RZ, RZ, R40 ;  /* 0x000000ffffab7224 */ /* 0x000fe200078e0028 */
[----:B------:R-:W-:Y:S01]  /*80f0*/  SHF.R.U32.HI R22, RZ, 0x18, R10 ;  /* 0x00000018ff167819 */ /* 0x000fe2000001160a */
[----:B-1----:R-:W-:Y:S01]  /*8100*/  IMAD.WIDE.U32 R4, R19, -0x2daee0ad, RZ ;  /* 0xd2511f5313047825 */ /* 0x002fe200078e00ff */
[----:B------:R1:W-:Y:S03]  /*8110*/  MUFU.EX2 R106, R17 ;  /* 0x00000011006a7308 */ /* 0x0003e60000000800 */
[----:B------:R-:W-:Y:S01]  /*8120*/  IMAD.WIDE.U32 R10, R37, -0x2daee0ad, RZ ;  /* 0xd2511f53250a7825 */ /* 0x000fe200078e00ff */
[----:B------:R-:W-:-:S02]  /*8130*/  LOP3.LUT R33, R4, 0xffff, RZ, 0xc0, !PT ;  /* 0x0000ffff04217812 */ /* 0x000fc400078ec0ff */
[----:B------:R-:W-:Y:S01]  /*8140*/  LOP3.LUT R39, R4, 0xff, RZ, 0xc0, !PT ;  /* 0x000000ff04277812 */ /* 0x000fe200078ec0ff */
[----:B---3--:R-:W-:Y:S01]  /*8150*/  FFMA.FTZ R2, R219, c[0x0][0x23c], -R0 ;  /* 0x00008f00db027a23 */ /* 0x008fe20000010800 */
[----:B------:R-:W-:Y:S01]  /*8160*/  SHF.R.U32.HI R34, RZ, 0x10, R4 ;  /* 0x00000010ff227819 */ /* 0x000fe20000011604 */
[----:B------:R-:W-:Y:S01]  /*8170*/  IMAD.MOV.U32 R219, RZ, RZ, R102 ;  /* 0x000000ffffdb7224 */ /* 0x000fe200078e0066 */
[----:B------:R-:W-:Y:S01]  /*8180*/  SHF.R.U32.HI R35, RZ, 0x18, R4 ;  /* 0x00000018ff237819 */ /* 0x000fe20000011604 */
[----:B------:R3:W-:Y:S01]  /*8190*/  MUFU.EX2 R96, R2 ;  /* 0x0000000200607308 */ /* 0x0007e20000000800 */
[----:B------:R-:W-:Y:S01]  /*81a0*/  FFMA.FTZ R4, R174, c[0x0][0x23c], -R0 ;  /* 0x00008f00ae047a23 */ /* 0x000fe20000010800 */
[----:B------:R-:W-:Y:S01]  /*81b0*/  LOP3.LUT R18, R5, UR16, R18, 0x96, !PT ;  /* 0x0000001005127c12 */ /* 0x000fe2000f8e9612 */
[----:B------:R-:W-:Y:S01]  /*81c0*/  IMAD.MOV.U32 R174, RZ, RZ, R97 ;  /* 0x000000ffffae7224 */ /* 0x000fe200078e0061 */
[----:B------:R-:W-:Y:S01]  /*81d0*/  LOP3.LUT R29, R10, 0xffff, RZ, 0xc0, !PT ;  /* 0x0000ffff0a1d7812 */ /* 0x000fe200078ec0ff */
[----:B------:R-:W-:Y:S01]  /*81e0*/  FFMA.FTZ R5, R172, c[0x0][0x23c], -R0 ;  /* 0x00008f00ac057a23 */ /* 0x000fe20000010800 */
[----:B-1----:R-:W-:Y:S01]  /*81f0*/  LOP3.LUT R17, R11, UR16, R30, 0x96, !PT ;  /* 0x000000100b117c12 */ /* 0x002fe2000f8e961e */
[----:B------:R-:W-:Y:S01]  /*8200*/  IMAD.MOV.U32 R172, RZ, RZ, R101 ;  /* 0x000000ffffac7224 */ /* 0x000fe200078e0065 */
[----:B------:R1:W-:Y:S01]  /*8210*/  MUFU.EX2 R97, R4 ;  /* 0x0000000400617308 */ /* 0x0003e20000000800 */
[----:B------:R-:W-:Y:S01]  /*8220*/  LOP3.LUT R32, R10, 0xff, RZ, 0xc0, !PT ;  /* 0x000000ff0a207812 */ /* 0x000fe200078ec0ff */
[----:B------:R-:W-:Y:S01]  /*8230*/  IMAD.MOV.U32 R150, RZ, RZ, R99 ;  /* 0x000000ffff967224 */ /* 0x000fe200078e0063 */
[--C-:B------:R-:W-:Y:S01]  /*8240*/  SHF.R.U32.HI R30, RZ, 0x10, R10.reuse ;  /* 0x00000010ff1e7819 */ /* 0x100fe2000001160a */
[----:B------:R-:W-:Y:S01]  /*8250*/  IMAD.MOV.U32 R151, RZ, RZ, R145 ;  /* 0x000000ffff977224 */ /* 0x000fe200078e0091 */
[----:B------:R-:W-:-:S02]  /*8260*/  SHF.R.U32.HI R31, RZ, 0x18, R10 ;  /* 0x00000018ff1f7819 */ /* 0x000fc4000001160a */
[----:B------:R-:W-:Y:S01]  /*8270*/  LOP3.LUT R10, R21, 0xff, RZ, 0xc0, !PT ;  /* 0x000000ff150a7812 */ /* 0x000fe200078ec0ff */
[----:B------:R4:W2:Y:S01]  /*8280*/  MUFU.EX2 R102, R5 ;  /* 0x0000000500667308 */ /* 0x0008a20000000800 */
[----:B---3--:R-:W-:Y:S02]  /*8290*/  LOP3.LUT R2, R20, 0xffff, RZ, 0xc0, !PT ;  /* 0x0000ffff14027812 */ /* 0x008fe400078ec0ff */
[----:B------:R-:W-:Y:S02]  /*82a0*/  LOP3.LUT R11, R12, 0xff, RZ, 0xc0, !PT ;  /* 0x000000ff0c0b7812 */ /* 0x000fe400078ec0ff */
[----:B-1----:R-:W-:-:S03]  /*82b0*/  SHF.R.U32.HI R4, RZ, 0x8, R2 ;  /* 0x00000008ff047819 */ /* 0x002fc60000011602 */
[----:B------:R1:W-:Y:S01]  /*82c0*/  MUFU.EX2 R104, R13 ;  /* 0x0000000d00687308 */ /* 0x0003e20000000800 */
[----:B------:R-:W-:-:S04]  /*82d0*/  LOP3.LUT R2, R20, 0xff, RZ, 0xc0, !PT ;  /* 0x000000ff14027812 */ /* 0x000fc800078ec0ff */
[----:B------:R-:W-:Y:S01]  /*82e0*/  PRMT R58, R2, 0x5410, R4 ;  /* 0x00005410023a7816 */ /* 0x000fe20000000004 */
[----:B------:R-:W-:Y:S01]  /*82f0*/  FFMA.FTZ R4, R175, c[0x0][0x23c], -R0 ;  /* 0x00008f00af047a23 */ /* 0x000fe20000010800 */
[--C-:B------:R-:W-:Y:S01]  /*8300*/  SHF.R.U32.HI R2, RZ, 0x10, R20.reuse ;  /* 0x00000010ff027819 */ /* 0x100fe20000011614 */
[----:B------:R-:W-:Y:S01]  /*8310*/  IMAD.MOV.U32 R175, RZ, RZ, R43 ;  /* 0x000000ffffaf7224 */ /* 0x000fe200078e002b */
[----:B----4-:R-:W-:Y:S01]  /*8320*/  SHF.R.U32.HI R5, RZ, 0x18, R20 ;  /* 0x00000018ff057819 */ /* 0x010fe20000011614 */
[----:B------:R3:W-:Y:S01]  /*8330*/  MUFU.EX2 R103, R4 ;  /* 0x0000000400677308 */ /* 0x0007e20000000800 */
[----:B------:R-:W-:-:S04]  /*8340*/  LOP3.LUT R2, R2, 0xff, RZ, 0xc0, !PT ;  /* 0x000000ff02027812 */ /* 0x000fc800078ec0ff */
[----:B------:R-:W-:Y:S01]  /*8350*/  PRMT R57, R2, 0x5410, R5 ;  /* 0x0000541002397816 */ /* 0x000fe20000000005 */
[----:B------:R-:W-:Y:S01]  /*8360*/  FFMA.FTZ R5, R164, c[0x0][0x23c], -R0 ;  /* 0x00008f00a4057a23 */ /* 0x000fe20000010800 */
[----:B------:R-:W-:Y:S01]  /*8370*/  SHF.R.U32.HI R2, RZ, 0x8, R14 ;  /* 0x00000008ff027819 */ /* 0x000fe2000001160e */
[----:B------:R-:W-:Y:S01]  /*8380*/  IMAD.MOV.U32 R164, RZ, RZ, R95 ;  /* 0x000000ffffa47224 */ /* 0x000fe200078e005f */
[----:B-1----:R-:W-:Y:S01]  /*8390*/  PRMT R13, R10, 0x5410, R22 ;  /* 0x000054100a0d7816 */ /* 0x002fe20000000016 */
[----:B------:R1:W-:Y:S01]  /*83a0*/  MUFU.EX2 R99, R5 ;  /* 0x0000000500637308 */ /* 0x0003e20000000800 */
[----:B------:R-:W-:Y:S01]  /*83b0*/  PRMT R41, R27, 0x5410, R2 ;  /* 0x000054101b297816 */ /* 0x000fe20000000002 */
[----:B------:R-:W-:Y:S01]  /*83c0*/  FFMA.FTZ R22, R187, c[0x0][0x23c], -R24 ;  /* 0x00008f00bb167a23 */ /* 0x000fe20000010818 */
[----:B------:R-:W-:Y:S02]  /*83d0*/  LOP3.LUT R2, R26, 0xff, RZ, 0xc0, !PT ;  /* 0x000000ff1a027812 */ /* 0x000fe400078ec0ff */
[----:B------:R-:W-:Y:S01]  /*83e0*/  SHF.R.U32.HI R10, RZ, 0x18, R12 ;  /* 0x00000018ff0a7819 */ /* 0x000fe2000001160c */
[----:B---3--:R-:W-:Y:S01]  /*83f0*/  FFMA.FTZ R4, R173, c[0x0][0x23c], -R0 ;  /* 0x00008f00ad047a23 */ /* 0x008fe20000010800 */
[----:B------:R-:W-:Y:S01]  /*8400*/  PRMT R40, R2, 0x5410, R28 ;  /* 0x0000541002287816 */ /* 0x000fe2000000001c */
[----:B------:R-:W-:Y:S01]  /*8410*/  IMAD.MOV.U32 R173, RZ, RZ, R42 ;  /* 0x000000ffffad7224 */ /* 0x000fe200078e002a */
[----:B------:R-:W-:Y:S01]  /*8420*/  LOP3.LUT R2, R12, 0xffff, RZ, 0xc0, !PT ;  /* 0x0000ffff0c027812 */ /* 0x000fe200078ec0ff */
[----:B------:R3:W-:Y:S01]  /*8430*/  MUFU.EX2 R101, R4 ;  /* 0x0000000400657308 */ /* 0x0007e20000000800 */
[----:B-1----:R-:W-:Y:S01]  /*8440*/  SHF.R.U32.HI R5, RZ, 0x10, R12 ;  /* 0x00000010ff057819 */ /* 0x002fe2000001160c */
[----:B---3--:R-:W-:-:S02]  /*8450*/  FFMA.FTZ R4, R165, c[0x0][0x23c], -R0 ;  /* 0x00008f00a5047a23 */ /* 0x008fc40000010800 */
[----:B------:R-:W-:-:S04]  /*8460*/  IMAD.MOV.U32 R165, RZ, RZ, R100 ;  /* 0x000000ffffa57224 */ /* 0x000fc800078e0064 */
[----:B------:R1:W-:Y:S02]  /*8470*/  MUFU.EX2 R100, R4 ;  /* 0x0000000400647308 */ /* 0x0003e40000000800 */
[----:B-1----:R-:W-:-:S04]  /*8480*/  SHF.R.U32.HI R4, RZ, 0x8, R15 ;  /* 0x00000008ff047819 */ /* 0x002fc8000001160f */
[----:B------:R-:W-:Y:S01]  /*8490*/  PRMT R14, R23, 0x5410, R4 ;  /* 0x00005410170e7816 */ /* 0x000fe20000000004 */
[----:B------:R-:W-:Y:S02]  /*84a0*/  FFMA.FTZ R4, R166, c[0x0][0x23c], -R0 ;  /* 0x00008f00a6047a23 */ /* 0x000fe40000010800 */
[----:B------:R-:W-:Y:S02]  /*84b0*/  IMAD.MOV.U32 R166, RZ, RZ, R94 ;  /* 0x000000ffffa67224 */ /* 0x000fe400078e005e */
[----:B------:R1:W-:Y:S01]  /*84c0*/  MUFU.EX2 R95, R4 ;  /* 0x00000004005f7308 */ /* 0x0003e20000000800 */
[----:B------:R-:W-:Y:S01]  /*84d0*/  FFMA.FTZ R23, R186, c[0x0][0x23c], -R24 ;  /* 0x00008f00ba177a23 */ /* 0x000fe20000010818 */
[----:B-1----:R-:W-:Y:S02]  /*84e0*/  SHF.R.U32.HI R4, RZ, 0x8, R2 ;  /* 0x00000008ff047819 */ /* 0x002fe40000011602 */
[----:B------:R-:W-:Y:S01]  /*84f0*/  LOP3.LUT R2, R5, 0xff, RZ, 0xc0, !PT ;  /* 0x000000ff05027812 */ /* 0x000fe200078ec0ff */
[----:B------:R-:W-:Y:S01]  /*8500*/  FFMA.FTZ R5, R167, c[0x0][0x23c], -R0 ;  /* 0x00008f00a7057a23 */ /* 0x000fe20000010800 */
[----:B------:R-:W-:Y:S01]  /*8510*/  PRMT R19, R11, 0x5410, R4 ;  /* 0x000054100b137816 */ /* 0x000fe20000000004 */
[----:B------:R-:W-:Y:S01]  /*8520*/  FFMA.FTZ R11, R221, c[0x0][0x23c], -R25 ;  /* 0x00008f00dd0b7a23 */ /* 0x000fe20000010819 */
[----:B------:R-:W-:Y:S01]  /*8530*/  PRMT R12, R2, 0x5410, R10 ;  /* 0x00005410020c7816 */ /* 0x000fe2000000000a */
[----:B------:R-:W-:Y:S01]  /*8540*/  HSET2.LE.AND R2, R14, R120, PT ;  /* 0x000000780e027233 */ /* 0x000fe20003803000 */
[----:B--2---:R-:W-:Y:S01]  /*8550*/  F2FP.PACK_AB R4, R112, R113 ;  /* 0x000000717004723e */ /* 0x004fe200000000ff */
[----:B------:R1:W-:Y:S01]  /*8560*/  MUFU.EX2 R94, R5 ;  /* 0x00000005005e7308 */ /* 0x0003e20000000800 */
[----:B------:R-:W-:-:S02]  /*8570*/  F2FP.PACK_AB R10, R102, R97 ;  /* 0x00000061660a723e */ /* 0x000fc400000000ff */
[----:B------:R-:W-:Y:S01]  /*8580*/  LOP3.LUT R14, R2, R4, RZ, 0xc0, !PT ;  /* 0x00000004020e7212 */ /* 0x000fe200078ec0ff */
[--C-:B------:R-:W-:Y:S01]  /*8590*/  HSET2.LE.AND R2, R19, R120.reuse, PT ;  /* 0x0000007813027233 */ /* 0x100fe20003803000 */
[----:B------:R-:W-:Y:S02]  /*85a0*/  F2FP.PACK_AB R4, R124, R123 ;  /* 0x0000007b7c04723e */ /* 0x000fe400000000ff */
[----:B------:R-:W-:Y:S01]  /*85b0*/  SHF.R.U32.HI R19, RZ, 0x18, R16 ;  /* 0x00000018ff137819 */ /* 0x000fe20000011610 */
[----:B------:R2:W-:Y:S01]  /*85c0*/  MUFU.EX2 R93, R11 ;  /* 0x0000000b005d7308 */ /* 0x0005e20000000800 */
[----:B-1----:R-:W-:-:S05]  /*85d0*/  HSET2.LE.AND R5, R13, R120, PT ;  /* 0x000000780d057233 */ /* 0x002fca0003803000 */
[----:B------:R-:W-:Y:S01]  /*85e0*/  LOP3.LUT R15, R5, R10, RZ, 0xc0, !PT ;  /* 0x0000000a050f7212 */ /* 0x000fe200078ec0ff */
[----:B------:R-:W-:Y:S01]  /*85f0*/  HSET2.LE.AND R5, R12, R120, PT ;  /* 0x000000780c057233 */ /* 0x000fe20003803000 */
[----:B------:R-:W-:Y:S01]  /*8600*/  LOP3.LUT R12, R2, R4, RZ, 0xc0, !PT ;  /* 0x00000004020c7212 */ /* 0x000fe200078ec0ff */
[--C-:B------:R-:W-:Y:S01]  /*8610*/  FFMA.FTZ R4, R178, c[0x0][0x23c], -R25.reuse ;  /* 0x00008f00b2047a23 */ /* 0x100fe20000010819 */
[----:B------:R-:W-:Y:S01]  /*8620*/  LOP3.LUT R2, R16, 0xffff, RZ, 0xc0, !PT ;  /* 0x0000ffff10027812 */ /* 0x000fe200078ec0ff */
[----:B------:R-:W-:Y:S01]  /*8630*/  FFMA.FTZ R10, R179, c[0x0][0x23c], -R25 ;  /* 0x00008f00b30a7a23 */ /* 0x000fe20000010819 */
[----:B--2---:R-:W-:Y:S01]  /*8640*/  SHF.R.U32.HI R11, RZ, 0x8, R29 ;  /* 0x00000008ff0b7819 */ /* 0x004fe2000001161d */
[----:B------:R1:W-:Y:S03]  /*8650*/  MUFU.EX2 R91, R4 ;  /* 0x00000004005b7308 */ /* 0x0003e60000000800 */
[----:B------:R-:W-:-:S02]  /*8660*/  PRMT R43, R32, 0x5410, R11 ;  /* 0x00005410202b7816 */ /* 0x000fc4000000000b */
[----:B------:R-:W-:-:S03]  /*8670*/  SHF.R.U32.HI R11, RZ, 0x8, R33 ;  /* 0x00000008ff0b7819 */ /* 0x000fc60000011621 */
[----:B------:R2:W3:Y:S01]  /*8680*/  MUFU.EX2 R92, R10 ;  /* 0x0000000a005c7308 */ /* 0x0004e20000000800 */
[----:B------:R-:W-:Y:S01]  /*8690*/  PRMT R39, R39, 0x5410, R11 ;  /* 0x0000541027277816 */ /* 0x000fe2000000000b */
[----:B------:R-:W-:Y:S01]  /*86a0*/  FFMA.FTZ R11, R182, c[0x0][0x23c], -R24 ;  /* 0x00008f00b60b7a23 */ /* 0x000fe20000010818 */
[----:B-1----:R-:W-:-:S05]  /*86b0*/  SHF.R.U32.HI R4, RZ, 0x8, R2 ;  /* 0x00000008ff047819 */ /* 0x002fca0000011602 */
[----:B------:R-:W-:Y:S01]  /*86c0*/  MUFU.EX2 R69, R11 ;  /* 0x0000000b00457308 */ /* 0x000fe20000000800 */
[----:B------:R-:W-:-:S04]  /*86d0*/  LOP3.LUT R2, R16, 0xff, RZ, 0xc0, !PT ;  /* 0x000000ff10027812 */ /* 0x000fc800078ec0ff */
[----:B------:R-:W-:Y:S01]  /*86e0*/  PRMT R21, R2, 0x5410, R4 ;  /* 0x0000541002157816 */ /* 0x000fe20000000004 */
[----:B------:R-:W-:Y:S01]  /*86f0*/  FFMA.FTZ R4, R222, c[0x0][0x23c], -R24 ;  /* 0x00008f00de047a23 */ /* 0x000fe20000010818 */
[----:B--2---:R-:W-:Y:S02]  /*8700*/  F2FP.PACK_AB R10, R96, R98 ;  /* 0x00000062600a723e */ /* 0x004fe400000000ff */
[----:B------:R-:W-:Y:S01]  /*8710*/  SHF.R.U32.HI R2, RZ, 0x10, R16 ;  /* 0x00000010ff027819 */ /* 0x000fe20000011610 */
[----:B------:R1:W-:Y:S01]  /*8720*/  MUFU.EX2 R89, R4 ;  /* 0x0000000400597308 */ /* 0x0003e20000000800 */
[----:B------:R-:W-:Y:S01]  /*8730*/  LOP3.LUT R13, R5, R10, RZ, 0xc0, !PT ;  /* 0x0000000a050d7212 */ /* 0x000fe200078ec0ff */
[----:B------:R-:W-:Y:S01]  /*8740*/  FFMA.FTZ R5, R180, c[0x0][0x23c], -R25 ;  /* 0x00008f00b4057a23 */ /* 0x000fe20000010819 */
[----:B------:R-:W-:Y:S02]  /*8750*/  LOP3.LUT R16, R2, 0xff, RZ, 0xc0, !PT ;  /* 0x000000ff02107812 */ /* 0x000fe400078ec0ff */
[----:B------:R-:W-:-:S02]  /*8760*/  LOP3.LUT R2, R17, 0xffff, RZ, 0xc0, !PT ;  /* 0x0000ffff11027812 */ /* 0x000fc400078ec0ff */
[----:B------:R-:W-:Y:S01]  /*8770*/  LOP3.LUT R10, R30, 0xff, RZ, 0xc0, !PT ;  /* 0x000000ff1e0a7812 */ /* 0x000fe200078ec0ff */
[----:B------:R2:W-:Y:S01]  /*8780*/  MUFU.EX2 R90, R5 ;  /* 0x00000005005a7308 */ /* 0x0005e20000000800 */
[----:B------:R-:W-:Y:S01]  /*8790*/  SHF.R.U32.HI R2, RZ, 0x8, R2 ;  /* 0x00000008ff027819 */ /* 0x000fe20000011602 */
[C---:B------:R-:W-:Y:S01]  /*87a0*/  HMMA.16816.F32 R156, R12.reuse, R48, R156 ;  /* 0x000000300c9c723c */ /* 0x040fe2000000189c */
[----:B------:R-:W-:Y:S01]  /*87b0*/  PRMT R42, R10, 0x5410, R31 ;  /* 0x000054100a2a7816 */ /* 0x000fe2000000001f */
[----:B------:R-:W-:Y:S01]  /*87c0*/  FFMA.FTZ R10, R181, c[0x0][0x23c], -R24 ;  /* 0x00008f00b50a7a23 */ /* 0x000fe20000010818 */
[----:B------:R-:W-:Y:S01]  /*87d0*/  LDSM.16.MT88.4 R28, [R206+0x5800] ;  /* 0x00580000ce1c783b */ /* 0x000fe20000004200 */
[----:B------:R-:W-:Y:S02]  /*87e0*/  PRMT R20, R16, 0x5410, R19 ;  /* 0x0000541010147816 */ /* 0x000fe40000000013 */
[----:B-1----:R-:W-:Y:S01]  /*87f0*/  LOP3.LUT R4, R34, 0xff, RZ, 0xc0, !PT ;  /* 0x000000ff22047812 */ /* 0x002fe200078ec0ff */
[----:B------:R1:W4:Y:S01]  /*8800*/  MUFU.EX2 R88, R10 ;  /* 0x0000000a00587308 */ /* 0x0003220000000800 */
[----:B------:R-:W-:Y:S01]  /*8810*/  SHF.R.U32.HI R19, RZ, 0x18, R17 ;  /* 0x00000018ff137819 */ /* 0x000fe20000011611 */
[----:B------:R-:W-:Y:S01]  /*8820*/  HMMA.16816.F32 R140, R12, R44, R140 ;  /* 0x0000002c0c8c723c */ /* 0x000fe2000000188c */
[----:B------:R-:W-:-:S02]  /*8830*/  PRMT R38, R4, 0x5410, R35 ;  /* 0x0000541004267816 */ /* 0x000fc40000000023 */
[----:B------:R-:W3:Y:S01]  /*8840*/  LDSM.16.MT88.4 R32, [R205+0x5800] ;  /* 0x00580000cd20783b */ /* 0x000ee20000004200 */
[--C-:B------:R-:W-:Y:S02]  /*8850*/  SHF.R.U32.HI R4, RZ, 0x10, R18.reuse ;  /* 0x00000010ff047819 */ /* 0x100fe40000011612 */
[----:B--2---:R-:W-:Y:S02]  /*8860*/  LOP3.LUT R5, R17, 0xff, RZ, 0xc0, !PT ;  /* 0x000000ff11057812 */ /* 0x004fe400078ec0ff */
[----:B------:R-:W-:Y:S01]  /*8870*/  SHF.R.U32.HI R16, RZ, 0x18, R18 ;  /* 0x00000018ff107819 */ /* 0x000fe20000011612 */
[C---:B------:R-:W-:Y:S01]  /*8880*/  HMMA.16816.F32 R52, R12.reuse, R46, R80 ;  /* 0x0000002e0c34723c */ /* 0x040fe20000001850 */
[----:B------:R-:W-:Y:S01]  /*8890*/  PRMT R37, R5, 0x5410, R2 ;  /* 0x0000541005257816 */ /* 0x000fe20000000002 */
[----:B------:R-:W-:Y:S01]  /*88a0*/  FFMA.FTZ R2, R223, c[0x0][0x23c], -R24 ;  /* 0x00008f00df027a23 */ /* 0x000fe20000010818 */
[----:B------:R-:W-:Y:S02]  /*88b0*/  SHF.R.U32.HI R5, RZ, 0x10, R17 ;  /* 0x00000010ff057819 */ /* 0x000fe40000011611 */
[----:B------:R-:W-:Y:S01]  /*88c0*/  LOP3.LUT R17, R18, 0xff, RZ, 0xc0, !PT ;  /* 0x000000ff12117812 */ /* 0x000fe200078ec0ff */
[----:B------:R2:W2:Y:S01]  /*88d0*/  MUFU.EX2 R70, R2 ;  /* 0x0000000200467308 */ /* 0x0004a20000000800 */
[----:B-1----:R-:W-:Y:S01]  /*88e0*/  LOP3.LUT R10, R5, 0xff, RZ, 0xc0, !PT ;  /* 0x000000ff050a7812 */ /* 0x002fe200078ec0ff */
[----:B------:R-:W-:Y:S03]  /*88f0*/  HMMA.16816.F32 R48, R12, R50, R84 ;  /* 0x000000320c30723c */ /* 0x000fe60000001854 */
[----:B------:R-:W-:Y:S01]  /*8900*/  PRMT R36, R10, 0x5410, R19 ;  /* 0x000054100a247816 */ /* 0x000fe20000000013 */
[----:B------:R-:W-:-:S04]  /*8910*/  FFMA.FTZ R10, R177, c[0x0][0x23c], -R0 ;  /* 0x00008f00b10a7a23 */ /* 0x000fc80000010800 */
[----:B------:R1:W-:Y:S01]  /*8920*/  MUFU.EX2 R68, R10 ;  /* 0x0000000a00447308 */ /* 0x0003e20000000800 */
[----:B--2---:R-:W-:-:S04]  /*8930*/  LOP3.LUT R2, R18, 0xffff, RZ, 0xc0, !PT ;  /* 0x0000ffff12027812 */ /* 0x004fc800078ec0ff */
[----:B------:R-:W-:Y:S02]  /*8940*/  SHF.R.U32.HI R5, RZ, 0x8, R2 ;  /* 0x00000008ff057819 */ /* 0x000fe40000011602 */
[----:B------:R-:W-:Y:S01]  /*8950*/  LOP3.LUT R2, R4, 0xff, RZ, 0xc0, !PT ;  /* 0x000000ff04027812 */ /* 0x000fe200078ec0ff */
[----:B------:R-:W-:Y:S01]  /*8960*/  FFMA.FTZ R4, R176, c[0x0][0x23c], -R0 ;  /* 0x00008f00b0047a23 */ /* 0x000fe20000010800 */
[--C-:B------:R-:W-:Y:S01]  /*8970*/  HSET2.LE.AND R0, R21, R120.reuse, PT ;  /* 0x0000007815007233 */ /* 0x100fe20003803000 */
[----:B------:R-:W-:Y:S01]  /*8980*/  PRMT R27, R17, 0x5410, R5 ;  /* 0x00005410111b7816 */ /* 0x000fe20000000005 */
[--C-:B-1----:R-:W-:Y:S01]  /*8990*/  FFMA.FTZ R10, R224, c[0x0][0x23c], -R25.reuse ;  /* 0x00008f00e00a7a23 */ /* 0x102fe20000010819 */
[----:B------:R-:W-:Y:S01]  /*89a0*/  PRMT R26, R2, 0x5410, R16 ;  /* 0x00005410021a7816 */ /* 0x000fe20000000010 */
[----:B------:R1:W2:Y:S01]  /*89b0*/  MUFU.EX2 R71, R4 ;  /* 0x0000000400477308 */ /* 0x0002a20000000800 */
[----:B---3--:R-:W-:Y:S01]  /*89c0*/  F2FP.PACK_AB R2, R92, R93 ;  /* 0x0000005d5c02723e */ /* 0x008fe200000000ff */
[--C-:B------:R-:W-:Y:S01]  /*89d0*/  FFMA.FTZ R21, R226, c[0x0][0x23c], -R24.reuse ;  /* 0x00008f00e2157a23 */ /* 0x100fe20000010818 */
[----:B----4-:R-:W-:Y:S01]  /*89e0*/  F2FP.PACK_AB R5, R88, R89 ;  /* 0x000000595805723e */ /* 0x010fe200000000ff */
[----:B------:R-:W-:Y:S01]  /*89f0*/  FFMA.FTZ R24, R184, c[0x0][0x23c], -R24 ;  /* 0x00008f00b8187a23 */ /* 0x000fe20000010818 */
[----:B------:R-:W-:Y:S01]  /*8a00*/  LOP3.LUT R16, R0, R2, RZ, 0xc0, !PT ;  /* 0x0000000200107212 */ /* 0x000fe200078ec0ff */
[----:B------:R-:W-:Y:S01]  /*8a10*/  HSET2.LE.AND R0, R41, R120, PT ;  /* 0x0000007829007233 */ /* 0x000fe20003803000 */
[----:B------:R-:W-:Y:S01]  /*8a20*/  F2FP.PACK_AB R2, R90, R91 ;  /* 0x0000005b5a02723e */ /* 0x000fe200000000ff */
[----:B------:R-:W-:Y:S03]  /*8a30*/  MUFU.EX2 R63, R10 ;  /* 0x0000000a003f7308 */ /* 0x000fe60000000800 */
[----:B------:R-:W-:Y:S01]  /*8a40*/  LOP3.LUT R18, R0, R2, RZ, 0xc0, !PT ;  /* 0x0000000200127212 */ /* 0x000fe200078ec0ff */
[----:B------:R-:W-:-:S02]  /*8a50*/  FFMA.FTZ R2, R225, c[0x0][0x23c], -R25 ;  /* 0x00008f00e1027a23 */ /* 0x000fc40000010819 */
[----:B------:R-:W-:Y:S01]  /*8a60*/  FFMA.FTZ R0, R185, c[0x0][0x23c], -R25 ;  /* 0x00008f00b9007a23 */ /* 0x000fe20000010819 */
[--C-:B-1----:R-:W-:Y:S01]  /*8a70*/  HSET2.LE.AND R4, R20, R120.reuse, PT ;  /* 0x0000007814047233 */ /* 0x102fe20003803000 */
[----:B------:R1:W3:Y:S04]  /*8a80*/  MUFU.EX2 R62, R2 ;  /* 0x00000002003e7308 */ /* 0x0002e80000000800 */
[----:B------:R-:W-:Y:S01]  /*8a90*/  LOP3.LUT R17, R4, R5, RZ, 0xc0, !PT ;  /* 0x0000000504117212 */ /* 0x000fe200078ec0ff */
[----:B------:R-:W-:Y:S01]  /*8aa0*/  HSET2.LE.AND R4, R40, R120, PT ;  /* 0x0000007828047233 */ /* 0x000fe20003803000 */
[----:B------:R-:W-:-:S04]  /*8ab0*/  F2FP.PACK_AB R5, R69, R70 ;  /* 0x000000464505723e */ /* 0x000fc800000000ff */
[----:B------:R-:W-:Y:S01]  /*8ac0*/  LOP3.LUT R19, R4, R5, RZ, 0xc0, !PT ;  /* 0x0000000504137212 */ /* 0x000fe200078ec0ff */
[----:B------:R-:W-:Y:S02]  /*8ad0*/  FFMA.FTZ R5, R183, c[0x0][0x23c], -R25 ;  /* 0x00008f00b7057a23 */ /* 0x000fe40000010819 */
[----:B-1----:R-:W-:Y:S01]  /*8ae0*/  FADD.FTZ R2, R164, R166 ;  /* 0x000000a6a4027221 */ /* 0x002fe20000010000 */
[--C-:B------:R-:W-:Y:S01]  /*8af0*/  HSET2.LE.AND R10, R58, R120.reuse, PT ;  /* 0x000000783a0a7233 */ /* 0x100fe20003803000 */
[----:B------:R-:W-:Y:S01]  /*8b00*/  IMAD.MOV.U32 R164, RZ, RZ, R165 ;  /* 0x000000ffffa47224 */ /* 0x000fe200078e00a5 */
[----:B------:R-:W-:Y:S01]  /*8b10*/  HSET2.LE.AND R4, R59, R120, PT ;  /* 0x000000783b047233 */ /* 0x000fe20003803000 */
[----:B------:R-:W-:Y:S01]  /*8b20*/  IMAD.MOV.U32 R165, RZ, RZ, R174 ;  /* 0x000000ffffa57224 */ /* 0x000fe200078e00ae */
[----:B------:R-:W-:Y:S01]  /*8b30*/  F2FP.PACK_AB R11, R110, R111 ;  /* 0x0000006f6e0b723e */ /* 0x000fe200000000ff */
[----:B------:R-:W-:Y:S01]  /*8b40*/  IMAD.MOV.U32 R174, RZ, RZ, R219 ;  /* 0x000000ffffae7224 */ /* 0x000fe200078e00db */
[----:B------:R-:W-:Y:S01]  /*8b50*/  HMMA.16816.F32 R144, R16, R32, R76 ;  /* 0x000000201090723c */ /* 0x000fe2000000184c */
[----:B------:R-:W-:-:S02]  /*8b60*/  IMAD.MOV.U32 R219, RZ, RZ, R220 ;  /* 0x000000ffffdb7224 */ /* 0x000fc400078e00dc */
[----:B------:R-:W-:Y:S02]  /*8b70*/  IMAD.MOV.U32 R220, RZ, RZ, R152 ;  /* 0x000000ffffdc7224 */ /* 0x000fe400078e0098 */
[----:B------:R-:W-:Y:S02]  /*8b80*/  IMAD.MOV.U32 R152, RZ, RZ, R151 ;  /* 0x000000ffff987224 */ /* 0x000fe400078e0097 */
[----:B------:R-:W-:Y:S02]  /*8b90*/  IMAD.MOV.U32 R151, RZ, RZ, R56 ;  /* 0x000000ffff977224 */ /* 0x000fe400078e0038 */
[----:B------:R-:W-:Y:S01]  /*8ba0*/  IMAD.MOV.U32 R166, RZ, RZ, R164 ;  /* 0x000000ffffa67224 */ /* 0x000fe200078e00a4 */
[----:B------:R1:W-:Y:S01]  /*8bb0*/  MUFU.EX2 R58, R5 ;  /* 0x00000005003a7308 */ /* 0x0003e20000000800 */
[----:B------:R-:W-:Y:S02]  /*8bc0*/  IMAD.MOV.U32 R56, RZ, RZ, R149 ;  /* 0x000000ffff387224 */ /* 0x000fe400078e0095 */
[----:B------:R-:W-:-:S02]  /*8bd0*/  IMAD.MOV.U32 R164, RZ, RZ, R174 ;  /* 0x000000ffffa47224 */ /* 0x000fc400078e00ae */
[----:B------:R-:W-:Y:S02]  /*8be0*/  IMAD.MOV.U32 R149, RZ, RZ, R7 ;  /* 0x000000ffff957224 */ /* 0x000fe400078e0007 */
[----:B------:R-:W-:Y:S02]  /*8bf0*/  IMAD.MOV.U32 R174, RZ, RZ, R219 ;  /* 0x000000ffffae7224 */ /* 0x000fe400078e00db */
[----:B------:R-:W-:Y:S01]  /*8c00*/  FADD.FTZ R25, R6, R61 ;  /* 0x0000003d06197221 */ /* 0x000fe20000010000 */
[C---:B------:R-:W-:Y:S01]  /*8c10*/  HMMA.16816.F32 R160, R16.reuse, R28, R160 ;  /* 0x0000001c10a0723c */ /* 0x040fe200000018a0 */
[----:B------:R-:W-:Y:S01]  /*8c20*/  IMAD.MOV.U32 R219, RZ, RZ, R220 ;  /* 0x000000ffffdb7224 */ /* 0x000fe200078e00dc */
[----:B------:R-:W-:Y:S01]  /*8c30*/  HSET2.LE.AND R13, R57, R120, PT ;  /* 0x00000078390d7233 */ /* 0x000fe20003803000 */
[----:B------:R-:W-:Y:S02]  /*8c40*/  IMAD.MOV.U32 R220, RZ, RZ, R152 ;  /* 0x000000ffffdc7224 */ /* 0x000fe400078e0098 */
[----:B------:R-:W-:Y:S01]  /*8c50*/  IMAD.MOV.U32 R221, RZ, RZ, R153 ;  /* 0x000000ffffdd7224 */ /* 0x000fe200078e0099 */
[----:B-1----:R-:W-:Y:S01]  /*8c60*/  F2FP.PACK_AB R5, R99, R100 ;  /* 0x000000646305723e */ /* 0x002fe200000000ff */
[----:B------:R-:W-:Y:S01]  /*8c70*/  FADD.FTZ R41, R150, R56 ;  /* 0x0000003896297221 */ /* 0x000fe20000010000 */
[----:B------:R-:W-:Y:S01]  /*8c80*/  HMMA.16816.F32 R44, R16, R30, R64 ;  /* 0x0000001e102c723c */ /* 0x000fe20000001840 */
[----:B------:R-:W-:Y:S01]  /*8c90*/  IMAD.MOV.U32 R152, RZ, RZ, R151 ;  /* 0x000000ffff987224 */ /* 0x000fe200078e0097 */
[----:B------:R-:W-:Y:S01]  /*8ca0*/  LOP3.LUT R15, R4, R5, RZ, 0xc0, !PT ;  /* 0x00000005040f7212 */ /* 0x000fe200078ec0ff */
[----:B------:R-:W-:-:S02]  /*8cb0*/  FADD.FTZ R56, R148, R149 ;  /* 0x0000009594387221 */ /* 0x000fc40000010000 */
[----:B------:R-:W-:Y:S01]  /*8cc0*/  FADD.FTZ R40, R166, R2 ;  /* 0x00000002a6287221 */ /* 0x000fe20000010000 */
[----:B------:R1:W-:Y:S01]  /*8cd0*/  MUFU.EX2 R61, R0 ;  /* 0x00000000003d7308 */ /* 0x0003e20000000800 */
[----:B------:R-:W-:Y:S01]  /*8ce0*/  IMAD.MOV.U32 R166, RZ, RZ, R174 ;  /* 0x000000ffffa67224 */ /* 0x000fe200078e00ae */
[----:B------:R-:W-:Y:S01]  /*8cf0*/  HMMA.16816.F32 R148, R16, R34, R72 ;  /* 0x000000221094723c */ /* 0x000fe20000001848 */
[----:B------:R-:W-:Y:S01]  /*8d00*/  IMAD.MOV.U32 R167, RZ, RZ, R219 ;  /* 0x000000ffffa77224 */ /* 0x000fe200078e00db */
[----:B------:R-:W-:Y:S01]  /*8d10*/  LOP3.LUT R12, R10, R11, RZ, 0xc0, !PT ;  /* 0x0000000b0a0c7212 */ /* 0x000fe200078ec0ff */
[----:B------:R-:W-:Y:S01]  /*8d20*/  FADD.FTZ R5, R155, R25 ;  /* 0x000000199b057221 */ /* 0x000fe20000010000 */
[----:B------:R-:W-:Y:S01]  /*8d30*/  F2FP.PACK_AB R2, R108, R109 ;  /* 0x0000006d6c02723e */ /* 0x000fe200000000ff */
[----:B------:R4:W5:Y:S01]  /*8d40*/  LDL.LU R7, [R1+0x6c] ;  /* 0x00006c0001077983 */ /* 0x0009620000300800 */
[----:B------:R2:W-:Y:S01]  /*8d50*/  MUFU.EX2 R57, R21 ;  /* 0x0000001500397308 */ /* 0x0005e20000000800 */
[----:B------:R-:W-:-:S02]  /*8d60*/  HSET2.LE.AND R16, R27, R120, PT ;  /* 0x000000781b107233 */ /* 0x000fc40003803000 */
[--C-:B------:R-:W-:Y:S01]  /*8d70*/  HSET2.LE.AND R18, R26, R120.reuse, PT ;  /* 0x000000781a127233 */ /* 0x100fe20003803000 */
[----:B------:R-:W-:Y:S01]  /*8d80*/  FADD.FTZ R11, R221, R41 ;  /* 0x00000029dd0b7221 */ /* 0x000fe20000010000 */
[----:B-1----:R-:W-:-:S03]  /*8d90*/  HSET2.LE.AND R0, R60, R120, PT ;  /* 0x000000783c007233 */ /* 0x002fc60003803000 */
[----:B------:R1:W1:Y:S01]  /*8da0*/  MUFU.EX2 R27, R22 ;  /* 0x00000016001b7308 */ /* 0x0002620000000800 */
[----:B------:R-:W-:Y:S02]  /*8db0*/  FADD.FTZ R10, R166, R40 ;  /* 0x00000028a60a7221 */ /* 0x000fe40000010000 */
[----:B------:R-:W-:Y:S02]  /*8dc0*/  IMAD.MOV.U32 R174, RZ, RZ, R154 ;  /* 0x000000ffffae7224 */ /* 0x000fe400078e009a */
[----:B------:R-:W-:-:S03]  /*8dd0*/  FADD.FTZ R5, R164, R5 ;  /* 0x00000005a4057221 */ /* 0x000fc60000010000 */
[----:B------:R-:W-:Y:S01]  /*8de0*/  MUFU.EX2 R24, R24 ;  /* 0x0000001800187308 */ /* 0x000fe20000000800 */
[----:B------:R-:W-:Y:S01]  /*8df0*/  IMAD.MOV.U32 R219, RZ, RZ, R152 ;  /* 0x000000ffffdb7224 */ /* 0x000fe200078e0098 */
[----:B------:R-:W-:Y:S01]  /*8e00*/  LOP3.LUT R14, R0, R2, RZ, 0xc0, !PT ;  /* 0x00000002000e7212 */ /* 0x000fe200078ec0ff */
[--C-:B------:R-:W-:Y:S01]  /*8e10*/  HSET2.LE.AND R2, R43, R120.reuse, PT ;  /* 0x000000782b027233 */ /* 0x100fe20003803000 */
[----:B------:R-:W-:Y:S01]  /*8e20*/  F2FP.PACK_AB R20, R101, R103 ;  /* 0x000000676514723e */ /* 0x000fe200000000ff */
[--C-:B------:R-:W-:Y:S01]  /*8e30*/  HSET2.LE.AND R4, R37, R120.reuse, PT ;  /* 0x0000007825047233 */ /* 0x100fe20003803000 */
[----:B------:R4:W5:Y:S01]  /*8e40*/  LDL.LU R6, [R1+0x68] ;  /* 0x0000680001067983 */ /* 0x0009620000300800 */
[----:B--2---:R-:W-:Y:S01]  /*8e50*/  FADD.FTZ R21, R165, R11 ;  /* 0x0000000ba5157221 */ /* 0x004fe20000010000 */
[----:B------:R2:W2:Y:S01]  /*8e60*/  MUFU.EX2 R26, R23 ;  /* 0x00000017001a7308 */ /* 0x0004a20000000800 */
[----:B-1----:R-:W-:Y:S01]  /*8e70*/  FADD.FTZ R22, R167, R56 ;  /* 0x00000038a7167221 */ /* 0x002fe20000010000 */
[--C-:B------:R-:W-:Y:S01]  /*8e80*/  HSET2.LE.AND R0, R42, R120.reuse, PT ;  /* 0x000000782a007233 */ /* 0x100fe20003803000 */
[----:B------:R-:W-:Y:S01]  /*8e90*/  FADD.FTZ R21, R174, R21 ;  /* 0x00000015ae157221 */ /* 0x000fe20000010000 */
[--C-:B------:R-:W-:Y:S01]  /*8ea0*/  HSET2.LE.AND R17, R36, R120.reuse, PT ;  /* 0x0000007824117233 */ /* 0x100fe20003803000 */
[----:B------:R-:W-:Y:S01]  /*8eb0*/  FADD.FTZ R25, R173, R22 ;  /* 0x00000016ad197221 */ /* 0x000fe20000010000 */
[----:B------:R-:W-:Y:S01]  /*8ec0*/  F2FP.PACK_AB R11, R106, R107 ;  /* 0x0000006b6a0b723e */ /* 0x000fe200000000ff */
[----:B------:R-:W-:Y:S01]  /*8ed0*/  FADD.FTZ R22, R172, R5 ;  /* 0x00000005ac167221 */ /* 0x000fe20000010000 */
[----:B------:R-:W-:Y:S01]  /*8ee0*/  F2FP.PACK_AB R5, R68, R71 ;  /* 0x000000474405723e */ /* 0x000fe200000000ff */
[----:B------:R-:W-:Y:S01]  /*8ef0*/  IMAD.MOV.U32 R173, RZ, RZ, R219 ;  /* 0x000000ffffad7224 */ /* 0x000fe200078e00db */
[----:B------:R-:W-:Y:S01]  /*8f00*/  LOP3.LUT R13, R13, R20, RZ, 0xc0, !PT ;  /* 0x000000140d0d7212 */ /* 0x000fe200078ec0ff */
[----:B------:R-:W-:Y:S01]  /*8f10*/  IMAD.MOV.U32 R219, RZ, RZ, R170 ;  /* 0x000000ffffdb7224 */ /* 0x000fe200078e00aa */
[--C-:B------:R-:W-:Y:S01]  /*8f20*/  HSET2.LE.AND R20, R38, R120.reuse, PT ;  /* 0x0000007826147233 */ /* 0x100fe20003803000 */
[----:B------:R-:W-:Y:S01]  /*8f30*/  IMAD.MOV.U32 R174, RZ, RZ, R171 ;  /* 0x000000ffffae7224 */ /* 0x000fe200078e00ab */
[----:B------:R-:W-:Y:S01]  /*8f40*/  LOP3.LUT R171, R0, R5, RZ, 0xc0, !PT ;  /* 0x0000000500ab7212 */ /* 0x000fe200078ec0ff */
[----:B------:R-:W-:Y:S01]  /*8f50*/  IMAD.MOV.U32 R172, RZ, RZ, R139 ;  /* 0x000000ffffac7224 */ /* 0x000fe200078e008b */
[----:B---3--:R-:W-:Y:S01]  /*8f60*/  F2FP.PACK_AB R0, R62, R63 ;  /* 0x0000003f3e00723e */ /* 0x008fe200000000ff */
[----:B--2---:R-:W-:Y:S01]  /*8f70*/  FADD.FTZ R23, R175, R10 ;  /* 0x0000000aaf177221 */ /* 0x004fe20000010000 */
[----:B------:R-:W-:Y:S01]  /*8f80*/  F2FP.PACK_AB R10, R104, R105 ;  /* 0x00000069680a723e */ /* 0x000fe200000000ff */
[----:B------:R-:W-:Y:S01]  /*8f90*/  IMAD.MOV.U32 R175, RZ, RZ, R220 ;  /* 0x000000ffffaf7224 */ /* 0x000fe200078e00dc */
[----:B------:R-:W-:Y:S01]  /*8fa0*/  HSET2.LE.AND R19, R39, R120, PT ;  /* 0x0000007827137233 */ /* 0x000fe20003803000 */
[----:B------:R-:W-:Y:S01]  /*8fb0*/  IMAD.MOV.U32 R139, RZ, RZ, R168 ;  /* 0x000000ffff8b7224 */ /* 0x000fe200078e00a8 */
[----:B------:R-:W-:Y:S01]  /*8fc0*/  LOP3.LUT R170, R2, R10, RZ, 0xc0, !PT ;  /* 0x0000000a02aa7212 */ /* 0x000fe200078ec0ff */
[----:B------:R-:W-:Y:S01]  /*8fd0*/  IMAD.MOV.U32 R220, RZ, RZ, R169 ;  /* 0x000000ffffdc7224 */ /* 0x000fe200078e00a9 */
[----:B------:R-:W-:Y:S01]  /*8fe0*/  F2FP.PACK_AB R2, R94, R95 ;  /* 0x0000005f5e02723e */ /* 0x000fe200000000ff */
[----:B------:R-:W-:Y:S01]  /*8ff0*/  FADD.FTZ R5, R174, R21 ;  /* 0x00000015ae057221 */ /* 0x000fe20000010000 */
[----:B------:R-:W-:Y:S01]  /*9000*/  LOP3.LUT R168, R4, R11, RZ, 0xc0, !PT ;  /* 0x0000000b04a87212 */ /* 0x000fe200078ec0ff */
[----:B------:R-:W-:Y:S01]  /*9010*/  HMMA.16816.F32 R140, R12, R32, R140 ;  /* 0x000000200c8c723c */ /* 0x000fe2000000188c */
[----:B------:R-:W-:Y:S01]  /*9020*/  F2FP.PACK_AB R4, R27, R57 ;  /* 0x000000391b04723e */ /* 0x000fe200000000ff */
[----:B------:R-:W1:Y:S01]  /*9030*/  LDSM.16.MT88.4 R152, [R205+0x5c00] ;  /* 0x005c0000cd98783b */ /* 0x000e620000004200 */
[----:B------:R-:W-:-:S02]  /*9040*/  LOP3.LUT R169, R17, R2, RZ, 0xc0, !PT ;  /* 0x0000000211a97212 */ /* 0x000fc400078ec0ff */
[----:B------:R-:W-:Y:S01]  /*9050*/  LOP3.LUT R164, R16, R0, RZ, 0xc0, !PT ;  /* 0x0000000010a47212 */ /* 0x000fe200078ec0ff */
[----:B------:R-:W2:Y:S01]  /*9060*/  LDSM.16.MT88.4 R36, [R206+0x5c00] ;  /* 0x005c0000ce24783b */ /* 0x000ea20000004200 */
[----:B------:R-:W-:Y:S01]  /*9070*/  F2FP.PACK_AB R2, R24, R26 ;  /* 0x0000001a1802723e */ /* 0x000fe200000000ff */
[C---:B------:R-:W-:Y:S01]  /*9080*/  HMMA.16816.F32 R156, R12.reuse, R28, R156 ;  /* 0x0000001c0c9c723c */ /* 0x040fe2000000189c */
[----:B------:R-:W-:Y:S02]  /*9090*/  F2FP.PACK_AB R0, R58, R61 ;  /* 0x0000003d3a00723e */ /* 0x000fe400000000ff */
[----:B------:R-:W-:Y:S01]  /*90a0*/  LOP3.LUT R165, R18, R4, RZ, 0xc0, !PT ;  /* 0x0000000412a57212 */ /* 0x000fe200078ec0ff */
[----:B------:R-:W-:Y:S01]  /*90b0*/  FADD.FTZ R4, R173, R25 ;  /* 0x00000019ad047221 */ /* 0x000fe20000010000 */
[----:B------:R-:W-:Y:S01]  /*90c0*/  LOP3.LUT R167, R20, R2, RZ, 0xc0, !PT ;  /* 0x0000000214a77212 */ /* 0x000fe200078ec0ff */
[----:B------:R-:W-:Y:S01]  /*90d0*/  FADD.FTZ R2, R175, R23 ;  /* 0x00000017af027221 */ /* 0x000fe20000010000 */
[----:B------:R-:W-:Y:S01]  /*90e0*/  LOP3.LUT R166, R19, R0, RZ, 0xc0, !PT ;  /* 0x0000000013a67212 */ /* 0x000fe200078ec0ff */
        /* <DEDUP_REMOVED lines=16> */
[----:B-1----:R-:W-:Y:S01]  /*91f0*/  HMMA.16816.F32 R144, R164, R152, R144 ;  /* 0x00000098a490723c */ /* 0x002fe20000001890 */
        /* <DEDUP_REMOVED lines=14> */
[----:B--2---:R-:W-:Y:S01]  /*92e0*/  HMMA.16816.F32 R160, R164, R36, R160 ;  /* 0x00000024a4a0723c */ /* 0x004fe200000018a0 */
        /* <DEDUP_REMOVED lines=83> */
[----:B------:R4:W-:Y:S01]  /*9820*/  STL [R1+0x18], R5 ;  /* 0x0000180501007387 */ /* 0x0009e20000100800 */
[----:B------:R-:W-:-:S03]  /*9830*/  FADD.FTZ R2, R58, R2 ;  /* 0x000000023a027221 */ /* 0x000fc60000010000 */
[----:B------:R4:W-:Y:S04]  /*9840*/  STL [R1+0x20], R4 ;  /* 0x0000200401007387 */ /* 0x0009e80000100800 */
[----:B------:R4:W-:Y:S04]  /*9850*/  STL [R1+0x24], R0 ;  /* 0x0000240001007387 */ /* 0x0009e80000100800 */
[----:B------:R4:W-:Y:S01]  /*9860*/  STL [R1+0x1c], R2 ;  /* 0x00001c0201007387 */ /* 0x0009e20000100800 */
[----:B------:R-:W-:Y:S05]  /*9870*/  @!P0 BRA `(.L_x_187) ;  /* 0x0000867000008947 */ /* 0x000fea0003800000 */
[----:B------:R-:W2:Y:S04]  /*9880*/  LDL.64 R130, [R1+0x30] ;  /* 0x0000300001827983 */ /* 0x000ea80000100a00 */
[----:B------:R-:W3:Y:S01]  /*9890*/  LDL.64 R200, [R1+0x10] ;  /* 0x0000100001c87983 */ /* 0x000ee20000100a00 */
[----:B------:R-:W-:Y:S01]  /*98a0*/  UIADD3 UR5, UR30, -0x2, URZ ;  /* 0xfffffffe1e057890 */ /* 0x000fe2000fffe03f */
[----:B------:R-:W-:-:S04]  /*98b0*/  DEPBAR.LE SB0, 0x0 ;  /* 0x000080000000791a */ /* 0x000fc80000000000 */
[----:B------:R-:W-:Y:S01]  /*98c0*/  USHF.R.S32.HI UR28, URZ, 0x1f, UR5 ;  /* 0x0000001f3f1c7899 */ /* 0x000fe20008011405 */
[----:B----4-:R-:W-:Y:S01]  /*98d0*/  IMAD.U32 R4, RZ, RZ, UR5 ;  /* 0x00000005ff047e24 */ /* 0x010fe2000f8e00ff */
[----:B------:R-:W-:Y:S01]  /*98e0*/  UIMAD UR5, UR21, UR5, URZ ;  /* 0x00000005150572a4 */ /* 0x000fe2000f8e023f */
[----:B------:R-:W-:Y:S01]  /*98f0*/  IMAD.U32 R2, RZ, RZ, UR4 ;  /* 0x00000004ff027e24 */ /* 0x000fe2000f8e00ff */
[----:B------:R-:W-:Y:S01]  /*9900*/  UISETP.GE.AND UP0, UPT, UR30, 0x3, UPT ;  /* 0x000000031e00788c */ /* 0x000fe2000bf06270 */
[----:B------:R-:W-:Y:S01]  /*9910*/  IMAD.U32 R10, RZ, RZ, UR4 ;  /* 0x00000004ff0a7e24 */ /* 0x000fe2000f8e00ff */
[----:B------:R-:W-:Y:S01]  /*9920*/  UIMAD UR5, UR28, UR22, UR5 ;  /* 0x000000161c0572a4 */ /* 0x000fe2000f8e0205 */
[----:B------:R-:W-:Y:S01]  /*9930*/  IMAD.U32 R19, RZ, RZ, UR4 ;  /* 0x00000004ff137e24 */ /* 0x000fe2000f8e00ff */
[----:B------:R-:W-:Y:S01]  /*9940*/  UIADD3 UR28, UR30, -0x2, URZ ;  /* 0xfffffffe1e1c7890 */ /* 0x000fe2000fffe03f */
[----:B------:R-:W-:Y:S01]  /*9950*/  BAR.SYNC.DEFER_BLOCKING 0x0 ;  /* 0x0000000000007b1d */ /* 0x000fe20000010000 */
[----:B--2---:R-:W-:Y:S01]  /*9960*/  ISETP.GE.AND P1, PT, R130, c[0x0][0x220], PT ;  /* 0x0000880082007a0c */ /* 0x004fe20003f26270 */
[----:B---3--:R-:W-:-:S05]  /*9970*/  IMAD.WIDE.U32 R4, R4, UR22, R200 ;  /* 0x0000001604047c25 */ /* 0x008fca000f8e00c8 */
[----:B------:R-:W-:-:S07]  /*9980*/  IADD3 R5, R5, UR5, RZ ;  /* 0x0000000505057c10 */ /* 0x000fce000fffe0ff */
[----:B------:R-:W-:Y:S01]  /*9990*/  @!P1 IMAD.MOV.U32 R11, RZ, RZ, c[0x0][0x1a4] ;  /* 0x00006900ff0b9624 */ /* 0x000fe200078e00ff */
[----:B------:R-:W-:Y:S01]  /*99a0*/  @!P1 LEA R2, P2, R2, R4, 0x6 ;  /* 0x0000000402029211 */ /* 0x000fe200078430ff */
[----:B------:R-:W-:Y:S01]  /*99b0*/  @!P1 IMAD.MOV.U32 R18, RZ, RZ, c[0x0][0x1a4] ;  /* 0x00006900ff129624 */ /* 0x000fe200078e00ff */
[----:B------:R-:W-:Y:S01]  /*99c0*/  @!P1 IADD3 R0, P0, R4, UR24, RZ ;  /* 0x0000001804009c10 */ /* 0x000fe2000ff1e0ff */
[----:B------:R-:W-:Y:S01]  /*99d0*/  @P1 STS [R217+0x4000], RZ ;  /* 0x004000ffd9001388 */ /* 0x000fe20000000800 */
[----:B------:R-:W-:Y:S02]  /*99e0*/  @!P1 LEA.HI.X R11, R10, R5, R11, 0x6, P2 ;  /* 0x000000050a0b9211 */ /* 0x000fe400010f340b */
[----:B------:R-:W-:Y:S01]  /*99f0*/  @!P1 LEA R16, P3, R4, c[0x0][0x170], 0x1 ;  /* 0x00005c0004109a11 */ /* 0x000fe200078608ff */
[----:B------:R-:W-:Y:S01]  /*9a00*/  @P1 STS [R217+0x4004], RZ ;  /* 0x004004ffd9001388 */ /* 0x000fe20000000800 */
[----:B------:R-:W-:Y:S02]  /*9a10*/  @!P1 IADD3.X R10, R5, UR23, RZ, P0, !PT ;  /* 0x00000017050a9c10 */ /* 0x000fe400087fe4ff */
[----:B------:R-:W-:Y:S01]  /*9a20*/  @!P1 LEA R14, P2, R0, c[0x0][0x170], 0x1 ;  /* 0x00005c00000e9a11 */ /* 0x000fe200078408ff */
[----:B------:R-:W-:Y:S01]  /*9a30*/  @P1 STS.64 [R217+0x4008], RZ ;  /* 0x004008ffd9001388 */ /* 0x000fe20000000a00 */
[--C-:B------:R-:W-:Y:S01]  /*9a40*/  @!P1 LEA.HI.X R17, R4, c[0x0][0x174], R5.reuse, 0x1, P3 ;  /* 0x00005d0004119a11 */ /* 0x100fe200018f0c05 */
[----:B------:R-:W-:Y:S01]  /*9a50*/  @!P1 IMAD.WIDE.U32 R4, R19, 0x60, R4 ;  /* 0x0000006013049825 */ /* 0x000fe200078e0004 */
[----:B------:R-:W-:-:S02]  /*9a60*/  @!P1 LEA.HI.X R15, R0, c[0x0][0x174], R10, 0x1, P2 ;  /* 0x00005d00000f9a11 */ /* 0x000fc400010f0c0a */
[----:B------:R-:W-:Y:S01]  /*9a70*/  @!P1 LEA R12, P0, R2, c[0x0][0x170], 0x1 ;  /* 0x00005c00020c9a11 */ /* 0x000fe200078008ff */
[----:B------:R-:W-:Y:S01]  /*9a80*/  @!P1 IMAD R0, R18, 0x60, RZ ;  /* 0x0000006012009824 */ /* 0x000fe200078e02ff */
[----:B------:R-:W-:Y:S01]  /*9a90*/  @!PT LDS RZ, [RZ] ;  /* 0x00000000fffff984 */ /* 0x000fe20000000800 */
[----:B------:R-:W-:Y:S01]  /*9aa0*/  @!PT LDS RZ, [RZ] ;  /* 0x00000000fffff984 */ /* 0x000fe20000000800 */
[----:B------:R-:W-:Y:S01]  /*9ab0*/  @!PT LDS RZ, [RZ] ;  /* 0x00000000fffff984 */ /* 0x000fe20000000800 */
[----:B------:R1:W-:Y:S02]  /*9ac0*/  @!P1 LDGSTS.E.BYPASS.LTC128B.128 [R217+0x4000], [R16.64] ;  /* 0x0400000010d99fae */ /* 0x0003e4000b901d5a */
[----:B------:R-:W-:Y:S01]  /*9ad0*/  @!P1 LEA.HI.X R13, R2, c[0x0][0x174], R11, 0x1, P0 ;  /* 0x00005d00020d9a11 */ /* 0x000fe200000f0c0b */
[----:B------:R-:W-:Y:S01]  /*9ae0*/  @!P1 IMAD.IADD R0, R0, 0x1, R5 ;  /* 0x0000000100009824 */ /* 0x000fe200078e0205 */
[C---:B------:R-:W-:Y:S01]  /*9af0*/  @!P1 LEA R10, P0, R4.reuse, c[0x0][0x170], 0x1 ;  /* 0x00005c00040a9a11 */ /* 0x040fe200078008ff */
[----:B------:R-:W-:Y:S03]  /*9b00*/  @P1 STS.128 [R217+0x4800], RZ ;  /* 0x004800ffd9001388 */ /* 0x000fe60000000c00 */
[----:B------:R-:W-:Y:S01]  /*9b10*/  @!P1 LEA.HI.X R11, R4, c[0x0][0x174], R0, 0x1, P0 ;  /* 0x00005d00040b9a11 */ /* 0x000fe200000f0c00 */
[----:B------:R-:W-:Y:S01]  /*9b20*/  @!PT LDS RZ, [RZ] ;  /* 0x00000000fffff984 */ /* 0x000fe20000000800 */
[----:B------:R-:W-:Y:S01]  /*9b30*/  @!PT LDS RZ, [RZ] ;  /* 0x00000000fffff984 */ /* 0x000fe20000000800 */
[----:B------:R-:W-:Y:S01]  /*9b40*/  @!PT LDS RZ, [RZ] ;  /* 0x00000000fffff984 */ /* 0x000fe20000000800 */
[----:B------:R2:W-:Y:S01]  /*9b50*/  @!P1 LDGSTS.E.BYPASS.LTC128B.128 [R217+0x4800], [R14.64] ;  /* 0x048000000ed99fae */ /* 0x0005e2000b901d5a */
[----:B------:R-:W-:-:S03]  /*9b60*/  IMAD.U32 R0, RZ, RZ, UR28 ;  /* 0x0000001cff007e24 */ /* 0x000fc6000f8e00ff */
        /* <DEDUP_REMOVED lines=12> */
[----:B------:R-:W3:Y:S04]  /*9c30*/  LDSM.16.M88.4 R20, [R207+0x1000] ;  /* 0x00100000cf14783b */ /* 0x000ee80000000200 */
[----:B-1----:R-:W-:Y:S04]  /*9c40*/  LDSM.16.M88.4 R16, [R208] ;  /* 0x00000000d010783b */ /* 0x002fe80000000200 */
[----:B------:R-:W1:Y:S04]  /*9c50*/  LDSM.16.M88.4 R40, [R209] ;  /* 0x00000000d128783b */ /* 0x000e680000000200 */
[----:B--2---:R-:W2:Y:S04]  /*9c60*/  LDSM.16.M88.4 R12, [R208+0x1000] ;  /* 0x00100000d00c783b */ /* 0x004ea80000000200 */
[----:B------:R-:W1:Y:S04]  /*9c70*/  LDSM.16.M88.4 R76, [R204+0x3400] ;  /* 0x00340000cc4c783b */ /* 0x000e680000000200 */
[----:B------:R-:W1:Y:S04]  /*9c80*/  LDSM.16.M88.4 R48, [R204+0x2400] ;  /* 0x00240000cc30783b */ /* 0x000e680000000200 */
[----:B------:R-:W2:Y:S04]  /*9c90*/  LDSM.16.M88.4 R56, [R204+0x2c00] ;  /* 0x002c0000cc38783b */ /* 0x000ea80000000200 */
[----:B------:R-:W2:Y:S04]  /*9ca0*/  LDSM.16.M88.4 R60, [R204+0x2800] ;  /* 0x00280000cc3c783b */ /* 0x000ea80000000200 */
[----:B------:R-:W2:Y:S01]  /*9cb0*/  LDSM.16.M88.4 R52, [R204+0x3000] ;  /* 0x00300000cc34783b */ /* 0x000ea20000000200 */
[-C--:B----4-:R-:W-:Y:S03]  /*9cc0*/  HMMA.16816.F32 R36, R24, R28.reuse, RZ ;  /* 0x0000001c1824723c */ /* 0x090fe600000018ff */
[----:B------:R-:W4:Y:S04]  /*9cd0*/  LDSM.16.M88.4 R72, [R204+0x3800] ;  /* 0x00380000cc48783b */ /* 0x000f280000000200 */
[----:B------:R-:W4:Y:S01]  /*9ce0*/  LDSM.16.M88.4 R68, [R212] ;  /* 0x00000000d444783b */ /* 0x000f220000000200 */
[C---:B---3--:R-:W-:Y:S03]  /*9cf0*/  HMMA.16816.F32 R32, R20.reuse, R28, RZ ;  /* 0x0000001c1420723c */ /* 0x048fe600000018ff */
[----:B------:R-:W3:Y:S04]  /*9d00*/  S2R R2, SR_TID.X ;  /* 0x0000000000027919 */ /* 0x000ee80000002100 */
[----:B------:R-:W-:Y:S01]  /*9d10*/  LDSM.16.M88.4 R44, [R213] ;  /* 0x00000000d52c783b */ /* 0x000fe20000000200 */
[----:B------:R-:W-:Y:S03]  /*9d20*/  HMMA.16816.F32 R176, R20, R30, RZ ;  /* 0x0000001e14b0723c */ /* 0x000fe600000018ff */
[----:B------:R-:W-:Y:S04]  /*9d30*/  LDSM.16.M88.4 R64, [R211] ;  /* 0x00000000d340783b */ /* 0x000fe80000000200 */
[----:B------:R-:W0:Y:S01]  /*9d40*/  LDGDEPBAR ;  /* 0x00000000000079af */ /* 0x000e220000000000 */
[----:B-1----:R-:W-:Y:S03]  /*9d50*/  HMMA.16816.F32 R188, R16, R40, R36 ;  /* 0x0000002810bc723c */ /* 0x002fe60000001824 */
[----:B------:R-:W1:Y:S05]  /*9d60*/  LDSM.16.M88.4 R36, [R216] ;  /* 0x00000000d824783b */ /* 0x000e6a0000000200 */
[----:B------:R-:W-:Y:S01]  /*9d70*/  HMMA.16816.F32 R132, R24, R30, RZ ;  /* 0x0000001e1884723c */ /* 0x000fe200000018ff */
[----:B------:R-:W1:Y:S01]  /*9d80*/  LDSM.16.M88.4 R28, [R214] ;  /* 0x00000000d61c783b */ /* 0x000e620000000200 */
[----:B---3--:R-:W-:-:S05]  /*9d90*/  IMAD.SHL.U32 R2, R2, 0x2, RZ ;  /* 0x0000000202027824 */ /* 0x008fca00078e00ff */
[----:B------:R-:W-:Y:S01]  /*9da0*/  LOP3.LUT R2, R2, 0x6, RZ, 0xc0, !PT ;  /* 0x0000000602027812 */ /* 0x000fe200078ec0ff */
[----:B--2---:R-:W-:Y:S01]  /*9db0*/  HMMA.16816.F32 R232, R12, R40, R32 ;  /* 0x000000280ce8723c */ /* 0x004fe20000001820 */
[----:B------:R-:W2:Y:S03]  /*9dc0*/  LDSM.16.M88.4 R32, [R215] ;  /* 0x00000000d720783b */ /* 0x000ea60000000200 */
[----:B------:R-:W-:-:S04]  /*9dd0*/  IMAD R0, R0, 0x80, R2 ;  /* 0x0000008000007824 */ /* 0x000fc800078e0202 */
[----:B------:R-:W-:Y:S01]  /*9de0*/  HMMA.16816.F32 R84, R20, R76, RZ ;  /* 0x0000004c1454723c */ /* 0x000fe200000018ff */
[C---:B-----5:R-:W-:Y:S02]  /*9df0*/  ISETP.GE.AND P4, PT, R0.reuse, R6, PT ;  /* 0x000000060000720c */ /* 0x060fe40003f86270 */
[----:B------:R-:W-:Y:S02]  /*9e00*/  ISETP.GE.AND P2, PT, R0, R7, PT ;  /* 0x000000070000720c */ /* 0x000fe40003f46270 */
[----:B------:R-:W-:Y:S02]  /*9e10*/  FSEL R188, R188, -INF , !P4 ;  /* 0xff800000bcbc7808 */ /* 0x000fe40006000000 */
[----:B------:R-:W-:Y:S01]  /*9e20*/  FSEL R190, R190, -INF , !P2 ;  /* 0xff800000bebe7808 */ /* 0x000fe20005000000 */
[----:B------:R-:W-:Y:S01]  /*9e30*/  HMMA.16816.F32 R124, R24, R48, RZ ;  /* 0x00000030187c723c */ /* 0x000fe200000018ff */
[C---:B------:R-:W-:Y:S02]  /*9e40*/  IADD3 R11, R0.reuse, 0x68, RZ ;  /* 0x00000068000b7810 */ /* 0x040fe40007ffe0ff */
[----:B------:R-:W-:-:S02]  /*9e50*/  IADD3 R4, R0, 0x71, RZ ;  /* 0x0000007100047810 */ /* 0x000fc40007ffe0ff */
[C---:B------:R-:W-:Y:S02]  /*9e60*/  IADD3 R5, R0.reuse, 0x70, RZ ;  /* 0x0000007000057810 */ /* 0x040fe40007ffe0ff */
[----:B------:R-:W-:Y:S01]  /*9e70*/  IADD3 R10, R0, 0x69, RZ ;  /* 0x00000069000a7810 */ /* 0x000fe20007ffe0ff */
[----:B------:R-:W-:Y:S01]  /*9e80*/  HMMA.16816.F32 R120, R20, R48, RZ ;  /* 0x000000301478723c */ /* 0x000fe200000018ff */
[----:B------:R-:W-:-:S07]  /*9e90*/  ISETP.GE.AND P5, PT, R4, R6, PT ;  /* 0x000000060400720c */ /* 0x000fce0003fa6270 */
[C---:B------:R-:W-:Y:S08]  /*9ea0*/  HMMA.16816.F32 R104, R24.reuse, R56, RZ ;  /* 0x000000381868723c */ /* 0x040ff000000018ff */
[----:B------:R-:W-:Y:S08]  /*9eb0*/  HMMA.16816.F32 R88, R24, R76, RZ ;  /* 0x0000004c1858723c */ /* 0x000ff000000018ff */
[-C--:B------:R-:W-:Y:S08]  /*9ec0*/  HMMA.16816.F32 R172, R20, R50.reuse, RZ ;  /* 0x0000003214ac723c */ /* 0x080ff000000018ff */
[C---:B------:R-:W-:Y:S08]  /*9ed0*/  HMMA.16816.F32 R128, R24.reuse, R50, RZ ;  /* 0x000000321880723c */ /* 0x040ff000000018ff */
[-C--:B------:R-:W-:Y:S08]  /*9ee0*/  HMMA.16816.F32 R112, R24, R60.reuse, RZ ;  /* 0x0000003c1870723c */ /* 0x080ff000000018ff */
[C---:B------:R-:W-:Y:S08]  /*9ef0*/  HMMA.16816.F32 R108, R20.reuse, R60, RZ ;  /* 0x0000003c146c723c */ /* 0x040ff000000018ff */
[C---:B------:R-:W-:Y:S08]  /*9f00*/  HMMA.16816.F32 R100, R20.reuse, R56, RZ ;  /* 0x000000381464723c */ /* 0x040ff000000018ff */
[-C--:B------:R-:W-:Y:S08]  /*9f10*/  HMMA.16816.F32 R116, R20, R62.reuse, RZ ;  /* 0x0000003e1474723c */ /* 0x080ff000000018ff */
[C---:B------:R-:W-:Y:S08]  /*9f20*/  HMMA.16816.F32 R60, R24.reuse, R62, RZ ;  /* 0x0000003e183c723c */ /* 0x040ff000000018ff */
[----:B------:R-:W-:Y:S08]  /*9f30*/  HMMA.16816.F32 R96, R24, R52, RZ ;  /* 0x000000341860723c */ /* 0x000ff000000018ff */
[----:B----4-:R-:W-:Y:S08]  /*9f40*/  HMMA.16816.F32 R48, R20, R72, RZ ;  /* 0x000000481430723c */ /* 0x010ff000000018ff */
[C---:B------:R-:W-:Y:S08]  /*9f50*/  HMMA.16816.F32 R196, R12.reuse, R68, R84 ;  /* 0x000000440cc4723c */ /* 0x040ff00000001854 */
[-C--:B------:R-:W-:Y:S08]  /*9f60*/  HMMA.16816.F32 R176, R12, R42.reuse, R176 ;  /* 0x0000002a0cb0723c */ /* 0x080ff000000018b0 */
[----:B------:R-:W-:Y:S08]  /*9f70*/  HMMA.16816.F32 R84, R16, R42, R132 ;  /* 0x0000002a1054723c */ /* 0x000ff00000001884 */
[-C--:B------:R-:W-:Y:S08]  /*9f80*/  HMMA.16816.F32 R40, R20, R58.reuse, RZ ;  /* 0x0000003a1428723c */ /* 0x080ff000000018ff */
[----:B------:R-:W-:Y:S08]  /*9f90*/  HMMA.16816.F32 R56, R24, R58, RZ ;  /* 0x0000003a1838723c */ /* 0x000ff000000018ff */
[----:B------:R-:W-:Y:S07]  /*9fa0*/  HMMA.16816.F32 R92, R20, R52, RZ ;  /* 0x00000034145c723c */ /* 0x000fee00000018ff */
[----:B------:R-:W-:Y:S01]  /*9fb0*/  IADD3 R52, R0, 0x1, RZ ;  /* 0x0000000100347810 */ /* 0x000fe20007ffe0ff */
[----:B-1----:R-:W-:Y:S03]  /*9fc0*/  HMMA.16816.F32 R184, R16, R36, R124 ;  /* 0x0000002410b8723c */ /* 0x002fe6000000187c */
[----:B------:R-:W-:-:S02]  /*9fd0*/  ISETP.GE.AND P3, PT, R52, R6, PT ;  /* 0x000000063400720c */ /* 0x000fc40003f66270 */
[----:B------:R-:W-:Y:S02]  /*9fe0*/  ISETP.GE.AND P0, PT, R52, R7, PT ;  /* 0x000000073400720c */ /* 0x000fe40003f06270 */
[----:B------:R-:W-:Y:S01]  /*9ff0*/  FSEL R189, R189, -INF , !P3 ;  /* 0xff800000bdbd7808 */ /* 0x000fe20005800000 */
[----:B------:R-:W-:Y:S01]  /*a000*/  HMMA.16816.F32 R80, R24, R72, RZ ;  /* 0x000000481850723c */ /* 0x000fe200000018ff */
[----:B------:R-:W-:-:S07]  /*a010*/  FSEL R191, R191, -INF , !P0 ;  /* 0xff800000bfbf7808 */ /* 0x000fce0004000000 */
[----:B------:R-:W-:Y:S08]  /*a020*/  HMMA.16816.F32 R228, R12, R36, R120 ;  /* 0x000000240ce4723c */ /* 0x000ff00000001878 */
[C---:B------:R-:W-:Y:S08]  /*a030*/  HMMA.16816.F32 R120, R16.reuse, R28, R104 ;  /* 0x0000001c1078723c */ /* 0x040ff00000001868 */
[C---:B------:R-:W-:Y:S08]  /*a040*/  HMMA.16816.F32 R104, R16.reuse, R68, R88 ;  /* 0x000000441068723c */ /* 0x040ff00000001858 */
[----:B--2---:R-:W-:Y:S08]  /*a050*/  HMMA.16816.F32 R180, R16, R32, R112 ;  /* 0x0000002010b4723c */ /* 0x004ff00000001870 */
[-C--:B------:R-:W-:Y:S08]  /*a060*/  HMMA.16816.F32 R172, R12, R38.reuse, R172 ;  /* 0x000000260cac723c */ /* 0x080ff000000018ac */
[----:B------:R-:W-:Y:S08]  /*a070*/  HMMA.16816.F32 R88, R16, R38, R128 ;  /* 0x000000261058723c */ /* 0x000ff00000001880 */
[----:B------:R-:W-:Y:S08]  /*a080*/  HMMA.16816.F32 R36, R20, R54, RZ ;  /* 0x000000361424723c */ /* 0x000ff000000018ff */
[C---:B------:R-:W-:Y:S07]  /*a090*/  HMMA.16816.F32 R220, R12.reuse, R28, R100 ;  /* 0x0000001c0cdc723c */ /* 0x040fee0000001864 */
[C---:B------:R-:W-:Y:S01]  /*a0a0*/  IADD3 R29, R0.reuse, 0x60, RZ ;  /* 0x00000060001d7810 */ /* 0x040fe20007ffe0ff */
[----:B------:R-:W-:Y:S01]  /*a0b0*/  HMMA.16816.F32 R224, R12, R32, R108 ;  /* 0x000000200ce0723c */ /* 0x000fe2000000186c */
[----:B------:R-:W-:-:S07]  /*a0c0*/  IADD3 R28, R0, 0x61, RZ ;  /* 0x00000061001c7810 */ /* 0x000fce0007ffe0ff */
[-C--:B------:R-:W-:Y:S08]  /*a0d0*/  HMMA.16816.F32 R124, R12, R34.reuse, R116 ;  /* 0x000000220c7c723c */ /* 0x080ff00000001874 */
[----:B------:R-:W-:Y:S01]  /*a0e0*/  HMMA.16816.F32 R100, R16, R34, R60 ;  /* 0x000000221064723c */ /* 0x000fe2000000183c */
[----:B------:R-:W-:Y:S07]  /*a0f0*/  LDSM.16.M88.4 R60, [R210] ;  /* 0x00000000d23c783b */ /* 0x000fee0000000200 */
[----:B------:R-:W-:Y:S08]  /*a100*/  HMMA.16816.F32 R32, R24, R54, RZ ;  /* 0x000000361820723c */ /* 0x000ff000000018ff */
[----:B------:R-:W-:Y:S08]  /*a110*/  HMMA.16816.F32 R108, R16, R44, R96 ;  /* 0x0000002c106c723c */ /* 0x000ff00000001860 */
[----:B------:R-:W-:Y:S07]  /*a120*/  HMMA.16816.F32 R192, R12, R64, R48 ;  /* 0x000000400cc0723c */ /* 0x000fee0000001830 */
[C---:B------:R-:W-:Y:S01]  /*a130*/  IADD3 R49, R0.reuse, 0x10, RZ ;  /* 0x0000001000317810 */ /* 0x040fe20007ffe0ff */
[----:B------:R-:W-:Y:S01]  /*a140*/  HMMA.16816.F32 R96, R16, R30, R56 ;  /* 0x0000001e1060723c */ /* 0x000fe20000001838 */
[----:B------:R-:W-:Y:S01]  /*a150*/  IADD3 R48, R0, 0x11, RZ ;  /* 0x0000001100307810 */ /* 0x000fe20007ffe0ff */
[----:B------:R-:W1:Y:S01]  /*a160*/  LDSM.16.M88.4 R56, [R204+0x3c00] ;  /* 0x003c0000cc38783b */ /* 0x000e620000000200 */
[----:B------:R-:W-:Y:S01]  /*a170*/  ISETP.GE.AND P4, PT, R49, R6, PT ;  /* 0x000000063100720c */ /* 0x000fe20003f86270 */
[----:B------:R-:W-:-:S04]  /*a180*/  DEPBAR.LE SB0, 0x0 ;  /* 0x000080000000791a */ /* 0x000fc80000000000 */
[----:B------:R-:W-:Y:S01]  /*a190*/  HMMA.16816.F32 R200, R12, R44, R92 ;  /* 0x0000002c0cc8723c */ /* 0x000fe2000000185c */
[C---:B------:R-:W-:Y:S02]  /*a1a0*/  ISETP.GE.AND P3, PT, R48.reuse, R6, PT ;  /* 0x000000063000720c */ /* 0x040fe40003f66270 */
[-C--:B------:R-:W-:Y:S02]  /*a1b0*/  ISETP.GE.AND P2, PT, R49, R7.reuse, PT ;  /* 0x000000073100720c */ /* 0x080fe40003f46270 */
[----:B------:R-:W-:Y:S02]  /*a1c0*/  ISETP.GE.AND P0, PT, R48, R7, PT ;  /* 0x000000073000720c */ /* 0x000fe40003f06270 */
[C---:B------:R-:W-:Y:S01]  /*a1d0*/  IADD3 R45, R0.reuse, 0x20, RZ ;  /* 0x00000020002d7810 */ /* 0x040fe20007ffe0ff */
[----:B------:R-:W-:Y:S01]  /*a1e0*/  HMMA.16816.F32 R80, R16, R64, R80 ;  /* 0x000000401050723c */ /* 0x000fe20000001850 */
[----:B------:R-:W-:Y:S02]  /*a1f0*/  IADD3 R44, R0, 0x21, RZ ;  /* 0x00000021002c7810 */ /* 0x000fe40007ffe0ff */
[----:B------:R-:W-:-:S02]  /*a200*/  FSEL R184, R184, -INF , !P4 ;  /* 0xff800000b8b87808 */ /* 0x000fc40006000000 */
[----:B------:R-:W-:Y:S02]  /*a210*/  FSEL R185, R185, -INF , !P3 ;  /* 0xff800000b9b97808 */ /* 0x000fe40005800000 */
[----:B------:R-:W-:Y:S01]  /*a220*/  FSEL R186, R186, -INF , !P2 ;  /* 0xff800000baba7808 */ /* 0x000fe20005000000 */
[C---:B------:R-:W-:Y:S01]  /*a230*/  HMMA.16816.F32 R116, R12.reuse, R30, R40 ;  /* 0x0000001e0c74723c */ /* 0x040fe20000001828 */
[----:B------:R-:W-:Y:S02]  /*a240*/  FSEL R187, R187, -INF , !P0 ;  /* 0xff800000bbbb7808 */ /* 0x000fe40004000000 */
[CC--:B------:R-:W-:Y:S02]  /*a250*/  ISETP.GE.AND P4, PT, R45.reuse, R6.reuse, PT ;  /* 0x000000062d00720c */ /* 0x0c0fe40003f86270 */
[C---:B------:R-:W-:Y:S02]  /*a260*/  ISETP.GE.AND P3, PT, R44.reuse, R6, PT ;  /* 0x000000062c00720c */ /* 0x040fe40003f66270 */
[-C--:B------:R-:W-:Y:S01]  /*a270*/  ISETP.GE.AND P2, PT, R45, R7.reuse, PT ;  /* 0x000000072d00720c */ /* 0x080fe20003f46270 */
[----:B------:R-:W-:Y:S01]  /*a280*/  HMMA.16816.F32 R112, R12, R46, R36 ;  /* 0x0000002e0c70723c */ /* 0x000fe20000001824 */
[----:B------:R-:W-:-:S02]  /*a290*/  ISETP.GE.AND P0, PT, R44, R7, PT ;  /* 0x000000072c00720c */ /* 0x000fc40003f06270 */
[C---:B------:R-:W-:Y:S02]  /*a2a0*/  IADD3 R41, R0.reuse, 0x30, RZ ;  /* 0x0000003000297810 */ /* 0x040fe40007ffe0ff */
[----:B------:R-:W-:Y:S02]  /*a2b0*/  IADD3 R40, R0, 0x31, RZ ;  /* 0x0000003100287810 */ /* 0x000fe40007ffe0ff */
[----:B------:R-:W-:Y:S01]  /*a2c0*/  FSEL R180, R180, -INF , !P4 ;  /* 0xff800000b4b47808 */ /* 0x000fe20006000000 */
[----:B------:R-:W-:Y:S01]  /*a2d0*/  HMMA.16816.F32 R92, R16, R46, R32 ;  /* 0x0000002e105c723c */ /* 0x000fe20000001820 */
        /* <DEDUP_REMOVED lines=41> */
[CC--:B------:R-:W-:Y:S01]  /*a570*/  ISETP.GE.AND P4, PT, R51.reuse, R6.reuse, PT ;  /* 0x000000063300720c */ /* 0x0c0fe20003f86270 */
[----:B------:R-:W-:Y:S01]  /*a580*/  HMMA.16816.F32 R80, R24, R78, RZ ;  /* 0x0000004e1850723c */ /* 0x000fe200000018ff */
[C---:B------:R-:W-:Y:S01]  /*a590*/  ISETP.GE.AND P3, PT, R50.reuse, R6, PT ;  /* 0x000000063200720c */ /* 0x040fe20003f66270 */
[----:B------:R2:W-:Y:S01]  /*a5a0*/  STL [R1+0x4], R2 ;  /* 0x0000040201007387 */ /* 0x0005e20000100800 */
[-C--:B------:R-:W-:Y:S02]  /*a5b0*/  ISETP.GE.AND P2, PT, R51, R7.reuse, PT ;  /* 0x000000073300720c */ /* 0x080fe40003f46270 */
[----:B------:R-:W-:-:S02]  /*a5c0*/  ISETP.GE.AND P0, PT, R50, R7, PT ;  /* 0x000000073200720c */ /* 0x000fc40003f06270 */
[C---:B------:R-:W-:Y:S01]  /*a5d0*/  IADD3 R47, R0.reuse, 0x18, RZ ;  /* 0x00000018002f7810 */ /* 0x040fe20007ffe0ff */
[----:B------:R-:W-:Y:S01]  /*a5e0*/  HMMA.16816.F32 R76, R20, R78, RZ ;  /* 0x0000004e144c723c */ /* 0x000fe200000018ff */
[----:B------:R-:W-:Y:S02]  /*a5f0*/  IADD3 R46, R0, 0x19, RZ ;  /* 0x00000019002e7810 */ /* 0x000fe40007ffe0ff */
[----:B------:R-:W-:Y:S02]  /*a600*/  FSEL R65, R84, -INF , !P4 ;  /* 0xff80000054417808 */ /* 0x000fe40006000000 */
[----:B------:R-:W-:Y:S02]  /*a610*/  FSEL R68, R85, -INF , !P3 ;  /* 0xff80000055447808 */ /* 0x000fe40005800000 */
[----:B------:R-:W-:Y:S02]  /*a620*/  FSEL R69, R86, -INF , !P2 ;  /* 0xff80000056457808 */ /* 0x000fe40005000000 */
[----:B------:R-:W-:-:S02]  /*a630*/  FSEL R104, R87, -INF , !P0 ;  /* 0xff80000057687808 */ /* 0x000fc40004000000 */
[CC--:B------:R-:W-:Y:S01]  /*a640*/  ISETP.GE.AND P4, PT, R47.reuse, R6.reuse, PT ;  /* 0x000000062f00720c */ /* 0x0c0fe20003f86270 */
[----:B------:R-:W-:Y:S01]  /*a650*/  HMMA.16816.F32 R84, R24, R74, RZ ;  /* 0x0000004a1854723c */ /* 0x000fe200000018ff */
[C---:B------:R-:W-:Y:S02]  /*a660*/  ISETP.GE.AND P3, PT, R46.reuse, R6, PT ;  /* 0x000000062e00720c */ /* 0x040fe40003f66270 */
[-C--:B------:R-:W-:Y:S02]  /*a670*/  ISETP.GE.AND P2, PT, R47, R7.reuse, PT ;  /* 0x000000072f00720c */ /* 0x080fe40003f46270 */
[----:B------:R-:W-:Y:S02]  /*a680*/  ISETP.GE.AND P0, PT, R46, R7, PT ;  /* 0x000000072e00720c */ /* 0x000fe40003f06270 */
[----:B------:R-:W-:Y:S01]  /*a690*/  FSEL R105, R88, -INF , !P4 ;  /* 0xff80000058697808 */ /* 0x000fe20006000000 */
[----:B------:R-:W-:Y:S01]  /*a6a0*/  HMMA.16816.F32 R80, R16, R70, R80 ;  /* 0x000000461050723c */ /* 0x000fe20000001850 */
[----:B------:R-:W-:-:S02]  /*a6b0*/  FSEL R106, R89, -INF , !P3 ;  /* 0xff800000596a7808 */ /* 0x000fc40005800000 */
[----:B------:R-:W-:Y:S02]  /*a6c0*/  FSEL R107, R90, -INF , !P2 ;  /* 0xff8000005a6b7808 */ /* 0x000fe40005000000 */
[----:B------:R-:W-:Y:S02]  /*a6d0*/  FSEL R108, R91, -INF , !P0 ;  /* 0xff8000005b6c7808 */ /* 0x000fe40004000000 */
[C---:B------:R-:W-:Y:S01]  /*a6e0*/  IADD3 R42, R0.reuse, 0x29, RZ ;  /* 0x00000029002a7810 */ /* 0x040fe20007ffe0ff */
[----:B-1----:R-:W-:Y:S01]  /*a6f0*/  HMMA.16816.F32 R88, R24, R56, RZ ;  /* 0x000000381858723c */ /* 0x002fe200000018ff */
[----:B------:R-:W-:Y:S02]  /*a700*/  IADD3 R43, R0, 0x28, RZ ;  /* 0x00000028002b7810 */ /* 0x000fe40007ffe0ff */
[----:B------:R-:W-:Y:S02]  /*a710*/  ISETP.GE.AND P0, PT, R42, R7, PT ;  /* 0x000000072a00720c */ /* 0x000fe40003f06270 */
[----:B------:R-:W-:-:S02]  /*a720*/  IADD3 R38, R0, 0x39, RZ ;  /* 0x0000003900267810 */ /* 0x000fc40007ffe0ff */
[----:B------:R-:W-:Y:S01]  /*a730*/  FSEL R103, R103, -INF , !P0 ;  /* 0xff80000067677808 */ /* 0x000fe20004000000 */
[----:B------:R-:W-:Y:S01]  /*a740*/  HMMA.16816.F32 R84, R16, R66, R84 ;  /* 0x000000421054723c */ /* 0x000fe20000001854 */
[C---:B------:R-:W-:Y:S02]  /*a750*/  ISETP.GE.AND P4, PT, R43.reuse, R6, PT ;  /* 0x000000062b00720c */ /* 0x040fe40003f86270 */
[-C--:B------:R-:W-:Y:S02]  /*a760*/  ISETP.GE.AND P0, PT, R38, R7.reuse, PT ;  /* 0x000000072600720c */ /* 0x080fe40003f06270 */
[C---:B------:R-:W-:Y:S02]  /*a770*/  IADD3 R39, R0.reuse, 0x38, RZ ;  /* 0x0000003800277810 */ /* 0x040fe40007ffe0ff */
[----:B------:R-:W-:Y:S01]  /*a780*/  IADD3 R34, R0, 0x49, RZ ;  /* 0x0000004900227810 */ /* 0x000fe20007ffe0ff */
[----:B------:R-:W-:Y:S01]  /*a790*/  HMMA.16816.F32 R72, R20, R74, RZ ;  /* 0x0000004a1448723c */ /* 0x000fe200000018ff */
[----:B------:R-:W-:-:S02]  /*a7a0*/  ISETP.GE.AND P2, PT, R43, R7, PT ;  /* 0x000000072b00720c */ /* 0x000fc40003f46270 */
[----:B------:R-:W-:Y:S02]  /*a7b0*/  FSEL R100, R100, -INF , !P4 ;  /* 0xff80000064647808 */ /* 0x000fe40006000000 */
[----:B------:R-:W-:Y:S02]  /*a7c0*/  FSEL R99, R99, -INF , !P0 ;  /* 0xff80000063637808 */ /* 0x000fe40004000000 */
[----:B------:R-:W-:Y:S01]  /*a7d0*/  ISETP.GE.AND P4, PT, R39, R6, PT ;  /* 0x000000062700720c */ /* 0x000fe20003f86270 */
[----:B------:R-:W-:Y:S01]  /*a7e0*/  HMMA.16816.F32 R88, R16, R60, R88 ;  /* 0x0000003c1058723c */ /* 0x000fe20000001858 */
[----:B------:R-:W-:Y:S02]  /*a7f0*/  ISETP.GE.AND P0, PT, R34, R7, PT ;  /* 0x000000072200720c */ /* 0x000fe40003f06270 */
[----:B------:R-:W-:Y:S02]  /*a800*/  FSEL R102, R102, -INF , !P2 ;  /* 0xff80000066667808 */ /* 0x000fe40005000000 */
[----:B------:R-:W-:-:S02]  /*a810*/  IADD3 R35, R0, 0x48, RZ ;  /* 0x0000004800237810 */ /* 0x000fc40007ffe0ff */
[----:B------:R-:W-:Y:S01]  /*a820*/  IADD3 R30, R0, 0x59, RZ ;  /* 0x00000059001e7810 */ /* 0x000fe20007ffe0ff */
[C---:B------:R-:W-:Y:S01]  /*a830*/  HMMA.16816.F32 R76, R12.reuse, R70, R76 ;  /* 0x000000460c4c723c */ /* 0x040fe2000000184c */
[-C--:B------:R-:W-:Y:S02]  /*a840*/  ISETP.GE.AND P2, PT, R39, R7.reuse, PT ;  /* 0x000000072700720c */ /* 0x080fe40003f46270 */
[----:B------:R-:W-:Y:S02]  /*a850*/  FSEL R96, R96, -INF , !P4 ;  /* 0xff80000060607808 */ /* 0x000fe40006000000 */
[----:B------:R-:W-:Y:S02]  /*a860*/  FSEL R95, R95, -INF , !P0 ;  /* 0xff8000005f5f7808 */ /* 0x000fe40004000000 */
[----:B------:R-:W-:Y:S01]  /*a870*/  ISETP.GE.AND P4, PT, R35, R6, PT ;  /* 0x000000062300720c */ /* 0x000fe20003f86270 */
[----:B------:R-:W-:Y:S01]  /*a880*/  HMMA.16816.F32 R72, R12, R66, R72 ;  /* 0x000000420c48723c */ /* 0x000fe20000001848 */
[----:B------:R-:W-:-:S02]  /*a890*/  ISETP.GE.AND P0, PT, R30, R7, PT ;  /* 0x000000071e00720c */ /* 0x000fc40003f06270 */
[----:B------:R-:W-:Y:S02]  /*a8a0*/  FSEL R98, R98, -INF , !P2 ;  /* 0xff80000062627808 */ /* 0x000fe40005000000 */
[----:B------:R-:W-:Y:S01]  /*a8b0*/  IADD3 R31, R0, 0x58, RZ ;  /* 0x00000058001f7810 */ /* 0x000fe20007ffe0ff */
[----:B------:R-:W-:Y:S01]  /*a8c0*/  BAR.SYNC.DEFER_BLOCKING 0x0 ;  /* 0x0000000000007b1d */ /* 0x000fe20000010000 */
[----:B------:R-:W-:Y:S01]  /*a8d0*/  ISETP.GE.AND P2, PT, R35, R7, PT ;  /* 0x000000072300720c */ /* 0x000fe20003f46270 */
[----:B------:R-:W-:Y:S01]  /*a8e0*/  HMMA.16816.F32 R24, R24, R58, RZ ;  /* 0x0000003a1818723c */ /* 0x000fe200000018ff */
[----:B------:R-:W-:Y:S02]  /*a8f0*/  FSEL R218, R92, -INF , !P4 ;  /* 0xff8000005cda7808 */ /* 0x000fe40006000000 */
[----:B------:R-:W-:Y:S02]  /*a900*/  FSEL R122, R83, -INF , !P0 ;  /* 0xff800000537a7808 */ /* 0x000fe40004000000 */
[----:B------:R-:W-:-:S02]  /*a910*/  ISETP.GE.AND P4, PT, R31, R6, PT ;  /* 0x000000061f00720c */ /* 0x000fc40003f86270 */
[----:B------:R-:W-:Y:S02]  /*a920*/  ISETP.GE.AND P0, PT, R11, R6, PT ;  /* 0x000000060b00720c */ /* 0x000fe40003f06270 */
[----:B------:R-:W-:Y:S02]  /*a930*/  FSEL R94, R94, -INF , !P2 ;  /* 0xff8000005e5e7808 */ /* 0x000fe40005000000 */
[----:B------:R-:W-:Y:S02]  /*a940*/  ISETP.GE.AND P2, PT, R31, R7, PT ;  /* 0x000000071f00720c */ /* 0x000fe40003f46270 */
[----:B------:R-:W-:Y:S02]  /*a950*/  FSEL R236, R80, -INF , !P4 ;  /* 0xff80000050ec7808 */ /* 0x000fe40006000000 */
[----:B------:R-:W-:Y:S02]  /*a960*/  FSEL R83, R84, -INF , !P0 ;  /* 0xff80000054537808 */ /* 0x000fe40004000000 */
[----:B------:R-:W-:-:S02]  /*a970*/  ISETP.GE.AND P4, PT, R0, R8, PT ;  /* 0x000000080000720c */ /* 0x000fc40003f86270 */
[----:B------:R-:W-:Y:S02]  /*a980*/  ISETP.GE.AND P0, PT, R4, R7, PT ;  /* 0x000000070400720c */ /* 0x000fe40003f06270 */
[----:B------:R-:W-:Y:S02]  /*a990*/  FSEL R111, R82, -INF , !P2 ;  /* 0xff800000526f7808 */ /* 0x000fe40005000000 */
[----:B------:R-:W-:Y:S01]  /*a9a0*/  ISETP.GE.AND P2, PT, R0, R9, PT ;  /* 0x000000090000720c */ /* 0x000fe20003f46270 */
[----:B------:R-:W-:Y:S01]  /*a9b0*/  HMMA.16816.F32 R16, R16, R62, R24 ;  /* 0x0000003e1010723c */ /* 0x000fe20000001818 */
[----:B------:R-:W-:Y:S02]  /*a9c0*/  FSEL R109, R91, -INF , !P0 ;  /* 0xff8000005b6d7808 */ /* 0x000fe40004000000 */
[----:B------:R-:W-:Y:S02]  /*a9d0*/  FSEL R53, R232, -INF , !P4 ;  /* 0xff800000e8357808 */ /* 0x000fe40006000000 */
[----:B------:R-:W-:-:S02]  /*a9e0*/  ISETP.GE.AND P0, PT, R52, R8, PT ;  /* 0x000000083400720c */ /* 0x000fc40003f06270 */
[-C--:B------:R-:W-:Y:S02]  /*a9f0*/  ISETP.GE.AND P4, PT, R52, R9.reuse, PT ;  /* 0x000000093400720c */ /* 0x080fe40003f86270 */
[----:B------:R-:W-:Y:S02]  /*aa00*/  FSEL R55, R234, -INF , !P2 ;  /* 0xff800000ea377808 */ /* 0x000fe40005000000 */
[----:B------:R-:W-:Y:S02]  /*aa10*/  ISETP.GE.AND P2, PT, R51, R8, PT ;  /* 0x000000083300720c */ /* 0x000fe40003f46270 */
        /* <DEDUP_REMOVED lines=21> */
[CC--:B------:R-:W-:Y:S02]  /*ab70*/  ISETP.GE.AND P0, PT, R46.reuse, R8.reuse, PT ;  /* 0x000000082e00720c */ /* 0x0c0fe40003f06270 */
[----:B------:R-:W-:Y:S02]  /*ab80*/  ISETP.GE.AND P4, PT, R46, R9, PT ;  /* 0x000000092e00720c */ /* 0x000fe40003f86270 */
        /* <DEDUP_REMOVED lines=40> */
[----:B------:R-:W-:Y:S02]  /*ae10*/  ISETP.GE.AND P3, PT, R42, R6, PT ;  /* 0x000000062a00720c */ /* 0x000fe40003f66270 */
[-C--:B------:R-:W-:Y:S02]  /*ae20*/  ISETP.GE.AND P0, PT, R36, R9.reuse, PT ;  /* 0x000000092400720c */ /* 0x080fe40003f06270 */
[C---:B------:R-:W-:Y:S02]  /*ae30*/  ISETP.GE.AND P4, PT, R35.reuse, R8, PT ;  /* 0x000000082300720c */ /* 0x040fe40003f86270 */
[----:B------:R-:W-:Y:S02]  /*ae40*/  ISETP.GE.AND P2, PT, R35, R9, PT ;  /* 0x000000092300720c */ /* 0x000fe40003f46270 */
[----:B------:R-:W-:Y:S02]  /*ae50*/  FSEL R101, R101, -INF , !P3 ;  /* 0xff80000065657808 */ /* 0x000fe40005800000 */
[----:B------:R-:W-:-:S02]  /*ae60*/  FSEL R250, R203, -INF , !P0 ;  /* 0xff800000cbfa7808 */ /* 0x000fc40004000000 */
[----:B------:R-:W-:Y:S02]  /*ae70*/  FSEL R242, R112, -INF , !P4 ;  /* 0xff80000070f27808 */ /* 0x000fe40006000000 */
[----:B------:R-:W-:Y:S02]  /*ae80*/  FSEL R248, R114, -INF , !P2 ;  /* 0xff80000072f87808 */ /* 0x000fe40005000000 */
[----:B------:R-:W-:Y:S02]  /*ae90*/  ISETP.GE.AND P3, PT, R38, R6, PT ;  /* 0x000000062600720c */ /* 0x000fe40003f66270 */
[CC--:B------:R-:W-:Y:S01]  /*aea0*/  ISETP.GE.AND P0, PT, R34.reuse, R8.reuse, PT ;  /* 0x000000082200720c */ /* 0x0c0fe20003f06270 */
[----:B------:R-:W-:Y:S01]  /*aeb0*/  HMMA.16816.F32 R36, R20, R56, RZ ;  /* 0x000000381424723c */ /* 0x000fe200000018ff */
[----:B------:R-:W-:Y:S02]  /*aec0*/  ISETP.GE.AND P4, PT, R34, R9, PT ;  /* 0x000000092200720c */ /* 0x000fe40003f86270 */
[----:B------:R-:W-:-:S02]  /*aed0*/  ISETP.GE.AND P2, PT, R33, R8, PT ;  /* 0x000000082100720c */ /* 0x000fc40003f46270 */
[----:B------:R-:W-:Y:S02]  /*aee0*/  FSEL R97, R97, -INF , !P3 ;  /* 0xff80000061617808 */ /* 0x000fe40005800000 */
[----:B------:R-:W-:Y:S02]  /*aef0*/  FSEL R234, R113, -INF , !P0 ;  /* 0xff80000071ea7808 */ /* 0x000fe40004000000 */
[----:B------:R-:W-:Y:S02]  /*af00*/  FSEL R247, R115, -INF , !P4 ;  /* 0xff80000073f77808 */ /* 0x000fe40006000000 */
[----:B------:R-:W-:Y:S02]  /*af10*/  FSEL R232, R196, -INF , !P2 ;  /* 0xff800000c4e87808 */ /* 0x000fe40005000000 */
[----:B------:R-:W-:Y:S02]  /*af20*/  ISETP.GE.AND P3, PT, R34, R6, PT ;  /* 0x000000062200720c */ /* 0x000fe40003f66270 */
[----:B------:R-:W-:-:S02]  /*af30*/  ISETP.GE.AND P0, PT, R33, R9, PT ;  /* 0x000000092100720c */ /* 0x000fc40003f06270 */
[CC--:B------:R-:W-:Y:S02]  /*af40*/  ISETP.GE.AND P4, PT, R32.reuse, R8.reuse, PT ;  /* 0x000000082000720c */ /* 0x0c0fe40003f86270 */
[-C--:B------:R-:W-:Y:S02]  /*af50*/  ISETP.GE.AND P2, PT, R32, R9.reuse, PT ;  /* 0x000000092000720c */ /* 0x080fe40003f46270 */
[----:B------:R-:W-:Y:S01]  /*af60*/  HMMA.16816.F32 R32, R20, R58, RZ ;  /* 0x0000003a1420723c */ /* 0x000fe200000018ff */
        /* <DEDUP_REMOVED lines=8> */
[----:B------:R-:W-:Y:S02]  /*aff0*/  ISETP.GE.AND P0, PT, R28, R8, PT ;  /* 0x000000081c00720c */ /* 0x000fe40003f06270 */
[----:B------:R-:W-:Y:S02]  /*b000*/  FSEL R237, R81, -INF , !P3 ;  /* 0xff80000051ed7808 */ /* 0x000fe40005800000 */
[----:B------:R-:W-:Y:S02]  /*b010*/  FSEL R196, R193, -INF , !P0 ;  /* 0xff800000c1c47808 */ /* 0x000fe40004000000 */
[----:B------:R-:W-:-:S02]  /*b020*/  ISETP.GE.AND P0, PT, R11, R9, PT ;  /* 0x000000090b00720c */ /* 0x000fc40003f06270 */
[----:B------:R-:W-:Y:S01]  /*b030*/  ISETP.GE.AND P3, PT, R5, R6, PT ;  /* 0x000000060500720c */ /* 0x000fe20003f66270 */
[----:B------:R-:W-:Y:S01]  /*b040*/  HMMA.16816.F32 R12, R12, R62, R32 ;  /* 0x0000003e0c0c723c */ /* 0x000fe20000001820 */
[----:B------:R-:W-:Y:S02]  /*b050*/  FSEL R243, R199, -INF , !P2 ;  /* 0xff800000c7f37808 */ /* 0x000fe40005000000 */
[----:B------:R-:W-:Y:S02]  /*b060*/  FSEL R198, R74, -INF , !P0 ;  /* 0xff8000004ac67808 */ /* 0x000fe40004000000 */
[----:B------:R-:W-:Y:S02]  /*b070*/  FSEL R239, R88, -INF , !P3 ;  /* 0xff80000058ef7808 */ /* 0x000fe40005800000 */
[----:B------:R-:W-:Y:S02]  /*b080*/  FSEL R203, R197, -INF , !P4 ;  /* 0xff800000c5cb7808 */ /* 0x000fe40006000000 */
[----:B------:R-:W-:-:S02]  /*b090*/  ISETP.GE.AND P2, PT, R30, R8, PT ;  /* 0x000000081e00720c */ /* 0x000fc40003f46270 */
[----:B------:R-:W-:Y:S02]  /*b0a0*/  ISETP.GE.AND P0, PT, R5, R8, PT ;  /* 0x000000080500720c */ /* 0x000fe40003f06270 */
[----:B--2---:R-:W-:Y:S02]  /*b0b0*/  IADD3 R2, R0, 0x78, RZ ;  /* 0x0000007800027810 */ /* 0x004fe40007ffe0ff */
[----:B------:R-:W-:Y:S02]  /*b0c0*/  ISETP.GE.AND P3, PT, R10, R6, PT ;  /* 0x000000060a00720c */ /* 0x000fe40003f66270 */
[----:B------:R-:W-:Y:S02]  /*b0d0*/  ISETP.GE.AND P4, PT, R31, R9, PT ;  /* 0x000000091f00720c */ /* 0x000fe40003f86270 */
[----:B------:R-:W-:Y:S02]  /*b0e0*/  FSEL R200, R77, -INF , !P2 ;  /* 0xff8000004dc87808 */ /* 0x000fe40005000000 */
[----:B------:R-:W-:-:S02]  /*b0f0*/  FSEL R139, R20, -INF , !P0 ;  /* 0xff800000148b7808 */ /* 0x000fc40004000000 */
[----:B------:R-:W-:Y:S02]  /*b100*/  FSEL R235, R78, -INF , !P4 ;  /* 0xff8000004eeb7808 */ /* 0x000fe40006000000 */
[----:B------:R-:W-:Y:S02]  /*b110*/  FSEL R77, R85, -INF , !P3 ;  /* 0xff800000554d7808 */ /* 0x000fe40005800000 */
[-C--:B------:R-:W-:Y:S02]  /*b120*/  ISETP.GE.AND P0, PT, R2, R8.reuse, PT ;  /* 0x000000080200720c */ /* 0x080fe40003f06270 */
[C---:B------:R-:W-:Y:S02]  /*b130*/  ISETP.GE.AND P4, PT, R29.reuse, R8, PT ;  /* 0x000000081d00720c */ /* 0x040fe40003f86270 */
[-C--:B------:R-:W-:Y:S02]  /*b140*/  ISETP.GE.AND P2, PT, R29, R9.reuse, PT ;  /* 0x000000091d00720c */ /* 0x080fe40003f46270 */
[----:B------:R-:W-:-:S02]  /*b150*/  ISETP.GE.AND P3, PT, R28, R9, PT ;  /* 0x000000091c00720c */ /* 0x000fc40003f66270 */
[----:B------:R-:W-:Y:S02]  /*b160*/  FSEL R84, R12, -INF , !P0 ;  /* 0xff8000000c547808 */ /* 0x000fe40004000000 */
[----:B------:R-:W-:Y:S02]  /*b170*/  FSEL R197, R192, -INF , !P4 ;  /* 0xff800000c0c57808 */ /* 0x000fe40006000000 */
[----:B------:R-:W-:Y:S02]  /*b180*/  FSEL R201, R194, -INF , !P2 ;  /* 0xff800000c2c97808 */ /* 0x000fe40005000000 */
[----:B------:R-:W-:Y:S02]  /*b190*/  FSEL R199, R195, -INF , !P3 ;  /* 0xff800000c3c77808 */ /* 0x000fe40005800000 */
[----:B------:R-:W-:Y:S02]  /*b1a0*/  ISETP.GE.AND P0, PT, R2, R9, PT ;  /* 0x000000090200720c */ /* 0x000fe40003f06270 */
[----:B------:R-:W-:-:S02]  /*b1b0*/  ISETP.GE.AND P4, PT, R11, R7, PT ;  /* 0x000000070b00720c */ /* 0x000fc40003f86270 */
[-C--:B------:R-:W-:Y:S02]  /*b1c0*/  ISETP.GE.AND P2, PT, R11, R8.reuse, PT ;  /* 0x000000080b00720c */ /* 0x080fe40003f46270 */
[----:B------:R-:W-:Y:S02]  /*b1d0*/  ISETP.GE.AND P3, PT, R10, R8, PT ;  /* 0x000000080a00720c */ /* 0x000fe40003f66270 */
[----:B------:R-:W-:Y:S02]  /*b1e0*/  FSEL R178, R14, -INF , !P0 ;  /* 0xff8000000eb27808 */ /* 0x000fe40004000000 */
[----:B------:R-:W-:Y:S02]  /*b1f0*/  FSEL R80, R86, -INF , !P4 ;  /* 0xff80000056507808 */ /* 0x000fe40006000000 */
[----:B------:R-:W-:Y:S02]  /*b200*/  FSEL R193, R72, -INF , !P2 ;  /* 0xff80000048c17808 */ /* 0x000fe40005000000 */
[----:B------:R-:W-:-:S02]  /*b210*/  FSEL R192, R73, -INF , !P3 ;  /* 0xff80000049c07808 */ /* 0x000fc40005800000 */
[----:B------:R-:W-:Y:S02]  /*b220*/  PLOP3.LUT P0, PT, PT, PT, UP0, 0x80, 0x0 ;  /* 0x000000000000781c */ /* 0x000fe40003f0f008 */
[C---:B------:R-:W-:Y:S02]  /*b230*/  ISETP.GE.AND P4, PT, R10.reuse, R7, PT ;  /* 0x000000070a00720c */ /* 0x040fe40003f86270 */
[-C--:B------:R-:W-:Y:S02]  /*b240*/  ISETP.GE.AND P2, PT, R10, R9.reuse, PT ;  /* 0x000000090a00720c */ /* 0x080fe40003f46270 */
[----:B------:R-:W-:Y:S02]  /*b250*/  ISETP.GE.AND P3, PT, R5, R9, PT ;  /* 0x000000090500720c */ /* 0x000fe40003f66270 */
[----:B------:R-:W-:Y:S02]  /*b260*/  IADD3 R0, R0, 0x79, RZ ;  /* 0x0000007900007810 */ /* 0x000fe40007ffe0ff */
[----:B------:R-:W-:-:S02]  /*b270*/  FSEL R89, R89, -INF , !P5 ;  /* 0xff80000059597808 */ /* 0x000fc40006800000 */
[----:B------:R-:W-:Y:S02]  /*b280*/  FSEL R195, R75, -INF , !P2 ;  /* 0xff8000004bc37808 */ /* 0x000fe40005000000 */
[----:B------:R-:W-:Y:S02]  /*b290*/  FSEL R79, R87, -INF , !P4 ;  /* 0xff800000574f7808 */ /* 0x000fe40006000000 */
[----:B------:R-:W-:Y:S02]  /*b2a0*/  FSEL R194, R22, -INF , !P3 ;  /* 0xff80000016c27808 */ /* 0x000fe40005800000 */
[----:B------:R-:W-:Y:S02]  /*b2b0*/  ISETP.GE.AND P5, PT, R5, R7, PT ;  /* 0x000000070500720c */ /* 0x000fe40003fa6270 */
[C---:B------:R-:W-:Y:S02]  /*b2c0*/  ISETP.GE.AND P4, PT, R4.reuse, R8, PT ;  /* 0x000000080400720c */ /* 0x040fe40003f86270 */
[----:B------:R-:W-:-:S02]  /*b2d0*/  ISETP.GE.AND P2, PT, R4, R9, PT ;  /* 0x000000090400720c */ /* 0x000fc40003f46270 */
[----:B------:R-:W-:Y:S02]  /*b2e0*/  ISETP.GE.AND P3, PT, R0, R8, PT ;  /* 0x000000080000720c */ /* 0x000fe40003f66270 */
[----:B------:R-:W-:Y:S02]  /*b2f0*/  FSEL R120, R90, -INF , !P5 ;  /* 0xff8000005a787808 */ /* 0x000fe40006800000 */
[----:B------:R-:W-:Y:S02]  /*b300*/  FSEL R82, R21, -INF , !P4 ;  /* 0xff80000015527808 */ /* 0x000fe40006000000 */
[----:B------:R-:W-:Y:S02]  /*b310*/  FSEL R81, R13, -INF , !P3 ;  /* 0xff8000000d517808 */ /* 0x000fe40005800000 */
[----:B------:R-:W-:Y:S02]  /*b320*/  FSEL R179, R23, -INF , !P2 ;  /* 0xff80000017b37808 */ /* 0x000fe40005000000 */
[----:B------:R-:W-:-:S02]  /*b330*/  ISETP.GE.AND P6, PT, R2, R6, PT ;  /* 0x000000060200720c */ /* 0x000fc40003fc6270 */
        /* <DEDUP_REMOVED lines=8> */
[----:B------:R-:W-:Y:S01]  /*b3c0*/  FSEL R93, R19, -INF , !P3 ;  /* 0xff800000135d7808 */ /* 0x000fe20005800000 */
[----:B------:R-:W-:Y:S05]  /*b3d0*/  @!P0 BRA `(.L_x_188) ;  /* 0x000003a000008947 */ /* 0x000fea0003800000 */
[----:B------:R-:W2:Y:S04]  /*b3e0*/  LDL.64 R44, [R1+0x40] ;  /* 0x00004000012c7983 */ /* 0x000ea80000100a00 */
[----:B------:R-:W3:Y:S01]  /*b3f0*/  LDL.64 R46, [R1+0x38] ;  /* 0x00003800012e7983 */ /* 0x000ee20000100a00 */
[----:B------:R-:W-:Y:S01]  /*b400*/  UIADD3 UR31, UR30, -0x3, URZ ;  /* 0xfffffffd1e1f7890 */ /* 0x000fe2000fffe03f */
[----:B------:R-:W-:Y:S01]  /*b410*/  IMAD.MOV.U32 R13, RZ, RZ, c[0x0][0x198] ;  /* 0x00006600ff0d7624 */ /* 0x000fe200078e00ff */
[----:B------:R-:W-:Y:S01]  /*b420*/  ULDC.64 UR4, c[0x0][0x198] ;  /* 0x0000660000047ab9 */ /* 0x000fe20000000a00 */
[----:B------:R-:W-:Y:S01]  /*b430*/  @!P1 IMAD.MOV.U32 R12, RZ, RZ, c[0x0][0x19c] ;  /* 0x00006700ff0c9624 */ /* 0x000fe200078e00ff */
[----:B------:R-:W-:Y:S01]  /*b440*/  USHF.R.S32.HI UR29, URZ, 0x1f, UR31 ;  /* 0x0000001f3f1d7899 */ /* 0x000fe2000801141f */
[----:B------:R1:W-:Y:S01]  /*b450*/  @P1 STS [R217+0x2000], RZ ;  /* 0x002000ffd9001388 */ /* 0x0003e20000000800 */
[----:B------:R-:W-:Y:S01]  /*b460*/  UIMAD.WIDE.U32 UR34, UR31, UR4, URZ ;  /* 0x000000041f2272a5 */ /* 0x000fe2000f8e003f */
[----:B------:R-:W-:Y:S01]  /*b470*/  BSSY B0, `(.L_x_189) ;  /* 0x000002f000007945 */ /* 0x000fe20003800000 */
[----:B------:R-:W-:Y:S01]  /*b480*/  UIMAD UR29, UR29, UR4, URZ ;  /* 0x000000041d1d72a4 */ /* 0x000fe2000f8e023f */
[----:B------:R1:W-:Y:S03]  /*b490*/  @P1 STS [R217+0x2004], RZ ;  /* 0x002004ffd9001388 */ /* 0x0003e60000000800 */
[----:B------:R-:W-:Y:S01]  /*b4a0*/  UIMAD UR5, UR31, UR5, UR29 ;  /* 0x000000051f0572a4 */ /* 0x000fe2000f8e021d */
[----:B------:R-:W-:Y:S01]  /*b4b0*/  IMAD.U32 R4, RZ, RZ, UR34 ;  /* 0x00000022ff047e24 */ /* 0x000fe2000f8e00ff */
[----:B------:R1:W-:Y:S01]  /*b4c0*/  @P1 STS.64 [R217+0x2008], RZ ;  /* 0x002008ffd9001388 */ /* 0x0003e20000000a00 */
[----:B------:R-:W-:Y:S01]  /*b4d0*/  IMAD.U32 R5, RZ, RZ, UR34 ;  /* 0x00000022ff057e24 */ /* 0x000fe2000f8e00ff */
[----:B------:R-:W-:-:S06]  /*b4e0*/  UIADD3 UR5, UR35, UR5, URZ ;  /* 0x0000000523057290 */ /* 0x000fcc000fffe03f */
[----:B------:R-:W-:Y:S01]  /*b4f0*/  IMAD.U32 R2, RZ, RZ, UR5 ;  /* 0x00000005ff027e24 */ /* 0x000fe2000f8e00ff */
[----:B--2---:R-:W-:-:S04]  /*b500*/  LEA R4, P3, R4, R44, 0x7 ;  /* 0x0000002c04047211 */ /* 0x004fc800078638ff */
[C---:B------:R-:W-:Y:S02]  /*b510*/  @!P1 IADD3 R0, P2, R4.reuse, UR20, RZ ;  /* 0x0000001404009c10 */ /* 0x040fe4000ff5e0ff */
[----:B---3--:R-:W-:Y:S02]  /*b520*/  LEA.HI.X R5, R5, R47, R2, 0x7, P3 ;  /* 0x0000002f05057211 */ /* 0x008fe400018f3c02 */
[----:B------:R-:W-:Y:S02]  /*b530*/  @!P1 LEA R2, P3, R13, R4, 0x6 ;  /* 0x000000040d029211 */ /* 0x000fe400078630ff */
[----:B------:R-:W-:Y:S02]  /*b540*/  @!P1 LEA R10, P5, R4, c[0x0][0x168], 0x1 ;  /* 0x00005a00040a9a11 */ /* 0x000fe400078a08ff */
        /* <DEDUP_REMOVED lines=33> */
.L_x_190:
[----:B------:R-:W-:Y:S05]  /*b760*/  BSYNC B0 ;  /* 0x0000000000007941 */ /* 0x000fea0003800000 */
.L_x_189:
[----:B------:R-:W0:Y:S02]  /*b770*/  LDGDEPBAR ;  /* 0x00000000000079af */ /* 0x000e240000000000 */
.L_x_188:
[----:B-1----:R-:W2:Y:S04]  /*b780*/  LDL.LU R6, [R1+0x18] ;  /* 0x0000180001067983 */ /* 0x002ea80000300800 */
[----:B------:R-:W3:Y:S04]  /*b790*/  LDL.LU R7, [R1+0x24] ;  /* 0x0000240001077983 */ /* 0x000ee80000300800 */
[----:B------:R-:W4:Y:S04]  /*b7a0*/  LDL R5, [R1+0x60] ;  /* 0x0000600001057983 */ /* 0x000f280000100800 */
[----:B------:R-:W2:Y:S04]  /*b7b0*/  LDL R22, [R1+0x8] ;  /* 0x0000080001167983 */ /* 0x000ea80000100800 */
[----:B------:R-:W3:Y:S04]  /*b7c0*/  LDL R8, [R1+0x50] ;  /* 0x0000500001087983 */ /* 0x000ee80000100800 */
[----:B------:R1:W-:Y:S04]  /*b7d0*/  STL [R1+0x94], R217 ;  /* 0x000094d901007387 */ /* 0x0003e80000100800 */
[----:B------:R-:W-:Y:S04]  /*b7e0*/  STL [R1+0x90], R216 ;  /* 0x000090d801007387 */ /* 0x000fe80000100800 */
        /* <DEDUP_REMOVED lines=10> */
[----:B------:R-:W3:Y:S04]  /*b890*/  LDL R23, [R1] ;  /* 0x0000000001177983 */ /* 0x000ee80000100800 */
[----:B-1----:R-:W3:Y:S01]  /*b8a0*/  LDL.LU R217, [R1+0x4] ;  /* 0x0000040001d97983 */ /* 0x002ee20000300800 */
[----:B------:R-:W-:Y:S01]  /*b8b0*/  FMNMX.FTZ R0, R136, R53, !PT ;  /* 0x0000003588007209 */ /* 0x000fe20007810000 */
[----:B------:R-:W-:Y:S01]  /*b8c0*/  USHF.L.U32 UR4, UR28, 0x2, URZ ;  /* 0x000000021c047899 */ /* 0x000fe2000800063f */
[----:B------:R-:W1:Y:S01]  /*b8d0*/  LDC.U8 R88, c[0x0][0x2d8] ;  /* 0x0000b600ff587b82 */ /* 0x000e620000000000 */
[----:B------:R-:W-:Y:S01]  /*b8e0*/  IMAD.MOV.U32 R57, RZ, RZ, R129 ;  /* 0x000000ffff397224 */ /* 0x000fe200078e0081 */
[----:B------:R-:W-:Y:S01]  /*b8f0*/  FMNMX.FTZ R0, R52, R0, !PT ;  /* 0x0000000034007209 */ /* 0x000fe20007810000 */
[----:B------:R-:W-:Y:S01]  /*b900*/  IMAD.MOV.U32 R58, RZ, RZ, R111 ;  /* 0x000000ffff3a7224 */ /* 0x000fe200078e006f */
[----:B------:R-:W-:Y:S02]  /*b910*/  LDSM.16.MT88.4 R32, [R205+0x4000] ;  /* 0x00400000cd20783b */ /* 0x000fe40000004200 */
[----:B------:R-:W-:-:S04]  /*b920*/  FMNMX.FTZ R0, R51, R0, !PT ;  /* 0x0000000033007209 */ /* 0x000fc80007810000 */
[----:B------:R-:W-:-:S04]  /*b930*/  FMNMX.FTZ R0, R50, R0, !PT ;  /* 0x0000000032007209 */ /* 0x000fc80007810000 */
        /* <DEDUP_REMOVED lines=47> */
[----:B------:R-:W-:Y:S01]  /*bc30*/  FMNMX.FTZ R0, R235, R0, !PT ;  /* 0x00000000eb007209 */ /* 0x000fe20007810000 */
[----:B------:R-:W-:Y:S01]  /*bc40*/  IMAD.U32 R2, RZ, RZ, UR33 ;  /* 0x00000021ff027e24 */ /* 0x000fe2000f8e00ff */
[----:B------:R-:W-:Y:S02]  /*bc50*/  FMNMX.FTZ R4, R82, R4, !PT ;  /* 0x0000000452047209 */ /* 0x000fe40007810000 */
[----:B------:R-:W-:-:S02]  /*bc60*/  FMNMX.FTZ R0, R233, R0, !PT ;  /* 0x00000000e9007209 */ /* 0x000fc40007810000 */
[----:B------:R-:W-:Y:S01]  /*bc70*/  FMNMX.FTZ R4, R84, R4, !PT ;  /* 0x0000000454047209 */ /* 0x000fe20007810000 */
[----:B----4-:R-:W-:-:S05]  /*bc80*/  IMAD.WIDE.U32 R86, R5, -0x326172a9, RZ ;  /* 0xcd9e8d5705567825 */ /* 0x010fca00078e00ff */
[----:B--2---:R-:W-:Y:S01]  /*bc90*/  LOP3.LUT R5, R87, R22, RZ, 0x3c, !PT ;  /* 0x0000001657057212 */ /* 0x004fe200078e3cff */
[----:B---3--:R-:W-:-:S04]  /*bca0*/  IMAD.WIDE.U32 R74, R8, -0x2daee0ad, RZ ;  /* 0xd2511f53084a7825 */ /* 0x008fc800078e00ff */
[----:B------:R-:W-:-:S04]  /*bcb0*/  IMAD.WIDE.U32 R72, R5, -0x2daee0ad, RZ ;  /* 0xd2511f5305487825 */ /* 0x000fc800078e00ff */
[----:B------:R-:W-:Y:S01]  /*bcc0*/  IMAD.MOV.U32 R21, RZ, RZ, R6 ;  /* 0x000000ffff157224 */ /* 0x000fe200078e0006 */
[----:B------:R-:W-:Y:S02]  /*bcd0*/  LOP3.LUT R6, R75, UR4, R2, 0x96, !PT ;  /* 0x000000044b067c12 */ /* 0x000fe4000f8e9602 */
[----:B------:R-:W-:Y:S02]  /*bce0*/  FMNMX.FTZ R2, R201, R0, !PT ;  /* 0x00000000c9027209 */ /* 0x000fe40007810000 */
[----:B------:R-:W-:Y:S02]  /*bcf0*/  LOP3.LUT R5, R73, UR14, R74, 0x96, !PT ;  /* 0x0000000e49057c12 */ /* 0x000fe4000f8e964a */
[----:B------:R-:W-:Y:S02]  /*bd00*/  FMNMX.FTZ R0, R81, R4, !PT ;  /* 0x0000000451007209 */ /* 0x000fe40007810000 */
[----:B------:R-:W-:Y:S01]  /*bd10*/  FMNMX.FTZ R2, R199, R2, !PT ;  /* 0x00000002c7027209 */ /* 0x000fe20007810000 */
[----:B------:R-:W-:-:S02]  /*bd20*/  IMAD.WIDE.U32 R14, R6, -0x326172a9, RZ ;  /* 0xcd9e8d57060e7825 */ /* 0x000fc400078e00ff */
[----:B------:R-:W2:Y:S01]  /*bd30*/  SHFL.BFLY PT, R9, R0, 0x2, 0x1f ;  /* 0x0c401f0000097f89 */ /* 0x000ea200000e0000 */
[----:B------:R-:W-:Y:S01]  /*bd40*/  FMNMX.FTZ R2, R198, R2, !PT ;  /* 0x00000002c6027209 */ /* 0x000fe20007810000 */
[----:B------:R-:W-:Y:S01]  /*bd50*/  IMAD.WIDE.U32 R38, R5, -0x326172a9, RZ ;  /* 0xcd9e8d5705267825 */ /* 0x000fe200078e00ff */
[----:B------:R-:W-:Y:S02]  /*bd60*/  LOP3.LUT R4, R15, UR15, R86, 0x96, !PT ;  /* 0x0000000f0f047c12 */ /* 0x000fe4000f8e9656 */
[----:B------:R-:W-:Y:S02]  /*bd70*/  FMNMX.FTZ R2, R195, R2, !PT ;  /* 0x00000002c3027209 */ /* 0x000fe40007810000 */
[----:B------:R-:W-:Y:S01]  /*bd80*/  LOP3.LUT R6, R39, UR13, R14, 0x96, !PT ;  /* 0x0000000d27067c12 */ /* 0x000fe2000f8e960e */
[----:B------:R-:W-:Y:S01]  /*bd90*/  IMAD.MOV.U32 R20, RZ, RZ, R7 ;  /* 0x000000ffff147224 */ /* 0x000fe200078e0007 */
[----:B------:R-:W-:Y:S01]  /*bda0*/  FMNMX.FTZ R2, R194, R2, !PT ;  /* 0x00000002c2027209 */ /* 0x000fe20007810000 */
[----:B------:R-:W-:-:S04]  /*bdb0*/  IMAD.WIDE.U32 R4, R4, -0x2daee0ad, RZ ;  /* 0xd2511f5304047825 */ /* 0x000fc800078e00ff */
[----:B------:R-:W-:Y:S01]  /*bdc0*/  IMAD.WIDE.U32 R6, R6, -0x2daee0ad, RZ ;  /* 0xd2511f5306067825 */ /* 0x000fe200078e00ff */
[----:B------:R-:W-:-:S04]  /*bdd0*/  FMNMX.FTZ R8, R179, R2, !PT ;  /* 0x00000002b3087209 */ /* 0x000fc80007810000 */
[----:B------:R-:W-:Y:S02]  /*bde0*/  LOP3.LUT R2, R7, UR10, R4, 0x96, !PT ;  /* 0x0000000a07027c12 */ /* 0x000fe4000f8e9604 */
[----:B------:R-:W-:-:S03]  /*bdf0*/  FMNMX.FTZ R7, R178, R8, !PT ;  /* 0x00000008b2077209 */ /* 0x000fc60007810000 */
[----:B------:R-:W-:Y:S01]  /*be00*/  IMAD.WIDE.U32 R30, R2, -0x326172a9, RZ ;  /* 0xcd9e8d57021e7825 */ /* 0x000fe200078e00ff */
[----:B------:R-:W-:Y:S02]  /*be10*/  FMNMX.FTZ R2, R177, R7, !PT ;  /* 0x00000007b1027209 */ /* 0x000fe40007810000 */
[----:B------:R-:W-:Y:S02]  /*be20*/  LOP3.LUT R5, R5, UR12, R72, 0x96, !PT ;  /* 0x0000000c05057c12 */ /* 0x000fe4000f8e9648 */
[----:B--2---:R-:W-:Y:S01]  /*be30*/  FMNMX.FTZ R7, R0, R9, !PT ;  /* 0x0000000900077209 */ /* 0x004fe20007810000 */
[----:B------:R-:W2:Y:S02]  /*be40*/  SHFL.BFLY PT, R10, R2, 0x2, 0x1f ;  /* 0x0c401f00020a7f89 */ /* 0x000ea400000e0000 */
[----:B------:R-:W-:Y:S02]  /*be50*/  IMAD.WIDE.U32 R4, R5, -0x326172a9, RZ ;  /* 0xcd9e8d5705047825 */ /* 0x000fe400078e00ff */
[----:B------:R-:W3:Y:S03]  /*be60*/  SHFL.BFLY PT, R12, R7, 0x1, 0x1f ;  /* 0x0c201f00070c7f89 */ /* 0x000ee600000e0000 */
[----:B------:R-:W-:-:S02]  /*be70*/  LOP3.LUT R5, R5, UR11, R38, 0x96, !PT ;  /* 0x0000000b05057c12 */ /* 0x000fc4000f8e9626 */
[----:B------:R-:W-:-:S03]  /*be80*/  LOP3.LUT R0, R31, UR9, R4, 0x96, !PT ;  /* 0x000000091f007c12 */ /* 0x000fc6000f8e9604 */
[----:B------:R-:W-:-:S04]  /*be90*/  IMAD.WIDE.U32 R4, R5, -0x2daee0ad, RZ ;  /* 0xd2511f5305047825 */ /* 0x000fc800078e00ff */
[----:B------:R-:W-:Y:S01]  /*bea0*/  IMAD.WIDE.U32 R40, R0, -0x2daee0ad, RZ ;  /* 0xd2511f5300287825 */ /* 0x000fe200078e00ff */
[----:B------:R-:W-:Y:S02]  /*beb0*/  LOP3.LUT R0, R5, UR8, R6, 0x96, !PT ;  /* 0x0000000805007c12 */ /* 0x000fe4000f8e9606 */
[----:B------:R-:W-:Y:S02]  /*bec0*/  FMNMX.FTZ R6, R138, R188, !PT ;  /* 0x000000bc8a067209 */ /* 0x000fe40007810000 */
[----:B------:R-:W-:Y:S02]  /*bed0*/  LOP3.LUT R4, R41, UR6, R4, 0x96, !PT ;  /* 0x0000000629047c12 */ /* 0x000fe4000f8e9604 */
[----:B------:R-:W-:Y:S01]  /*bee0*/  FMNMX.FTZ R6, R189, R6, !PT ;  /* 0x00000006bd067209 */ /* 0x000fe20007810000 */
[----:B------:R-:W-:Y:S01]  /*bef0*/  IMAD.WIDE.U32 R26, R0, -0x326172a9, RZ ;  /* 0xcd9e8d57001a7825 */ /* 0x000fe200078e00ff */
[----:B--2---:R-:W-:-:S03]  /*bf00*/  FMNMX.FTZ R2, R2, R10, !PT ;  /* 0x0000000a02027209 */ /* 0x004fc60007810000 */
[----:B------:R-:W-:Y:S01]  /*bf10*/  IMAD.WIDE.U32 R4, R4, -0x326172a9, RZ ;  /* 0xcd9e8d5704047825 */ /* 0x000fe200078e00ff */
[----:B------:R-:W-:Y:S02]  /*bf20*/  FMNMX.FTZ R6, R65, R6, !PT ;  /* 0x0000000641067209 */ /* 0x000fe40007810000 */
[----:B---3--:R-:W-:Y:S02]  /*bf30*/  FMNMX.FTZ R87, R7, R12, !PT ;  /* 0x0000000c07577209 */ /* 0x008fe40007810000 */
[----:B------:R-:W-:Y:S01]  /*bf40*/  LOP3.LUT R0, R5, UR17, R26, 0x96, !PT ;  /* 0x0000001105007c12 */ /* 0x000fe2000f8e961a */
[----:B------:R-:W2:Y:S01]  /*bf50*/  SHFL.BFLY PT, R12, R2, 0x1, 0x1f ;  /* 0x0c201f00020c7f89 */ /* 0x000ea200000e0000 */
[----:B------:R-:W-:Y:S02]  /*bf60*/  LOP3.LUT R8, R4, 0xffff, RZ, 0xc0, !PT ;  /* 0x0000ffff04087812 */ /* 0x000fe400078ec0ff */
[----:B------:R-:W-:Y:S02]  /*bf70*/  FMNMX.FTZ R5, R68, R6, !PT ;  /* 0x0000000644057209 */ /* 0x000fe40007810000 */
[----:B------:R-:W-:-:S02]  /*bf80*/  FMNMX.FTZ R6, R137, R190, !PT ;  /* 0x000000be89067209 */ /* 0x000fc40007810000 */
[----:B------:R-:W-:Y:S02]  /*bf90*/  FMNMX.FTZ R5, R184, R5, !PT ;  /* 0x00000005b8057209 */ /* 0x000fe40007810000 */
[----:B------:R-:W-:Y:S02]  /*bfa0*/  LOP3.LUT R9, R4, 0xff, RZ, 0xc0, !PT ;  /* 0x000000ff04097812 */ /* 0x000fe400078ec0ff */
[--C-:B------:R-:W-:Y:S02]  /*bfb0*/  SHF.R.U32.HI R11, RZ, 0x10, R4.reuse ;  /* 0x00000010ff0b7819 */ /* 0x100fe40000011604 */
[----:B------:R-:W-:Y:S02]  /*bfc0*/  SHF.R.U32.HI R13, RZ, 0x18, R4 ;  /* 0x00000018ff0d7819 */ /* 0x000fe40000011604 */
[----:B------:R-:W-:Y:S02]  /*bfd0*/  SHF.R.U32.HI R4, RZ, 0x8, R8 ;  /* 0x00000008ff047819 */ /* 0x000fe40000011608 */
[----:B------:R-:W-:Y:S01]  /*bfe0*/  FMNMX.FTZ R5, R185, R5, !PT ;  /* 0x00000005b9057209 */ /* 0x000fe20007810000 */
[----:B------:R-:W-:Y:S01]  /*bff0*/  FMUL.FTZ R28, R87, c[0x0][0x23c] ;  /* 0x00008f00571c7a20 */ /* 0x000fe20000410000 */
[----:B------:R-:W-:-:S02]  /*c000*/  FMNMX.FTZ R6, R191, R6, !PT ;  /* 0x00000006bf067209 */ /* 0x000fc40007810000 */
[----:B------:R-:W-:Y:S02]  /*c010*/  FSETP.NEU.FTZ.AND P2, PT, R87, -INF , PT ;  /* 0xff8000005700780b */ /* 0x000fe40003f5d000 */
[----:B------:R-:W-:Y:S02]  /*c020*/  PRMT R16, R9, 0x5410, R4 ;  /* 0x0000541009107816 */ /* 0x000fe40000000004 */
[----:B------:R-:W-:Y:S02]  /*c030*/  FMNMX.FTZ R7, R105, R5, !PT ;  /* 0x0000000569077209 */ /* 0x000fe40007810000 */
[----:B------:R-:W-:Y:S02]  /*c040*/  LOP3.LUT R4, R0, 0xffff, RZ, 0xc0, !PT ;  /* 0x0000ffff00047812 */ /* 0x000fe400078ec0ff */
[----:B------:R-:W-:Y:S02]  /*c050*/  FMNMX.FTZ R9, R69, R6, !PT ;  /* 0x0000000645097209 */ /* 0x000fe40007810000 */
[----:B------:R-:W-:-:S02]  /*c060*/  FSEL R28, R28, RZ, P2 ;  /* 0x000000ff1c1c7208 */ /* 0x000fc40001000000 */
[----:B------:R-:W-:Y:S02]  /*c070*/  LOP3.LUT R5, R11, 0xff, RZ, 0xc0, !PT ;  /* 0x000000ff0b057812 */ /* 0x000fe400078ec0ff */
[----:B------:R-:W-:Y:S02]  /*c080*/  FMNMX.FTZ R7, R106, R7, !PT ;  /* 0x000000076a077209 */ /* 0x000fe40007810000 */
[----:B------:R-:W-:Y:S02]  /*c090*/  SHF.R.U32.HI R8, RZ, 0x8, R4 ;  /* 0x00000008ff087819 */ /* 0x000fe40000011604 */
[----:B------:R-:W-:Y:S01]  /*c0a0*/  FMNMX.FTZ R4, R104, R9, !PT ;  /* 0x0000000968047209 */ /* 0x000fe20007810000 */
[----:B------:R-:W-:Y:S01]  /*c0b0*/  FFMA.FTZ R6, R53, c[0x0][0x23c], -R28 ;  /* 0x00008f0035067a23 */ /* 0x000fe2000001081c */
[----:B------:R-:W-:Y:S02]  /*c0c0*/  PRMT R11, R5, 0x5410, R13 ;  /* 0x00005410050b7816 */ /* 0x000fe4000000000d */
[----:B------:R-:W-:-:S02]  /*c0d0*/  FMNMX.FTZ R5, R180, R7, !PT ;  /* 0x00000007b4057209 */ /* 0x000fc40007810000 */
[----:B------:R-:W-:Y:S01]  /*c0e0*/  FMNMX.FTZ R4, R186, R4, !PT ;  /* 0x00000004ba047209 */ /* 0x000fe20007810000 */
[----:B------:R3:W-:Y:S01]  /*c0f0*/  MUFU.EX2 R210, R6 ;  /* 0x0000000600d27308 */ /* 0x0007e20000000800 */
[----:B------:R-:W-:Y:S02]  /*c100*/  FMNMX.FTZ R5, R181, R5, !PT ;  /* 0x00000005b5057209 */ /* 0x000fe40007810000 */
[----:B--2---:R-:W-:Y:S01]  /*c110*/  FMNMX.FTZ R85, R2, R12, !PT ;  /* 0x0000000c02557209 */ /* 0x004fe20007810000 */
[--C-:B------:R-:W-:Y:S01]  /*c120*/  FFMA.FTZ R2, R51, c[0x0][0x23c], -R28.reuse ;  /* 0x00008f0033027a23 */ /* 0x100fe2000001081c */
[----:B------:R-:W-:Y:S02]  /*c130*/  FMNMX.FTZ R4, R187, R4, !PT ;  /* 0x00000004bb047209 */ /* 0x000fe40007810000 */
[----:B------:R-:W-:Y:S01]  /*c140*/  FMNMX.FTZ R5, R100, R5, !PT ;  /* 0x0000000564057209 */ /* 0x000fe20007810000 */
[----:B------:R2:W-:Y:S01]  /*c150*/  MUFU.EX2 R121, R2 ;  /* 0x0000000200797308 */ /* 0x0005e20000000800 */
[C---:B------:R-:W-:Y:S01]  /*c160*/  FMUL.FTZ R29, R85.reuse, c[0x0][0x23c] ;  /* 0x00008f00551d7a20 */ /* 0x040fe20000410000 */
[----:B------:R-:W-:Y:S01]  /*c170*/  FSETP.NEU.FTZ.AND P1, PT, R85, -INF , PT ;  /* 0xff8000005500780b */ /* 0x000fe20003f3d000 */
[----:B---3--:R-:W-:Y:S01]  /*c180*/  FFMA.FTZ R6, R52, c[0x0][0x23c], -R28 ;  /* 0x00008f0034067a23 */ /* 0x008fe2000001081c */
[----:B------:R-:W-:-:S04]  /*c190*/  FMNMX.FTZ R5, R101, R5, !PT ;  /* 0x0000000565057209 */ /* 0x000fc80007810000 */
[----:B------:R3:W-:Y:S01]  /*c1a0*/  MUFU.EX2 R208, R6 ;  /* 0x0000000600d07308 */ /* 0x0007e20000000800 */
[----:B------:R-:W-:Y:S02]  /*c1b0*/  LOP3.LUT R10, R0, 0xff, RZ, 0xc0, !PT ;  /* 0x000000ff000a7812 */ /* 0x000fe400078ec0ff */
[--C-:B--2---:R-:W-:Y:S02]  /*c1c0*/  SHF.R.U32.HI R2, RZ, 0x10, R0.reuse ;  /* 0x00000010ff027819 */ /* 0x104fe40000011600 */
[----:B------:R-:W-:Y:S02]  /*c1d0*/  SHF.R.U32.HI R7, RZ, 0x18, R0 ;  /* 0x00000018ff077819 */ /* 0x000fe40000011600 */
[----:B------:R-:W-:Y:S02]  /*c1e0*/  LOP3.LUT R0, R2, 0xff, RZ, 0xc0, !PT ;  /* 0x000000ff02007812 */ /* 0x000fe400078ec0ff */
[----:B------:R-:W-:Y:S02]  /*c1f0*/  FSEL R29, R29, RZ, P1 ;  /* 0x000000ff1d1d7208 */ /* 0x000fe40000800000 */
[----:B---3--:R-:W-:Y:S01]  /*c200*/  FMNMX.FTZ R6, R107, R4, !PT ;  /* 0x000000046b067209 */ /* 0x008fe20007810000 */
[----:B------:R-:W-:-:S03]  /*c210*/  FFMA.FTZ R4, R50, c[0x0][0x23c], -R28 ;  /* 0x00008f0032047a23 */ /* 0x000fc6000001081c */
[----:B------:R-:W-:Y:S01]  /*c220*/  FMNMX.FTZ R2, R108, R6, !PT ;  /* 0x000000066c027209 */ /* 0x000fe20007810000 */
[----:B------:R2:W3:Y:S01]  /*c230*/  MUFU.EX2 R129, R4 ;  /* 0x0000000400817308 */ /* 0x0004e20000000800 */
[----:B------:R-:W-:Y:S02]  /*c240*/  PRMT R10, R10, 0x5410, R8 ;  /* 0x000054100a0a7816 */ /* 0x000fe40000000008 */
[----:B------:R-:W-:Y:S02]  /*c250*/  FMNMX.FTZ R2, R182, R2, !PT ;  /* 0x00000002b6027209 */ /* 0x000fe40007810000 */
[----:B------:R-:W-:Y:S01]  /*c260*/  PRMT R8, R0, 0x5410, R7 ;  /* 0x0000541000087816 */ /* 0x000fe20000000007 */
[--C-:B------:R-:W-:Y:S01]  /*c270*/  FFMA.FTZ R0, R49, c[0x0][0x23c], -R29.reuse ;  /* 0x00008f0031007a23 */ /* 0x100fe2000001081d */
[----:B------:R-:W-:Y:S02]  /*c280*/  FMNMX.FTZ R2, R183, R2, !PT ;  /* 0x00000002b7027209 */ /* 0x000fe40007810000 */
[----:B--2---:R-:W-:Y:S01]  /*c290*/  FMNMX.FTZ R4, R133, R5, !PT ;  /* 0x0000000585047209 */ /* 0x004fe20007810000 */
[----:B------:R-:W-:-:S03]  /*c2a0*/  FFMA.FTZ R5, R54, c[0x0][0x23c], -R29 ;  /* 0x00008f0036057a23 */ /* 0x000fc6000001081d */
[----:B------:R-:W-:Y:S01]  /*c2b0*/  FMNMX.FTZ R4, R132, R4, !PT ;  /* 0x0000000484047209 */ /* 0x000fe20007810000 */
[----:B------:R2:W-:Y:S03]  /*c2c0*/  MUFU.EX2 R67, R5 ;  /* 0x0000000500437308 */ /* 0x0005e60000000800 */
[----:B------:R-:W-:Y:S02]  /*c2d0*/  FMNMX.FTZ R4, R96, R4, !PT ;  /* 0x0000000460047209 */ /* 0x000fe40007810000 */
[----:B------:R-:W-:-:S03]  /*c2e0*/  FMNMX.FTZ R2, R102, R2, !PT ;  /* 0x0000000266027209 */ /* 0x000fc60007810000 */
[----:B------:R4:W3:Y:S01]  /*c2f0*/  MUFU.EX2 R111, R0 ;  /* 0x00000000006f7308 */ /* 0x0008e20000000800 */
[----:B------:R-:W-:Y:S02]  /*c300*/  FSEL R6, R87, RZ, P2 ;  /* 0x000000ff57067208 */ /* 0x000fe40001000000 */
[----:B--2---:R-:W-:Y:S02]  /*c310*/  FSEL R5, R85, RZ, P1 ;  /* 0x000000ff55057208 */ /* 0x004fe40000800000 */
[----:B-1----:R-:W-:-:S03]  /*c320*/  PRMT R88, R88, 0x7054, R88 ;  /* 0x0000705458587816 */ /* 0x002fc60000000058 */
[----:B------:R-:W-:Y:S01]  /*c330*/  FADD.FTZ R5, R3, -R5 ;  /* 0x8000000503057221 */ /* 0x000fe20000010000 */
[----:B----4-:R-:W-:Y:S01]  /*c340*/  FMNMX.FTZ R0, R97, R4, !PT ;  /* 0x0000000461007209 */ /* 0x010fe20007810000 */
[--C-:B------:R-:W-:Y:S01]  /*c350*/  FFMA.FTZ R3, R55, c[0x0][0x23c], -R29.reuse ;  /* 0x00008f0037037a23 */ /* 0x100fe2000001081d */
[----:B------:R-:W-:Y:S02]  /*c360*/  FMNMX.FTZ R4, R103, R2, !PT ;  /* 0x0000000267047209 */ /* 0x000fe40007810000 */
[----:B------:R-:W-:Y:S01]  /*c370*/  FMNMX.FTZ R2, R238, R0, !PT ;  /* 0x00000000ee027209 */ /* 0x000fe20007810000 */
[----:B------:R1:W-:Y:S01]  /*c380*/  MUFU.EX2 R123, R3 ;  /* 0x00000003007b7308 */ /* 0x0003e20000000800 */
[----:B------:R-:W-:Y:S01]  /*c390*/  FADD.FTZ R7, R136, -R6 ;  /* 0x8000000688077221 */ /* 0x000fe20000010000 */
[----:B------:R-:W-:Y:S01]  /*c3a0*/  HSET2.LE.AND R6, R16, R88, PT ;  /* 0x0000005810067233 */ /* 0x000fe20003803000 */
[----:B---3--:R-:W-:Y:S01]  /*c3b0*/  F2FP.PACK_AB R0, R129, R121 ;  /* 0x000000798100723e */ /* 0x008fe200000000ff */
[----:B------:R-:W-:Y:S01]  /*c3c0*/  IMAD.MOV.U32 R112, RZ, RZ, R128 ;  /* 0x000000ffff707224 */ /* 0x000fe200078e0080 */
[----:B------:R-:W2:Y:S02]  /*c3d0*/  LDSM.16.MT88.4 R16, [R206+0x4000] ;  /* 0x00400000ce10783b */ /* 0x000ea40000004200 */
[----:B------:R-:W-:Y:S01]  /*c3e0*/  LOP3.LUT R6, R6, R0, RZ, 0xc0, !PT ;  /* 0x0000000006067212 */ /* 0x000fe200078ec0ff */
[----:B------:R-:W-:Y:S01]  /*c3f0*/  FFMA.FTZ R0, R64, c[0x0][0x23c], -R29 ;  /* 0x00008f0040007a23 */ /* 0x000fe2000001081d */
[----:B-1----:R-:W-:-:S02]  /*c400*/  FMNMX.FTZ R3, R240, R2, !PT ;  /* 0x00000002f0037209 */ /* 0x002fc40007810000 */
[----:B------:R-:W-:Y:S02]  /*c410*/  FMNMX.FTZ R2, R134, R4, !PT ;  /* 0x0000000486027209 */ /* 0x000fe40007810000 */
[----:B------:R-:W-:Y:S02]  /*c420*/  FMNMX.FTZ R3, R218, R3, !PT ;  /* 0x00000003da037209 */ /* 0x000fe40007810000 */
[----:B------:R-:W-:Y:S02]  /*c430*/  FMNMX.FTZ R2, R135, R2, !PT ;  /* 0x0000000287027209 */ /* 0x000fe40007810000 */
[----:B------:R-:W-:Y:S01]  /*c440*/  FMNMX.FTZ R4, R219, R3, !PT ;  /* 0x00000003db047209 */ /* 0x000fe20007810000 */
[----:B------:R1:W3:Y:S01]  /*c450*/  MUFU.EX2 R207, R0 ;  /* 0x0000000000cf7308 */ /* 0x0002e20000000800 */
[----:B------:R-:W-:Y:S01]  /*c460*/  FMNMX.FTZ R3, R98, R2, !PT ;  /* 0x0000000262037209 */ /* 0x000fe20007810000 */
[----:B------:R-:W-:Y:S01]  /*c470*/  FMUL.FTZ R7, R7, c[0x0][0x23c] ;  /* 0x00008f0007077a20 */ /* 0x000fe20000410000 */
[----:B------:R-:W-:-:S02]  /*c480*/  FMNMX.FTZ R4, R244, R4, !PT ;  /* 0x00000004f4047209 */ /* 0x000fc40007810000 */
[----:B------:R-:W-:Y:S02]  /*c490*/  F2FP.PACK_AB R2, R111, R67 ;  /* 0x000000436f02723e */ /* 0x000fe400000000ff */
[----:B------:R-:W-:Y:S01]  /*c4a0*/  FMNMX.FTZ R3, R99, R3, !PT ;  /* 0x0000000363037209 */ /* 0x000fe20007810000 */
[----:B------:R4:W2:Y:S01]  /*c4b0*/  MUFU.EX2 R176, R7 ;  /* 0x0000000700b07308 */ /* 0x0008a20000000800 */
[----:B------:R-:W-:Y:S01]  /*c4c0*/  FMNMX.FTZ R4, R246, R4, !PT ;  /* 0x00000004f6047209 */ /* 0x000fe20007810000 */
[----:B-1----:R-:W-:Y:S01]  /*c4d0*/  HSET2.LE.AND R0, R11, R88, PT ;  /* 0x000000580b007233 */ /* 0x002fe20003803000 */
[----:B------:R-:W-:-:S04]  /*c4e0*/  IMAD.MOV.U32 R56, RZ, RZ, R94 ;  /* 0x000000ffff387224 */ /* 0x000fc800078e005e */
[----:B----4-:R-:W-:Y:S02]  /*c4f0*/  LOP3.LUT R7, R0, R2, RZ, 0xc0, !PT ;  /* 0x0000000200077212 */ /* 0x010fe400078ec0ff */
[----:B------:R-:W-:Y:S01]  /*c500*/  FMNMX.FTZ R0, R112, R3, !PT ;  /* 0x0000000370007209 */ /* 0x000fe20007810000 */
[----:B------:R-:W-:Y:S01]  /*c510*/  FMUL.FTZ R3, R5, c[0x0][0x23c] ;  /* 0x00008f0005037a20 */ /* 0x000fe20000410000 */
[----:B------:R-:W-:Y:S02]  /*c520*/  FMNMX.FTZ R2, R236, R4, !PT ;  /* 0x00000004ec027209 */ /* 0x000fe40007810000 */
[----:B------:R-:W-:Y:S01]  /*c530*/  FMNMX.FTZ R4, R57, R0, !PT ;  /* 0x0000000039047209 */ /* 0x000fe20007810000 */
[----:B------:R1:W4:Y:S01]  /*c540*/  MUFU.EX2 R136, R3 ;  /* 0x0000000300887308 */ /* 0x0003220000000800 */
[----:B------:R-:W-:Y:S01]  /*c550*/  FMNMX.FTZ R2, R237, R2, !PT ;  /* 0x00000002ed027209 */ /* 0x000fe20007810000 */
[----:B------:R-:W-:Y:S01]  /*c560*/  IMAD.MOV.U32 R66, RZ, RZ, R95 ;  /* 0x000000ffff427224 */ /* 0x000fe200078e005f */
[----:B------:R-:W-:-:S02]  /*c570*/  HSET2.LE.AND R0, R10, R88, PT ;  /* 0x000000580a007233 */ /* 0x000fc40003803000 */
[----:B-1----:R-:W-:Y:S01]  /*c580*/  HSET2.LE.AND R3, R8, R88, PT ;  /* 0x0000005808037233 */ /* 0x002fe20003803000 */
[----:B------:R-:W-:Y:S02]  /*c590*/  FMNMX.FTZ R8, R56, R4, !PT ;  /* 0x0000000438087209 */ /* 0x000fe40007810000 */
[----:B------:R-:W-:Y:S02]  /*c5a0*/  FMNMX.FTZ R4, R249, R2, !PT ;  /* 0x00000002f9047209 */ /* 0x000fe40007810000 */
[----:B------:R-:W-:Y:S02]  /*c5b0*/  F2FP.PACK_AB R2, R208, R210 ;  /* 0x000000d2d002723e */ /* 0x000fe400000000ff */
[----:B------:R-:W-:Y:S02]  /*c5c0*/  FMNMX.FTZ R8, R66, R8, !PT ;  /* 0x0000000842087209 */ /* 0x000fe40007810000 */
[----:B------:R-:W-:Y:S02]  /*c5d0*/  FMNMX.FTZ R9, R252, R4, !PT ;  /* 0x00000004fc097209 */ /* 0x000fe40007810000 */
[----:B------:R-:W-:-:S02]  /*c5e0*/  LOP3.LUT R4, R0, R2, RZ, 0xc0, !PT ;  /* 0x0000000200047212 */ /* 0x000fc400078ec0ff */
[----:B------:R-:W-:Y:S02]  /*c5f0*/  FMNMX.FTZ R0, R130, R8, !PT ;  /* 0x0000000882007209 */ /* 0x000fe40007810000 */
[----:B---3--:R-:W-:Y:S02]  /*c600*/  F2FP.PACK_AB R5, R207, R123 ;  /* 0x0000007bcf05723e */ /* 0x008fe400000000ff */
[----:B------:R-:W-:Y:S01]  /*c610*/  FMNMX.FTZ R0, R131, R0, !PT ;  /* 0x0000000083007209 */ /* 0x000fe20007810000 */
[-C--:B--2---:R-:W-:Y:S01]  /*c620*/  FMUL.FTZ R144, R144, R176.reuse ;  /* 0x000000b090907220 */ /* 0x084fe20000410000 */
[----:B------:R-:W-:Y:S01]  /*c630*/  LOP3.LUT R5, R3, R5, RZ, 0xc0, !PT ;  /* 0x0000000503057212 */ /* 0x000fe200078ec0ff */
[----:B------:R-:W-:Y:S01]  /*c640*/  FMUL.FTZ R145, R145, R176 ;  /* 0x000000b091917220 */ /* 0x000fe20000410000 */
[----:B------:R-:W-:Y:S01]  /*c650*/  FMNMX.FTZ R0, R58, R0, !PT ;  /* 0x000000003a007209 */ /* 0x000fe20007810000 */
[-C--:B----4-:R-:W-:Y:S02]  /*c660*/  FMUL.FTZ R146, R146, R136.reuse ;  /* 0x0000008892927220 */ /* 0x090fe40000410000 */
[----:B------:R-:W-:Y:S01]  /*c670*/  FMUL.FTZ R147, R147, R136 ;  /* 0x0000008893937220 */ /* 0x000fe20000410000 */
[----:B------:R-:W-:-:S02]  /*c680*/  FMNMX.FTZ R0, R122, R0, !PT ;  /* 0x000000007a007209 */ /* 0x000fc40007810000 */
[----:B------:R-:W-:Y:S02]  /*c690*/  FMNMX.FTZ R3, R83, R9, !PT ;  /* 0x0000000953037209 */ /* 0x000fe40007810000 */
[----:B------:R-:W-:Y:S02]  /*c6a0*/  FMNMX.FTZ R0, R217, R0, !PT ;  /* 0x00000000d9007209 */ /* 0x000fe40007810000 */
[----:B------:R-:W-:Y:S01]  /*c6b0*/  HMMA.16816.F32 R44, R4, R32, R144 ;  /* 0x00000020042c723c */ /* 0x000fe20000001890 */
[----:B------:R-:W-:-:S06]  /*c6c0*/  FMNMX.FTZ R3, R77, R3, !PT ;  /* 0x000000034d037209 */ /* 0x000fcc0007810000 */
[----:B------:R-:W-:-:S04]  /*c6d0*/  MOV R147, R110 ;  /* 0x0000006e00937202 */ /* 0x000fc80000000f00 */
[----:B------:R-:W-:Y:S02]  /*c6e0*/  FMNMX.FTZ R2, R147, R0, !PT ;  /* 0x0000000093027209 */ /* 0x000fe40007810000 */
[----:B------:R-:W-:Y:S02]  /*c6f0*/  FMNMX.FTZ R3, R239, R3, !PT ;  /* 0x00000003ef037209 */ /* 0x000fe40007810000 */
[----:B------:R-:W-:Y:S02]  /*c700*/  FMNMX.FTZ R2, R80, R2, !PT ;  /* 0x0000000250027209 */ /* 0x000fe40007810000 */
[----:B------:R-:W-:Y:S02]  /*c710*/  FMNMX.FTZ R3, R89, R3, !PT ;  /* 0x0000000359037209 */ /* 0x000fe40007810000 */
[----:B------:R-:W-:Y:S01]  /*c720*/  FMNMX.FTZ R2, R79, R2, !PT ;  /* 0x000000024f027209 */ /* 0x000fe20007810000 */
[----:B------:R-:W-:Y:S01]  /*c730*/  IMAD.WIDE.U32 R94, R23, -0x326172a9, RZ ;  /* 0xcd9e8d57175e7825 */ /* 0x000fe200078e00ff */
[----:B------:R-:W-:-:S02]  /*c740*/  FMNMX.FTZ R3, R78, R3, !PT ;  /* 0x000000034e037209 */ /* 0x000fc40007810000 */
[----:B------:R-:W-:Y:S01]  /*c750*/  FMNMX.FTZ R2, R120, R2, !PT ;  /* 0x0000000278027209 */ /* 0x000fe20007810000 */
[-C--:B------:R-:W-:Y:S02]  /*c760*/  FMUL.FTZ R148, R148, R176.reuse ;  /* 0x000000b094947220 */ /* 0x080fe40000410000 */
[----:B------:R-:W-:Y:S02]  /*c770*/  FMUL.FTZ R149, R149, R176 ;  /* 0x000000b095957220 */ /* 0x000fe40000410000 */
[-C--:B------:R-:W-:Y:S02]  /*c780*/  FMUL.FTZ R150, R150, R136.reuse ;  /* 0x0000008896967220 */ /* 0x080fe40000410000 */
[----:B------:R-:W-:Y:S02]  /*c790*/  FMUL.FTZ R151, R151, R136 ;  /* 0x0000008897977220 */ /* 0x000fe40000410000 */
[-C--:B------:R-:W-:Y:S02]  /*c7a0*/  FMUL.FTZ R160, R160, R176.reuse ;  /* 0x000000b0a0a07220 */ /* 0x080fe40000410000 */
[----:B------:R-:W-:-:S02]  /*c7b0*/  FMUL.FTZ R161, R161, R176 ;  /* 0x000000b0a1a17220 */ /* 0x000fc40000410000 */
[-C--:B------:R-:W-:Y:S02]  /*c7c0*/  FMUL.FTZ R162, R162, R136.reuse ;  /* 0x00000088a2a27220 */ /* 0x080fe40000410000 */
[----:B------:R-:W-:Y:S02]  /*c7d0*/  FMUL.FTZ R163, R163, R136 ;  /* 0x00000088a3a37220 */ /* 0x000fe40000410000 */
[-C--:B------:R-:W-:Y:S02]  /*c7e0*/  FMUL.FTZ R164, R164, R176.reuse ;  /* 0x000000b0a4a47220 */ /* 0x080fe40000410000 */
[----:B------:R-:W-:Y:S02]  /*c7f0*/  FMUL.FTZ R165, R165, R176 ;  /* 0x000000b0a5a57220 */ /* 0x000fe40000410000 */
[-C--:B------:R-:W-:Y:S02]  /*c800*/  FMUL.FTZ R166, R166, R136.reuse ;  /* 0x00000088a6a67220 */ /* 0x080fe40000410000 */
[----:B------:R-:W-:Y:S01]  /*c810*/  FMUL.FTZ R167, R167, R136 ;  /* 0x00000088a7a77220 */ /* 0x000fe20000410000 */
[----:B------:R-:W-:-:S02]  /*c820*/  FMNMX.FTZ R0, R76, R3, !PT ;  /* 0x000000034c007209 */ /* 0x000fc40007810000 */
[----:B------:R-:W-:Y:S02]  /*c830*/  FMNMX.FTZ R2, R109, R2, !PT ;  /* 0x000000026d027209 */ /* 0x000fe40007810000 */
[----:B------:R-:W-:Y:S01]  /*c840*/  LOP3.LUT R3, R95, R22, RZ, 0x3c, !PT ;  /* 0x000000165f037212 */ /* 0x000fe200078e3cff */
[----:B------:R-:W-:Y:S01]  /*c850*/  HMMA.16816.F32 R148, R4, R34, R148 ;  /* 0x000000220494723c */ /* 0x000fe20000001894 */
[----:B------:R-:W-:-:S03]  /*c860*/  FMNMX.FTZ R2, R92, R2, !PT ;  /* 0x000000025c027209 */ /* 0x000fc60007810000 */
[----:B------:R-:W-:-:S04]  /*c870*/  IMAD.WIDE.U32 R48, R3, -0x2daee0ad, RZ ;  /* 0xd2511f5303307825 */ /* 0x000fc800078e00ff */
[----:B------:R-:W-:Y:S01]  /*c880*/  HMMA.16816.F32 R60, R4, R16, R160 ;  /* 0x00000010043c723c */ /* 0x000fe200000018a0 */
[----:B------:R-:W-:-:S07]  /*c890*/  LOP3.LUT R3, R49, UR14, R74, 0x96, !PT ;  /* 0x0000000e31037c12 */ /* 0x000fce000f8e964a */
[----:B------:R-:W-:Y:S01]  /*c8a0*/  HMMA.16816.F32 R52, R4, R18, R164 ;  /* 0x000000120434723c */ /* 0x000fe200000018a4 */
[----:B------:R-:W1:Y:S06]  /*c8b0*/  SHFL.BFLY PT, R7, R0, 0x2, 0x1f ;  /* 0x0c401f0000077f89 */ /* 0x000e6c00000e0000 */
[----:B------:R-:W-:Y:S01]  /*c8c0*/  FMNMX.FTZ R6, R93, R2, !PT ;  /* 0x000000025d067209 */ /* 0x000fe20007810000 */
[----:B------:R-:W-:-:S04]  /*c8d0*/  IMAD.WIDE.U32 R36, R3, -0x326172a9, RZ ;  /* 0xcd9e8d5703247825 */ /* 0x000fc800078e00ff */
[----:B------:R-:W2:Y:S01]  /*c8e0*/  SHFL.BFLY PT, R8, R6, 0x2, 0x1f ;  /* 0x0c401f0006087f89 */ /* 0x000ea200000e0000 */
[----:B------:R-:W-:Y:S02]  /*c8f0*/  LOP3.LUT R2, R15, UR15, R94, 0x96, !PT ;  /* 0x0000000f0f027c12 */ /* 0x000fe4000f8e965e */
[----:B------:R-:W-:-:S03]  /*c900*/  LOP3.LUT R4, R37, UR13, R14, 0x96, !PT ;  /* 0x0000000d25047c12 */ /* 0x000fc6000f8e960e */
[----:B------:R-:W-:-:S04]  /*c910*/  IMAD.WIDE.U32 R2, R2, -0x2daee0ad, RZ ;  /* 0xd2511f5302027825 */ /* 0x000fc800078e00ff */
[----:B------:R-:W-:Y:S01]  /*c920*/  IMAD.WIDE.U32 R4, R4, -0x2daee0ad, RZ ;  /* 0xd2511f5304047825 */ /* 0x000fe200078e00ff */
[----:B-1----:R-:W-:-:S04]  /*c930*/  FMNMX.FTZ R7, R0, R7, !PT ;  /* 0x0000000700077209 */ /* 0x002fc80007810000 */
[----:B------:R-:W-:Y:S02]  /*c940*/  LOP3.LUT R0, R5, UR10, R2, 0x96, !PT ;  /* 0x0000000a05007c12 */ /* 0x000fe4000f8e9602 */
[----:B------:R-:W-:Y:S01]  /*c950*/  LOP3.LUT R3, R3, UR12, R48, 0x96, !PT ;  /* 0x0000000c03037c12 */ /* 0x000fe2000f8e9630 */
[----:B------:R-:W1:Y:S02]  /*c960*/  SHFL.BFLY PT, R9, R7, 0x1, 0x1f ;  /* 0x0c201f0007097f89 */ /* 0x000e6400000e0000 */
[----:B------:R-:W-:Y:S01]  /*c970*/  IMAD.WIDE.U32 R24, R0, -0x326172a9, RZ ;  /* 0xcd9e8d5700187825 */ /* 0x000fe200078e00ff */
[----:B--2---:R-:W-:-:S03]  /*c980*/  FMNMX.FTZ R0, R6, R8, !PT ;  /* 0x0000000806007209 */ /* 0x004fc60007810000 */
[----:B------:R-:W-:Y:S02]  /*c990*/  IMAD.WIDE.U32 R2, R3, -0x326172a9, RZ ;  /* 0xcd9e8d5703027825 */ /* 0x000fe400078e00ff */
[----:B------:R-:W2:Y:S03]  /*c9a0*/  SHFL.BFLY PT, R8, R0, 0x1, 0x1f ;  /* 0x0c201f0000087f89 */ /* 0x000ea600000e0000 */
[----:B------:R-:W-:Y:S02]  /*c9b0*/  LOP3.LUT R3, R3, UR11, R36, 0x96, !PT ;  /* 0x0000000b03037c12 */ /* 0x000fe4000f8e9624 */
[----:B------:R-:W-:Y:S01]  /*c9c0*/  LOP3.LUT R5, R25, UR9, R2, 0x96, !PT ;  /* 0x0000000919057c12 */ /* 0x000fe2000f8e9602 */
[----:B------:R-:W-:Y:S02]  /*c9d0*/  IMAD.MOV.U32 R42, RZ, RZ, R21 ;  /* 0x000000ffff2a7224 */ /* 0x000fe400078e0015 */
[----:B------:R-:W-:-:S02]  /*c9e0*/  IMAD.MOV.U32 R43, RZ, RZ, R20 ;  /* 0x000000ffff2b7224 */ /* 0x000fc400078e0014 */
[----:B------:R-:W-:-:S04]  /*c9f0*/  IMAD.WIDE.U32 R2, R3, -0x2daee0ad, RZ ;  /* 0xd2511f5303027825 */ /* 0x000fc800078e00ff */
[----:B------:R-:W-:Y:S01]  /*ca00*/  IMAD.WIDE.U32 R20, R5, -0x2daee0ad, RZ ;  /* 0xd2511f5305147825 */ /* 0x000fe200078e00ff */
[----:B------:R-:W-:-:S04]  /*ca10*/  LOP3.LUT R10, R3, UR8, R4, 0x96, !PT ;  /* 0x00000008030a7c12 */ /* 0x000fc8000f8e9604 */
[----:B------:R-:W-:Y:S02]  /*ca20*/  LOP3.LUT R2, R21, UR6, R2, 0x96, !PT ;  /* 0x0000000615027c12 */ /* 0x000fe4000f8e9602 */
[----:B-1----:R-:W-:-:S03]  /*ca30*/  FMNMX.FTZ R50, R7, R9, !PT ;  /* 0x0000000907327209 */ /* 0x002fc60007810000 */
[----:B------:R-:W-:Y:S01]  /*ca40*/  IMAD.WIDE.U32 R2, R2, -0x326172a9, RZ ;  /* 0xcd9e8d5702027825 */ /* 0x000fe200078e00ff */
[----:B--2---:R-:W-:-:S04]  /*ca50*/  FMNMX.FTZ R49, R0, R8, !PT ;  /* 0x0000000800317209 */ /* 0x004fc80007810000 */
[----:B------:R-:W-:Y:S01]  /*ca60*/  LOP3.LUT R4, R2, 0xffff, RZ, 0xc0, !PT ;  /* 0x0000ffff02047812 */ /* 0x000fe200078ec0ff */
[C---:B------:R-:W-:Y:S01]  /*ca70*/  FMUL.FTZ R6, R50.reuse, c[0x0][0x23c] ;  /* 0x00008f0032067a20 */ /* 0x040fe20000410000 */
[----:B------:R-:W-:Y:S02]  /*ca80*/  SHF.R.U32.HI R0, RZ, 0x10, R2 ;  /* 0x00000010ff007819 */ /* 0x000fe40000011602 */
[----:B------:R-:W-:Y:S02]  /*ca90*/  FSETP.NEU.FTZ.AND P2, PT, R50, -INF , PT ;  /* 0xff8000003200780b */ /* 0x000fe40003f5d000 */
[----:B------:R-:W-:Y:S01]  /*caa0*/  SHF.R.U32.HI R5, RZ, 0x8, R4 ;  /* 0x00000008ff057819 */ /* 0x000fe20000011604 */
[----:B------:R-:W-:Y:S01]  /*cab0*/  IMAD.WIDE.U32 R10, R10, -0x326172a9, RZ ;  /* 0xcd9e8d570a0a7825 */ /* 0x000fe200078e00ff */
[----:B------:R-:W-:Y:S02]  /*cac0*/  LOP3.LUT R4, R2, 0xff, RZ, 0xc0, !PT ;  /* 0x000000ff02047812 */ /* 0x000fe400078ec0ff */
[----:B------:R-:W-:-:S02]  /*cad0*/  LOP3.LUT R0, R0, 0xff, RZ, 0xc0, !PT ;  /* 0x000000ff00007812 */ /* 0x000fc400078ec0ff */
[----:B------:R-:W-:Y:S02]  /*cae0*/  SHF.R.U32.HI R2, RZ, 0x18, R2 ;  /* 0x00000018ff027819 */ /* 0x000fe40000011602 */
[----:B------:R-:W-:Y:S02]  /*caf0*/  FSEL R22, R6, RZ, P2 ;  /* 0x000000ff06167208 */ /* 0x000fe40001000000 */
[----:B------:R-:W-:Y:S01]  /*cb00*/  PRMT R7, R0, 0x5410, R2 ;  /* 0x0000541000077816 */ /* 0x000fe20000000002 */
[----:B------:R-:W-:Y:S01]  /*cb10*/  FMUL.FTZ R0, R49, c[0x0][0x23c] ;  /* 0x00008f0031007a20 */ /* 0x000fe20000410000 */
[----:B------:R-:W-:Y:S01]  /*cb20*/  PRMT R6, R4, 0x5410, R5 ;  /* 0x0000541004067816 */ /* 0x000fe20000000005 */
[----:B------:R-:W-:Y:S01]  /*cb30*/  FFMA.FTZ R4, R188, c[0x0][0x23c], -R22 ;  /* 0x00008f00bc047a23 */ /* 0x000fe20000010816 */
[----:B------:R-:W-:Y:S01]  /*cb40*/  LOP3.LUT R2, R3, UR17, R10, 0x96, !PT ;  /* 0x0000001103027c12 */ /* 0x000fe2000f8e960a */
[----:B------:R-:W-:Y:S01]  /*cb50*/  FFMA.FTZ R3, R65, c[0x0][0x23c], -R22 ;  /* 0x00008f0041037a23 */ /* 0x000fe20000010816 */
[----:B------:R-:W-:Y:S01]  /*cb60*/  FSETP.NEU.FTZ.AND P1, PT, R49, -INF , PT ;  /* 0xff8000003100780b */ /* 0x000fe20003f3d000 */
[----:B------:R1:W-:Y:S03]  /*cb70*/  MUFU.EX2 R73, R4 ;  /* 0x0000000400497308 */ /* 0x0003e60000000800 */
[----:B------:R-:W-:-:S02]  /*cb80*/  FSEL R23, R0, RZ, P1 ;  /* 0x000000ff00177208 */ /* 0x000fc40000800000 */
[----:B------:R-:W-:-:S03]  /*cb90*/  LOP3.LUT R0, R2, 0xffff, RZ, 0xc0, !PT ;  /* 0x0000ffff02007812 */ /* 0x000fc600078ec0ff */
[----:B------:R2:W-:Y:S01]  /*cba0*/  MUFU.EX2 R204, R3 ;  /* 0x0000000300cc7308 */ /* 0x0005e20000000800 */
[----:B-1----:R-:W-:-:S07]  /*cbb0*/  FFMA.FTZ R4, R189, c[0x0][0x23c], -R22 ;  /* 0x00008f00bd047a23 */ /* 0x002fce0000010816 */
[----:B------:R1:W-:Y:S01]  /*cbc0*/  MUFU.EX2 R188, R4 ;  /* 0x0000000400bc7308 */ /* 0x0003e20000000800 */
[----:B--2---:R-:W-:-:S07]  /*cbd0*/  FFMA.FTZ R3, R68, c[0x0][0x23c], -R22 ;  /* 0x00008f0044037a23 */ /* 0x004fce0000010816 */
[----:B------:R2:W3:Y:S01]  /*cbe0*/  MUFU.EX2 R145, R3 ;  /* 0x0000000300917308 */ /* 0x0004e20000000800 */
[----:B-1----:R-:W-:-:S07]  /*cbf0*/  FFMA.FTZ R4, R190, c[0x0][0x23c], -R23 ;  /* 0x00008f00be047a23 */ /* 0x002fce0000010817 */
[----:B------:R1:W-:Y:S01]  /*cc00*/  MUFU.EX2 R211, R4 ;  /* 0x0000000400d37308 */ /* 0x0003e20000000800 */
[----:B--2---:R-:W-:Y:S02]  /*cc10*/  SHF.R.U32.HI R3, RZ, 0x8, R0 ;  /* 0x00000008ff037819 */ /* 0x004fe40000011600 */
[----:B------:R-:W-:-:S04]  /*cc20*/  LOP3.LUT R0, R2, 0xff, RZ, 0xc0, !PT ;  /* 0x000000ff02007812 */ /* 0x000fc800078ec0ff */
[----:B-1----:R-:W-:Y:S01]  /*cc30*/  PRMT R4, R0, 0x5410, R3 ;  /* 0x0000541000047816 */ /* 0x002fe20000000003 */
[--C-:B------:R-:W-:Y:S01]  /*cc40*/  FFMA.FTZ R0, R69, c[0x0][0x23c], -R23.reuse ;  /* 0x00008f0045007a23 */ /* 0x100fe20000010817 */
[--C-:B------:R-:W-:Y:S02]  /*cc50*/  SHF.R.U32.HI R3, RZ, 0x10, R2.reuse ;  /* 0x00000010ff037819 */ /* 0x100fe40000011602 */
[----:B------:R-:W-:Y:S01]  /*cc60*/  SHF.R.U32.HI R2, RZ, 0x18, R2 ;  /* 0x00000018ff027819 */ /* 0x000fe20000011602 */
[----:B------:R1:W-:Y:S02]  /*cc70*/  MUFU.EX2 R216, R0 ;  /* 0x0000000000d87308 */ /* 0x0003e40000000800 */
[----:B-1----:R-:W-:Y:S01]  /*cc80*/  LOP3.LUT R0, R3, 0xff, RZ, 0xc0, !PT ;  /* 0x000000ff03007812 */ /* 0x002fe200078ec0ff */
[----:B------:R-:W-:-:S03]  /*cc90*/  FFMA.FTZ R3, R104, c[0x0][0x23c], -R23 ;  /* 0x00008f0068037a23 */ /* 0x000fc60000010817 */
[----:B------:R-:W-:Y:S02]  /*cca0*/  PRMT R5, R0, 0x5410, R2 ;  /* 0x0000541000057816 */ /* 0x000fe40000000002 */
[----:B------:R1:W2:Y:S01]  /*ccb0*/  MUFU.EX2 R144, R3 ;  /* 0x0000000300907308 */ /* 0x0002a20000000800 */
[----:B------:R-:W-:Y:S01]  /*ccc0*/  FSEL R2, R50, RZ, P2 ;  /* 0x000000ff32027208 */ /* 0x000fe20001000000 */
[----:B------:R-:W-:-:S04]  /*ccd0*/  FFMA.FTZ R0, R191, c[0x0][0x23c], -R23 ;  /* 0x00008f00bf007a23 */ /* 0x000fc80000010817 */
[----:B------:R-:W-:Y:S02]  /*cce0*/  FADD.FTZ R2, R138, -R2 ;  /* 0x800000028a027221 */ /* 0x000fe40000010000 */
[----:B------:R4:W2:Y:S02]  /*ccf0*/  MUFU.EX2 R138, R0 ;  /* 0x00000000008a7308 */ /* 0x0008a40000000800 */
[----:B------:R-:W-:Y:S01]  /*cd00*/  FMUL.FTZ R8, R2, c[0x0][0x23c] ;  /* 0x00008f0002087a20 */ /* 0x000fe20000410000 */
[----:B---3--:R-:W-:Y:S02]  /*cd10*/  F2FP.PACK_AB R2, R145, R204 ;  /* 0x000000cc9102723e */ /* 0x008fe400000000ff */
[----:B-1----:R-:W-:Y:S01]  /*cd20*/  FSEL R3, R49, RZ, P1 ;  /* 0x000000ff31037208 */ /* 0x002fe20000800000 */
[----:B----4-:R-:W-:-:S04]  /*cd30*/  HSET2.LE.AND R0, R6, R88, PT ;  /* 0x0000005806007233 */ /* 0x010fc80003803000 */
[----:B------:R-:W-:Y:S01]  /*cd40*/  FADD.FTZ R3, R137, -R3 ;  /* 0x8000000389037221 */ /* 0x000fe20000010000 */
[----:B------:R-:W-:Y:S01]  /*cd50*/  LOP3.LUT R6, R0, R2, RZ, 0xc0, !PT ;  /* 0x0000000200067212 */ /* 0x000fe200078ec0ff */
[----:B------:R-:W-:Y:S01]  /*cd60*/  HSET2.LE.AND R0, R7, R88, PT ;  /* 0x0000005807007233 */ /* 0x000fe20003803000 */
[----:B--2---:R-:W-:Y:S01]  /*cd70*/  F2FP.PACK_AB R2, R144, R216 ;  /* 0x000000d89002723e */ /* 0x004fe200000000ff */
[----:B------:R-:W-:-:S03]  /*cd80*/  FMUL.FTZ R3, R3, c[0x0][0x23c] ;  /* 0x00008f0003037a20 */ /* 0x000fc60000410000 */
[----:B------:R-:W-:Y:S01]  /*cd90*/  LOP3.LUT R7, R0, R2, RZ, 0xc0, !PT ;  /* 0x0000000200077212 */ /* 0x000fe200078ec0ff */
[--C-:B------:R-:W-:Y:S01]  /*cda0*/  HSET2.LE.AND R0, R4, R88.reuse, PT ;  /* 0x0000005804007233 */ /* 0x100fe20003803000 */
[----:B------:R-:W-:Y:S01]  /*cdb0*/  F2FP.PACK_AB R2, R188, R73 ;  /* 0x00000049bc02723e */ /* 0x000fe200000000ff */
[----:B------:R-:W1:Y:S03]  /*cdc0*/  MUFU.EX2 R51, R8 ;  /* 0x0000000800337308 */ /* 0x000e660000000800 */
[----:B------:R-:W-:Y:S01]  /*cdd0*/  LOP3.LUT R4, R0, R2, RZ, 0xc0, !PT ;  /* 0x0000000200047212 */ /* 0x000fe200078ec0ff */
[----:B------:R-:W-:-:S04]  /*cde0*/  HSET2.LE.AND R0, R5, R88, PT ;  /* 0x0000005805007233 */ /* 0x000fc80003803000 */
[----:B------:R-:W2:Y:S01]  /*cdf0*/  MUFU.EX2 R115, R3 ;  /* 0x0000000300737308 */ /* 0x000ea20000000800 */
[----:B------:R-:W-:-:S04]  /*ce00*/  F2FP.PACK_AB R2, R138, R211 ;  /* 0x000000d38a02723e */ /* 0x000fc800000000ff */
[----:B------:R-:W-:Y:S01]  /*ce10*/  LOP3.LUT R5, R0, R2, RZ, 0xc0, !PT ;  /* 0x0000000200057212 */ /* 0x000fe200078ec0ff */
[----:B------:R-:W-:Y:S01]  /*ce20*/  FFMA.FTZ R0, R228, c[0x0][0x23c], -R28 ;  /* 0x00008f00e4007a23 */ /* 0x000fe2000001081c */
[----:B------:R-:W-:Y:S01]  /*ce30*/  LOP3.LUT R2, R27, UR7, R30, 0x96, !PT ;  /* 0x000000071b027c12 */ /* 0x000fe2000f8e961e */
[-C--:B-1----:R-:W-:Y:S02]  /*ce40*/  FMUL.FTZ R140, R140, R51.reuse ;  /* 0x000000338c8c7220 */ /* 0x082fe40000410000 */
[----:B------:R1:W-:Y:S01]  /*ce50*/  MUFU.EX2 R12, R0 ;  /* 0x00000000000c7308 */ /* 0x0003e20000000800 */
[-C--:B------:R-:W-:Y:S02]  /*ce60*/  FMUL.FTZ R141, R141, R51.reuse ;  /* 0x000000338d8d7220 */ /* 0x080fe40000410000 */
[-C--:B------:R-:W-:Y:S02]  /*ce70*/  FMUL.FTZ R152, R152, R51.reuse ;  /* 0x0000003398987220 */ /* 0x080fe40000410000 */
[----:B------:R-:W-:-:S02]  /*ce80*/  FMUL.FTZ R153, R153, R51 ;  /* 0x0000003399997220 */ /* 0x000fc40000410000 */
[-C--:B--2---:R-:W-:Y:S02]  /*ce90*/  FMUL.FTZ R142, R142, R115.reuse ;  /* 0x000000738e8e7220 */ /* 0x084fe40000410000 */
[-C--:B------:R-:W-:Y:S02]  /*cea0*/  FMUL.FTZ R143, R143, R115.reuse ;  /* 0x000000738f8f7220 */ /* 0x080fe40000410000 */
[-C--:B------:R-:W-:Y:S02]  /*ceb0*/  FMUL.FTZ R154, R154, R115.reuse ;  /* 0x000000739a9a7220 */ /* 0x080fe40000410000 */
[----:B------:R-:W-:Y:S02]  /*cec0*/  FMUL.FTZ R155, R155, R115 ;  /* 0x000000739b9b7220 */ /* 0x000fe40000410000 */
[----:B------:R-:W-:Y:S02]  /*ced0*/  FMUL.FTZ R156, R156, R51 ;  /* 0x000000339c9c7220 */ /* 0x000fe40000410000 */
[----:B-1----:R-:W-:-:S02]  /*cee0*/  FFMA.FTZ R0, R229, c[0x0][0x23c], -R28 ;  /* 0x00008f00e5007a23 */ /* 0x002fc4000001081c */
[----:B------:R-:W-:Y:S02]  /*cef0*/  FMUL.FTZ R157, R157, R51 ;  /* 0x000000339d9d7220 */ /* 0x000fe40000410000 */
[-C--:B------:R-:W-:Y:S02]  /*cf00*/  FMUL.FTZ R158, R158, R115.reuse ;  /* 0x000000739e9e7220 */ /* 0x080fe40000410000 */
[----:B------:R-:W-:Y:S02]  /*cf10*/  FMUL.FTZ R159, R159, R115 ;  /* 0x000000739f9f7220 */ /* 0x000fe40000410000 */
[-C--:B------:R-:W-:Y:S02]  /*cf20*/  FMUL.FTZ R168, R168, R51.reuse ;  /* 0x00000033a8a87220 */ /* 0x080fe40000410000 */
[----:B------:R-:W-:Y:S02]  /*cf30*/  FMUL.FTZ R169, R169, R51 ;  /* 0x00000033a9a97220 */ /* 0x000fe40000410000 */
[----:B------:R-:W-:-:S02]  /*cf40*/  FMUL.FTZ R170, R170, R115 ;  /* 0x00000073aaaa7220 */ /* 0x000fc40000410000 */
[----:B------:R-:W-:Y:S01]  /*cf50*/  FMUL.FTZ R171, R171, R115 ;  /* 0x00000073abab7220 */ /* 0x000fe20000410000 */
[----:B------:R1:W-:Y:S01]  /*cf60*/  MUFU.EX2 R110, R0 ;  /* 0x00000000006e7308 */ /* 0x0003e20000000800 */
[----:B------:R-:W-:Y:S01]  /*cf70*/  IMAD.WIDE.U32 R2, R2, -0x2daee0ad, RZ ;  /* 0xd2511f5302027825 */ /* 0x000fe200078e00ff */
[C---:B------:R-:W-:Y:S08]  /*cf80*/  HMMA.16816.F32 R140, R4.reuse, R32, R140 ;  /* 0x00000020048c723c */ /* 0x040ff0000000188c */
[----:B------:R-:W-:Y:S01]  /*cf90*/  HMMA.16816.F32 R152, R4, R34, R152 ;  /* 0x000000220498723c */ /* 0x000fe20000001898 */
[----:B-1----:R-:W-:-:S07]  /*cfa0*/  FFMA.FTZ R0, R172, c[0x0][0x23c], -R28 ;  /* 0x00008f00ac007a23 */ /* 0x002fce000001081c */
[C---:B------:R-:W-:Y:S01]  /*cfb0*/  HMMA.16816.F32 R156, R4.reuse, R16, R156 ;  /* 0x00000010049c723c */ /* 0x040fe2000000189c */
[----:B------:R1:W-:Y:S07]  /*cfc0*/  MUFU.EX2 R128, R0 ;  /* 0x0000000000807308 */ /* 0x0003ee0000000800 */
[----:B------:R-:W-:Y:S01]  /*cfd0*/  HMMA.16816.F32 R168, R4, R18, R168 ;  /* 0x0000001204a8723c */ /* 0x000fe200000018a8 */
[----:B------:R-:W-:Y:S01]  /*cfe0*/  SHF.R.U32.HI R8, RZ, 0x18, R2 ;  /* 0x00000018ff087819 */ /* 0x000fe20000011602 */
[----:B------:R-:W-:Y:S05]  /*cff0*/  LDSM.16.MT88.4 R16, [R206+0x4400] ;  /* 0x00440000ce10783b */ /* 0x000fea0000004200 */
[----:B------:R-:W-:Y:S01]  /*d000*/  FFMA.FTZ R4, R173, c[0x0][0x23c], -R28 ;  /* 0x00008f00ad047a23 */ /* 0x000fe2000001081c */
[----:B-1----:R-:W-:-:S03]  /*d010*/  LOP3.LUT R0, R2, 0xffff, RZ, 0xc0, !PT ;  /* 0x0000ffff02007812 */ /* 0x002fc600078ec0ff */
[----:B------:R1:W2:Y:S01]  /*d020*/  MUFU.EX2 R213, R4 ;  /* 0x0000000400d57308 */ /* 0x0002a20000000800 */
[----:B------:R-:W-:Y:S01]  /*d030*/  LOP3.LUT R6, R2, 0xff, RZ, 0xc0, !PT ;  /* 0x000000ff02067812 */ /* 0x000fe200078ec0ff */
[----:B------:R-:W-:Y:S01]  /*d040*/  FFMA.FTZ R5, R230, c[0x0][0x23c], -R29 ;  /* 0x00008f00e6057a23 */ /* 0x000fe2000001081d */
[----:B-1----:R-:W-:Y:S02]  /*d050*/  SHF.R.U32.HI R4, RZ, 0x8, R0 ;  /* 0x00000008ff047819 */ /* 0x002fe40000011600 */
[----:B------:R-:W-:Y:S02]  /*d060*/  LOP3.LUT R0, R3, UR16, R40, 0x96, !PT ;  /* 0x0000001003007c12 */ /* 0x000fe4000f8e9628 */
[----:B------:R-:W-:Y:S02]  /*d070*/  SHF.R.U32.HI R3, RZ, 0x10, R2 ;  /* 0x00000010ff037819 */ /* 0x000fe40000011602 */
[----:B------:R-:W-:Y:S02]  /*d080*/  PRMT R10, R6, 0x5410, R4 ;  /* 0x00005410060a7816 */ /* 0x000fe40000000004 */
[----:B------:R-:W-:-:S02]  /*d090*/  LOP3.LUT R2, R0, 0xffff, RZ, 0xc0, !PT ;  /* 0x0000ffff00027812 */ /* 0x000fc400078ec0ff */
[----:B------:R-:W-:Y:S02]  /*d0a0*/  LOP3.LUT R6, R3, 0xff, RZ, 0xc0, !PT ;  /* 0x000000ff03067812 */ /* 0x000fe400078ec0ff */
[----:B------:R-:W-:Y:S02]  /*d0b0*/  SHF.R.U32.HI R3, RZ, 0x10, R0 ;  /* 0x00000010ff037819 */ /* 0x000fe40000011600 */
[----:B------:R-:W-:Y:S01]  /*d0c0*/  SHF.R.U32.HI R4, RZ, 0x8, R2 ;  /* 0x00000008ff047819 */ /* 0x000fe20000011602 */
[----:B------:R1:W-:Y:S01]  /*d0d0*/  MUFU.EX2 R212, R5 ;  /* 0x0000000500d47308 */ /* 0x0003e20000000800 */
[----:B------:R-:W-:Y:S02]  /*d0e0*/  LOP3.LUT R7, R0, 0xff, RZ, 0xc0, !PT ;  /* 0x000000ff00077812 */ /* 0x000fe400078ec0ff */
[----:B------:R-:W-:Y:S02]  /*d0f0*/  SHF.R.U32.HI R2, RZ, 0x18, R0 ;  /* 0x00000018ff027819 */ /* 0x000fe40000011600 */
[----:B------:R-:W-:Y:S01]  /*d100*/  LOP3.LUT R0, R3, 0xff, RZ, 0xc0, !PT ;  /* 0x000000ff03007812 */ /* 0x000fe200078ec0ff */
[----:B------:R-:W-:-:S04]  /*d110*/  FFMA.FTZ R3, R175, c[0x0][0x23c], -R29 ;  /* 0x00008f00af037a23 */ /* 0x000fc8000001081d */
[----:B------:R-:W-:Y:S01]  /*d120*/  MUFU.EX2 R26, R3 ;  /* 0x00000003001a7308 */ /* 0x000fe20000000800 */
[----:B-1----:R-:W-:-:S07]  /*d130*/  FFMA.FTZ R5, R174, c[0x0][0x23c], -R29 ;  /* 0x00008f00ae057a23 */ /* 0x002fce000001081d */
[----:B------:R1:W3:Y:S01]  /*d140*/  MUFU.EX2 R209, R5 ;  /* 0x0000000500d17308 */ /* 0x0002e20000000800 */
[----:B------:R-:W-:Y:S01]  /*d150*/  PRMT R9, R0, 0x5410, R2 ;  /* 0x0000541000097816 */ /* 0x000fe20000000002 */
[----:B------:R-:W-:Y:S01]  /*d160*/  HSET2.LE.AND R0, R10, R88, PT ;  /* 0x000000580a007233 */ /* 0x000fe20003803000 */
[----:B--2---:R-:W-:Y:S01]  /*d170*/  F2FP.PACK_AB R2, R213, R128 ;  /* 0x00000080d502723e */ /* 0x004fe200000000ff */
[----:B------:R-:W-:Y:S02]  /*d180*/  IMAD.MOV.U32 R175, RZ, RZ, R12 ;  /* 0x000000ffffaf7224 */ /* 0x000fe400078e000c */
[----:B------:R-:W2:Y:S01]  /*d190*/  LDSM.16.MT88.4 R12, [R205+0x4400] ;  /* 0x00440000cd0c783b */ /* 0x000ea20000004200 */
[----:B-1----:R-:W-:Y:S02]  /*d1a0*/  PRMT R5, R6, 0x5410, R8 ;  /* 0x0000541006057816 */ /* 0x002fe40000000008 */
[----:B------:R-:W-:Y:S01]  /*d1b0*/  PRMT R8, R7, 0x5410, R4 ;  /* 0x0000541007087816 */ /* 0x000fe20000000004 */
[----:B------:R-:W-:Y:S01]  /*d1c0*/  FFMA.FTZ R4, R231, c[0x0][0x23c], -R29 ;  /* 0x00008f00e7047a23 */ /* 0x000fe2000001081d */
[----:B------:R-:W-:-:S03]  /*d1d0*/  LOP3.LUT R6, R0, R2, RZ, 0xc0, !PT ;  /* 0x0000000200067212 */ /* 0x000fc600078ec0ff */
[----:B------:R1:W4:Y:S01]  /*d1e0*/  MUFU.EX2 R35, R4 ;  /* 0x0000000400237308 */ /* 0x0003220000000800 */
[----:B------:R-:W-:Y:S01]  /*d1f0*/  HSET2.LE.AND R0, R5, R88, PT ;  /* 0x0000005805007233 */ /* 0x000fe20003803000 */
[----:B---3--:R-:W-:-:S04]  /*d200*/  F2FP.PACK_AB R2, R26, R209 ;  /* 0x000000d11a02723e */ /* 0x008fc800000000ff */
[----:B------:R-:W-:Y:S01]  /*d210*/  LOP3.LUT R7, R0, R2, RZ, 0xc0, !PT ;  /* 0x0000000200077212 */ /* 0x000fe200078ec0ff */
[----:B------:R-:W-:Y:S01]  /*d220*/  HSET2.LE.AND R0, R8, R88, PT ;  /* 0x0000005808007233 */ /* 0x000fe20003803000 */
[----:B------:R-:W-:-:S04]  /*d230*/  F2FP.PACK_AB R2, R110, R175 ;  /* 0x000000af6e02723e */ /* 0x000fc800000000ff */
[----:B-1----:R-:W-:Y:S01]  /*d240*/  LOP3.LUT R4, R0, R2, RZ, 0xc0, !PT ;  /* 0x0000000200047212 */ /* 0x002fe200078ec0ff */
[----:B------:R-:W-:Y:S01]  /*d250*/  HSET2.LE.AND R0, R9, R88, PT ;  /* 0x0000005809007233 */ /* 0x000fe20003803000 */
[----:B----4-:R-:W-:-:S04]  /*d260*/  F2FP.PACK_AB R2, R35, R212 ;  /* 0x000000d42302723e */ /* 0x010fc800000000ff */
[----:B------:R-:W-:Y:S01]  /*d270*/  LOP3.LUT R5, R0, R2, RZ, 0xc0, !PT ;  /* 0x0000000200057212 */ /* 0x000fe200078ec0ff */
[----:B------:R-:W-:-:S04]  /*d280*/  FFMA.FTZ R0, R184, c[0x0][0x23c], -R22 ;  /* 0x00008f00b8007a23 */ /* 0x000fc80000010816 */
[----:B------:R1:W-:Y:S01]  /*d290*/  MUFU.EX2 R189, R0 ;  /* 0x0000000000bd7308 */ /* 0x0003e20000000800 */
[----:B------:R-:W-:Y:S01]  /*d2a0*/  LOP3.LUT R2, R11, UR7, R24, 0x96, !PT ;  /* 0x000000070b027c12 */ /* 0x000fe2000f8e9618 */
[----:B-1----:R-:W-:-:S06]  /*d2b0*/  FFMA.FTZ R0, R185, c[0x0][0x23c], -R22 ;  /* 0x00008f00b9007a23 */ /* 0x002fcc0000010816 */
[----:B------:R1:W-:Y:S01]  /*d2c0*/  MUFU.EX2 R104, R0 ;  /* 0x0000000000687308 */ /* 0x0003e20000000800 */
[----:B------:R-:W-:-:S04]  /*d2d0*/  IMAD.WIDE.U32 R2, R2, -0x2daee0ad, RZ ;  /* 0xd2511f5302027825 */ /* 0x000fc800078e00ff */
[----:B-1----:R-:W-:-:S04]  /*d2e0*/  FFMA.FTZ R0, R105, c[0x0][0x23c], -R22 ;  /* 0x00008f0069007a23 */ /* 0x002fc80000010816 */
[----:B------:R1:W-:Y:S01]  /*d2f0*/  MUFU.EX2 R34, R0 ;  /* 0x0000000000227308 */ /* 0x0003e20000000800 */
[----:B------:R-:W-:Y:S02]  /*d300*/  IMAD.MOV.U32 R164, RZ, RZ, R57 ;  /* 0x000000ffffa47224 */ /* 0x000fe400078e0039 */
[----:B------:R-:W-:Y:S01]  /*d310*/  IMAD.MOV.U32 R191, RZ, RZ, R56 ;  /* 0x000000ffffbf7224 */ /* 0x000fe200078e0038 */
[----:B--2---:R-:W-:Y:S01]  /*d320*/  HMMA.16816.F32 R44, R4, R12, R44 ;  /* 0x0000000c042c723c */ /* 0x004fe2000000182c */
[----:B------:R-:W-:Y:S02]  /*d330*/  IMAD.MOV.U32 R56, RZ, RZ, R43 ;  /* 0x000000ffff387224 */ /* 0x000fe400078e002b */
[----:B-1----:R-:W-:-:S04]  /*d340*/  FFMA.FTZ R0, R106, c[0x0][0x23c], -R22 ;  /* 0x00008f006a007a23 */ /* 0x002fc80000010816 */
[----:B------:R1:W-:Y:S01]  /*d350*/  MUFU.EX2 R137, R0 ;  /* 0x0000000000897308 */ /* 0x0003e20000000800 */
[----:B------:R-:W-:Y:S01]  /*d360*/  IMAD.MOV.U32 R57, RZ, RZ, R42 ;  /* 0x000000ffff397224 */ /* 0x000fe200078e002a */
[C---:B------:R-:W-:Y:S08]  /*d370*/  HMMA.16816.F32 R60, R4.reuse, R16, R60 ;  /* 0x00000010043c723c */ /* 0x040ff0000000183c */
[----:B------:R-:W-:Y:S01]  /*d380*/  HMMA.16816.F32 R40, R4, R14, R148 ;  /* 0x0000000e0428723c */ /* 0x000fe20000001894 */
[----:B-1----:R-:W-:-:S07]  /*d390*/  FFMA.FTZ R0, R107, c[0x0][0x23c], -R23 ;  /* 0x00008f006b007a23 */ /* 0x002fce0000010817 */
[----:B------:R-:W-:Y:S01]  /*d3a0*/  HMMA.16816.F32 R52, R4, R18, R52 ;  /* 0x000000120434723c */ /* 0x000fe20000001834 */
[----:B------:R1:W-:Y:S06]  /*d3b0*/  MUFU.EX2 R215, R0 ;  /* 0x0000000000d77308 */ /* 0x0003ec0000000800 */
[--C-:B------:R-:W-:Y:S01]  /*d3c0*/  SHF.R.U32.HI R5, RZ, 0x10, R2.reuse ;  /* 0x00000010ff057819 */ /* 0x100fe20000011602 */
[----:B------:R-:W-:Y:S01]  /*d3d0*/  FFMA.FTZ R6, R108, c[0x0][0x23c], -R23 ;  /* 0x00008f006c067a23 */ /* 0x000fe20000010817 */
[----:B------:R-:W-:Y:S02]  /*d3e0*/  LOP3.LUT R7, R2, 0xff, RZ, 0xc0, !PT ;  /* 0x000000ff02077812 */ /* 0x000fe400078ec0ff */
[----:B------:R-:W-:-:S02]  /*d3f0*/  SHF.R.U32.HI R4, RZ, 0x18, R2 ;  /* 0x00000018ff047819 */ /* 0x000fc40000011602 */
[----:B-1----:R-:W-:Y:S02]  /*d400*/  LOP3.LUT R0, R3, UR16, R20, 0x96, !PT ;  /* 0x0000001003007c12 */ /* 0x002fe4000f8e9614 */
[----:B------:R-:W-:Y:S02]  /*d410*/  LOP3.LUT R3, R2, 0xffff, RZ, 0xc0, !PT ;  /* 0x0000ffff02037812 */ /* 0x000fe400078ec0ff */
[----:B------:R-:W-:Y:S02]  /*d420*/  LOP3.LUT R2, R5, 0xff, RZ, 0xc0, !PT ;  /* 0x000000ff05027812 */ /* 0x000fe400078ec0ff */
[----:B------:R-:W-:Y:S01]  /*d430*/  SHF.R.U32.HI R3, RZ, 0x8, R3 ;  /* 0x00000008ff037819 */ /* 0x000fe20000011603 */
[----:B------:R1:W2:Y:S01]  /*d440*/  MUFU.EX2 R90, R6 ;  /* 0x00000006005a7308 */ /* 0x0002a20000000800 */
[----:B------:R-:W-:Y:S02]  /*d450*/  FFMA.FTZ R5, R186, c[0x0][0x23c], -R23 ;  /* 0x00008f00ba057a23 */ /* 0x000fe40000010817 */
[----:B------:R-:W-:-:S02]  /*d460*/  PRMT R8, R7, 0x5410, R3 ;  /* 0x0000541007087816 */ /* 0x000fc40000000003 */
[----:B------:R-:W-:Y:S02]  /*d470*/  PRMT R7, R2, 0x5410, R4 ;  /* 0x0000541002077816 */ /* 0x000fe40000000004 */
[--C-:B------:R-:W-:Y:S02]  /*d480*/  SHF.R.U32.HI R4, RZ, 0x10, R0.reuse ;  /* 0x00000010ff047819 */ /* 0x100fe40000011600 */
[C---:B------:R-:W-:Y:S01]  /*d490*/  LOP3.LUT R2, R0.reuse, 0xffff, RZ, 0xc0, !PT ;  /* 0x0000ffff00027812 */ /* 0x040fe200078ec0ff */
[----:B------:R3:W-:Y:S01]  /*d4a0*/  MUFU.EX2 R151, R5 ;  /* 0x0000000500977308 */ /* 0x0007e20000000800 */
[----:B------:R-:W-:Y:S02]  /*d4b0*/  SHF.R.U32.HI R3, RZ, 0x18, R0 ;  /* 0x00000018ff037819 */ /* 0x000fe40000011600 */
[----:B------:R-:W-:Y:S02]  /*d4c0*/  SHF.R.U32.HI R2, RZ, 0x8, R2 ;  /* 0x00000008ff027819 */ /* 0x000fe40000011602 */
[----:B-1----:R-:W-:-:S02]  /*d4d0*/  LOP3.LUT R6, R0, 0xff, RZ, 0xc0, !PT ;  /* 0x000000ff00067812 */ /* 0x002fc400078ec0ff */
[----:B------:R-:W-:-:S04]  /*d4e0*/  LOP3.LUT R0, R4, 0xff, RZ, 0xc0, !PT ;  /* 0x000000ff04007812 */ /* 0x000fc800078ec0ff */
[----:B------:R-:W-:Y:S01]  /*d4f0*/  PRMT R4, R0, 0x5410, R3 ;  /* 0x0000541000047816 */ /* 0x000fe20000000003 */
[----:B---3--:R-:W-:Y:S01]  /*d500*/  FFMA.FTZ R5, R187, c[0x0][0x23c], -R23 ;  /* 0x00008f00bb057a23 */ /* 0x008fe20000010817 */
[----:B------:R-:W-:-:S03]  /*d510*/  HSET2.LE.AND R0, R8, R88, PT ;  /* 0x0000005808007233 */ /* 0x000fc60003803000 */
[----:B------:R1:W3:Y:S01]  /*d520*/  MUFU.EX2 R150, R5 ;  /* 0x0000000500967308 */ /* 0x0002e20000000800 */
[----:B------:R-:W-:Y:S01]  /*d530*/  HSET2.LE.AND R3, R7, R88, PT ;  /* 0x0000005807037233 */ /* 0x000fe20003803000 */
[----:B--2---:R-:W-:Y:S01]  /*d540*/  F2FP.PACK_AB R7, R90, R215 ;  /* 0x000000d75a07723e */ /* 0x004fe200000000ff */
[----:B------:R-:W-:-:S03]  /*d550*/  UIADD3 UR5, UR4, 0x1, URZ ;  /* 0x0000000104057890 */ /* 0x000fc6000fffe03f */
[----:B------:R-:W-:Y:S02]  /*d560*/  LOP3.LUT R7, R3, R7, RZ, 0xc0, !PT ;  /* 0x0000000703077212 */ /* 0x000fe400078ec0ff */
[----:B-1----:R-:W-:Y:S02]  /*d570*/  PRMT R5, R6, 0x5410, R2 ;  /* 0x0000541006057816 */ /* 0x002fe40000000002 */
[----:B------:R-:W-:-:S04]  /*d580*/  F2FP.PACK_AB R2, R137, R34 ;  /* 0x000000228902723e */ /* 0x000fc800000000ff */
[----:B------:R-:W-:Y:S01]  /*d590*/  LOP3.LUT R6, R0, R2, RZ, 0xc0, !PT ;  /* 0x0000000200067212 */ /* 0x000fe200078ec0ff */
[--C-:B------:R-:W-:Y:S01]  /*d5a0*/  HSET2.LE.AND R0, R5, R88.reuse, PT ;  /* 0x0000005805007233 */ /* 0x100fe20003803000 */
[----:B------:R-:W-:Y:S01]  /*d5b0*/  F2FP.PACK_AB R2, R104, R189 ;  /* 0x000000bd6802723e */ /* 0x000fe200000000ff */
[----:B------:R-:W-:-:S03]  /*d5c0*/  HSET2.LE.AND R3, R4, R88, PT ;  /* 0x0000005804037233 */ /* 0x000fc60003803000 */
[----:B------:R-:W-:Y:S01]  /*d5d0*/  LOP3.LUT R4, R0, R2, RZ, 0xc0, !PT ;  /* 0x0000000200047212 */ /* 0x000fe200078ec0ff */
[----:B------:R-:W-:-:S05]  /*d5e0*/  IMAD.U32 R0, RZ, RZ, UR5 ;  /* 0x00000005ff007e24 */ /* 0x000fca000f8e00ff */
[----:B------:R-:W-:-:S05]  /*d5f0*/  LOP3.LUT R0, R75, UR33, R0, 0x96, !PT ;  /* 0x000000214b007c12 */ /* 0x000fca000f8e9600 */
[----:B------:R-:W-:Y:S01]  /*d600*/  IMAD.WIDE.U32 R10, R0, -0x326172a9, RZ ;  /* 0xcd9e8d57000a7825 */ /* 0x000fe200078e00ff */
[----:B---3--:R-:W-:-:S04]  /*d610*/  F2FP.PACK_AB R5, R150, R151 ;  /* 0x000000979605723e */ /* 0x008fc800000000ff */
[----:B------:R-:W-:Y:S02]  /*d620*/  LOP3.LUT R2, R11, UR15, R86, 0x96, !PT ;  /* 0x0000000f0b027c12 */ /* 0x000fe4000f8e9656 */
[----:B------:R-:W-:Y:S02]  /*d630*/  LOP3.LUT R0, R39, UR13, R10, 0x96, !PT ;  /* 0x0000000d27007c12 */ /* 0x000fe4000f8e960a */
[----:B------:R-:W-:Y:S01]  /*d640*/  LOP3.LUT R5, R3, R5, RZ, 0xc0, !PT ;  /* 0x0000000503057212 */ /* 0x000fe200078ec0ff */
        /* <DEDUP_REMOVED lines=8> */
[----:B------:R-:W-:Y:S02]  /*d6d0*/  FFMA.FTZ R0, R224, c[0x0][0x23c], -R28 ;  /* 0x00008f00e0007a23 */ /* 0x000fe4000001081c */
[----:B------:R-:W-:-:S04]  /*d6e0*/  IMAD.WIDE.U32 R2, R3, -0x2daee0ad, RZ ;  /* 0xd2511f5303027825 */ /* 0x000fc800078e00ff */
[----:B------:R-:W-:Y:S01]  /*d6f0*/  IMAD.WIDE.U32 R30, R9, -0x2daee0ad, RZ ;  /* 0xd2511f53091e7825 */ /* 0x000fe200078e00ff */
[----:B------:R1:W-:Y:S01]  /*d700*/  MUFU.EX2 R149, R0 ;  /* 0x0000000000957308 */ /* 0x0003e20000000800 */
[C---:B------:R-:W-:Y:S03]  /*d710*/  HMMA.16816.F32 R140, R4.reuse, R12, R140 ;  /* 0x0000000c048c723c */ /* 0x040fe6000000188c */
[----:B------:R-:W-:Y:S01]  /*d720*/  LOP3.LUT R2, R31, UR6, R2, 0x96, !PT ;  /* 0x000000061f027c12 */ /* 0x000fe2000f8e9602 */
[----:B------:R-:W-:Y:S02]  /*d730*/  IMAD.MOV.U32 R165, RZ, RZ, R58 ;  /* 0x000000ffffa57224 */ /* 0x000fe400078e003a */
[----:B------:R-:W-:Y:S02]  /*d740*/  IMAD.MOV.U32 R70, RZ, RZ, R57 ;  /* 0x000000ffff467224 */ /* 0x000fe400078e0039 */
[----:B------:R-:W-:Y:S01]  /*d750*/  IMAD.MOV.U32 R71, RZ, RZ, R56 ;  /* 0x000000ffff477224 */ /* 0x000fe200078e0038 */
[----:B------:R-:W-:Y:S01]  /*d760*/  HMMA.16816.F32 R152, R4, R14, R152 ;  /* 0x0000000e0498723c */ /* 0x000fe20000001898 */
[----:B------:R-:W2:Y:S01]  /*d770*/  LDSM.16.MT88.4 R12, [R206+0x4800] ;  /* 0x00480000ce0c783b */ /* 0x000ea20000004200 */
[----:B-1----:R-:W-:-:S06]  /*d780*/  FFMA.FTZ R0, R225, c[0x0][0x23c], -R28 ;  /* 0x00008f00e1007a23 */ /* 0x002fcc000001081c */
[C---:B------:R-:W-:Y:S01]  /*d790*/  HMMA.16816.F32 R56, R4.reuse, R16, R156 ;  /* 0x000000100438723c */ /* 0x040fe2000000189c */
[----:B------:R1:W-:Y:S07]  /*d7a0*/  MUFU.EX2 R114, R0 ;  /* 0x0000000000727308 */ /* 0x0003ee0000000800 */
[----:B------:R-:W-:Y:S01]  /*d7b0*/  HMMA.16816.F32 R168, R4, R18, R168 ;  /* 0x0000001204a8723c */ /* 0x000fe200000018a8 */
[----:B------:R-:W3:Y:S06]  /*d7c0*/  LDSM.16.MT88.4 R16, [R205+0x4800] ;  /* 0x00480000cd10783b */ /* 0x000eec0000004200 */
[----:B------:R-:W-:Y:S01]  /*d7d0*/  FFMA.FTZ R4, R124, c[0x0][0x23c], -R28 ;  /* 0x00008f007c047a23 */ /* 0x000fe2000001081c */
[----:B-1----:R-:W-:Y:S01]  /*d7e0*/  LOP3.LUT R0, R3, UR8, R8, 0x96, !PT ;  /* 0x0000000803007c12 */ /* 0x002fe2000f8e9608 */
[----:B------:R-:W-:-:S02]  /*d7f0*/  IMAD.WIDE.U32 R2, R2, -0x326172a9, RZ ;  /* 0xcd9e8d5702027825 */ /* 0x000fc400078e00ff */
[----:B------:R1:W-:Y:S02]  /*d800*/  MUFU.EX2 R172, R4 ;  /* 0x0000000400ac7308 */ /* 0x0003e40000000800 */
[----:B------:R-:W-:Y:S01]  /*d810*/  IMAD.WIDE.U32 R20, R0, -0x326172a9, RZ ;  /* 0xcd9e8d5700147825 */ /* 0x000fe200078e00ff */
[C---:B------:R-:W-:Y:S02]  /*d820*/  LOP3.LUT R0, R2.reuse, 0xffff, RZ, 0xc0, !PT ;  /* 0x0000ffff02007812 */ /* 0x040fe400078ec0ff */
[--C-:B------:R-:W-:Y:S02]  /*d830*/  SHF.R.U32.HI R6, RZ, 0x10, R2.reuse ;  /* 0x00000010ff067819 */ /* 0x100fe40000011602 */
[----:B------:R-:W-:Y:S02]  /*d840*/  LOP3.LUT R7, R2, 0xff, RZ, 0xc0, !PT ;  /* 0x000000ff02077812 */ /* 0x000fe400078ec0ff */
[----:B------:R-:W-:Y:S01]  /*d850*/  SHF.R.U32.HI R5, RZ, 0x18, R2 ;  /* 0x00000018ff057819 */ /* 0x000fe20000011602 */
[----:B-1----:R-:W-:Y:S01]  /*d860*/  FFMA.FTZ R4, R125, c[0x0][0x23c], -R28 ;  /* 0x00008f007d047a23 */ /* 0x002fe2000001081c */
[----:B------:R-:W-:-:S03]  /*d870*/  LOP3.LUT R2, R3, UR17, R20, 0x96, !PT ;  /* 0x0000001103027c12 */ /* 0x000fc6000f8e9614 */
[----:B------:R1:W4:Y:S01]  /*d880*/  MUFU.EX2 R174, R4 ;  /* 0x0000000400ae7308 */ /* 0x0003220000000800 */
[----:B------:R-:W-:Y:S01]  /*d890*/  LOP3.LUT R3, R6, 0xff, RZ, 0xc0, !PT ;  /* 0x000000ff06037812 */ /* 0x000fe200078ec0ff */
[--C-:B------:R-:W-:Y:S01]  /*d8a0*/  FFMA.FTZ R6, R126, c[0x0][0x23c], -R29.reuse ;  /* 0x00008f007e067a23 */ /* 0x100fe2000001081d */
[----:B-1----:R-:W-:Y:S01]  /*d8b0*/  SHF.R.U32.HI R4, RZ, 0x8, R0 ;  /* 0x00000008ff047819 */ /* 0x002fe20000011600 */
[----:B------:R-:W-:-:S03]  /*d8c0*/  FFMA.FTZ R0, R226, c[0x0][0x23c], -R29 ;  /* 0x00008f00e2007a23 */ /* 0x000fc6000001081d */
[----:B------:R-:W-:Y:S01]  /*d8d0*/  PRMT R9, R7, 0x5410, R4 ;  /* 0x0000541007097816 */ /* 0x000fe20000000004 */
[----:B------:R1:W-:Y:S01]  /*d8e0*/  MUFU.EX2 R185, R0 ;  /* 0x0000000000b97308 */ /* 0x0003e20000000800 */
[----:B------:R-:W-:Y:S02]  /*d8f0*/  PRMT R7, R3, 0x5410, R5 ;  /* 0x0000541003077816 */ /* 0x000fe40000000005 */
[----:B------:R-:W-:Y:S02]  /*d900*/  SHF.R.U32.HI R3, RZ, 0x10, R2 ;  /* 0x00000010ff037819 */ /* 0x000fe40000011602 */
[----:B-1----:R-:W-:-:S04]  /*d910*/  LOP3.LUT R0, R2, 0xffff, RZ, 0xc0, !PT ;  /* 0x0000ffff02007812 */ /* 0x002fc800078ec0ff */
[----:B------:R-:W-:Y:S02]  /*d920*/  SHF.R.U32.HI R5, RZ, 0x8, R0 ;  /* 0x00000008ff057819 */ /* 0x000fe40000011600 */
[----:B------:R-:W-:Y:S01]  /*d930*/  LOP3.LUT R0, R3, 0xff, RZ, 0xc0, !PT ;  /* 0x000000ff03007812 */ /* 0x000fe200078ec0ff */
[----:B------:R-:W-:Y:S01]  /*d940*/  FFMA.FTZ R3, R127, c[0x0][0x23c], -R29 ;  /* 0x00008f007f037a23 */ /* 0x000fe2000001081d */
[----:B------:R1:W-:Y:S01]  /*d950*/  MUFU.EX2 R214, R6 ;  /* 0x0000000600d67308 */ /* 0x0003e20000000800 */
[----:B------:R-:W-:Y:S02]  /*d960*/  LOP3.LUT R4, R2, 0xff, RZ, 0xc0, !PT ;  /* 0x000000ff02047812 */ /* 0x000fe400078ec0ff */
[----:B------:R-:W-:-:S05]  /*d970*/  SHF.R.U32.HI R2, RZ, 0x18, R2 ;  /* 0x00000018ff027819 */ /* 0x000fca0000011602 */
[----:B------:R-:W2:Y:S01]  /*d980*/  MUFU.EX2 R113, R3 ;  /* 0x0000000300717308 */ /* 0x000ea20000000800 */
[----:B------:R-:W-:Y:S01]  /*d990*/  PRMT R5, R4, 0x5410, R5 ;  /* 0x0000541004057816 */ /* 0x000fe20000000005 */
[----:B------:R-:W-:Y:S01]  /*d9a0*/  FFMA.FTZ R4, R227, c[0x0][0x23c], -R29 ;  /* 0x00008f00e3047a23 */ /* 0x000fe2000001081d */
[----:B------:R-:W-:Y:S01]  /*d9b0*/  PRMT R8, R0, 0x5410, R2 ;  /* 0x0000541000087816 */ /* 0x000fe20000000002 */
[----:B------:R-:W-:Y:S01]  /*d9c0*/  HSET2.LE.AND R0, R9, R88, PT ;  /* 0x0000005809007233 */ /* 0x000fe20003803000 */
[----:B----4-:R-:W-:-:S03]  /*d9d0*/  F2FP.PACK_AB R2, R174, R172 ;  /* 0x000000acae02723e */ /* 0x010fc600000000ff */
[----:B------:R4:W3:Y:S01]  /*d9e0*/  MUFU.EX2 R190, R4 ;  /* 0x0000000400be7308 */ /* 0x0008e20000000800 */
[----:B-1----:R-:W-:Y:S01]  /*d9f0*/  LOP3.LUT R6, R0, R2, RZ, 0xc0, !PT ;  /* 0x0000000200067212 */ /* 0x002fe200078ec0ff */
[----:B------:R-:W-:Y:S01]  /*da00*/  HSET2.LE.AND R0, R7, R88, PT ;  /* 0x0000005807007233 */ /* 0x000fe20003803000 */
[----:B--2---:R-:W-:-:S04]  /*da10*/  F2FP.PACK_AB R2, R113, R214 ;  /* 0x000000d67102723e */ /* 0x004fc800000000ff */
[----:B------:R-:W-:Y:S01]  /*da20*/  LOP3.LUT R7, R0, R2, RZ, 0xc0, !PT ;  /* 0x0000000200077212 */ /* 0x000fe200078ec0ff */
[----:B------:R-:W-:Y:S01]  /*da30*/  HSET2.LE.AND R0, R5, R88, PT ;  /* 0x0000005805007233 */ /* 0x000fe20003803000 */
[----:B------:R-:W-:-:S04]  /*da40*/  F2FP.PACK_AB R2, R114, R149 ;  /* 0x000000957202723e */ /* 0x000fc800000000ff */
[----:B----4-:R-:W-:Y:S01]  /*da50*/  LOP3.LUT R4, R0, R2, RZ, 0xc0, !PT ;  /* 0x0000000200047212 */ /* 0x010fe200078ec0ff */
[----:B------:R-:W-:Y:S01]  /*da60*/  HSET2.LE.AND R0, R8, R88, PT ;  /* 0x0000005808007233 */ /* 0x000fe20003803000 */
[----:B---3--:R-:W-:-:S04]  /*da70*/  F2FP.PACK_AB R2, R190, R185 ;  /* 0x000000b9be02723e */ /* 0x008fc800000000ff */
[----:B------:R-:W-:Y:S02]  /*da80*/  LOP3.LUT R5, R0, R2, RZ, 0xc0, !PT ;  /* 0x0000000200057212 */ /* 0x000fe400078ec0ff */
[----:B------:R-:W-:Y:S01]  /*da90*/  LOP3.LUT R0, R11, UR15, R94, 0x96, !PT ;  /* 0x0000000f0b007c12 */ /* 0x000fe2000f8e965e */
[----:B------:R-:W-:Y:S01]  /*daa0*/  IMAD.MOV.U32 R187, RZ, RZ, R122 ;  /* 0x000000ffffbb7224 */ /* 0x000fe200078e007a */
[----:B------:R-:W-:Y:S01]  /*dab0*/  LOP3.LUT R2, R37, UR13, R10, 0x96, !PT ;  /* 0x0000000d25027c12 */ /* 0x000fe2000f8e960a */
[----:B------:R-:W-:Y:S01]  /*dac0*/  IMAD.MOV.U32 R224, RZ, RZ, R109 ;  /* 0x000000ffffe07224 */ /* 0x000fe200078e006d */
[----:B------:R-:W-:Y:S01]  /*dad0*/  MOV R163, R66 ;  /* 0x0000004200a37202 */ /* 0x000fe20000000f00 */
[----:B------:R-:W-:Y:S01]  /*dae0*/  IMAD.MOV.U32 R122, RZ, RZ, R71 ;  /* 0x000000ffff7a7224 */ /* 0x000fe200078e0047 */
[----:B------:R-:W-:Y:S01]  /*daf0*/  HMMA.16816.F32 R60, R4, R12, R60 ;  /* 0x0000000c043c723c */ /* 0x000fe2000000183c */
[----:B------:R-:W-:Y:S02]  /*db00*/  IMAD.MOV.U32 R109, RZ, RZ, R70 ;  /* 0x000000ffff6d7224 */ /* 0x000fe400078e0046 */
[----:B------:R-:W-:-:S02]  /*db10*/  IMAD.MOV.U32 R146, RZ, RZ, R67 ;  /* 0x000000ffff927224 */ /* 0x000fc400078e0043 */
[----:B------:R-:W-:-:S03]  /*db20*/  IMAD.WIDE.U32 R2, R2, -0x2daee0ad, RZ ;  /* 0xd2511f5302027825 */ /* 0x000fc600078e00ff */
[C---:B------:R-:W-:Y:S08]  /*db30*/  HMMA.16816.F32 R68, R4.reuse, R16, R44 ;  /* 0x000000100444723c */ /* 0x040ff0000000182c */
[C---:B------:R-:W-:Y:S08]  /*db40*/  HMMA.16816.F32 R64, R4.reuse, R18, R40 ;  /* 0x000000120440723c */ /* 0x040ff00000001828 */
[----:B------:R-:W-:Y:S07]  /*db50*/  HMMA.16816.F32 R52, R4, R14, R52 ;  /* 0x0000000e0434723c */ /* 0x000fee0000001834 */
[----:B------:R-:W-:-:S05]  /*db60*/  IMAD.WIDE.U32 R4, R0, -0x2daee0ad, RZ ;  /* 0xd2511f5300047825 */ /* 0x000fca00078e00ff */
[----:B------:R-:W-:Y:S02]  /*db70*/  LOP3.LUT R5, R5, UR12, R48, 0x96, !PT ;  /* 0x0000000c05057c12 */ /* 0x000fe4000f8e9630 */
[----:B------:R-:W-:-:S03]  /*db80*/  LOP3.LUT R0, R3, UR10, R4, 0x96, !PT ;  /* 0x0000000a03007c12 */ /* 0x000fc6000f8e9604 */
[----:B------:R-:W-:-:S04]  /*db90*/  IMAD.WIDE.U32 R4, R5, -0x326172a9, RZ ;  /* 0xcd9e8d5705047825 */ /* 0x000fc800078e00ff */
[----:B------:R-:W-:Y:S01]  /*dba0*/  IMAD.WIDE.U32 R24, R0, -0x326172a9, RZ ;  /* 0xcd9e8d5700187825 */ /* 0x000fe200078e00ff */
[----:B------:R-:W-:-:S04]  /*dbb0*/  LOP3.LUT R3, R5, UR11, R36, 0x96, !PT ;  /* 0x0000000b05037c12 */ /* 0x000fc8000f8e9624 */
[----:B------:R-:W-:Y:S01]  /*dbc0*/  LOP3.LUT R0, R25, UR9, R4, 0x96, !PT ;  /* 0x0000000919007c12 */ /* 0x000fe2000f8e9604 */
[----:B------:R-:W-:Y:S01]  /*dbd0*/  FFMA.FTZ R6, R180, c[0x0][0x23c], -R22 ;  /* 0x00008f00b4067a23 */ /* 0x000fe20000010816 */
[----:B------:R-:W-:Y:S01]  /*dbe0*/  MOV R186, R26 ;  /* 0x0000001a00ba7202 */ /* 0x000fe20000000f00 */
[----:B------:R-:W-:-:S04]  /*dbf0*/  IMAD.WIDE.U32 R4, R3, -0x2daee0ad, RZ ;  /* 0xd2511f5303047825 */ /* 0x000fc800078e00ff */
[----:B------:R-:W-:Y:S01]  /*dc00*/  IMAD.WIDE.U32 R26, R0, -0x2daee0ad, RZ ;  /* 0xd2511f53001a7825 */ /* 0x000fe200078e00ff */
[----:B------:R1:W-:Y:S03]  /*dc10*/  MUFU.EX2 R148, R6 ;  /* 0x0000000600947308 */ /* 0x0003e60000000800 */
[----:B------:R-:W-:Y:S01]  /*dc20*/  FFMA.FTZ R0, R181, c[0x0][0x23c], -R22 ;  /* 0x00008f00b5007a23 */ /* 0x000fe20000010816 */
[----:B-1----:R-:W-:Y:S02]  /*dc30*/  LOP3.LUT R6, R5, UR8, R2, 0x96, !PT ;  /* 0x0000000805067c12 */ /* 0x002fe4000f8e9602 */
[----:B------:R-:W-:Y:S02]  /*dc40*/  LOP3.LUT R2, R27, UR6, R4, 0x96, !PT ;  /* 0x000000061b027c12 */ /* 0x000fe4000f8e9604 */
[----:B------:R1:W2:Y:S03]  /*dc50*/  MUFU.EX2 R230, R0 ;  /* 0x0000000000e67308 */ /* 0x0002a60000000800 */
[----:B------:R-:W-:-:S04]  /*dc60*/  IMAD.WIDE.U32 R2, R2, -0x326172a9, RZ ;  /* 0xcd9e8d5702027825 */ /* 0x000fc800078e00ff */
[----:B------:R-:W-:-:S04]  /*dc70*/  FFMA.FTZ R4, R100, c[0x0][0x23c], -R22 ;  /* 0x00008f0064047a23 */ /* 0x000fc80000010816 */
[----:B------:R3:W-:Y:S01]  /*dc80*/  MUFU.EX2 R159, R4 ;  /* 0x00000004009f7308 */ /* 0x0007e20000000800 */
[----:B-1----:R-:W-:Y:S01]  /*dc90*/  LOP3.LUT R0, R2, 0xffff, RZ, 0xc0, !PT ;  /* 0x0000ffff02007812 */ /* 0x002fe200078ec0ff */
[----:B------:R-:W-:Y:S02]  /*dca0*/  FFMA.FTZ R5, R101, c[0x0][0x23c], -R22 ;  /* 0x00008f0065057a23 */ /* 0x000fe40000010816 */
[----:B------:R-:W-:Y:S01]  /*dcb0*/  IMAD.WIDE.U32 R10, R6, -0x326172a9, RZ ;  /* 0xcd9e8d57060a7825 */ /* 0x000fe200078e00ff */
[----:B---3--:R-:W-:Y:S02]  /*dcc0*/  SHF.R.U32.HI R4, RZ, 0x8, R0 ;  /* 0x00000008ff047819 */ /* 0x008fe40000011600 */
[----:B------:R-:W-:-:S04]  /*dcd0*/  LOP3.LUT R0, R2, 0xff, RZ, 0xc0, !PT ;  /* 0x000000ff02007812 */ /* 0x000fc800078ec0ff */
[----:B------:R-:W-:Y:S02]  /*dce0*/  PRMT R8, R0, 0x5410, R4 ;  /* 0x0000541000087816 */ /* 0x000fe40000000004 */
[----:B------:R-:W-:Y:S01]  /*dcf0*/  SHF.R.U32.HI R0, RZ, 0x10, R2 ;  /* 0x00000010ff007819 */ /* 0x000fe20000011602 */
[----:B------:R1:W-:Y:S03]  /*dd00*/  MUFU.EX2 R231, R5 ;  /* 0x0000000500e77308 */ /* 0x0003e60000000800 */
[----:B------:R-:W-:Y:S01]  /*dd10*/  LOP3.LUT R0, R0, 0xff, RZ, 0xc0, !PT ;  /* 0x000000ff00007812 */ /* 0x000fe200078ec0ff */
[----:B------:R-:W-:Y:S02]  /*dd20*/  FFMA.FTZ R4, R182, c[0x0][0x23c], -R23 ;  /* 0x00008f00b6047a23 */ /* 0x000fe40000010817 */
[----:B------:R-:W-:Y:S02]  /*dd30*/  IMAD.MOV.U32 R181, RZ, RZ, R163 ;  /* 0x000000ffffb57224 */ /* 0x000fe400078e00a3 */
[----:B------:R-:W-:Y:S01]  /*dd40*/  IMAD.MOV.U32 R173, RZ, RZ, R146 ;  /* 0x000000ffffad7224 */ /* 0x000fe200078e0092 */
[----:B-1----:R-:W-:-:S02]  /*dd50*/  SHF.R.U32.HI R5, RZ, 0x18, R2 ;  /* 0x00000018ff057819 */ /* 0x002fc40000011602 */
[----:B------:R-:W-:Y:S01]  /*dd60*/  LOP3.LUT R2, R3, UR17, R10, 0x96, !PT ;  /* 0x0000001103027c12 */ /* 0x000fe2000f8e960a */
[----:B------:R-:W-:Y:S01]  /*dd70*/  FFMA.FTZ R3, R183, c[0x0][0x23c], -R23 ;  /* 0x00008f00b7037a23 */ /* 0x000fe20000010817 */
[----:B------:R-:W-:Y:S02]  /*dd80*/  PRMT R7, R0, 0x5410, R5 ;  /* 0x0000541000077816 */ /* 0x000fe40000000005 */
[----:B------:R-:W-:Y:S01]  /*dd90*/  LOP3.LUT R0, R2, 0xffff, RZ, 0xc0, !PT ;  /* 0x0000ffff02007812 */ /* 0x000fe200078ec0ff */
[----:B------:R1:W-:Y:S01]  /*dda0*/  MUFU.EX2 R163, R3 ;  /* 0x0000000300a37308 */ /* 0x0003e20000000800 */
[----:B------:R-:W-:Y:S02]  /*ddb0*/  SHF.R.U32.HI R5, RZ, 0x18, R2 ;  /* 0x00000018ff057819 */ /* 0x000fe40000011602 */
[----:B------:R-:W-:-:S05]  /*ddc0*/  SHF.R.U32.HI R0, RZ, 0x8, R0 ;  /* 0x00000008ff007819 */ /* 0x000fca0000011600 */
[----:B------:R3:W4:Y:S01]  /*ddd0*/  MUFU.EX2 R146, R4 ;  /* 0x0000000400927308 */ /* 0x0007220000000800 */
[----:B-1----:R-:W-:Y:S02]  /*dde0*/  SHF.R.U32.HI R3, RZ, 0x10, R2 ;  /* 0x00000010ff037819 */ /* 0x002fe40000011602 */
[----:B---3--:R-:W-:Y:S02]  /*ddf0*/  LOP3.LUT R4, R2, 0xff, RZ, 0xc0, !PT ;  /* 0x000000ff02047812 */ /* 0x008fe400078ec0ff */
[----:B------:R-:W-:Y:S01]  /*de00*/  LOP3.LUT R2, R3, 0xff, RZ, 0xc0, !PT ;  /* 0x000000ff03027812 */ /* 0x000fe200078ec0ff */
[----:B------:R-:W-:Y:S01]  /*de10*/  FFMA.FTZ R3, R102, c[0x0][0x23c], -R23 ;  /* 0x00008f0066037a23 */ /* 0x000fe20000010817 */
[----:B------:R-:W-:-:S03]  /*de20*/  PRMT R0, R4, 0x5410, R0 ;  /* 0x0000541004007816 */ /* 0x000fc60000000000 */
[----:B------:R1:W-:Y:S01]  /*de30*/  MUFU.EX2 R226, R3 ;  /* 0x0000000300e27308 */ /* 0x0003e20000000800 */
[----:B------:R-:W-:Y:S01]  /*de40*/  PRMT R5, R2, 0x5410, R5 ;  /* 0x0000541002057816 */ /* 0x000fe20000000005 */
[----:B------:R-:W-:Y:S01]  /*de50*/  HSET2.LE.AND R0, R0, R88, PT ;  /* 0x0000005800007233 */ /* 0x000fe20003803000 */
[----:B--2---:R-:W-:-:S04]  /*de60*/  F2FP.PACK_AB R2, R230, R148 ;  /* 0x00000094e602723e */ /* 0x004fc800000000ff */
[----:B------:R-:W-:Y:S01]  /*de70*/  LOP3.LUT R4, R0, R2, RZ, 0xc0, !PT ;  /* 0x0000000200047212 */ /* 0x000fe200078ec0ff */
[----:B------:R-:W-:Y:S01]  /*de80*/  HSET2.LE.AND R0, R5, R88, PT ;  /* 0x0000005805007233 */ /* 0x000fe20003803000 */
[----:B-1----:R-:W-:-:S04]  /*de90*/  FFMA.FTZ R3, R103, c[0x0][0x23c], -R23 ;  /* 0x00008f0067037a23 */ /* 0x002fc80000010817 */
[----:B------:R-:W1:Y:S01]  /*dea0*/  MUFU.EX2 R225, R3 ;  /* 0x0000000300e17308 */ /* 0x000e620000000800 */
[----:B----4-:R-:W-:-:S04]  /*deb0*/  F2FP.PACK_AB R2, R163, R146 ;  /* 0x00000092a302723e */ /* 0x010fc800000000ff */
[----:B------:R-:W-:Y:S01]  /*dec0*/  LOP3.LUT R5, R0, R2, RZ, 0xc0, !PT ;  /* 0x0000000200057212 */ /* 0x000fe200078ec0ff */
[----:B------:R-:W-:Y:S01]  /*ded0*/  HSET2.LE.AND R0, R8, R88, PT ;  /* 0x0000005808007233 */ /* 0x000fe20003803000 */
[----:B------:R-:W-:-:S04]  /*dee0*/  F2FP.PACK_AB R2, R231, R159 ;  /* 0x0000009fe702723e */ /* 0x000fc800000000ff */
[----:B------:R-:W-:Y:S01]  /*def0*/  LOP3.LUT R6, R0, R2, RZ, 0xc0, !PT ;  /* 0x0000000200067212 */ /* 0x000fe200078ec0ff */
[----:B------:R-:W-:Y:S01]  /*df00*/  HSET2.LE.AND R0, R7, R88, PT ;  /* 0x0000005807007233 */ /* 0x000fe20003803000 */
[----:B-1----:R-:W-:-:S04]  /*df10*/  F2FP.PACK_AB R2, R225, R226 ;  /* 0x000000e2e102723e */ /* 0x002fc800000000ff */
[----:B------:R-:W-:Y:S01]  /*df20*/  LOP3.LUT R7, R0, R2, RZ, 0xc0, !PT ;  /* 0x0000000200077212 */ /* 0x000fe200078ec0ff */
[----:B------:R-:W-:Y:S01]  /*df30*/  FFMA.FTZ R0, R220, c[0x0][0x23c], -R28 ;  /* 0x00008f00dc007a23 */ /* 0x000fe2000001081c */
[----:B------:R-:W-:-:S03]  /*df40*/  LOP3.LUT R2, R21, UR7, R32, 0x96, !PT ;  /* 0x0000000715027c12 */ /* 0x000fc6000f8e9620 */
[----:B------:R1:W-:Y:S02]  /*df50*/  MUFU.EX2 R161, R0 ;  /* 0x0000000000a17308 */ /* 0x0003e40000000800 */
[----:B------:R-:W-:Y:S01]  /*df60*/  IMAD.WIDE.U32 R2, R2, -0x2daee0ad, RZ ;  /* 0xd2511f5302027825 */ /* 0x000fe200078e00ff */
[----:B------:R-:W-:Y:S03]  /*df70*/  HMMA.16816.F32 R40, R4, R16, R140 ;  /* 0x000000100428723c */ /* 0x000fe6000000188c */
[----:B-1----:R-:W-:-:S04]  /*df80*/  FFMA.FTZ R0, R221, c[0x0][0x23c], -R28 ;  /* 0x00008f00dd007a23 */ /* 0x002fc8000001081c */
[----:B------:R1:W-:Y:S01]  /*df90*/  MUFU.EX2 R162, R0 ;  /* 0x0000000000a27308 */ /* 0x0003e20000000800 */
[C---:B------:R-:W-:Y:S08]  /*dfa0*/  HMMA.16816.F32 R44, R4.reuse, R18, R152 ;  /* 0x00000012042c723c */ /* 0x040ff00000001898 */
[C---:B------:R-:W-:Y:S08]  /*dfb0*/  HMMA.16816.F32 R56, R4.reuse, R12, R56 ;  /* 0x0000000c0438723c */ /* 0x040ff00000001838 */
[----:B------:R-:W-:Y:S01]  /*dfc0*/  HMMA.16816.F32 R168, R4, R14, R168 ;  /* 0x0000000e04a8723c */ /* 0x000fe200000018a8 */
[----:B-1----:R-:W-:Y:S01]  /*dfd0*/  FFMA.FTZ R0, R116, c[0x0][0x23c], -R28 ;  /* 0x00008f0074007a23 */ /* 0x002fe2000001081c */
[----:B------:R-:W-:Y:S01]  /*dfe0*/  SHF.R.U32.HI R8, RZ, 0x18, R2 ;  /* 0x00000018ff087819 */ /* 0x000fe20000011602 */
[----:B------:R-:W-:Y:S01]  /*dff0*/  IMAD.MOV.U32 R100, RZ, RZ, R147 ;  /* 0x000000ffff647224 */ /* 0x000fe200078e0093 */
[----:B------:R-:W-:Y:S01]  /*e000*/  MOV R143, R34 ;  /* 0x00000022008f7202 */ /* 0x000fe20000000f00 */
[----:B------:R1:W-:Y:S01]  /*e010*/  MUFU.EX2 R227, R0 ;  /* 0x0000000000e37308 */ /* 0x0003e20000000800 */
[----:B------:R-:W-:Y:S01]  /*e020*/  IMAD.MOV.U32 R221, RZ, RZ, R35 ;  /* 0x000000ffffdd7224 */ /* 0x000fe200078e0023 */
[----:B------:R-:W2:Y:S01]  /*e030*/  LDSM.16.MT88.4 R16, [R205+0x4c00] ;  /* 0x004c0000cd10783b */ /* 0x000ea20000004200 */
[----:B------:R-:W-:Y:S01]  /*e040*/  FFMA.FTZ R4, R117, c[0x0][0x23c], -R28 ;  /* 0x00008f0075047a23 */ /* 0x000fe2000001081c */
[----:B------:R-:W-:Y:S01]  /*e050*/  LOP3.LUT R6, R2, 0xff, RZ, 0xc0, !PT ;  /* 0x000000ff02067812 */ /* 0x000fe200078ec0ff */
[----:B------:R-:W-:Y:S01]  /*e060*/  FFMA.FTZ R5, R222, c[0x0][0x23c], -R29 ;  /* 0x00008f00de057a23 */ /* 0x000fe2000001081d */
[----:B------:R-:W3:Y:S02]  /*e070*/  LDSM.16.MT88.4 R32, [R206+0x4c00] ;  /* 0x004c0000ce20783b */ /* 0x000ee40000004200 */
[----:B------:R4:W2:Y:S01]  /*e080*/  MUFU.EX2 R158, R4 ;  /* 0x00000004009e7308 */ /* 0x0008a20000000800 */
[----:B-1----:R-:W-:-:S04]  /*e090*/  LOP3.LUT R0, R2, 0xffff, RZ, 0xc0, !PT ;  /* 0x0000ffff02007812 */ /* 0x002fc800078ec0ff */
[----:B----4-:R-:W-:Y:S02]  /*e0a0*/  SHF.R.U32.HI R4, RZ, 0x8, R0 ;  /* 0x00000008ff047819 */ /* 0x010fe40000011600 */
[----:B------:R-:W-:Y:S02]  /*e0b0*/  LOP3.LUT R0, R3, UR16, R30, 0x96, !PT ;  /* 0x0000001003007c12 */ /* 0x000fe4000f8e961e */
[----:B------:R-:W-:Y:S02]  /*e0c0*/  SHF.R.U32.HI R3, RZ, 0x10, R2 ;  /* 0x00000010ff037819 */ /* 0x000fe40000011602 */
[----:B------:R-:W-:Y:S02]  /*e0d0*/  PRMT R10, R6, 0x5410, R4 ;  /* 0x00005410060a7816 */ /* 0x000fe40000000004 */
[----:B------:R-:W-:Y:S02]  /*e0e0*/  LOP3.LUT R2, R0, 0xffff, RZ, 0xc0, !PT ;  /* 0x0000ffff00027812 */ /* 0x000fe400078ec0ff */
[----:B------:R-:W-:-:S02]  /*e0f0*/  LOP3.LUT R6, R3, 0xff, RZ, 0xc0, !PT ;  /* 0x000000ff03067812 */ /* 0x000fc400078ec0ff */
        /* <DEDUP_REMOVED lines=9> */
[----:B------:R1:W4:Y:S01]  /*e190*/  MUFU.EX2 R229, R5 ;  /* 0x0000000500e57308 */ /* 0x0003220000000800 */
[----:B------:R-:W-:Y:S01]  /*e1a0*/  PRMT R9, R0, 0x5410, R2 ;  /* 0x0000541000097816 */ /* 0x000fe20000000002 */
[----:B------:R-:W-:Y:S01]  /*e1b0*/  HSET2.LE.AND R0, R10, R88, PT ;  /* 0x000000580a007233 */ /* 0x000fe20003803000 */
[----:B--2---:R-:W-:Y:S02]  /*e1c0*/  F2FP.PACK_AB R2, R158, R227 ;  /* 0x000000e39e02723e */ /* 0x004fe400000000ff */
[----:B-1----:R-:W-:Y:S02]  /*e1d0*/  PRMT R5, R6, 0x5410, R8 ;  /* 0x0000541006057816 */ /* 0x002fe40000000008 */
[----:B------:R-:W-:Y:S01]  /*e1e0*/  PRMT R8, R7, 0x5410, R4 ;  /* 0x0000541007087816 */ /* 0x000fe20000000004 */
[----:B------:R-:W-:Y:S01]  /*e1f0*/  FFMA.FTZ R4, R223, c[0x0][0x23c], -R29 ;  /* 0x00008f00df047a23 */ /* 0x000fe2000001081d */
[----:B------:R-:W-:-:S03]  /*e200*/  LOP3.LUT R6, R0, R2, RZ, 0xc0, !PT ;  /* 0x0000000200067212 */ /* 0x000fc600078ec0ff */
[----:B------:R1:W2:Y:S01]  /*e210*/  MUFU.EX2 R160, R4 ;  /* 0x0000000400a07308 */ /* 0x0002a20000000800 */
[----:B------:R-:W-:Y:S01]  /*e220*/  HSET2.LE.AND R0, R5, R88, PT ;  /* 0x0000005805007233 */ /* 0x000fe20003803000 */
[----:B----4-:R-:W-:-:S04]  /*e230*/  F2FP.PACK_AB R2, R228, R229 ;  /* 0x000000e5e402723e */ /* 0x010fc800000000ff */
[----:B------:R-:W-:Y:S01]  /*e240*/  LOP3.LUT R7, R0, R2, RZ, 0xc0, !PT ;  /* 0x0000000200077212 */ /* 0x000fe200078ec0ff */
[----:B------:R-:W-:Y:S01]  /*e250*/  HSET2.LE.AND R0, R8, R88, PT ;  /* 0x0000005808007233 */ /* 0x000fe20003803000 */
[----:B------:R-:W-:-:S04]  /*e260*/  F2FP.PACK_AB R2, R162, R161 ;  /* 0x000000a1a202723e */ /* 0x000fc800000000ff */
[----:B-1----:R-:W-:Y:S01]  /*e270*/  LOP3.LUT R4, R0, R2, RZ, 0xc0, !PT ;  /* 0x0000000200047212 */ /* 0x002fe200078ec0ff */
[----:B------:R-:W-:Y:S01]  /*e280*/  HSET2.LE.AND R0, R9, R88, PT ;  /* 0x0000005809007233 */ /* 0x000fe20003803000 */
[----:B--2---:R-:W-:-:S04]  /*e290*/  F2FP.PACK_AB R2, R160, R147 ;  /* 0x00000093a002723e */ /* 0x004fc800000000ff */
[----:B------:R-:W-:Y:S01]  /*e2a0*/  LOP3.LUT R5, R0, R2, RZ, 0xc0, !PT ;  /* 0x0000000200057212 */ /* 0x000fe200078ec0ff */
[----:B------:R-:W-:Y:S02]  /*e2b0*/  FFMA.FTZ R0, R133, c[0x0][0x23c], -R22 ;  /* 0x00008f0085007a23 */ /* 0x000fe40000010816 */
[----:B------:R-:W-:Y:S02]  /*e2c0*/  IMAD.MOV.U32 R182, RZ, RZ, R145 ;  /* 0x000000ffffb67224 */ /* 0x000fe400078e0091 */
[----:B------:R1:W-:Y:S01]  /*e2d0*/  MUFU.EX2 R145, R0 ;  /* 0x0000000000917308 */ /* 0x0003e20000000800 */
[----:B------:R-:W-:Y:S01]  /*e2e0*/  LOP3.LUT R2, R11, UR7, R24, 0x96, !PT ;  /* 0x000000070b027c12 */ /* 0x000fe2000f8e9618 */
[----:B------:R-:W-:Y:S01]  /*e2f0*/  IMAD.MOV.U32 R184, RZ, RZ, R129 ;  /* 0x000000ffffb87224 */ /* 0x000fe200078e0081 */
[----:B------:R-:W-:Y:S01]  /*e300*/  MOV R180, R128 ;  /* 0x0000008000b47202 */ /* 0x000fe20000000f00 */
[----:B------:R-:W-:Y:S02]  /*e310*/  IMAD.MOV.U32 R103, RZ, RZ, R130 ;  /* 0x000000ffff677224 */ /* 0x000fe400078e0082 */
[----:B------:R-:W-:-:S04]  /*e320*/  IMAD.WIDE.U32 R2, R2, -0x2daee0ad, RZ ;  /* 0xd2511f5302027825 */ /* 0x000fc800078e00ff */
[----:B-1----:R-:W-:-:S04]  /*e330*/  FFMA.FTZ R0, R132, c[0x0][0x23c], -R22 ;  /* 0x00008f0084007a23 */ /* 0x002fc80000010816 */
[----:B------:R1:W-:Y:S01]  /*e340*/  MUFU.EX2 R155, R0 ;  /* 0x00000000009b7308 */ /* 0x0003e20000000800 */
[----:B------:R-:W-:Y:S01]  /*e350*/  IMAD.MOV.U32 R101, RZ, RZ, R123 ;  /* 0x000000ffff657224 */ /* 0x000fe200078e007b */
[----:B------:R-:W-:Y:S01]  /*e360*/  HMMA.16816.F32 R116, R4, R16, R68 ;  /* 0x000000100474723c */ /* 0x000fe20000001844 */
[----:B------:R-:W-:Y:S02]  /*e370*/  IMAD.MOV.U32 R142, RZ, RZ, R122 ;  /* 0x000000ffff8e7224 */ /* 0x000fe400078e007a */
[----:B------:R-:W-:Y:S02]  /*e380*/  IMAD.MOV.U32 R141, RZ, RZ, R121 ;  /* 0x000000ffff8d7224 */ /* 0x000fe400078e0079 */
[----:B------:R-:W-:Y:S02]  /*e390*/  IMAD.MOV.U32 R140, RZ, RZ, R131 ;  /* 0x000000ffff8c7224 */ /* 0x000fe400078e0083 */
[----:B------:R-:W-:Y:S02]  /*e3a0*/  IMAD.MOV.U32 R157, RZ, RZ, R120 ;  /* 0x000000ffff9d7224 */ /* 0x000fe400078e0078 */
[----:B-1----:R-:W-:-:S04]  /*e3b0*/  FFMA.FTZ R0, R96, c[0x0][0x23c], -R22 ;  /* 0x00008f0060007a23 */ /* 0x002fc80000010816 */
[----:B------:R1:W-:Y:S01]  /*e3c0*/  MUFU.EX2 R154, R0 ;  /* 0x00000000009a7308 */ /* 0x0003e20000000800 */
[----:B------:R-:W-:Y:S01]  /*e3d0*/  HMMA.16816.F32 R120, R4, R18, R64 ;  /* 0x000000120478723c */ /* 0x000fe20000001840 */
[----:B------:R-:W-:-:S07]  /*e3e0*/  IMAD.MOV.U32 R183, RZ, RZ, R144 ;  /* 0x000000ffffb77224 */ /* 0x000fce00078e0090 */
[----:B---3--:R-:W-:Y:S01]  /*e3f0*/  HMMA.16816.F32 R124, R4, R32, R60 ;  /* 0x00000020047c723c */ /* 0x008fe2000000183c */
[----:B-1----:R-:W-:-:S07]  /*e400*/  FFMA.FTZ R0, R97, c[0x0][0x23c], -R22 ;  /* 0x00008f0061007a23 */ /* 0x002fce0000010816 */
[----:B------:R-:W-:Y:S01]  /*e410*/  HMMA.16816.F32 R128, R4, R34, R52 ;  /* 0x000000220480723c */ /* 0x000fe20000001834 */
[----:B------:R1:W2:Y:S06]  /*e420*/  MUFU.EX2 R167, R0 ;  /* 0x0000000000a77308 */ /* 0x0002ac0000000800 */
[----:B------:R-:W-:Y:S01]  /*e430*/  FFMA.FTZ R4, R134, c[0x0][0x23c], -R23 ;  /* 0x00008f0086047a23 */ /* 0x000fe20000010817 */
[----:B------:R-:W-:Y:S02]  /*e440*/  LOP3.LUT R6, R2, 0xff, RZ, 0xc0, !PT ;  /* 0x000000ff02067812 */ /* 0x000fe400078ec0ff */
[----:B------:R-:W-:Y:S01]  /*e450*/  SHF.R.U32.HI R5, RZ, 0x18, R2 ;  /* 0x00000018ff057819 */ /* 0x000fe20000011602 */
[----:B------:R3:W-:Y:S01]  /*e460*/  MUFU.EX2 R144, R4 ;  /* 0x0000000400907308 */ /* 0x0007e20000000800 */
[----:B-1----:R-:W-:-:S02]  /*e470*/  LOP3.LUT R0, R3, UR16, R26, 0x96, !PT ;  /* 0x0000001003007c12 */ /* 0x002fc4000f8e961a */
[----:B------:R-:W-:Y:S02]  /*e480*/  LOP3.LUT R3, R2, 0xffff, RZ, 0xc0, !PT ;  /* 0x0000ffff02037812 */ /* 0x000fe400078ec0ff */
[----:B---3--:R-:W-:Y:S02]  /*e490*/  SHF.R.U32.HI R4, RZ, 0x10, R2 ;  /* 0x00000010ff047819 */ /* 0x008fe40000011602 */
[----:B------:R-:W-:Y:S01]  /*e4a0*/  SHF.R.U32.HI R2, RZ, 0x8, R3 ;  /* 0x00000008ff027819 */ /* 0x000fe20000011603 */
[----:B------:R-:W-:Y:S01]  /*e4b0*/  FFMA.FTZ R3, R98, c[0x0][0x23c], -R23 ;  /* 0x00008f0062037a23 */ /* 0x000fe20000010817 */
[----:B------:R-:W-:Y:S02]  /*e4c0*/  LOP3.LUT R4, R4, 0xff, RZ, 0xc0, !PT ;  /* 0x000000ff04047812 */ /* 0x000fe400078ec0ff */
[----:B------:R-:W-:Y:S02]  /*e4d0*/  PRMT R6, R6, 0x5410, R2 ;  /* 0x0000541006067816 */ /* 0x000fe40000000002 */
[----:B------:R-:W-:Y:S01]  /*e4e0*/  LOP3.LUT R2, R0, 0xffff, RZ, 0xc0, !PT ;  /* 0x0000ffff00027812 */ /* 0x000fe200078ec0ff */
[----:B------:R1:W-:Y:S01]  /*e4f0*/  MUFU.EX2 R153, R3 ;  /* 0x0000000300997308 */ /* 0x0003e20000000800 */
[----:B------:R-:W-:Y:S01]  /*e500*/  PRMT R8, R4, 0x5410, R5 ;  /* 0x0000541004087816 */ /* 0x000fe20000000005 */
[----:B------:R-:W-:Y:S01]  /*e510*/  FFMA.FTZ R4, R99, c[0x0][0x23c], -R23 ;  /* 0x00008f0063047a23 */ /* 0x000fe20000010817 */
[----:B------:R-:W-:-:S05]  /*e520*/  LOP3.LUT R5, R0, 0xff, RZ, 0xc0, !PT ;  /* 0x000000ff00057812 */ /* 0x000fca00078ec0ff */
[----:B------:R3:W4:Y:S01]  /*e530*/  MUFU.EX2 R166, R4 ;  /* 0x0000000400a67308 */ /* 0x0007220000000800 */
[----:B-1----:R-:W-:-:S04]  /*e540*/  SHF.R.U32.HI R3, RZ, 0x8, R2 ;  /* 0x00000008ff037819 */ /* 0x002fc80000011602 */
[----:B------:R-:W-:Y:S01]  /*e550*/  PRMT R7, R5, 0x5410, R3 ;  /* 0x0000541005077816 */ /* 0x000fe20000000003 */
[----:B------:R-:W-:Y:S01]  /*e560*/  FFMA.FTZ R5, R135, c[0x0][0x23c], -R23 ;  /* 0x00008f0087057a23 */ /* 0x000fe20000010817 */
[----:B------:R-:W-:-:S03]  /*e570*/  SHF.R.U32.HI R2, RZ, 0x10, R0 ;  /* 0x00000010ff027819 */ /* 0x000fc60000011600 */
[----:B------:R1:W1:Y:S01]  /*e580*/  MUFU.EX2 R152, R5 ;  /* 0x0000000500987308 */ /* 0x0002620000000800 */
[----:B---3--:R-:W-:Y:S01]  /*e590*/  SHF.R.U32.HI R4, RZ, 0x18, R0 ;  /* 0x00000018ff047819 */ /* 0x008fe20000011600 */
[----:B------:R-:W-:Y:S01]  /*e5a0*/  HSET2.LE.AND R0, R6, R88, PT ;  /* 0x0000005806007233 */ /* 0x000fe20003803000 */
[----:B------:R-:W-:Y:S02]  /*e5b0*/  LOP3.LUT R3, R2, 0xff, RZ, 0xc0, !PT ;  /* 0x000000ff02037812 */ /* 0x000fe400078ec0ff */
[----:B--2---:R-:W-:Y:S01]  /*e5c0*/  F2FP.PACK_AB R2, R167, R154 ;  /* 0x0000009aa702723e */ /* 0x004fe200000000ff */
[----:B------:R-:W-:-:S03]  /*e5d0*/  UIADD3 UR5, UR4, 0x2, URZ ;  /* 0x0000000204057890 */ /* 0x000fc6000fffe03f */
[----:B------:R-:W-:Y:S01]  /*e5e0*/  LOP3.LUT R6, R0, R2, RZ, 0xc0, !PT ;  /* 0x0000000200067212 */ /* 0x000fe200078ec0ff */
[--C-:B------:R-:W-:Y:S01]  /*e5f0*/  HSET2.LE.AND R0, R8, R88.reuse, PT ;  /* 0x0000005808007233 */ /* 0x100fe20003803000 */
[----:B----4-:R-:W-:Y:S02]  /*e600*/  F2FP.PACK_AB R2, R166, R153 ;  /* 0x00000099a602723e */ /* 0x010fe400000000ff */
[----:B-1----:R-:W-:Y:S01]  /*e610*/  PRMT R5, R3, 0x5410, R4 ;  /* 0x0000541003057816 */ /* 0x002fe20000000004 */
[--C-:B------:R-:W-:Y:S01]  /*e620*/  HSET2.LE.AND R3, R7, R88.reuse, PT ;  /* 0x0000005807037233 */ /* 0x100fe20003803000 */
[----:B------:R-:W-:Y:S02]  /*e630*/  F2FP.PACK_AB R4, R155, R145 ;  /* 0x000000919b04723e */ /* 0x000fe400000000ff */
[----:B------:R-:W-:Y:S01]  /*e640*/  LOP3.LUT R7, R0, R2, RZ, 0xc0, !PT ;  /* 0x0000000200077212 */ /* 0x000fe200078ec0ff */
[----:B------:R-:W-:Y:S01]  /*e650*/  HSET2.LE.AND R0, R5, R88, PT ;  /* 0x0000005805007233 */ /* 0x000fe20003803000 */
[----:B------:R-:W-:Y:S01]  /*e660*/  LOP3.LUT R4, R3, R4, RZ, 0xc0, !PT ;  /* 0x0000000403047212 */ /* 0x000fe200078ec0ff */
[----:B------:R-:W-:Y:S01]  /*e670*/  UIADD3 UR4, UR4, 0x3, URZ ;  /* 0x0000000304047890 */ /* 0x000fe2000fffe03f */
[----:B------:R-:W-:Y:S01]  /*e680*/  F2FP.PACK_AB R2, R152, R144 ;  /* 0x000000909802723e */ /* 0x000fe200000000ff */
[----:B------:R-:W-:-:S03]  /*e690*/  IMAD.U32 R3, RZ, RZ, UR5 ;  /* 0x00000005ff037e24 */ /* 0x000fc6000f8e00ff */
[----:B------:R-:W-:Y:S01]  /*e6a0*/  LOP3.LUT R5, R0, R2, RZ, 0xc0, !PT ;  /* 0x0000000200057212 */ /* 0x000fe200078ec0ff */
[----:B------:R-:W-:Y:S01]  /*e6b0*/  IMAD.U32 R2, RZ, RZ, UR4 ;  /* 0x00000004ff027e24 */ /* 0x000fe2000f8e00ff */
[----:B------:R-:W-:-:S04]  /*e6c0*/  LOP3.LUT R0, R75, UR33, R3, 0x96, !PT ;  /* 0x000000214b007c12 */ /* 0x000fc8000f8e9603 */
[----:B------:R-:W-:Y:S01]  /*e6d0*/  LOP3.LUT R2, R75, UR33, R2, 0x96, !PT ;  /* 0x000000214b027c12 */ /* 0x000fe2000f8e9602 */
[----:B------:R-:W-:-:S04]  /*e6e0*/  IMAD.WIDE.U32 R8, R0, -0x326172a9, RZ ;  /* 0xcd9e8d5700087825 */ /* 0x000fc800078e00ff */
[----:B------:R-:W-:Y:S01]  /*e6f0*/  IMAD.WIDE.U32 R2, R2, -0x326172a9, RZ ;  /* 0xcd9e8d5702027825 */ /* 0x000fe200078e00ff */
[----:B------:R-:W-:Y:S02]  /*e700*/  LOP3.LUT R0, R9, UR15, R94, 0x96, !PT ;  /* 0x0000000f09007c12 */ /* 0x000fe4000f8e965e */
[----:B------:R-:W-:Y:S01]  /*e710*/  LOP3.LUT R10, R37, UR13, R8, 0x96, !PT ;  /* 0x0000000d250a7c12 */ /* 0x000fe2000f8e9608 */
[----:B------:R-:W-:Y:S01]  /*e720*/  IMAD.MOV.U32 R156, RZ, RZ, R104 ;  /* 0x000000ffff9c7224 */ /* 0x000fe200078e0068 */
[----:B------:R-:W-:Y:S01]  /*e730*/  LOP3.LUT R14, R9, UR15, R86, 0x96, !PT ;  /* 0x0000000f090e7c12 */ /* 0x000fe2000f8e9656 */
[----:B------:R-:W-:Y:S01]  /*e740*/  HMMA.16816.F32 R104, R4, R18, R44 ;  /* 0x000000120468723c */ /* 0x000fe2000000182c */
[----:B------:R-:W-:Y:S01]  /*e750*/  LOP3.LUT R13, R39, UR13, R8, 0x96, !PT ;  /* 0x0000000d270d7c12 */ /* 0x000fe2000f8e9608 */
[----:B------:R-:W-:Y:S01]  /*e760*/  IMAD.WIDE.U32 R8, R0, -0x2daee0ad, RZ ;  /* 0xd2511f5300087825 */ /* 0x000fe200078e00ff */
[----:B------:R-:W-:-:S04]  /*e770*/  LOP3.LUT R11, R3, UR15, R94, 0x96, !PT ;  /* 0x0000000f030b7c12 */ /* 0x000fc8000f8e965e */
[----:B------:R-:W-:Y:S01]  /*e780*/  IMAD.WIDE.U32 R18, R10, -0x2daee0ad, RZ ;  /* 0xd2511f530a127825 */ /* 0x000fe200078e00ff */
[----:B------:R-:W-:Y:S02]  /*e790*/  LOP3.LUT R0, R37, UR13, R2, 0x96, !PT ;  /* 0x0000000d25007c12 */ /* 0x000fe4000f8e9602 */
[----:B------:R-:W-:Y:S02]  /*e7a0*/  LOP3.LUT R24, R9, UR12, R48, 0x96, !PT ;  /* 0x0000000c09187c12 */ /* 0x000fe4000f8e9630 */
[----:B------:R-:W-:Y:S01]  /*e7b0*/  LOP3.LUT R15, R19, UR10, R8, 0x96, !PT ;  /* 0x0000000a130f7c12 */ /* 0x000fe2000f8e9608 */
[----:B------:R-:W-:Y:S01]  /*e7c0*/  IMAD.WIDE.U32 R8, R11, -0x2daee0ad, RZ ;  /* 0xd2511f530b087825 */ /* 0x000fe200078e00ff */
[----:B------:R-:W-:Y:S01]  /*e7d0*/  LOP3.LUT R12, R3, UR15, R86, 0x96, !PT ;  /* 0x0000000f030c7c12 */ /* 0x000fe2000f8e9656 */
[----:B------:R-:W-:Y:S01]  /*e7e0*/  HMMA.16816.F32 R60, R4, R16, R40 ;  /* 0x00000010043c723c */ /* 0x000fe20000001828 */
[----:B------:R-:W-:Y:S01]  /*e7f0*/  LOP3.LUT R10, R39, UR13, R2, 0x96, !PT ;  /* 0x0000000d270a7c12 */ /* 0x000fe2000f8e9602 */
[----:B------:R-:W-:-:S02]  /*e800*/  IMAD.MOV.U32 R102, RZ, RZ, R111 ;  /* 0x000000ffff667224 */ /* 0x000fc400078e006f */
[----:B------:R-:W-:Y:S02]  /*e810*/  IMAD.MOV.U32 R220, RZ, RZ, R110 ;  /* 0x000000ffffdc7224 */ /* 0x000fe400078e006e */
[----:B------:R-:W-:Y:S02]  /*e820*/  IMAD.MOV.U32 R222, RZ, RZ, R109 ;  /* 0x000000ffffde7224 */ /* 0x000fe400078e006d */
[----:B------:R-:W-:Y:S01]  /*e830*/  IMAD.WIDE.U32 R16, R0, -0x2daee0ad, RZ ;  /* 0xd2511f5300107825 */ /* 0x000fe200078e00ff */
[----:B------:R-:W-:Y:S01]  /*e840*/  HMMA.16816.F32 R108, R4, R32, R56 ;  /* 0x00000020046c723c */ /* 0x000fe20000001838 */
[----:B------:R-:W-:Y:S02]  /*e850*/  LOP3.LUT R0, R9, UR12, R48, 0x96, !PT ;  /* 0x0000000c09007c12 */ /* 0x000fe4000f8e9630 */
[----:B------:R-:W-:-:S04]  /*e860*/  IMAD.WIDE.U32 R2, R14, -0x2daee0ad, RZ ;  /* 0xd2511f530e027825 */ /* 0x000fc800078e00ff */
[----:B------:R-:W-:Y:S01]  /*e870*/  IMAD.WIDE.U32 R20, R13, -0x2daee0ad, RZ ;  /* 0xd2511f530d147825 */ /* 0x000fe200078e00ff */
[----:B------:R-:W-:Y:S01]  /*e880*/  HMMA.16816.F32 R168, R4, R34, R168 ;  /* 0x0000002204a8723c */ /* 0x000fe200000018a8 */
[----:B------:R-:W-:Y:S02]  /*e890*/  LOP3.LUT R11, R17, UR10, R8, 0x96, !PT ;  /* 0x0000000a110b7c12 */ /* 0x000fe4000f8e9608 */
[----:B------:R-:W-:-:S04]  /*e8a0*/  LOP3.LUT R19, R3, UR12, R72, 0x96, !PT ;  /* 0x0000000c03137c12 */ /* 0x000fc8000f8e9648 */
[----:B------:R-:W-:Y:S01]  /*e8b0*/  IMAD.WIDE.U32 R4, R12, -0x2daee0ad, RZ ;  /* 0xd2511f530c047825 */ /* 0x000fe200078e00ff */
[----:B------:R-:W-:-:S03]  /*e8c0*/  LOP3.LUT R14, R21, UR10, R2, 0x96, !PT ;  /* 0x0000000a150e7c12 */ /* 0x000fc6000f8e9602 */
[----:B------:R-:W-:Y:S01]  /*e8d0*/  IMAD.WIDE.U32 R12, R10, -0x2daee0ad, RZ ;  /* 0xd2511f530a0c7825 */ /* 0x000fe200078e00ff */
[----:B------:R-:W-:-:S03]  /*e8e0*/  LOP3.LUT R17, R5, UR12, R72, 0x96, !PT ;  /* 0x0000000c05117c12 */ /* 0x000fc6000f8e9648 */
[----:B------:R-:W-:-:S04]  /*e8f0*/  IMAD.WIDE.U32 R2, R24, -0x326172a9, RZ ;  /* 0xcd9e8d5718027825 */ /* 0x000fc800078e00ff */
[----:B------:R-:W-:-:S04]  /*e900*/  IMAD.WIDE.U32 R8, R15, -0x326172a9, RZ ;  /* 0xcd9e8d570f087825 */ /* 0x000fc800078e00ff */
[----:B------:R-:W-:Y:S01]  /*e910*/  IMAD.WIDE.U32 R6, R0, -0x326172a9, RZ ;  /* 0xcd9e8d5700067825 */ /* 0x000fe200078e00ff */
[----:B------:R-:W-:-:S03]  /*e920*/  LOP3.LUT R0, R13, UR10, R4, 0x96, !PT ;  /* 0x0000000a0d007c12 */ /* 0x000fc6000f8e9604 */
[----:B------:R-:W-:Y:S01]  /*e930*/  IMAD.WIDE.U32 R10, R11, -0x326172a9, RZ ;  /* 0xcd9e8d570b0a7825 */ /* 0x000fe200078e00ff */
[----:B------:R-:W-:Y:S02]  /*e940*/  LOP3.LUT R13, R3, UR11, R36, 0x96, !PT ;  /* 0x0000000b030d7c12 */ /* 0x000fe4000f8e9624 */
[----:B------:R-:W-:Y:S01]  /*e950*/  LOP3.LUT R9, R9, UR9, R2, 0x96, !PT ;  /* 0x0000000909097c12 */ /* 0x000fe2000f8e9602 */
[----:B------:R-:W-:-:S04]  /*e960*/  IMAD.WIDE.U32 R4, R19, -0x326172a9, RZ ;  /* 0xcd9e8d5713047825 */ /* 0x000fc800078e00ff */
[----:B------:R-:W-:Y:S01]  /*e970*/  IMAD.WIDE.U32 R14, R14, -0x326172a9, RZ ;  /* 0xcd9e8d570e0e7825 */ /* 0x000fe200078e00ff */
[----:B------:R-:W-:-:S03]  /*e980*/  LOP3.LUT R7, R7, UR11, R36, 0x96, !PT ;  /* 0x0000000b07077c12 */ /* 0x000fc6000f8e9624 */
[----:B------:R-:W-:-:S04]  /*e990*/  IMAD.WIDE.U32 R2, R17, -0x326172a9, RZ ;  /* 0xcd9e8d5711027825 */ /* 0x000fc800078e00ff */
[----:B------:R-:W-:Y:S01]  /*e9a0*/  IMAD.WIDE.U32 R24, R0, -0x326172a9, RZ ;  /* 0xcd9e8d5700187825 */ /* 0x000fe200078e00ff */
[----:B------:R-:W-:Y:S02]  /*e9b0*/  LOP3.LUT R0, R11, UR9, R6, 0x96, !PT ;  /* 0x000000090b007c12 */ /* 0x000fe4000f8e9606 */
[----:B------:R-:W-:Y:S01]  /*e9c0*/  LOP3.LUT R6, R5, UR11, R38, 0x96, !PT ;  /* 0x0000000b05067c12 */ /* 0x000fe2000f8e9626 */
[----:B------:R-:W-:Y:S01]  /*e9d0*/  IMAD.WIDE.U32 R26, R9, -0x2daee0ad, RZ ;  /* 0xd2511f53091a7825 */ /* 0x000fe200078e00ff */
[----:B------:R-:W-:-:S03]  /*e9e0*/  LOP3.LUT R11, R15, UR9, R4, 0x96, !PT ;  /* 0x000000090f0b7c12 */ /* 0x000fc6000f8e9604 */
        /* <DEDUP_REMOVED lines=10> */
[----:B------:R-:W-:-:S04]  /*ea90*/  IMAD.WIDE.U32 R16, R11, -0x2daee0ad, RZ ;  /* 0xd2511f530b107825 */ /* 0x000fc800078e00ff */
[----:B------:R-:W-:-:S04]  /*eaa0*/  IMAD.WIDE.U32 R4, R5, -0x326172a9, RZ ;  /* 0xcd9e8d5705047825 */ /* 0x000fc800078e00ff */
[----:B------:R-:W-:Y:S01]  /*eab0*/  IMAD.WIDE.U32 R2, R0, -0x326172a9, RZ ;  /* 0xcd9e8d5700027825 */ /* 0x000fe200078e00ff */
[----:B------:R-:W-:Y:S02]  /*eac0*/  LOP3.LUT R15, R7, UR8, R20, 0x96, !PT ;  /* 0x00000008070f7c12 */ /* 0x000fe4000f8e9614 */
[----:B------:R-:W-:Y:S01]  /*ead0*/  LOP3.LUT R0, R17, UR6, R6, 0x96, !PT ;  /* 0x0000000611007c12 */ /* 0x000fe2000f8e9606 */
[----:B------:R-:W-:Y:S01]  /*eae0*/  IMAD.WIDE.U32 R6, R19, -0x2daee0ad, RZ ;  /* 0xd2511f5313067825 */ /* 0x000fe200078e00ff */
[----:B------:R-:W-:Y:S02]  /*eaf0*/  LOP3.LUT R37, R5, UR7, R8, 0x96, !PT ;  /* 0x0000000705257c12 */ /* 0x000fe4000f8e9608 */
[----:B------:R-:W-:Y:S01]  /*eb00*/  LOP3.LUT R11, R3, UR17, R4, 0x96, !PT ;  /* 0x00000011030b7c12 */ /* 0x000fe2000f8e9604 */
[----:B------:R-:W-:Y:S01]  /*eb10*/  IMAD.WIDE.U32 R4, R13, -0x326172a9, RZ ;  /* 0xcd9e8d570d047825 */ /* 0x000fe200078e00ff */
[C---:B------:R-:W-:Y:S02]  /*eb20*/  LOP3.LUT R17, R2.reuse, 0xffff, RZ, 0xc0, !PT ;  /* 0x0000ffff02117812 */ /* 0x040fe400078ec0ff */
[----:B------:R-:W-:-:S02]  /*eb30*/  LOP3.LUT R36, R2, 0xff, RZ, 0xc0, !PT ;  /* 0x000000ff02247812 */ /* 0x000fc400078ec0ff */
[--C-:B------:R-:W-:Y:S02]  /*eb40*/  SHF.R.U32.HI R33, RZ, 0x10, R2.reuse ;  /* 0x00000010ff217819 */ /* 0x100fe40000011602 */
[----:B------:R-:W-:Y:S01]  /*eb50*/  SHF.R.U32.HI R35, RZ, 0x18, R2 ;  /* 0x00000018ff237819 */ /* 0x000fe20000011602 */
[----:B------:R-:W-:Y:S01]  /*eb60*/  IMAD.WIDE.U32 R2, R9, -0x326172a9, RZ ;  /* 0xcd9e8d5709027825 */ /* 0x000fe200078e00ff */
[----:B------:R-:W-:-:S03]  /*eb70*/  LOP3.LUT R12, R7, UR8, R12, 0x96, !PT ;  /* 0x00000008070c7c12 */ /* 0x000fc6000f8e960c */
[----:B------:R-:W-:Y:S01]  /*eb80*/  IMAD.WIDE.U32 R8, R21, -0x2daee0ad, RZ ;  /* 0xd2511f5315087825 */ /* 0x000fe200078e00ff */
[----:B------:R-:W-:Y:S02]  /*eb90*/  LOP3.LUT R34, R5, UR7, R10, 0x96, !PT ;  /* 0x0000000705227c12 */ /* 0x000fe4000f8e960a */
[----:B------:R-:W-:Y:S01]  /*eba0*/  LOP3.LUT R7, R3, UR17, R4, 0x96, !PT ;  /* 0x0000001103077c12 */ /* 0x000fe2000f8e9604 */
[----:B------:R-:W-:Y:S01]  /*ebb0*/  IMAD.WIDE.U32 R4, R15, -0x326172a9, RZ ;  /* 0xcd9e8d570f047825 */ /* 0x000fe200078e00ff */
[C---:B------:R-:W-:Y:S02]  /*ebc0*/  LOP3.LUT R13, R2.reuse, 0xffff, RZ, 0xc0, !PT ;  /* 0x0000ffff020d7812 */ /* 0x040fe400078ec0ff */
[----:B------:R-:W-:Y:S02]  /*ebd0*/  LOP3.LUT R32, R2, 0xff, RZ, 0xc0, !PT ;  /* 0x000000ff02207812 */ /* 0x000fe400078ec0ff */
[--C-:B------:R-:W-:Y:S02]  /*ebe0*/  SHF.R.U32.HI R31, RZ, 0x10, R2.reuse ;  /* 0x00000010ff1f7819 */ /* 0x100fe40000011602 */
[----:B------:R-:W-:Y:S01]  /*ebf0*/  SHF.R.U32.HI R27, RZ, 0x18, R2 ;  /* 0x00000018ff1b7819 */ /* 0x000fe20000011602 */
[----:B------:R-:W-:Y:S01]  /*ec00*/  IMAD.WIDE.U32 R2, R0, -0x326172a9, RZ ;  /* 0xcd9e8d5700027825 */ /* 0x000fe200078e00ff */
[----:B------:R-:W-:-:S02]  /*ec10*/  LOP3.LUT R0, R9, UR6, R6, 0x96, !PT ;  /* 0x0000000609007c12 */ /* 0x000fc4000f8e9606 */
        /* <DEDUP_REMOVED lines=9> */
[----:B------:R-:W-:Y:S02]  /*ecb0*/  LOP3.LUT R0, R33, 0xff, RZ, 0xc0, !PT ;  /* 0x000000ff21007812 */ /* 0x000fe400078ec0ff */
[----:B------:R-:W-:Y:S02]  /*ecc0*/  LOP3.LUT R9, R3, UR17, R4, 0x96, !PT ;  /* 0x0000001103097c12 */ /* 0x000fe4000f8e9604 */
[----:B------:R-:W-:Y:S02]  /*ecd0*/  SHF.R.U32.HI R4, RZ, 0x8, R17 ;  /* 0x00000008ff047819 */ /* 0x000fe40000011611 */
[C---:B------:R-:W-:Y:S02]  /*ece0*/  LOP3.LUT R5, R2.reuse, 0xffff, RZ, 0xc0, !PT ;  /* 0x0000ffff02057812 */ /* 0x040fe400078ec0ff */
[----:B------:R-:W-:Y:S02]  /*ecf0*/  LOP3.LUT R17, R2, 0xff, RZ, 0xc0, !PT ;  /* 0x000000ff02117812 */ /* 0x000fe400078ec0ff */
[----:B------:R-:W-:-:S02]  /*ed00*/  SHF.R.U32.HI R15, RZ, 0x10, R2 ;  /* 0x00000010ff0f7819 */ /* 0x000fc40000011602 */
[----:B------:R-:W-:Y:S01]  /*ed10*/  SHF.R.U32.HI R14, RZ, 0x18, R2 ;  /* 0x00000018ff0e7819 */ /* 0x000fe20000011602 */
[----:B------:R-:W-:Y:S01]  /*ed20*/  IMAD.WIDE.U32 R2, R37, -0x2daee0ad, RZ ;  /* 0xd2511f5325027825 */ /* 0x000fe200078e00ff */
[----:B------:R-:W-:Y:S02]  /*ed30*/  PRMT R42, R0, 0x5410, R35 ;  /* 0x00005410002a7816 */ /* 0x000fe40000000023 */
[----:B------:R-:W-:Y:S02]  /*ed40*/  PRMT R43, R36, 0x5410, R4 ;  /* 0x00005410242b7816 */ /* 0x000fe40000000004 */
[----:B------:R-:W-:Y:S02]  /*ed50*/  LOP3.LUT R0, R31, 0xff, RZ, 0xc0, !PT ;  /* 0x000000ff1f007812 */ /* 0x000fe400078ec0ff */
[----:B------:R-:W-:Y:S02]  /*ed60*/  LOP3.LUT R10, R3, UR16, R26, 0x96, !PT ;  /* 0x00000010030a7c12 */ /* 0x000fe4000f8e961a */
[----:B------:R-:W-:-:S02]  /*ed70*/  LOP3.LUT R33, R2, 0xffff, RZ, 0xc0, !PT ;  /* 0x0000ffff02217812 */ /* 0x000fc400078ec0ff */
[----:B------:R-:W-:Y:S02]  /*ed80*/  LOP3.LUT R35, R2, 0xff, RZ, 0xc0, !PT ;  /* 0x000000ff02237812 */ /* 0x000fe400078ec0ff */
[--C-:B------:R-:W-:Y:S02]  /*ed90*/  SHF.R.U32.HI R36, RZ, 0x10, R2.reuse ;  /* 0x00000010ff247819 */ /* 0x100fe40000011602 */
[----:B------:R-:W-:Y:S01]  /*eda0*/  SHF.R.U32.HI R37, RZ, 0x18, R2 ;  /* 0x00000018ff257819 */ /* 0x000fe20000011602 */
[----:B------:R-:W-:Y:S01]  /*edb0*/  IMAD.WIDE.U32 R2, R34, -0x2daee0ad, RZ ;  /* 0xd2511f5322027825 */ /* 0x000fe200078e00ff */
[----:B------:R-:W-:Y:S02]  /*edc0*/  MOV R52, R103 ;  /* 0x0000006700347202 */ /* 0x000fe40000000f00 */
[----:B------:R-:W-:Y:S02]  /*edd0*/  SHF.R.U32.HI R4, RZ, 0x8, R13 ;  /* 0x00000008ff047819 */ /* 0x000fe4000001160d */
[----:B------:R-:W-:-:S02]  /*ede0*/  PRMT R103, R0, 0x5410, R27 ;  /* 0x0000541000677816 */ /* 0x000fc4000000001b */
[----:B------:R-:W-:Y:S01]  /*edf0*/  LOP3.LUT R0, R20, 0xff, RZ, 0xc0, !PT ;  /* 0x000000ff14007812 */ /* 0x000fe200078ec0ff */
[----:B------:R-:W-:Y:S01]  /*ee00*/  IMAD.MOV.U32 R134, RZ, RZ, R112 ;  /* 0x000000ffff867224 */ /* 0x000fe200078e0070 */
[----:B------:R-:W-:Y:S02]  /*ee10*/  LOP3.LUT R13, R3, UR16, R30, 0x96, !PT ;  /* 0x00000010030d7c12 */ /* 0x000fe4000f8e961e */
[----:B------:R-:W-:Y:S02]  /*ee20*/  PRMT R112, R32, 0x5410, R4 ;  /* 0x0000541020707816 */ /* 0x000fe40000000004 */
[C---:B------:R-:W-:Y:S02]  /*ee30*/  LOP3.LUT R26, R2.reuse, 0xffff, RZ, 0xc0, !PT ;  /* 0x0000ffff021a7812 */ /* 0x040fe400078ec0ff */
[----:B------:R-:W-:Y:S02]  /*ee40*/  LOP3.LUT R31, R2, 0xff, RZ, 0xc0, !PT ;  /* 0x000000ff021f7812 */ /* 0x000fe400078ec0ff */
[----:B------:R-:W-:-:S02]  /*ee50*/  SHF.R.U32.HI R30, RZ, 0x10, R2 ;  /* 0x00000010ff1e7819 */ /* 0x000fc40000011602 */
[----:B------:R-:W-:Y:S01]  /*ee60*/  SHF.R.U32.HI R27, RZ, 0x18, R2 ;  /* 0x00000018ff1b7819 */ /* 0x000fe20000011602 */
[----:B------:R-:W-:Y:S01]  /*ee70*/  IMAD.WIDE.U32 R2, R25, -0x2daee0ad, RZ ;  /* 0xd2511f5319027825 */ /* 0x000fe200078e00ff */
[----:B------:R-:W-:Y:S02]  /*ee80*/  SHF.R.U32.HI R4, RZ, 0x8, R18 ;  /* 0x00000008ff047819 */ /* 0x000fe40000011612 */
[----:B------:R-:W-:Y:S02]  /*ee90*/  PRMT R34, R0, 0x5410, R19 ;  /* 0x0000541000227816 */ /* 0x000fe40000000013 */
[----:B------:R-:W-:Y:S02]  /*eea0*/  SHF.R.U32.HI R0, RZ, 0x8, R5 ;  /* 0x00000008ff007819 */ /* 0x000fe40000011605 */
[----:B------:R-:W-:Y:S02]  /*eeb0*/  PRMT R38, R21, 0x5410, R4 ;  /* 0x0000541015267816 */ /* 0x000fe40000000004 */
[----:B------:R-:W-:-:S02]  /*eec0*/  LOP3.LUT R18, R2, 0xffff, RZ, 0xc0, !PT ;  /* 0x0000ffff02127812 */ /* 0x000fc400078ec0ff */
[----:B------:R-:W-:Y:S02]  /*eed0*/  LOP3.LUT R20, R2, 0xff, RZ, 0xc0, !PT ;  /* 0x000000ff02147812 */ /* 0x000fe400078ec0ff */
[--C-:B------:R-:W-:Y:S02]  /*eee0*/  SHF.R.U32.HI R19, RZ, 0x10, R2.reuse ;  /* 0x00000010ff137819 */ /* 0x100fe40000011602 */
[----:B------:R-:W-:Y:S01]  /*eef0*/  SHF.R.U32.HI R21, RZ, 0x18, R2 ;  /* 0x00000018ff157819 */ /* 0x000fe20000011602 */
[----:B------:R-:W-:Y:S01]  /*ef00*/  FFMA.FTZ R2, R238, c[0x0][0x23c], -R22 ;  /* 0x00008f00ee027a23 */ /* 0x000fe20000010816 */
[----:B------:R-:W-:Y:S02]  /*ef10*/  PRMT R95, R17, 0x5410, R0 ;  /* 0x00005410115f7816 */ /* 0x000fe40000000000 */
[----:B------:R-:W-:Y:S01]  /*ef20*/  LOP3.LUT R0, R15, 0xff, RZ, 0xc0, !PT ;  /* 0x000000ff0f007812 */ /* 0x000fe200078ec0ff */
[----:B------:R-:W-:Y:S02]  /*ef30*/  IMAD.MOV.U32 R133, RZ, RZ, R165 ;  /* 0x000000ffff857224 */ /* 0x000fe400078e00a5 */
[----:B------:R1:W-:Y:S01]  /*ef40*/  MUFU.EX2 R165, R2 ;  /* 0x0000000200a57308 */ /* 0x0003e20000000800 */
[----:B------:R-:W-:Y:S01]  /*ef50*/  PRMT R94, R0, 0x5410, R14 ;  /* 0x00005410005e7816 */ /* 0x000fe2000000000e */
[----:B------:R-:W-:Y:S01]  /*ef60*/  FFMA.FTZ R0, R218, c[0x0][0x23c], -R22 ;  /* 0x00008f00da007a23 */ /* 0x000fe20000010816 */
[----:B------:R-:W-:Y:S01]  /*ef70*/  LOP3.LUT R12, R3, UR16, R16, 0x96, !PT ;  /* 0x00000010030c7c12 */ /* 0x000fe2000f8e9610 */
[----:B------:R-:W-:-:S02]  /*ef80*/  IMAD.MOV.U32 R71, RZ, RZ, R185 ;  /* 0x000000ffff477224 */ /* 0x000fc400078e00b9 */
[----:B------:R-:W-:Y:S02]  /*ef90*/  IMAD.MOV.U32 R97, RZ, RZ, R164 ;  /* 0x000000ffff617224 */ /* 0x000fe400078e00a4 */
[----:B------:R2:W-:Y:S01]  /*efa0*/  MUFU.EX2 R185, R0 ;  /* 0x0000000000b97308 */ /* 0x0005e20000000800 */
[----:B-1----:R-:W-:-:S07]  /*efb0*/  FFMA.FTZ R2, R240, c[0x0][0x23c], -R22 ;  /* 0x00008f00f0027a23 */ /* 0x002fce0000010816 */
[----:B------:R1:W-:Y:S01]  /*efc0*/  MUFU.EX2 R164, R2 ;  /* 0x0000000200a47308 */ /* 0x0003e20000000800 */
[----:B------:R-:W-:Y:S02]  /*efd0*/  IMAD.MOV.U32 R67, RZ, RZ, R187 ;  /* 0x000000ffff437224 */ /* 0x000fe400078e00bb */
[----:B--2---:R-:W-:-:S05]  /*efe0*/  FFMA.FTZ R0, R219, c[0x0][0x23c], -R22 ;  /* 0x00008f00db007a23 */ /* 0x004fca0000010816 */
[----:B------:R2:W-:Y:S01]  /*eff0*/  MUFU.EX2 R187, R0 ;  /* 0x0000000000bb7308 */ /* 0x0005e20000000800 */
[----:B-1----:R-:W-:-:S05]  /*f000*/  IMAD.WIDE.U32 R2, R24, -0x2daee0ad, RZ ;  /* 0xd2511f5318027825 */ /* 0x002fca00078e00ff */
[C---:B------:R-:W-:Y:S02]  /*f010*/  LOP3.LUT R14, R2.reuse, 0xffff, RZ, 0xc0, !PT ;  /* 0x0000ffff020e7812 */ /* 0x040fe400078ec0ff */
[----:B------:R-:W-:Y:S02]  /*f020*/  LOP3.LUT R15, R2, 0xff, RZ, 0xc0, !PT ;  /* 0x000000ff020f7812 */ /* 0x000fe400078ec0ff */
[--C-:B------:R-:W-:Y:S02]  /*f030*/  SHF.R.U32.HI R16, RZ, 0x10, R2.reuse ;  /* 0x00000010ff107819 */ /* 0x100fe40000011602 */
[----:B------:R-:W-:Y:S02]  /*f040*/  SHF.R.U32.HI R17, RZ, 0x18, R2 ;  /* 0x00000018ff117819 */ /* 0x000fe40000011602 */
[----:B--2---:R-:W-:Y:S02]  /*f050*/  LOP3.LUT R0, R11, 0xffff, RZ, 0xc0, !PT ;  /* 0x0000ffff0b007812 */ /* 0x004fe400078ec0ff */
[----:B------:R-:W-:-:S02]  /*f060*/  SHF.R.U32.HI R2, RZ, 0x10, R11 ;  /* 0x00000010ff027819 */ /* 0x000fc4000001160b */
[----:B------:R-:W-:Y:S02]  /*f070*/  LOP3.LUT R8, R3, UR16, R8, 0x96, !PT ;  /* 0x0000001003087c12 */ /* 0x000fe4000f8e9608 */
[----:B------:R-:W-:Y:S01]  /*f080*/  SHF.R.U32.HI R3, RZ, 0x8, R0 ;  /* 0x00000008ff037819 */ /* 0x000fe20000011600 */
[----:B------:R-:W-:Y:S01]  /*f090*/  IMAD.MOV.U32 R53, RZ, RZ, R140 ;  /* 0x000000ffff357224 */ /* 0x000fe200078e008c */
[----:B------:R-:W-:Y:S01]  /*f0a0*/  LOP3.LUT R0, R2, 0xff, RZ, 0xc0, !PT ;  /* 0x000000ff02007812 */ /* 0x000fe200078ec0ff */
[----:B------:R-:W-:Y:S01]  /*f0b0*/  FFMA.FTZ R2, R244, c[0x0][0x23c], -R22 ;  /* 0x00008f00f4027a23 */ /* 0x000fe20000010816 */
[----:B------:R-:W-:Y:S01]  /*f0c0*/  SHF.R.U32.HI R4, RZ, 0x18, R11 ;  /* 0x00000018ff047819 */ /* 0x000fe2000001160b */
[----:B------:R-:W-:Y:S02]  /*f0d0*/  IMAD.MOV.U32 R140, RZ, RZ, R141 ;  /* 0x000000ffff8c7224 */ /* 0x000fe400078e008d */
[----:B------:R-:W-:Y:S02]  /*f0e0*/  IMAD.MOV.U32 R141, RZ, RZ, R182 ;  /* 0x000000ffff8d7224 */ /* 0x000fe400078e00b6 */
[----:B------:R-:W-:Y:S01]  /*f0f0*/  IMAD.MOV.U32 R182, RZ, RZ, R186 ;  /* 0x000000ffffb67224 */ /* 0x000fe200078e00ba */
[----:B------:R-:W-:Y:S01]  /*f100*/  PRMT R39, R0, 0x5410, R4 ;  /* 0x0000541000277816 */ /* 0x000fe20000000004 */
[----:B------:R1:W-:Y:S01]  /*f110*/  MUFU.EX2 R186, R2 ;  /* 0x0000000200ba7308 */ /* 0x0003e20000000800 */
[----:B------:R-:W-:Y:S01]  /*f120*/  LOP3.LUT R0, R7, 0xffff, RZ, 0xc0, !PT ;  /* 0x0000ffff07007812 */ /* 0x000fe200078ec0ff */
[----:B------:R-:W-:Y:S01]  /*f130*/  IMAD.MOV.U32 R65, RZ, RZ, R188 ;  /* 0x000000ffff417224 */ /* 0x000fe200078e00bc */
[----:B------:R-:W-:Y:S01]  /*f140*/  LOP3.LUT R5, R11, 0xff, RZ, 0xc0, !PT ;  /* 0x000000ff0b057812 */ /* 0x000fe200078ec0ff */
[----:B------:R-:W-:-:S02]  /*f150*/  IMAD.MOV.U32 R70, RZ, RZ, R142 ;  /* 0x000000ffff467224 */ /* 0x000fc400078e008e */
[----:B------:R-:W-:Y:S01]  /*f160*/  IMAD.MOV.U32 R142, RZ, RZ, R100 ;  /* 0x000000ffff8e7224 */ /* 0x000fe200078e0064 */
[----:B------:R-:W-:Y:S01]  /*f170*/  PRMT R40, R5, 0x5410, R3 ;  /* 0x0000541005287816 */ /* 0x000fe20000000003 */
[----:B-1----:R-:W-:-:S04]  /*f180*/  FFMA.FTZ R2, R246, c[0x0][0x23c], -R22 ;  /* 0x00008f00f6027a23 */ /* 0x002fc80000010816 */
[----:B------:R1:W-:Y:S01]  /*f190*/  MUFU.EX2 R188, R2 ;  /* 0x0000000200bc7308 */ /* 0x0003e20000000800 */
[----:B------:R-:W-:Y:S02]  /*f1a0*/  FFMA.FTZ R3, R236, c[0x0][0x23c], -R22 ;  /* 0x00008f00ec037a23 */ /* 0x000fe40000010816 */
[----:B------:R-:W-:Y:S02]  /*f1b0*/  IMAD.MOV.U32 R55, RZ, RZ, R189 ;  /* 0x000000ffff377224 */ /* 0x000fe400078e00bd */
[----:B------:R-:W-:Y:S01]  /*f1c0*/  IMAD.MOV.U32 R64, RZ, RZ, R220 ;  /* 0x000000ffff407224 */ /* 0x000fe200078e00dc */
[----:B-1----:R-:W-:Y:S02]  /*f1d0*/  SHF.R.U32.HI R2, RZ, 0x8, R0 ;  /* 0x00000008ff027819 */ /* 0x002fe40000011600 */
[----:B------:R-:W-:-:S04]  /*f1e0*/  LOP3.LUT R0, R7, 0xff, RZ, 0xc0, !PT ;  /* 0x000000ff07007812 */ /* 0x000fc800078ec0ff */
[----:B------:R-:W-:Y:S01]  /*f1f0*/  PRMT R100, R0, 0x5410, R2 ;  /* 0x0000541000647816 */ /* 0x000fe20000000002 */
[----:B------:R-:W-:Y:S01]  /*f200*/  FFMA.FTZ R2, R237, c[0x0][0x23c], -R22 ;  /* 0x00008f00ed027a23 */ /* 0x000fe20000010816 */
[----:B------:R-:W-:Y:S01]  /*f210*/  SHF.R.U32.HI R0, RZ, 0x10, R7 ;  /* 0x00000010ff007819 */ /* 0x000fe20000011607 */
[----:B------:R1:W-:Y:S03]  /*f220*/  MUFU.EX2 R189, R3 ;  /* 0x0000000300bd7308 */ /* 0x0003e60000000800 */
[----:B------:R-:W-:Y:S01]  /*f230*/  LOP3.LUT R0, R0, 0xff, RZ, 0xc0, !PT ;  /* 0x000000ff00007812 */ /* 0x000fe200078ec0ff */
[----:B------:R-:W-:-:S04]  /*f240*/  IMAD.MOV.U32 R96, RZ, RZ, R191 ;  /* 0x000000ffff607224 */ /* 0x000fc800078e00bf */
[----:B------:R2:W-:Y:S01]  /*f250*/  MUFU.EX2 R220, R2 ;  /* 0x0000000200dc7308 */ /* 0x0005e20000000800 */
[----:B-1----:R-:W-:-:S04]  /*f260*/  SHF.R.U32.HI R3, RZ, 0x18, R7 ;  /* 0x00000018ff037819 */ /* 0x002fc80000011607 */
[----:B------:R-:W-:Y:S01]  /*f270*/  PRMT R98, R0, 0x5410, R3 ;  /* 0x0000541000627816 */ /* 0x000fe20000000003 */
[----:B--2---:R-:W-:Y:S01]  /*f280*/  FFMA.FTZ R2, R249, c[0x0][0x23c], -R22 ;  /* 0x00008f00f9027a23 */ /* 0x004fe20000010816 */
[----:B------:R-:W-:-:S03]  /*f290*/  LOP3.LUT R0, R6, 0xffff, RZ, 0xc0, !PT ;  /* 0x0000ffff06007812 */ /* 0x000fc600078ec0ff */
[----:B------:R1:W-:Y:S01]  /*f2a0*/  MUFU.EX2 R191, R2 ;  /* 0x0000000200bf7308 */ /* 0x0003e20000000800 */
[----:B------:R-:W-:Y:S02]  /*f2b0*/  SHF.R.U32.HI R3, RZ, 0x8, R0 ;  /* 0x00000008ff037819 */ /* 0x000fe40000011600 */
[--C-:B------:R-:W-:Y:S02]  /*f2c0*/  SHF.R.U32.HI R4, RZ, 0x18, R6.reuse ;  /* 0x00000018ff047819 */ /* 0x100fe40000011606 */
[----:B-1----:R-:W-:-:S04]  /*f2d0*/  SHF.R.U32.HI R2, RZ, 0x10, R6 ;  /* 0x00000010ff027819 */ /* 0x002fc80000011606 */
[----:B------:R-:W-:Y:S01]  /*f2e0*/  LOP3.LUT R0, R2, 0xff, RZ, 0xc0, !PT ;  /* 0x000000ff02007812 */ /* 0x000fe200078ec0ff */
[----:B------:R-:W-:-:S03]  /*f2f0*/  FFMA.FTZ R2, R252, c[0x0][0x23c], -R22 ;  /* 0x00008f00fc027a23 */ /* 0x000fc60000010816 */
[----:B------:R-:W-:Y:S01]  /*f300*/  PRMT R25, R0, 0x5410, R4 ;  /* 0x0000541000197816 */ /* 0x000fe20000000004 */
[----:B------:R1:W-:Y:S01]  /*f310*/  MUFU.EX2 R219, R2 ;  /* 0x0000000200db7308 */ /* 0x0003e20000000800 */
[----:B------:R-:W-:Y:S02]  /*f320*/  LOP3.LUT R0, R9, 0xffff, RZ, 0xc0, !PT ;  /* 0x0000ffff09007812 */ /* 0x000fe400078ec0ff */
[----:B------:R-:W-:Y:S01]  /*f330*/  LOP3.LUT R5, R6, 0xff, RZ, 0xc0, !PT ;  /* 0x000000ff06057812 */ /* 0x000fe200078ec0ff */
[----:B-1----:R-:W-:-:S04]  /*f340*/  FFMA.FTZ R2, R83, c[0x0][0x23c], -R22 ;  /* 0x00008f0053027a23 */ /* 0x002fc80000010816 */
[----:B------:R1:W-:Y:S01]  /*f350*/  MUFU.EX2 R218, R2 ;  /* 0x0000000200da7308 */ /* 0x0003e20000000800 */
[----:B------:R-:W-:Y:S01]  /*f360*/  IMAD.MOV.U32 R66, RZ, RZ, R224 ;  /* 0x000000ffff427224 */ /* 0x000fe200078e00e0 */
[----:B------:R-:W-:Y:S01]  /*f370*/  PRMT R32, R5, 0x5410, R3 ;  /* 0x0000541005207816 */ /* 0x000fe20000000003 */
[----:B------:R-:W-:Y:S01]  /*f380*/  FFMA.FTZ R3, R77, c[0x0][0x23c], -R22 ;  /* 0x00008f004d037a23 */ /* 0x000fe20000010816 */
[----:B-1----:R-:W-:Y:S02]  /*f390*/  SHF.R.U32.HI R2, RZ, 0x8, R0 ;  /* 0x00000008ff027819 */ /* 0x002fe40000011600 */
[----:B------:R-:W-:-:S04]  /*f3a0*/  LOP3.LUT R0, R9, 0xff, RZ, 0xc0, !PT ;  /* 0x000000ff09007812 */ /* 0x000fc800078ec0ff */
[----:B------:R-:W-:Y:S01]  /*f3b0*/  PRMT R86, R0, 0x5410, R2 ;  /* 0x0000541000567816 */ /* 0x000fe20000000002 */
[----:B------:R-:W-:Y:S01]  /*f3c0*/  FFMA.FTZ R2, R239, c[0x0][0x23c], -R22 ;  /* 0x00008f00ef027a23 */ /* 0x000fe20000010816 */
[----:B------:R-:W-:-:S03]  /*f3d0*/  SHF.R.U32.HI R0, RZ, 0x10, R9 ;  /* 0x00000010ff007819 */ /* 0x000fc60000011609 */
[----:B------:R1:W-:Y:S01]  /*f3e0*/  MUFU.EX2 R224, R2 ;  /* 0x0000000200e07308 */ /* 0x0003e20000000800 */
[----:B------:R-:W-:Y:S01]  /*f3f0*/  SHF.R.U32.HI R4, RZ, 0x18, R9 ;  /* 0x00000018ff047819 */ /* 0x000fe20000011609 */
[----:B------:R-:W-:Y:S01]  /*f400*/  FFMA.FTZ R41, R222, R51, R73 ;  /* 0x00000033de297223 */ /* 0x000fe20000010049 */
[----:B------:R-:W-:Y:S01]  /*f410*/  LOP3.LUT R0, R0, 0xff, RZ, 0xc0, !PT ;  /* 0x000000ff00007812 */ /* 0x000fe200078ec0ff */
[----:B------:R-:W-:-:S04]  /*f420*/  IMAD.MOV.U32 R132, RZ, RZ, R181 ;  /* 0x000000ffff847224 */ /* 0x000fc800078e00b5 */
[----:B------:R2:W-:Y:S01]  /*f430*/  MUFU.EX2 R222, R3 ;  /* 0x0000000300de7308 */ /* 0x0005e20000000800 */
[----:B------:R-:W-:Y:S02]  /*f440*/  PRMT R83, R0, 0x5410, R4 ;  /* 0x0000541000537816 */ /* 0x000fe40000000004 */
[----:B-1----:R-:W-:-:S04]  /*f450*/  SHF.R.U32.HI R2, RZ, 0x8, R33 ;  /* 0x00000008ff027819 */ /* 0x002fc80000011621 */
[----:B------:R-:W-:Y:S02]  /*f460*/  PRMT R77, R35, 0x5410, R2 ;  /* 0x00005410234d7816 */ /* 0x000fe40000000002 */
[----:B------:R-:W-:Y:S01]  /*f470*/  SHF.R.U32.HI R2, RZ, 0x8, R26 ;  /* 0x00000008ff027819 */ /* 0x000fe2000001161a */
[----:B--2---:R-:W-:Y:S02]  /*f480*/  FFMA.FTZ R3, R89, c[0x0][0x23c], -R22 ;  /* 0x00008f0059037a23 */ /* 0x004fe40000010816 */
[----:B------:R-:W-:Y:S01]  /*f490*/  IMAD.MOV.U32 R181, RZ, RZ, R114 ;  /* 0x000000ffffb57224 */ /* 0x000fe200078e0072 */
[----:B------:R-:W-:Y:S01]  /*f4a0*/  PRMT R114, R31, 0x5410, R2 ;  /* 0x000054101f727816 */ /* 0x000fe20000000002 */
[----:B------:R-:W-:Y:S01]  /*f4b0*/  FFMA.FTZ R0, R78, c[0x0][0x23c], -R22 ;  /* 0x00008f004e007a23 */ /* 0x000fe20000010816 */
[----:B------:R1:W-:Y:S01]  /*f4c0*/  MUFU.EX2 R223, R3 ;  /* 0x0000000300df7308 */ /* 0x0003e20000000800 */
[----:B------:R-:W-:Y:S01]  /*f4d0*/  FFMA.FTZ R2, R134, c[0x0][0x23c], -R23 ;  /* 0x00008f0086027a23 */ /* 0x000fe20000010817 */
[----:B------:R-:W-:Y:S01]  /*f4e0*/  MOV R134, R96 ;  /* 0x0000006000867202 */ /* 0x000fe20000000f00 */
[----:B------:R-:W-:-:S02]  /*f4f0*/  IMAD.MOV.U32 R69, RZ, RZ, R221 ;  /* 0x000000ffff457224 */ /* 0x000fc400078e00dd */
[----:B------:R-:W-:Y:S02]  /*f500*/  IMAD.MOV.U32 R99, RZ, RZ, R97 ;  /* 0x000000ffff637224 */ /* 0x000fe400078e0061 */
[----:B------:R-:W-:Y:S01]  /*f510*/  IMAD.MOV.U32 R96, RZ, RZ, R52 ;  /* 0x000000ffff607224 */ /* 0x000fe200078e0034 */
[----:B------:R2:W-:Y:S01]  /*f520*/  MUFU.EX2 R221, R0 ;  /* 0x0000000000dd7308 */ /* 0x0005e20000000800 */
[----:B------:R-:W-:Y:S02]  /*f530*/  IMAD.MOV.U32 R97, RZ, RZ, R132 ;  /* 0x000000ffff617224 */ /* 0x000fe400078e0084 */
[----:B------:R-:W-:Y:S01]  /*f540*/  IMAD.MOV.U32 R132, RZ, RZ, R53 ;  /* 0x000000ffff847224 */ /* 0x000fe200078e0035 */
[----:B-1----:R-:W-:Y:S01]  /*f550*/  LOP3.LUT R3, R36, 0xff, RZ, 0xc0, !PT ;  /* 0x000000ff24037812 */ /* 0x002fe200078ec0ff */
[----:B------:R-:W-:Y:S02]  /*f560*/  IMAD.MOV.U32 R68, RZ, RZ, R113 ;  /* 0x000000ffff447224 */ /* 0x000fe400078e0071 */
[----:B------:R-:W-:Y:S01]  /*f570*/  IMAD.MOV.U32 R74, RZ, RZ, R134 ;  /* 0x000000ffff4a7224 */ /* 0x000fe200078e0086 */
[----:B------:R-:W-:Y:S01]  /*f580*/  PRMT R75, R3, 0x5410, R37 ;  /* 0x00005410034b7816 */ /* 0x000fe20000000025 */
[----:B------:R-:W-:Y:S01]  /*f590*/  FFMA.FTZ R3, R99, c[0x0][0x23c], -R23 ;  /* 0x00008f0063037a23 */ /* 0x000fe20000010817 */
[----:B--2---:R-:W-:Y:S01]  /*f5a0*/  LOP3.LUT R0, R30, 0xff, RZ, 0xc0, !PT ;  /* 0x000000ff1e007812 */ /* 0x004fe200078ec0ff */
[----:B------:R-:W-:Y:S01]  /*f5b0*/  IMAD.MOV.U32 R52, RZ, RZ, R64 ;  /* 0x000000ffff347224 */ /* 0x000fe200078e0040 */
[----:B------:R-:W-:Y:S01]  /*f5c0*/  MOV R134, R96 ;  /* 0x0000006000867202 */ /* 0x000fe20000000f00 */
[----:B------:R-:W-:Y:S01]  /*f5d0*/  IMAD.MOV.U32 R135, RZ, RZ, R97 ;  /* 0x000000ffff877224 */ /* 0x000fe200078e0061 */
[----:B------:R-:W-:Y:S01]  /*f5e0*/  PRMT R113, R0, 0x5410, R27 ;  /* 0x0000541000717816 */ /* 0x000fe2000000001b */
[----:B------:R-:W-:Y:S01]  /*f5f0*/  IMAD.MOV.U32 R64, RZ, RZ, R143 ;  /* 0x000000ffff407224 */ /* 0x000fe200078e008f */
[----:B------:R-:W-:Y:S01]  /*f600*/  SHF.R.U32.HI R0, RZ, 0x8, R18 ;  /* 0x00000008ff007819 */ /* 0x000fe20000011612 */
[----:B------:R-:W-:Y:S01]  /*f610*/  IMAD.MOV.U32 R97, RZ, RZ, R132 ;  /* 0x000000ffff617224 */ /* 0x000fe200078e0084 */
[----:B------:R1:W-:Y:S01]  /*f620*/  MUFU.EX2 R143, R2 ;  /* 0x00000002008f7308 */ /* 0x0003e20000000800 */
[----:B------:R-:W-:-:S02]  /*f630*/  IMAD.MOV.U32 R96, RZ, RZ, R133 ;  /* 0x000000ffff607224 */ /* 0x000fc400078e0085 */
[----:B------:R-:W-:Y:S02]  /*f640*/  IMAD.MOV.U32 R132, RZ, RZ, R68 ;  /* 0x000000ffff847224 */ /* 0x000fe400078e0044 */
[----:B------:R-:W-:Y:S01]  /*f650*/  IMAD.MOV.U32 R133, RZ, RZ, R158 ;  /* 0x000000ffff857224 */ /* 0x000fe200078e009e */
[----:B------:R-:W-:Y:S01]  /*f660*/  MOV R54, R190 ;  /* 0x000000be00367202 */ /* 0x000fe20000000f00 */
[----:B------:R-:W-:Y:S01]  /*f670*/  IMAD.MOV.U32 R53, RZ, RZ, R69 ;  /* 0x000000ffff357224 */ /* 0x000fe200078e0045 */
[----:B------:R2:W-:Y:S01]  /*f680*/  MUFU.EX2 R158, R3 ;  /* 0x00000003009e7308 */ /* 0x0005e20000000800 */
[----:B------:R-:W-:Y:S02]  /*f690*/  PRMT R69, R20, 0x5410, R0 ;  /* 0x0000541014457816 */ /* 0x000fe40000000000 */
[----:B------:R-:W-:Y:S02]  /*f6a0*/  SHF.R.U32.HI R0, RZ, 0x8, R14 ;  /* 0x00000008ff007819 */ /* 0x000fe4000001160e */
[----:B-1----:R-:W-:Y:S01]  /*f6b0*/  LOP3.LUT R2, R19, 0xff, RZ, 0xc0, !PT ;  /* 0x000000ff13027812 */ /* 0x002fe200078ec0ff */
[----:B------:R-:W-:-:S03]  /*f6c0*/  IMAD.MOV.U32 R47, RZ, RZ, R135 ;  /* 0x000000ffff2f7224 */ /* 0x000fc600078e0087 */
[----:B------:R-:W-:Y:S01]  /*f6d0*/  PRMT R68, R2, 0x5410, R21 ;  /* 0x0000541002447816 */ /* 0x000fe20000000015 */
[----:B--2---:R-:W-:Y:S02]  /*f6e0*/  FFMA.FTZ R3, R74, c[0x0][0x23c], -R23 ;  /* 0x00008f004a037a23 */ /* 0x004fe40000010817 */
[----:B------:R-:W-:Y:S02]  /*f6f0*/  IMAD.MOV.U32 R74, RZ, RZ, R134 ;  /* 0x000000ffff4a7224 */ /* 0x000fe400078e0086 */
[----:B------:R-:W-:Y:S01]  /*f700*/  IMAD.MOV.U32 R134, RZ, RZ, R96 ;  /* 0x000000ffff867224 */ /* 0x000fe200078e0060 */
[----:B------:R-:W-:Y:S01]  /*f710*/  MOV R96, R132 ;  /* 0x0000008400607202 */ /* 0x000fe20000000f00 */
[----:B------:R-:W-:Y:S01]  /*f720*/  IMAD.MOV.U32 R132, RZ, RZ, R133 ;  /* 0x000000ffff847224 */ /* 0x000fe200078e0085 */
[----:B------:R-:W-:Y:S01]  /*f730*/  LOP3.LUT R2, R16, 0xff, RZ, 0xc0, !PT ;  /* 0x000000ff10027812 */ /* 0x000fe200078ec0ff */
[----:B------:R-:W-:Y:S01]  /*f740*/  IMAD.MOV.U32 R133, RZ, RZ, R54 ;  /* 0x000000ffff857224 */ /* 0x000fe200078e0036 */
[----:B------:R-:W-:Y:S01]  /*f750*/  PRMT R99, R15, 0x5410, R0 ;  /* 0x000054100f637816 */ /* 0x000fe20000000000 */
[----:B------:R-:W-:Y:S01]  /*f760*/  FFMA.FTZ R4, R76, c[0x0][0x23c], -R22 ;  /* 0x00008f004c047a23 */ /* 0x000fe20000010816 */
[----:B------:R-:W-:Y:S01]  /*f770*/  LOP3.LUT R0, R10, 0xffff, RZ, 0xc0, !PT ;  /* 0x0000ffff0a007812 */ /* 0x000fe200078ec0ff */
[----:B------:R-:W-:-:S02]  /*f780*/  IMAD.MOV.U32 R135, RZ, RZ, R97 ;  /* 0x000000ffff877224 */ /* 0x000fc400078e0061 */
[----:B------:R-:W-:Y:S01]  /*f790*/  IMAD.MOV.U32 R54, RZ, RZ, R55 ;  /* 0x000000ffff367224 */ /* 0x000fe200078e0037 */
[----:B------:R-:W-:Y:S01]  /*f7a0*/  PRMT R97, R2, 0x5410, R17 ;  /* 0x0000541002617816 */ /* 0x000fe20000000011 */
[----:B------:R-:W-:Y:S02]  /*f7b0*/  IMAD.MOV.U32 R55, RZ, RZ, R65 ;  /* 0x000000ffff377224 */ /* 0x000fe400078e0041 */
[----:B------:R-:W-:Y:S01]  /*f7c0*/  IMAD.MOV.U32 R46, RZ, RZ, R74 ;  /* 0x000000ffff2e7224 */ /* 0x000fe200078e004a */
[----:B------:R1:W-:Y:S01]  /*f7d0*/  MUFU.EX2 R190, R4 ;  /* 0x0000000400be7308 */ /* 0x0003e20000000800 */
[----:B------:R-:W-:Y:S01]  /*f7e0*/  IMAD.MOV.U32 R65, RZ, RZ, R172 ;  /* 0x000000ffff417224 */ /* 0x000fe200078e00ac */
[----:B------:R-:W-:Y:S01]  /*f7f0*/  LOP3.LUT R5, R12, 0xff, RZ, 0xc0, !PT ;  /* 0x000000ff0c057812 */ /* 0x000fe200078ec0ff */
[----:B------:R-:W-:Y:S01]  /*f800*/  IMAD.MOV.U32 R74, RZ, RZ, R134 ;  /* 0x000000ffff4a7224 */ /* 0x000fe200078e0086 */
[----:B------:R-:W2:Y:S01]  /*f810*/  LDSM.16.MT88.4 R16, [R205+0x5000] ;  /* 0x00500000cd10783b */ /* 0x000ea20000004200 */
[----:B------:R-:W-:-:S02]  /*f820*/  FFMA.FTZ R2, R47, c[0x0][0x23c], -R23 ;  /* 0x00008f002f027a23 */ /* 0x000fc40000010817 */
[----:B------:R-:W-:Y:S01]  /*f830*/  IMAD.MOV.U32 R134, RZ, RZ, R132 ;  /* 0x000000ffff867224 */ /* 0x000fe200078e0084 */
[----:B------:R3:W-:Y:S01]  /*f840*/  MUFU.EX2 R172, R3 ;  /* 0x0000000300ac7308 */ /* 0x0007e20000000800 */
[----:B------:R-:W-:Y:S01]  /*f850*/  IMAD.MOV.U32 R47, RZ, RZ, R135 ;  /* 0x000000ffff2f7224 */ /* 0x000fe200078e0087 */
[----:B------:R-:W-:Y:S01]  /*f860*/  MOV R135, R96 ;  /* 0x0000006000877202 */ /* 0x000fe20000000f00 */
[----:B------:R-:W-:Y:S02]  /*f870*/  IMAD.MOV.U32 R132, RZ, RZ, R54 ;  /* 0x000000ffff847224 */ /* 0x000fe400078e0036 */
[----:B------:R-:W-:Y:S02]  /*f880*/  IMAD.MOV.U32 R54, RZ, RZ, R55 ;  /* 0x000000ffff367224 */ /* 0x000fe400078e0037 */
[----:B------:R-:W-:Y:S01]  /*f890*/  IMAD.MOV.U32 R96, RZ, RZ, R133 ;  /* 0x000000ffff607224 */ /* 0x000fe200078e0085 */
[----:B-1----:R-:W-:Y:S01]  /*f8a0*/  SHF.R.U32.HI R4, RZ, 0x8, R0 ;  /* 0x00000008ff047819 */ /* 0x002fe20000011600 */
[----:B------:R-:W-:Y:S01]  /*f8b0*/  IMAD.MOV.U32 R55, RZ, RZ, R65 ;  /* 0x000000ffff377224 */ /* 0x000fe200078e0041 */
[----:B------:R-:W-:Y:S01]  /*f8c0*/  SHF.R.U32.HI R0, RZ, 0x10, R10 ;  /* 0x00000010ff007819 */ /* 0x000fe2000001160a */
[----:B------:R-:W-:-:S02]  /*f8d0*/  IMAD.MOV.U32 R133, RZ, RZ, R66 ;  /* 0x000000ffff857224 */ /* 0x000fc400078e0042 */
[----:B------:R-:W-:Y:S01]  /*f8e0*/  IMAD.MOV.U32 R65, RZ, RZ, R67 ;  /* 0x000000ffff417224 */ /* 0x000fe200078e0043 */
[----:B---3--:R-:W-:Y:S01]  /*f8f0*/  LOP3.LUT R3, R10, 0xff, RZ, 0xc0, !PT ;  /* 0x000000ff0a037812 */ /* 0x008fe200078ec0ff */
[----:B------:R-:W-:Y:S01]  /*f900*/  IMAD.MOV.U32 R66, RZ, RZ, R71 ;  /* 0x000000ffff427224 */ /* 0x000fe200078e0047 */
[----:B------:R-:W-:Y:S01]  /*f910*/  MOV R67, R174 ;  /* 0x000000ae00437202 */ /* 0x000fe20000000f00 */
[----:B------:R-:W-:Y:S01]  /*f920*/  IMAD.MOV.U32 R71, RZ, RZ, R217 ;  /* 0x000000ffff477224 */ /* 0x000fe200078e00d9 */
[----:B------:R-:W-:Y:S01]  /*f930*/  PRMT R72, R3, 0x5410, R4 ;  /* 0x0000541003487816 */ /* 0x000fe20000000004 */
[----:B------:R1:W-:Y:S01]  /*f940*/  MUFU.EX2 R174, R2 ;  /* 0x0000000200ae7308 */ /* 0x0003e20000000800 */
[----:B------:R-:W-:Y:S01]  /*f950*/  IMAD.MOV.U32 R45, RZ, RZ, R74 ;  /* 0x000000ffff2d7224 */ /* 0x000fe200078e004a */
[----:B------:R-:W-:Y:S01]  /*f960*/  SHF.R.U32.HI R4, RZ, 0x18, R10 ;  /* 0x00000018ff047819 */ /* 0x000fe2000001160a */
[----:B------:R-:W-:Y:S01]  /*f970*/  FFMA.FTZ R3, R46, c[0x0][0x23c], -R23 ;  /* 0x00008f002e037a23 */ /* 0x000fe20000010817 */
[----:B------:R3:W5:Y:S01]  /*f980*/  LDL.LU R217, [R1+0x94] ;  /* 0x0000940001d97983 */ /* 0x0007620000300800 */
[----:B------:R-:W-:-:S02]  /*f990*/  IMAD.MOV.U32 R44, RZ, RZ, R47 ;  /* 0x000000ffff2c7224 */ /* 0x000fc400078e002f */
[----:B------:R-:W-:Y:S02]  /*f9a0*/  IMAD.MOV.U32 R74, RZ, RZ, R135 ;  /* 0x000000ffff4a7224 */ /* 0x000fe400078e0087 */
[----:B------:R-:W-:Y:S01]  /*f9b0*/  IMAD.MOV.U32 R47, RZ, RZ, R134 ;  /* 0x000000ffff2f7224 */ /* 0x000fe200078e0086 */
[----:B------:R-:W-:Y:S01]  /*f9c0*/  MOV R134, R65 ;  /* 0x0000004100867202 */ /* 0x000fe20000000f00 */
[----:B------:R-:W-:Y:S02]  /*f9d0*/  IMAD.MOV.U32 R46, RZ, RZ, R96 ;  /* 0x000000ffff2e7224 */ /* 0x000fe400078e0060 */
[----:B------:R-:W-:Y:S01]  /*f9e0*/  IMAD.MOV.U32 R135, RZ, RZ, R132 ;  /* 0x000000ffff877224 */ /* 0x000fe200078e0084 */
[----:B-1----:R-:W-:Y:S01]  /*f9f0*/  LOP3.LUT R2, R0, 0xff, RZ, 0xc0, !PT ;  /* 0x000000ff00027812 */ /* 0x002fe200078ec0ff */
[----:B------:R-:W-:Y:S01]  /*fa00*/  IMAD.MOV.U32 R96, RZ, RZ, R133 ;  /* 0x000000ffff607224 */ /* 0x000fe200078e0085 */
[----:B------:R-:W-:Y:S01]  /*fa10*/  LOP3.LUT R0, R13, 0xffff, RZ, 0xc0, !PT ;  /* 0x0000ffff0d007812 */ /* 0x000fe200078ec0ff */
[----:B------:R-:W-:-:S02]  /*fa20*/  IMAD.MOV.U32 R133, RZ, RZ, R67 ;  /* 0x000000ffff857224 */ /* 0x000fc400078e0043 */
[----:B------:R-:W-:Y:S01]  /*fa30*/  IMAD.MOV.U32 R65, RZ, RZ, R71 ;  /* 0x000000ffff417224 */ /* 0x000fe200078e0047 */
[----:B------:R-:W-:Y:S01]  /*fa40*/  PRMT R71, R2, 0x5410, R4 ;  /* 0x0000541002477816 */ /* 0x000fe20000000004 */
[----:B------:R-:W-:Y:S01]  /*fa50*/  IMAD.MOV.U32 R67, RZ, RZ, R142 ;  /* 0x000000ffff437224 */ /* 0x000fe200078e008e */
[----:B------:R-:W-:Y:S01]  /*fa60*/  SHF.R.U32.HI R2, RZ, 0x8, R0 ;  /* 0x00000008ff027819 */ /* 0x000fe20000011600 */
[----:B------:R-:W-:Y:S01]  /*fa70*/  IMAD.MOV.U32 R58, RZ, RZ, R45 ;  /* 0x000000ffff3a7224 */ /* 0x000fe200078e002d */
[----:B------:R-:W-:Y:S01]  /*fa80*/  LOP3.LUT R0, R13, 0xff, RZ, 0xc0, !PT ;  /* 0x000000ff0d007812 */ /* 0x000fe200078ec0ff */
[----:B------:R-:W-:Y:S01]  /*fa90*/  IMAD.MOV.U32 R132, RZ, RZ, R66 ;  /* 0x000000ffff847224 */ /* 0x000fe200078e0042 */
[----:B------:R-:W-:Y:S01]  /*faa0*/  MOV R45, R135 ;  /* 0x00000087002d7202 */ /* 0x000fe20000000f00 */
[----:B------:R-:W-:Y:S02]  /*fab0*/  IMAD.MOV.U32 R135, RZ, RZ, R133 ;  /* 0x000000ffff877224 */ /* 0x000fe400078e0085 */
[----:B------:R-:W-:-:S02]  /*fac0*/  IMAD.MOV.U32 R66, RZ, RZ, R141 ;  /* 0x000000ffff427224 */ /* 0x000fc400078e008d */
[----:B------:R-:W-:Y:S02]  /*fad0*/  IMAD.MOV.U32 R142, RZ, RZ, R173 ;  /* 0x000000ffff8e7224 */ /* 0x000fe400078e00ad */
[----:B------:R-:W-:Y:S01]  /*fae0*/  IMAD.MOV.U32 R133, RZ, RZ, R67 ;  /* 0x000000ffff857224 */ /* 0x000fe200078e0043 */
[----:B------:R1:W-:Y:S01]  /*faf0*/  MUFU.EX2 R173, R3 ;  /* 0x0000000300ad7308 */ /* 0x0003e20000000800 */
[----:B------:R-:W-:Y:S01]  /*fb00*/  IMAD.MOV.U32 R67, RZ, RZ, R101 ;  /* 0x000000ffff437224 */ /* 0x000fe200078e0065 */
[----:B------:R-:W-:Y:S01]  /*fb10*/  PRMT R101, R0, 0x5410, R2 ;  /* 0x0000541000657816 */ /* 0x000fe20000000002 */
[----:B------:R-:W-:Y:S01]  /*fb20*/  IMAD.MOV.U32 R59, RZ, RZ, R134 ;  /* 0x000000ffff3b7224 */ /* 0x000fe200078e0086 */
[----:B------:R-:W-:Y:S01]  /*fb30*/  SHF.R.U32.HI R0, RZ, 0x10, R13 ;  /* 0x00000010ff007819 */ /* 0x000fe2000001160d */
[----:B------:R-:W-:Y:S02]  /*fb40*/  IMAD.MOV.U32 R134, RZ, RZ, R132 ;  /* 0x000000ffff867224 */ /* 0x000fe400078e0084 */
[----:B------:R-:W-:-:S02]  /*fb50*/  IMAD.MOV.U32 R132, RZ, RZ, R66 ;  /* 0x000000ffff847224 */ /* 0x000fc400078e0042 */
[----:B------:R-:W-:Y:S01]  /*fb60*/  IMAD.MOV.U32 R66, RZ, RZ, R180 ;  /* 0x000000ffff427224 */ /* 0x000fe200078e00b4 */
[----:B------:R-:W-:Y:S01]  /*fb70*/  LOP3.LUT R0, R0, 0xff, RZ, 0xc0, !PT ;  /* 0x000000ff00007812 */ /* 0x000fe200078ec0ff */
[----:B-1----:R-:W-:Y:S02]  /*fb80*/  FFMA.FTZ R3, R44, c[0x0][0x23c], -R23 ;  /* 0x00008f002c037a23 */ /* 0x002fe40000010817 */
[----:B------:R-:W-:Y:S02]  /*fb90*/  IMAD.MOV.U32 R44, RZ, RZ, R65 ;  /* 0x000000ffff2c7224 */ /* 0x000fe400078e0041 */
[----:B------:R1:W-:Y:S01]  /*fba0*/  MUFU.EX2 R180, R3 ;  /* 0x0000000300b47308 */ /* 0x0003e20000000800 */
[----:B------:R-:W-:Y:S02]  /*fbb0*/  FFMA.FTZ R2, R58, c[0x0][0x23c], -R23 ;  /* 0x00008f003a027a23 */ /* 0x000fe40000010817 */
[----:B------:R-:W-:Y:S02]  /*fbc0*/  IMAD.MOV.U32 R57, RZ, RZ, R59 ;  /* 0x000000ffff397224 */ /* 0x000fe400078e003b */
[----:B------:R-:W-:-:S02]  /*fbd0*/  IMAD.MOV.U32 R58, RZ, RZ, R44 ;  /* 0x000000ffff3a7224 */ /* 0x000fc400078e002c */
[----:B------:R-:W-:Y:S02]  /*fbe0*/  IMAD.MOV.U32 R59, RZ, RZ, R133 ;  /* 0x000000ffff3b7224 */ /* 0x000fe400078e0085 */
[----:B------:R-:W-:Y:S02]  /*fbf0*/  IMAD.MOV.U32 R133, RZ, RZ, R102 ;  /* 0x000000ffff857224 */ /* 0x000fe400078e0066 */
[----:B------:R-:W-:Y:S01]  /*fc00*/  IMAD.MOV.U32 R44, RZ, RZ, R157 ;  /* 0x000000ffff2c7224 */ /* 0x000fe200078e009d */
[----:B-1----:R-:W-:Y:S01]  /*fc10*/  SHF.R.U32.HI R3, RZ, 0x18, R13 ;  /* 0x00000018ff037819 */ /* 0x002fe2000001160d */
[----:B------:R-:W-:Y:S02]  /*fc20*/  IMAD.MOV.U32 R157, RZ, RZ, R175 ;  /* 0x000000ffff9d7224 */ /* 0x000fe400078e00af */
[----:B------:R1:W-:Y:S01]  /*fc30*/  MUFU.EX2 R175, R2 ;  /* 0x0000000200af7308 */ /* 0x0003e20000000800 */
[----:B------:R-:W-:Y:S02]  /*fc40*/  PRMT R102, R0, 0x5410, R3 ;  /* 0x0000541000667816 */ /* 0x000fe40000000003 */
[----:B------:R-:W-:Y:S01]  /*fc50*/  LOP3.LUT R0, R12, 0xffff, RZ, 0xc0, !PT ;  /* 0x0000ffff0c007812 */ /* 0x000fe200078ec0ff */
[----:B------:R-:W-:-:S03]  /*fc60*/  IMAD.MOV.U32 R73, RZ, RZ, R58 ;  /* 0x000000ffff497224 */ /* 0x000fc600078e003a */
[----:B------:R-:W-:Y:S01]  /*fc70*/  SHF.R.U32.HI R3, RZ, 0x8, R0 ;  /* 0x00000008ff037819 */ /* 0x000fe20000011600 */
[----:B------:R-:W-:Y:S01]  /*fc80*/  IMAD.MOV.U32 R48, RZ, RZ, R59 ;  /* 0x000000ffff307224 */ /* 0x000fe200078e003b */
[----:B------:R-:W-:Y:S02]  /*fc90*/  MOV R56, R44 ;  /* 0x0000002c00387202 */ /* 0x000fe40000000f00 */
[----:B-1----:R-:W-:-:S04]  /*fca0*/  SHF.R.U32.HI R2, RZ, 0x10, R12 ;  /* 0x00000010ff027819 */ /* 0x002fc8000001160c */
[----:B------:R-:W-:Y:S01]  /*fcb0*/  LOP3.LUT R0, R2, 0xff, RZ, 0xc0, !PT ;  /* 0x000000ff02007812 */ /* 0x000fe200078ec0ff */
[----:B------:R-:W-:Y:S02]  /*fcc0*/  FFMA.FTZ R2, R57, c[0x0][0x23c], -R23 ;  /* 0x00008f0039027a23 */ /* 0x000fe40000010817 */
[----:B------:R-:W-:Y:S02]  /*fcd0*/  IMAD.MOV.U32 R57, RZ, RZ, R45 ;  /* 0x000000ffff397224 */ /* 0x000fe400078e002d */
[----:B------:R-:W-:Y:S02]  /*fce0*/  IMAD.MOV.U32 R45, RZ, RZ, R47 ;  /* 0x000000ffff2d7224 */ /* 0x000fe400078e002f */
[----:B------:R-:W-:Y:S02]  /*fcf0*/  IMAD.MOV.U32 R44, RZ, RZ, R46 ;  /* 0x000000ffff2c7224 */ /* 0x000fe400078e002e */
[----:B------:R-:W-:Y:S02]  /*fd00*/  IMAD.MOV.U32 R47, RZ, RZ, R181 ;  /* 0x000000ffff2f7224 */ /* 0x000fe400078e00b5 */
[----:B------:R-:W-:Y:S01]  /*fd10*/  IMAD.MOV.U32 R46, RZ, RZ, R74 ;  /* 0x000000ffff2e7224 */ /* 0x000fe200078e004a */
[----:B------:R1:W-:Y:S01]  /*fd20*/  MUFU.EX2 R181, R2 ;  /* 0x0000000200b57308 */ /* 0x0003e20000000800 */
[----:B------:R-:W-:Y:S01]  /*fd30*/  IMAD.MOV.U32 R51, RZ, RZ, R48 ;  /* 0x000000ffff337224 */ /* 0x000fe200078e0030 */
[----:B------:R-:W-:Y:S01]  /*fd40*/  MOV R48, R57 ;  /* 0x0000003900307202 */ /* 0x000fe20000000f00 */
[----:B------:R-:W-:Y:S01]  /*fd50*/  IMAD.MOV.U32 R74, RZ, RZ, R214 ;  /* 0x000000ffff4a7224 */ /* 0x000fe200078e00d6 */
[----:B------:R-:W-:Y:S01]  /*fd60*/  PRMT R58, R5, 0x5410, R3 ;  /* 0x00005410053a7816 */ /* 0x000fe20000000003 */
[----:B------:R-:W-:-:S02]  /*fd70*/  IMAD.MOV.U32 R57, RZ, RZ, R45 ;  /* 0x000000ffff397224 */ /* 0x000fc400078e002d */
[----:B------:R-:W-:Y:S02]  /*fd80*/  IMAD.MOV.U32 R45, RZ, RZ, R47 ;  /* 0x000000ffff2d7224 */ /* 0x000fe400078e002f */
[--C-:B------:R-:W-:Y:S02]  /*fd90*/  FFMA.FTZ R3, R51, c[0x0][0x23c], -R23.reuse ;  /* 0x00008f0033037a23 */ /* 0x100fe40000010817 */
[----:B-1----:R-:W-:Y:S02]  /*fda0*/  FFMA.FTZ R2, R73, c[0x0][0x23c], -R23 ;  /* 0x00008f0049027a23 */ /* 0x002fe40000010817 */
[----:B------:R-:W-:Y:S02]  /*fdb0*/  IMAD.MOV.U32 R73, RZ, RZ, R56 ;  /* 0x000000ffff497224 */ /* 0x000fe400078e0038 */
[----:B------:R-:W-:Y:S02]  /*fdc0*/  IMAD.MOV.U32 R56, RZ, RZ, R44 ;  /* 0x000000ffff387224 */ /* 0x000fe400078e002c */
[----:B------:R-:W-:-:S02]  /*fdd0*/  IMAD.MOV.U32 R44, RZ, RZ, R46 ;  /* 0x000000ffff2c7224 */ /* 0x000fc400078e002e */
[----:B------:R-:W-:Y:S02]  /*fde0*/  IMAD.MOV.U32 R46, RZ, RZ, R74 ;  /* 0x000000ffff2e7224 */ /* 0x000fe400078e004a */
[----:B------:R-:W-:Y:S02]  /*fdf0*/  IMAD.MOV.U32 R11, RZ, RZ, R73 ;  /* 0x000000ffff0b7224 */ /* 0x000fe400078e0049 */
[----:B------:R-:W-:Y:S02]  /*fe00*/  IMAD.MOV.U32 R74, RZ, RZ, R134 ;  /* 0x000000ffff4a7224 */ /* 0x000fe400078e0086 */
[----:B------:R-:W-:Y:S02]  /*fe10*/  IMAD.MOV.U32 R24, RZ, RZ, R48 ;  /* 0x000000ffff187224 */ /* 0x000fe400078e0030 */
[----:B------:R-:W-:Y:S02]  /*fe20*/  IMAD.MOV.U32 R47, RZ, RZ, R135 ;  /* 0x000000ffff2f7224 */ /* 0x000fe400078e0087 */
[----:B------:R-:W-:-:S02]  /*fe30*/  IMAD.MOV.U32 R240, RZ, RZ, R56 ;  /* 0x000000fffff07224 */ /* 0x000fc400078e0038 */
[----:B------:R-:W-:Y:S01]  /*fe40*/  IMAD.MOV.U32 R51, RZ, RZ, R44 ;  /* 0x000000ffff337224 */ /* 0x000fe200078e002c */
[----:B------:R-:W-:Y:S01]  /*fe50*/  MOV R134, R213 ;  /* 0x000000d500867202 */ /* 0x000fe20000000f00 */
[----:B------:R-:W-:Y:S02]  /*fe60*/  IMAD.MOV.U32 R135, RZ, RZ, R182 ;  /* 0x000000ffff877224 */ /* 0x000fe400078e00b6 */
[----:B------:R-:W-:Y:S02]  /*fe70*/  IMAD.MOV.U32 R48, RZ, RZ, R45 ;  /* 0x000000ffff307224 */ /* 0x000fe400078e002d */
[----:B------:R-:W-:Y:S01]  /*fe80*/  FFMA.FTZ R89, R11, c[0x0][0x23c], -R23 ;  /* 0x00008f000b597a23 */ /* 0x000fe20000010817 */
[----:B------:R-:W-:Y:S01]  /*fe90*/  MOV R44, R74 ;  /* 0x0000004a002c7202 */ /* 0x000fe20000000f00 */
[----:B------:R-:W-:Y:S02]  /*fea0*/  IMAD.MOV.U32 R238, RZ, RZ, R57 ;  /* 0x000000ffffee7224 */ /* 0x000fe400078e0039 */
[----:B------:R-:W-:-:S02]  /*feb0*/  IMAD.MOV.U32 R56, RZ, RZ, R46 ;  /* 0x000000ffff387224 */ /* 0x000fc400078e002e */
[----:B------:R-:W-:Y:S02]  /*fec0*/  IMAD.MOV.U32 R11, RZ, RZ, R24 ;  /* 0x000000ffff0b7224 */ /* 0x000fe400078e0018 */
[----:B------:R-:W-:Y:S02]  /*fed0*/  IMAD.MOV.U32 R57, RZ, RZ, R47 ;  /* 0x000000ffff397224 */ /* 0x000fe400078e002f */
[----:B------:R-:W-:Y:S01]  /*fee0*/  IMAD.MOV.U32 R24, RZ, RZ, R240 ;  /* 0x000000ffff187224 */ /* 0x000fe200078e00f0 */
[----:B------:R-:W-:Y:S01]  /*fef0*/  MOV R240, R51 ;  /* 0x0000003300f07202 */ /* 0x000fe20000000f00 */
        /* <DEDUP_REMOVED lines=9> */
[----:B------:R-:W-:Y:S02]  /*ff90*/  IMAD.MOV.U32 R44, RZ, RZ, R45 ;  /* 0x000000ffff2c7224 */ /* 0x000fe400078e002d */
[----:B------:R-:W-:Y:S02]  /*ffa0*/  IMAD.MOV.U32 R134, RZ, RZ, R90 ;  /* 0x000000ffff867224 */ /* 0x000fe400078e005a */
[----:B------:R-:W-:Y:S02]  /*ffb0*/  IMAD.MOV.U32 R45, RZ, RZ, R46 ;  /* 0x000000ffff2d7224 */ /* 0x000fe400078e002e */
[----:B------:R-:W-:Y:S02]  /*ffc0*/  IMAD.MOV.U32 R46, RZ, RZ, R47 ;  /* 0x000000ffff2e7224 */ /* 0x000fe400078e002f */
[----:B------:R-:W-:Y:S01]  /*ffd0*/  IMAD.MOV.U32 R47, RZ, RZ, R74 ;  /* 0x000000ffff2f7224 */ /* 0x000fe200078e004a */
[----:B------:R-:W-:Y:S01]  /*ffe0*/  MOV R74, R135 ;  /* 0x00000087004a7202 */ /* 0x000fe20000000f00 */
[----:B------:R-:W-:Y:S01]  /*fff0*/  IMAD.MOV.U32 R135, RZ, RZ, R134 ;  /* 0x000000ffff877224 */ /* 0x000fe200078e0086 */
[----:B------:R-:W-:Y:S01]  /*10000*/  MOV R65, R215 ;  /* 0x000000d700417202 */ /* 0x000fe20000000f00 */
[----:B------:R-:W-:-:S02]  /*10010*/  IMAD.MOV.U32 R134, RZ, RZ, R133 ;  /* 0x000000ffff867224 */ /* 0x000fc400078e0085 */
[----:B------:R-:W-:Y:S02]  /*10020*/  IMAD.MOV.U32 R133, RZ, RZ, R52 ;  /* 0x000000ffff857224 */ /* 0x000fe400078e0034 */
[----:B------:R-:W-:Y:S02]  /*10030*/  IMAD.MOV.U32 R52, RZ, RZ, R53 ;  /* 0x000000ffff347224 */ /* 0x000fe400078e0035 */
[----:B------:R-:W-:Y:S02]  /*10040*/  IMAD.MOV.U32 R53, RZ, RZ, R64 ;  /* 0x000000ffff357224 */ /* 0x000fe400078e0040 */
[----:B------:R-:W-:Y:S02]  /*10050*/  IMAD.MOV.U32 R64, RZ, RZ, R65 ;  /* 0x000000ffff407224 */ /* 0x000fe400078e0041 */
[----:B------:R-:W-:Y:S02]  /*10060*/  IMAD.MOV.U32 R141, RZ, RZ, R216 ;  /* 0x000000ffff8d7224 */ /* 0x000fe400078e00d8 */
[----:B------:R-:W-:Y:S01]  /*10070*/  IMAD.MOV.U32 R65, RZ, RZ, R66 ;  /* 0x000000ffff417224 */ /* 0x000fe200078e0042 */
[----:B------:R-:W-:Y:S01]  /*10080*/  MOV R66, R67 ;  /* 0x0000004300427202 */ /* 0x000fe20000000f00 */
[----:B------:R-:W-:Y:S01]  /*10090*/  IMAD.MOV.U32 R67, RZ, RZ, R70 ;  /* 0x000000ffff437224 */ /* 0x000fe200078e0046 */
[----:B------:R3:W5:Y:S01]  /*100a0*/  LDL.LU R216, [R1+0x90] ;  /* 0x0000900001d87983 */ /* 0x0007620000300800 */
[----:B------:R-:W-:-:S02]  /*100b0*/  IMAD.MOV.U32 R70, RZ, RZ, R140 ;  /* 0x000000ffff467224 */ /* 0x000fc400078e008c */
[----:B------:R-:W-:Y:S01]  /*100c0*/  IMAD.MOV.U32 R140, RZ, RZ, R141 ;  /* 0x000000ffff8c7224 */ /* 0x000fe200078e008d */
[----:B------:R3:W5:Y:S01]  /*100d0*/  LDL.LU R215, [R1+0x8c] ;  /* 0x00008c0001d77983 */ /* 0x0007620000300800 */
[----:B------:R-:W-:Y:S02]  /*100e0*/  IMAD.MOV.U32 R141, RZ, RZ, R142 ;  /* 0x000000ffff8d7224 */ /* 0x000fe400078e008e */
[----:B------:R-:W-:Y:S01]  /*100f0*/  IMAD.MOV.U32 R142, RZ, RZ, R156 ;  /* 0x000000ffff8e7224 */ /* 0x000fe200078e009c */
[----:B------:R3:W5:Y:S01]  /*10100*/  LDL.LU R214, [R1+0x88] ;  /* 0x0000880001d67983 */ /* 0x0007620000300800 */
[----:B------:R-:W-:-:S03]  /*10110*/  IMAD.MOV.U32 R156, RZ, RZ, R212 ;  /* 0x000000ffff9c7224 */ /* 0x000fc600078e00d4 */
[----:B------:R3:W5:Y:S04]  /*10120*/  LDL.LU R213, [R1+0x84] ;  /* 0x0000840001d57983 */ /* 0x0007680000300800 */
[----:B------:R3:W5:Y:S04]  /*10130*/  LDL.LU R212, [R1+0x80] ;  /* 0x0000800001d47983 */ /* 0x0007680000300800 */
[----:B------:R-:W4:Y:S01]  /*10140*/  LDL.LU R26, [R1+0x20] ;  /* 0x00002000011a7983 */ /* 0x000f220000300800 */
[----:B------:R-:W-:-:S04]  /*10150*/  SHF.R.U32.HI R4, RZ, 0x18, R12 ;  /* 0x00000018ff047819 */ /* 0x000fc8000001160c */
[----:B------:R-:W-:Y:S02]  /*10160*/  PRMT R59, R0, 0x5410, R4 ;  /* 0x00005410003b7816 */ /* 0x000fe40000000004 */
[----:B------:R-:W-:Y:S01]  /*10170*/  LOP3.LUT R0, R8, 0xffff, RZ, 0xc0, !PT ;  /* 0x0000ffff08007812 */ /* 0x000fe200078ec0ff */
[----:B------:R1:W-:Y:S01]  /*10180*/  MUFU.EX2 R182, R2 ;  /* 0x0000000200b67308 */ /* 0x0003e20000000800 */
[----:B------:R-:W-:Y:S01]  /*10190*/  IMAD.MOV.U32 R30, RZ, RZ, R211 ;  /* 0x000000ffff1e7224 */ /* 0x000fe200078e00d3 */
[----:B------:R-:W-:Y:S01]  /*101a0*/  MOV R22, R66 ;  /* 0x0000004200167202 */ /* 0x000fe20000000f00 */
[----:B------:R-:W-:Y:S01]  /*101b0*/  IMAD.MOV.U32 R36, RZ, RZ, R67 ;  /* 0x000000ffff247224 */ /* 0x000fe200078e0043 */
[----:B------:R-:W-:Y:S01]  /*101c0*/  MOV R6, R51 ;  /* 0x0000003300067202 */ /* 0x000fe20000000f00 */
[----:B------:R-:W-:Y:S01]  /*101d0*/  IMAD.MOV.U32 R35, RZ, RZ, R46 ;  /* 0x000000ffff237224 */ /* 0x000fe200078e002e */
[----:B------:R3:W5:Y:S02]  /*101e0*/  LDL.LU R211, [R1+0x7c] ;  /* 0x00007c0001d37983 */ /* 0x0007640000300800 */
[----:B------:R2:W-:Y:S01]  /*101f0*/  MUFU.EX2 R183, R3 ;  /* 0x0000000300b77308 */ /* 0x0005e20000000800 */
[----:B------:R-:W-:Y:S01]  /*10200*/  IMAD.MOV.U32 R33, RZ, RZ, R45 ;  /* 0x000000ffff217224 */ /* 0x000fe200078e002d */
[----:B-1----:R-:W-:-:S02]  /*10210*/  SHF.R.U32.HI R2, RZ, 0x8, R0 ;  /* 0x00000008ff027819 */ /* 0x002fc40000011600 */
[----:B------:R-:W-:Y:S01]  /*10220*/  LOP3.LUT R0, R8, 0xff, RZ, 0xc0, !PT ;  /* 0x000000ff08007812 */ /* 0x000fe200078ec0ff */
[----:B------:R-:W-:-:S03]  /*10230*/  IMAD.MOV.U32 R239, RZ, RZ, R44 ;  /* 0x000000ffffef7224 */ /* 0x000fc600078e002c */
[----:B------:R-:W-:Y:S02]  /*10240*/  PRMT R90, R0, 0x5410, R2 ;  /* 0x00005410005a7816 */ /* 0x000fe40000000002 */
[--C-:B------:R-:W-:Y:S02]  /*10250*/  SHF.R.U32.HI R0, RZ, 0x10, R8.reuse ;  /* 0x00000010ff007819 */ /* 0x100fe40000011608 */
[----:B--2---:R-:W-:Y:S01]  /*10260*/  SHF.R.U32.HI R3, RZ, 0x18, R8 ;  /* 0x00000018ff037819 */ /* 0x004fe20000011608 */
[----:B------:R-:W-:Y:S02]  /*10270*/  IMAD.MOV.U32 R252, RZ, RZ, R57 ;  /* 0x000000fffffc7224 */ /* 0x000fe400078e0039 */
[----:B------:R-:W-:Y:S01]  /*10280*/  FFMA.FTZ R2, R80, c[0x0][0x23c], -R23 ;  /* 0x00008f0050027a23 */ /* 0x000fe20000010817 */
[----:B------:R-:W-:Y:S01]  /*10290*/  LOP3.LUT R0, R0, 0xff, RZ, 0xc0, !PT ;  /* 0x000000ff00007812 */ /* 0x000fe200078ec0ff */
[----:B----4-:R-:W-:Y:S02]  /*102a0*/  FFMA.FTZ R8, R26, R115, R30 ;  /* 0x000000731a087223 */ /* 0x010fe4000001001e */
        /* <DEDUP_REMOVED lines=8> */
[----:B------:R-:W2:Y:S01]  /*10330*/  LDL.LU R11, [R1+0x1c] ;  /* 0x00001c00010b7983 */ /* 0x000ea20000300800 */
[----:B------:R1:W-:Y:S01]  /*10340*/  MUFU.EX2 R184, R2 ;  /* 0x0000000200b87308 */ /* 0x0003e20000000800 */
[----:B------:R-:W-:-:S02]  /*10350*/  IMAD.MOV.U32 R44, RZ, RZ, R133 ;  /* 0x000000ffff2c7224 */ /* 0x000fc400078e0085 */
[----:B------:R-:W-:Y:S02]  /*10360*/  IMAD.MOV.U32 R246, RZ, RZ, R48 ;  /* 0x000000fffff67224 */ /* 0x000fe400078e0030 */
[----:B------:R-:W-:Y:S02]  /*10370*/  IMAD.MOV.U32 R48, RZ, RZ, R134 ;  /* 0x000000ffff307224 */ /* 0x000fe400078e0086 */
[--C-:B-1----:R-:W-:Y:S01]  /*10380*/  FFMA.FTZ R2, R91, c[0x0][0x23c], -R28.reuse ;  /* 0x00008f005b027a23 */ /* 0x102fe2000001081c */
[----:B------:R-:W-:Y:S01]  /*10390*/  PRMT R91, R0, 0x5410, R3 ;  /* 0x00005410005b7816 */ /* 0x000fe20000000003 */
[----:B------:R-:W-:Y:S02]  /*103a0*/  FFMA.FTZ R0, R241, c[0x0][0x23c], -R28 ;  /* 0x00008f00f1007a23 */ /* 0x000fe4000001081c */
[----:B------:R1:W-:Y:S01]  /*103b0*/  MUFU.EX2 R132, R2 ;  /* 0x0000000200847308 */ /* 0x0003e20000000800 */
[----:B------:R-:W-:Y:S02]  /*103c0*/  IMAD.MOV.U32 R7, RZ, RZ, R140 ;  /* 0x000000ffff077224 */ /* 0x000fe400078e008c */
[----:B------:R-:W-:-:S05]  /*103d0*/  IMAD.MOV.U32 R134, RZ, RZ, R142 ;  /* 0x000000ffff867224 */ /* 0x000fca00078e008e */
[----:B------:R4:W-:Y:S01]  /*103e0*/  MUFU.EX2 R133, R0 ;  /* 0x0000000000857308 */ /* 0x0009e20000000800 */
[----:B------:R-:W-:Y:S01]  /*103f0*/  MOV R236, R74 ;  /* 0x0000004a00ec7202 */ /* 0x000fe20000000f00 */
[----:B-1----:R-:W-:Y:S01]  /*10400*/  FFMA.FTZ R2, R242, c[0x0][0x23c], -R28 ;  /* 0x00008f00f2027a23 */ /* 0x002fe2000001081c */
[----:B------:R-:W-:-:S05]  /*10410*/  MOV R37, R36 ;  /* 0x0000002400257202 */ /* 0x000fca0000000f00 */
[----:B------:R1:W-:Y:S01]  /*10420*/  MUFU.EX2 R140, R2 ;  /* 0x00000002008c7308 */ /* 0x0003e20000000800 */
[----:B----4-:R-:W-:-:S07]  /*10430*/  FFMA.FTZ R0, R234, c[0x0][0x23c], -R28 ;  /* 0x00008f00ea007a23 */ /* 0x010fce000001081c */
[----:B------:R4:W3:Y:S01]  /*10440*/  MUFU.EX2 R142, R0 ;  /* 0x00000000008e7308 */ /* 0x0008e20000000800 */
[----:B------:R-:W-:Y:S02]  /*10450*/  IMAD.MOV.U32 R51, RZ, RZ, R135 ;  /* 0x000000ffff337224 */ /* 0x000fe400078e0087 */
[----:B------:R-:W-:Y:S02]  /*10460*/  IMAD.MOV.U32 R135, RZ, RZ, R141 ;  /* 0x000000ffff877224 */ /* 0x000fe400078e008d */
[----:B------:R-:W-:Y:S02]  /*10470*/  FFMA.FTZ R74, R139, c[0x0][0x23c], -R28 ;  /* 0x00008f008b4a7a23 */ /* 0x000fe4000001081c */
[--C-:B-1----:R-:W-:Y:S02]  /*10480*/  FFMA.FTZ R2, R248, c[0x0][0x23c], -R29.reuse ;  /* 0x00008f00f8027a23 */ /* 0x102fe4000001081d */
[----:B------:R-:W-:Y:S02]  /*10490*/  IMAD.MOV.U32 R36, RZ, RZ, R22 ;  /* 0x000000ffff247224 */ /* 0x000fe400078e0016 */
[----:B------:R-:W-:Y:S01]  /*104a0*/  MUFU.EX2 R139, R2 ;  /* 0x00000002008b7308 */ /* 0x000fe20000000800 */
[----:B----4-:R-:W-:-:S02]  /*104b0*/  FFMA.FTZ R0, R247, c[0x0][0x23c], -R29 ;  /* 0x00008f00f7007a23 */ /* 0x010fc4000001081d */
[----:B------:R-:W-:-:S05]  /*104c0*/  IMAD.MOV.U32 R22, RZ, RZ, R33 ;  /* 0x000000ffff167224 */ /* 0x000fca00078e0021 */
[----:B------:R1:W4:Y:S01]  /*104d0*/  MUFU.EX2 R141, R0 ;  /* 0x00000000008d7308 */ /* 0x0003220000000800 */
[----:B------:R-:W-:Y:S02]  /*104e0*/  IMAD.MOV.U32 R33, RZ, RZ, R54 ;  /* 0x000000ffff217224 */ /* 0x000fe400078e0036 */
[--C-:B------:R-:W-:Y:S02]  /*104f0*/  FFMA.FTZ R3, R251, c[0x0][0x23c], -R29.reuse ;  /* 0x00008f00fb037a23 */ /* 0x100fe4000001081d */
[----:B------:R-:W-:Y:S02]  /*10500*/  FFMA.FTZ R4, R250, c[0x0][0x23c], -R29 ;  /* 0x00008f00fa047a23 */ /* 0x000fe4000001081d */
[----:B------:R-:W-:Y:S02]  /*10510*/  FFMA.FTZ R5, R232, c[0x0][0x23c], -R28 ;  /* 0x00008f00e8057a23 */ /* 0x000fe4000001081c */
[----:B------:R-:W-:Y:S01]  /*10520*/  IMAD.MOV.U32 R232, RZ, RZ, R33 ;  /* 0x000000ffffe87224 */ /* 0x000fe200078e0021 */
[----:B------:R-:W-:Y:S01]  /*10530*/  MUFU.EX2 R115, R3 ;  /* 0x0000000300737308 */ /* 0x000fe20000000800 */
[----:B------:R-:W-:-:S02]  /*10540*/  IMAD.MOV.U32 R33, RZ, RZ, R134 ;  /* 0x000000ffff217224 */ /* 0x000fc400078e0086 */
[----:B------:R-:W-:Y:S02]  /*10550*/  IMAD.MOV.U32 R30, RZ, RZ, R26 ;  /* 0x000000ffff1e7224 */ /* 0x000fe400078e001a */
[----:B------:R-:W-:-:S03]  /*10560*/  IMAD.MOV.U32 R26, RZ, RZ, R35 ;  /* 0x000000ffff1a7224 */ /* 0x000fc600078e0023 */
[----:B------:R4:W4:Y:S01]  /*10570*/  MUFU.EX2 R134, R4 ;  /* 0x0000000400867308 */ /* 0x0009220000000800 */
[----:B------:R-:W-:Y:S01]  /*10580*/  IMAD.MOV.U32 R35, RZ, RZ, R6 ;  /* 0x000000ffff237224 */ /* 0x000fe200078e0006 */
[--C-:B-1----:R-:W-:Y:S01]  /*10590*/  HSET2.LE.AND R0, R38, R88.reuse, PT ;  /* 0x0000005826007233 */ /* 0x102fe20003803000 */
[----:B------:R-:W-:Y:S01]  /*105a0*/  IMAD.MOV.U32 R6, RZ, RZ, R138 ;  /* 0x000000ffff067224 */ /* 0x000fe200078e008a */
[----:B---3--:R-:W-:Y:S01]  /*105b0*/  F2FP.PACK_AB R2, R142, R140 ;  /* 0x0000008c8e02723e */ /* 0x008fe200000000ff */
[----:B------:R-:W-:Y:S01]  /*105c0*/  FFMA.FTZ R10, R30, R136, R37 ;  /* 0x000000881e0a7223 */ /* 0x000fe20000010025 */
[----:B------:R-:W-:Y:S01]  /*105d0*/  MOV R242, R7 ;  /* 0x0000000700f27202 */ /* 0x000fe20000000f00 */
[--C-:B------:R-:W-:Y:S01]  /*105e0*/  FFMA.FTZ R73, R79, c[0x0][0x23c], -R23.reuse ;  /* 0x00008f004f497a23 */ /* 0x100fe20000010817 */
[----:B------:R-:W-:Y:S01]  /*105f0*/  HSET2.LE.AND R7, R34, R88, PT ;  /* 0x0000005822077233 */ /* 0x000fe20003803000 */
[--C-:B------:R-:W-:Y:S02]  /*10600*/  FFMA.FTZ R96, R96, c[0x0][0x23c], -R23.reuse ;  /* 0x00008f0060607a23 */ /* 0x100fe40000010817 */
[----:B------:R-:W-:-:S02]  /*10610*/  FFMA.FTZ R92, R92, c[0x0][0x23c], -R23 ;  /* 0x00008f005c5c7a23 */ /* 0x000fc40000010817 */
[----:B------:R-:W-:Y:S02]  /*10620*/  FFMA.FTZ R93, R93, c[0x0][0x23c], -R23 ;  /* 0x00008f005d5d7a23 */ /* 0x000fe40000010817 */
[----:B------:R-:W-:Y:S02]  /*10630*/  IMAD.MOV.U32 R30, RZ, RZ, R22 ;  /* 0x000000ffff1e7224 */ /* 0x000fe400078e0016 */
[----:B------:R-:W-:Y:S01]  /*10640*/  IMAD.MOV.U32 R234, RZ, RZ, R6 ;  /* 0x000000ffffea7224 */ /* 0x000fe200078e0006 */
[----:B------:R-:W-:Y:S01]  /*10650*/  LOP3.LUT R6, R0, R2, RZ, 0xc0, !PT ;  /* 0x0000000200067212 */ /* 0x000fe200078ec0ff */
[----:B------:R-:W1:Y:S01]  /*10660*/  LDSM.16.MT88.4 R20, [R206+0x5000] ;  /* 0x00500000ce14783b */ /* 0x000e620000004200 */
[----:B----4-:R-:W-:Y:S01]  /*10670*/  F2FP.PACK_AB R4, R141, R139 ;  /* 0x0000008b8d04723e */ /* 0x010fe200000000ff */
[--C-:B------:R-:W-:Y:S01]  /*10680*/  HSET2.LE.AND R0, R32, R88.reuse, PT ;  /* 0x0000005820007233 */ /* 0x100fe20003803000 */
[----:B------:R-:W-:Y:S01]  /*10690*/  F2FP.PACK_AB R2, R133, R132 ;  /* 0x000000848502723e */ /* 0x000fe200000000ff */
[----:B------:R-:W-:Y:S01]  /*106a0*/  IMAD.MOV.U32 R241, RZ, RZ, R135 ;  /* 0x000000fffff17224 */ /* 0x000fe200078e0087 */
[----:B------:R-:W-:Y:S01]  /*106b0*/  LOP3.LUT R7, R7, R4, RZ, 0xc0, !PT ;  /* 0x0000000407077212 */ /* 0x000fe200078ec0ff */
[--C-:B------:R-:W-:Y:S01]  /*106c0*/  FFMA.FTZ R13, R200, c[0x0][0x23c], -R28.reuse ;  /* 0x00008f00c80d7a23 */ /* 0x100fe2000001081c */
[----:B------:R-:W-:Y:S01]  /*106d0*/  LOP3.LUT R4, R0, R2, RZ, 0xc0, !PT ;  /* 0x0000000200047212 */ /* 0x000fe200078ec0ff */
[----:B------:R-:W-:Y:S01]  /*106e0*/  FFMA.FTZ R12, R202, c[0x0][0x23c], -R28 ;  /* 0x00008f00ca0c7a23 */ /* 0x000fe2000001081c */
[----:B------:R-:W-:Y:S01]  /*106f0*/  HSET2.LE.AND R0, R25, R88, PT ;  /* 0x0000005819007233 */ /* 0x000fe20003803000 */
[----:B------:R-:W-:Y:S01]  /*10700*/  IMAD.MOV.U32 R200, RZ, RZ, R234 ;  /* 0x000000ffffc87224 */ /* 0x000fe200078e00ea */
[----:B------:R-:W-:Y:S01]  /*10710*/  F2FP.PACK_AB R2, R134, R115 ;  /* 0x000000738602723e */ /* 0x000fe200000000ff */
[----:B------:R-:W-:-:S02]  /*10720*/  FFMA.FTZ R9, R203, c[0x0][0x23c], -R28 ;  /* 0x00008f00cb097a23 */ /* 0x000fc4000001081c */
[----:B------:R-:W-:Y:S02]  /*10730*/  IMAD.MOV.U32 R202, RZ, RZ, R242 ;  /* 0x000000ffffca7224 */ /* 0x000fe400078e00f2 */
[----:B------:R-:W-:Y:S01]  /*10740*/  IMAD.MOV.U32 R203, RZ, RZ, R241 ;  /* 0x000000ffffcb7224 */ /* 0x000fe200078e00f1 */
[----:B------:R3:W-:Y:S01]  /*10750*/  MUFU.EX2 R135, R5 ;  /* 0x0000000500877308 */ /* 0x0007e20000000800 */
[----:B------:R-:W-:Y:S02]  /*10760*/  IMAD.MOV.U32 R27, RZ, RZ, R157 ;  /* 0x000000ffff1b7224 */ /* 0x000fe400078e009d */
[----:B------:R-:W-:Y:S02]  /*10770*/  FADD.FTZ R8, R200, R8 ;  /* 0x00000008c8087221 */ /* 0x000fe40000010000 */
[----:B------:R-:W-:Y:S02]  /*10780*/  IMAD.MOV.U32 R45, RZ, RZ, R52 ;  /* 0x000000ffff2d7224 */ /* 0x000fe400078e0034 */
[----:B------:R-:W-:Y:S01]  /*10790*/  IMAD.MOV.U32 R37, RZ, RZ, R35 ;  /* 0x000000ffff257224 */ /* 0x000fe200078e0023 */
[----:B------:R4:W1:Y:S01]  /*107a0*/  MUFU.EX2 R157, R9 ;  /* 0x00000009009d7308 */ /* 0x0008620000000800 */
[----:B------:R-:W-:-:S02]  /*107b0*/  IMAD.MOV.U32 R200, RZ, RZ, R202 ;  /* 0x000000ffffc87224 */ /* 0x000fc400078e00ca */
[----:B------:R-:W-:Y:S02]  /*107c0*/  IMAD.MOV.U32 R52, RZ, RZ, R64 ;  /* 0x000000ffff347224 */ /* 0x000fe400078e0040 */
[----:B------:R-:W-:Y:S02]  /*107d0*/  IMAD.MOV.U32 R202, RZ, RZ, R203 ;  /* 0x000000ffffca7224 */ /* 0x000fe400078e00cb */
[----:B------:R-:W-:Y:S01]  /*107e0*/  IMAD.MOV.U32 R237, RZ, RZ, R47 ;  /* 0x000000ffffed7224 */ /* 0x000fe200078e002f */
[----:B---3--:R-:W-:Y:S01]  /*107f0*/  LOP3.LUT R5, R0, R2, RZ, 0xc0, !PT ;  /* 0x0000000200057212 */ /* 0x008fe200078ec0ff */
[----:B------:R-:W-:Y:S02]  /*10800*/  IMAD.MOV.U32 R244, RZ, RZ, R56 ;  /* 0x000000fffff47224 */ /* 0x000fe400078e0038 */
[----:B------:R-:W-:Y:S02]  /*10810*/  IMAD.MOV.U32 R241, RZ, RZ, R30 ;  /* 0x000000fffff17224 */ /* 0x000fe400078e001e */
[----:B------:R-:W-:-:S02]  /*10820*/  FFMA.FTZ R56, R196, c[0x0][0x23c], -R28 ;  /* 0x00008f00c4387a23 */ /* 0x000fc4000001081c */
[----:B----4-:R-:W-:Y:S02]  /*10830*/  FADD.FTZ R9, R232, R41 ;  /* 0x00000029e8097221 */ /* 0x010fe40000010000 */
[----:B------:R-:W-:Y:S01]  /*10840*/  IMAD.MOV.U32 R232, RZ, RZ, R27 ;  /* 0x000000ffffe87224 */ /* 0x000fe200078e001b */
[----:B------:R-:W-:Y:S01]  /*10850*/  MOV R27, R36 ;  /* 0x00000024001b7202 */ /* 0x000fe20000000f00 */
[----:B------:R-:W-:Y:S02]  /*10860*/  IMAD.MOV.U32 R234, RZ, RZ, R37 ;  /* 0x000000ffffea7224 */ /* 0x000fe400078e0025 */
[----:B------:R-:W-:Y:S02]  /*10870*/  IMAD.MOV.U32 R30, RZ, RZ, R236 ;  /* 0x000000ffff1e7224 */ /* 0x000fe400078e00ec */
[----:B------:R-:W-:Y:S02]  /*10880*/  FFMA.FTZ R14, R197, c[0x0][0x23c], -R28 ;  /* 0x00008f00c50e7a23 */ /* 0x000fe4000001081c */
[----:B------:R-:W-:Y:S01]  /*10890*/  IMAD.MOV.U32 R54, RZ, RZ, R137 ;  /* 0x000000ffff367224 */ /* 0x000fe200078e0089 */
[----:B------:R-:W-:Y:S01]  /*108a0*/  MOV R137, R49 ;  /* 0x0000003100897202 */ /* 0x000fe20000000f00 */
[----:B------:R-:W-:Y:S01]  /*108b0*/  IMAD.MOV.U32 R236, RZ, RZ, R45 ;  /* 0x000000ffffec7224 */ /* 0x000fe200078e002d */
[----:B------:R-:W-:Y:S01]  /*108c0*/  MOV R45, R52 ;  /* 0x00000034002d7202 */ /* 0x000fe20000000f00 */
[----:B------:R-:W-:-:S02]  /*108d0*/  FADD.FTZ R0, R207, R10 ;  /* 0x0000000acf007221 */ /* 0x000fc40000010000 */
[----:B------:R-:W-:Y:S02]  /*108e0*/  IMAD.MOV.U32 R196, RZ, RZ, R202 ;  /* 0x000000ffffc47224 */ /* 0x000fe400078e00ca */
[----:B------:R-:W-:Y:S02]  /*108f0*/  IMAD.MOV.U32 R47, RZ, RZ, R70 ;  /* 0x000000ffff2f7224 */ /* 0x000fe400078e0046 */
[----:B------:R-:W-:Y:S02]  /*10900*/  IMAD.MOV.U32 R138, RZ, RZ, R50 ;  /* 0x000000ffff8a7224 */ /* 0x000fe400078e0032 */
[----:B------:R-:W-:Y:S02]  /*10910*/  IMAD.MOV.U32 R242, RZ, RZ, R26 ;  /* 0x000000fffff27224 */ /* 0x000fe400078e001a */
[----:B------:R-:W-:Y:S02]  /*10920*/  IMAD.MOV.U32 R37, RZ, RZ, R237 ;  /* 0x000000ffff257224 */ /* 0x000fe400078e00ed */
[----:B------:R-:W-:-:S02]  /*10930*/  @P0 IMAD.MOV.U32 R137, RZ, RZ, R49 ;  /* 0x000000ffff890224 */ /* 0x000fc400078e0031 */
[----:B------:R-:W-:Y:S02]  /*10940*/  @P0 IMAD.MOV.U32 R138, RZ, RZ, R50 ;  /* 0x000000ffff8a0224 */ /* 0x000fe400078e0032 */
[----:B------:R-:W-:Y:S02]  /*10950*/  IMAD.MOV.U32 R26, RZ, RZ, R51 ;  /* 0x000000ffff1a7224 */ /* 0x000fe400078e0033 */
[----:B------:R-:W-:Y:S02]  /*10960*/  IMAD.MOV.U32 R36, RZ, RZ, R48 ;  /* 0x000000ffff247224 */ /* 0x000fe400078e0030 */
[----:B------:R-:W-:Y:S01]  /*10970*/  IMAD.MOV.U32 R52, RZ, RZ, R159 ;  /* 0x000000ffff347224 */ /* 0x000fe200078e009f */
[----:B------:R-:W-:Y:S01]  /*10980*/  HMMA.16816.F32 R48, R4, R16, R116 ;  /* 0x000000100430723c */ /* 0x000fe20000001874 */
[----:B------:R-:W-:Y:S01]  /*10990*/  IMAD.MOV.U32 R203, RZ, RZ, R232 ;  /* 0x000000ffffcb7224 */ /* 0x000fe200078e00e8 */
[----:B------:R3:W-:Y:S01]  /*109a0*/  MUFU.EX2 R159, R13 ;  /* 0x0000000d009f7308 */ /* 0x0007e20000000800 */
[----:B------:R-:W-:Y:S01]  /*109b0*/  IMAD.MOV.U32 R232, RZ, RZ, R234 ;  /* 0x000000ffffe87224 */ /* 0x000fe200078e00ea */
[----:B------:R-:W-:Y:S01]  /*109c0*/  MOV R234, R27 ;  /* 0x0000001b00ea7202 */ /* 0x000fe20000000f00 */
[----:B------:R-:W-:-:S02]  /*109d0*/  IMAD.MOV.U32 R27, RZ, RZ, R37 ;  /* 0x000000ffff1b7224 */ /* 0x000fc400078e0025 */
[----:B------:R-:W-:-:S03]  /*109e0*/  IMAD.MOV.U32 R46, RZ, RZ, R53 ;  /* 0x000000ffff2e7224 */ /* 0x000fc600078e0035 */
[----:B------:R-:W-:Y:S01]  /*109f0*/  MUFU.EX2 R119, R14 ;  /* 0x0000000e00777308 */ /* 0x000fe20000000800 */
[----:B------:R-:W-:Y:S02]  /*10a00*/  IMAD.MOV.U32 R249, RZ, RZ, R24 ;  /* 0x000000fffff97224 */ /* 0x000fe400078e0018 */
[----:B------:R-:W-:Y:S02]  /*10a10*/  IMAD.MOV.U32 R53, RZ, RZ, R65 ;  /* 0x000000ffff357224 */ /* 0x000fe400078e0041 */
[----:B------:R-:W-:Y:S02]  /*10a20*/  FFMA.FTZ R57, R193, c[0x0][0x23c], -R28 ;  /* 0x00008f00c1397a23 */ /* 0x000fe4000001081c */
[----:B---3--:R-:W-:Y:S01]  /*10a30*/  FADD.FTZ R13, R196, R0 ;  /* 0x00000000c40d7221 */ /* 0x008fe20000010000 */
[----:B------:R-:W-:Y:S01]  /*10a40*/  HSET2.LE.AND R0, R40, R88, PT ;  /* 0x0000005828007233 */ /* 0x000fe20003803000 */
[--C-:B------:R-:W-:Y:S02]  /*10a50*/  FFMA.FTZ R64, R192, c[0x0][0x23c], -R28.reuse ;  /* 0x00008f00c0407a23 */ /* 0x100fe4000001081c */
[----:B------:R-:W-:-:S02]  /*10a60*/  FFMA.FTZ R76, R82, c[0x0][0x23c], -R28 ;  /* 0x00008f00524c7a23 */ /* 0x000fc4000001081c */
[--C-:B------:R-:W-:Y:S02]  /*10a70*/  FFMA.FTZ R78, R84, c[0x0][0x23c], -R28.reuse ;  /* 0x00008f00544e7a23 */ /* 0x100fe4000001081c */
[----:B------:R-:W-:Y:S02]  /*10a80*/  FFMA.FTZ R79, R81, c[0x0][0x23c], -R28 ;  /* 0x00008f00514f7a23 */ /* 0x000fe4000001081c */
[--C-:B------:R-:W-:Y:S02]  /*10a90*/  FFMA.FTZ R15, R245, c[0x0][0x23c], -R29.reuse ;  /* 0x00008f00f50f7a23 */ /* 0x100fe4000001081d */
[--C-:B------:R-:W-:Y:S02]  /*10aa0*/  FFMA.FTZ R24, R243, c[0x0][0x23c], -R29.reuse ;  /* 0x00008f00f3187a23 */ /* 0x100fe4000001081d */
[--C-:B------:R-:W-:Y:S02]  /*10ab0*/  FFMA.FTZ R28, R235, c[0x0][0x23c], -R29.reuse ;  /* 0x00008f00eb1c7a23 */ /* 0x100fe4000001081d */
[----:B------:R-:W-:-:S02]  /*10ac0*/  FFMA.FTZ R31, R233, c[0x0][0x23c], -R29 ;  /* 0x00008f00e91f7a23 */ /* 0x000fc4000001081d */
[--C-:B------:R-:W-:Y:S02]  /*10ad0*/  FFMA.FTZ R65, R201, c[0x0][0x23c], -R29.reuse ;  /* 0x00008f00c9417a23 */ /* 0x100fe4000001081d */
[--C-:B------:R-:W-:Y:S02]  /*10ae0*/  FFMA.FTZ R66, R199, c[0x0][0x23c], -R29.reuse ;  /* 0x00008f00c7427a23 */ /* 0x100fe4000001081d */
[--C-:B------:R-:W-:Y:S02]  /*10af0*/  FFMA.FTZ R67, R198, c[0x0][0x23c], -R29.reuse ;  /* 0x00008f00c6437a23 */ /* 0x100fe4000001081d */
[--C-:B------:R-:W-:Y:S02]  /*10b00*/  FFMA.FTZ R70, R195, c[0x0][0x23c], -R29.reuse ;  /* 0x00008f00c3467a23 */ /* 0x100fe4000001081d */
[--C-:B------:R-:W-:Y:S02]  /*10b10*/  FFMA.FTZ R80, R194, c[0x0][0x23c], -R29.reuse ;  /* 0x00008f00c2507a23 */ /* 0x100fe4000001081d */
[----:B------:R-:W-:-:S02]  /*10b20*/  FFMA.FTZ R81, R179, c[0x0][0x23c], -R29 ;  /* 0x00008f00b3517a23 */ /* 0x000fc4000001081d */
[--C-:B------:R-:W-:Y:S02]  /*10b30*/  FFMA.FTZ R82, R178, c[0x0][0x23c], -R29.reuse ;  /* 0x00008f00b2527a23 */ /* 0x100fe4000001081d */
[----:B------:R-:W-:Y:S02]  /*10b40*/  FFMA.FTZ R84, R177, c[0x0][0x23c], -R29 ;  /* 0x00008f00b1547a23 */ /* 0x000fe4000001081d */
[----:B------:R-:W-:Y:S02]  /*10b50*/  IMAD.MOV.U32 R37, RZ, RZ, R30 ;  /* 0x000000ffff257224 */ /* 0x000fe400078e001e */
[----:B------:R-:W-:Y:S02]  /*10b60*/  IMAD.MOV.U32 R197, RZ, RZ, R203 ;  /* 0x000000ffffc57224 */ /* 0x000fe400078e00cb */
[----:B------:R-:W-:Y:S01]  /*10b70*/  FADD.FTZ R30, R204, R9 ;  /* 0x00000009cc1e7221 */ /* 0x000fe20000010000 */
[----:B------:R-:W-:Y:S01]  /*10b80*/  HSET2.LE.AND R9, R39, R88, PT ;  /* 0x0000005827097233 */ /* 0x000fe20003803000 */
[----:B------:R-:W-:-:S02]  /*10b90*/  FADD.FTZ R29, R200, R8 ;  /* 0x00000008c81d7221 */ /* 0x000fc40000010000 */
[----:B------:R-:W-:Y:S02]  /*10ba0*/  IMAD.MOV.U32 R202, RZ, RZ, R234 ;  /* 0x000000ffffca7224 */ /* 0x000fe400078e00ea */
[----:B------:R-:W-:Y:S01]  /*10bb0*/  IMAD.MOV.U32 R203, RZ, RZ, R27 ;  /* 0x000000ffffcb7224 */ /* 0x000fe200078e001b */
[----:B------:R-:W-:Y:S01]  /*10bc0*/  F2FP.PACK_AB R10, R158, R143 ;  /* 0x0000008f9e0a723e */ /* 0x000fe200000000ff */
[----:B------:R-:W-:Y:S02]  /*10bd0*/  IMAD.MOV.U32 R234, RZ, RZ, R26 ;  /* 0x000000ffffea7224 */ /* 0x000fe400078e001a */
[----:B------:R-:W-:Y:S02]  /*10be0*/  IMAD.MOV.U32 R27, RZ, RZ, R36 ;  /* 0x000000ffff1b7224 */ /* 0x000fe400078e0024 */
[----:B------:R-:W-:Y:S02]  /*10bf0*/  IMAD.MOV.U32 R26, RZ, RZ, R236 ;  /* 0x000000ffff1a7224 */ /* 0x000fe400078e00ec */
[----:B------:R-:W-:-:S02]  /*10c00*/  IMAD.MOV.U32 R237, RZ, RZ, R44 ;  /* 0x000000ffffed7224 */ /* 0x000fc400078e002c */
[----:B------:R-:W-:Y:S02]  /*10c10*/  IMAD.MOV.U32 R44, RZ, RZ, R46 ;  /* 0x000000ffff2c7224 */ /* 0x000fe400078e002e */
[----:B------:R-:W-:Y:S02]  /*10c20*/  IMAD.MOV.U32 R245, RZ, RZ, R202 ;  /* 0x000000fffff57224 */ /* 0x000fe400078e00ca */
[----:B------:R-:W-:Y:S01]  /*10c30*/  IMAD.MOV.U32 R247, RZ, RZ, R203 ;  /* 0x000000fffff77224 */ /* 0x000fe200078e00cb */
[----:B------:R-:W-:Y:S01]  /*10c40*/  LOP3.LUT R9, R9, R10, RZ, 0xc0, !PT ;  /* 0x0000000a09097212 */ /* 0x000fe200078ec0ff */
[----:B------:R-:W-:Y:S02]  /*10c50*/  IMAD.MOV.U32 R35, RZ, RZ, R156 ;  /* 0x000000ffff237224 */ /* 0x000fe400078e009c */
[----:B------:R-:W-:Y:S01]  /*10c60*/  IMAD.MOV.U32 R46, RZ, RZ, R53 ;  /* 0x000000ffff2e7224 */ /* 0x000fe200078e0035 */
[----:B------:R3:W-:Y:S01]  /*10c70*/  MUFU.EX2 R156, R12 ;  /* 0x0000000c009c7308 */ /* 0x0007e20000000800 */
[----:B------:R-:W-:-:S02]  /*10c80*/  IMAD.MOV.U32 R3, RZ, RZ, R85 ;  /* 0x000000ffff037224 */ /* 0x000fc400078e0055 */
[----:B------:R-:W-:Y:S01]  /*10c90*/  IMAD.MOV.U32 R200, RZ, RZ, R232 ;  /* 0x000000ffffc87224 */ /* 0x000fe200078e00e8 */
[----:B------:R-:W-:Y:S01]  /*10ca0*/  MOV R232, R37 ;  /* 0x0000002500e87202 */ /* 0x000fe20000000f00 */
[----:B------:R-:W-:Y:S02]  /*10cb0*/  @P0 IMAD.MOV.U32 R3, RZ, RZ, R85 ;  /* 0x000000ffff030224 */ /* 0x000fe400078e0055 */
[----:B------:R-:W-:Y:S01]  /*10cc0*/  IMAD.MOV.U32 R248, RZ, RZ, R27 ;  /* 0x000000fffff87224 */ /* 0x000fe200078e001b */
[----:B------:R4:W-:Y:S01]  /*10cd0*/  MUFU.EX2 R118, R24 ;  /* 0x0000001800767308 */ /* 0x0009e20000000800 */
[----:B------:R-:W-:Y:S02]  /*10ce0*/  IMAD.MOV.U32 R196, RZ, RZ, R26 ;  /* 0x000000ffffc47224 */ /* 0x000fe400078e001a */
[----:B------:R-:W-:Y:S02]  /*10cf0*/  IMAD.MOV.U32 R37, RZ, RZ, R237 ;  /* 0x000000ffff257224 */ /* 0x000fe400078e00ed */
[----:B------:R-:W-:Y:S01]  /*10d00*/  IMAD.MOV.U32 R36, RZ, RZ, R44 ;  /* 0x000000ffff247224 */ /* 0x000fe200078e002c */
[----:B---3--:R-:W-:-:S02]  /*10d10*/  F2FP.PACK_AB R12, R174, R172 ;  /* 0x000000acae0c723e */ /* 0x008fc400000000ff */
[----:B------:R-:W-:Y:S01]  /*10d20*/  MUFU.EX2 R117, R28 ;  /* 0x0000001c00757308 */ /* 0x000fe20000000800 */
[----:B--2---:R-:W-:Y:S01]  /*10d30*/  FFMA.FTZ R11, R11, R176, R210 ;  /* 0x000000b00b0b7223 */ /* 0x004fe200000100d2 */
[----:B----4-:R-:W2:Y:S03]  /*10d40*/  LDSM.16.MT88.4 R24, [R205+0x5400] ;  /* 0x00540000cd18783b */ /* 0x010ea60000004200 */
[----:B------:R-:W-:-:S03]  /*10d50*/  FADD.FTZ R2, R208, R11 ;  /* 0x0000000bd0027221 */ /* 0x000fc60000010000 */
[----:B------:R3:W-:Y:S01]  /*10d60*/  MUFU.EX2 R85, R31 ;  /* 0x0000001f00557308 */ /* 0x0007e20000000800 */
[----:B------:R-:W-:Y:S01]  /*10d70*/  IMAD.MOV.U32 R237, RZ, RZ, R45 ;  /* 0x000000ffffed7224 */ /* 0x000fe200078e002d */
[----:B------:R-:W-:Y:S01]  /*10d80*/  MOV R192, R197 ;  /* 0x000000c500c07202 */ /* 0x000fe20000000f00 */
[----:B------:R-:W-:Y:S01]  /*10d90*/  FADD.FTZ R14, R47, R2 ;  /* 0x000000022f0e7221 */ /* 0x000fe20000010000 */
[----:B------:R-:W-:Y:S01]  /*10da0*/  F2FP.PACK_AB R2, R164, R165 ;  /* 0x000000a5a402723e */ /* 0x000fe200000000ff */
[----:B------:R-:W-:Y:S01]  /*10db0*/  IMAD.MOV.U32 R236, RZ, RZ, R46 ;  /* 0x000000ffffec7224 */ /* 0x000fe200078e002e */
[----:B------:R4:W5:Y:S02]  /*10dc0*/  LDL.LU R210, [R1+0x78] ;  /* 0x0000780001d27983 */ /* 0x0009640000300800 */
[----:B------:R-:W-:Y:S01]  /*10dd0*/  LOP3.LUT R8, R0, R2, RZ, 0xc0, !PT ;  /* 0x0000000200087212 */ /* 0x000fe200078ec0ff */
[--C-:B------:R-:W-:Y:S01]  /*10de0*/  HSET2.LE.AND R0, R43, R88.reuse, PT ;  /* 0x000000582b007233 */ /* 0x100fe20003803000 */
[----:B------:R-:W-:Y:S01]  /*10df0*/  F2FP.PACK_AB R2, R187, R185 ;  /* 0x000000b9bb02723e */ /* 0x000fe200000000ff */
[----:B------:R-:W-:-:S03]  /*10e00*/  HSET2.LE.AND R11, R42, R88, PT ;  /* 0x000000582a0b7233 */ /* 0x000fc60003803000 */
[----:B------:R-:W-:Y:S01]  /*10e10*/  LOP3.LUT R10, R0, R2, RZ, 0xc0, !PT ;  /* 0x00000002000a7212 */ /* 0x000fe200078ec0ff */
[----:B------:R-:W-:Y:S02]  /*10e20*/  FADD.FTZ R2, R245, R30 ;  /* 0x0000001ef5027221 */ /* 0x000fe40000010000 */
[----:B------:R-:W-:Y:S02]  /*10e30*/  FADD.FTZ R0, R247, R29 ;  /* 0x0000001df7007221 */ /* 0x000fe40000010000 */
[----:B---3--:R-:W3:Y:S01]  /*10e40*/  LDSM.16.MT88.4 R28, [R206+0x5400] ;  /* 0x00540000ce1c783b */ /* 0x008ee20000004200 */
[----:B------:R-:W-:Y:S01]  /*10e50*/  IMAD.MOV.U32 R53, RZ, RZ, R209 ;  /* 0x000000ffff357224 */ /* 0x000fe200078e00d1 */
[----:B------:R-:W2:Y:S01]  /*10e60*/  MUFU.EX2 R116, R15 ;  /* 0x0000000f00747308 */ /* 0x000ea20000000800 */
[----:B------:R-:W-:Y:S01]  /*10e70*/  LOP3.LUT R11, R11, R12, RZ, 0xc0, !PT ;  /* 0x0000000c0b0b7212 */ /* 0x000fe200078ec0ff */
[----:B------:R-:W-:Y:S01]  /*10e80*/  IMAD.MOV.U32 R251, RZ, RZ, R200 ;  /* 0x000000fffffb7224 */ /* 0x000fe200078e00c8 */
[----:B------:R-:W-:Y:S01]  /*10e90*/  MOV R197, R36 ;  /* 0x0000002400c57202 */ /* 0x000fe20000000f00 */
[----:B------:R-:W-:Y:S01]  /*10ea0*/  IMAD.MOV.U32 R250, RZ, RZ, R232 ;  /* 0x000000fffffa7224 */ /* 0x000fe200078e00e8 */
[----:B------:R-:W-:Y:S01]  /*10eb0*/  HMMA.16816.F32 R44, R4, R18, R120 ;  /* 0x00000012042c723c */ /* 0x000fe20000001878 */
[----:B------:R-:W-:Y:S01]  /*10ec0*/  IMAD.MOV.U32 R200, RZ, RZ, R237 ;  /* 0x000000ffffc87224 */ /* 0x000fe200078e00ed */
[----:B------:R4:W5:Y:S01]  /*10ed0*/  LDL.LU R209, [R1+0x74] ;  /* 0x0000740001d17983 */ /* 0x0009620000300800 */
[----:B------:R-:W-:-:S02]  /*10ee0*/  IMAD.MOV.U32 R202, RZ, RZ, R236 ;  /* 0x000000ffffca7224 */ /* 0x000fc400078e00ec */
[----:B------:R-:W-:Y:S02]  /*10ef0*/  IMAD.MOV.U32 R193, RZ, RZ, R37 ;  /* 0x000000ffffc17224 */ /* 0x000fe400078e0025 */
[----:B------:R-:W-:Y:S01]  /*10f00*/  IMAD.MOV.U32 R203, RZ, RZ, R53 ;  /* 0x000000ffffcb7224 */ /* 0x000fe200078e0035 */
[----:B-1----:R-:W-:Y:S01]  /*10f10*/  HMMA.16816.F32 R36, R4, R22, R128 ;  /* 0x000000160424723c */ /* 0x002fe20000001880 */
[----:B------:R-:W-:Y:S02]  /*10f20*/  IMAD.MOV.U32 R237, RZ, RZ, R52 ;  /* 0x000000ffffed7224 */ /* 0x000fe400078e0034 */
[----:B------:R-:W-:Y:S01]  /*10f30*/  FADD.FTZ R0, R151, R0 ;  /* 0x0000000097007221 */ /* 0x000fe20000010000 */
[--C-:B------:R-:W-:Y:S01]  /*10f40*/  HSET2.LE.AND R12, R68, R88.reuse, PT ;  /* 0x00000058440c7233 */ /* 0x100fe20003803000 */
[----:B------:R-:W-:Y:S02]  /*10f50*/  IMAD.MOV.U32 R232, RZ, RZ, R54 ;  /* 0x000000ffffe87224 */ /* 0x000fe400078e0036 */
[----:B------:R-:W-:Y:S01]  /*10f60*/  IMAD.MOV.U32 R136, RZ, RZ, R87 ;  /* 0x000000ffff887224 */ /* 0x000fe200078e0057 */
[----:B------:R-:W-:Y:S01]  /*10f70*/  HMMA.16816.F32 R40, R8, R16, R60 ;  /* 0x000000100828723c */ /* 0x000fe2000000183c */
[----:B------:R-:W-:Y:S01]  /*10f80*/  IMAD.MOV.U32 R236, RZ, RZ, R55 ;  /* 0x000000ffffec7224 */ /* 0x000fe200078e0037 */
[----:B------:R-:W-:Y:S01]  /*10f90*/  MUFU.EX2 R65, R65 ;  /* 0x0000004100417308 */ /* 0x000fe20000000800 */
[----:B------:R-:W-:Y:S01]  /*10fa0*/  FADD.FTZ R2, R251, R2 ;  /* 0x00000002fb027221 */ /* 0x000fe20000010000 */
[----:B------:R4:W5:Y:S04]  /*10fb0*/  LDL.LU R208, [R1+0x70] ;  /* 0x0000700001d07983 */ /* 0x0009680000300800 */
[-C--:B------:R-:W-:Y:S01]  /*10fc0*/  HMMA.16816.F32 R52, R4, R20.reuse, R124 ;  /* 0x000000140434723c */ /* 0x080fe2000000187c */
[----:B------:R-:W-:Y:S01]  /*10fd0*/  FADD.FTZ R16, R150, R0 ;  /* 0x0000000096107221 */ /* 0x000fe20000010000 */
[--C-:B------:R-:W-:Y:S01]  /*10fe0*/  HSET2.LE.AND R0, R58, R88.reuse, PT ;  /* 0x000000583a007233 */ /* 0x100fe20003803000 */
[----:B------:R-:W-:Y:S01]  /*10ff0*/  FADD.FTZ R17, R33, R2 ;  /* 0x0000000221117221 */ /* 0x000fe20000010000 */
[----:B------:R-:W-:Y:S01]  /*11000*/  @P0 MOV R136, R87 ;  /* 0x0000005700880202 */ /* 0x000fe20000000f00 */
[----:B------:R-:W-:Y:S01]  /*11010*/  MUFU.EX2 R68, R57 ;  /* 0x0000003900447308 */ /* 0x000fe20000000800 */
[----:B------:R4:W5:Y:S01]  /*11020*/  LDL.LU R207, [R1+0x6c] ;  /* 0x00006c0001cf7983 */ /* 0x0009620000300800 */
[----:B------:R-:W-:Y:S01]  /*11030*/  FADD.FTZ R4, R248, R13 ;  /* 0x0000000df8047221 */ /* 0x000fe20000010000 */
[----:B------:R-:W-:Y:S01]  /*11040*/  F2FP.PACK_AB R2, R157, R135 ;  /* 0x000000879d02723e */ /* 0x000fe200000000ff */
[----:B------:R-:W-:Y:S01]  /*11050*/  FADD.FTZ R5, R250, R14 ;  /* 0x0000000efa057221 */ /* 0x000fe20000010000 */
[C---:B------:R-:W-:Y:S01]  /*11060*/  HMMA.16816.F32 R60, R8.reuse, R20, R108 ;  /* 0x00000014083c723c */ /* 0x040fe2000000186c */
[----:B------:R-:W-:Y:S01]  /*11070*/  FADD.FTZ R4, R35, R4 ;  /* 0x0000000423047221 */ /* 0x000fe20000010000 */
[--C-:B------:R-:W-:Y:S01]  /*11080*/  HSET2.LE.AND R6, R69, R88.reuse, PT ;  /* 0x0000005845067233 */ /* 0x100fe20003803000 */
[----:B------:R-:W-:Y:S01]  /*11090*/  FADD.FTZ R5, R192, R5 ;  /* 0x00000005c0057221 */ /* 0x000fe20000010000 */
[----:B------:R1:W1:Y:S01]  /*110a0*/  MUFU.EX2 R87, R56 ;  /* 0x0000003800577308 */ /* 0x0002620000000800 */
[----:B------:R-:W-:Y:S01]  /*110b0*/  FADD.FTZ R14, R196, R4 ;  /* 0x00000004c40e7221 */ /* 0x000fe20000010000 */
[----:B------:R-:W-:Y:S01]  /*110c0*/  LOP3.LUT R4, R0, R2, RZ, 0xc0, !PT ;  /* 0x0000000200047212 */ /* 0x000fe200078ec0ff */
[----:B------:R-:W-:Y:S01]  /*110d0*/  HSET2.LE.AND R0, R59, R88, PT ;  /* 0x000000583b007233 */ /* 0x000fe20003803000 */
[----:B--2---:R-:W-:Y:S01]  /*110e0*/  F2FP.PACK_AB R2, R118, R116 ;  /* 0x000000747602723e */ /* 0x004fe200000000ff */
[----:B------:R-:W-:Y:S01]  /*110f0*/  FADD.FTZ R15, R193, R5 ;  /* 0x00000005c10f7221 */ /* 0x000fe20000010000 */
[----:B------:R-:W-:Y:S01]  /*11100*/  HMMA.16816.F32 R32, R8, R18, R104 ;  /* 0x000000120820723c */ /* 0x000fe20000001868 */
[----:B------:R-:W-:Y:S01]  /*11110*/  F2FP.PACK_AB R7, R159, R156 ;  /* 0x0000009c9f07723e */ /* 0x000fe200000000ff */
[----:B------:R-:W2:Y:S01]  /*11120*/  MUFU.EX2 R66, R66 ;  /* 0x0000004200427308 */ /* 0x000ea20000000800 */
[----:B------:R-:W-:Y:S01]  /*11130*/  LOP3.LUT R5, R0, R2, RZ, 0xc0, !PT ;  /* 0x0000000200057212 */ /* 0x000fe200078ec0ff */
[----:B------:R-:W-:Y:S01]  /*11140*/  FADD.FTZ R2, R197, R17 ;  /* 0x00000011c5027221 */ /* 0x000fe20000010000 */
[----:B------:R4:W5:Y:S01]  /*11150*/  LDL.LU R204, [R1+0x68] ;  /* 0x0000680001cc7983 */ /* 0x0009620000300800 */
[----:B------:R-:W-:-:S02]  /*11160*/  FADD.FTZ R0, R200, R16 ;  /* 0x00000010c8007221 */ /* 0x000fc40000010000 */
[----:B-1----:R-:W-:Y:S01]  /*11170*/  HMMA.16816.F32 R56, R8, R22, R168 ;  /* 0x000000160838723c */ /* 0x002fe200000018a8 */
[----:B------:R-:W-:Y:S01]  /*11180*/  F2FP.PACK_AB R13, R85, R117 ;  /* 0x00000075550d723e */ /* 0x000fe200000000ff */
[----:B------:R-:W1:Y:S01]  /*11190*/  MUFU.EX2 R64, R64 ;  /* 0x0000004000407308 */ /* 0x000e620000000800 */
[----:B------:R-:W-:Y:S01]  /*111a0*/  LOP3.LUT R6, R6, R7, RZ, 0xc0, !PT ;  /* 0x0000000706067212 */ /* 0x000fe200078ec0ff */
[----:B------:R-:W1:Y:S03]  /*111b0*/  LDSM.16.MT88.4 R20, [R205+0x5800] ;  /* 0x00580000cd14783b */ /* 0x000e660000004200 */
[----:B------:R-:W-:Y:S02]  /*111c0*/  FADD.FTZ R8, R202, R15 ;  /* 0x0000000fca087221 */ /* 0x000fe40000010000 */
[----:B------:R-:W-:Y:S02]  /*111d0*/  FADD.FTZ R9, R232, R2 ;  /* 0x00000002e8097221 */ /* 0x000fe40000010000 */
[----:B------:R-:W-:-:S02]  /*111e0*/  FADD.FTZ R2, R234, R0 ;  /* 0x00000000ea027221 */ /* 0x000fc40000010000 */
[----:B------:R-:W-:Y:S01]  /*111f0*/  FADD.FTZ R0, R242, R8 ;  /* 0x00000008f2007221 */ /* 0x000fe20000010000 */
[----:B------:R-:W-:Y:S01]  /*11200*/  LOP3.LUT R7, R12, R13, RZ, 0xc0, !PT ;  /* 0x0000000d0c077212 */ /* 0x000fe200078ec0ff */
[----:B------:R-:W-:Y:S02]  /*11210*/  FADD.FTZ R10, R203, R14 ;  /* 0x0000000ecb0a7221 */ /* 0x000fe40000010000 */
[----:B------:R-:W-:Y:S01]  /*11220*/  FADD.FTZ R16, R149, R0 ;  /* 0x0000000095107221 */ /* 0x000fe20000010000 */
[--C-:B------:R-:W-:Y:S01]  /*11230*/  HSET2.LE.AND R0, R77, R88.reuse, PT ;  /* 0x000000584d007233 */ /* 0x100fe20003803000 */
[----:B------:R-:W-:Y:S01]  /*11240*/  FADD.FTZ R17, R146, R2 ;  /* 0x0000000292117221 */ /* 0x000fe20000010000 */
[----:B------:R-:W-:Y:S01]  /*11250*/  F2FP.PACK_AB R2, R220, R189 ;  /* 0x000000bddc02723e */ /* 0x000fe200000000ff */
[----:B------:R-:W-:Y:S01]  /*11260*/  FADD.FTZ R15, R241, R10 ;  /* 0x0000000af10f7221 */ /* 0x000fe20000010000 */
[--C-:B------:R-:W-:Y:S01]  /*11270*/  HSET2.LE.AND R11, R75, R88.reuse, PT ;  /* 0x000000584b0b7233 */ /* 0x100fe20003803000 */
[----:B------:R-:W-:Y:S01]  /*11280*/  FADD.FTZ R18, R148, R9 ;  /* 0x0000000994127221 */ /* 0x000fe20000010000 */
[--C-:B------:R-:W-:Y:S01]  /*11290*/  HSET2.LE.AND R9, R72, R88.reuse, PT ;  /* 0x0000005848097233 */ /* 0x100fe20003803000 */
[----:B------:R-:W-:Y:S01]  /*112a0*/  F2FP.PACK_AB R8, R181, R175 ;  /* 0x000000afb508723e */ /* 0x000fe200000000ff */
[----:B------:R-:W-:Y:S01]  /*112b0*/  HSET2.LE.AND R13, R71, R88, PT ;  /* 0x00000058470d7233 */ /* 0x000fe20003803000 */
[----:B------:R-:W-:Y:S01]  /*112c0*/  F2FP.PACK_AB R12, R188, R186 ;  /* 0x000000babc0c723e */ /* 0x000fe200000000ff */
[----:B------:R-:W-:Y:S01]  /*112d0*/  HMMA.16816.F32 R148, R4, R26, R44 ;  /* 0x0000001a0494723c */ /* 0x000fe2000000182c */
[----:B------:R-:W-:-:S02]  /*112e0*/  F2FP.PACK_AB R14, R180, R173 ;  /* 0x000000adb40e723e */ /* 0x000fc400000000ff */
[----:B------:R-:W-:Y:S01]  /*112f0*/  LOP3.LUT R10, R0, R2, RZ, 0xc0, !PT ;  /* 0x00000002000a7212 */ /* 0x000fe200078ec0ff */
[----:B------:R-:W-:Y:S01]  /*11300*/  FADD.FTZ R0, R239, R15 ;  /* 0x0000000fef007221 */ /* 0x000fe20000010000 */
[----:B------:R-:W-:Y:S01]  /*11310*/  LOP3.LUT R11, R11, R8, RZ, 0xc0, !PT ;  /* 0x000000080b0b7212 */ /* 0x000fe200078ec0ff */
[----:B------:R-:W-:Y:S02]  /*11320*/  FADD.FTZ R2, R163, R17 ;  /* 0x00000011a3027221 */ /* 0x000fe40000010000 */
[----:B------:R-:W-:Y:S01]  /*11330*/  HMMA.16816.F32 R48, R4, R24, R48 ;  /* 0x000000180430723c */ /* 0x000fe20000001830 */
[----:B------:R-:W-:Y:S02]  /*11340*/  LOP3.LUT R8, R9, R12, RZ, 0xc0, !PT ;  /* 0x0000000c09087212 */ /* 0x000fe400078ec0ff */
[----:B------:R-:W-:-:S05]  /*11350*/  LOP3.LUT R9, R13, R14, RZ, 0xc0, !PT ;  /* 0x0000000e0d097212 */ /* 0x000fca00078ec0ff */
[----:B---3--:R-:W-:Y:S01]  /*11360*/  HMMA.16816.F32 R52, R4, R28, R52 ;  /* 0x0000001c0434723c */ /* 0x008fe20000001834 */
[----:B------:R-:W-:-:S07]  /*11370*/  FADD.FTZ R2, R226, R2 ;  /* 0x00000002e2027221 */ /* 0x000fce0000010000 */
[----:B------:R-:W-:Y:S07]  /*11380*/  HMMA.16816.F32 R44, R4, R30, R36 ;  /* 0x0000001e042c723c */ /* 0x000fee0000001824 */
[----:B------:R-:W-:Y:S02]  /*11390*/  FADD.FTZ R6, R252, R16 ;  /* 0x00000010fc067221 */ /* 0x000fe40000010000 */
[----:B------:R-:W-:Y:S02]  /*113a0*/  FADD.FTZ R5, R249, R0 ;  /* 0x00000000f9057221 */ /* 0x000fe40000010000 */
[----:B------:R-:W-:-:S02]  /*113b0*/  FADD.FTZ R0, R236, R6 ;  /* 0x00000006ec007221 */ /* 0x000fc40000010000 */
[----:B------:R-:W-:Y:S01]  /*113c0*/  FADD.FTZ R4, R230, R18 ;  /* 0x00000012e6047221 */ /* 0x000fe20000010000 */
[C---:B------:R-:W-:Y:S01]  /*113d0*/  HMMA.16816.F32 R40, R8.reuse, R24, R40 ;  /* 0x000000180828723c */ /* 0x040fe20000001828 */
[----:B------:R-:W-:Y:S01]  /*113e0*/  FADD.FTZ R14, R244, R0 ;  /* 0x00000000f40e7221 */ /* 0x000fe20000010000 */
[--C-:B------:R-:W-:Y:S01]  /*113f0*/  HSET2.LE.AND R0, R86, R88.reuse, PT ;  /* 0x0000005856007233 */ /* 0x100fe20003803000 */
[----:B------:R-:W-:Y:S02]  /*11400*/  FADD.FTZ R4, R237, R4 ;  /* 0x00000004ed047221 */ /* 0x000fe40000010000 */
[----:B------:R-:W-:Y:S01]  /*11410*/  FADD.FTZ R15, R225, R2 ;  /* 0x00000002e10f7221 */ /* 0x000fe20000010000 */
[----:B------:R-:W-:Y:S02]  /*11420*/  F2FP.PACK_AB R2, R87, R119 ;  /* 0x000000775702723e */ /* 0x000fe400000000ff */
[----:B------:R-:W-:Y:S01]  /*11430*/  HMMA.16816.F32 R32, R8, R26, R32 ;  /* 0x0000001a0820723c */ /* 0x000fe20000001820 */
[----:B------:R-:W3:Y:S01]  /*11440*/  LDSM.16.MT88.4 R24, [R206+0x5800] ;  /* 0x00580000ce18783b */ /* 0x000ee20000004200 */
[----:B------:R-:W-:Y:S01]  /*11450*/  FADD.FTZ R13, R246, R5 ;  /* 0x00000005f60d7221 */ /* 0x000fe20000010000 */
[--C-:B------:R-:W-:Y:S01]  /*11460*/  HSET2.LE.AND R5, R83, R88.reuse, PT ;  /* 0x0000005853057233 */ /* 0x100fe20003803000 */
[----:B------:R-:W-:Y:S01]  /*11470*/  FADD.FTZ R16, R231, R4 ;  /* 0x00000004e7107221 */ /* 0x000fe20000010000 */
[----:B------:R-:W-:Y:S01]  /*11480*/  LOP3.LUT R4, R0, R2, RZ, 0xc0, !PT ;  /* 0x0000000200047212 */ /* 0x000fe200078ec0ff */
[----:B------:R-:W-:Y:S01]  /*11490*/  HSET2.LE.AND R0, R95, R88, PT ;  /* 0x000000585f007233 */ /* 0x000fe20003803000 */
[----:B--2---:R-:W-:-:S02]  /*114a0*/  F2FP.PACK_AB R6, R66, R65 ;  /* 0x000000414206723e */ /* 0x004fc400000000ff */
[----:B-1----:R-:W-:Y:S01]  /*114b0*/  F2FP.PACK_AB R2, R64, R68 ;  /* 0x000000444002723e */ /* 0x002fe200000000ff */
[C---:B------:R-:W-:Y:S01]  /*114c0*/  HMMA.16816.F32 R36, R8.reuse, R28, R60 ;  /* 0x0000001c0824723c */ /* 0x040fe2000000183c */
[----:B------:R-:W-:Y:S01]  /*114d0*/  LOP3.LUT R5, R5, R6, RZ, 0xc0, !PT ;  /* 0x0000000605057212 */ /* 0x000fe200078ec0ff */
[----:B------:R-:W1:Y:S01]  /*114e0*/  MUFU.EX2 R73, R73 ;  /* 0x0000004900497308 */ /* 0x000e620000000800 */
[----:B------:R-:W-:Y:S01]  /*114f0*/  LOP3.LUT R6, R0, R2, RZ, 0xc0, !PT ;  /* 0x0000000200067212 */ /* 0x000fe200078ec0ff */
[----:B------:R-:W-:Y:S02]  /*11500*/  FADD.FTZ R0, R240, R13 ;  /* 0x0000000df0007221 */ /* 0x000fe40000010000 */
[----:B------:R-:W-:Y:S02]  /*11510*/  FADD.FTZ R2, R144, R15 ;  /* 0x0000000f90027221 */ /* 0x000fe40000010000 */
[----:B------:R-:W-:Y:S02]  /*11520*/  HMMA.16816.F32 R28, R8, R30, R56 ;  /* 0x0000001e081c723c */ /* 0x000fe40000001838 */
[----:B------:R-:W-:Y:S05]  /*11530*/  MUFU.EX2 R67, R67 ;  /* 0x0000004300437308 */ /* 0x000fea0000000800 */
[----:B------:R-:W-:-:S03]  /*11540*/  FADD.FTZ R10, R161, R14 ;  /* 0x0000000ea10a7221 */ /* 0x000fc60000010000 */
[----:B------:R-:W2:Y:S01]  /*11550*/  MUFU.EX2 R70, R70 ;  /* 0x0000004600467308 */ /* 0x000ea20000000800 */
[----:B------:R-:W-:Y:S02]  /*11560*/  FADD.FTZ R9, R147, R0 ;  /* 0x0000000093097221 */ /* 0x000fe40000010000 */
[----:B------:R-:W-:Y:S02]  /*11570*/  FADD.FTZ R0, R162, R10 ;  /* 0x0000000aa2007221 */ /* 0x000fe40000010000 */
[----:B------:R-:W-:Y:S02]  /*11580*/  FADD.FTZ R2, R152, R2 ;  /* 0x0000000298027221 */ /* 0x000fe40000010000 */
[----:B------:R-:W-:Y:S02]  /*11590*/  FADD.FTZ R8, R145, R16 ;  /* 0x0000001091087221 */ /* 0x000fe40000010000 */
[----:B------:R-:W-:Y:S01]  /*115a0*/  FADD.FTZ R14, R227, R0 ;  /* 0x00000000e30e7221 */ /* 0x000fe20000010000 */
[--C-:B------:R-:W-:Y:S01]  /*115b0*/  HSET2.LE.AND R0, R112, R88.reuse, PT ;  /* 0x0000005870007233 */ /* 0x100fe20003803000 */
[----:B------:R-:W-:Y:S01]  /*115c0*/  FADD.FTZ R15, R153, R2 ;  /* 0x00000002990f7221 */ /* 0x000fe20000010000 */
[----:B------:R-:W-:Y:S01]  /*115d0*/  F2FP.PACK_AB R2, R222, R218 ;  /* 0x000000dade02723e */ /* 0x000fe200000000ff */
[----:B------:R-:W-:Y:S01]  /*115e0*/  FADD.FTZ R8, R155, R8 ;  /* 0x000000089b087221 */ /* 0x000fe20000010000 */
[--C-:B------:R-:W-:Y:S01]  /*115f0*/  HSET2.LE.AND R11, R103, R88.reuse, PT ;  /* 0x00000058670b7233 */ /* 0x100fe20003803000 */
[----:B------:R-:W-:Y:S01]  /*11600*/  MUFU.EX2 R74, R74 ;  /* 0x0000004a004a7308 */ /* 0x000fe20000000800 */
[----:B------:R-:W-:Y:S01]  /*11610*/  LOP3.LUT R10, R0, R2, RZ, 0xc0, !PT ;  /* 0x00000002000a7212 */ /* 0x000fe200078ec0ff */
[----:B------:R-:W-:Y:S01]  /*11620*/  FADD.FTZ R16, R154, R8 ;  /* 0x000000089a107221 */ /* 0x000fe20000010000 */
[----:B-1----:R-:W-:Y:S01]  /*11630*/  F2FP.PACK_AB R8, R73, R184 ;  /* 0x000000b84908723e */ /* 0x002fe200000000ff */
[--C-:B------:R-:W-:Y:S01]  /*11640*/  HSET2.LE.AND R0, R100, R88.reuse, PT ;  /* 0x0000005864007233 */ /* 0x100fe20003803000 */
[----:B------:R-:W-:Y:S01]  /*11650*/  F2FP.PACK_AB R2, R219, R191 ;  /* 0x000000bfdb02723e */ /* 0x000fe200000000ff */
[----:B------:R-:W-:-:S02]  /*11660*/  HSET2.LE.AND R7, R94, R88, PT ;  /* 0x000000585e077233 */ /* 0x000fc40003803000 */
[----:B------:R-:W1:Y:S01]  /*11670*/  MUFU.EX2 R76, R76 ;  /* 0x0000004c004c7308 */ /* 0x000e620000000800 */
[----:B--2---:R-:W-:Y:S01]  /*11680*/  F2FP.PACK_AB R12, R70, R67 ;  /* 0x00000043460c723e */ /* 0x004fe200000000ff */
[----:B------:R-:W-:Y:S01]  /*11690*/  FADD.FTZ R13, R160, R9 ;  /* 0x00000009a00d7221 */ /* 0x000fe20000010000 */
[----:B------:R-:W-:Y:S01]  /*116a0*/  LOP3.LUT R11, R11, R8, RZ, 0xc0, !PT ;  /* 0x000000080b0b7212 */ /* 0x000fe200078ec0ff */
[----:B------:R-:W2:Y:S01]  /*116b0*/  LDSM.16.MT88.4 R152, [R205+0x5c00] ;  /* 0x005c0000cd98783b */ /* 0x000ea20000004200 */
[----:B------:R-:W-:Y:S01]  /*116c0*/  LOP3.LUT R8, R0, R2, RZ, 0xc0, !PT ;  /* 0x0000000200087212 */ /* 0x000fe200078ec0ff */
[----:B------:R-:W-:Y:S01]  /*116d0*/  FADD.FTZ R0, R229, R13 ;  /* 0x0000000de5007221 */ /* 0x000fe20000010000 */
[----:B------:R-:W-:Y:S01]  /*116e0*/  LOP3.LUT R7, R7, R12, RZ, 0xc0, !PT ;  /* 0x0000000c07077212 */ /* 0x000fe200078ec0ff */
[----:B------:R-:W-:Y:S01]  /*116f0*/  MUFU.EX2 R80, R80 ;  /* 0x0000005000507308 */ /* 0x000fe20000000800 */
[----:B------:R-:W-:Y:S01]  /*11700*/  FADD.FTZ R2, R167, R16 ;  /* 0x00000010a7027221 */ /* 0x000fe20000010000 */
[--C-:B------:R-:W-:Y:S01]  /*11710*/  HSET2.LE.AND R9, R98, R88.reuse, PT ;  /* 0x0000005862097233 */ /* 0x100fe20003803000 */
[----:B------:R-:W-:Y:S01]  /*11720*/  F2FP.PACK_AB R12, R183, R182 ;  /* 0x000000b6b70c723e */ /* 0x000fe200000000ff */
[----:B------:R-:W-:Y:S01]  /*11730*/  FADD.FTZ R0, R228, R0 ;  /* 0x00000000e4007221 */ /* 0x000fe20000010000 */
[----:B------:R-:W1:Y:S03]  /*11740*/  LDSM.16.MT88.4 R16, [R206+0x5c00] ;  /* 0x005c0000ce10783b */ /* 0x000e660000004200 */
[----:B------:R-:W1:Y:S01]  /*11750*/  MUFU.EX2 R81, R81 ;  /* 0x0000005100517308 */ /* 0x000e620000000800 */
[----:B------:R-:W-:Y:S01]  /*11760*/  FADD.FTZ R2, R165, R2 ;  /* 0x00000002a5027221 */ /* 0x000fe20000010000 */
[C---:B------:R-:W-:Y:S06]  /*11770*/  HMMA.16816.F32 R144, R4.reuse, R20, R48 ;  /* 0x000000140490723c */ /* 0x040fec0000001830 */
[----:B------:R-:W-:Y:S01]  /*11780*/  MUFU.EX2 R82, R82 ;  /* 0x0000005200527308 */ /* 0x000fe20000000800 */
[----:B------:R-:W-:Y:S01]  /*11790*/  LOP3.LUT R9, R9, R12, RZ, 0xc0, !PT ;  /* 0x0000000c09097212 */ /* 0x000fe200078ec0ff */
[C---:B------:R-:W-:Y:S06]  /*117a0*/  HMMA.16816.F32 R148, R4.reuse, R22, R148 ;  /* 0x000000160494723c */ /* 0x040fec0000001894 */
[----:B------:R-:W1:Y:S01]  /*117b0*/  MUFU.EX2 R84, R84 ;  /* 0x0000005400547308 */ /* 0x000e620000000800 */
[----:B------:R-:W-:Y:S01]  /*117c0*/  FADD.FTZ R12, R115, R0 ;  /* 0x00000000730c7221 */ /* 0x000fe20000010000 */
[C---:B---3--:R-:W-:Y:S06]  /*117d0*/  HMMA.16816.F32 R160, R4.reuse, R24, R52 ;  /* 0x0000001804a0723c */ /* 0x048fec0000001834 */
[----:B------:R-:W-:Y:S02]  /*117e0*/  MUFU.EX2 R78, R78 ;  /* 0x0000004e004e7308 */ /* 0x000fe40000000800 */
[----:B------:R-:W-:Y:S06]  /*117f0*/  HMMA.16816.F32 R44, R4, R26, R44 ;  /* 0x0000001a042c723c */ /* 0x000fec000000182c */
[----:B------:R-:W3:Y:S01]  /*11800*/  MUFU.EX2 R79, R79 ;  /* 0x0000004f004f7308 */ /* 0x000ee20000000800 */
[----:B------:R-:W-:Y:S01]  /*11810*/  FADD.FTZ R5, R166, R15 ;  /* 0x0000000fa6057221 */ /* 0x000fe20000010000 */
[----:B------:R-:W-:Y:S01]  /*11820*/  HSET2.LE.AND R0, R90, R88, PT ;  /* 0x000000585a007233 */ /* 0x000fe20003803000 */
[----:B------:R-:W-:-:S02]  /*11830*/  FADD.FTZ R4, R238, R14 ;  /* 0x0000000eee047221 */ /* 0x000fc40000010000 */
[----:B------:R-:W-:Y:S01]  /*11840*/  FADD.FTZ R15, R164, R2 ;  /* 0x00000002a40f7221 */ /* 0x000fe20000010000 */
[----:B-1----:R-:W-:Y:S01]  /*11850*/  F2FP.PACK_AB R2, R76, R74 ;  /* 0x0000004a4c02723e */ /* 0x002fe200000000ff */
[----:B------:R-:W-:Y:S02]  /*11860*/  FADD.FTZ R4, R132, R4 ;  /* 0x0000000484047221 */ /* 0x000fe40000010000 */
[----:B------:R-:W-:Y:S01]  /*11870*/  FADD.FTZ R5, R143, R5 ;  /* 0x000000058f057221 */ /* 0x000fe20000010000 */
[----:B------:R-:W-:Y:S01]  /*11880*/  LOP3.LUT R164, R0, R2, RZ, 0xc0, !PT ;  /* 0x0000000200a47212 */ /* 0x000fe200078ec0ff */
[--C-:B------:R-:W-:Y:S01]  /*11890*/  HSET2.LE.AND R0, R91, R88.reuse, PT ;  /* 0x000000585b007233 */ /* 0x100fe20003803000 */
[----:B------:R-:W-:Y:S01]  /*118a0*/  FADD.FTZ R13, R133, R4 ;  /* 0x00000004850d7221 */ /* 0x000fe20000010000 */
[--C-:B------:R-:W-:Y:S01]  /*118b0*/  HSET2.LE.AND R6, R97, R88.reuse, PT ;  /* 0x0000005861067233 */ /* 0x100fe20003803000 */
[----:B------:R-:W-:Y:S01]  /*118c0*/  F2FP.PACK_AB R2, R81, R80 ;  /* 0x000000505102723e */ /* 0x000fe200000000ff */
[----:B------:R-:W-:Y:S01]  /*118d0*/  FADD.FTZ R14, R158, R5 ;  /* 0x000000059e0e7221 */ /* 0x000fe20000010000 */
[----:B------:R-:W-:Y:S01]  /*118e0*/  HSET2.LE.AND R4, R99, R88, PT ;  /* 0x0000005863047233 */ /* 0x000fe20003803000 */
[----:B------:R-:W-:-:S02]  /*118f0*/  F2FP.PACK_AB R7, R84, R82 ;  /* 0x000000525407723e */ /* 0x000fc400000000ff */
[----:B---3--:R-:W-:Y:S02]  /*11900*/  F2FP.PACK_AB R5, R79, R78 ;  /* 0x0000004e4f05723e */ /* 0x008fe400000000ff */
[----:B------:R-:W-:Y:S01]  /*11910*/  LOP3.LUT R165, R0, R2, RZ, 0xc0, !PT ;  /* 0x0000000200a57212 */ /* 0x000fe200078ec0ff */
[----:B------:R-:W-:Y:S01]  /*11920*/  FADD.FTZ R2, R185, R15 ;  /* 0x0000000fb9027221 */ /* 0x000fe20000010000 */
[----:B------:R-:W-:Y:S01]  /*11930*/  LOP3.LUT R167, R6, R7, RZ, 0xc0, !PT ;  /* 0x0000000706a77212 */ /* 0x000fe200078ec0ff */
[----:B------:R-:W-:Y:S01]  /*11940*/  HMMA.16816.F32 R40, R8, R20, R40 ;  /* 0x000000140828723c */ /* 0x000fe20000001828 */
[----:B------:R-:W-:Y:S01]  /*11950*/  LOP3.LUT R166, R4, R5, RZ, 0xc0, !PT ;  /* 0x0000000504a67212 */ /* 0x000fe200078ec0ff */
[----:B------:R-:W-:Y:S01]  /*11960*/  FADD.FTZ R6, R140, R13 ;  /* 0x0000000d8c067221 */ /* 0x000fe20000010000 */
[----:B------:R-:W-:Y:S01]  /*11970*/  MUFU.EX2 R21, R89 ;  /* 0x0000005900157308 */ /* 0x000fe20000000800 */
[----:B------:R-:W-:Y:S02]  /*11980*/  FADD.FTZ R0, R134, R12 ;  /* 0x0000000c86007221 */ /* 0x000fe40000010000 */
[----:B------:R-:W-:-:S02]  /*11990*/  FADD.FTZ R5, R172, R14 ;  /* 0x0000000eac057221 */ /* 0x000fc40000010000 */
[----:B------:R-:W-:-:S03]  /*119a0*/  FADD.FTZ R2, R187, R2 ;  /* 0x00000002bb027221 */ /* 0x000fc60000010000 */
[----:B------:R-:W1:Y:S01]  /*119b0*/  MUFU.EX2 R13, R96 ;  /* 0x00000060000d7308 */ /* 0x000e620000000800 */
[----:B------:R-:W-:Y:S02]  /*119c0*/  FADD.FTZ R4, R139, R0 ;  /* 0x000000008b047221 */ /* 0x000fe40000010000 */
[----:B------:R-:W-:-:S05]  /*119d0*/  FADD.FTZ R0, R174, R5 ;  /* 0x00000005ae007221 */ /* 0x000fca0000010000 */
[----:B------:R-:W-:Y:S01]  /*119e0*/  MUFU.EX2 R20, R92 ;  /* 0x0000005c00147308 */ /* 0x000fe20000000800 */
[----:B------:R-:W-:-:S07]  /*119f0*/  FADD.FTZ R2, R186, R2 ;  /* 0x00000002ba027221 */ /* 0x000fce0000010000 */
[----:B------:R-:W3:Y:S01]  /*11a00*/  MUFU.EX2 R14, R93 ;  /* 0x0000005d000e7308 */ /* 0x000ee20000000800 */
[----:B------:R-:W-:Y:S01]  /*11a10*/  HMMA.16816.F32 R32, R8, R22, R32 ;  /* 0x000000160820723c */ /* 0x000fe20000001820 */
[----:B------:R-:W-:Y:S01]  /*11a20*/  FADD.FTZ R12, R188, R2 ;  /* 0x00000002bc0c7221 */ /* 0x000fe20000010000 */
[----:B------:R-:W-:Y:S01]  /*11a30*/  F2FP.PACK_AB R2, R190, R221 ;  /* 0x000000ddbe02723e */ /* 0x000fe200000000ff */
[----:B------:R-:W-:-:S05]  /*11a40*/  FADD.FTZ R4, R141, R4 ;  /* 0x000000048d047221 */ /* 0x000fca0000010000 */
[----:B------:R-:W-:Y:S01]  /*11a50*/  HMMA.16816.F32 R36, R8, R24, R36 ;  /* 0x000000180824723c */ /* 0x000fe20000001824 */
[----:B------:R-:W-:-:S07]  /*11a60*/  FADD.FTZ R6, R142, R6 ;  /* 0x000000068e067221 */ /* 0x000fce0000010000 */
[----:B------:R-:W-:Y:S07]  /*11a70*/  HMMA.16816.F32 R28, R8, R26, R28 ;  /* 0x0000001a081c723c */ /* 0x000fee000000181c */
[----:B------:R-:W-:Y:S01]  /*11a80*/  FADD.FTZ R11, R173, R0 ;  /* 0x00000000ad0b7221 */ /* 0x000fe20000010000 */
[--C-:B------:R-:W-:Y:S01]  /*11a90*/  HSET2.LE.AND R0, R114, R88.reuse, PT ;  /* 0x0000005872007233 */ /* 0x100fe20003803000 */
[----:B------:R-:W-:Y:S01]  /*11aa0*/  FADD.FTZ R9, R116, R4 ;  /* 0x0000000474097221 */ /* 0x000fe20000010000 */
[--C-:B------:R-:W-:Y:S01]  /*11ab0*/  HSET2.LE.AND R8, R102, R88.reuse, PT ;  /* 0x0000005866087233 */ /* 0x100fe20003803000 */
[----:B------:R-:W-:Y:S01]  /*11ac0*/  FADD.FTZ R10, R135, R6 ;  /* 0x00000006870a7221 */ /* 0x000fe20000010000 */
[--C-:B------:R-:W-:Y:S01]  /*11ad0*/  HSET2.LE.AND R4, R113, R88.reuse, PT ;  /* 0x0000005871047233 */ /* 0x100fe20003803000 */
[----:B------:R-:W-:Y:S01]  /*11ae0*/  LOP3.LUT R170, R0, R2, RZ, 0xc0, !PT ;  /* 0x0000000200aa7212 */ /* 0x000fe200078ec0ff */
[----:B------:R-:W-:Y:S01]  /*11af0*/  HSET2.LE.AND R6, R101, R88, PT ;  /* 0x0000005865067233 */ /* 0x000fe20003803000 */
[----:B-1----:R-:W-:-:S02]  /*11b00*/  F2FP.PACK_AB R0, R13, R21 ;  /* 0x000000150d00723e */ /* 0x002fc400000000ff */
[----:B---3--:R-:W-:Y:S02]  /*11b10*/  F2FP.PACK_AB R5, R14, R20 ;  /* 0x000000140e05723e */ /* 0x008fe400000000ff */
[----:B------:R-:W-:Y:S01]  /*11b20*/  F2FP.PACK_AB R7, R223, R224 ;  /* 0x000000e0df07723e */ /* 0x000fe200000000ff */
[----:B------:R-:W-:Y:S01]  /*11b30*/  FADD.FTZ R2, R180, R11 ;  /* 0x0000000bb4027221 */ /* 0x000fe20000010000 */
[----:B------:R-:W-:Y:S01]  /*11b40*/  LOP3.LUT R169, R8, R0, RZ, 0xc0, !PT ;  /* 0x0000000008a97212 */ /* 0x000fe200078ec0ff */
[----:B------:R-:W-:Y:S01]  /*11b50*/  FADD.FTZ R0, R157, R10 ;  /* 0x0000000a9d007221 */ /* 0x000fe20000010000 */
[----:B------:R-:W-:Y:S01]  /*11b60*/  LOP3.LUT R171, R4, R5, RZ, 0xc0, !PT ;  /* 0x0000000504ab7212 */ /* 0x000fe200078ec0ff */
[----:B------:R-:W-:Y:S01]  /*11b70*/  FADD.FTZ R4, R118, R9 ;  /* 0x0000000976047221 */ /* 0x000fe20000010000 */
[----:B------:R-:W-:Y:S01]  /*11b80*/  LOP3.LUT R168, R6, R7, RZ, 0xc0, !PT ;  /* 0x0000000706a87212 */ /* 0x000fe200078ec0ff */
        /* <DEDUP_REMOVED lines=39> */
[----:B------:R-:W-:Y:S01]  /*11e00*/  FADD.FTZ R0, R84, R0 ;  /* 0x0000000054007221 */ /* 0x000fe20000010000 */
[----:B------:R4:W-:Y:S04]  /*11e10*/  STL [R1+0x18], R5 ;  /* 0x0000180501007387 */ /* 0x0009e80000100800 */
[----:B------:R4:W-:Y:S04]  /*11e20*/  STL [R1+0x20], R4 ;  /* 0x0000200401007387 */ /* 0x0009e80000100800 */
[----:B------:R4:W-:Y:S04]  /*11e30*/  STL [R1+0x1c], R2 ;  /* 0x00001c0201007387 */ /* 0x0009e80000100800 */
[----:B------:R4:W-:Y:S01]  /*11e40*/  STL [R1+0x24], R0 ;  /* 0x0000240001007387 */ /* 0x0009e20000100800 */
[----:B--2---:R-:W-:Y:S01]  /*11e50*/  HMMA.16816.F32 R144, R164, R152, R144 ;  /* 0x00000098a490723c */ /* 0x004fe20000001890 */
[----:B------:R-:W-:-:S07]  /*11e60*/  @UP0 UIADD3 UR30, UR30, -0x3, URZ ;  /* 0xfffffffd1e1e0890 */ /* 0x000fce000fffe03f */
[----:B------:R-:W-:Y:S08]  /*11e70*/  HMMA.16816.F32 R148, R164, R154, R148 ;  /* 0x0000009aa494723c */ /* 0x000ff00000001894 */
[----:B------:R-:W-:Y:S08]  /*11e80*/  HMMA.16816.F32 R140, R168, R152, R40 ;  /* 0x00000098a88c723c */ /* 0x000ff00000001828 */
[----:B------:R-:W-:Y:S08]  /*11e90*/  HMMA.16816.F32 R160, R164, R16, R160 ;  /* 0x00000010a4a0723c */ /* 0x000ff000000018a0 */
[C---:B------:R-:W-:Y:S08]  /*11ea0*/  HMMA.16816.F32 R152, R168.reuse, R154, R32 ;  /* 0x0000009aa898723c */ /* 0x040ff00000001820 */
[----:B------:R-:W-:Y:S08]  /*11eb0*/  HMMA.16816.F32 R156, R168, R16, R36 ;  /* 0x00000010a89c723c */ /* 0x000ff00000001824 */
[-C--:B------:R-:W-:Y:S08]  /*11ec0*/  HMMA.16816.F32 R164, R164, R18.reuse, R44 ;  /* 0x00000012a4a4723c */ /* 0x080ff0000000182c */
[----:B------:R-:W-:Y:S01]  /*11ed0*/  HMMA.16816.F32 R168, R168, R18, R28 ;  /* 0x00000012a8a8723c */ /* 0x000fe2000000181c */
[----:B------:R-:W-:Y:S11]  /*11ee0*/  @P0 BRA `(.L_x_191) ;  /* 0x0000001000000947 */ /* 0x000ff60003800000 */
.L_x_187:
[----:B----4-:R-:W-:-:S12]  /*11ef0*/  UIADD3 UR30, UR28, -0x1, URZ ;  /* 0xffffffff1c1e7890 */ /* 0x010fd8000fffe03f */
.L_x_191:
[----:B----4-:R-:W-:-:S13]  /*11f00*/  ISETP.LE.AND P0, PT, RZ, UR30, PT ;  /* 0x0000001eff007c0c */ /* 0x010fda000bf03270 */
[----:B------:R-:W-:Y:S05]  /*11f10*/  @!P0 BRA `(.L_x_192) ;  /* 0x0000635000008947 */ /* 0x000fea0003800000 */
[----:B------:R-:W2:Y:S01]  /*11f20*/  LDL.LU R10, [R1+0x60] ;  /* 0x00006000010a7983 */ /* 0x000ea20000300800 */
[----:B------:R-:W-:Y:S01]  /*11f30*/  MOV R135, R3 ;  /* 0x0000000300877202 */ /* 0x000fe20000000f00 */
[----:B------:R-:W1:Y:S01]  /*11f40*/  LDC.U8 R220, c[0x0][0x2d8] ;  /* 0x0000b600ffdc7b82 */ /* 0x000e620000000000 */
[----:B------:R-:W-:Y:S01]  /*11f50*/  ULDC.64 UR4, c[0x0][0x1a0] ;  /* 0x0000680000047ab9 */ /* 0x000fe20000000a00 */
[----:B------:R-:W3:Y:S01]  /*11f60*/  LDL.64 R8, [R1+0x30] ;  /* 0x0000300001087983 */ /* 0x000ee20000100a00 */
[----:B------:R-:W-:Y:S01]  /*11f70*/  USHF.L.U64.HI UR28, UR4, 0x6, UR5 ;  /* 0x00000006041c7899 */ /* 0x000fe20008010205 */
[----:B------:R-:W-:Y:S01]  /*11f80*/  MOV R133, R137 ;  /* 0x0000008900857202 */ /* 0x000fe20000000f00 */
[----:B------:R-:W-:Y:S01]  /*11f90*/  USHF.L.U32 UR29, UR4, 0x6, URZ ;  /* 0x00000006041d7899 */ /* 0x000fe2000800063f */
[----:B------:R-:W4:Y:S01]  /*11fa0*/  LDL.LU R2, [R1+0x8] ;  /* 0x0000080001027983 */ /* 0x000f220000300800 */
[----:B------:R-:W-:Y:S01]  /*11fb0*/  UIMAD.WIDE.U32 UR36, UR4, 0x60, URZ ;  /* 0x00000060042478a5 */ /* 0x000fe2000f8e003f */
[----:B------:R-:W-:Y:S01]  /*11fc0*/  MOV R132, R138 ;  /* 0x0000008a00847202 */ /* 0x000fe20000000f00 */
[----:B------:R-:W-:Y:S01]  /*11fd0*/  UIMAD UR35, UR5, 0x60, URZ ;  /* 0x00000060052378a4 */ /* 0x000fe2000f8e023f */
[----:B------:R-:W3:Y:S01]  /*11fe0*/  LDL.LU R0, [R1+0x50] ;  /* 0x0000500001007983 */ /* 0x000ee20000300800 */
[----:B------:R-:W-:Y:S01]  /*11ff0*/  IMAD.MOV.U32 R134, RZ, RZ, R136 ;  /* 0x000000ffff867224 */ /* 0x000fe200078e0088 */
[----:B------:R-:W-:-:S02]  /*12000*/  ULDC.64 UR4, c[0x0][0x198] ;  /* 0x0000660000047ab9 */ /* 0x000fc40000000a00 */
[----:B-----5:R-:W3:Y:S01]  /*12010*/  LDL.LU.64 R6, [R1+0x10] ;  /* 0x0000100001067983 */ /* 0x020ee20000300a00 */
[----:B------:R-:W-:Y:S02]  /*12020*/  UIMAD.WIDE.U32 UR42, UR4, 0x60, URZ ;  /* 0x00000060042a78a5 */ /* 0x000fe4000f8e003f */
[----:B------:R-:W-:Y:S01]  /*12030*/  UIMAD UR39, UR5, 0x60, URZ ;  /* 0x00000060052778a4 */ /* 0x000fe2000f8e023f */
[----:B------:R-:W3:Y:S01]  /*12040*/  LDL.LU.64 R4, [R1+0x58] ;  /* 0x0000580001047983 */ /* 0x000ee20000300a00 */
[----:B------:R-:W-:Y:S02]  /*12050*/  USHF.L.U64.HI UR31, UR4, 0x6, UR5 ;  /* 0x00000006041f7899 */ /* 0x000fe40008010205 */
[----:B------:R-:W-:Y:S01]  /*12060*/  USHF.L.U32 UR38, UR4, 0x6, URZ ;  /* 0x0000000604267899 */ /* 0x000fe2000800063f */
[----:B------:R-:W3:Y:S01]  /*12070*/  LDL.LU R11, [R1] ;  /* 0x00000000010b7983 */ /* 0x000ee20000300800 */
[----:B------:R-:W-:Y:S01]  /*12080*/  UIADD3 UR35, UR35, UR37, URZ ;  /* 0x0000002523237290 */ /* 0x000fe2000fffe03f */
[----:B-1----:R-:W-:Y:S01]  /*12090*/  PRMT R220, R220, 0x7054, R220 ;  /* 0x00007054dcdc7816 */ /* 0x002fe200000000dc */
[----:B------:R-:W-:Y:S01]  /*120a0*/  UIADD3 UR39, UR39, UR43, URZ ;  /* 0x0000002b27277290 */ /* 0x000fe2000fffe03f */
[----:B--2---:R-:W-:-:S05]  /*120b0*/  IMAD.WIDE.U32 R226, R10, -0x326172a9, RZ ;  /* 0xcd9e8d570ae27825 */ /* 0x004fca00078e00ff */
[----:B----4-:R-:W-:Y:S01]  /*120c0*/  LOP3.LUT R222, R227, R2, RZ, 0x3c, !PT ;  /* 0x00000002e3de7212 */ /* 0x010fe200078e3cff */
[----:B---3--:R-:W-:Y:S02]  /*120d0*/  IMAD.MOV.U32 R3, RZ, RZ, R7 ;  /* 0x000000ffff037224 */ /* 0x008fe400078e0007 */
[----:B------:R-:W-:-:S05]  /*120e0*/  IMAD.WIDE.U32 R228, R11, -0x326172a9, RZ ;  /* 0xcd9e8d570be47825 */ /* 0x000fca00078e00ff */
[----:B------:R-:W-:Y:S02]  /*120f0*/  LOP3.LUT R224, R229, R2, RZ, 0x3c, !PT ;  /* 0x00000002e5e07212 */ /* 0x000fe400078e3cff */
[----:B------:R-:W-:-:S05]  /*12100*/  MOV R2, R4 ;  /* 0x0000000400027202 */ /* 0x000fca0000000f00 */
[----:B------:R1:W-:Y:S01]  /*12110*/  STL.64 [R1+0x28], R2 ;  /* 0x0000280201007387 */ /* 0x0003e20000100a00 */
[----:B------:R-:W-:Y:S01]  /*12120*/  ISETP.GE.AND P0, PT, R8, c[0x0][0x220], PT ;  /* 0x0000880008007a0c */ /* 0x000fe20003f06270 */
[----:B------:R-:W-:-:S04]  /*12130*/  IMAD.WIDE.U32 R218, R0, -0x2daee0ad, RZ ;  /* 0xd2511f5300da7825 */ /* 0x000fc800078e00ff */
[----:B------:R-:W-:-:S04]  /*12140*/  IMAD.WIDE.U32 R224, R224, -0x2daee0ad, RZ ;  /* 0xd2511f53e0e07825 */ /* 0x000fc800078e00ff */
[----:B------:R-:W-:Y:S01]  /*12150*/  IMAD.WIDE.U32 R222, R222, -0x2daee0ad, RZ ;  /* 0xd2511f53dede7825 */ /* 0x000fe200078e00ff */
[----:B------:R-:W-:Y:S05]  /*12160*/  BRA `(.L_x_193) ;  /* 0x0000034000007947 */ /* 0x000fea0003800000 */
.L_x_195:
[----:B------:R-:W2:Y:S01]  /*12170*/  LDL.64 R232, [R1+0x40] ;  /* 0x0000400001e87983 */ /* 0x000ea20000100a00 */
[----:B------:R-:W-:Y:S02]  /*12180*/  ULDC.64 UR4, c[0x0][0x198] ;  /* 0x0000660000047ab9 */ /* 0x000fe40000000a00 */
[----:B------:R-:W-:Y:S01]  /*12190*/  UIADD3 UR40, UR30, -0x1, URZ ;  /* 0xffffffff1e287890 */ /* 0x000fe2000fffe03f */
[----:B------:R-:W3:Y:S03]  /*121a0*/  LDL.64 R230, [R1+0x38] ;  /* 0x0000380001e67983 */ /* 0x000ee60000100a00 */
[----:B------:R-:W-:Y:S01]  /*121b0*/  USHF.R.S32.HI UR34, URZ, 0x1f, UR40 ;  /* 0x0000001f3f227899 */ /* 0x000fe20008011428 */
[----:B------:R1:W-:Y:S01]  /*121c0*/  @P0 STS [R217+0x2000], RZ ;  /* 0x002000ffd9000388 */ /* 0x0003e20000000800 */
[----:B------:R-:W-:Y:S02]  /*121d0*/  UIMAD.WIDE.U32 UR44, UR40, UR4, URZ ;  /* 0x00000004282c72a5 */ /* 0x000fe4000f8e003f */
[----:B------:R-:W-:Y:S01]  /*121e0*/  UIMAD UR34, UR34, UR4, URZ ;  /* 0x00000004222272a4 */ /* 0x000fe2000f8e023f */
[----:B------:R1:W-:Y:S03]  /*121f0*/  @P0 STS [R217+0x2004], RZ ;  /* 0x002004ffd9000388 */ /* 0x0003e60000000800 */
[----:B------:R-:W-:Y:S01]  /*12200*/  UIMAD UR34, UR40, UR5, UR34 ;  /* 0x00000005282272a4 */ /* 0x000fe2000f8e0222 */
[----:B------:R1:W-:Y:S01]  /*12210*/  @P0 STS.64 [R217+0x2008], RZ ;  /* 0x002008ffd9000388 */ /* 0x0003e20000000a00 */
[----:B------:R-:W-:Y:S02]  /*12220*/  IMAD.U32 R0, RZ, RZ, UR44 ;  /* 0x0000002cff007e24 */ /* 0x000fe4000f8e00ff */
[----:B------:R-:W-:Y:S01]  /*12230*/  UIADD3 UR34, UR45, UR34, URZ ;  /* 0x000000222d227290 */ /* 0x000fe2000fffe03f */
[----:B------:R-:W-:Y:S05]  /*12240*/  IMAD.U32 R136, RZ, RZ, UR44 ;  /* 0x0000002cff887e24 */ /* 0x000fea000f8e00ff */
[----:B------:R-:W-:Y:S01]  /*12250*/  IMAD.U32 R2, RZ, RZ, UR34 ;  /* 0x00000022ff027e24 */ /* 0x000fe2000f8e00ff */
[----:B--2---:R-:W-:Y:S04]  /*12260*/  LEA R0, P3, R0, R232, 0x7 ;  /* 0x000000e800007211 */ /* 0x004fe800078638ff */
[----:B------:R-:W-:Y:S02]  /*12270*/  @!P0 LEA R174, P6, R0, c[0x0][0x168], 0x1 ;  /* 0x00005a0000ae8a11 */ /* 0x000fe400078c08ff */
[----:B---3--:R-:W-:Y:S02]  /*12280*/  LEA.HI.X R2, R136, R231, R2, 0x7, P3 ;  /* 0x000000e788027211 */ /* 0x008fe400018f3c02 */
[C---:B------:R-:W-:Y:S02]  /*12290*/  @!P0 IADD3 R3, P4, R0.reuse, UR20, RZ ;  /* 0x0000001400038c10 */ /* 0x040fe4000ff9e0ff */
[----:B------:R-:W-:Y:S02]  /*122a0*/  @!P0 LEA.HI.X R175, R0, c[0x0][0x16c], R2, 0x1, P6 ;  /* 0x00005b0000af8a11 */ /* 0x000fe400030f0c02 */
[C---:B------:R-:W-:Y:S02]  /*122b0*/  @!P0 LEA R172, P5, R3.reuse, c[0x0][0x168], 0x1 ;  /* 0x00005a0003ac8a11 */ /* 0x040fe400078a08ff */
[----:B------:R-:W-:Y:S01]  /*122c0*/  @!P0 IADD3.X R139, R2, UR19, RZ, P4, !PT ;  /* 0x00000013028b8c10 */ /* 0x000fe2000a7fe4ff */
        /* <DEDUP_REMOVED lines=16> */
[----:B------:R-:W-:Y:S02]  /*123d0*/  @!P0 LEA R136, P2, R176, c[0x0][0x168], 0x1 ;  /* 0x00005a00b0888a11 */ /* 0x000fe400078408ff */
[----:B------:R-:W-:Y:S01]  /*123e0*/  @!P0 IADD3.X R178, R2, UR39, RZ, P3, !PT ;  /* 0x0000002702b28c10 */ /* 0x000fe20009ffe4ff */
[----:B------:R-:W-:Y:S01]  /*123f0*/  @!PT LDS RZ, [RZ] ;  /* 0x00000000fffff984 */ /* 0x000fe20000000800 */
[----:B------:R-:W-:Y:S01]  /*12400*/  @!PT LDS RZ, [RZ] ;  /* 0x00000000fffff984 */ /* 0x000fe20000000800 */
[----:B------:R-:W-:Y:S01]  /*12410*/  @!PT LDS RZ, [RZ] ;  /* 0x00000000fffff984 */ /* 0x000fe20000000800 */
[----:B------:R1:W-:Y:S03]  /*12420*/  @!P0 LDGSTS.E.BYPASS.LTC128B.128 [R217+0x3000], [R138.64] ;  /* 0x030000008ad98fae */ /* 0x0003e6000b901d5a */
[----:B------:R-:W-:Y:S01]  /*12430*/  @!P0 LEA.HI.X R137, R176, c[0x0][0x16c], R178, 0x1, P2 ;  /* 0x00005b00b0898a11 */ /* 0x000fe200010f0cb2 */
[----:B------:R1:W-:Y:S04]  /*12440*/  @P0 STS.128 [R217+0x3800], RZ ;  /* 0x003800ffd9000388 */ /* 0x0003e80000000c00 */
[----:B------:R-:W-:Y:S01]  /*12450*/  @!PT LDS RZ, [RZ] ;  /* 0x00000000fffff984 */ /* 0x000fe20000000800 */
[----:B------:R-:W-:Y:S01]  /*12460*/  @!PT LDS RZ, [RZ] ;  /* 0x00000000fffff984 */ /* 0x000fe20000000800 */
[----:B------:R-:W-:Y:S01]  /*12470*/  @!PT LDS RZ, [RZ] ;  /* 0x00000000fffff984 */ /* 0x000fe20000000800 */
[----:B------:R1:W-:Y:S04]  /*12480*/  @!P0 LDGSTS.E.BYPASS.LTC128B.128 [R217+0x3800], [R136.64] ;  /* 0x0380000088d98fae */ /* 0x0003e8000b901d5a */
[----:B------:R-:W0:Y:S01]  /*12490*/  LDGDEPBAR ;  /* 0x00000000000079af */ /* 0x000e220000000000 */
[----:B------:R-:W-:-:S05]  /*124a0*/  BRA `(.L_x_194) ;  /* 0x0000086000007947 */ /* 0x000fca0003800000 */
.L_x_193:
[----:B------:R-:W2:Y:S01]  /*124b0*/  LDL.64 R4, [R1+0x28] ;  /* 0x0000280001047983 */ /* 0x000ea20000100a00 */
[----:B------:R-:W-:Y:S04]  /*124c0*/  DEPBAR.LE SB0, 0x0 ;  /* 0x000080000000791a */ /* 0x000fe80000000000 */
[----:B------:R-:W-:Y:S01]  /*124d0*/  USHF.R.S32.HI UR5, URZ, 0x1f, UR30 ;  /* 0x0000001f3f057899 */ /* 0x000fe2000801141e */
[----:B------:R-:W-:Y:S01]  /*124e0*/  BAR.SYNC.DEFER_BLOCKING 0x0 ;  /* 0x0000000000007b1d */ /* 0x000fe20000010000 */
[----:B------:R-:W-:Y:S01]  /*124f0*/  UIMAD UR4, UR21, UR30, URZ ;  /* 0x0000001e150472a4 */ /* 0x000fe2000f8e023f */
[----:B-1----:R-:W-:Y:S03]  /*12500*/  IMAD.U32 R2, RZ, RZ, UR30 ;  /* 0x0000001eff027e24 */ /* 0x002fe6000f8e00ff */
[----:B------:R-:W-:Y:S01]  /*12510*/  UIMAD UR4, UR5, UR22, UR4 ;  /* 0x00000016050472a4 */ /* 0x000fe2000f8e0204 */
[----:B------:R-:W-:Y:S06]  /*12520*/  @P0 STS [R217+0x4000], RZ ;  /* 0x004000ffd9000388 */ /* 0x000fec0000000800 */
[----:B------:R-:W-:Y:S06]  /*12530*/  @P0 STS [R217+0x4004], RZ ;  /* 0x004004ffd9000388 */ /* 0x000fec0000000800 */
[----:B------:R-:W-:Y:S01]  /*12540*/  @P0 STS.64 [R217+0x4008], RZ ;  /* 0x004008ffd9000388 */ /* 0x000fe20000000a00 */
[----:B--2---:R-:W-:Y:S05]  /*12550*/  IMAD.WIDE.U32 R2, R2, UR22, R4 ;  /* 0x0000001602027c25 */ /* 0x004fea000f8e0004 */
[C---:B------:R-:W-:Y:S02]  /*12560*/  @!P0 LEA R10, P4, R2.reuse, c[0x0][0x170], 0x1 ;  /* 0x00005c00020a8a11 */ /* 0x040fe400078808ff */
[----:B------:R-:W-:Y:S02]  /*12570*/  IADD3 R0, R3, UR4, RZ ;  /* 0x0000000403007c10 */ /* 0x000fe4000fffe0ff */
[C---:B------:R-:W-:Y:S02]  /*12580*/  @!P0 IADD3 R3, P3, R2.reuse, UR24, RZ ;  /* 0x0000001802038c10 */ /* 0x040fe4000ff7e0ff */
[----:B------:R-:W-:Y:S02]  /*12590*/  @!P0 LEA.HI.X R11, R2, c[0x0][0x174], R0, 0x1, P4 ;  /* 0x00005d00020b8a11 */ /* 0x000fe400020f0c00 */
[----:B------:R-:W-:Y:S02]  /*125a0*/  @!P0 IADD3.X R7, R0, UR23, RZ, P3, !PT ;  /* 0x0000001700078c10 */ /* 0x000fe40009ffe4ff */
[C---:B------:R-:W-:Y:S01]  /*125b0*/  @!P0 LEA R8, P3, R3.reuse, c[0x0][0x170], 0x1 ;  /* 0x00005c0003088a11 */ /* 0x040fe200078608ff */
[----:B------:R-:W-:Y:S01]  /*125c0*/  @!PT LDS RZ, [RZ] ;  /* 0x00000000fffff984 */ /* 0x000fe20000000800 */
[----:B------:R-:W-:Y:S01]  /*125d0*/  @!PT LDS RZ, [RZ] ;  /* 0x00000000fffff984 */ /* 0x000fe20000000800 */
[----:B------:R-:W-:Y:S01]  /*125e0*/  @!PT LDS RZ, [RZ] ;  /* 0x00000000fffff984 */ /* 0x000fe20000000800 */
[----:B------:R1:W-:Y:S01]  /*125f0*/  @!P0 LDGSTS.E.BYPASS.LTC128B.128 [R217+0x4000], [R10.64] ;  /* 0x040000000ad98fae */ /* 0x0003e2000b901d5a */
[----:B------:R-:W-:Y:S02]  /*12600*/  @!P0 IADD3 R5, P2, R2, UR29, RZ ;  /* 0x0000001d02058c10 */ /* 0x000fe4000ff5e0ff */
[----:B------:R-:W-:Y:S02]  /*12610*/  @!P0 LEA.HI.X R9, R3, c[0x0][0x174], R7, 0x1, P3 ;  /* 0x00005d0003098a11 */ /* 0x000fe400018f0c07 */
[----:B------:R-:W-:Y:S01]  /*12620*/  @!P0 IADD3.X R13, R0, UR28, RZ, P2, !PT ;  /* 0x0000001c000d8c10 */ /* 0x000fe200097fe4ff */
[----:B------:R-:W-:Y:S01]  /*12630*/  @P0 STS.128 [R217+0x4800], RZ ;  /* 0x004800ffd9000388 */ /* 0x000fe20000000c00 */
[C---:B------:R-:W-:Y:S02]  /*12640*/  @!P0 LEA R6, P2, R5.reuse, c[0x0][0x170], 0x1 ;  /* 0x00005c0005068a11 */ /* 0x040fe400078408ff */
[----:B------:R-:W-:Y:S02]  /*12650*/  @!P0 IADD3 R12, P1, R2, UR36, RZ ;  /* 0x00000024020c8c10 */ /* 0x000fe4000ff3e0ff */
[----:B------:R-:W-:Y:S01]  /*12660*/  @!P0 LEA.HI.X R7, R5, c[0x0][0x174], R13, 0x1, P2 ;  /* 0x00005d0005078a11 */ /* 0x000fe200010f0c0d */
[----:B------:R-:W-:Y:S01]  /*12670*/  @!PT LDS RZ, [RZ] ;  /* 0x00000000fffff984 */ /* 0x000fe20000000800 */
[----:B------:R-:W-:Y:S01]  /*12680*/  @!PT LDS RZ, [RZ] ;  /* 0x00000000fffff984 */ /* 0x000fe20000000800 */
[----:B------:R-:W-:Y:S01]  /*12690*/  @!PT LDS RZ, [RZ] ;  /* 0x00000000fffff984 */ /* 0x000fe20000000800 */
[----:B------:R1:W-:Y:S01]  /*126a0*/  @!P0 LDGSTS.E.BYPASS.LTC128B.128 [R217+0x4800], [R8.64] ;  /* 0x0480000008d98fae */ /* 0x0003e2000b901d5a */
[----:B------:R-:W-:Y:S02]  /*126b0*/  @!P0 IADD3.X R14, R0, UR35, RZ, P1, !PT ;  /* 0x00000023000e8c10 */ /* 0x000fe40008ffe4ff */
[C---:B------:R-:W-:Y:S03]  /*126c0*/  @!P0 LEA R4, P1, R12.reuse, c[0x0][0x170], 0x1 ;  /* 0x00005c000c048a11 */ /* 0x040fe600078208ff */
[----:B------:R-:W-:Y:S01]  /*126d0*/  @P0 STS.128 [R217+0x5000], RZ ;  /* 0x005000ffd9000388 */ /* 0x000fe20000000c00 */
[----:B------:R-:W-:Y:S02]  /*126e0*/  @!P0 LEA.HI.X R5, R12, c[0x0][0x174], R14, 0x1, P1 ;  /* 0x00005d000c058a11 */ /* 0x000fe400008f0c0e */
[----:B------:R-:W-:Y:S03]  /*126f0*/  ISETP.LT.AND P1, PT, RZ, UR30, PT ;  /* 0x0000001eff007c0c */ /* 0x000fe6000bf21270 */
        /* <DEDUP_REMOVED lines=97> */
.L_x_194:
[----:B------:R-:W-:Y:S01]  /*12d10*/  FMNMX.FTZ R0, R4, R132, !PT ;  /* 0x0000008404007209 */ /* 0x000fe20007810000 */
[----:B------:R-:W-:Y:S01]  /*12d20*/  USHF.L.U32 UR5, UR30, 0x2, URZ ;  /* 0x000000021e057899 */ /* 0x000fe2000800063f */
[--C-:B------:R-:W-:Y:S01]  /*12d30*/  LOP3.LUT R180, R223, UR14, R218.reuse, 0x96, !PT ;  /* 0x0000000edfb47c12 */ /* 0x100fe2000f8e96da */
[----:B------:R-:W-:Y:S01]  /*12d40*/  UIADD3 UR30, UR30, -0x1, URZ ;  /* 0xffffffff1e1e7890 */ /* 0x000fe2000fffe03f */
[----:B------:R-:W-:Y:S01]  /*12d50*/  FMNMX.FTZ R2, R5, R0, !PT ;  /* 0x0000000005027209 */ /* 0x000fe20007810000 */
[----:B------:R-:W-:Y:S01]  /*12d60*/  UIADD3 UR4, UR5, 0x1, URZ ;  /* 0x0000000105047890 */ /* 0x000fe2000fffe03f */
[----:B------:R-:W-:Y:S01]  /*12d70*/  FMNMX.FTZ R0, R6, R133, !PT ;  /* 0x0000008506007209 */ /* 0x000fe20007810000 */
[----:B------:R-:W-:Y:S01]  /*12d80*/  IMAD.WIDE.U32 R180, R180, -0x326172a9, RZ ;  /* 0xcd9e8d57b4b47825 */ /* 0x000fe200078e00ff */
        /* <DEDUP_REMOVED lines=97> */
[----:B------:R-:W1:Y:S01]  /*133a0*/  SHFL.BFLY PT, R172, R138, 0x2, 0x1f ;  /* 0x0c401f008aac7f89 */ /* 0x000e6200000e0000 */
[----:B------:R-:W-:Y:S02]  /*133b0*/  FMNMX.FTZ R0, R95, R0, !PT ;  /* 0x000000005f007209 */ /* 0x000fe40007810000 */
[----:B------:R-:W-:Y:S02]  /*133c0*/  LOP3.LUT R178, R225, UR14, R218, 0x96, !PT ;  /* 0x0000000ee1b27c12 */ /* 0x000fe4000f8e96da */
[----:B------:R-:W-:Y:S02]  /*133d0*/  FMNMX.FTZ R3, R99, R3, !PT ;  /* 0x0000000363037209 */ /* 0x000fe40007810000 */
[----:B------:R-:W-:Y:S01]  /*133e0*/  FMNMX.FTZ R2, R92, R2, !PT ;  /* 0x000000025c027209 */ /* 0x000fe20007810000 */
[----:B------:R-:W-:Y:S01]  /*133f0*/  IMAD.WIDE.U32 R178, R178, -0x326172a9, RZ ;  /* 0xcd9e8d57b2b27825 */ /* 0x000fe200078e00ff */
        /* <DEDUP_REMOVED lines=14> */
[----:B-1----:R-:W-:Y:S02]  /*134e0*/  FMNMX.FTZ R138, R138, R172, !PT ;  /* 0x000000ac8a8a7209 */ /* 0x002fe40007810000 */
[----:B------:R-:W-:Y:S02]  /*134f0*/  FMNMX.FTZ R0, R126, R0, !PT ;  /* 0x000000007e007209 */ /* 0x000fe40007810000 */
[----:B------:R-:W-:Y:S01]  /*13500*/  FMNMX.FTZ R2, R121, R2, !PT ;  /* 0x0000000279027209 */ /* 0x000fe20007810000 */
[----:B------:R-:W1:Y:S01]  /*13510*/  SHFL.BFLY PT, R172, R138, 0x1, 0x1f ;  /* 0x0c201f008aac7f89 */ /* 0x000e6200000e0000 */
[----:B------:R-:W-:Y:S02]  /*13520*/  FMNMX.FTZ R0, R127, R0, !PT ;  /* 0x000000007f007209 */ /* 0x000fe40007810000 */
[----:B------:R-:W-:Y:S02]  /*13530*/  FMNMX.FTZ R136, R124, R2, !PT ;  /* 0x000000027c887209 */ /* 0x000fe40007810000 */
[----:B------:R-:W-:Y:S02]  /*13540*/  FMNMX.FTZ R3, R114, R3, !PT ;  /* 0x0000000372037209 */ /* 0x000fe40007810000 */
[----:B------:R-:W-:Y:S01]  /*13550*/  FMNMX.FTZ R136, R125, R136, !PT ;  /* 0x000000887d887209 */ /* 0x000fe20007810000 */
[----:B------:R-:W2:Y:S01]  /*13560*/  SHFL.BFLY PT, R2, R0, 0x2, 0x1f ;  /* 0x0c401f0000027f89 */ /* 0x000ea200000e0000 */
[----:B------:R-:W-:Y:S04]  /*13570*/  FMNMX.FTZ R3, R115, R3, !PT ;  /* 0x0000000373037209 */ /* 0x000fe80007810000 */
[----:B------:R-:W-:Y:S03]  /*13580*/  FMNMX.FTZ R3, R118, R3, !PT ;  /* 0x0000000376037209 */ /* 0x000fe60007810000 */
[----:B------:R-:W3:Y:S01]  /*13590*/  SHFL.BFLY PT, R139, R136, 0x2, 0x1f ;  /* 0x0c401f00888b7f89 */ /* 0x000ee200000e0000 */
[----:B------:R-:W-:Y:S04]  /*135a0*/  FMNMX.FTZ R3, R119, R3, !PT ;  /* 0x0000000377037209 */ /* 0x000fe80007810000 */
[----:B------:R-:W-:Y:S02]  /*135b0*/  FMNMX.FTZ R3, R130, R3, !PT ;  /* 0x0000000382037209 */ /* 0x000fe40007810000 */
[----:B-1----:R-:W-:Y:S02]  /*135c0*/  FMNMX.FTZ R138, R138, R172, !PT ;  /* 0x000000ac8a8a7209 */ /* 0x002fe40007810000 */
[----:B------:R-:W-:Y:S02]  /*135d0*/  FMNMX.FTZ R3, R131, R3, !PT ;  /* 0x0000000383037209 */ /* 0x000fe40007810000 */
[----:B------:R-:W-:Y:S03]  /*135e0*/  FSETP.NEU.FTZ.AND P2, PT, R138, -INF , PT ;  /* 0xff8000008a00780b */ /* 0x000fe60003f5d000 */
[----:B------:R-:W1:Y:S01]  /*135f0*/  SHFL.BFLY PT, R137, R3, 0x2, 0x1f ;  /* 0x0c401f0003897f89 */ /* 0x000e6200000e0000 */
[----:B--2---:R-:W-:Y:S01]  /*13600*/  FMNMX.FTZ R2, R0, R2, !PT ;  /* 0x0000000200027209 */ /* 0x004fe20007810000 */
[----:B------:R-:W-:Y:S04]  /*13610*/  FADD.FTZ R0, -R138, R132 ;  /* 0x000000848a007221 */ /* 0x000fe80000010100 */
[----:B------:R-:W-:Y:S01]  /*13620*/  FMUL.FTZ R0, R0, c[0x0][0x23c] ;  /* 0x00008f0000007a20 */ /* 0x000fe20000410000 */
[----:B---3--:R-:W-:Y:S03]  /*13630*/  FMNMX.FTZ R136, R136, R139, !PT ;  /* 0x0000008b88887209 */ /* 0x008fe60007810000 */
[----:B------:R2:W-:Y:S02]  /*13640*/  MUFU.EX2 R139, R0 ;  /* 0x00000000008b7308 */ /* 0x0005e40000000800 */
[----:B------:R-:W3:Y:S01]  /*13650*/  SHFL.BFLY PT, R174, R136, 0x1, 0x1f ;  /* 0x0c201f0088ae7f89 */ /* 0x000ee200000e0000 */
[----:B-1----:R-:W-:Y:S07]  /*13660*/  FMNMX.FTZ R137, R3, R137, !PT ;  /* 0x0000008903897209 */ /* 0x002fee0007810000 */
[----:B------:R-:W1:Y:S08]  /*13670*/  SHFL.BFLY PT, R3, R2, 0x1, 0x1f ;  /* 0x0c201f0002037f89 */ /* 0x000e7000000e0000 */
[----:B------:R-:W4:Y:S01]  /*13680*/  SHFL.BFLY PT, R173, R137, 0x1, 0x1f ;  /* 0x0c201f0089ad7f89 */ /* 0x000f2200000e0000 */
[----:B---3--:R-:W-:Y:S02]  /*13690*/  FMNMX.FTZ R136, R136, R174, !PT ;  /* 0x000000ae88887209 */ /* 0x008fe40007810000 */
[----:B-1----:R-:W-:Y:S05]  /*136a0*/  FMNMX.FTZ R3, R2, R3, !PT ;  /* 0x0000000302037209 */ /* 0x002fea0007810000 */
[----:B------:R-:W-:Y:S01]  /*136b0*/  FMUL.FTZ R176, R3, c[0x0][0x23c] ;  /* 0x00008f0003b07a20 */ /* 0x000fe20000410000 */
[----:B----4-:R-:W-:Y:S05]  /*136c0*/  FMNMX.FTZ R137, R137, R173, !PT ;  /* 0x000000ad89897209 */ /* 0x010fea0007810000 */
[C---:B--2---:R-:W-:Y:S02]  /*136d0*/  FADD.FTZ R0, -R137.reuse, R133 ;  /* 0x0000008589007221 */ /* 0x044fe40000010100 */
[C---:B------:R-:W-:Y:S02]  /*136e0*/  FMUL.FTZ R133, R137.reuse, c[0x0][0x23c] ;  /* 0x00008f0089857a20 */ /* 0x040fe40000410000 */
[----:B------:R-:W-:Y:S04]  /*136f0*/  FMUL.FTZ R0, R0, c[0x0][0x23c] ;  /* 0x00008f0000007a20 */ /* 0x000fe80000410000 */
[----:B------:R1:W-:Y:S02]  /*13700*/  MUFU.EX2 R132, R0 ;  /* 0x0000000000847308 */ /* 0x0003e40000000800 */
[----:B-1----:R-:W-:Y:S02]  /*13710*/  FADD.FTZ R0, -R136, R134 ;  /* 0x0000008688007221 */ /* 0x002fe40000010100 */
[----:B------:R-:W-:Y:S02]  /*13720*/  FMUL.FTZ R134, R138, c[0x0][0x23c] ;  /* 0x00008f008a867a20 */ /* 0x000fe40000410000 */
[----:B------:R-:W-:Y:S03]  /*13730*/  FMUL.FTZ R0, R0, c[0x0][0x23c] ;  /* 0x00008f0000007a20 */ /* 0x000fe60000410000 */
[----:B------:R-:W-:Y:S01]  /*13740*/  FSEL R134, R134, RZ, P2 ;  /* 0x000000ff86867208 */ /* 0x000fe20001000000 */
[----:B------:R1:W-:Y:S01]  /*13750*/  MUFU.EX2 R2, R0 ;  /* 0x0000000000027308 */ /* 0x0003e20000000800 */
[----:B------:R-:W-:Y:S03]  /*13760*/  FSETP.NEU.FTZ.AND P2, PT, R137, -INF , PT ;  /* 0xff8000008900780b */ /* 0x000fe60003f5d000 */
[--C-:B------:R-:W-:Y:S01]  /*13770*/  FFMA.FTZ R20, R20, c[0x0][0x23c], -R134.reuse ;  /* 0x00008f0014147a23 */ /* 0x100fe20000010886 */
[----:B------:R-:W-:Y:S01]  /*13780*/  FSEL R133, R133, RZ, P2 ;  /* 0x000000ff85857208 */ /* 0x000fe20001000000 */
[--C-:B------:R-:W-:Y:S01]  /*13790*/  FFMA.FTZ R21, R21, c[0x0][0x23c], -R134.reuse ;  /* 0x00008f0015157a23 */ /* 0x100fe20000010886 */
[----:B------:R-:W-:Y:S01]  /*137a0*/  FSETP.NEU.FTZ.AND P2, PT, R136, -INF , PT ;  /* 0xff8000008800780b */ /* 0x000fe20003f5d000 */
[--C-:B------:R-:W-:Y:S02]  /*137b0*/  FFMA.FTZ R4, R4, c[0x0][0x23c], -R134.reuse ;  /* 0x00008f0004047a23 */ /* 0x100fe40000010886 */
[----:B------:R-:W-:Y:S01]  /*137c0*/  MUFU.EX2 R252, R20 ;  /* 0x0000001400fc7308 */ /* 0x000fe20000000800 */
        /* <DEDUP_REMOVED lines=36> */
[----:B------:R-:W-:Y:S02]  /*13a10*/  FFMA.FTZ R134, R117, c[0x0][0x23c], -R134 ;  /* 0x00008f0075867a23 */ /* 0x000fe40000010886 */
[--C-:B------:R-:W-:Y:S02]  /*13a20*/  FFMA.FTZ R39, R39, c[0x0][0x23c], -R133.reuse ;  /* 0x00008f0027277a23 */ /* 0x100fe40000010885 */
[----:B------:R-:W-:Y:S02]  /*13a30*/  FFMA.FTZ R131, R131, c[0x0][0x23c], -R133 ;  /* 0x00008f0083837a23 */ /* 0x000fe40000010885 */
[----:B-1----:R-:W-:Y:S02]  /*13a40*/  FADD.FTZ R0, -R3, R135 ;  /* 0x0000008703007221 */ /* 0x002fe40000010100 */
[----:B------:R-:W-:Y:S01]  /*13a50*/  FMUL.FTZ R135, R136, c[0x0][0x23c] ;  /* 0x00008f0088877a20 */ /* 0x000fe20000410000 */
[----:B------:R-:W-:Y:S01]  /*13a60*/  MUFU.EX2 R231, R21 ;  /* 0x0000001500e77308 */ /* 0x000fe20000000800 */
[----:B--2---:R-:W-:Y:S02]  /*13a70*/  IMAD.U32 R4, RZ, RZ, UR33 ;  /* 0x00000021ff047e24 */ /* 0x004fe4000f8e00ff */
[--C-:B------:R-:W-:Y:S01]  /*13a80*/  FFMA.FTZ R18, R18, c[0x0][0x23c], -R133.reuse ;  /* 0x00008f0012127a23 */ /* 0x100fe20000010885 */
[----:B------:R-:W-:Y:S01]  /*13a90*/  FSEL R135, R135, RZ, P2 ;  /* 0x000000ff87877208 */ /* 0x000fe20001000000 */
[--C-:B------:R-:W-:Y:S01]  /*13aa0*/  FFMA.FTZ R19, R19, c[0x0][0x23c], -R133.reuse ;  /* 0x00008f0013137a23 */ /* 0x100fe20000010885 */
[----:B------:R-:W-:Y:S01]  /*13ab0*/  FSETP.NEU.FTZ.AND P2, PT, R3, -INF , PT ;  /* 0xff8000000300780b */ /* 0x000fe20003f5d000 */
[----:B------:R-:W-:Y:S01]  /*13ac0*/  FFMA.FTZ R35, R35, c[0x0][0x23c], -R133 ;  /* 0x00008f0023237a23 */ /* 0x000fe20000010885 */
[----:B------:R-:W-:Y:S01]  /*13ad0*/  LOP3.LUT R4, R219, UR5, R4, 0x96, !PT ;  /* 0x00000005db047c12 */ /* 0x000fe2000f8e9604 */
[--C-:B------:R-:W-:Y:S01]  /*13ae0*/  FFMA.FTZ R44, R44, c[0x0][0x23c], -R135.reuse ;  /* 0x00008f002c2c7a23 */ /* 0x100fe20000010887 */
[----:B------:R-:W-:Y:S01]  /*13af0*/  MUFU.EX2 R199, R18 ;  /* 0x0000001200c77308 */ /* 0x000fe20000000800 */
[--C-:B------:R-:W-:Y:S01]  /*13b00*/  FFMA.FTZ R45, R45, c[0x0][0x23c], -R135.reuse ;  /* 0x00008f002d2d7a23 */ /* 0x100fe20000010887 */
[----:B------:R-:W-:Y:S01]  /*13b10*/  FSEL R176, R176, RZ, P2 ;  /* 0x000000ffb0b07208 */ /* 0x000fe20001000000 */
        /* <DEDUP_REMOVED lines=25> */
[----:B-1----:R-:W-:Y:S04]  /*13cb0*/  IMAD.WIDE.U32 R8, R4, -0x326172a9, RZ ;  /* 0xcd9e8d5704087825 */ /* 0x002fe800078e00ff */
[--C-:B------:R-:W-:Y:S01]  /*13cc0*/  FFMA.FTZ R111, R111, c[0x0][0x23c], -R176.reuse ;  /* 0x00008f006f6f7a23 */ /* 0x100fe200000108b0 */
[----:B------:R-:W1:Y:S01]  /*13cd0*/  MUFU.EX2 R200, R19 ;  /* 0x0000001300c87308 */ /* 0x000e620000000800 */
[----:B------:R-:W-:Y:S01]  /*13ce0*/  FFMA.FTZ R11, R11, c[0x0][0x23c], -R176 ;  /* 0x00008f000b0b7a23 */ /* 0x000fe200000108b0 */
[----:B------:R-:W-:Y:S01]  /*13cf0*/  LOP3.LUT R4, R9, UR15, R228, 0x96, !PT ;  /* 0x0000000f09047c12 */ /* 0x000fe2000f8e96e4 */
[--C-:B------:R-:W-:Y:S01]  /*13d00*/  FFMA.FTZ R13, R13, c[0x0][0x23c], -R135.reuse ;  /* 0x00008f000d0d7a23 */ /* 0x100fe20000010887 */
[----:B--2---:R-:W-:Y:S01]  /*13d10*/  LOP3.LUT R10, R179, UR13, R8, 0x96, !PT ;  /* 0x0000000db30a7c12 */ /* 0x004fe2000f8e9608 */
[----:B------:R-:W-:Y:S01]  /*13d20*/  FFMA.FTZ R14, R14, c[0x0][0x23c], -R176 ;  /* 0x00008f000e0e7a23 */ /* 0x000fe200000108b0 */
[----:B------:R-:W-:Y:S01]  /*13d30*/  LOP3.LUT R8, R181, UR13, R8, 0x96, !PT ;  /* 0x0000000db5087c12 */ /* 0x000fe2000f8e9608 */
[--C-:B------:R-:W-:Y:S02]  /*13d40*/  FFMA.FTZ R15, R15, c[0x0][0x23c], -R176.reuse ;  /* 0x00008f000f0f7a23 */ /* 0x100fe400000108b0 */
[----:B------:R-:W-:Y:S01]  /*13d50*/  FMUL.FTZ R0, R0, c[0x0][0x23c] ;  /* 0x00008f0000007a20 */ /* 0x000fe20000410000 */
[----:B------:R2:W-:Y:S01]  /*13d60*/  MUFU.EX2 R236, R11 ;  /* 0x0000000b00ec7308 */ /* 0x0005e20000000800 */
[--C-:B------:R-:W-:Y:S02]  /*13d70*/  FFMA.FTZ R25, R25, c[0x0][0x23c], -R135.reuse ;  /* 0x00008f0019197a23 */ /* 0x100fe40000010887 */
[--C-:B------:R-:W-:Y:S02]  /*13d80*/  FFMA.FTZ R27, R27, c[0x0][0x23c], -R176.reuse ;  /* 0x00008f001b1b7a23 */ /* 0x100fe400000108b0 */
[--C-:B------:R-:W-:Y:S02]  /*13d90*/  FFMA.FTZ R30, R30, c[0x0][0x23c], -R176.reuse ;  /* 0x00008f001e1e7a23 */ /* 0x100fe400000108b0 */
[----:B------:R-:W-:Y:S02]  /*13da0*/  FFMA.FTZ R29, R29, c[0x0][0x23c], -R135 ;  /* 0x00008f001d1d7a23 */ /* 0x000fe40000010887 */
        /* <DEDUP_REMOVED lines=10> */
[----:B------:R-:W-:Y:S02]  /*13e50*/  FFMA.FTZ R43, R43, c[0x0][0x23c], -R176 ;  /* 0x00008f002b2b7a23 */ /* 0x000fe400000108b0 */
[--C-:B------:R-:W-:Y:S02]  /*13e60*/  FFMA.FTZ R66, R66, c[0x0][0x23c], -R133.reuse ;  /* 0x00008f0042427a23 */ /* 0x100fe40000010885 */
[--C-:B------:R-:W-:Y:S01]  /*13e70*/  FFMA.FTZ R67, R67, c[0x0][0x23c], -R133.reuse ;  /* 0x00008f0043437a23 */ /* 0x100fe20000010885 */
[----:B------:R4:W-:Y:S01]  /*13e80*/  MUFU.EX2 R237, R7 ;  /* 0x0000000700ed7308 */ /* 0x0009e20000000800 */
[----:B------:R-:W-:Y:S04]  /*13e90*/  IMAD.WIDE.U32 R4, R4, -0x2daee0ad, RZ ;  /* 0xd2511f5304047825 */ /* 0x000fe800078e00ff */
[----:B--2---:R-:W-:Y:S01]  /*13ea0*/  IMAD.WIDE.U32 R10, R10, -0x2daee0ad, RZ ;  /* 0xd2511f530a0a7825 */ /* 0x004fe200078e00ff */
[----:B------:R-:W-:Y:S03]  /*13eb0*/  LOP3.LUT R5, R5, UR12, R224, 0x96, !PT ;  /* 0x0000000c05057c12 */ /* 0x000fe6000f8e96e0 */
[--C-:B------:R-:W-:Y:S01]  /*13ec0*/  FFMA.FTZ R54, R54, c[0x0][0x23c], -R133.reuse ;  /* 0x00008f0036367a23 */ /* 0x100fe20000010885 */
[----:B------:R2:W5:Y:S01]  /*13ed0*/  MUFU.EX2 R191, R14 ;  /* 0x0000000e00bf7308 */ /* 0x0005620000000800 */
[----:B------:R-:W-:Y:S01]  /*13ee0*/  LOP3.LUT R16, R11, UR10, R4, 0x96, !PT ;  /* 0x0000000a0b107c12 */ /* 0x000fe2000f8e9604 */
[----:B------:R-:W-:Y:S02]  /*13ef0*/  FFMA.FTZ R55, R55, c[0x0][0x23c], -R133 ;  /* 0x00008f0037377a23 */ /* 0x000fe40000010885 */
[----:B---3--:R-:W-:Y:S01]  /*13f00*/  IMAD.U32 R6, RZ, RZ, UR4 ;  /* 0x00000004ff067e24 */ /* 0x008fe2000f8e00ff */
[----:B------:R-:W-:Y:S01]  /*13f10*/  UIADD3 UR4, UR5, 0x2, URZ ;  /* 0x0000000205047890 */ /* 0x000fe2000fffe03f */
[----:B------:R-:W-:Y:S01]  /*13f20*/  FFMA.FTZ R60, R60, c[0x0][0x23c], -R135 ;  /* 0x00008f003c3c7a23 */ /* 0x000fe20000010887 */
[----:B------:R-:W-:Y:S01]  /*13f30*/  UIADD3 UR5, UR5, 0x3, URZ ;  /* 0x0000000305057890 */ /* 0x000fe2000fffe03f */
[----:B------:R-:W-:Y:S01]  /*13f40*/  FFMA.FTZ R62, R62, c[0x0][0x23c], -R176 ;  /* 0x00008f003e3e7a23 */ /* 0x000fe200000108b0 */
[----:B------:R-:W-:Y:S01]  /*13f50*/  LOP3.LUT R6, R219, UR33, R6, 0x96, !PT ;  /* 0x00000021db067c12 */ /* 0x000fe2000f8e9606 */
[----:B------:R3:W-:Y:S01]  /*13f60*/  MUFU.EX2 R239, R15 ;  /* 0x0000000f00ef7308 */ /* 0x0007e20000000800 */
[----:B------:R-:W-:Y:S01]  /*13f70*/  IMAD.WIDE.U32 R4, R5, -0x326172a9, RZ ;  /* 0xcd9e8d5705047825 */ /* 0x000fe200078e00ff */
[----:B----4-:R-:W-:Y:S03]  /*13f80*/  LOP3.LUT R7, R9, UR15, R226, 0x96, !PT ;  /* 0x0000000f09077c12 */ /* 0x010fe6000f8e96e2 */
[----:B------:R-:W-:Y:S04]  /*13f90*/  IMAD.WIDE.U32 R8, R8, -0x2daee0ad, RZ ;  /* 0xd2511f5308087825 */ /* 0x000fe800078e00ff */
[----:B------:R-:W-:Y:S01]  /*13fa0*/  IMAD.WIDE.U32 R12, R7, -0x2daee0ad, RZ ;  /* 0xd2511f53070c7825 */ /* 0x000fe200078e00ff */
[----:B------:R-:W-:Y:S01]  /*13fb0*/  MUFU.EX2 R221, R35 ;  /* 0x0000002300dd7308 */ /* 0x000fe20000000800 */
[----:B------:R-:W-:Y:S02]  /*13fc0*/  LOP3.LUT R7, R5, UR11, R178, 0x96, !PT ;  /* 0x0000000b05077c12 */ /* 0x000fe4000f8e96b2 */
[----:B------:R-:W-:Y:S01]  /*13fd0*/  IMAD.WIDE.U32 R196, R6, -0x326172a9, RZ ;  /* 0xcd9e8d5706c47825 */ /* 0x000fe200078e00ff */
[----:B------:R-:W-:Y:S02]  /*13fe0*/  LOP3.LUT R6, R13, UR12, R222, 0x96, !PT ;  /* 0x0000000c0d067c12 */ /* 0x000fe4000f8e96de */
[----:B------:R-:W-:Y:S01]  /*13ff0*/  LOP3.LUT R12, R9, UR10, R12, 0x96, !PT ;  /* 0x0000000a090c7c12 */ /* 0x000fe2000f8e960c */
[----:B------:R-:W-:Y:S01]  /*14000*/  IMAD.WIDE.U32 R16, R16, -0x326172a9, RZ ;  /* 0xcd9e8d5710107825 */ /* 0x000fe200078e00ff */
[----:B------:R-:W-:Y:S02]  /*14010*/  LOP3.LUT R18, R179, UR13, R196, 0x96, !PT ;  /* 0x0000000db3127c12 */ /* 0x000fe4000f8e96c4 */
[----:B------:R-:W-:Y:S01]  /*14020*/  MUFU.EX2 R248, R22 ;  /* 0x0000001600f87308 */ /* 0x000fe20000000800 */
[----:B------:R-:W-:Y:S01]  /*14030*/  FFMA.FTZ R34, R34, c[0x0][0x23c], -R133 ;  /* 0x00008f0022227a23 */ /* 0x000fe20000010885 */
[----:B------:R-:W-:Y:S01]  /*14040*/  LOP3.LUT R172, R17, UR9, R4, 0x96, !PT ;  /* 0x0000000911ac7c12 */ /* 0x000fe2000f8e9604 */
[----:B------:R-:W-:Y:S01]  /*14050*/  IMAD.WIDE.U32 R182, R6, -0x326172a9, RZ ;  /* 0xcd9e8d5706b67825 */ /* 0x000fe200078e00ff */
[----:B------:R-:W-:Y:S03]  /*14060*/  LOP3.LUT R4, R197, UR15, R228, 0x96, !PT ;  /* 0x0000000fc5047c12 */ /* 0x000fe6000f8e96e4 */
[----:B------:R-:W-:Y:S01]  /*14070*/  IMAD.WIDE.U32 R18, R18, -0x2daee0ad, RZ ;  /* 0xd2511f5312127825 */ /* 0x000fe200078e00ff */
[----:B------:R-:W-:Y:S02]  /*14080*/  LOP3.LUT R174, R183, UR11, R180, 0x96, !PT ;  /* 0x0000000bb7ae7c12 */ /* 0x000fe4000f8e96b4 */
[----:B------:R-:W-:Y:S01]  /*14090*/  MUFU.EX2 R233, R34 ;  /* 0x0000002200e97308 */ /* 0x000fe20000000800 */
[----:B------:R-:W-:Y:S04]  /*140a0*/  IMAD.WIDE.U32 R12, R12, -0x326172a9, RZ ;  /* 0xcd9e8d570c0c7825 */ /* 0x000fe800078e00ff */
[----:B------:R-:W-:Y:S01]  /*140b0*/  IMAD.WIDE.U32 R4, R4, -0x2daee0ad, RZ ;  /* 0xd2511f5304047825 */ /* 0x000fe200078e00ff */
[----:B------:R-:W-:Y:S03]  /*140c0*/  LOP3.LUT R11, R13, UR9, R182, 0x96, !PT ;  /* 0x000000090d0b7c12 */ /* 0x000fe6000f8e96b6 */
[----:B------:R-:W-:Y:S01]  /*140d0*/  IMAD.WIDE.U32 R172, R172, -0x2daee0ad, RZ ;  /* 0xd2511f53acac7825 */ /* 0x000fe200078e00ff */
[----:B------:R4:W-:Y:S01]  /*140e0*/  MUFU.EX2 R251, R23 ;  /* 0x0000001700fb7308 */ /* 0x0009e20000000800 */
[----:B--2---:R-:W-:Y:S02]  /*140f0*/  LOP3.LUT R14, R19, UR10, R4, 0x96, !PT ;  /* 0x0000000a130e7c12 */ /* 0x004fe4000f8e9604 */
[----:B------:R-:W-:Y:S01]  /*14100*/  IMAD.WIDE.U32 R6, R7, -0x2daee0ad, RZ ;  /* 0xd2511f5307067825 */ /* 0x000fe200078e00ff */
[----:B------:R-:W-:Y:S03]  /*14110*/  LOP3.LUT R9, R5, UR12, R224, 0x96, !PT ;  /* 0x0000000c05097c12 */ /* 0x000fe6000f8e96e0 */
[----:B------:R-:W-:Y:S01]  /*14120*/  IMAD.WIDE.U32 R174, R174, -0x2daee0ad, RZ ;  /* 0xd2511f53aeae7825 */ /* 0x000fe200078e00ff */
[----:B------:R-:W-:Y:S02]  /*14130*/  LOP3.LUT R4, R7, UR8, R10, 0x96, !PT ;  /* 0x0000000807047c12 */ /* 0x000fe4000f8e960a */
[----:B------:R-:W-:Y:S01]  /*14140*/  MUFU.EX2 R241, R24 ;  /* 0x0000001800f17308 */ /* 0x000fe20000000800 */
[----:B------:R-:W-:Y:S01]  /*14150*/  LOP3.LUT R6, R173, UR6, R6, 0x96, !PT ;  /* 0x00000006ad067c12 */ /* 0x000fe2000f8e9606 */
[----:B------:R-:W-:Y:S01]  /*14160*/  IMAD.WIDE.U32 R10, R11, -0x2daee0ad, RZ ;  /* 0xd2511f530b0a7825 */ /* 0x000fe200078e00ff */
[----:B------:R-:W-:Y:S02]  /*14170*/  LOP3.LUT R17, R175, UR8, R8, 0x96, !PT ;  /* 0x00000008af117c12 */ /* 0x000fe4000f8e9608 */
[----:B-1----:R-:W-:Y:S01]  /*14180*/  F2FP.PACK_AB R175, R200, R199 ;  /* 0x000000c7c8af723e */ /* 0x002fe200000000ff */
[----:B---3--:R-:W-:Y:S01]  /*14190*/  IMAD.WIDE.U32 R14, R14, -0x326172a9, RZ ;  /* 0xcd9e8d570e0e7825 */ /* 0x008fe200078e00ff */
[----:B------:R-:W-:Y:S03]  /*141a0*/  LOP3.LUT R174, R11, UR6, R174, 0x96, !PT ;  /* 0x000000060bae7c12 */ /* 0x000fe6000f8e96ae */
[----:B------:R-:W1:Y:S01]  /*141b0*/  MUFU.EX2 R0, R0 ;  /* 0x0000000000007308 */ /* 0x000e620000000800 */
[----:B------:R-:W-:Y:S01]  /*141c0*/  IMAD.WIDE.U32 R8, R9, -0x326172a9, RZ ;  /* 0xcd9e8d5709087825 */ /* 0x000fe200078e00ff */
[----:B----4-:R-:W2:Y:S03]  /*141d0*/  LDSM.16.MT88.4 R20, [R205+0x4000] ;  /* 0x00400000cd14783b */ /* 0x010ea60000004200 */
[----:B------:R-:W-:Y:S01]  /*141e0*/  IMAD.WIDE.U32 R6, R6, -0x326172a9, RZ ;  /* 0xcd9e8d5706067825 */ /* 0x000fe200078e00ff */
[----:B------:R-:W-:Y:S02]  /*141f0*/  LOP3.LUT R19, R9, UR11, R178, 0x96, !PT ;  /* 0x0000000b09137c12 */ /* 0x000fe4000f8e96b2 */
[----:B------:R-:W-:Y:S01]  /*14200*/  LOP3.LUT R13, R15, UR9, R8, 0x96, !PT ;  /* 0x000000090f0d7c12 */ /* 0x000fe2000f8e9608 */
[----:B------:R-:W-:Y:S01]  /*14210*/  IMAD.WIDE.U32 R4, R4, -0x326172a9, RZ ;  /* 0xcd9e8d5704047825 */ /* 0x000fe200078e00ff */
[----:B------:R3:W4:Y:S01]  /*14220*/  MUFU.EX2 R245, R25 ;  /* 0x0000001900f57308 */ /* 0x0007220000000800 */
[----:B------:R-:W-:Y:S02]  /*14230*/  SHF.R.U32.HI R32, RZ, 0x10, R6 ;  /* 0x00000010ff207819 */ /* 0x000fe40000011606 */
[----:B------:R-:W-:Y:S01]  /*14240*/  LOP3.LUT R11, R6, 0xffff, RZ, 0xc0, !PT ;  /* 0x0000ffff060b7812 */ /* 0x000fe200078ec0ff */
[----:B------:R-:W-:Y:S01]  /*14250*/  IMAD.WIDE.U32 R192, R13, -0x2daee0ad, RZ ;  /* 0xd2511f530dc07825 */ /* 0x000fe200078e00ff */
[----:B------:R-:W-:Y:S02]  /*14260*/  LOP3.LUT R173, R5, UR7, R16, 0x96, !PT ;  /* 0x0000000705ad7c12 */ /* 0x000fe4000f8e9610 */
[----:B------:R-:W-:Y:S01]  /*14270*/  LOP3.LUT R9, R7, UR17, R4, 0x96, !PT ;  /* 0x0000001107097c12 */ /* 0x000fe2000f8e9604 */
[----:B------:R-:W-:Y:S01]  /*14280*/  IMAD.WIDE.U32 R4, R174, -0x326172a9, RZ ;  /* 0xcd9e8d57ae047825 */ /* 0x000fe200078e00ff */
[----:B------:R-:W-:Y:S01]  /*14290*/  SHF.R.U32.HI R34, RZ, 0x18, R6 ;  /* 0x00000018ff227819 */ /* 0x000fe20000011606 */
[----:B------:R-:W-:Y:S01]  /*142a0*/  MUFU.EX2 R240, R27 ;  /* 0x0000001b00f07308 */ /* 0x000fe20000000800 */
[----:B------:R-:W-:Y:S01]  /*142b0*/  LOP3.LUT R33, R6, 0xff, RZ, 0xc0, !PT ;  /* 0x000000ff06217812 */ /* 0x000fe200078ec0ff */
[----:B------:R-:W-:Y:S01]  /*142c0*/  IMAD.WIDE.U32 R16, R17, -0x326172a9, RZ ;  /* 0xcd9e8d5711107825 */ /* 0x000fe200078e00ff */
[C---:B------:R-:W-:Y:S02]  /*142d0*/  LOP3.LUT R15, R4.reuse, 0xff, RZ, 0xc0, !PT ;  /* 0x000000ff040f7812 */ /* 0x040fe400078ec0ff */
[----:B------:R-:W-:Y:S01]  /*142e0*/  SHF.R.U32.HI R13, RZ, 0x18, R4 ;  /* 0x00000018ff0d7819 */ /* 0x000fe20000011604 */
[----:B------:R-:W-:Y:S01]  /*142f0*/  IMAD.WIDE.U32 R6, R19, -0x2daee0ad, RZ ;  /* 0xd2511f5313067825 */ /* 0x000fe200078e00ff */
[----:B------:R-:W-:Y:S02]  /*14300*/  LOP3.LUT R8, R5, UR17, R16, 0x96, !PT ;  /* 0x0000001105087c12 */ /* 0x000fe4000f8e9610 */
[----:B------:R-:W-:Y:S01]  /*14310*/  LOP3.LUT R17, R17, UR7, R12, 0x96, !PT ;  /* 0x0000000711117c12 */ /* 0x000fe2000f8e960c */
[----:B------:R1:W-:Y:S01]  /*14320*/  MUFU.EX2 R244, R28 ;  /* 0x0000001c00f47308 */ /* 0x0003e20000000800 */
[----:B------:R-:W-:Y:S01]  /*14330*/  SHF.R.U32.HI R12, RZ, 0x10, R4 ;  /* 0x00000010ff0c7819 */ /* 0x000fe20000011604 */
[----:B------:R-:W-:Y:S01]  /*14340*/  FFMA.FTZ R61, R61, c[0x0][0x23c], -R135 ;  /* 0x00008f003d3d7a23 */ /* 0x000fe20000010887 */
[----:B------:R-:W-:Y:S01]  /*14350*/  LOP3.LUT R5, R4, 0xffff, RZ, 0xc0, !PT ;  /* 0x0000ffff04057812 */ /* 0x000fe200078ec0ff */
[----:B------:R-:W-:Y:S01]  /*14360*/  FFMA.FTZ R63, R63, c[0x0][0x23c], -R176 ;  /* 0x00008f003f3f7a23 */ /* 0x000fe200000108b0 */
[----:B------:R-:W-:Y:S01]  /*14370*/  LOP3.LUT R18, R7, UR8, R18, 0x96, !PT ;  /* 0x0000000807127c12 */ /* 0x000fe2000f8e9612 */
[----:B------:R-:W-:Y:S01]  /*14380*/  FFMA.FTZ R58, R58, c[0x0][0x23c], -R176 ;  /* 0x00008f003a3a7a23 */ /* 0x000fe200000108b0 */
[----:B------:R-:W-:Y:S01]  /*14390*/  LOP3.LUT R19, R193, UR6, R6, 0x96, !PT ;  /* 0x00000006c1137c12 */ /* 0x000fe2000f8e9606 */
[--C-:B------:R-:W-:Y:S01]  /*143a0*/  FFMA.FTZ R59, R59, c[0x0][0x23c], -R176.reuse ;  /* 0x00008f003b3b7a23 */ /* 0x100fe200000108b0 */
[----:B------:R-:W-:Y:S01]  /*143b0*/  SHF.R.U32.HI R4, RZ, 0x8, R11 ;  /* 0x00000008ff047819 */ /* 0x000fe2000001160b */
[----:B------:R-:W1:Y:S01]  /*143c0*/  MUFU.EX2 R243, R29 ;  /* 0x0000001d00f37308 */ /* 0x000e620000000800 */
[----:B------:R-:W-:Y:S01]  /*143d0*/  SHF.R.U32.HI R7, RZ, 0x8, R5 ;  /* 0x00000008ff077819 */ /* 0x000fe20000011605 */
[--C-:B------:R-:W-:Y:S01]  /*143e0*/  FFMA.FTZ R75, R75, c[0x0][0x23c], -R176.reuse ;  /* 0x00008f004b4b7a23 */ /* 0x100fe200000108b0 */
[----:B------:R-:W-:Y:S01]  /*143f0*/  LOP3.LUT R6, R12, 0xff, RZ, 0xc0, !PT ;  /* 0x000000ff0c067812 */ /* 0x000fe200078ec0ff */
[----:B------:R-:W-:Y:S01]  /*14400*/  FFMA.FTZ R77, R77, c[0x0][0x23c], -R135 ;  /* 0x00008f004d4d7a23 */ /* 0x000fe20000010887 */
[----:B------:R-:W-:Y:S01]  /*14410*/  PRMT R35, R15, 0x5410, R7 ;  /* 0x000054100f237816 */ /* 0x000fe20000000007 */
[----:B------:R-:W-:Y:S01]  /*14420*/  FFMA.FTZ R74, R74, c[0x0][0x23c], -R176 ;  /* 0x00008f004a4a7a23 */ /* 0x000fe200000108b0 */
[----:B------:R-:W-:Y:S01]  /*14430*/  PRMT R33, R33, 0x5410, R4 ;  /* 0x0000541021217816 */ /* 0x000fe20000000004 */
[----:B------:R-:W-:Y:S01]  /*14440*/  IMAD.WIDE.U32 R4, R173, -0x2daee0ad, RZ ;  /* 0xd2511f53ad047825 */ /* 0x000fe200078e00ff */
[----:B------:R-:W-:Y:S01]  /*14450*/  PRMT R183, R6, 0x5410, R13 ;  /* 0x0000541006b77816 */ /* 0x000fe2000000000d */
[----:B------:R-:W1:Y:S01]  /*14460*/  MUFU.EX2 R235, R26 ;  /* 0x0000001a00eb7308 */ /* 0x000e620000000800 */
[----:B------:R-:W-:Y:S01]  /*14470*/  LOP3.LUT R11, R32, 0xff, RZ, 0xc0, !PT ;  /* 0x000000ff200b7812 */ /* 0x000fe200078ec0ff */
[----:B------:R-:W-:Y:S01]  /*14480*/  IMAD.WIDE.U32 R6, R17, -0x2daee0ad, RZ ;  /* 0xd2511f5311067825 */ /* 0x000fe200078e00ff */
[----:B------:R-:W-:Y:S02]  /*14490*/  LOP3.LUT R12, R5, UR16, R172, 0x96, !PT ;  /* 0x00000010050c7c12 */ /* 0x000fe4000f8e96ac */
[----:B------:R-:W-:Y:S01]  /*144a0*/  LOP3.LUT R17, R4, 0xffff, RZ, 0xc0, !PT ;  /* 0x0000ffff04117812 */ /* 0x000fe200078ec0ff */
[----:B------:R-:W-:Y:S01]  /*144b0*/  FFMA.FTZ R76, R76, c[0x0][0x23c], -R135 ;  /* 0x00008f004c4c7a23 */ /* 0x000fe20000010887 */
[----:B------:R-:W-:Y:S01]  /*144c0*/  SHF.R.U32.HI R190, RZ, 0x18, R6 ;  /* 0x00000018ffbe7819 */ /* 0x000fe20000011606 */
[----:B------:R-:W-:Y:S01]  /*144d0*/  FFMA.FTZ R82, R82, c[0x0][0x23c], -R133 ;  /* 0x00008f0052527a23 */ /* 0x000fe20000010885 */
[--C-:B------:R-:W-:Y:S01]  /*144e0*/  SHF.R.U32.HI R184, RZ, 0x10, R4.reuse ;  /* 0x00000010ffb87819 */ /* 0x100fe20000011604 */
[----:B------:R-:W-:Y:S01]  /*144f0*/  MUFU.EX2 R84, R84 ;  /* 0x0000005400547308 */ /* 0x000fe20000000800 */
[----:B------:R-:W-:Y:S01]  /*14500*/  LOP3.LUT R186, R4, 0xff, RZ, 0xc0, !PT ;  /* 0x000000ff04ba7812 */ /* 0x000fe200078ec0ff */
[----:B------:R-:W-:Y:S01]  /*14510*/  FFMA.FTZ R72, R72, c[0x0][0x23c], -R135 ;  /* 0x00008f0048487a23 */ /* 0x000fe20000010887 */
[----:B------:R-:W-:Y:S01]  /*14520*/  SHF.R.U32.HI R185, RZ, 0x18, R4 ;  /* 0x00000018ffb97819 */ /* 0x000fe20000011604 */
[----:B------:R-:W-:Y:S01]  /*14530*/  IMAD.WIDE.U32 R4, R18, -0x326172a9, RZ ;  /* 0xcd9e8d5712047825 */ /* 0x000fe200078e00ff */
[C---:B------:R-:W-:Y:S02]  /*14540*/  LOP3.LUT R187, R6.reuse, 0xffff, RZ, 0xc0, !PT ;  /* 0x0000ffff06bb7812 */ /* 0x040fe400078ec0ff */
[----:B------:R-:W-:Y:S01]  /*14550*/  LOP3.LUT R188, R6, 0xff, RZ, 0xc0, !PT ;  /* 0x000000ff06bc7812 */ /* 0x000fe200078ec0ff */
[--C-:B------:R-:W-:Y:S01]  /*14560*/  FFMA.FTZ R98, R98, c[0x0][0x23c], -R133.reuse ;  /* 0x00008f0062627a23 */ /* 0x100fe20000010885 */
[----:B------:R-:W-:Y:S01]  /*14570*/  SHF.R.U32.HI R189, RZ, 0x10, R6 ;  /* 0x00000010ffbd7819 */ /* 0x000fe20000011606 */
[----:B------:R-:W-:Y:S01]  /*14580*/  MUFU.EX2 R85, R85 ;  /* 0x0000005500557308 */ /* 0x000fe20000000800 */
[----:B------:R-:W-:Y:S01]  /*14590*/  LOP3.LUT R6, R9, 0xffff, RZ, 0xc0, !PT ;  /* 0x0000ffff09067812 */ /* 0x000fe200078ec0ff */
[----:B------:R-:W-:Y:S01]  /*145a0*/  FFMA.FTZ R99, R99, c[0x0][0x23c], -R133 ;  /* 0x00008f0063637a23 */ /* 0x000fe20000010885 */
[----:B------:R-:W-:Y:S01]  /*145b0*/  PRMT R34, R11, 0x5410, R34 ;  /* 0x000054100b227816 */ /* 0x000fe20000000022 */
[----:B------:R-:W-:Y:S01]  /*145c0*/  FFMA.FTZ R92, R92, c[0x0][0x23c], -R135 ;  /* 0x00008f005c5c7a23 */ /* 0x000fe20000010887 */
[----:B------:R-:W-:Y:S01]  /*145d0*/  SHF.R.U32.HI R11, RZ, 0x10, R9 ;  /* 0x00000010ff0b7819 */ /* 0x000fe20000011609 */
[----:B------:R-:W-:Y:S01]  /*145e0*/  FFMA.FTZ R93, R93, c[0x0][0x23c], -R135 ;  /* 0x00008f005d5d7a23 */ /* 0x000fe20000010887 */
[----:B------:R-:W-:Y:S01]  /*145f0*/  LOP3.LUT R16, R9, 0xff, RZ, 0xc0, !PT ;  /* 0x000000ff09107812 */ /* 0x000fe200078ec0ff */
[----:B------:R-:W-:Y:S01]  /*14600*/  FFMA.FTZ R90, R90, c[0x0][0x23c], -R176 ;  /* 0x00008f005a5a7a23 */ /* 0x000fe200000108b0 */
[----:B------:R-:W-:Y:S01]  /*14610*/  SHF.R.U32.HI R6, RZ, 0x8, R6 ;  /* 0x00000008ff067819 */ /* 0x000fe20000011606 */
[----:B------:R-:W-:Y:S01]  /*14620*/  MUFU.EX2 R98, R98 ;  /* 0x0000006200627308 */ /* 0x000fe20000000800 */
[----:B------:R-:W-:Y:S01]  /*14630*/  LOP3.LUT R198, R5, UR7, R14, 0x96, !PT ;  /* 0x0000000705c67c12 */ /* 0x000fe2000f8e960e */
[----:B------:R-:W-:Y:S01]  /*14640*/  FFMA.FTZ R91, R91, c[0x0][0x23c], -R176 ;  /* 0x00008f005b5b7a23 */ /* 0x000fe200000108b0 */
[----:B------:R-:W-:Y:S01]  /*14650*/  LOP3.LUT R5, R8, 0xffff, RZ, 0xc0, !PT ;  /* 0x0000ffff08057812 */ /* 0x000fe200078ec0ff */
[--C-:B------:R-:W-:Y:S01]  /*14660*/  FFMA.FTZ R102, R102, c[0x0][0x23c], -R133.reuse ;  /* 0x00008f0066667a23 */ /* 0x100fe20000010885 */
[----:B------:R-:W-:Y:S01]  /*14670*/  LOP3.LUT R14, R8, 0xff, RZ, 0xc0, !PT ;  /* 0x000000ff080e7812 */ /* 0x000fe200078ec0ff */
[----:B------:R-:W-:Y:S01]  /*14680*/  FFMA.FTZ R103, R103, c[0x0][0x23c], -R133 ;  /* 0x00008f0067677a23 */ /* 0x000fe20000010885 */
[----:B------:R-:W-:Y:S01]  /*14690*/  LOP3.LUT R177, R7, UR16, R10, 0x96, !PT ;  /* 0x0000001007b17c12 */ /* 0x000fe2000f8e960a */
[----:B------:R-:W-:Y:S01]  /*146a0*/  FFMA.FTZ R106, R106, c[0x0][0x23c], -R176 ;  /* 0x00008f006a6a7a23 */ /* 0x000fe200000108b0 */
[----:B------:R-:W-:Y:S01]  /*146b0*/  SHF.R.U32.HI R15, RZ, 0x18, R9 ;  /* 0x00000018ff0f7819 */ /* 0x000fe20000011609 */
[----:B------:R-:W-:Y:S01]  /*146c0*/  MUFU.EX2 R99, R99 ;  /* 0x0000006300637308 */ /* 0x000fe20000000800 */
[----:B------:R-:W-:Y:S01]  /*146d0*/  SHF.R.U32.HI R10, RZ, 0x10, R8 ;  /* 0x00000010ff0a7819 */ /* 0x000fe20000011608 */
[----:B------:R-:W-:Y:S01]  /*146e0*/  FFMA.FTZ R107, R107, c[0x0][0x23c], -R176 ;  /* 0x00008f006b6b7a23 */ /* 0x000fe200000108b0 */
[----:B------:R-:W-:Y:S01]  /*146f0*/  SHF.R.U32.HI R13, RZ, 0x18, R8 ;  /* 0x00000018ff0d7819 */ /* 0x000fe20000011608 */
[----:B------:R-:W-:Y:S01]  /*14700*/  IMAD.WIDE.U32 R8, R19, -0x326172a9, RZ ;  /* 0xcd9e8d5713087825 */ /* 0x000fe200078e00ff */
[----:B------:R-:W-:Y:S02]  /*14710*/  LOP3.LUT R11, R11, 0xff, RZ, 0xc0, !PT ;  /* 0x000000ff0b0b7812 */ /* 0x000fe400078ec0ff */
[----:B------:R-:W-:Y:S01]  /*14720*/  PRMT R6, R16, 0x5410, R6 ;  /* 0x0000541010067816 */ /* 0x000fe20000000006 */
[----:B-----5:R-:W-:Y:S01]  /*14730*/  IMAD.MOV.U32 R16, RZ, RZ, R191 ;  /* 0x000000ffff107224 */ /* 0x020fe200078e00bf */
[----:B------:R-:W-:Y:S01]  /*14740*/  SHF.R.U32.HI R7, RZ, 0x8, R5 ;  /* 0x00000008ff077819 */ /* 0x000fe20000011605 */
[----:B------:R-:W-:Y:S01]  /*14750*/  MUFU.EX2 R94, R94 ;  /* 0x0000005e005e7308 */ /* 0x000fe20000000800 */
[----:B------:R-:W-:Y:S01]  /*14760*/  LOP3.LUT R5, R10, 0xff, RZ, 0xc0, !PT ;  /* 0x000000ff0a057812 */ /* 0x000fe200078ec0ff */
[--C-:B------:R-:W-:Y:S01]  /*14770*/  HSET2.LE.AND R6, R6, R220.reuse, PT ;  /* 0x000000dc06067233 */ /* 0x100fe20003803000 */
[----:B------:R-:W-:Y:S01]  /*14780*/  PRMT R11, R11, 0x5410, R15 ;  /* 0x000054100b0b7816 */ /* 0x000fe2000000000f */
[----:B-1----:R-:W-:Y:S01]  /*14790*/  FMUL.FTZ R10, R0, R146 ;  /* 0x00000092000a7220 */ /* 0x002fe20000410000 */
[----:B------:R-:W-:Y:S01]  /*147a0*/  LOP3.LUT R182, R9, UR17, R4, 0x96, !PT ;  /* 0x0000001109b67c12 */ /* 0x000fe2000f8e9604 */
[--C-:B------:R-:W-:Y:S01]  /*147b0*/  HSET2.LE.AND R4, R33, R220.reuse, PT ;  /* 0x000000dc21047233 */ /* 0x100fe20003803000 */
[----:B------:R-:W-:Y:S01]  /*147c0*/  F2FP.PACK_AB R174, R242, R202 ;  /* 0x000000caf2ae723e */ /* 0x000fe200000000ff */
[--C-:B------:R-:W-:Y:S01]  /*147d0*/  HSET2.LE.AND R173, R11, R220.reuse, PT ;  /* 0x000000dc0bad7233 */ /* 0x100fe20003803000 */
[----:B------:R-:W-:Y:S01]  /*147e0*/  PRMT R7, R14, 0x5410, R7 ;  /* 0x000054100e077816 */ /* 0x000fe20000000007 */
[----:B------:R-:W-:Y:S01]  /*147f0*/  MUFU.EX2 R95, R95 ;  /* 0x0000005f005f7308 */ /* 0x000fe20000000800 */
[----:B------:R-:W-:Y:S01]  /*14800*/  F2FP.PACK_AB R172, R238, R250 ;  /* 0x000000faeeac723e */ /* 0x000fe200000000ff */
[----:B------:R-:W-:Y:S01]  /*14810*/  FMUL.FTZ R11, R0, R147 ;  /* 0x00000093000b7220 */ /* 0x000fe20000410000 */
[----:B------:R-:W-:Y:S01]  /*14820*/  PRMT R13, R5, 0x5410, R13 ;  /* 0x00005410050d7816 */ /* 0x000fe2000000000d */
[--C-:B------:R-:W-:Y:S01]  /*14830*/  HSET2.LE.AND R5, R34, R220.reuse, PT ;  /* 0x000000dc22057233 */ /* 0x100fe20003803000 */
[----:B------:R-:W-:Y:S01]  /*14840*/  LOP3.LUT R174, R4, R174, RZ, 0xc0, !PT ;  /* 0x000000ae04ae7212 */ /* 0x000fe200078ec0ff */
[--C-:B------:R-:W-:Y:S01]  /*14850*/  HSET2.LE.AND R32, R7, R220.reuse, PT ;  /* 0x000000dc07207233 */ /* 0x100fe20003803000 */
[----:B------:R-:W-:Y:S01]  /*14860*/  F2FP.PACK_AB R4, R237, R249 ;  /* 0x000000f9ed04723e */ /* 0x000fe200000000ff */
[--C-:B------:R-:W-:Y:S01]  /*14870*/  HSET2.LE.AND R33, R13, R220.reuse, PT ;  /* 0x000000dc0d217233 */ /* 0x100fe20003803000 */
[----:B------:R-:W-:Y:S01]  /*14880*/  LOP3.LUT R172, R6, R172, RZ, 0xc0, !PT ;  /* 0x000000ac06ac7212 */ /* 0x000fe200078ec0ff */
[----:B------:R-:W-:Y:S01]  /*14890*/  MUFU.EX2 R88, R88 ;  /* 0x0000005800587308 */ /* 0x000fe20000000800 */
[----:B------:R-:W-:Y:S01]  /*148a0*/  LOP3.LUT R6, R197, UR15, R226, 0x96, !PT ;  /* 0x0000000fc5067c12 */ /* 0x000fe2000f8e96e2 */
[----:B------:R-:W-:Y:S01]  /*148b0*/  IMAD.MOV.U32 R197, RZ, RZ, R239 ;  /* 0x000000ffffc57224 */ /* 0x000fe200078e00ef */
[----:B------:R-:W-:Y:S01]  /*148c0*/  LOP3.LUT R175, R5, R175, RZ, 0xc0, !PT ;  /* 0x000000af05af7212 */ /* 0x000fe200078ec0ff */
[----:B------:R-:W-:Y:S01]  /*148d0*/  FMUL.FTZ R7, R132, R143 ;  /* 0x0000008f84077220 */ /* 0x000fe20000410000 */
[----:B------:R-:W-:Y:S01]  /*148e0*/  F2FP.PACK_AB R5, R246, R247 ;  /* 0x000000f7f605723e */ /* 0x000fe200000000ff */
[----:B------:R-:W-:Y:S01]  /*148f0*/  IMAD.WIDE.U32 R18, R6, -0x2daee0ad, RZ ;  /* 0xd2511f5306127825 */ /* 0x000fe200078e00ff */
[----:B------:R-:W-:Y:S02]  /*14900*/  LOP3.LUT R24, R181, UR13, R196, 0x96, !PT ;  /* 0x0000000db5187c12 */ /* 0x000fe4000f8e96c4 */
[----:B------:R-:W-:Y:S01]  /*14910*/  LOP3.LUT R173, R173, R4, RZ, 0xc0, !PT ;  /* 0x00000004adad7212 */ /* 0x000fe200078ec0ff */
[----:B------:R1:W-:Y:S01]  /*14920*/  MUFU.EX2 R239, R30 ;  /* 0x0000001e00ef7308 */ /* 0x0003e20000000800 */
[----:B------:R-:W-:Y:S01]  /*14930*/  F2FP.PACK_AB R4, R236, R234 ;  /* 0x000000eaec04723e */ /* 0x000fe200000000ff */
[----:B------:R-:W-:Y:S01]  /*14940*/  FMUL.FTZ R6, R132, R142 ;  /* 0x0000008e84067220 */ /* 0x000fe20000410000 */
[----:B------:R-:W-:Y:S01]  /*14950*/  LOP3.LUT R32, R32, R5, RZ, 0xc0, !PT ;  /* 0x0000000520207212 */ /* 0x000fe200078ec0ff */
[--C-:B------:R-:W-:Y:S01]  /*14960*/  HSET2.LE.AND R5, R35, R220.reuse, PT ;  /* 0x000000dc23057233 */ /* 0x100fe20003803000 */
[----:B------:R-:W-:Y:S01]  /*14970*/  F2FP.PACK_AB R34, R201, R203 ;  /* 0x000000cbc922723e */ /* 0x000fe200000000ff */
[--C-:B------:R-:W-:Y:S01]  /*14980*/  HSET2.LE.AND R35, R183, R220.reuse, PT ;  /* 0x000000dcb7237233 */ /* 0x100fe20003803000 */
[----:B------:R-:W-:Y:S01]  /*14990*/  LOP3.LUT R33, R33, R4, RZ, 0xc0, !PT ;  /* 0x0000000421217212 */ /* 0x000fe200078ec0ff */
[----:B---3--:R-:W-:Y:S01]  /*149a0*/  IMAD.WIDE.U32 R24, R24, -0x2daee0ad, RZ ;  /* 0xd2511f5318187825 */ /* 0x008fe200078e00ff */
[----:B------:R-:W-:Y:S01]  /*149b0*/  F2FP.PACK_AB R4, R197, R16 ;  /* 0x00000010c504723e */ /* 0x000fe200000000ff */
[----:B------:R-:W-:Y:S01]  /*149c0*/  MUFU.EX2 R89, R89 ;  /* 0x0000005900597308 */ /* 0x000fe20000000800 */
[----:B------:R-:W-:Y:S01]  /*149d0*/  LOP3.LUT R34, R5, R34, RZ, 0xc0, !PT ;  /* 0x0000002205227212 */ /* 0x000fe200078ec0ff */
[----:B------:R-:W-:Y:S01]  /*149e0*/  FMUL.FTZ R5, R139, R141 ;  /* 0x0000008d8b057220 */ /* 0x000fe20000410000 */
[----:B------:R-:W-:Y:S01]  /*149f0*/  LOP3.LUT R35, R35, R4, RZ, 0xc0, !PT ;  /* 0x0000000423237212 */ /* 0x000fe200078ec0ff */
[----:B------:R-:W-:Y:S01]  /*14a00*/  FMUL.FTZ R4, R139, R140 ;  /* 0x0000008c8b047220 */ /* 0x000fe20000410000 */
[C---:B------:R-:W-:Y:S01]  /*14a10*/  LOP3.LUT R195, R8.reuse, 0xff, RZ, 0xc0, !PT ;  /* 0x000000ff08c37812 */ /* 0x040fe200078ec0ff */
[----:B------:R-:W3:Y:S01]  /*14a20*/  LDSM.16.MT88.4 R140, [R206+0x4000] ;  /* 0x00400000ce8c783b */ /* 0x000ee20000004200 */
[----:B------:R-:W-:Y:S01]  /*14a30*/  SHF.R.U32.HI R193, RZ, 0x18, R8 ;  /* 0x00000018ffc17819 */ /* 0x000fe20000011608 */
[----:B------:R-:W-:Y:S01]  /*14a40*/  IMAD.MOV.U32 R196, RZ, RZ, R236 ;  /* 0x000000ffffc47224 */ /* 0x000fe200078e00ec */
[----:B------:R-:W-:Y:S01]  /*14a50*/  LOP3.LUT R191, R8, 0xffff, RZ, 0xc0, !PT ;  /* 0x0000ffff08bf7812 */ /* 0x000fe200078ec0ff */
[----:B------:R-:W-:Y:S01]  /*14a60*/  MUFU.EX2 R236, R51 ;  /* 0x0000003300ec7308 */ /* 0x000fe20000000800 */
[-C--:B--2---:R-:W-:Y:S01]  /*14a70*/  HMMA.16816.F32 R4, R172, R20.reuse, R4 ;  /* 0x00000014ac04723c */ /* 0x084fe20000001804 */
[C---:B------:R-:W-:Y:S01]  /*14a80*/  FMUL.FTZ R9, R2.reuse, R145 ;  /* 0x0000009102097220 */ /* 0x040fe20000410000 */
[----:B------:R-:W-:Y:S01]  /*14a90*/  SHF.R.U32.HI R194, RZ, 0x10, R8 ;  /* 0x00000010ffc27819 */ /* 0x000fe20000011608 */
[----:B------:R-:W-:Y:S01]  /*14aa0*/  FMUL.FTZ R8, R2, R144 ;  /* 0x0000009002087220 */ /* 0x000fe20000410000 */
[----:B------:R-:W-:Y:S01]  /*14ab0*/  LOP3.LUT R13, R184, 0xff, RZ, 0xc0, !PT ;  /* 0x000000ffb80d7812 */ /* 0x000fe200078ec0ff */
[----:B------:R-:W-:Y:S01]  /*14ac0*/  FFMA.FTZ R108, R108, c[0x0][0x23c], -R135 ;  /* 0x00008f006c6c7a23 */ /* 0x000fe20000010887 */
[----:B------:R-:W-:Y:S01]  /*14ad0*/  SHF.R.U32.HI R14, RZ, 0x8, R17 ;  /* 0x00000008ff0e7819 */ /* 0x000fe20000011611 */
[----:B------:R-:W-:Y:S01]  /*14ae0*/  FFMA.FTZ R109, R109, c[0x0][0x23c], -R135 ;  /* 0x00008f006d6d7a23 */ /* 0x000fe20000010887 */
[----:B------:R-:W-:Y:S01]  /*14af0*/  PRMT R147, R13, 0x5410, R185 ;  /* 0x000054100d937816 */ /* 0x000fe200000000b9 */
[----:B------:R-:W-:Y:S01]  /*14b00*/  MUFU.EX2 R96, R96 ;  /* 0x0000006000607308 */ /* 0x000fe20000000800 */
[C---:B------:R-:W-:Y:S02]  /*14b10*/  HMMA.16816.F32 R8, R32.reuse, R20, R8 ;  /* 0x000000142008723c */ /* 0x040fe40000001808 */
[----:B------:R-:W-:Y:S01]  /*14b20*/  SHF.R.U32.HI R15, RZ, 0x8, R187 ;  /* 0x00000008ff0f7819 */ /* 0x000fe200000116bb */
[----:B------:R-:W-:Y:S01]  /*14b30*/  IMAD.MOV.U32 R187, RZ, RZ, R242 ;  /* 0x000000ffffbb7224 */ /* 0x000fe200078e00f2 */
[C---:B------:R-:W-:Y:S01]  /*14b40*/  LOP3.LUT R13, R12.reuse, 0xffff, RZ, 0xc0, !PT ;  /* 0x0000ffff0c0d7812 */ /* 0x040fe200078ec0ff */
[----:B------:R-:W-:Y:S01]  /*14b50*/  IMAD.MOV.U32 R185, RZ, RZ, R237 ;  /* 0x000000ffffb97224 */ /* 0x000fe200078e00ed */
[----:B------:R-:W-:Y:S01]  /*14b60*/  LOP3.LUT R28, R12, 0xff, RZ, 0xc0, !PT ;  /* 0x000000ff0c1c7812 */ /* 0x000fe200078ec0ff */
[----:B------:R-:W-:Y:S01]  /*14b70*/  FFMA.FTZ R130, R130, c[0x0][0x23c], -R133 ;  /* 0x00008f0082827a23 */ /* 0x000fe20000010885 */
[----:B-1----:R-:W-:Y:S01]  /*14b80*/  LOP3.LUT R30, R25, UR10, R18, 0x96, !PT ;  /* 0x0000000a191e7c12 */ /* 0x002fe2000f8e9612 */
[----:B------:R-:W-:Y:S03]  /*14b90*/  MUFU.EX2 R242, R49 ;  /* 0x0000003100f27308 */ /* 0x000fe60000000800 */
[----:B------:R-:W-:Y:S01]  /*14ba0*/  SHF.R.U32.HI R27, RZ, 0x18, R12 ;  /* 0x00000018ff1b7819 */ /* 0x000fe2000001160c */
[----:B------:R-:W-:Y:S01]  /*14bb0*/  FMUL.FTZ R18, R132, R154 ;  /* 0x0000009a84127220 */ /* 0x000fe20000410000 */
[----:B------:R-:W-:Y:S01]  /*14bc0*/  SHF.R.U32.HI R25, RZ, 0x8, R13 ;  /* 0x00000008ff197819 */ /* 0x000fe2000001160d */
[----:B------:R-:W-:Y:S01]  /*14bd0*/  FMUL.FTZ R13, R2, R149 ;  /* 0x00000095020d7220 */ /* 0x000fe20000410000 */
[----:B------:R-:W-:Y:S01]  /*14be0*/  PRMT R184, R186, 0x5410, R14 ;  /* 0x00005410bab87816 */ /* 0x000fe2000000000e */
[----:B------:R-:W-:Y:S01]  /*14bf0*/  FMUL.FTZ R14, R0, R150 ;  /* 0x00000096000e7220 */ /* 0x000fe20000410000 */
[----:B------:R-:W-:Y:S01]  /*14c00*/  PRMT R188, R188, 0x5410, R15 ;  /* 0x00005410bcbc7816 */ /* 0x000fe2000000000f */
[----:B------:R-:W1:Y:S01]  /*14c10*/  MUFU.EX2 R237, R31 ;  /* 0x0000001f00ed7308 */ /* 0x000e620000000800 */
[----:B------:R-:W-:Y:S01]  /*14c20*/  FMUL.FTZ R15, R0, R151 ;  /* 0x00000097000f7220 */ /* 0x000fe20000410000 */
[----:B------:R-:W-:Y:S01]  /*14c30*/  SHF.R.U32.HI R17, RZ, 0x10, R12 ;  /* 0x00000010ff117819 */ /* 0x000fe2000001160c */
[----:B------:R-:W-:Y:S01]  /*14c40*/  FMUL.FTZ R12, R2, R148 ;  /* 0x00000094020c7220 */ /* 0x000fe20000410000 */
[----:B------:R-:W-:Y:S01]  /*14c50*/  LOP3.LUT R29, R189, 0xff, RZ, 0xc0, !PT ;  /* 0x000000ffbd1d7812 */ /* 0x000fe200078ec0ff */
[----:B------:R-:W-:Y:S01]  /*14c60*/  IMAD.MOV.U32 R189, RZ, RZ, R16 ;  /* 0x000000ffffbd7224 */ /* 0x000fe200078e0010 */
[----:B------:R-:W-:Y:S01]  /*14c70*/  LOP3.LUT R16, R177, 0xffff, RZ, 0xc0, !PT ;  /* 0x0000ffffb1107812 */ /* 0x000fe200078ec0ff */
[----:B------:R-:W-:Y:S01]  /*14c80*/  IMAD.MOV.U32 R186, RZ, RZ, R246 ;  /* 0x000000ffffba7224 */ /* 0x000fe200078e00f6 */
[----:B------:R-:W-:Y:S01]  /*14c90*/  PRMT R148, R28, 0x5410, R25 ;  /* 0x000054101c947816 */ /* 0x000fe20000000019 */
[----:B------:R-:W-:Y:S01]  /*14ca0*/  FMUL.FTZ R25, R2, R161 ;  /* 0x000000a102197220 */ /* 0x000fe20000410000 */
[----:B------:R2:W5:Y:S01]  /*14cb0*/  MUFU.EX2 R246, R48 ;  /* 0x0000003000f67308 */ /* 0x0005620000000800 */
[-C--:B------:R-:W-:Y:S01]  /*14cc0*/  HMMA.16816.F32 R12, R32, R22.reuse, R12 ;  /* 0x00000016200c723c */ /* 0x080fe2000000180c */
[----:B------:R-:W-:Y:S01]  /*14cd0*/  LOP3.LUT R183, R19, UR12, R222, 0x96, !PT ;  /* 0x0000000c13b77c12 */ /* 0x000fe2000f8e96de */
[----:B------:R-:W-:Y:S01]  /*14ce0*/  FMUL.FTZ R19, R132, R155 ;  /* 0x0000009b84137220 */ /* 0x000fe20000410000 */
[----:B------:R-:W-:Y:S01]  /*14cf0*/  LOP3.LUT R21, R17, 0xff, RZ, 0xc0, !PT ;  /* 0x000000ff11157812 */ /* 0x000fe200078ec0ff */
[C---:B------:R-:W-:Y:S01]  /*14d00*/  FMUL.FTZ R17, R139.reuse, R153 ;  /* 0x000000998b117220 */ /* 0x040fe20000410000 */
[----:B------:R-:W-:Y:S01]  /*14d10*/  SHF.R.U32.HI R20, RZ, 0x8, R16 ;  /* 0x00000008ff147819 */ /* 0x000fe20000011610 */
[----:B------:R-:W-:Y:S01]  /*14d20*/  FMUL.FTZ R16, R139, R152 ;  /* 0x000000988b107220 */ /* 0x000fe20000410000 */
[----:B------:R-:W-:Y:S01]  /*14d30*/  PRMT R150, R29, 0x5410, R190 ;  /* 0x000054101d967816 */ /* 0x000fe200000000be */
[----:B------:R-:W-:Y:S01]  /*14d40*/  IMAD.MOV.U32 R151, RZ, RZ, R238 ;  /* 0x000000ffff977224 */ /* 0x000fe200078e00ee */
[----:B------:R-:W-:Y:S03]  /*14d50*/  MUFU.EX2 R97, R97 ;  /* 0x0000006100617308 */ /* 0x000fe60000000800 */
[----:B------:R-:W-:Y:S01]  /*14d60*/  LOP3.LUT R26, R177, 0xff, RZ, 0xc0, !PT ;  /* 0x000000ffb11a7812 */ /* 0x000fe200078ec0ff */
[C---:B------:R-:W-:Y:S01]  /*14d70*/  HMMA.16816.F32 R16, R172.reuse, R22, R16 ;  /* 0x00000016ac10723c */ /* 0x040fe20000001810 */
[----:B------:R-:W-:Y:S01]  /*14d80*/  IMAD.MOV.U32 R190, RZ, RZ, R231 ;  /* 0x000000ffffbe7224 */ /* 0x000fe200078e00e7 */
[----:B------:R-:W-:Y:S01]  /*14d90*/  PRMT R145, R21, 0x5410, R27 ;  /* 0x0000541015917816 */ /* 0x000fe2000000001b */
[----:B------:R-:W-:Y:S01]  /*14da0*/  FMUL.FTZ R21, R139, R157 ;  /* 0x0000009d8b157220 */ /* 0x000fe20000410000 */
[----:B------:R-:W-:Y:S01]  /*14db0*/  PRMT R149, R26, 0x5410, R20 ;  /* 0x000054101a957816 */ /* 0x000fe20000000014 */
[----:B------:R-:W-:Y:S01]  /*14dc0*/  FMUL.FTZ R26, R0, R162 ;  /* 0x000000a2001a7220 */ /* 0x000fe20000410000 */
[----:B------:R1:W1:Y:S01]  /*14dd0*/  MUFU.EX2 R238, R50 ;  /* 0x0000003200ee7308 */ /* 0x0002620000000800 */
[----:B------:R-:W-:Y:S01]  /*14de0*/  IMAD.WIDE.U32 R22, R183, -0x326172a9, RZ ;  /* 0xcd9e8d57b7167825 */ /* 0x000fe200078e00ff */
[--C-:B------:R-:W-:Y:S04]  /*14df0*/  SHF.R.U32.HI R20, RZ, 0x10, R177.reuse ;  /* 0x00000010ff147819 */ /* 0x100fe800000116b1 */
[----:B------:R-:W-:Y:S01]  /*14e00*/  LOP3.LUT R28, R23, UR11, R180, 0x96, !PT ;  /* 0x0000000b171c7c12 */ /* 0x000fe2000f8e96b4 */
[----:B--2---:R-:W-:Y:S01]  /*14e10*/  IMAD.WIDE.U32 R48, R30, -0x326172a9, RZ ;  /* 0xcd9e8d571e307825 */ /* 0x004fe200078e00ff */
[----:B------:R-:W-:Y:S02]  /*14e20*/  SHF.R.U32.HI R177, RZ, 0x18, R177 ;  /* 0x00000018ffb17819 */ /* 0x000fe400000116b1 */
[----:B------:R-:W-:Y:S01]  /*14e30*/  MUFU.EX2 R231, R45 ;  /* 0x0000002d00e77308 */ /* 0x000fe20000000800 */
[----:B------:R-:W-:Y:S01]  /*14e40*/  IMAD.WIDE.U32 R28, R28, -0x2daee0ad, RZ ;  /* 0xd2511f531c1c7825 */ /* 0x000fe200078e00ff */
[----:B------:R-:W-:Y:S03]  /*14e50*/  LOP3.LUT R20, R20, 0xff, RZ, 0xc0, !PT ;  /* 0x000000ff14147812 */ /* 0x000fe600078ec0ff */
[----:B------:R-:W-:Y:S01]  /*14e60*/  IMAD.MOV.U32 R183, RZ, RZ, R151 ;  /* 0x000000ffffb77224 */ /* 0x000fe200078e0097 */
[----:B------:R-:W-:Y:S01]  /*14e70*/  LOP3.LUT R146, R29, UR8, R24, 0x96, !PT ;  /* 0x000000081d927c12 */ /* 0x000fe2000f8e9618 */
[----:B------:R-:W-:Y:S01]  /*14e80*/  IMAD.MOV.U32 R151, RZ, RZ, R203 ;  /* 0x000000ffff977224 */ /* 0x000fe200078e00cb */
[----:B------:R-:W-:Y:S01]  /*14e90*/  LOP3.LUT R24, R49, UR9, R22, 0x96, !PT ;  /* 0x0000000931187c12 */ /* 0x000fe2000f8e9616 */
[----:B------:R-:W-:Y:S01]  /*14ea0*/  IMAD.MOV.U32 R152, RZ, RZ, R234 ;  /* 0x000000ffff987224 */ /* 0x000fe200078e00ea */
[----:B------:R-:W-:Y:S01]  /*14eb0*/  MUFU.EX2 R203, R46 ;  /* 0x0000002e00cb7308 */ /* 0x000fe20000000800 */
[----:B------:R-:W-:Y:S01]  /*14ec0*/  IMAD.MOV.U32 R153, RZ, RZ, R233 ;  /* 0x000000ffff997224 */ /* 0x000fe200078e00e9 */
[----:B------:R-:W-:Y:S01]  /*14ed0*/  PRMT R51, R20, 0x5410, R177 ;  /* 0x0000541014337816 */ /* 0x000fe200000000b1 */
[----:B------:R-:W-:Y:S04]  /*14ee0*/  IMAD.WIDE.U32 R154, R24, -0x2daee0ad, RZ ;  /* 0xd2511f53189a7825 */ /* 0x000fe800078e00ff */
[----:B------:R-:W-:Y:S01]  /*14ef0*/  FMUL.FTZ R24, R2, R160 ;  /* 0x000000a002187220 */ /* 0x000fe20000410000 */
[----:B------:R-:W-:Y:S01]  /*14f00*/  LOP3.LUT R144, R155, UR6, R28, 0x96, !PT ;  /* 0x000000069b907c12 */ /* 0x000fe2000f8e961c */
[----:B------:R-:W-:Y:S01]  /*14f10*/  IMAD.MOV.U32 R160, RZ, RZ, R232 ;  /* 0x000000ffffa07224 */ /* 0x000fe200078e00e8 */
[----:B------:R2:W-:Y:S01]  /*14f20*/  MUFU.EX2 R234, R37 ;  /* 0x0000002500ea7308 */ /* 0x0005e20000000800 */
[----:B------:R-:W-:Y:S01]  /*14f30*/  FFMA.FTZ R49, R47, c[0x0][0x23c], -R176 ;  /* 0x00008f002f317a23 */ /* 0x000fe200000108b0 */
[--C-:B------:R-:W-:Y:S01]  /*14f40*/  HSET2.LE.AND R51, R51, R220.reuse, PT ;  /* 0x000000dc33337233 */ /* 0x100fe20003803000 */
[----:B------:R-:W-:Y:S02]  /*14f50*/  FMUL.FTZ R20, R139, R156 ;  /* 0x0000009c8b147220 */ /* 0x000fe40000410000 */
[C---:B------:R-:W-:Y:S02]  /*14f60*/  FMUL.FTZ R22, R132.reuse, R158 ;  /* 0x0000009e84167220 */ /* 0x040fe40000410000 */
[----:B------:R-:W-:Y:S02]  /*14f70*/  FMUL.FTZ R23, R132, R159 ;  /* 0x0000009f84177220 */ /* 0x000fe40000410000 */
[----:B------:R-:W-:Y:S01]  /*14f80*/  FMUL.FTZ R27, R0, R163 ;  /* 0x000000a3001b7220 */ /* 0x000fe20000410000 */
[----:B------:R4:W-:Y:S01]  /*14f90*/  MUFU.EX2 R232, R44 ;  /* 0x0000002c00e87308 */ /* 0x0009e20000000800 */
[C---:B------:R-:W-:Y:S02]  /*14fa0*/  FMUL.FTZ R28, R2.reuse, R164 ;  /* 0x000000a4021c7220 */ /* 0x040fe40000410000 */
[----:B------:R-:W-:Y:S01]  /*14fb0*/  FMUL.FTZ R29, R2, R165 ;  /* 0x000000a5021d7220 */ /* 0x000fe20000410000 */
[-C--:B---3--:R-:W-:Y:S01]  /*14fc0*/  HMMA.16816.F32 R20, R172, R140.reuse, R20 ;  /* 0x0000008cac14723c */ /* 0x088fe20000001814 */
[C---:B------:R-:W-:Y:S02]  /*14fd0*/  FMUL.FTZ R30, R0.reuse, R166 ;  /* 0x000000a6001e7220 */ /* 0x040fe40000410000 */
[----:B------:R-:W-:Y:S02]  /*14fe0*/  IMAD.MOV.U32 R177, RZ, RZ, R201 ;  /* 0x000000ffffb17224 */ /* 0x000fe400078e00c9 */
[----:B------:R-:W-:Y:S01]  /*14ff0*/  IMAD.MOV.U32 R161, RZ, RZ, R197 ;  /* 0x000000ffffa17224 */ /* 0x000fe200078e00c5 */
[----:B------:R3:W-:Y:S01]  /*15000*/  MUFU.EX2 R233, R39 ;  /* 0x0000002700e97308 */ /* 0x0007e20000000800 */
[----:B------:R-:W-:Y:S01]  /*15010*/  IMAD.MOV.U32 R31, RZ, RZ, R230 ;  /* 0x000000ffff1f7224 */ /* 0x000fe200078e00e6 */
[C---:B------:R-:W-:Y:S01]  /*15020*/  HMMA.16816.F32 R24, R32.reuse, R140, R24 ;  /* 0x0000008c2018723c */ /* 0x040fe20000001818 */
[----:B-1----:R-:W-:Y:S03]  /*15030*/  IMAD.MOV.U32 R50, RZ, RZ, R221 ;  /* 0x000000ffff327224 */ /* 0x002fe600078e00dd */
[----:B------:R-:W-:Y:S01]  /*15040*/  IMAD.MOV.U32 R155, RZ, RZ, R177 ;  /* 0x000000ffff9b7224 */ /* 0x000fe200078e00b1 */
[--C-:B--2---:R-:W-:Y:S01]  /*15050*/  HSET2.LE.AND R37, R147, R220.reuse, PT ;  /* 0x000000dc93257233 */ /* 0x104fe20003803000 */
[----:B------:R-:W-:Y:S02]  /*15060*/  IMAD.MOV.U32 R166, RZ, RZ, R31 ;  /* 0x000000ffffa67224 */ /* 0x000fe400078e001f */
[----:B------:R1:W2:Y:S01]  /*15070*/  MUFU.EX2 R230, R36 ;  /* 0x0000002400e67308 */ /* 0x0002a20000000800 */
[----:B------:R-:W-:Y:S01]  /*15080*/  FMUL.FTZ R31, R0, R167 ;  /* 0x000000a7001f7220 */ /* 0x000fe20000410000 */
[----:B----4-:R-:W4:Y:S02]  /*15090*/  LDSM.16.MT88.4 R44, [R205+0x4400] ;  /* 0x00440000cd2c783b */ /* 0x010f240000004200 */
[----:B------:R-:W-:Y:S01]  /*150a0*/  IMAD.MOV.U32 R165, RZ, RZ, R50 ;  /* 0x000000ffffa57224 */ /* 0x000fe200078e0032 */
[--C-:B------:R-:W-:Y:S01]  /*150b0*/  HSET2.LE.AND R50, R149, R220.reuse, PT ;  /* 0x000000dc95327233 */ /* 0x100fe20003803000 */
[----:B------:R-:W-:Y:S02]  /*150c0*/  IMAD.MOV.U32 R167, RZ, RZ, R153 ;  /* 0x000000ffffa77224 */ /* 0x000fe400078e0099 */
[-C--:B------:R-:W-:Y:S01]  /*150d0*/  HMMA.16816.F32 R28, R32, R142.reuse, R28 ;  /* 0x0000008e201c723c */ /* 0x080fe2000000181c */
[----:B------:R-:W-:Y:S01]  /*150e0*/  IMAD.WIDE.U32 R146, R146, -0x326172a9, RZ ;  /* 0xcd9e8d5792927825 */ /* 0x000fe200078e00ff */
[----:B------:R2:W2:Y:S03]  /*150f0*/  MUFU.EX2 R221, R38 ;  /* 0x0000002600dd7308 */ /* 0x0004a60000000800 */
[----:B------:R-:W-:Y:S01]  /*15100*/  IMAD.MOV.U32 R164, RZ, RZ, R152 ;  /* 0x000000ffffa47224 */ /* 0x000fe200078e0098 */
[----:B---3--:R-:W-:Y:S01]  /*15110*/  F2FP.PACK_AB R39, R165, R167 ;  /* 0x000000a7a527723e */ /* 0x008fe200000000ff */
[----:B------:R-:W-:Y:S01]  /*15120*/  IMAD.MOV.U32 R152, RZ, RZ, R189 ;  /* 0x000000ffff987224 */ /* 0x000fe200078e00bd */
[----:B------:R-:W-:Y:S01]  /*15130*/  F2FP.PACK_AB R33, R251, R248 ;  /* 0x000000f8fb21723e */ /* 0x000fe200000000ff */
[----:B------:R-:W-:Y:S03]  /*15140*/  IMAD.MOV.U32 R189, RZ, RZ, R185 ;  /* 0x000000ffffbd7224 */ /* 0x000fe600078e00b9 */
[----:B------:R3:W-:Y:S01]  /*15150*/  MUFU.EX2 R201, R40 ;  /* 0x0000002800c97308 */ /* 0x0007e20000000800 */
[----:B------:R-:W-:Y:S01]  /*15160*/  LOP3.LUT R39, R37, R39, RZ, 0xc0, !PT ;  /* 0x0000002725277212 */ /* 0x000fe200078ec0ff */
[----:B------:R-:W-:Y:S01]  /*15170*/  IMAD.MOV.U32 R185, RZ, RZ, R202 ;  /* 0x000000ffffb97224 */ /* 0x000fe200078e00ca */
[--C-:B------:R-:W-:Y:S01]  /*15180*/  HSET2.LE.AND R37, R145, R220.reuse, PT ;  /* 0x000000dc91257233 */ /* 0x100fe20003803000 */
[C---:B------:R-:W-:Y:S01]  /*15190*/  FMUL.FTZ R34, R132.reuse, R170 ;  /* 0x000000aa84227220 */ /* 0x040fe20000410000 */
[----:B------:R-:W-:Y:S01]  /*151a0*/  LOP3.LUT R153, R147, UR7, R48, 0x96, !PT ;  /* 0x0000000793997c12 */ /* 0x000fe2000f8e9630 */
[----:B------:R-:W-:Y:S01]  /*151b0*/  FMUL.FTZ R35, R132, R171 ;  /* 0x000000ab84237220 */ /* 0x000fe20000410000 */
[--C-:B-1----:R-:W-:Y:S01]  /*151c0*/  HSET2.LE.AND R36, R184, R220.reuse, PT ;  /* 0x000000dcb8247233 */ /* 0x102fe20003803000 */
[----:B------:R-:W-:Y:S01]  /*151d0*/  LOP3.LUT R37, R37, R33, RZ, 0xc0, !PT ;  /* 0x0000002125257212 */ /* 0x000fe200078ec0ff */
[----:B------:R-:W-:Y:S01]  /*151e0*/  FMUL.FTZ R33, R139, R169 ;  /* 0x000000a98b217220 */ /* 0x000fe20000410000 */
[----:B------:R1:W1:Y:S01]  /*151f0*/  MUFU.EX2 R202, R49 ;  /* 0x0000003100ca7308 */ /* 0x0002620000000800 */
[----:B------:R-:W-:Y:S01]  /*15200*/  IMAD.MOV.U32 R169, RZ, RZ, R183 ;  /* 0x000000ffffa97224 */ /* 0x000fe200078e00b7 */
[----:B------:R-:W-:Y:S01]  /*15210*/  F2FP.PACK_AB R32, R190, R252 ;  /* 0x000000fcbe20723e */ /* 0x000fe200000000ff */
[----:B------:R-:W-:Y:S01]  /*15220*/  IMAD.MOV.U32 R183, RZ, RZ, R200 ;  /* 0x000000ffffb77224 */ /* 0x000fe200078e00c8 */
[----:B--2---:R-:W-:Y:S01]  /*15230*/  F2FP.PACK_AB R38, R166, R160 ;  /* 0x000000a0a626723e */ /* 0x004fe200000000ff */
[----:B------:R-:W-:Y:S01]  /*15240*/  IMAD.MOV.U32 R162, RZ, RZ, R196 ;  /* 0x000000ffffa27224 */ /* 0x000fe200078e00c4 */
[----:B------:R-:W-:Y:S01]  /*15250*/  F2FP.PACK_AB R48, R245, R241 ;  /* 0x000000f1f530723e */ /* 0x000fe200000000ff */
[----:B------:R-:W-:Y:S01]  /*15260*/  IMAD.MOV.U32 R184, RZ, RZ, R199 ;  /* 0x000000ffffb87224 */ /* 0x000fe200078e00c7 */
[----:B------:R-:W-:Y:S01]  /*15270*/  LOP3.LUT R38, R36, R38, RZ, 0xc0, !PT ;  /* 0x0000002624267212 */ /* 0x000fe200078ec0ff */
[--C-:B------:R-:W-:Y:S01]  /*15280*/  HSET2.LE.AND R36, R148, R220.reuse, PT ;  /* 0x000000dc94247233 */ /* 0x100fe20003803000 */
[----:B------:R2:W2:Y:S01]  /*15290*/  MUFU.EX2 R200, R41 ;  /* 0x0000002900c87308 */ /* 0x0004a20000000800 */
[----:B------:R-:W-:Y:S01]  /*152a0*/  LOP3.LUT R48, R50, R48, RZ, 0xc0, !PT ;  /* 0x0000003032307212 */ /* 0x000fe200078ec0ff */
[--C-:B------:R-:W-:Y:S01]  /*152b0*/  HSET2.LE.AND R50, R188, R220.reuse, PT ;  /* 0x000000dcbc327233 */ /* 0x100fe20003803000 */
[----:B------:R-:W-:Y:S01]  /*152c0*/  IMAD.MOV.U32 R171, RZ, RZ, R151 ;  /* 0x000000ffffab7224 */ /* 0x000fe200078e0097 */
[----:B------:R-:W-:Y:S01]  /*152d0*/  LOP3.LUT R36, R36, R32, RZ, 0xc0, !PT ;  /* 0x0000002024247212 */ /* 0x000fe200078ec0ff */
[----:B------:R-:W-:Y:S01]  /*152e0*/  FMUL.FTZ R32, R139, R168 ;  /* 0x000000a88b207220 */ /* 0x000fe20000410000 */
[----:B---3--:R-:W-:Y:S01]  /*152f0*/  F2FP.PACK_AB R40, R243, R244 ;  /* 0x000000f4f328723e */ /* 0x008fe200000000ff */
[----:B------:R-:W-:Y:S03]  /*15300*/  IMAD.WIDE.U32 R144, R144, -0x326172a9, RZ ;  /* 0xcd9e8d5790907825 */ /* 0x000fe600078e00ff */
[----:B------:R3:W-:Y:S01]  /*15310*/  MUFU.EX2 R197, R42 ;  /* 0x0000002a00c57308 */ /* 0x0007e20000000800 */
[----:B------:R-:W-:Y:S01]  /*15320*/  LOP3.LUT R50, R50, R40, RZ, 0xc0, !PT ;  /* 0x0000002832327212 */ /* 0x000fe200078ec0ff */
[----:B------:R-:W-:Y:S01]  /*15330*/  HMMA.16816.F32 R32, R172, R142, R32 ;  /* 0x0000008eac20723c */ /* 0x000fe20000001820 */
[----:B------:R-:W5:Y:S01]  /*15340*/  LDSM.16.MT88.4 R140, [R206+0x4400] ;  /* 0x00440000ce8c783b */ /* 0x000f620000004200 */
[----:B-1----:R-:W-:Y:S01]  /*15350*/  F2FP.PACK_AB R49, R240, R235 ;  /* 0x000000ebf031723e */ /* 0x002fe200000000ff */
[----:B------:R-:W-:Y:S01]  /*15360*/  IMAD.MOV.U32 R170, RZ, RZ, R152 ;  /* 0x000000ffffaa7224 */ /* 0x000fe200078e0098 */
[----:B------:R-:W-:Y:S01]  /*15370*/  LOP3.LUT R148, R144, 0xff, RZ, 0xc0, !PT ;  /* 0x000000ff90947812 */ /* 0x000fe200078ec0ff */
[----:B------:R-:W-:Y:S01]  /*15380*/  IMAD.U32 R147, RZ, RZ, UR4 ;  /* 0x00000004ff937e24 */ /* 0x000fe2000f8e00ff */
[----:B------:R-:W-:Y:S01]  /*15390*/  LOP3.LUT R49, R51, R49, RZ, 0xc0, !PT ;  /* 0x0000003133317212 */ /* 0x000fe200078ec0ff */
[--C-:B------:R-:W-:Y:S01]  /*153a0*/  HSET2.LE.AND R51, R150, R220.reuse, PT ;  /* 0x000000dc96337233 */ /* 0x100fe20003803000 */
[----:B------:R1:W1:Y:S01]  /*153b0*/  MUFU.EX2 R196, R43 ;  /* 0x0000002b00c47308 */ /* 0x0002620000000800 */
[-C--:B----4-:R-:W-:Y:S03]  /*153c0*/  HMMA.16816.F32 R4, R36, R44.reuse, R4 ;  /* 0x0000002c2404723c */ /* 0x090fe60000001804 */
[----:B--2---:R-:W-:Y:S01]  /*153d0*/  F2FP.PACK_AB R41, R237, R239 ;  /* 0x000000efed29723e */ /* 0x004fe200000000ff */
[----:B------:R-:W-:Y:S01]  /*153e0*/  IMAD.MOV.U32 R168, RZ, RZ, R190 ;  /* 0x000000ffffa87224 */ /* 0x000fe200078e00be */
[----:B------:R-:W-:Y:S01]  /*153f0*/  LOP3.LUT R40, R219, UR33, R147, 0x96, !PT ;  /* 0x00000021db287c12 */ /* 0x000fe2000f8e9693 */
[----:B------:R-:W-:Y:S01]  /*15400*/  IMAD.MOV.U32 R158, RZ, RZ, R189 ;  /* 0x000000ffff9e7224 */ /* 0x000fe200078e00bd */
[----:B------:R-:W-:Y:S01]  /*15410*/  LOP3.LUT R51, R51, R41, RZ, 0xc0, !PT ;  /* 0x0000002933337212 */ /* 0x000fe200078ec0ff */
[----:B------:R-:W-:Y:S01]  /*15420*/  IMAD.MOV.U32 R159, RZ, RZ, R187 ;  /* 0x000000ffff9f7224 */ /* 0x000fe200078e00bb */
[----:B------:R2:W-:Y:S03]  /*15430*/  MUFU.EX2 R199, R64 ;  /* 0x0000004000c77308 */ /* 0x0005e60000000800 */
[----:B------:R-:W-:Y:S01]  /*15440*/  IMAD.WIDE.U32 R156, R40, -0x326172a9, RZ ;  /* 0xcd9e8d57289c7825 */ /* 0x000fe200078e00ff */
[----:B------:R-:W-:Y:S01]  /*15450*/  SHF.R.U32.HI R41, RZ, 0x8, R191 ;  /* 0x00000008ff297819 */ /* 0x000fe200000116bf */
[C---:B------:R-:W-:Y:S01]  /*15460*/  HMMA.16816.F32 R8, R48.reuse, R44, R8 ;  /* 0x0000002c3008723c */ /* 0x040fe20000001808 */
[----:B------:R-:W-:Y:S01]  /*15470*/  LOP3.LUT R40, R194, 0xff, RZ, 0xc0, !PT ;  /* 0x000000ffc2287812 */ /* 0x000fe200078ec0ff */
[----:B------:R-:W-:Y:S01]  /*15480*/  IMAD.MOV.U32 R175, RZ, RZ, R185 ;  /* 0x000000ffffaf7224 */ /* 0x000fe200078e00b9 */
[----:B------:R-:W-:Y:S01]  /*15490*/  PRMT R151, R195, 0x5410, R41 ;  /* 0x00005410c3977816 */ /* 0x000fe20000000029 */
[----:B------:R-:W-:Y:S01]  /*154a0*/  IMAD.MOV.U32 R163, RZ, RZ, R186 ;  /* 0x000000ffffa37224 */ /* 0x000fe200078e00ba */
[----:B------:R4:W-:Y:S01]  /*154b0*/  MUFU.EX2 R195, R65 ;  /* 0x0000004100c37308 */ /* 0x0009e20000000800 */
[----:B------:R-:W-:Y:S01]  /*154c0*/  LOP3.LUT R41, R157, UR15, R228, 0x96, !PT ;  /* 0x0000000f9d297c12 */ /* 0x000fe2000f8e96e4 */
[----:B------:R-:W-:Y:S01]  /*154d0*/  FFMA.FTZ R120, R120, c[0x0][0x23c], -R135 ;  /* 0x00008f0078787a23 */ /* 0x000fe20000010887 */
[-C--:B------:R-:W-:Y:S01]  /*154e0*/  HMMA.16816.F32 R12, R48, R46.reuse, R12 ;  /* 0x0000002e300c723c */ /* 0x080fe2000000180c */
[----:B---3--:R-:W-:Y:S03]  /*154f0*/  LOP3.LUT R42, R179, UR13, R156, 0x96, !PT ;  /* 0x0000000db32a7c12 */ /* 0x008fe6000f8e969c */
[----:B------:R-:W-:Y:S01]  /*15500*/  PRMT R152, R40, 0x5410, R193 ;  /* 0x0000541028987816 */ /* 0x000fe200000000c1 */
[----:B------:R-:W-:Y:S01]  /*15510*/  IMAD.WIDE.U32 R40, R41, -0x2daee0ad, RZ ;  /* 0xd2511f5329287825 */ /* 0x000fe200078e00ff */
[----:B------:R-:W-:Y:S01]  /*15520*/  LOP3.LUT R146, R145, UR17, R146, 0x96, !PT ;  /* 0x0000001191927c12 */ /* 0x000fe2000f8e9692 */
[----:B------:R-:W-:Y:S01]  /*15530*/  MUFU.EX2 R193, R66 ;  /* 0x0000004200c17308 */ /* 0x000fe20000000800 */
[----:B------:R-:W-:Y:S01]  /*15540*/  LOP3.LUT R145, R144, 0xffff, RZ, 0xc0, !PT ;  /* 0x0000ffff90917812 */ /* 0x000fe200078ec0ff */
[C---:B------:R-:W-:Y:S03]  /*15550*/  HMMA.16816.F32 R16, R36.reuse, R46, R16 ;  /* 0x0000002e2410723c */ /* 0x040fe60000001810 */
[----:B------:R-:W-:Y:S01]  /*15560*/  SHF.R.U32.HI R44, RZ, 0x8, R145 ;  /* 0x00000008ff2c7819 */ /* 0x000fe20000011691 */
[----:B-1----:R-:W-:Y:S01]  /*15570*/  IMAD.WIDE.U32 R42, R42, -0x2daee0ad, RZ ;  /* 0xd2511f532a2a7825 */ /* 0x002fe200078e00ff */
[--C-:B------:R-:W-:Y:S02]  /*15580*/  SHF.R.U32.HI R147, RZ, 0x10, R144.reuse ;  /* 0x00000010ff937819 */ /* 0x100fe40000011690 */
[----:B------:R-:W-:Y:S01]  /*15590*/  SHF.R.U32.HI R149, RZ, 0x18, R144 ;  /* 0x00000018ff957819 */ /* 0x000fe20000011690 */
[----:B------:R1:W3:Y:S01]  /*155a0*/  MUFU.EX2 R194, R67 ;  /* 0x0000004300c27308 */ /* 0x0002e20000000800 */
[----:B------:R-:W-:Y:S01]  /*155b0*/  LOP3.LUT R144, R41, UR12, R224, 0x96, !PT ;  /* 0x0000000c29907c12 */ /* 0x000fe2000f8e96e0 */
[-C--:B-----5:R-:W-:Y:S02]  /*155c0*/  HMMA.16816.F32 R20, R36, R140.reuse, R20 ;  /* 0x0000008c2414723c */ /* 0x0a0fe40000001814 */
[----:B------:R-:W-:Y:S01]  /*155d0*/  PRMT R148, R148, 0x5410, R44 ;  /* 0x0000541094947816 */ /* 0x000fe2000000002c */
[--C-:B------:R-:W-:Y:S01]  /*155e0*/  FFMA.FTZ R121, R121, c[0x0][0x23c], -R135.reuse ;  /* 0x00008f0079797a23 */ /* 0x100fe20000010887 */
[----:B------:R-:W-:Y:S01]  /*155f0*/  LOP3.LUT R150, R43, UR10, R40, 0x96, !PT ;  /* 0x0000000a2b967c12 */ /* 0x000fe2000f8e9628 */
[----:B------:R-:W5:Y:S01]  /*15600*/  LDSM.16.MT88.4 R44, [R205+0x4800] ;  /* 0x00480000cd2c783b */ /* 0x000f620000004200 */
[----:B------:R-:W-:Y:S01]  /*15610*/  LOP3.LUT R40, R182, 0xffff, RZ, 0xc0, !PT ;  /* 0x0000ffffb6287812 */ /* 0x000fe200078ec0ff */
[----:B------:R-:W-:Y:S01]  /*15620*/  IMAD.WIDE.U32 R144, R144, -0x326172a9, RZ ;  /* 0xcd9e8d5790907825 */ /* 0x000fe200078e00ff */
[----:B------:R-:W-:Y:S01]  /*15630*/  MUFU.EX2 R191, R52 ;  /* 0x0000003400bf7308 */ /* 0x000fe20000000800 */
[----:B------:R-:W-:Y:S01]  /*15640*/  LOP3.LUT R43, R182, 0xff, RZ, 0xc0, !PT ;  /* 0x000000ffb62b7812 */ /* 0x000fe200078ec0ff */
[C---:B------:R-:W-:Y:S02]  /*15650*/  HMMA.16816.F32 R24, R48.reuse, R140, R24 ;  /* 0x0000008c3018723c */ /* 0x040fe40000001818 */
[----:B------:R-:W-:Y:S01]  /*15660*/  SHF.R.U32.HI R40, RZ, 0x8, R40 ;  /* 0x00000008ff287819 */ /* 0x000fe20000011628 */
[--C-:B------:R-:W-:Y:S01]  /*15670*/  FFMA.FTZ R124, R124, c[0x0][0x23c], -R135.reuse ;  /* 0x00008f007c7c7a23 */ /* 0x100fe20000010887 */
[----:B--2---:R-:W-:Y:S01]  /*15680*/  LOP3.LUT R64, R145, UR11, R178, 0x96, !PT ;  /* 0x0000000b91407c12 */ /* 0x004fe2000f8e96b2 */
[----:B------:R-:W-:Y:S01]  /*15690*/  FFMA.FTZ R135, R125, c[0x0][0x23c], -R135 ;  /* 0x00008f007d877a23 */ /* 0x000fe20000010887 */
[----:B------:R-:W-:Y:S01]  /*156a0*/  PRMT R145, R43, 0x5410, R40 ;  /* 0x000054102b917816 */ /* 0x000fe20000000028 */
[----:B------:R-:W-:Y:S01]  /*156b0*/  FFMA.FTZ R122, R122, c[0x0][0x23c], -R176 ;  /* 0x00008f007a7a7a23 */ /* 0x000fe200000108b0 */
[----:B------:R-:W2:Y:S01]  /*156c0*/  MUFU.EX2 R190, R53 ;  /* 0x0000003500be7308 */ /* 0x000ea20000000800 */
[----:B------:R-:W-:Y:S01]  /*156d0*/  LOP3.LUT R41, R147, 0xff, RZ, 0xc0, !PT ;  /* 0x000000ff93297812 */ /* 0x000fe200078ec0ff */
[-C--:B------:R-:W-:Y:S02]  /*156e0*/  HMMA.16816.F32 R28, R48, R142.reuse, R28 ;  /* 0x0000008e301c723c */ /* 0x080fe4000000181c */
[----:B------:R-:W-:Y:S01]  /*156f0*/  LOP3.LUT R40, R146, 0xffff, RZ, 0xc0, !PT ;  /* 0x0000ffff92287812 */ /* 0x000fe200078ec0ff */
[----:B----4-:R-:W-:Y:S01]  /*15700*/  IMAD.WIDE.U32 R64, R64, -0x2daee0ad, RZ ;  /* 0xd2511f5340407825 */ /* 0x010fe200078e00ff */
[----:B------:R-:W-:Y:S02]  /*15710*/  PRMT R149, R41, 0x5410, R149 ;  /* 0x0000541029957816 */ /* 0x000fe40000000095 */
[----:B------:R-:W-:Y:S01]  /*15720*/  LOP3.LUT R43, R146, 0xff, RZ, 0xc0, !PT ;  /* 0x000000ff922b7812 */ /* 0x000fe200078ec0ff */
[--C-:B------:R-:W-:Y:S01]  /*15730*/  HSET2.LE.AND R50, R148, R220.reuse, PT ;  /* 0x000000dc94327233 */ /* 0x100fe20003803000 */
[----:B------:R-:W-:Y:S01]  /*15740*/  MUFU.EX2 R189, R54 ;  /* 0x0000003600bd7308 */ /* 0x000fe20000000800 */
[----:B------:R-:W-:Y:S01]  /*15750*/  SHF.R.U32.HI R40, RZ, 0x8, R40 ;  /* 0x00000008ff287819 */ /* 0x000fe20000011628 */
[----:B------:R-:W-:Y:S02]  /*15760*/  HMMA.16816.F32 R32, R36, R142, R32 ;  /* 0x0000008e2420723c */ /* 0x000fe40000001820 */
[----:B------:R-:W-:Y:S01]  /*15770*/  SHF.R.U32.HI R41, RZ, 0x10, R182 ;  /* 0x00000010ff297819 */ /* 0x000fe200000116b6 */
[--C-:B------:R-:W-:Y:S01]  /*15780*/  HSET2.LE.AND R51, R149, R220.reuse, PT ;  /* 0x000000dc95337233 */ /* 0x100fe20003803000 */
[----:B------:R-:W-:Y:S01]  /*15790*/  LOP3.LUT R147, R65, UR8, R42, 0x96, !PT ;  /* 0x0000000841937c12 */ /* 0x000fe2000f8e962a */
[--C-:B------:R-:W-:Y:S01]  /*157a0*/  HSET2.LE.AND R42, R151, R220.reuse, PT ;  /* 0x000000dc972a7233 */ /* 0x100fe20003803000 */
[----:B------:R-:W-:Y:S01]  /*157b0*/  PRMT R65, R43, 0x5410, R40 ;  /* 0x000054102b417816 */ /* 0x000fe20000000028 */
[--C-:B------:R-:W-:Y:S01]  /*157c0*/  HSET2.LE.AND R43, R152, R220.reuse, PT ;  /* 0x000000dc982b7233 */ /* 0x100fe20003803000 */
[----:B------:R4:W2:Y:S01]  /*157d0*/  MUFU.EX2 R188, R55 ;  /* 0x0000003700bc7308 */ /* 0x0008a20000000800 */
[----:B------:R-:W-:Y:S03]  /*157e0*/  SHF.R.U32.HI R40, RZ, 0x10, R146 ;  /* 0x00000010ff287819 */ /* 0x000fe60000011692 */
[----:B------:R-:W-:Y:S01]  /*157f0*/  SHF.R.U32.HI R182, RZ, 0x18, R182 ;  /* 0x00000018ffb67819 */ /* 0x000fe200000116b6 */
[----:B-1----:R-:W-:Y:S01]  /*15800*/  IMAD.WIDE.U32 R66, R150, -0x326172a9, RZ ;  /* 0xcd9e8d5796427825 */ /* 0x002fe200078e00ff */
[----:B------:R-:W-:Y:S02]  /*15810*/  LOP3.LUT R41, R41, 0xff, RZ, 0xc0, !PT ;  /* 0x000000ff29297812 */ /* 0x000fe400078ec0ff */
[----:B------:R-:W-:Y:S01]  /*15820*/  SHF.R.U32.HI R146, RZ, 0x18, R146 ;  /* 0x00000018ff927819 */ /* 0x000fe20000011692 */
[----:B------:R-:W-:Y:S01]  /*15830*/  FFMA.FTZ R123, R123, c[0x0][0x23c], -R176 ;  /* 0x00008f007b7b7a23 */ /* 0x000fe200000108b0 */
[----:B------:R-:W-:Y:S01]  /*15840*/  MUFU.EX2 R187, R60 ;  /* 0x0000003c00bb7308 */ /* 0x000fe20000000800 */
[----:B------:R-:W-:Y:S01]  /*15850*/  PRMT R182, R41, 0x5410, R182 ;  /* 0x0000541029b67816 */ /* 0x000fe200000000b6 */
[--C-:B------:R-:W-:Y:S01]  /*15860*/  FFMA.FTZ R126, R126, c[0x0][0x23c], -R176.reuse ;  /* 0x00008f007e7e7a23 */ /* 0x100fe200000108b0 */
[----:B------:R-:W-:Y:S01]  /*15870*/  LOP3.LUT R41, R40, 0xff, RZ, 0xc0, !PT ;  /* 0x000000ff28297812 */ /* 0x000fe200078ec0ff */
[----:B------:R-:W-:Y:S01]  /*15880*/  FFMA.FTZ R176, R127, c[0x0][0x23c], -R176 ;  /* 0x00008f007fb07a23 */ /* 0x000fe200000108b0 */
[----:B------:R-:W-:Y:S01]  /*15890*/  F2FP.PACK_AB R40, R242, R246 ;  /* 0x000000f6f228723e */ /* 0x000fe200000000ff */
[--C-:B------:R-:W-:Y:S01]  /*158a0*/  FFMA.FTZ R70, R70, c[0x0][0x23c], -R133.reuse ;  /* 0x00008f0046467a23 */ /* 0x100fe20000010885 */
[----:B------:R-:W-:Y:S01]  /*158b0*/  PRMT R146, R41, 0x5410, R146 ;  /* 0x0000541029927816 */ /* 0x000fe20000000092 */
[--C-:B------:R-:W-:Y:S01]  /*158c0*/  HSET2.LE.AND R41, R145, R220.reuse, PT ;  /* 0x000000dc91297233 */ /* 0x100fe20003803000 */
[----:B------:R-:W-:Y:S01]  /*158d0*/  LOP3.LUT R42, R42, R40, RZ, 0xc0, !PT ;  /* 0x000000282a2a7212 */ /* 0x000fe200078ec0ff */
[----:B------:R1:W-:Y:S01]  /*158e0*/  MUFU.EX2 R185, R62 ;  /* 0x0000003e00b97308 */ /* 0x0003e20000000800 */
[----:B------:R-:W-:Y:S01]  /*158f0*/  F2FP.PACK_AB R40, R236, R238 ;  /* 0x000000eeec28723e */ /* 0x000fe200000000ff */
[--C-:B------:R-:W-:Y:S01]  /*15900*/  HSET2.LE.AND R38, R146, R220.reuse, PT ;  /* 0x000000dc92267233 */ /* 0x100fe20003803000 */
[----:B------:R-:W-:Y:S01]  /*15910*/  F2FP.PACK_AB R48, R234, R230 ;  /* 0x000000e6ea30723e */ /* 0x000fe200000000ff */
[----:B----4-:R-:W-:Y:S01]  /*15920*/  IMAD.WIDE.U32 R54, R147, -0x326172a9, RZ ;  /* 0xcd9e8d5793367825 */ /* 0x010fe200078e00ff */
[----:B------:R-:W-:Y:S02]  /*15930*/  LOP3.LUT R43, R43, R40, RZ, 0xc0, !PT ;  /* 0x000000282b2b7212 */ /* 0x000fe400078ec0ff */
[----:B------:R-:W-:Y:S01]  /*15940*/  LOP3.LUT R40, R41, R48, RZ, 0xc0, !PT ;  /* 0x0000003029287212 */ /* 0x000fe200078ec0ff */
[--C-:B------:R-:W-:Y:S01]  /*15950*/  HSET2.LE.AND R41, R182, R220.reuse, PT ;  /* 0x000000dcb6297233 */ /* 0x100fe20003803000 */
[----:B------:R-:W-:Y:S01]  /*15960*/  F2FP.PACK_AB R48, R233, R221 ;  /* 0x000000dde930723e */ /* 0x000fe200000000ff */
[----:B------:R4:W1:Y:S01]  /*15970*/  MUFU.EX2 R186, R61 ;  /* 0x0000003d00ba7308 */ /* 0x0008620000000800 */
[----:B------:R-:W-:Y:S01]  /*15980*/  F2FP.PACK_AB R49, R231, R232 ;  /* 0x000000e8e731723e */ /* 0x000fe200000000ff */
[--C-:B------:R-:W-:Y:S01]  /*15990*/  FFMA.FTZ R71, R71, c[0x0][0x23c], -R133.reuse ;  /* 0x00008f0047477a23 */ /* 0x100fe20000010885 */
[----:B------:R-:W-:Y:S01]  /*159a0*/  LOP3.LUT R41, R41, R48, RZ, 0xc0, !PT ;  /* 0x0000003029297212 */ /* 0x000fe200078ec0ff */
[--C-:B------:R-:W-:Y:S01]  /*159b0*/  HSET2.LE.AND R48, R65, R220.reuse, PT ;  /* 0x000000dc41307233 */ /* 0x100fe20003803000 */
[----:B------:R-:W-:Y:S01]  /*159c0*/  F2FP.PACK_AB R36, R202, R203 ;  /* 0x000000cbca24723e */ /* 0x000fe200000000ff */
[--C-:B------:R-:W-:Y:S01]  /*159d0*/  FFMA.FTZ R83, R83, c[0x0][0x23c], -R133.reuse ;  /* 0x00008f0053537a23 */ /* 0x100fe20000010885 */
[----:B------:R-:W-:Y:S01]  /*159e0*/  F2FP.PACK_AB R37, R200, R201 ;  /* 0x000000c9c825723e */ /* 0x000fe200000000ff */
[--C-:B------:R-:W-:Y:S01]  /*159f0*/  FFMA.FTZ R86, R86, c[0x0][0x23c], -R133.reuse ;  /* 0x00008f0056567a23 */ /* 0x100fe20000010885 */
[----:B------:R-:W-:Y:S01]  /*15a00*/  LOP3.LUT R50, R50, R49, RZ, 0xc0, !PT ;  /* 0x0000003132327212 */ /* 0x000fe200078ec0ff */
[----:B------:R-:W-:Y:S01]  /*15a10*/  MUFU.EX2 R182, R56 ;  /* 0x0000003800b67308 */ /* 0x000fe20000000800 */
[----:B------:R-:W-:Y:S01]  /*15a20*/  F2FP.PACK_AB R49, R196, R197 ;  /* 0x000000c5c431723e */ /* 0x000fe200000000ff */
[-C--:B-----5:R-:W-:Y:S01]  /*15a30*/  HMMA.16816.F32 R4, R40, R44.reuse, R4 ;  /* 0x0000002c2804723c */ /* 0x0a0fe20000001804 */
[----:B------:R-:W-:Y:S01]  /*15a40*/  LOP3.LUT R51, R51, R36, RZ, 0xc0, !PT ;  /* 0x0000002433337212 */ /* 0x000fe200078ec0ff */
[--C-:B------:R-:W-:Y:S01]  /*15a50*/  FFMA.FTZ R87, R87, c[0x0][0x23c], -R133.reuse ;  /* 0x00008f0057577a23 */ /* 0x100fe20000010885 */
[----:B------:R-:W-:Y:S01]  /*15a60*/  LOP3.LUT R48, R48, R37, RZ, 0xc0, !PT ;  /* 0x0000002530307212 */ /* 0x000fe200078ec0ff */
[--C-:B------:R-:W-:Y:S01]  /*15a70*/  FFMA.FTZ R114, R114, c[0x0][0x23c], -R133.reuse ;  /* 0x00008f0072727a23 */ /* 0x100fe20000010885 */
[----:B------:R-:W-:Y:S01]  /*15a80*/  LOP3.LUT R49, R38, R49, RZ, 0xc0, !PT ;  /* 0x0000003126317212 */ /* 0x000fe200078ec0ff */
[--C-:B------:R-:W-:Y:S01]  /*15a90*/  FFMA.FTZ R115, R115, c[0x0][0x23c], -R133.reuse ;  /* 0x00008f0073737a23 */ /* 0x100fe20000010885 */
[----:B------:R-:W-:Y:S01]  /*15aa0*/  LOP3.LUT R140, R67, UR9, R144, 0x96, !PT ;  /* 0x00000009438c7c12 */ /* 0x000fe2000f8e9690 */
[----:B------:R-:W-:Y:S01]  /*15ab0*/  MUFU.EX2 R174, R57 ;  /* 0x0000003900ae7308 */ /* 0x000fe20000000800 */
[----:B------:R-:W5:Y:S03]  /*15ac0*/  LDSM.16.MT88.4 R36, [R206+0x4800] ;  /* 0x00480000ce24783b */ /* 0x000f660000004200 */
[----:B------:R-:W-:Y:S01]  /*15ad0*/  IMAD.WIDE.U32 R140, R140, -0x2daee0ad, RZ ;  /* 0xd2511f538c8c7825 */ /* 0x000fe200078e00ff */
[C---:B------:R-:W-:Y:S01]  /*15ae0*/  HMMA.16816.F32 R8, R48.reuse, R44, R8 ;  /* 0x0000002c3008723c */ /* 0x040fe20000001808 */
[----:B------:R-:W-:Y:S02]  /*15af0*/  LOP3.LUT R66, R55, UR7, R66, 0x96, !PT ;  /* 0x0000000737427c12 */ /* 0x000fe4000f8e9642 */
[--C-:B------:R-:W-:Y:S01]  /*15b00*/  FFMA.FTZ R118, R118, c[0x0][0x23c], -R133.reuse ;  /* 0x00008f0076767a23 */ /* 0x100fe20000010885 */
[----:B------:R-:W-:Y:S01]  /*15b10*/  LOP3.LUT R52, R141, UR6, R64, 0x96, !PT ;  /* 0x000000068d347c12 */ /* 0x000fe2000f8e9640 */
[----:B------:R-:W-:Y:S01]  /*15b20*/  MUFU.EX2 R177, R80 ;  /* 0x0000005000b17308 */ /* 0x000fe20000000800 */
[----:B------:R-:W-:Y:S02]  /*15b30*/  FFMA.FTZ R133, R119, c[0x0][0x23c], -R133 ;  /* 0x00008f0077857a23 */ /* 0x000fe40000010885 */
[----:B------:R-:W-:Y:S01]  /*15b40*/  IMAD.WIDE.U32 R44, R198, -0x2daee0ad, RZ ;  /* 0xd2511f53c62c7825 */ /* 0x000fe200078e00ff */
[-C--:B------:R-:W-:Y:S03]  /*15b50*/  HMMA.16816.F32 R12, R48, R46.reuse, R12 ;  /* 0x0000002e300c723c */ /* 0x080fe6000000180c */
[----:B------:R-:W-:Y:S01]  /*15b60*/  IMAD.WIDE.U32 R52, R52, -0x326172a9, RZ ;  /* 0xcd9e8d5734347825 */ /* 0x000fe200078e00ff */
[C---:B-1----:R-:W-:Y:S02]  /*15b70*/  LOP3.LUT R62, R44.reuse, 0xffff, RZ, 0xc0, !PT ;  /* 0x0000ffff2c3e7812 */ /* 0x042fe400078ec0ff */
[----:B------:R-:W-:Y:S01]  /*15b80*/  MUFU.EX2 R172, R58 ;  /* 0x0000003a00ac7308 */ /* 0x000fe20000000800 */
[----:B------:R-:W-:Y:S01]  /*15b90*/  LOP3.LUT R141, R44, 0xff, RZ, 0xc0, !PT ;  /* 0x000000ff2c8d7812 */ /* 0x000fe200078ec0ff */
[C---:B------:R-:W-:Y:S01]  /*15ba0*/  HMMA.16816.F32 R16, R40.reuse, R46, R16 ;  /* 0x0000002e2810723c */ /* 0x040fe20000001810 */
[----:B------:R-:W-:Y:S03]  /*15bb0*/  LOP3.LUT R60, R53, UR17, R54, 0x96, !PT ;  /* 0x00000011353c7c12 */ /* 0x000fe6000f8e9636 */
[----:B------:R-:W-:Y:S01]  /*15bc0*/  LOP3.LUT R54, R45, UR16, R192, 0x96, !PT ;  /* 0x000000102d367c12 */ /* 0x000fe2000f8e96c0 */
[----:B------:R-:W-:Y:S01]  /*15bd0*/  IMAD.MOV.U32 R192, RZ, RZ, R184 ;  /* 0x000000ffffc07224 */ /* 0x000fe200078e00b8 */
[----:B------:R-:W-:Y:S01]  /*15be0*/  LOP3.LUT R67, R52, 0xff, RZ, 0xc0, !PT ;  /* 0x000000ff34437812 */ /* 0x000fe200078ec0ff */
[----:B------:R-:W-:Y:S01]  /*15bf0*/  IMAD.MOV.U32 R198, RZ, RZ, R183 ;  /* 0x000000ffffc67224 */ /* 0x000fe200078e00b7 */
[----:B------:R1:W1:Y:S01]  /*15c00*/  MUFU.EX2 R184, R63 ;  /* 0x0000003f00b87308 */ /* 0x0002620000000800 */
[--C-:B------:R-:W-:Y:S03]  /*15c10*/  SHF.R.U32.HI R144, RZ, 0x10, R44.reuse ;  /* 0x00000010ff907819 */ /* 0x100fe6000001162c */
[----:B------:R-:W-:Y:S01]  /*15c20*/  SHF.R.U32.HI R145, RZ, 0x18, R44 ;  /* 0x00000018ff917819 */ /* 0x000fe2000001162c */
[----:B------:R-:W-:Y:S01]  /*15c30*/  IMAD.WIDE.U32 R44, R66, -0x2daee0ad, RZ ;  /* 0xd2511f53422c7825 */ /* 0x000fe200078e00ff */
[----:B----4-:R-:W-:Y:S02]  /*15c40*/  LOP3.LUT R61, R52, 0xffff, RZ, 0xc0, !PT ;  /* 0x0000ffff343d7812 */ /* 0x010fe400078ec0ff */
[--C-:B------:R-:W-:Y:S02]  /*15c50*/  SHF.R.U32.HI R65, RZ, 0x18, R52.reuse ;  /* 0x00000018ff417819 */ /* 0x100fe40000011634 */
[----:B------:R-:W-:Y:S01]  /*15c60*/  MUFU.EX2 R183, R81 ;  /* 0x0000005100b77308 */ /* 0x000fe20000000800 */
[----:B------:R-:W-:Y:S01]  /*15c70*/  SHF.R.U32.HI R64, RZ, 0x10, R52 ;  /* 0x00000010ff407819 */ /* 0x000fe20000011634 */
[-C--:B-----5:R-:W-:Y:S01]  /*15c80*/  HMMA.16816.F32 R20, R40, R36.reuse, R20 ;  /* 0x000000242814723c */ /* 0x0a0fe20000001814 */
[----:B------:R-:W-:Y:S01]  /*15c90*/  LOP3.LUT R140, R45, UR16, R140, 0x96, !PT ;  /* 0x000000102d8c7c12 */ /* 0x000fe2000f8e968c */
[----:B------:R-:W-:Y:S01]  /*15ca0*/  IMAD.WIDE.U32 R52, R153, -0x2daee0ad, RZ ;  /* 0xd2511f5399347825 */ /* 0x000fe200078e00ff */
[----:B------:R-:W-:Y:S02]  /*15cb0*/  LOP3.LUT R146, R44, 0xffff, RZ, 0xc0, !PT ;  /* 0x0000ffff2c927812 */ /* 0x000fe400078ec0ff */
[----:B------:R-:W-:Y:S01]  /*15cc0*/  LOP3.LUT R45, R157, UR15, R226, 0x96, !PT ;  /* 0x0000000f9d2d7c12 */ /* 0x000fe2000f8e96e2 */
[----:B------:R-:W-:Y:S01]  /*15cd0*/  IMAD.MOV.U32 R153, RZ, RZ, R161 ;  /* 0x000000ffff997224 */ /* 0x000fe200078e00a1 */
[----:B------:R-:W-:Y:S01]  /*15ce0*/  LOP3.LUT R55, R53, UR16, R154, 0x96, !PT ;  /* 0x0000001035377c12 */ /* 0x000fe2000f8e969a */
[----:B------:R-:W-:Y:S01]  /*15cf0*/  MUFU.EX2 R161, R68 ;  /* 0x0000004400a17308 */ /* 0x000fe20000000800 */
[----:B------:R-:W-:Y:S01]  /*15d00*/  SHF.R.U32.HI R66, RZ, 0x10, R52 ;  /* 0x00000010ff427819 */ /* 0x000fe20000011634 */
[C---:B------:R-:W-:Y:S02]  /*15d10*/  HMMA.16816.F32 R24, R48.reuse, R36, R24 ;  /* 0x000000243018723c */ /* 0x040fe40000001818 */
[C---:B-1----:R-:W-:Y:S01]  /*15d20*/  LOP3.LUT R63, R52.reuse, 0xffff, RZ, 0xc0, !PT ;  /* 0x0000ffff343f7812 */ /* 0x042fe200078ec0ff */
[----:B------:R-:W-:Y:S01]  /*15d30*/  IMAD.MOV.U32 R154, RZ, RZ, R162 ;  /* 0x000000ffff9a7224 */ /* 0x000fe200078e00a2 */
[----:B------:R-:W-:Y:S02]  /*15d40*/  LOP3.LUT R143, R52, 0xff, RZ, 0xc0, !PT ;  /* 0x000000ff348f7812 */ /* 0x000fe400078ec0ff */
[----:B------:R-:W-:Y:S01]  /*15d50*/  SHF.R.U32.HI R142, RZ, 0x18, R52 ;  /* 0x00000018ff8e7819 */ /* 0x000fe20000011634 */
[----:B------:R-:W-:Y:S01]  /*15d60*/  IMAD.WIDE.U32 R52, R45, -0x2daee0ad, RZ ;  /* 0xd2511f532d347825 */ /* 0x000fe200078e00ff */
[----:B------:R1:W-:Y:S01]  /*15d70*/  MUFU.EX2 R162, R69 ;  /* 0x0000004500a27308 */ /* 0x0003e20000000800 */
[--C-:B------:R-:W-:Y:S01]  /*15d80*/  SHF.R.U32.HI R148, RZ, 0x10, R44.reuse ;  /* 0x00000010ff947819 */ /* 0x100fe2000001162c */
[-C--:B------:R-:W-:Y:S02]  /*15d90*/  HMMA.16816.F32 R28, R48, R38.reuse, R28 ;  /* 0x00000026301c723c */ /* 0x080fe4000000181c */
[----:B------:R-:W-:Y:S02]  /*15da0*/  LOP3.LUT R149, R44, 0xff, RZ, 0xc0, !PT ;  /* 0x000000ff2c957812 */ /* 0x000fe400078ec0ff */
[----:B------:R-:W-:Y:S02]  /*15db0*/  SHF.R.U32.HI R147, RZ, 0x18, R44 ;  /* 0x00000018ff937819 */ /* 0x000fe4000001162c */
[----:B------:R-:W-:Y:S02]  /*15dc0*/  LOP3.LUT R44, R64, 0xff, RZ, 0xc0, !PT ;  /* 0x000000ff402c7812 */ /* 0x000fe400078ec0ff */
[----:B------:R-:W-:Y:S01]  /*15dd0*/  LOP3.LUT R45, R53, UR12, R222, 0x96, !PT ;  /* 0x0000000c352d7c12 */ /* 0x000fe2000f8e96de */
[----:B------:R-:W-:Y:S01]  /*15de0*/  MUFU.EX2 R157, R78 ;  /* 0x0000004e009d7308 */ /* 0x000fe20000000800 */
[----:B------:R-:W-:Y:S01]  /*15df0*/  HMMA.16816.F32 R32, R40, R38, R32 ;  /* 0x000000262820723c */ /* 0x000fe20000001820 */
[----:B------:R-:W4:Y:S01]  /*15e00*/  LDSM.16.MT88.4 R40, [R205+0x4c00] ;  /* 0x004c0000cd28783b */ /* 0x000f220000004200 */
[----:B------:R-:W-:Y:S01]  /*15e10*/  LOP3.LUT R46, R181, UR13, R156, 0x96, !PT ;  /* 0x0000000db52e7c12 */ /* 0x000fe2000f8e969c */
[----:B------:R-:W-:Y:S01]  /*15e20*/  IMAD.WIDE.U32 R56, R45, -0x326172a9, RZ ;  /* 0xcd9e8d572d387825 */ /* 0x000fe200078e00ff */
[----:B------:R-:W-:Y:S02]  /*15e30*/  PRMT R152, R44, 0x5410, R65 ;  /* 0x000054102c987816 */ /* 0x000fe40000000041 */
[----:B------:R-:W-:Y:S01]  /*15e40*/  LOP3.LUT R44, R60, 0xffff, RZ, 0xc0, !PT ;  /* 0x0000ffff3c2c7812 */ /* 0x000fe200078ec0ff */
[----:B------:R-:W-:Y:S01]  /*15e50*/  IMAD.WIDE.U32 R36, R46, -0x2daee0ad, RZ ;  /* 0xd2511f532e247825 */ /* 0x000fe200078e00ff */
[----:B------:R-:W-:Y:S01]  /*15e60*/  LOP3.LUT R46, R60, 0xff, RZ, 0xc0, !PT ;  /* 0x000000ff3c2e7812 */ /* 0x000fe200078ec0ff */
[----:B------:R-:W-:Y:S03]  /*15e70*/  MUFU.EX2 R156, R79 ;  /* 0x0000004f009c7308 */ /* 0x000fe60000000800 */
[----:B------:R-:W-:Y:S01]  /*15e80*/  SHF.R.U32.HI R44, RZ, 0x8, R44 ;  /* 0x00000008ff2c7819 */ /* 0x000fe2000001162c */
[----:B-1----:R-:W-:Y:S01]  /*15e90*/  IMAD.MOV.U32 R69, RZ, RZ, R154 ;  /* 0x000000ffff457224 */ /* 0x002fe200078e009a */
[----:B------:R-:W-:Y:S01]  /*15ea0*/  SHF.R.U32.HI R47, RZ, 0x8, R61 ;  /* 0x00000008ff2f7819 */ /* 0x000fe2000001163d */
[----:B------:R-:W-:Y:S01]  /*15eb0*/  IMAD.MOV.U32 R154, RZ, RZ, R198 ;  /* 0x000000ffff9a7224 */ /* 0x000fe200078e00c6 */
[----:B------:R-:W-:Y:S01]  /*15ec0*/  PRMT R150, R46, 0x5410, R44 ;  /* 0x000054102e967816 */ /* 0x000fe2000000002c */
[----:B------:R-:W-:Y:S01]  /*15ed0*/  IMAD.MOV.U32 R61, RZ, RZ, R163 ;  /* 0x000000ffff3d7224 */ /* 0x000fe200078e00a3 */
[----:B------:R-:W-:Y:S01]  /*15ee0*/  LOP3.LUT R44, R57, UR11, R180, 0x96, !PT ;  /* 0x0000000b392c7c12 */ /* 0x000fe2000f8e96b4 */
[----:B------:R-:W-:Y:S01]  /*15ef0*/  MUFU.EX2 R104, R104 ;  /* 0x0000006800687308 */ /* 0x000fe20000000800 */
[----:B------:R-:W-:Y:S01]  /*15f00*/  PRMT R151, R67, 0x5410, R47 ;  /* 0x0000541043977816 */ /* 0x000fe2000000002f */
[----:B------:R-:W-:Y:S01]  /*15f10*/  IMAD.MOV.U32 R198, RZ, RZ, R160 ;  /* 0x000000ffffc67224 */ /* 0x000fe200078e00a0 */
[----:B------:R-:W-:Y:S01]  /*15f20*/  LOP3.LUT R47, R37, UR10, R52, 0x96, !PT ;  /* 0x0000000a252f7c12 */ /* 0x000fe2000f8e9634 */
[----:B------:R-:W-:Y:S01]  /*15f30*/  IMAD.WIDE.U32 R44, R44, -0x2daee0ad, RZ ;  /* 0xd2511f532c2c7825 */ /* 0x000fe200078e00ff */
[----:B------:R-:W-:Y:S02]  /*15f40*/  SHF.R.U32.HI R37, RZ, 0x8, R62 ;  /* 0x00000008ff257819 */ /* 0x000fe4000001163e */
[----:B------:R-:W-:Y:S01]  /*15f50*/  LOP3.LUT R48, R54, 0xff, RZ, 0xc0, !PT ;  /* 0x000000ff36307812 */ /* 0x000fe200078ec0ff */
[----:B------:R-:W-:Y:S01]  /*15f60*/  IMAD.MOV.U32 R62, RZ, RZ, R175 ;  /* 0x000000ffff3e7224 */ /* 0x000fe200078e00af */
[----:B------:R-:W-:Y:S01]  /*15f70*/  PRMT R141, R141, 0x5410, R37 ;  /* 0x000054108d8d7816 */ /* 0x000fe20000000025 */
[----:B------:R-:W-:Y:S01]  /*15f80*/  MUFU.EX2 R105, R105 ;  /* 0x0000006900697308 */ /* 0x000fe20000000800 */
[----:B------:R-:W-:Y:S01]  /*15f90*/  LOP3.LUT R52, R45, UR8, R36, 0x96, !PT ;  /* 0x000000082d347c12 */ /* 0x000fe2000f8e9624 */
[----:B------:R-:W-:Y:S02]  /*15fa0*/  IMAD.WIDE.U32 R36, R47, -0x326172a9, RZ ;  /* 0xcd9e8d572f247825 */ /* 0x000fe400078e00ff */
[--C-:B------:R-:W-:Y:S02]  /*15fb0*/  HSET2.LE.AND R38, R141, R220.reuse, PT ;  /* 0x000000dc8d267233 */ /* 0x100fe40003803000 */
[----:B------:R-:W-:Y:S01]  /*15fc0*/  IMAD.MOV.U32 R141, RZ, RZ, R192 ;  /* 0x000000ffff8d7224 */ /* 0x000fe200078e00c0 */
[----:B------:R-:W-:Y:S01]  /*15fd0*/  LOP3.LUT R46, R37, UR9, R56, 0x96, !PT ;  /* 0x00000009252e7c12 */ /* 0x000fe2000f8e9638 */
[----:B------:R-:W-:Y:S02]  /*15fe0*/  IMAD.WIDE.U32 R52, R52, -0x326172a9, RZ ;  /* 0xcd9e8d5734347825 */ /* 0x000fe400078e00ff */
[----:B------:R1:W-:Y:S02]  /*15ff0*/  MUFU.EX2 R160, R70 ;  /* 0x0000004600a07308 */ /* 0x0003e40000000800 */
[----:B------:R-:W-:Y:S01]  /*16000*/  IMAD.WIDE.U32 R46, R46, -0x2daee0ad, RZ ;  /* 0xd2511f532e2e7825 */ /* 0x000fe200078e00ff */
[----:B------:R-:W-:Y:S03]  /*16010*/  LOP3.LUT R45, R53, UR7, R36, 0x96, !PT ;  /* 0x00000007352d7c12 */ /* 0x000fe6000f8e9624 */
[----:B------:R-:W-:Y:S01]  /*16020*/  IMAD.MOV.U32 R192, RZ, RZ, R168 ;  /* 0x000000ffffc07224 */ /* 0x000fe200078e00a8 */
[----:B------:R-:W-:Y:S02]  /*16030*/  LOP3.LUT R37, R47, UR6, R44, 0x96, !PT ;  /* 0x000000062f257c12 */ /* 0x000fe4000f8e962c */
[----:B------:R-:W-:Y:S01]  /*16040*/  LOP3.LUT R47, R144, 0xff, RZ, 0xc0, !PT ;  /* 0x000000ff902f7812 */ /* 0x000fe200078ec0ff */
[----:B------:R-:W5:Y:S02]  /*16050*/  MUFU.EX2 R163, R59 ;  /* 0x0000003b00a37308 */ /* 0x000f640000000800 */
[----:B------:R-:W-:Y:S01]  /*16060*/  IMAD.WIDE.U32 R36, R37, -0x326172a9, RZ ;  /* 0xcd9e8d5725247825 */ /* 0x000fe200078e00ff */
[----:B------:R-:W-:Y:S02]  /*16070*/  PRMT R53, R47, 0x5410, R145 ;  /* 0x000054102f357816 */ /* 0x000fe40000000091 */
[----:B------:R-:W-:Y:S01]  /*16080*/  SHF.R.U32.HI R47, RZ, 0x10, R54 ;  /* 0x00000010ff2f7819 */ /* 0x000fe20000011636 */
[----:B------:R-:W-:Y:S01]  /*16090*/  IMAD.MOV.U32 R145, RZ, RZ, R158 ;  /* 0x000000ffff917224 */ /* 0x000fe200078e009e */
[----:B------:R-:W-:Y:S01]  /*160a0*/  LOP3.LUT R52, R37, UR17, R52, 0x96, !PT ;  /* 0x0000001125347c12 */ /* 0x000fe2000f8e9634 */
[--C-:B------:R-:W-:Y:S01]  /*160b0*/  HSET2.LE.AND R39, R53, R220.reuse, PT ;  /* 0x000000dc35277233 */ /* 0x100fe20003803000 */
[C---:B------:R-:W-:Y:S01]  /*160c0*/  LOP3.LUT R37, R36.reuse, 0xffff, RZ, 0xc0, !PT ;  /* 0x0000ffff24257812 */ /* 0x040fe200078ec0ff */
[----:B------:R-:W-:Y:S01]  /*160d0*/  MUFU.EX2 R110, R110 ;  /* 0x0000006e006e7308 */ /* 0x000fe20000000800 */
[----:B------:R-:W-:Y:S02]  /*160e0*/  LOP3.LUT R44, R36, 0xff, RZ, 0xc0, !PT ;  /* 0x000000ff242c7812 */ /* 0x000fe400078ec0ff */
[----:B------:R-:W-:Y:S01]  /*160f0*/  SHF.R.U32.HI R37, RZ, 0x8, R37 ;  /* 0x00000008ff257819 */ /* 0x000fe20000011625 */
[----:B-1----:R-:W-:Y:S01]  /*16100*/  IMAD.MOV.U32 R70, RZ, RZ, R159 ;  /* 0x000000ffff467224 */ /* 0x002fe200078e009f */
[----:B------:R-:W-:Y:S02]  /*16110*/  LOP3.LUT R51, R52, 0xff, RZ, 0xc0, !PT ;  /* 0x000000ff34337812 */ /* 0x000fe400078ec0ff */
[----:B------:R-:W-:Y:S02]  /*16120*/  PRMT R80, R44, 0x5410, R37 ;  /* 0x000054102c507816 */ /* 0x000fe40000000025 */
[--C-:B------:R-:W-:Y:S01]  /*16130*/  SHF.R.U32.HI R44, RZ, 0x10, R36.reuse ;  /* 0x00000010ff2c7819 */ /* 0x100fe20000011624 */
[----:B------:R1:W-:Y:S01]  /*16140*/  MUFU.EX2 R159, R71 ;  /* 0x00000047009f7308 */ /* 0x0003e20000000800 */
[----:B------:R-:W-:Y:S02]  /*16150*/  SHF.R.U32.HI R37, RZ, 0x18, R36 ;  /* 0x00000018ff257819 */ /* 0x000fe40000011624 */
[----:B------:R-:W-:Y:S02]  /*16160*/  LOP3.LUT R36, R44, 0xff, RZ, 0xc0, !PT ;  /* 0x000000ff2c247812 */ /* 0x000fe400078ec0ff */
[----:B------:R-:W-:Y:S02]  /*16170*/  LOP3.LUT R44, R66, 0xff, RZ, 0xc0, !PT ;  /* 0x000000ff422c7812 */ /* 0x000fe400078ec0ff */
[----:B------:R-:W-:Y:S01]  /*16180*/  PRMT R81, R36, 0x5410, R37 ;  /* 0x0000541024517816 */ /* 0x000fe20000000025 */
[----:B------:R-:W-:Y:S01]  /*16190*/  IMAD.WIDE.U32 R36, R45, -0x2daee0ad, RZ ;  /* 0xd2511f532d247825 */ /* 0x000fe200078e00ff */
[----:B------:R-:W-:Y:S01]  /*161a0*/  SHF.R.U32.HI R45, RZ, 0x8, R63 ;  /* 0x00000008ff2d7819 */ /* 0x000fe2000001163f */
[----:B------:R-:W-:Y:S01]  /*161b0*/  MUFU.EX2 R111, R111 ;  /* 0x0000006f006f7308 */ /* 0x000fe20000000800 */
[----:B------:R-:W-:Y:S01]  /*161c0*/  PRMT R57, R44, 0x5410, R142 ;  /* 0x000054102c397816 */ /* 0x000fe2000000008e */
[----:B------:R-:W-:Y:S01]  /*161d0*/  IMAD.MOV.U32 R142, RZ, RZ, R171 ;  /* 0x000000ffff8e7224 */ /* 0x000fe200078e00ab */
[----:B------:R-:W-:Y:S02]  /*161e0*/  LOP3.LUT R44, R54, 0xffff, RZ, 0xc0, !PT ;  /* 0x0000ffff362c7812 */ /* 0x000fe400078ec0ff */
[----:B------:R-:W-:Y:S01]  /*161f0*/  PRMT R56, R143, 0x5410, R45 ;  /* 0x000054108f387816 */ /* 0x000fe2000000002d */
[----:B------:R-:W-:Y:S01]  /*16200*/  IMAD.MOV.U32 R143, RZ, RZ, R170 ;  /* 0x000000ffff8f7224 */ /* 0x000fe200078e00aa */
[----:B------:R-:W-:Y:S02]  /*16210*/  SHF.R.U32.HI R45, RZ, 0x8, R44 ;  /* 0x00000008ff2d7819 */ /* 0x000fe4000001162c */
[----:B------:R-:W-:Y:S01]  /*16220*/  LOP3.LUT R63, R37, UR16, R46, 0x96, !PT ;  /* 0x00000010253f7c12 */ /* 0x000fe2000f8e962e */
[----:B------:R-:W-:Y:S01]  /*16230*/  MUFU.EX2 R128, R128 ;  /* 0x0000008000807308 */ /* 0x000fe20000000800 */
[----:B------:R-:W-:Y:S02]  /*16240*/  LOP3.LUT R58, R36, 0xffff, RZ, 0xc0, !PT ;  /* 0x0000ffff243a7812 */ /* 0x000fe400078ec0ff */
[----:B------:R-:W-:Y:S01]  /*16250*/  LOP3.LUT R37, R55, 0xffff, RZ, 0xc0, !PT ;  /* 0x0000ffff37257812 */ /* 0x000fe200078ec0ff */
[----:B-1----:R-:W-:Y:S01]  /*16260*/  IMAD.MOV.U32 R71, RZ, RZ, R61 ;  /* 0x000000ffff477224 */ /* 0x002fe200078e003d */
[----:B------:R-:W-:Y:S02]  /*16270*/  SHF.R.U32.HI R54, RZ, 0x18, R54 ;  /* 0x00000018ff367819 */ /* 0x000fe40000011636 */
[----:B------:R-:W-:Y:S01]  /*16280*/  LOP3.LUT R44, R47, 0xff, RZ, 0xc0, !PT ;  /* 0x000000ff2f2c7812 */ /* 0x000fe200078ec0ff */
[--C-:B------:R-:W-:Y:S01]  /*16290*/  HSET2.LE.AND R47, R57, R220.reuse, PT ;  /* 0x000000dc392f7233 */ /* 0x100fe20003803000 */
[----:B------:R-:W-:Y:S01]  /*162a0*/  PRMT R45, R48, 0x5410, R45 ;  /* 0x00005410302d7816 */ /* 0x000fe2000000002d */
[----:B------:R-:W-:Y:S01]  /*162b0*/  MUFU.EX2 R129, R129 ;  /* 0x0000008100817308 */ /* 0x000fe20000000800 */
[----:B------:R-:W-:Y:S02]  /*162c0*/  LOP3.LUT R46, R55, 0xff, RZ, 0xc0, !PT ;  /* 0x000000ff372e7812 */ /* 0x000fe400078ec0ff */
[----:B------:R-:W-:Y:S02]  /*162d0*/  SHF.R.U32.HI R37, RZ, 0x8, R37 ;  /* 0x00000008ff257819 */ /* 0x000fe40000011625 */
[----:B------:R-:W-:Y:S01]  /*162e0*/  PRMT R54, R44, 0x5410, R54 ;  /* 0x000054102c367816 */ /* 0x000fe20000000036 */
[--C-:B------:R-:W-:Y:S01]  /*162f0*/  HSET2.LE.AND R44, R45, R220.reuse, PT ;  /* 0x000000dc2d2c7233 */ /* 0x100fe20003803000 */
[----:B------:R-:W-:Y:S02]  /*16300*/  PRMT R49, R46, 0x5410, R37 ;  /* 0x000054102e317816 */ /* 0x000fe40000000025 */
[----:B---3--:R-:W-:Y:S01]  /*16310*/  F2FP.PACK_AB R37, R194, R193 ;  /* 0x000000c1c225723e */ /* 0x008fe200000000ff */
[----:B------:R-:W-:Y:S01]  /*16320*/  MUFU.EX2 R131, R131 ;  /* 0x0000008300837308 */ /* 0x000fe20000000800 */
[----:B------:R-:W-:Y:S02]  /*16330*/  LOP3.LUT R59, R36, 0xff, RZ, 0xc0, !PT ;  /* 0x000000ff243b7812 */ /* 0x000fe400078ec0ff */
[--C-:B------:R-:W-:Y:S02]  /*16340*/  SHF.R.U32.HI R66, RZ, 0x10, R36.reuse ;  /* 0x00000010ff427819 */ /* 0x100fe40000011624 */
[----:B------:R-:W-:Y:S02]  /*16350*/  SHF.R.U32.HI R61, RZ, 0x18, R36 ;  /* 0x00000018ff3d7819 */ /* 0x000fe40000011624 */
[--C-:B------:R-:W-:Y:S02]  /*16360*/  SHF.R.U32.HI R46, RZ, 0x10, R55.reuse ;  /* 0x00000010ff2e7819 */ /* 0x100fe40000011637 */
[----:B------:R-:W-:Y:S01]  /*16370*/  F2FP.PACK_AB R36, R195, R199 ;  /* 0x000000c7c324723e */ /* 0x000fe200000000ff */
[----:B------:R-:W-:Y:S01]  /*16380*/  MUFU.EX2 R135, R135 ;  /* 0x0000008700877308 */ /* 0x000fe20000000800 */
[----:B--2---:R-:W-:Y:S02]  /*16390*/  F2FP.PACK_AB R45, R190, R191 ;  /* 0x000000bfbe2d723e */ /* 0x004fe400000000ff */
[----:B------:R-:W-:Y:S01]  /*163a0*/  LOP3.LUT R39, R39, R37, RZ, 0xc0, !PT ;  /* 0x0000002527277212 */ /* 0x000fe200078ec0ff */
[--C-:B------:R-:W-:Y:S01]  /*163b0*/  HSET2.LE.AND R37, R54, R220.reuse, PT ;  /* 0x000000dc36257233 */ /* 0x100fe20003803000 */
[----:B------:R-:W-:Y:S02]  /*163c0*/  SHF.R.U32.HI R55, RZ, 0x18, R55 ;  /* 0x00000018ff377819 */ /* 0x000fe40000011637 */
[----:B------:R-:W-:Y:S02]  /*163d0*/  LOP3.LUT R46, R46, 0xff, RZ, 0xc0, !PT ;  /* 0x000000ff2e2e7812 */ /* 0x000fe400078ec0ff */
[----:B------:R-:W-:Y:S01]  /*163e0*/  LOP3.LUT R38, R38, R36, RZ, 0xc0, !PT ;  /* 0x0000002426267212 */ /* 0x000fe200078ec0ff */
[----:B------:R-:W-:Y:S01]  /*163f0*/  MUFU.EX2 R176, R176 ;  /* 0x000000b000b07308 */ /* 0x000fe20000000800 */
[----:B------:R-:W-:Y:S01]  /*16400*/  LOP3.LUT R36, R44, R45, RZ, 0xc0, !PT ;  /* 0x0000002d2c247212 */ /* 0x000fe200078ec0ff */
[--C-:B------:R-:W-:Y:S01]  /*16410*/  HSET2.LE.AND R45, R56, R220.reuse, PT ;  /* 0x000000dc382d7233 */ /* 0x100fe20003803000 */
[----:B------:R-:W-:Y:S02]  /*16420*/  F2FP.PACK_AB R44, R188, R189 ;  /* 0x000000bdbc2c723e */ /* 0x000fe400000000ff */
[----:B------:R-:W-:Y:S02]  /*16430*/  PRMT R55, R46, 0x5410, R55 ;  /* 0x000054102e377816 */ /* 0x000fe40000000037 */
[----:B------:R-:W-:Y:S02]  /*16440*/  F2FP.PACK_AB R46, R186, R187 ;  /* 0x000000bbba2e723e */ /* 0x000fe400000000ff */
[----:B------:R-:W-:Y:S01]  /*16450*/  LOP3.LUT R37, R37, R44, RZ, 0xc0, !PT ;  /* 0x0000002c25257212 */ /* 0x000fe200078ec0ff */
[--C-:B------:R-:W-:Y:S01]  /*16460*/  HSET2.LE.AND R44, R49, R220.reuse, PT ;  /* 0x000000dc312c7233 */ /* 0x100fe20003803000 */
[----:B------:R-:W-:Y:S01]  /*16470*/  F2FP.PACK_AB R48, R184, R185 ;  /* 0x000000b9b830723e */ /* 0x000fe200000000ff */
[----:B------:R-:W-:Y:S01]  /*16480*/  IMAD.U32 R49, RZ, RZ, UR5 ;  /* 0x00000005ff317e24 */ /* 0x000fe2000f8e00ff */
[----:B------:R-:W-:Y:S01]  /*16490*/  LOP3.LUT R46, R45, R46, RZ, 0xc0, !PT ;  /* 0x0000002e2d2e7212 */ /* 0x000fe200078ec0ff */
[----:B------:R-:W-:Y:S01]  /*164a0*/  MUFU.EX2 R102, R102 ;  /* 0x0000006600667308 */ /* 0x000fe20000000800 */
[----:B------:R-:W-:Y:S01]  /*164b0*/  F2FP.PACK_AB R45, R174, R182 ;  /* 0x000000b6ae2d723e */ /* 0x000fe200000000ff */
[-C--:B----4-:R-:W-:Y:S01]  /*164c0*/  HMMA.16816.F32 R4, R36, R40.reuse, R4 ;  /* 0x000000282404723c */ /* 0x090fe20000001804 */
[----:B------:R-:W-:Y:S02]  /*164d0*/  LOP3.LUT R47, R47, R48, RZ, 0xc0, !PT ;  /* 0x000000302f2f7212 */ /* 0x000fe400078ec0ff */
[--C-:B------:R-:W-:Y:S02]  /*164e0*/  SHF.R.U32.HI R48, RZ, 0x10, R60.reuse ;  /* 0x00000010ff307819 */ /* 0x100fe4000001163c */
[----:B------:R-:W-:Y:S02]  /*164f0*/  LOP3.LUT R49, R219, UR33, R49, 0x96, !PT ;  /* 0x00000021db317c12 */ /* 0x000fe4000f8e9631 */
[----:B------:R-:W-:Y:S01]  /*16500*/  LOP3.LUT R44, R44, R45, RZ, 0xc0, !PT ;  /* 0x0000002d2c2c7212 */ /* 0x000fe200078ec0ff */
[--C-:B------:R-:W-:Y:S01]  /*16510*/  HSET2.LE.AND R45, R55, R220.reuse, PT ;  /* 0x000000dc372d7233 */ /* 0x100fe20003803000 */
[----:B------:R-:W-:Y:S01]  /*16520*/  LOP3.LUT R50, R48, 0xff, RZ, 0xc0, !PT ;  /* 0x000000ff30327812 */ /* 0x000fe200078ec0ff */
[----:B------:R-:W-:Y:S02]  /*16530*/  MUFU.EX2 R103, R103 ;  /* 0x0000006700677308 */ /* 0x000fe40000000800 */
[----:B-----5:R-:W-:Y:S01]  /*16540*/  F2FP.PACK_AB R48, R163, R172 ;  /* 0x000000aca330723e */ /* 0x020fe200000000ff */
[----:B------:R-:W-:Y:S01]  /*16550*/  IMAD.WIDE.U32 R64, R49, -0x326172a9, RZ ;  /* 0xcd9e8d5731407825 */ /* 0x000fe200078e00ff */
[----:B------:R-:W-:Y:S02]  /*16560*/  SHF.R.U32.HI R60, RZ, 0x18, R60 ;  /* 0x00000018ff3c7819 */ /* 0x000fe4000001163c */
[----:B------:R-:W-:Y:S02]  /*16570*/  LOP3.LUT R45, R45, R48, RZ, 0xc0, !PT ;  /* 0x000000302d2d7212 */ /* 0x000fe400078ec0ff */
[----:B------:R-:W-:Y:S02]  /*16580*/  LOP3.LUT R49, R65, UR15, R228, 0x96, !PT ;  /* 0x0000000f41317c12 */ /* 0x000fe4000f8e96e4 */
[----:B------:R-:W-:Y:S01]  /*16590*/  LOP3.LUT R48, R52, 0xffff, RZ, 0xc0, !PT ;  /* 0x0000ffff34307812 */ /* 0x000fe200078ec0ff */
[----:B------:R-:W-:Y:S01]  /*165a0*/  MUFU.EX2 R100, R100 ;  /* 0x0000006400647308 */ /* 0x000fe20000000800 */
[----:B------:R-:W-:Y:S01]  /*165b0*/  PRMT R60, R50, 0x5410, R60 ;  /* 0x00005410323c7816 */ /* 0x000fe2000000003c */
[C---:B------:R-:W-:Y:S01]  /*165c0*/  HMMA.16816.F32 R8, R44.reuse, R40, R8 ;  /* 0x000000282c08723c */ /* 0x040fe20000001808 */
[----:B------:R-:W-:Y:S01]  /*165d0*/  SHF.R.U32.HI R50, RZ, 0x8, R48 ;  /* 0x00000008ff327819 */ /* 0x000fe20000011630 */
[----:B------:R-:W-:Y:S03]  /*165e0*/  IMAD.WIDE.U32 R48, R49, -0x2daee0ad, RZ ;  /* 0xd2511f5331307825 */ /* 0x000fe600078e00ff */
[----:B------:R-:W-:Y:S02]  /*165f0*/  PRMT R68, R51, 0x5410, R50 ;  /* 0x0000541033447816 */ /* 0x000fe40000000032 */
[----:B------:R-:W-:Y:S01]  /*16600*/  LOP3.LUT R50, R49, UR12, R224, 0x96, !PT ;  /* 0x0000000c31327c12 */ /* 0x000fe2000f8e96e0 */
[-C--:B------:R-:W-:Y:S01]  /*16610*/  HMMA.16816.F32 R12, R44, R42.reuse, R12 ;  /* 0x0000002a2c0c723c */ /* 0x080fe2000000180c */
[--C-:B------:R-:W-:Y:S01]  /*16620*/  SHF.R.U32.HI R40, RZ, 0x10, R52.reuse ;  /* 0x00000010ff287819 */ /* 0x100fe20000011634 */
[----:B------:R-:W-:Y:S02]  /*16630*/  MUFU.EX2 R101, R101 ;  /* 0x0000006500657308 */ /* 0x000fe40000000800 */
[----:B------:R-:W-:Y:S01]  /*16640*/  SHF.R.U32.HI R52, RZ, 0x18, R52 ;  /* 0x00000018ff347819 */ /* 0x000fe20000011634 */
[----:B------:R-:W-:Y:S01]  /*16650*/  IMAD.WIDE.U32 R50, R50, -0x326172a9, RZ ;  /* 0xcd9e8d5732327825 */ /* 0x000fe200078e00ff */
[----:B------:R-:W-:Y:S02]  /*16660*/  LOP3.LUT R40, R40, 0xff, RZ, 0xc0, !PT ;  /* 0x000000ff28287812 */ /* 0x000fe400078ec0ff */
[C---:B------:R-:W-:Y:S04]  /*16670*/  HMMA.16816.F32 R16, R36.reuse, R42, R16 ;  /* 0x0000002a2410723c */ /* 0x040fe80000001810 */
[----:B------:R-:W-:Y:S01]  /*16680*/  PRMT R67, R40, 0x5410, R52 ;  /* 0x0000541028437816 */ /* 0x000fe20000000034 */
[----:B------:R-:W-:Y:S01]  /*16690*/  MUFU.EX2 R130, R130 ;  /* 0x0000008200827308 */ /* 0x000fe20000000800 */
[----:B------:R-:W-:Y:S01]  /*166a0*/  LOP3.LUT R40, R179, UR13, R64, 0x96, !PT ;  /* 0x0000000db3287c12 */ /* 0x000fe2000f8e9640 */
[----:B------:R-:W-:Y:S01]  /*166b0*/  IMAD.MOV.U32 R179, RZ, RZ, R62 ;  /* 0x000000ffffb37224 */ /* 0x000fe200078e003e */
[----:B------:R-:W-:Y:S01]  /*166c0*/  LOP3.LUT R54, R51, UR11, R178, 0x96, !PT ;  /* 0x0000000b33367c12 */ /* 0x000fe2000f8e96b2 */
[----:B------:R-:W-:Y:S03]  /*166d0*/  IMAD.MOV.U32 R178, RZ, RZ, R69 ;  /* 0x000000ffffb27224 */ /* 0x000fe600078e0045 */
[----:B------:R-:W-:Y:S03]  /*166e0*/  IMAD.WIDE.U32 R40, R40, -0x2daee0ad, RZ ;  /* 0xd2511f5328287825 */ /* 0x000fe600078e00ff */
[----:B------:R-:W-:Y:S01]  /*166f0*/  MUFU.EX2 R123, R123 ;  /* 0x0000007b007b7308 */ /* 0x000fe20000000800 */
[----:B------:R-:W-:Y:S01]  /*16700*/  IMAD.WIDE.U32 R54, R54, -0x2daee0ad, RZ ;  /* 0xd2511f5336367825 */ /* 0x000fe200078e00ff */
[----:B------:R-:W-:Y:S02]  /*16710*/  LOP3.LUT R48, R41, UR10, R48, 0x96, !PT ;  /* 0x0000000a29307c12 */ /* 0x000fe4000f8e9630 */
[----:B------:R-:W-:Y:S01]  /*16720*/  SHF.R.U32.HI R41, RZ, 0x8, R146 ;  /* 0x00000008ff297819 */ /* 0x000fe20000011692 */
[----:B------:R-:W-:Y:S01]  /*16730*/  IMAD.MOV.U32 R146, RZ, RZ, R71 ;  /* 0x000000ffff927224 */ /* 0x000fe200078e0047 */
[----:B------:R-:W-:Y:S01]  /*16740*/  LOP3.LUT R51, R55, UR8, R40, 0x96, !PT ;  /* 0x0000000837337c12 */ /* 0x000fe2000f8e9628 */
[----:B------:R-:W-:Y:S01]  /*16750*/  IMAD.WIDE.U32 R48, R48, -0x326172a9, RZ ;  /* 0xcd9e8d5730307825 */ /* 0x000fe200078e00ff */
[----:B------:R-:W-:Y:S02]  /*16760*/  LOP3.LUT R40, R148, 0xff, RZ, 0xc0, !PT ;  /* 0x000000ff94287812 */ /* 0x000fe400078ec0ff */
[----:B------:R-:W-:Y:S01]  /*16770*/  PRMT R149, R149, 0x5410, R41 ;  /* 0x0000541095957816 */ /* 0x000fe20000000029 */
[----:B------:R-:W-:Y:S01]  /*16780*/  MUFU.EX2 R124, R124 ;  /* 0x0000007c007c7308 */ /* 0x000fe20000000800 */
[----:B------:R-:W-:Y:S01]  /*16790*/  PRMT R147, R40, 0x5410, R147 ;  /* 0x0000541028937816 */ /* 0x000fe20000000093 */
[----:B------:R-:W-:Y:S01]  /*167a0*/  IMAD.MOV.U32 R148, RZ, RZ, R145 ;  /* 0x000000ffff947224 */ /* 0x000fe200078e0091 */
[----:B------:R-:W-:Y:S01]  /*167b0*/  LOP3.LUT R52, R49, UR9, R50, 0x96, !PT ;  /* 0x0000000931347c12 */ /* 0x000fe2000f8e9632 */
[----:B------:R-:W1:Y:S01]  /*167c0*/  LDSM.16.MT88.4 R40, [R206+0x4c00] ;  /* 0x004c0000ce28783b */ /* 0x000e620000004200 */
[----:B------:R-:W-:Y:S04]  /*167d0*/  IMAD.WIDE.U32 R50, R51, -0x326172a9, RZ ;  /* 0xcd9e8d5733327825 */ /* 0x000fe800078e00ff */
[----:B------:R-:W-:Y:S01]  /*167e0*/  IMAD.WIDE.U32 R52, R52, -0x2daee0ad, RZ ;  /* 0xd2511f5334347825 */ /* 0x000fe200078e00ff */
[----:B------:R-:W-:Y:S03]  /*167f0*/  MUFU.EX2 R78, R75 ;  /* 0x0000004b004e7308 */ /* 0x000fe60000000800 */
[----:B------:R-:W-:Y:S01]  /*16800*/  IMAD.MOV.U32 R145, RZ, RZ, R70 ;  /* 0x000000ffff917224 */ /* 0x000fe200078e0046 */
[----:B------:R-:W-:Y:S02]  /*16810*/  LOP3.LUT R49, R53, UR6, R54, 0x96, !PT ;  /* 0x0000000635317c12 */ /* 0x000fe4000f8e9636 */
[----:B------:R-:W-:Y:S03]  /*16820*/  LOP3.LUT R53, R51, UR7, R48, 0x96, !PT ;  /* 0x0000000733357c12 */ /* 0x000fe6000f8e9630 */
[----:B------:R-:W-:Y:S01]  /*16830*/  IMAD.WIDE.U32 R48, R49, -0x326172a9, RZ ;  /* 0xcd9e8d5731307825 */ /* 0x000fe200078e00ff */
[----:B------:R2:W-:Y:S04]  /*16840*/  MUFU.EX2 R158, R77 ;  /* 0x0000004d009e7308 */ /* 0x0005e80000000800 */
[----:B------:R-:W-:Y:S02]  /*16850*/  LOP3.LUT R50, R49, UR17, R50, 0x96, !PT ;  /* 0x0000001131327c12 */ /* 0x000fe4000f8e9632 */
[C---:B------:R-:W-:Y:S02]  /*16860*/  LOP3.LUT R49, R48.reuse, 0xffff, RZ, 0xc0, !PT ;  /* 0x0000ffff30317812 */ /* 0x040fe400078ec0ff */
[----:B------:R-:W-:Y:S02]  /*16870*/  LOP3.LUT R51, R48, 0xff, RZ, 0xc0, !PT ;  /* 0x000000ff30337812 */ /* 0x000fe400078ec0ff */
[----:B------:R-:W-:Y:S01]  /*16880*/  SHF.R.U32.HI R49, RZ, 0x8, R49 ;  /* 0x00000008ff317819 */ /* 0x000fe20000011631 */
[----:B------:R-:W-:Y:S10]  /*16890*/  MUFU.EX2 R79, R74 ;  /* 0x0000004a004f7308 */ /* 0x000ff40000000800 */
[----:B------:R3:W-:Y:S01]  /*168a0*/  MUFU.EX2 R144, R76 ;  /* 0x0000004c00907308 */ /* 0x0007e20000000800 */
[----:B--2---:R-:W-:Y:S01]  /*168b0*/  PRMT R77, R51, 0x5410, R49 ;  /* 0x00005410334d7816 */ /* 0x004fe20000000031 */
[-C--:B-1----:R-:W-:Y:S01]  /*168c0*/  HMMA.16816.F32 R20, R36, R40.reuse, R20 ;  /* 0x000000282414723c */ /* 0x082fe20000001814 */
[--C-:B------:R-:W-:Y:S02]  /*168d0*/  SHF.R.U32.HI R49, RZ, 0x10, R48.reuse ;  /* 0x00000010ff317819 */ /* 0x100fe40000011630 */
[----:B------:R-:W-:Y:S02]  /*168e0*/  SHF.R.U32.HI R48, RZ, 0x18, R48 ;  /* 0x00000018ff307819 */ /* 0x000fe40000011630 */
[----:B------:R-:W-:Y:S03]  /*168f0*/  LOP3.LUT R49, R49, 0xff, RZ, 0xc0, !PT ;  /* 0x000000ff31317812 */ /* 0x000fe600078ec0ff */
[----:B------:R-:W-:Y:S01]  /*16900*/  MUFU.EX2 R173, R82 ;  /* 0x0000005200ad7308 */ /* 0x000fe20000000800 */
[C---:B------:R-:W-:Y:S07]  /*16910*/  HMMA.16816.F32 R24, R44.reuse, R40, R24 ;  /* 0x000000282c18723c */ /* 0x040fee0000001818 */
[----:B------:R-:W-:Y:S02]  /*16920*/  SHF.R.U32.HI R40, RZ, 0x8, R58 ;  /* 0x00000008ff287819 */ /* 0x000fe4000001163a */
[----:B------:R1:W-:Y:S03]  /*16930*/  MUFU.EX2 R82, R73 ;  /* 0x0000004900527308 */ /* 0x0003e60000000800 */
[C---:B------:R-:W-:Y:S01]  /*16940*/  LOP3.LUT R41, R50.reuse, 0xff, RZ, 0xc0, !PT ;  /* 0x000000ff32297812 */ /* 0x040fe200078ec0ff */
[-C--:B------:R-:W-:Y:S01]  /*16950*/  HMMA.16816.F32 R28, R44, R42.reuse, R28 ;  /* 0x0000002a2c1c723c */ /* 0x080fe2000000181c */
[----:B------:R-:W2:Y:S01]  /*16960*/  LDSM.16.MT88.4 R44, [R205+0x5000] ;  /* 0x00500000cd2c783b */ /* 0x000ea20000004200 */
[----:B------:R-:W-:Y:S02]  /*16970*/  PRMT R69, R59, 0x5410, R40 ;  /* 0x000054103b457816 */ /* 0x000fe40000000028 */
[----:B------:R-:W-:Y:S02]  /*16980*/  LOP3.LUT R40, R50, 0xffff, RZ, 0xc0, !PT ;  /* 0x0000ffff32287812 */ /* 0x000fe400078ec0ff */
[----:B---3--:R-:W-:Y:S01]  /*16990*/  PRMT R76, R49, 0x5410, R48 ;  /* 0x00005410314c7816 */ /* 0x008fe20000000030 */
[----:B------:R-:W-:Y:S01]  /*169a0*/  IMAD.WIDE.U32 R48, R53, -0x2daee0ad, RZ ;  /* 0xd2511f5335307825 */ /* 0x000fe200078e00ff */
[----:B------:R-:W-:Y:S01]  /*169b0*/  SHF.R.U32.HI R40, RZ, 0x8, R40 ;  /* 0x00000008ff287819 */ /* 0x000fe20000011628 */
[----:B------:R-:W3:Y:S01]  /*169c0*/  MUFU.EX2 R175, R83 ;  /* 0x0000005300af7308 */ /* 0x000ee20000000800 */
[----:B------:R-:W-:Y:S02]  /*169d0*/  HMMA.16816.F32 R32, R36, R42, R32 ;  /* 0x0000002a2420723c */ /* 0x000fe40000001820 */
[----:B------:R-:W-:Y:S02]  /*169e0*/  PRMT R75, R41, 0x5410, R40 ;  /* 0x00005410294b7816 */ /* 0x000fe40000000028 */
[--C-:B------:R-:W-:Y:S02]  /*169f0*/  SHF.R.U32.HI R40, RZ, 0x10, R50.reuse ;  /* 0x00000010ff287819 */ /* 0x100fe40000011632 */
[----:B------:R-:W-:Y:S02]  /*16a00*/  SHF.R.U32.HI R50, RZ, 0x18, R50 ;  /* 0x00000018ff327819 */ /* 0x000fe40000011632 */
[----:B------:R-:W-:Y:S01]  /*16a10*/  LOP3.LUT R40, R40, 0xff, RZ, 0xc0, !PT ;  /* 0x000000ff28287812 */ /* 0x000fe200078ec0ff */
[----:B------:R4:W2:Y:S03]  /*16a20*/  MUFU.EX2 R83, R72 ;  /* 0x0000004800537308 */ /* 0x0008a60000000800 */
[----:B------:R-:W-:Y:S02]  /*16a30*/  PRMT R74, R40, 0x5410, R50 ;  /* 0x00005410284a7816 */ /* 0x000fe40000000032 */
[----:B------:R-:W-:Y:S02]  /*16a40*/  LOP3.LUT R40, R65, UR15, R226, 0x96, !PT ;  /* 0x0000000f41287c12 */ /* 0x000fe4000f8e96e2 */
[----:B------:R-:W-:Y:S02]  /*16a50*/  F2FP.PACK_AB R36, R156, R157 ;  /* 0x0000009d9c24723e */ /* 0x000fe400000000ff */
[----:B------:R-:W-:Y:S01]  /*16a60*/  LOP3.LUT R51, R48, 0xffff, RZ, 0xc0, !PT ;  /* 0x0000ffff30337812 */ /* 0x000fe200078ec0ff */
[----:B------:R-:W-:Y:S01]  /*16a70*/  IMAD.WIDE.U32 R54, R40, -0x2daee0ad, RZ ;  /* 0xd2511f5328367825 */ /* 0x000fe200078e00ff */
[----:B------:R-:W-:Y:S01]  /*16a80*/  LOP3.LUT R41, R66, 0xff, RZ, 0xc0, !PT ;  /* 0x000000ff42297812 */ /* 0x000fe200078ec0ff */
[----:B------:R-:W-:Y:S01]  /*16a90*/  MUFU.EX2 R126, R126 ;  /* 0x0000007e007e7308 */ /* 0x000fe20000000800 */
[----:B------:R-:W-:Y:S02]  /*16aa0*/  LOP3.LUT R62, R49, UR16, R52, 0x96, !PT ;  /* 0x00000010313e7c12 */ /* 0x000fe4000f8e9634 */
[----:B------:R-:W-:Y:S01]  /*16ab0*/  LOP3.LUT R50, R55, UR12, R222, 0x96, !PT ;  /* 0x0000000c37327c12 */ /* 0x000fe2000f8e96de */
[--C-:B------:R-:W-:Y:S01]  /*16ac0*/  HSET2.LE.AND R55, R81, R220.reuse, PT ;  /* 0x000000dc51377233 */ /* 0x100fe20003803000 */
[----:B------:R-:W-:Y:S02]  /*16ad0*/  LOP3.LUT R49, R181, UR13, R64, 0x96, !PT ;  /* 0x0000000db5317c12 */ /* 0x000fe4000f8e9640 */
[----:B------:R-:W-:Y:S02]  /*16ae0*/  PRMT R64, R41, 0x5410, R61 ;  /* 0x0000541029407816 */ /* 0x000fe4000000003d */
[----:B------:R-:W-:Y:S01]  /*16af0*/  SHF.R.U32.HI R41, RZ, 0x8, R51 ;  /* 0x00000008ff297819 */ /* 0x000fe20000011633 */
[----:B------:R-:W-:Y:S01]  /*16b00*/  IMAD.WIDE.U32 R50, R50, -0x326172a9, RZ ;  /* 0xcd9e8d5732327825 */ /* 0x000fe200078e00ff */
[----:B------:R-:W-:Y:S01]  /*16b10*/  LOP3.LUT R52, R48, 0xff, RZ, 0xc0, !PT ;  /* 0x000000ff30347812 */ /* 0x000fe200078ec0ff */
[----:B------:R-:W-:Y:S01]  /*16b20*/  MUFU.EX2 R86, R86 ;  /* 0x0000005600567308 */ /* 0x000fe20000000800 */
[--C-:B------:R-:W-:Y:S02]  /*16b30*/  SHF.R.U32.HI R53, RZ, 0x10, R48.reuse ;  /* 0x00000010ff357819 */ /* 0x100fe40000011630 */
[----:B------:R-:W-:Y:S02]  /*16b40*/  SHF.R.U32.HI R57, RZ, 0x18, R48 ;  /* 0x00000018ff397819 */ /* 0x000fe40000011630 */
[----:B------:R-:W-:Y:S02]  /*16b50*/  LOP3.LUT R48, R51, UR11, R180, 0x96, !PT ;  /* 0x0000000b33307c12 */ /* 0x000fe4000f8e96b4 */
[----:B------:R-:W-:Y:S01]  /*16b60*/  PRMT R170, R52, 0x5410, R41 ;  /* 0x0000541034aa7816 */ /* 0x000fe20000000029 */
[----:B------:R-:W-:Y:S01]  /*16b70*/  IMAD.WIDE.U32 R40, R49, -0x2daee0ad, RZ ;  /* 0xd2511f5331287825 */ /* 0x000fe200078e00ff */
[----:B------:R-:W5:Y:S01]  /*16b80*/  LDL.LU R180, [R1+0x20] ;  /* 0x0000200001b47983 */ /* 0x000f620000300800 */
[----:B------:R-:W-:Y:S01]  /*16b90*/  LOP3.LUT R55, R55, R36, RZ, 0xc0, !PT ;  /* 0x0000002437377212 */ /* 0x000fe200078ec0ff */
[----:B------:R-:W1:Y:S01]  /*16ba0*/  MUFU.EX2 R87, R87 ;  /* 0x0000005700577308 */ /* 0x000e620000000800 */
[----:B------:R-:W-:Y:S01]  /*16bb0*/  IMAD.WIDE.U32 R48, R48, -0x2daee0ad, RZ ;  /* 0xd2511f5330307825 */ /* 0x000fe200078e00ff */
[----:B------:R-:W-:Y:S01]  /*16bc0*/  LOP3.LUT R41, R41, UR10, R54, 0x96, !PT ;  /* 0x0000000a29297c12 */ /* 0x000fe2000f8e9636 */
[----:B------:R-:W5:Y:S01]  /*16bd0*/  LDL.LU R181, [R1+0x1c] ;  /* 0x00001c0001b57983 */ /* 0x000f620000300800 */
[--C-:B------:R-:W-:Y:S01]  /*16be0*/  HSET2.LE.AND R54, R80, R220.reuse, PT ;  /* 0x000000dc50367233 */ /* 0x100fe20003803000 */
[----:B------:R-:W-:Y:S01]  /*16bf0*/  SHF.R.U32.HI R43, RZ, 0x18, R140 ;  /* 0x00000018ff2b7819 */ /* 0x000fe2000001168c */
[--C-:B------:R-:W-:Y:S01]  /*16c00*/  HSET2.LE.AND R170, R170, R220.reuse, PT ;  /* 0x000000dcaaaa7233 */ /* 0x100fe20003803000 */
[----:B------:R-:W-:Y:S01]  /*16c10*/  LOP3.LUT R49, R49, UR8, R40, 0x96, !PT ;  /* 0x0000000831317c12 */ /* 0x000fe2000f8e9628 */
[----:B------:R-:W-:Y:S01]  /*16c20*/  IMAD.WIDE.U32 R40, R41, -0x326172a9, RZ ;  /* 0xcd9e8d5729287825 */ /* 0x000fe200078e00ff */
[----:B------:R-:W5:Y:S01]  /*16c30*/  LDL.LU R117, [R1+0x18] ;  /* 0x0000180001757983 */ /* 0x000f620000300800 */
[----:B------:R-:W-:Y:S03]  /*16c40*/  MUFU.EX2 R92, R92 ;  /* 0x0000005c005c7308 */ /* 0x000fe60000000800 */
[----:B------:R-:W-:Y:S01]  /*16c50*/  LOP3.LUT R50, R41, UR9, R50, 0x96, !PT ;  /* 0x0000000929327c12 */ /* 0x000fe2000f8e9632 */
[----:B------:R-:W1:Y:S04]  /*16c60*/  LDSM.16.MT88.4 R36, [R206+0x5000] ;  /* 0x00500000ce24783b */ /* 0x000e680000004200 */
[----:B------:R-:W-:Y:S02]  /*16c70*/  IMAD.WIDE.U32 R50, R50, -0x2daee0ad, RZ ;  /* 0xd2511f5332327825 */ /* 0x000fe400078e00ff */
[----:B------:R-:W-:Y:S03]  /*16c80*/  MUFU.EX2 R93, R93 ;  /* 0x0000005d005d7308 */ /* 0x000fe60000000800 */
[----:B------:R-:W-:Y:S01]  /*16c90*/  LOP3.LUT R41, R51, UR6, R48, 0x96, !PT ;  /* 0x0000000633297c12 */ /* 0x000fe2000f8e9630 */
[----:B------:R-:W-:Y:S05]  /*16ca0*/  IMAD.WIDE.U32 R48, R49, -0x326172a9, RZ ;  /* 0xcd9e8d5731307825 */ /* 0x000fea00078e00ff */
[----:B------:R-:W-:Y:S01]  /*16cb0*/  LOP3.LUT R56, R49, UR7, R40, 0x96, !PT ;  /* 0x0000000731387c12 */ /* 0x000fe2000f8e9628 */
[----:B------:R-:W-:Y:S01]  /*16cc0*/  IMAD.WIDE.U32 R40, R41, -0x326172a9, RZ ;  /* 0xcd9e8d5729287825 */ /* 0x000fe200078e00ff */
[----:B------:R-:W-:Y:S01]  /*16cd0*/  LOP3.LUT R49, R53, 0xff, RZ, 0xc0, !PT ;  /* 0x000000ff35317812 */ /* 0x000fe200078ec0ff */
[--C-:B------:R-:W-:Y:S01]  /*16ce0*/  HSET2.LE.AND R53, R67, R220.reuse, PT ;  /* 0x000000dc43357233 */ /* 0x100fe20003803000 */
[----:B------:R-:W-:Y:S01]  /*16cf0*/  MUFU.EX2 R90, R90 ;  /* 0x0000005a005a7308 */ /* 0x000fe20000000800 */
[----:B------:R-:W5:Y:S01]  /*16d00*/  LDL.LU R67, [R1+0x24] ;  /* 0x0000240001437983 */ /* 0x000f620000300800 */
[----:B------:R-:W-:Y:S02]  /*16d10*/  LOP3.LUT R48, R41, UR17, R48, 0x96, !PT ;  /* 0x0000001129307c12 */ /* 0x000fe4000f8e9630 */
[----:B------:R-:W-:Y:S01]  /*16d20*/  PRMT R171, R49, 0x5410, R57 ;  /* 0x0000541031ab7816 */ /* 0x000fe20000000039 */
[----:B------:R-:W-:Y:S01]  /*16d30*/  IMAD.WIDE.U32 R56, R56, -0x2daee0ad, RZ ;  /* 0xd2511f5338387825 */ /* 0x000fe200078e00ff */
[C---:B------:R-:W-:Y:S02]  /*16d40*/  LOP3.LUT R49, R48.reuse, 0xffff, RZ, 0xc0, !PT ;  /* 0x0000ffff30317812 */ /* 0x040fe400078ec0ff */
[----:B------:R-:W-:Y:S01]  /*16d50*/  LOP3.LUT R51, R48, 0xff, RZ, 0xc0, !PT ;  /* 0x000000ff30337812 */ /* 0x000fe200078ec0ff */
[--C-:B------:R-:W-:Y:S01]  /*16d60*/  HSET2.LE.AND R171, R171, R220.reuse, PT ;  /* 0x000000dcabab7233 */ /* 0x100fe20003803000 */
[----:B------:R-:W-:Y:S01]  /*16d70*/  SHF.R.U32.HI R49, RZ, 0x8, R49 ;  /* 0x00000008ff317819 */ /* 0x000fe20000011631 */
[----:B------:R-:W2:Y:S01]  /*16d80*/  MUFU.EX2 R91, R91 ;  /* 0x0000005b005b7308 */ /* 0x000ea20000000800 */
[----:B------:R-:W-:Y:S02]  /*16d90*/  LOP3.LUT R41, R40, 0xffff, RZ, 0xc0, !PT ;  /* 0x0000ffff28297812 */ /* 0x000fe400078ec0ff */
[----:B------:R-:W-:Y:S02]  /*16da0*/  PRMT R66, R51, 0x5410, R49 ;  /* 0x0000541033427816 */ /* 0x000fe40000000031 */
[--C-:B------:R-:W-:Y:S02]  /*16db0*/  SHF.R.U32.HI R49, RZ, 0x10, R48.reuse ;  /* 0x00000010ff317819 */ /* 0x100fe40000011630 */
[----:B------:R-:W-:Y:S02]  /*16dc0*/  SHF.R.U32.HI R51, RZ, 0x18, R48 ;  /* 0x00000018ff337819 */ /* 0x000fe40000011630 */
[----:B------:R-:W-:Y:S01]  /*16dd0*/  LOP3.LUT R48, R49, 0xff, RZ, 0xc0, !PT ;  /* 0x000000ff31307812 */ /* 0x000fe200078ec0ff */
[--C-:B------:R-:W-:Y:S01]  /*16de0*/  HSET2.LE.AND R49, R60, R220.reuse, PT ;  /* 0x000000dc3c317233 */ /* 0x100fe20003803000 */
[----:B------:R-:W-:Y:S01]  /*16df0*/  SHF.R.U32.HI R41, RZ, 0x8, R41 ;  /* 0x00000008ff297819 */ /* 0x000fe20000011629 */
[----:B------:R-:W-:Y:S01]  /*16e00*/  MUFU.EX2 R114, R114 ;  /* 0x0000007200727308 */ /* 0x000fe20000000800 */
[----:B-1----:R-:W-:Y:S01]  /*16e10*/  PRMT R73, R48, 0x5410, R51 ;  /* 0x0000541030497816 */ /* 0x002fe20000000033 */
[--C-:B------:R-:W-:Y:S01]  /*16e20*/  HSET2.LE.AND R51, R152, R220.reuse, PT ;  /* 0x000000dc98337233 */ /* 0x100fe20003803000 */
[----:B------:R-:W-:Y:S02]  /*16e30*/  LOP3.LUT R48, R40, 0xff, RZ, 0xc0, !PT ;  /* 0x000000ff28307812 */ /* 0x000fe400078ec0ff */
[----:B------:R-:W-:Y:S01]  /*16e40*/  LOP3.LUT R58, R57, UR16, R50, 0x96, !PT ;  /* 0x00000010393a7c12 */ /* 0x000fe2000f8e9632 */
[--C-:B------:R-:W-:Y:S01]  /*16e50*/  HSET2.LE.AND R50, R151, R220.reuse, PT ;  /* 0x000000dc97327233 */ /* 0x100fe20003803000 */
[----:B------:R-:W-:Y:S02]  /*16e60*/  PRMT R71, R48, 0x5410, R41 ;  /* 0x0000541030477816 */ /* 0x000fe40000000029 */
[--C-:B------:R-:W-:Y:S01]  /*16e70*/  SHF.R.U32.HI R48, RZ, 0x10, R40.reuse ;  /* 0x00000010ff307819 */ /* 0x100fe20000011628 */
[----:B------:R-:W1:Y:S01]  /*16e80*/  MUFU.EX2 R115, R115 ;  /* 0x0000007300737308 */ /* 0x000e620000000800 */
[----:B------:R-:W-:Y:S02]  /*16e90*/  SHF.R.U32.HI R41, RZ, 0x18, R40 ;  /* 0x00000018ff297819 */ /* 0x000fe40000011628 */
[----:B------:R-:W-:Y:S01]  /*16ea0*/  LOP3.LUT R40, R48, 0xff, RZ, 0xc0, !PT ;  /* 0x000000ff30287812 */ /* 0x000fe200078ec0ff */
[--C-:B------:R-:W-:Y:S01]  /*16eb0*/  HSET2.LE.AND R48, R150, R220.reuse, PT ;  /* 0x000000dc96307233 */ /* 0x100fe20003803000 */
[----:B------:R-:W-:Y:S02]  /*16ec0*/  LOP3.LUT R52, R56, 0xff, RZ, 0xc0, !PT ;  /* 0x000000ff38347812 */ /* 0x000fe400078ec0ff */
[----:B------:R-:W-:Y:S02]  /*16ed0*/  PRMT R70, R40, 0x5410, R41 ;  /* 0x0000541028467816 */ /* 0x000fe40000000029 */
[----:B------:R-:W-:Y:S01]  /*16ee0*/  F2FP.PACK_AB R40, R183, R177 ;  /* 0x000000b1b728723e */ /* 0x000fe200000000ff */
[----:B------:R-:W-:Y:S01]  /*16ef0*/  MUFU.EX2 R112, R112 ;  /* 0x0000007000707308 */ /* 0x000fe20000000800 */
[----:B------:R-:W-:Y:S02]  /*16f00*/  F2FP.PACK_AB R41, R162, R161 ;  /* 0x000000a1a229723e */ /* 0x000fe400000000ff */
[----:B------:R-:W-:Y:S02]  /*16f10*/  LOP3.LUT R50, R50, R40, RZ, 0xc0, !PT ;  /* 0x0000002832327212 */ /* 0x000fe400078ec0ff */
[----:B---3--:R-:W-:Y:S02]  /*16f20*/  F2FP.PACK_AB R40, R175, R173 ;  /* 0x000000adaf28723e */ /* 0x008fe400000000ff */
[----:B------:R-:W-:Y:S02]  /*16f30*/  LOP3.LUT R48, R48, R41, RZ, 0xc0, !PT ;  /* 0x0000002930307212 */ /* 0x000fe400078ec0ff */
[----:B------:R-:W-:Y:S01]  /*16f40*/  LOP3.LUT R41, R56, 0xffff, RZ, 0xc0, !PT ;  /* 0x0000ffff38297812 */ /* 0x000fe200078ec0ff */
[----:B------:R-:W3:Y:S01]  /*16f50*/  MUFU.EX2 R113, R113 ;  /* 0x0000007100717308 */ /* 0x000ee20000000800 */
[----:B------:R-:W-:Y:S02]  /*16f60*/  LOP3.LUT R51, R51, R40, RZ, 0xc0, !PT ;  /* 0x0000002833337212 */ /* 0x000fe400078ec0ff */
[----:B------:R-:W-:Y:S02]  /*16f70*/  F2FP.PACK_AB R40, R159, R160 ;  /* 0x000000a09f28723e */ /* 0x000fe400000000ff */
[----:B------:R-:W-:Y:S02]  /*16f80*/  SHF.R.U32.HI R41, RZ, 0x8, R41 ;  /* 0x00000008ff297819 */ /* 0x000fe40000011629 */
[----:B------:R-:W-:Y:S02]  /*16f90*/  LOP3.LUT R49, R49, R40, RZ, 0xc0, !PT ;  /* 0x0000002831317212 */ /* 0x000fe400078ec0ff */
[----:B------:R-:W-:Y:S01]  /*16fa0*/  F2FP.PACK_AB R40, R158, R144 ;  /* 0x000000909e28723e */ /* 0x000fe200000000ff */
[----:B------:R-:W-:Y:S01]  /*16fb0*/  MUFU.EX2 R106, R106 ;  /* 0x0000006a006a7308 */ /* 0x000fe20000000800 */
[----:B----4-:R-:W-:Y:S01]  /*16fc0*/  PRMT R72, R52, 0x5410, R41 ;  /* 0x0000541034487816 */ /* 0x010fe20000000029 */
[--C-:B------:R-:W-:Y:S01]  /*16fd0*/  HSET2.LE.AND R52, R68, R220.reuse, PT ;  /* 0x000000dc44347233 */ /* 0x100fe20003803000 */
[----:B------:R-:W-:Y:S01]  /*16fe0*/  LOP3.LUT R54, R54, R40, RZ, 0xc0, !PT ;  /* 0x0000002836367212 */ /* 0x000fe200078ec0ff */
[-C--:B--2---:R-:W-:Y:S01]  /*16ff0*/  HMMA.16816.F32 R4, R48, R44.reuse, R4 ;  /* 0x0000002c3004723c */ /* 0x084fe20000001804 */
[----:B------:R-:W-:Y:S02]  /*17000*/  F2FP.PACK_AB R40, R82, R83 ;  /* 0x000000535228723e */ /* 0x000fe400000000ff */
[----:B------:R-:W-:Y:S02]  /*17010*/  F2FP.PACK_AB R41, R78, R79 ;  /* 0x0000004f4e29723e */ /* 0x000fe400000000ff */
[----:B------:R-:W-:Y:S01]  /*17020*/  LOP3.LUT R52, R52, R40, RZ, 0xc0, !PT ;  /* 0x0000002834347212 */ /* 0x000fe200078ec0ff */
[----:B------:R-:W-:Y:S01]  /*17030*/  MUFU.EX2 R107, R107 ;  /* 0x0000006b006b7308 */ /* 0x000fe20000000800 */
[----:B------:R-:W-:Y:S02]  /*17040*/  LOP3.LUT R53, R53, R41, RZ, 0xc0, !PT ;  /* 0x0000002935357212 */ /* 0x000fe400078ec0ff */
[----:B------:R-:W-:Y:S03]  /*17050*/  SHF.R.U32.HI R40, RZ, 0x10, R140 ;  /* 0x00000010ff287819 */ /* 0x000fe6000001168c */
[--C-:B------:R-:W-:Y:S02]  /*17060*/  SHF.R.U32.HI R42, RZ, 0x10, R56.reuse ;  /* 0x00000010ff2a7819 */ /* 0x100fe40000011638 */
[C---:B------:R-:W-:Y:S01]  /*17070*/  HMMA.16816.F32 R8, R52.reuse, R44, R8 ;  /* 0x0000002c3408723c */ /* 0x040fe20000001808 */
[----:B------:R-:W-:Y:S01]  /*17080*/  LOP3.LUT R40, R40, 0xff, RZ, 0xc0, !PT ;  /* 0x000000ff28287812 */ /* 0x000fe200078ec0ff */
[----:B------:R-:W-:Y:S01]  /*17090*/  MUFU.EX2 R108, R108 ;  /* 0x0000006c006c7308 */ /* 0x000fe20000000800 */
[----:B------:R-:W-:Y:S02]  /*170a0*/  LOP3.LUT R41, R140, 0xffff, RZ, 0xc0, !PT ;  /* 0x0000ffff8c297812 */ /* 0x000fe400078ec0ff */
[----:B------:R-:W-:Y:S02]  /*170b0*/  PRMT R60, R40, 0x5410, R43 ;  /* 0x00005410283c7816 */ /* 0x000fe4000000002b */
[--C-:B------:R-:W-:Y:S01]  /*170c0*/  SHF.R.U32.HI R40, RZ, 0x10, R63.reuse ;  /* 0x00000010ff287819 */ /* 0x100fe2000001163f */
[-C--:B------:R-:W-:Y:S01]  /*170d0*/  HMMA.16816.F32 R12, R52, R46.reuse, R12 ;  /* 0x0000002e340c723c */ /* 0x080fe2000000180c */
[----:B------:R-:W-:Y:S03]  /*170e0*/  LOP3.LUT R44, R42, 0xff, RZ, 0xc0, !PT ;  /* 0x000000ff2a2c7812 */ /* 0x000fe600078ec0ff */
[----:B------:R-:W-:Y:S01]  /*170f0*/  SHF.R.U32.HI R45, RZ, 0x18, R63 ;  /* 0x00000018ff2d7819 */ /* 0x000fe2000001163f */
[----:B------:R-:W2:Y:S01]  /*17100*/  MUFU.EX2 R109, R109 ;  /* 0x0000006d006d7308 */ /* 0x000ea20000000800 */
[----:B------:R-:W-:Y:S02]  /*17110*/  LOP3.LUT R57, R140, 0xff, RZ, 0xc0, !PT ;  /* 0x000000ff8c397812 */ /* 0x000fe400078ec0ff */
[----:B------:R-:W-:Y:S01]  /*17120*/  SHF.R.U32.HI R59, RZ, 0x18, R56 ;  /* 0x00000018ff3b7819 */ /* 0x000fe20000011638 */
[C---:B------:R-:W-:Y:S03]  /*17130*/  HMMA.16816.F32 R16, R48.reuse, R46, R16 ;  /* 0x0000002e3010723c */ /* 0x040fe60000001810 */
[----:B------:R-:W-:Y:S02]  /*17140*/  LOP3.LUT R40, R40, 0xff, RZ, 0xc0, !PT ;  /* 0x000000ff28287812 */ /* 0x000fe400078ec0ff */
[----:B------:R-:W-:Y:S01]  /*17150*/  SHF.R.U32.HI R41, RZ, 0x8, R41 ;  /* 0x00000008ff297819 */ /* 0x000fe20000011629 */
[----:B------:R-:W-:Y:S01]  /*17160*/  MUFU.EX2 R116, R116 ;  /* 0x0000007400747308 */ /* 0x000fe20000000800 */
[----:B------:R-:W-:Y:S01]  /*17170*/  PRMT R65, R44, 0x5410, R59 ;  /* 0x000054102c417816 */ /* 0x000fe2000000003b */
[-C--:B------:R-:W-:Y:S01]  /*17180*/  HMMA.16816.F32 R20, R48, R36.reuse, R20 ;  /* 0x000000243014723c */ /* 0x080fe20000001814 */
[----:B------:R-:W-:Y:S03]  /*17190*/  PRMT R61, R57, 0x5410, R41 ;  /* 0x00005410393d7816 */ /* 0x000fe60000000029 */
[----:B------:R-:W-:Y:S02]  /*171a0*/  PRMT R57, R40, 0x5410, R45 ;  /* 0x0000541028397816 */ /* 0x000fe4000000002d */
[----:B------:R-:W4:Y:S01]  /*171b0*/  LDSM.16.MT88.4 R44, [R205+0x5400] ;  /* 0x00540000cd2c783b */ /* 0x000f220000004200 */
[--C-:B------:R-:W-:Y:S01]  /*171c0*/  HSET2.LE.AND R40, R61, R220.reuse, PT ;  /* 0x000000dc3d287233 */ /* 0x100fe20003803000 */
[C---:B------:R-:W-:Y:S01]  /*171d0*/  HMMA.16816.F32 R24, R52.reuse, R36, R24 ;  /* 0x000000243418723c */ /* 0x040fe20000001818 */
[C---:B------:R-:W-:Y:S01]  /*171e0*/  LOP3.LUT R41, R63.reuse, 0xffff, RZ, 0xc0, !PT ;  /* 0x0000ffff3f297812 */ /* 0x040fe200078ec0ff */
[----:B------:R-:W-:Y:S02]  /*171f0*/  MUFU.EX2 R134, R134 ;  /* 0x0000008600867308 */ /* 0x000fe40000000800 */
[----:B------:R-:W-:Y:S02]  /*17200*/  LOP3.LUT R56, R63, 0xff, RZ, 0xc0, !PT ;  /* 0x000000ff3f387812 */ /* 0x000fe400078ec0ff */
[----:B------:R-:W-:Y:S02]  /*17210*/  SHF.R.U32.HI R41, RZ, 0x8, R41 ;  /* 0x00000008ff297819 */ /* 0x000fe40000011629 */
[-C--:B------:R-:W-:Y:S01]  /*17220*/  HMMA.16816.F32 R28, R52, R38.reuse, R28 ;  /* 0x00000026341c723c */ /* 0x080fe2000000181c */
[----:B------:R-:W-:Y:S03]  /*17230*/  F2FP.PACK_AB R36, R99, R98 ;  /* 0x000000626324723e */ /* 0x000fe600000000ff */
[----:B------:R-:W-:Y:S01]  /*17240*/  F2FP.PACK_AB R37, R85, R84 ;  /* 0x000000545525723e */ /* 0x000fe200000000ff */
[----:B------:R-:W-:Y:S01]  /*17250*/  MUFU.EX2 R133, R133 ;  /* 0x0000008500857308 */ /* 0x000fe20000000800 */
[----:B------:R-:W-:Y:S01]  /*17260*/  PRMT R59, R56, 0x5410, R41 ;  /* 0x00005410383b7816 */ /* 0x000fe20000000029 */
[--C-:B------:R-:W-:Y:S01]  /*17270*/  HSET2.LE.AND R55, R64, R220.reuse, PT ;  /* 0x000000dc40377233 */ /* 0x100fe20003803000 */
[----:B------:R-:W-:Y:S01]  /*17280*/  HMMA.16816.F32 R32, R48, R38, R32 ;  /* 0x000000263020723c */ /* 0x000fe20000001820 */
[----:B------:R-:W-:Y:S03]  /*17290*/  LOP3.LUT R40, R40, R37, RZ, 0xc0, !PT ;  /* 0x0000002528287212 */ /* 0x000fe600078ec0ff */
[----:B------:R-:W-:Y:S01]  /*172a0*/  F2FP.PACK_AB R37, R89, R88 ;  /* 0x000000585925723e */ /* 0x000fe200000000ff */
[--C-:B------:R-:W-:Y:S01]  /*172b0*/  HSET2.LE.AND R52, R59, R220.reuse, PT ;  /* 0x000000dc3b347233 */ /* 0x100fe20003803000 */
[----:B------:R-:W-:Y:S01]  /*172c0*/  F2FP.PACK_AB R56, R87, R86 ;  /* 0x000000565738723e */ /* 0x000fe200000000ff */
[--C-:B------:R-:W-:Y:S01]  /*172d0*/  HSET2.LE.AND R41, R60, R220.reuse, PT ;  /* 0x000000dc3c297233 */ /* 0x100fe20003803000 */
[----:B------:R-:W-:Y:S01]  /*172e0*/  LOP3.LUT R42, R62, 0xff, RZ, 0xc0, !PT ;  /* 0x000000ff3e2a7812 */ /* 0x000fe200078ec0ff */
[--C-:B------:R-:W-:Y:S01]  /*172f0*/  HSET2.LE.AND R54, R69, R220.reuse, PT ;  /* 0x000000dc45367233 */ /* 0x100fe20003803000 */
[----:B------:R-:W-:Y:S02]  /*17300*/  MUFU.EX2 R122, R122 ;  /* 0x0000007a007a7308 */ /* 0x000fe40000000800 */
[----:B------:R-:W-:Y:S01]  /*17310*/  LOP3.LUT R52, R52, R37, RZ, 0xc0, !PT ;  /* 0x0000002534347212 */ /* 0x000fe200078ec0ff */
[--C-:B------:R-:W-:Y:S01]  /*17320*/  HSET2.LE.AND R53, R57, R220.reuse, PT ;  /* 0x000000dc39357233 */ /* 0x100fe20003803000 */
[----:B------:R-:W-:Y:S02]  /*17330*/  LOP3.LUT R41, R41, R56, RZ, 0xc0, !PT ;  /* 0x0000003829297212 */ /* 0x000fe400078ec0ff */
[----:B------:R-:W-:Y:S02]  /*17340*/  F2FP.PACK_AB R56, R91, R90 ;  /* 0x0000005a5b38723e */ /* 0x000fe400000000ff */
[----:B------:R-:W-:Y:S02]  /*17350*/  SHF.R.U32.HI R50, RZ, 0x18, R58 ;  /* 0x00000018ff327819 */ /* 0x000fe4000001163a */
[----:B------:R-:W-:Y:S01]  /*17360*/  LOP3.LUT R53, R53, R56, RZ, 0xc0, !PT ;  /* 0x0000003835357212 */ /* 0x000fe200078ec0ff */
[----:B------:R-:W-:Y:S01]  /*17370*/  MUFU.EX2 R120, R120 ;  /* 0x0000007800787308 */ /* 0x000fe20000000800 */
[----:B------:R-:W-:Y:S02]  /*17380*/  SHF.R.U32.HI R56, RZ, 0x18, R62 ;  /* 0x00000018ff387819 */ /* 0x000fe4000001163e */
[----:B------:R-:W-:Y:S02]  /*17390*/  LOP3.LUT R51, R58, 0xff, RZ, 0xc0, !PT ;  /* 0x000000ff3a337812 */ /* 0x000fe400078ec0ff */
[----:B------:R-:W-:Y:S02]  /*173a0*/  LOP3.LUT R43, R62, 0xffff, RZ, 0xc0, !PT ;  /* 0x0000ffff3e2b7812 */ /* 0x000fe400078ec0ff */
[----:B------:R-:W-:Y:S02]  /*173b0*/  SHF.R.U32.HI R48, RZ, 0x10, R58 ;  /* 0x00000010ff307819 */ /* 0x000fe4000001163a */
[----:B------:R-:W-:Y:S01]  /*173c0*/  SHF.R.U32.HI R43, RZ, 0x8, R43 ;  /* 0x00000008ff2b7819 */ /* 0x000fe2000001162b */
[----:B------:R-:W-:Y:S01]  /*173d0*/  MUFU.EX2 R121, R121 ;  /* 0x0000007900797308 */ /* 0x000fe20000000800 */
[----:B------:R-:W-:Y:S02]  /*173e0*/  LOP3.LUT R48, R48, 0xff, RZ, 0xc0, !PT ;  /* 0x000000ff30307812 */ /* 0x000fe400078ec0ff */
[----:B------:R-:W-:Y:S01]  /*173f0*/  PRMT R168, R42, 0x5410, R43 ;  /* 0x000054102aa87816 */ /* 0x000fe2000000002b */
[--C-:B------:R-:W-:Y:S01]  /*17400*/  HSET2.LE.AND R43, R147, R220.reuse, PT ;  /* 0x000000dc932b7233 */ /* 0x100fe20003803000 */
[----:B------:R-:W-:Y:S01]  /*17410*/  PRMT R64, R48, 0x5410, R50 ;  /* 0x0000541030407816 */ /* 0x000fe20000000032 */
[--C-:B------:R-:W-:Y:S01]  /*17420*/  HSET2.LE.AND R42, R149, R220.reuse, PT ;  /* 0x000000dc952a7233 */ /* 0x100fe20003803000 */
[----:B------:R-:W-:Y:S01]  /*17430*/  SHF.R.U32.HI R49, RZ, 0x10, R62 ;  /* 0x00000010ff317819 */ /* 0x000fe2000001163e */
[--C-:B------:R-:W-:Y:S01]  /*17440*/  HSET2.LE.AND R50, R77, R220.reuse, PT ;  /* 0x000000dc4d327233 */ /* 0x100fe20003803000 */
[----:B------:R-:W-:Y:S01]  /*17450*/  LOP3.LUT R43, R43, R36, RZ, 0xc0, !PT ;  /* 0x000000242b2b7212 */ /* 0x000fe200078ec0ff */
[----:B------:R-:W1:Y:S01]  /*17460*/  MUFU.EX2 R118, R118 ;  /* 0x0000007600767308 */ /* 0x000e620000000800 */
[----:B------:R-:W-:Y:S01]  /*17470*/  F2FP.PACK_AB R36, R95, R94 ;  /* 0x0000005e5f24723e */ /* 0x000fe200000000ff */
[--C-:B------:R-:W-:Y:S01]  /*17480*/  HSET2.LE.AND R168, R168, R220.reuse, PT ;  /* 0x000000dca8a87233 */ /* 0x100fe20003803000 */
[----:B------:R-:W-:Y:S02]  /*17490*/  LOP3.LUT R49, R49, 0xff, RZ, 0xc0, !PT ;  /* 0x000000ff31317812 */ /* 0x000fe400078ec0ff */
[----:B------:R-:W-:Y:S02]  /*174a0*/  LOP3.LUT R55, R55, R36, RZ, 0xc0, !PT ;  /* 0x0000002437377212 */ /* 0x000fe400078ec0ff */
[----:B------:R-:W1:Y:S01]  /*174b0*/  LDSM.16.MT88.4 R36, [R206+0x5400] ;  /* 0x00540000ce24783b */ /* 0x000e620000004200 */
[----:B-----5:R-:W-:Y:S02]  /*174c0*/  FFMA.FTZ R132, R132, R180, R249 ;  /* 0x000000b484847223 */ /* 0x020fe400000100f9 */
[----:B------:R-:W-:Y:S02]  /*174d0*/  IMAD.MOV.U32 R180, RZ, RZ, R164 ;  /* 0x000000ffffb47224 */ /* 0x000fe400078e00a4 */
[----:B------:R-:W-:Y:S02]  /*174e0*/  FADD.FTZ R57, R148, R132 ;  /* 0x0000008494397221 */ /* 0x000fe40000010000 */
[----:B------:R-:W-:Y:S01]  /*174f0*/  FFMA.FTZ R63, R2, R181, R247 ;  /* 0x000000b5023f7223 */ /* 0x000fe200000100f7 */
[----:B------:R-:W-:Y:S01]  /*17500*/  F2FP.PACK_AB R2, R97, R96 ;  /* 0x000000606102723e */ /* 0x000fe200000000ff */
[----:B------:R-:W-:Y:S01]  /*17510*/  IMAD.MOV.U32 R181, RZ, RZ, R169 ;  /* 0x000000ffffb57224 */ /* 0x000fe200078e00a9 */
[----:B------:R-:W-:Y:S01]  /*17520*/  PRMT R169, R49, 0x5410, R56 ;  /* 0x0000541031a97816 */ /* 0x000fe20000000038 */
[----:B------:R-:W-:Y:S01]  /*17530*/  FADD.FTZ R57, R141, R57 ;  /* 0x000000398d397221 */ /* 0x000fe20000010000 */
[----:B------:R-:W-:Y:S01]  /*17540*/  LOP3.LUT R42, R42, R2, RZ, 0xc0, !PT ;  /* 0x000000022a2a7212 */ /* 0x000fe200078ec0ff */
[----:B------:R-:W-:Y:S01]  /*17550*/  FFMA.FTZ R139, R139, R117, R250 ;  /* 0x000000758b8b7223 */ /* 0x000fe200000100fa */
[--C-:B------:R-:W-:Y:S01]  /*17560*/  HSET2.LE.AND R56, R66, R220.reuse, PT ;  /* 0x000000dc42387233 */ /* 0x100fe20003803000 */
[----:B------:R-:W-:Y:S01]  /*17570*/  FADD.FTZ R57, R154, R57 ;  /* 0x000000399a397221 */ /* 0x000fe20000010000 */
[----:B------:R-:W-:Y:S01]  /*17580*/  F2FP.PACK_AB R2, R93, R92 ;  /* 0x0000005c5d02723e */ /* 0x000fe200000000ff */
[----:B------:R-:W-:Y:S01]  /*17590*/  IMAD.MOV.U32 R132, RZ, RZ, R138 ;  /* 0x000000ffff847224 */ /* 0x000fe200078e008a */
[--C-:B------:R-:W-:Y:S01]  /*175a0*/  HSET2.LE.AND R49, R74, R220.reuse, PT ;  /* 0x000000dc4a317233 */ /* 0x100fe20003803000 */
[----:B------:R-:W-:Y:S01]  /*175b0*/  FADD.FTZ R62, R248, R57 ;  /* 0x00000039f83e7221 */ /* 0x000fe20000010000 */
[----:B------:R-:W-:Y:S01]  /*175c0*/  LOP3.LUT R54, R54, R2, RZ, 0xc0, !PT ;  /* 0x0000000236367212 */ /* 0x000fe200078ec0ff */
[-C--:B----4-:R-:W-:Y:S01]  /*175d0*/  HMMA.16816.F32 R4, R40, R44.reuse, R4 ;  /* 0x0000002c2804723c */ /* 0x090fe20000001804 */
[--C-:B------:R-:W-:Y:S01]  /*175e0*/  HSET2.LE.AND R57, R73, R220.reuse, PT ;  /* 0x000000dc49397233 */ /* 0x100fe20003803000 */
[----:B------:R-:W-:Y:S01]  /*175f0*/  LOP3.LUT R2, R58, 0xffff, RZ, 0xc0, !PT ;  /* 0x0000ffff3a027812 */ /* 0x000fe200078ec0ff */
[----:B------:R-:W-:Y:S01]  /*17600*/  FADD.FTZ R58, R181, R139 ;  /* 0x0000008bb53a7221 */ /* 0x000fe20000010000 */
[--C-:B------:R-:W-:Y:S02]  /*17610*/  HSET2.LE.AND R169, R169, R220.reuse, PT ;  /* 0x000000dca9a97233 */ /* 0x100fe40003803000 */
[----:B------:R-:W-:Y:S01]  /*17620*/  SHF.R.U32.HI R2, RZ, 0x8, R2 ;  /* 0x00000008ff027819 */ /* 0x000fe20000011602 */
[----:B------:R-:W-:Y:S01]  /*17630*/  FADD.FTZ R58, R179, R58 ;  /* 0x0000003ab33a7221 */ /* 0x000fe20000010000 */
[C---:B------:R-:W-:Y:S04]  /*17640*/  HMMA.16816.F32 R8, R52.reuse, R44, R8 ;  /* 0x0000002c3408723c */ /* 0x040fe80000001808 */
[----:B------:R-:W-:Y:S01]  /*17650*/  FADD.FTZ R58, R145, R58 ;  /* 0x0000003a913a7221 */ /* 0x000fe20000010000 */
[----:B------:R-:W-:Y:S01]  /*17660*/  PRMT R164, R51, 0x5410, R2 ;  /* 0x0000541033a47816 */ /* 0x000fe20000000002 */
[--C-:B------:R-:W-:Y:S01]  /*17670*/  HSET2.LE.AND R51, R76, R220.reuse, PT ;  /* 0x000000dc4c337233 */ /* 0x100fe20003803000 */
[----:B------:R-:W-:Y:S01]  /*17680*/  FADD.FTZ R45, R146, R63 ;  /* 0x0000003f922d7221 */ /* 0x000fe20000010000 */
[-C--:B------:R-:W-:Y:S01]  /*17690*/  HMMA.16816.F32 R12, R52, R46.reuse, R12 ;  /* 0x0000002e340c723c */ /* 0x080fe2000000180c */
[----:B------:R-:W-:Y:S03]  /*176a0*/  FFMA.FTZ R48, R0, R67, R180 ;  /* 0x0000004300307223 */ /* 0x000fe600000100b4 */
[----:B------:R-:W-:Y:S01]  /*176b0*/  FADD.FTZ R45, R142, R45 ;  /* 0x0000002d8e2d7221 */ /* 0x000fe20000010000 */
[----:B-1----:R-:W-:Y:S01]  /*176c0*/  F2FP.PACK_AB R2, R115, R114 ;  /* 0x000000727302723e */ /* 0x002fe200000000ff */
[----:B------:R-:W-:Y:S01]  /*176d0*/  FADD.FTZ R44, R178, R48 ;  /* 0x00000030b22c7221 */ /* 0x000fe20000010000 */
[----:B---3--:R-:W-:Y:S01]  /*176e0*/  F2FP.PACK_AB R0, R113, R112 ;  /* 0x000000707100723e */ /* 0x008fe200000000ff */
[----:B------:R-:W-:Y:S01]  /*176f0*/  FADD.FTZ R63, R252, R58 ;  /* 0x0000003afc3f7221 */ /* 0x000fe20000010000 */
[C---:B------:R-:W-:Y:S03]  /*17700*/  HMMA.16816.F32 R16, R40.reuse, R46, R16 ;  /* 0x0000002e2810723c */ /* 0x040fe60000001810 */
[----:B------:R-:W-:Y:S01]  /*17710*/  FADD.FTZ R59, R143, R44 ;  /* 0x0000002c8f3b7221 */ /* 0x000fe20000010000 */
[----:B------:R-:W-:Y:S01]  /*17720*/  F2FP.PACK_AB R44, R105, R104 ;  /* 0x00000068692c723e */ /* 0x000fe200000000ff */
[--C-:B------:R-:W-:Y:S01]  /*17730*/  HSET2.LE.AND R48, R75, R220.reuse, PT ;  /* 0x000000dc4b307233 */ /* 0x100fe20003803000 */
[----:B------:R-:W-:Y:S01]  /*17740*/  LOP3.LUT R51, R51, R2, RZ, 0xc0, !PT ;  /* 0x0000000233337212 */ /* 0x000fe200078ec0ff */
[--C-:B------:R-:W-:Y:S01]  /*17750*/  HSET2.LE.AND R58, R71, R220.reuse, PT ;  /* 0x000000dc473a7233 */ /* 0x100fe20003803000 */
[----:B------:R-:W-:Y:S01]  /*17760*/  LOP3.LUT R56, R56, R44, RZ, 0xc0, !PT ;  /* 0x0000002c38387212 */ /* 0x000fe200078ec0ff */
[-C--:B------:R-:W-:Y:S03]  /*17770*/  HMMA.16816.F32 R20, R40, R36.reuse, R20 ;  /* 0x000000242814723c */ /* 0x080fe60000001814 */
[----:B------:R-:W-:Y:S01]  /*17780*/  F2FP.PACK_AB R2, R103, R102 ;  /* 0x000000666702723e */ /* 0x000fe200000000ff */
[--C-:B------:R-:W-:Y:S01]  /*17790*/  HSET2.LE.AND R164, R164, R220.reuse, PT ;  /* 0x000000dca4a47233 */ /* 0x100fe20003803000 */
[----:B------:R-:W-:Y:S02]  /*177a0*/  LOP3.LUT R50, R50, R0, RZ, 0xc0, !PT ;  /* 0x0000000032327212 */ /* 0x000fe400078ec0ff */
[----:B------:R-:W-:Y:S01]  /*177b0*/  LOP3.LUT R49, R49, R2, RZ, 0xc0, !PT ;  /* 0x0000000231317212 */ /* 0x000fe200078ec0ff */
[----:B------:R-:W-:Y:S01]  /*177c0*/  FADD.FTZ R2, R155, R45 ;  /* 0x0000002d9b027221 */ /* 0x000fe20000010000 */
[C---:B------:R-:W-:Y:S01]  /*177d0*/  HMMA.16816.F32 R24, R52.reuse, R36, R24 ;  /* 0x000000243418723c */ /* 0x040fe20000001818 */
[----:B------:R-:W1:Y:S02]  /*177e0*/  LDSM.16.MT88.4 R44, [R205+0x5800] ;  /* 0x00580000cd2c783b */ /* 0x000e640000004200 */
[----:B------:R-:W-:Y:S01]  /*177f0*/  FADD.FTZ R61, R241, R2 ;  /* 0x00000002f13d7221 */ /* 0x000fe20000010000 */
[----:B------:R-:W-:Y:S02]  /*17800*/  F2FP.PACK_AB R0, R101, R100 ;  /* 0x000000646500723e */ /* 0x000fe400000000ff */
[----:B--2---:R-:W-:Y:S02]  /*17810*/  F2FP.PACK_AB R2, R109, R108 ;  /* 0x0000006c6d02723e */ /* 0x004fe400000000ff */
[-C--:B------:R-:W-:Y:S01]  /*17820*/  HMMA.16816.F32 R28, R52, R38.reuse, R28 ;  /* 0x00000026341c723c */ /* 0x080fe2000000181c */
[----:B------:R-:W-:Y:S03]  /*17830*/  F2FP.PACK_AB R36, R111, R110 ;  /* 0x0000006e6f24723e */ /* 0x000fe600000000ff */
[----:B------:R-:W-:Y:S02]  /*17840*/  F2FP.PACK_AB R37, R129, R128 ;  /* 0x000000808125723e */ /* 0x000fe400000000ff */
[----:B------:R-:W-:Y:S01]  /*17850*/  LOP3.LUT R48, R48, R0, RZ, 0xc0, !PT ;  /* 0x0000000030307212 */ /* 0x000fe200078ec0ff */
[----:B------:R-:W-:Y:S01]  /*17860*/  FADD.FTZ R0, R153, R59 ;  /* 0x0000003b99007221 */ /* 0x000fe20000010000 */
[----:B------:R-:W-:Y:S01]  /*17870*/  LOP3.LUT R170, R170, R37, RZ, 0xc0, !PT ;  /* 0x00000025aaaa7212 */ /* 0x000fe200078ec0ff */
[----:B------:R-:W-:Y:S01]  /*17880*/  FADD.FTZ R53, R245, R61 ;  /* 0x0000003df5357221 */ /* 0x000fe20000010000 */
[----:B------:R-:W-:Y:S01]  /*17890*/  LDSM.16.MT88.4 R152, [R205+0x5c00] ;  /* 0x005c0000cd98783b */ /* 0x000fe20000004200 */
[----:B------:R-:W-:Y:S01]  /*178a0*/  HMMA.16816.F32 R32, R40, R38, R32 ;  /* 0x000000262820723c */ /* 0x000fe20000001820 */
[----:B------:R-:W-:Y:S01]  /*178b0*/  FADD.FTZ R60, R235, R0 ;  /* 0x00000000eb3c7221 */ /* 0x000fe20000010000 */
[--C-:B------:R-:W-:Y:S01]  /*178c0*/  HSET2.LE.AND R59, R70, R220.reuse, PT ;  /* 0x000000dc463b7233 */ /* 0x100fe20003803000 */
[----:B------:R-:W-:Y:S01]  /*178d0*/  LOP3.LUT R58, R58, R2, RZ, 0xc0, !PT ;  /* 0x000000023a3a7212 */ /* 0x000fe200078ec0ff */
[----:B------:R-:W-:Y:S01]  /*178e0*/  FADD.FTZ R2, R192, R63 ;  /* 0x0000003fc0027221 */ /* 0x000fe20000010000 */
[----:B------:R-:W-:Y:S01]  /*178f0*/  F2FP.PACK_AB R0, R107, R106 ;  /* 0x0000006a6b00723e */ /* 0x000fe200000000ff */
[----:B------:R-:W-:Y:S01]  /*17900*/  FADD.FTZ R52, R240, R60 ;  /* 0x0000003cf0347221 */ /* 0x000fe20000010000 */
[----:B------:R-:W-:Y:S01]  /*17910*/  LOP3.LUT R59, R59, R36, RZ, 0xc0, !PT ;  /* 0x000000243b3b7212 */ /* 0x000fe200078ec0ff */
[----:B------:R-:W-:Y:S01]  /*17920*/  FADD.FTZ R55, R198, R2 ;  /* 0x00000002c6377221 */ /* 0x000fe20000010000 */
[----:B------:R-:W2:Y:S03]  /*17930*/  LDSM.16.MT88.4 R36, [R206+0x5800] ;  /* 0x00580000ce24783b */ /* 0x000ea60000004200 */
[----:B------:R-:W-:Y:S01]  /*17940*/  FADD.FTZ R41, R166, R55 ;  /* 0x00000037a6297221 */ /* 0x000fe20000010000 */
[----:B------:R-:W-:Y:S01]  /*17950*/  LOP3.LUT R57, R57, R0, RZ, 0xc0, !PT ;  /* 0x0000000039397212 */ /* 0x000fe200078ec0ff */
[----:B------:R-:W-:Y:S01]  /*17960*/  FADD.FTZ R0, R251, R62 ;  /* 0x0000003efb007221 */ /* 0x000fe20000010000 */
[----:B------:R-:W-:Y:S01]  /*17970*/  F2FP.PACK_AB R40, R133, R118 ;  /* 0x000000768528723e */ /* 0x000fe200000000ff */
[----:B------:R-:W-:Y:S01]  /*17980*/  FADD.FTZ R42, R230, R41 ;  /* 0x00000029e62a7221 */ /* 0x000fe20000010000 */
[--C-:B------:R-:W-:Y:S01]  /*17990*/  HSET2.LE.AND R41, R65, R220.reuse, PT ;  /* 0x000000dc41297233 */ /* 0x100fe20003803000 */
[----:B------:R-:W-:Y:S01]  /*179a0*/  FADD.FTZ R54, R167, R0 ;  /* 0x00000000a7367221 */ /* 0x000fe20000010000 */
[----:B------:R-:W-:Y:S02]  /*179b0*/  LOP3.LUT R169, R169, R40, RZ, 0xc0, !PT ;  /* 0x00000028a9a97212 */ /* 0x000fe400078ec0ff */
[----:B------:R-:W-:Y:S01]  /*179c0*/  F2FP.PACK_AB R2, R134, R116 ;  /* 0x000000748602723e */ /* 0x000fe200000000ff */
[----:B------:R-:W-:Y:S01]  /*179d0*/  FADD.FTZ R40, R165, R54 ;  /* 0x00000036a5287221 */ /* 0x000fe20000010000 */
[----:B------:R-:W-:Y:S01]  /*179e0*/  F2FP.PACK_AB R165, R123, R122 ;  /* 0x0000007a7ba5723e */ /* 0x000fe200000000ff */
[-C--:B-1----:R-:W-:Y:S01]  /*179f0*/  HMMA.16816.F32 R4, R48, R44.reuse, R4 ;  /* 0x0000002c3004723c */ /* 0x082fe20000001804 */
[----:B------:R-:W-:Y:S01]  /*17a00*/  LOP3.LUT R168, R168, R2, RZ, 0xc0, !PT ;  /* 0x00000002a8a87212 */ /* 0x000fe200078ec0ff */
[----:B------:R-:W-:Y:S01]  /*17a10*/  FADD.FTZ R2, R244, R53 ;  /* 0x00000035f4027221 */ /* 0x000fe20000010000 */
[----:B------:R-:W-:Y:S01]  /*17a20*/  F2FP.PACK_AB R166, R135, R124 ;  /* 0x0000007c87a6723e */ /* 0x000fe200000000ff */
[----:B------:R-:W-:Y:S01]  /*17a30*/  FADD.FTZ R43, R221, R40 ;  /* 0x00000028dd2b7221 */ /* 0x000fe20000010000 */
[--C-:B------:R-:W-:Y:S01]  /*17a40*/  HSET2.LE.AND R40, R72, R220.reuse, PT ;  /* 0x000000dc48287233 */ /* 0x100fe20003803000 */
[----:B------:R-:W-:Y:S01]  /*17a50*/  FADD.FTZ R53, R243, R2 ;  /* 0x00000002f3357221 */ /* 0x000fe20000010000 */
[----:B------:R-:W-:Y:S01]  /*17a60*/  HSET2.LE.AND R2, R64, R220, PT ;  /* 0x000000dc40027233 */ /* 0x000fe20003803000 */
[----:B------:R-:W-:Y:S01]  /*17a70*/  FADD.FTZ R43, R233, R43 ;  /* 0x0000002be92b7221 */ /* 0x000fe20000010000 */
[C---:B------:R-:W-:Y:S03]  /*17a80*/  HMMA.16816.F32 R8, R56.reuse, R44, R8 ;  /* 0x0000002c3808723c */ /* 0x040fe60000001808 */
[----:B------:R-:W-:Y:S01]  /*17a90*/  LOP3.LUT R165, R2, R165, RZ, 0xc0, !PT ;  /* 0x000000a502a57212 */ /* 0x000fe200078ec0ff */
[----:B------:R-:W-:Y:S01]  /*17aa0*/  FADD.FTZ R2, R201, R53 ;  /* 0x00000035c9027221 */ /* 0x000fe20000010000 */
[----:B------:R-:W-:Y:S01]  /*17ab0*/  LOP3.LUT R166, R40, R166, RZ, 0xc0, !PT ;  /* 0x000000a628a67212 */ /* 0x000fe200078ec0ff */
[----:B------:R-:W-:Y:S01]  /*17ac0*/  FADD.FTZ R40, R234, R42 ;  /* 0x0000002aea287221 */ /* 0x000fe20000010000 */
[----:B------:R-:W-:Y:S01]  /*17ad0*/  F2FP.PACK_AB R167, R176, R126 ;  /* 0x0000007eb0a7723e */ /* 0x000fe200000000ff */
[----:B------:R-:W-:Y:S01]  /*17ae0*/  FADD.FTZ R42, R200, R2 ;  /* 0x00000002c82a7221 */ /* 0x000fe20000010000 */
[-C--:B------:R-:W-:Y:S03]  /*17af0*/  HMMA.16816.F32 R12, R56, R46.reuse, R12 ;  /* 0x0000002e380c723c */ /* 0x080fe6000000180c */
[----:B------:R-:W-:Y:S01]  /*17b00*/  FADD.FTZ R40, R246, R40 ;  /* 0x00000028f6287221 */ /* 0x000fe20000010000 */
[----:B------:R-:W-:Y:S01]  /*17b10*/  LOP3.LUT R167, R41, R167, RZ, 0xc0, !PT ;  /* 0x000000a729a77212 */ /* 0x000fe200078ec0ff */
[----:B------:R-:W-:Y:S01]  /*17b20*/  FADD.FTZ R2, R238, R43 ;  /* 0x0000002bee027221 */ /* 0x000fe20000010000 */
[----:B------:R-:W-:Y:S02]  /*17b30*/  F2FP.PACK_AB R0, R131, R130 ;  /* 0x000000828300723e */ /* 0x000fe400000000ff */
[C---:B------:R-:W-:Y:S01]  /*17b40*/  HMMA.16816.F32 R16, R48.reuse, R46, R16 ;  /* 0x0000002e3010723c */ /* 0x040fe20000001810 */
[----:B------:R-:W-:Y:S03]  /*17b50*/  FADD.FTZ R2, R236, R2 ;  /* 0x00000002ec027221 */ /* 0x000fe60000010000 */
[----:B------:R-:W-:Y:S01]  /*17b60*/  LOP3.LUT R171, R171, R0, RZ, 0xc0, !PT ;  /* 0x00000000abab7212 */ /* 0x000fe200078ec0ff */
[----:B------:R-:W-:Y:S02]  /*17b70*/  FADD.FTZ R0, R239, R52 ;  /* 0x00000034ef007221 */ /* 0x000fe40000010000 */
[----:B------:R-:W-:Y:S01]  /*17b80*/  FADD.FTZ R2, R189, R2 ;  /* 0x00000002bd027221 */ /* 0x000fe20000010000 */
[-C--:B--2---:R-:W-:Y:S01]  /*17b90*/  HMMA.16816.F32 R20, R48, R36.reuse, R20 ;  /* 0x000000243014723c */ /* 0x084fe20000001814 */
[----:B------:R-:W-:Y:S03]  /*17ba0*/  FADD.FTZ R52, R237, R0 ;  /* 0x00000000ed347221 */ /* 0x000fe60000010000 */
[----:B------:R-:W-:Y:S04]  /*17bb0*/  F2FP.PACK_AB R0, R121, R120 ;  /* 0x000000787900723e */ /* 0x000fe800000000ff */
[C---:B------:R-:W-:Y:S01]  /*17bc0*/  HMMA.16816.F32 R24, R56.reuse, R36, R24 ;  /* 0x000000243818723c */ /* 0x040fe20000001818 */
[----:B------:R-:W-:Y:S03]  /*17bd0*/  LOP3.LUT R164, R164, R0, RZ, 0xc0, !PT ;  /* 0x00000000a4a47212 */ /* 0x000fe600078ec0ff */
[----:B------:R-:W-:Y:S04]  /*17be0*/  FADD.FTZ R0, R197, R52 ;  /* 0x00000034c5007221 */ /* 0x000fe80000010000 */
[----:B------:R-:W-:Y:S01]  /*17bf0*/  FADD.FTZ R41, R196, R0 ;  /* 0x00000000c4297221 */ /* 0x000fe20000010000 */
[-C--:B------:R-:W-:Y:S03]  /*17c00*/  HMMA.16816.F32 R28, R56, R38.reuse, R28 ;  /* 0x00000026381c723c */ /* 0x080fe6000000181c */
[----:B------:R-:W-:Y:S02]  /*17c10*/  FADD.FTZ R0, R232, R42 ;  /* 0x0000002ae8007221 */ /* 0x000fe40000010000 */
[----:B------:R-:W-:Y:S02]  /*17c20*/  FADD.FTZ R42, R242, R40 ;  /* 0x00000028f22a7221 */ /* 0x000fe40000010000 */
[----:B------:R-:W-:Y:S01]  /*17c30*/  FADD.FTZ R40, R231, R0 ;  /* 0x00000000e7287221 */ /* 0x000fe20000010000 */
[----:B------:R-:W-:Y:S01]  /*17c40*/  HMMA.16816.F32 R32, R48, R38, R32 ;  /* 0x000000263020723c */ /* 0x000fe20000001820 */
[----:B------:R-:W-:Y:S03]  /*17c50*/  FADD.FTZ R36, R191, R42 ;  /* 0x0000002abf247221 */ /* 0x000fe60000010000 */
[----:B------:R-:W-:Y:S02]  /*17c60*/  FADD.FTZ R37, R182, R40 ;  /* 0x00000028b6257221 */ /* 0x000fe40000010000 */
[----:B------:R-:W-:Y:S02]  /*17c70*/  FADD.FTZ R36, R190, R36 ;  /* 0x00000024be247221 */ /* 0x000fe40000010000 */
[----:B------:R-:W-:Y:S01]  /*17c80*/  FADD.FTZ R40, R188, R2 ;  /* 0x00000002bc287221 */ /* 0x000fe20000010000 */
[-C--:B------:R-:W-:Y:S03]  /*17c90*/  HMMA.16816.F32 R140, R168, R152.reuse, R4 ;  /* 0x00000098a88c723c */ /* 0x080fe60000001804 */
[----:B------:R-:W-:Y:S02]  /*17ca0*/  FADD.FTZ R2, R174, R37 ;  /* 0x00000025ae027221 */ /* 0x000fe40000010000 */
[----:B------:R-:W-:Y:S02]  /*17cb0*/  FADD.FTZ R36, R199, R36 ;  /* 0x00000024c7247221 */ /* 0x000fe40000010000 */
[----:B------:R-:W-:Y:S02]  /*17cc0*/  FADD.FTZ R41, R203, R41 ;  /* 0x00000029cb297221 */ /* 0x000fe40000010000 */
[----:B------:R-:W-:Y:S02]  /*17cd0*/  FADD.FTZ R43, R195, R36 ;  /* 0x00000024c32b7221 */ /* 0x000fe40000010000 */
[----:B------:R-:W1:Y:S01]  /*17ce0*/  LDSM.16.MT88.4 R36, [R206+0x5c00] ;  /* 0x005c0000ce24783b */ /* 0x000e620000004200 */
        /* <DEDUP_REMOVED lines=21> */
[C---:B------:R-:W-:Y:S01]  /*17e40*/  HMMA.16816.F32 R144, R164.reuse, R152, R8 ;  /* 0x00000098a490723c */ /* 0x040fe20000001808 */
[----:B------:R-:W-:Y:S02]  /*17e50*/  FADD.FTZ R0, R157, R5 ;  /* 0x000000059d007221 */ /* 0x000fe40000010000 */
[----:B------:R-:W-:Y:S02]  /*17e60*/  FADD.FTZ R2, R175, R2 ;  /* 0x00000002af027221 */ /* 0x000fe40000010000 */
[----:B------:R-:W-:Y:S02]  /*17e70*/  FADD.FTZ R5, R158, R6 ;  /* 0x000000069e057221 */ /* 0x000fe40000010000 */
[----:B------:R-:W-:Y:S01]  /*17e80*/  FADD.FTZ R4, R84, R4 ;  /* 0x0000000454047221 */ /* 0x000fe20000010000 */
[-C--:B------:R-:W-:Y:S01]  /*17e90*/  HMMA.16816.F32 R148, R164, R154.reuse, R12 ;  /* 0x0000009aa494723c */ /* 0x080fe2000000180c */
[----:B------:R-:W-:Y:S03]  /*17ea0*/  FADD.FTZ R0, R156, R0 ;  /* 0x000000009c007221 */ /* 0x000fe60000010000 */
[----:B------:R-:W-:Y:S02]  /*17eb0*/  FADD.FTZ R6, R86, R2 ;  /* 0x0000000256067221 */ /* 0x000fe40000010000 */
[----:B------:R-:W-:Y:S02]  /*17ec0*/  FADD.FTZ R2, R88, R5 ;  /* 0x0000000558027221 */ /* 0x000fe40000010000 */
[----:B------:R-:W-:Y:S01]  /*17ed0*/  FADD.FTZ R4, R85, R4 ;  /* 0x0000000455047221 */ /* 0x000fe20000010000 */
[C---:B------:R-:W-:Y:S03]  /*17ee0*/  HMMA.16816.F32 R152, R168.reuse, R154, R16 ;  /* 0x0000009aa898723c */ /* 0x040fe60000001810 */
[----:B------:R-:W-:Y:S02]  /*17ef0*/  FADD.FTZ R0, R90, R0 ;  /* 0x000000005a007221 */ /* 0x000fe40000010000 */
[----:B------:R-:W-:Y:S02]  /*17f00*/  FADD.FTZ R5, R87, R6 ;  /* 0x0000000657057221 */ /* 0x000fe40000010000 */
[----:B------:R-:W-:Y:S01]  /*17f10*/  FADD.FTZ R2, R89, R2 ;  /* 0x0000000259027221 */ /* 0x000fe20000010000 */
[-C--:B-1----:R-:W-:Y:S01]  /*17f20*/  HMMA.16816.F32 R156, R168, R36.reuse, R20 ;  /* 0x00000024a89c723c */ /* 0x082fe20000001814 */
        /* <DEDUP_REMOVED lines=13> */
[----:B------:R-:W-:Y:S03]  /*18000*/  HMMA.16816.F32 R168, R168, R38, R32 ;  /* 0x00000026a8a8723c */ /* 0x000fe60000001820 */
[----:B------:R-:W-:Y:S02]  /*18010*/  FADD.FTZ R0, R104, R6 ;  /* 0x0000000668007221 */ /* 0x000fe40000010000 */
[----:B------:R-:W-:Y:S02]  /*18020*/  FADD.FTZ R4, R101, R4 ;  /* 0x0000000465047221 */ /* 0x000fe40000010000 */
[----:B------:R-:W-:Y:S02]  /*18030*/  FADD.FTZ R5, R106, R5 ;  /* 0x000000056a057221 */ /* 0x000fe40000010000 */
[----:B------:R-:W-:Y:S03]  /*18040*/  FADD.FTZ R2, R103, R2 ;  /* 0x0000000267027221 */ /* 0x000fe60000010000 */
        /* <DEDUP_REMOVED lines=23> */
[----:B------:R1:W-:Y:S01]  /*181c0*/  STL [R1+0x18], R6 ;  /* 0x0000180601007387 */ /* 0x0003e20000100800 */
[----:B------:R-:W-:Y:S02]  /*181d0*/  FADD.FTZ R4, R131, R5 ;  /* 0x0000000583047221 */ /* 0x000fe40000010000 */
[----:B------:R-:W-:Y:S02]  /*181e0*/  FADD.FTZ R2, R135, R2 ;  /* 0x0000000287027221 */ /* 0x000fe40000010000 */
[----:B------:R-:W-:Y:S01]  /*181f0*/  FADD.FTZ R0, R176, R0 ;  /* 0x00000000b0007221 */ /* 0x000fe20000010000 */
[----:B------:R1:W-:Y:S01]  /*18200*/  STL [R1+0x20], R4 ;  /* 0x0000200401007387 */ /* 0x0003e20000100800 */
[----:B------:R-:W-:Y:S02]  /*18210*/  IMAD.MOV.U32 R135, RZ, RZ, R3 ;  /* 0x000000ffff877224 */ /* 0x000fe400078e0003 */
[----:B------:R-:W-:Y:S01]  /*18220*/  IMAD.MOV.U32 R133, RZ, RZ, R137 ;  /* 0x000000ffff857224 */ /* 0x000fe200078e0089 */
[----:B------:R1:W-:Y:S01]  /*18230*/  STL [R1+0x1c], R2 ;  /* 0x00001c0201007387 */ /* 0x0003e20000100800 */
[----:B------:R-:W-:Y:S03]  /*18240*/  IMAD.MOV.U32 R134, RZ, RZ, R136 ;  /* 0x000000ffff867224 */ /* 0x000fe600078e0088 */
[----:B------:R1:W-:Y:S02]  /*18250*/  STL [R1+0x24], R0 ;  /* 0x0000240001007387 */ /* 0x0003e40000100800 */
[----:B-1----:R-:W-:-:S05]  /*18260*/  @P1 BRA `(.L_x_193) ;  /* 0xffffa24000001947 */ /* 0x002fca000383ffff */
.L_x_192:
[----:B------:R-:W2:Y:S04]  /*18270*/  LDL.LU R9, [R1+0x18] ;  /* 0x0000180001097983 */ /* 0x000ea80000300800 */
[----:B------:R-:W1:Y:S01]  /*18280*/  S2R R38, SR_TID.X ;  /* 0x0000000000267919 */ /* 0x000e620000002100 */
[----:B------:R-:W3:Y:S01]  /*18290*/  S2UR UR6, SR_CTAID.Y ;  /* 0x00000000000679c3 */ /* 0x000ee20000002600 */
[----:B------:R-:W-:-:S02]  /*182a0*/  UISETP.NE.AND UP0, UPT, UR25, -0x1, UPT ;  /* 0xffffffff1900788c */ /* 0x000fc4000bf05270 */
[----:B------:R-:W4:Y:S01]  /*182b0*/  LDL.LU R8, [R1+0x20] ;  /* 0x0000200001087983 */ /* 0x000f220000300800 */
[----:B------:R-:W-:-:S03]  /*182c0*/  ULDC.64 UR4, c[0x0][0x1e8] ;  /* 0x00007a0000047ab9 */ /* 0x000fc60000000a00 */
[----:B-----5:R-:W4:Y:S04]  /*182d0*/  LDL.LU R7, [R1+0x1c] ;  /* 0x00001c0001077983 */ /* 0x020f280000300800 */
[----:B------:R-:W4:Y:S01]  /*182e0*/  LDL.LU R6, [R1+0x24] ;  /* 0x0000240001067983 */ /* 0x000f220000300800 */
[----:B------:R-:W-:Y:S01]  /*182f0*/  @UP0 UIMAD.WIDE.U32 UR12, UR25, UR4, URZ ;  /* 0x00000004190c02a5 */ /* 0x000fe2000f8e003f */
[----:B------:R-:W3:Y:S01]  /*18300*/  S2UR UR9, SR_CTAID.X ;  /* 0x00000000000979c3 */ /* 0x000ee20000002500 */
[----:B------:R-:W-:Y:S01]  /*18310*/  ULDC.U8 UR10, c[0x0][0x328] ;  /* 0x0000ca00000a7ab9 */ /* 0x000fe20000000000 */
[----:B------:R-:W-:Y:S01]  /*18320*/  BSSY B0, `(.L_x_196) ;  /* 0x00000e5000007945 */ /* 0x000fe20003800000 */
[----:B------:R-:W-:Y:S02]  /*18330*/  @UP0 UIMAD UR7, UR25, UR5, UR13 ;  /* 0x00000005190702a4 */ /* 0x000fe4000f8e020d */
[----:B------:R-:W-:-:S02]  /*18340*/  UISETP.NE.AND UP3, UPT, UR10, URZ, UPT ;  /* 0x0000003f0a00728c */ /* 0x000fc4000bf65270 */
[----:B------:R-:W-:Y:S02]  /*18350*/  ULDC.64 UR4, c[0x0][0x1e0] ;  /* 0x0000780000047ab9 */ /* 0x000fe40000000a00 */
[----:B------:R-:W-:Y:S01]  /*18360*/  ULDC UR8, c[0x0][0x214] ;  /* 0x0000850000087ab9 */ /* 0x000fe20000000800 */
[----:B-1----:R-:W-:Y:S01]  /*18370*/  SHF.R.S32.HI R36, RZ, 0x1f, R38 ;  /* 0x0000001fff247819 */ /* 0x002fe20000011426 */
[----:B---3--:R-:W-:Y:S02]  /*18380*/  @!UP0 USHF.R.S32.HI UR11, URZ, 0x1f, UR6 ;  /* 0x0000001f3f0b8899 */ /* 0x008fe40008011406 */
[----:B------:R-:W-:Y:S02]  /*18390*/  @!UP0 UIMAD.WIDE.U32 UR20, UR6, UR4, URZ ;  /* 0x00000004061482a5 */ /* 0x000fe4000f8e003f */
[----:B------:R-:W-:-:S03]  /*183a0*/  @!UP0 UIMAD UR11, UR11, UR4, URZ ;  /* 0x000000040b0b82a4 */ /* 0x000fc6000f8e023f */
[----:B------:R-:W-:Y:S02]  /*183b0*/  ULDC.U8 UR4, c[0x0][0x329] ;  /* 0x0000ca4000047ab9 */ /* 0x000fe40000000000 */
[----:B------:R-:W-:Y:S02]  /*183c0*/  UISETP.NE.AND UP2, UPT, UR4, URZ, UPT ;  /* 0x0000003f0400728c */ /* 0x000fe4000bf45270 */
[----:B------:R-:W-:Y:S02]  /*183d0*/  UISETP.EQ.AND UP3, UPT, UR4, URZ, UP3 ;  /* 0x0000003f0400728c */ /* 0x000fe40009f62270 */
[----:B------:R-:W-:Y:S02]  /*183e0*/  @!UP0 UIMAD UR11, UR6, UR5, UR11 ;  /* 0x00000005060b82a4 */ /* 0x000fe4000f8e020b */
[----:B------:R-:W-:Y:S02]  /*183f0*/  ULDC UR4, c[0x0][0x1c0] ;  /* 0x0000700000047ab9 */ /* 0x000fe40000000800 */
[----:B------:R-:W-:-:S02]  /*18400*/  ULDC UR5, c[0x0][0x234] ;  /* 0x00008d0000057ab9 */ /* 0x000fc40000000800 */
[----:B------:R-:W-:Y:S02]  /*18410*/  @!UP0 UIADD3 UR7, UR21, UR11, URZ ;  /* 0x0000000b15078290 */ /* 0x000fe4000fffe03f */
[----:B------:R-:W-:Y:S01]  /*18420*/  @!UP2 UISETP.NE.AND UP1, UPT, UR10, URZ, UPT ;  /* 0x0000003f0a00a28c */ /* 0x000fe2000bf25270 */
[----:B------:R-:W1:Y:S01]  /*18430*/  S2UR UR10, SR_CTAID.Z ;  /* 0x00000000000a79c3 */ /* 0x000e620000002700 */
[----:B------:R-:W-:Y:S02]  /*18440*/  @UP2 ULDC UR14, c[0x0][0x210] ;  /* 0x00008400000e2ab9 */ /* 0x000fe40000000800 */
[----:B------:R-:W-:Y:S02]  /*18450*/  @UP2 UIMAD UR14, UR14, UR8, URZ ;  /* 0x000000080e0e22a4 */ /* 0x000fe4000f8e023f */
[----:B------:R-:W-:Y:S02]  /*18460*/  @!UP2 USEL UR14, UR8, UR5, !UP1 ;  /* 0x00000005080ea287 */ /* 0x000fe4000c800000 */
[----:B------:R-:W-:-:S02]  /*18470*/  @UP2 UMOV UR13, 0x1 ;  /* 0x00000001000d2882 */ /* 0x000fc40000000000 */
[----:B------:R-:W-:Y:S02]  /*18480*/  @!UP2 UIMAD UR13, UR14, UR4, URZ ;  /* 0x000000040e0da2a4 */ /* 0x000fe4000f8e023f */
[----:B------:R-:W-:Y:S02]  /*18490*/  @UP3 UIMAD UR16, UR6, UR8, URZ ;  /* 0x00000008061032a4 */ /* 0x000fe4000f8e023f */
[----:B------:R-:W-:Y:S02]  /*184a0*/  @UP2 ULDC UR15, c[0x0][0x210] ;  /* 0x00008400000f2ab9 */ /* 0x000fe40000000800 */
[----:B------:R-:W-:Y:S02]  /*184b0*/  UIMAD UR4, UR6, UR13, URZ ;  /* 0x0000000d060472a4 */ /* 0x000fe4000f8e023f */
[----:B------:R-:W-:Y:S02]  /*184c0*/  @!UP2 UMOV UR15, 0x1 ;  /* 0x00000001000fa882 */ /* 0x000fe40000000000 */
[----:B------:R-:W-:-:S02]  /*184d0*/  @UP3 USEL UR16, UR16, UR25, !UP0 ;  /* 0x0000001910103287 */ /* 0x000fc4000c000000 */
[----:B------:R-:W-:Y:S02]  /*184e0*/  UIMAD UR9, UR9, UR15, URZ ;  /* 0x0000000f090972a4 */ /* 0x000fe4000f8e023f */
[----:B------:R-:W-:Y:S02]  /*184f0*/  USEL UR4, UR4, URZ, !UP3 ;  /* 0x0000003f04047287 */ /* 0x000fe4000d800000 */
[----:B------:R-:W-:Y:S02]  /*18500*/  USHF.L.U32 UR9, UR9, 0x7, URZ ;  /* 0x0000000709097899 */ /* 0x000fe4000800063f */
[----:B-1----:R-:W-:Y:S02]  /*18510*/  UIMAD UR14, UR10, UR14, UR4 ;  /* 0x0000000e0a0e72a4 */ /* 0x002fe4000f8e0204 */
[----:B------:R-:W-:Y:S02]  /*18520*/  @!UP3 UMOV UR22, URZ ;  /* 0x0000003f0016bc82 */ /* 0x000fe40008000000 */
[----:B------:R-:W-:-:S02]  /*18530*/  @UP3 UMOV UR22, UR16 ;  /* 0x0000001000163c82 */ /* 0x000fc40008000000 */
[----:B------:R-:W-:Y:S02]  /*18540*/  @!UP3 UMOV UR23, URZ ;  /* 0x0000003f0017bc82 */ /* 0x000fe40008000000 */
[----:B------:R-:W-:Y:S02]  /*18550*/  USHF.R.S32.HI UR4, URZ, 0x1f, UR9 ;  /* 0x0000001f3f047899 */ /* 0x000fe40008011409 */
[----:B------:R-:W-:Y:S02]  /*18560*/  @UP3 USHF.R.S32.HI UR23, URZ, 0x1f, UR16 ;  /* 0x0000001f3f173899 */ /* 0x000fe40008011410 */
[----:B------:R-:W-:Y:S02]  /*18570*/  USHF.R.S32.HI UR5, URZ, 0x1f, UR14 ;  /* 0x0000001f3f057899 */ /* 0x000fe4000801140e */
[----:B------:R-:W-:Y:S02]  /*18580*/  UIADD3 UR9, UP2, UP1, UR9, UR22, UR14 ;  /* 0x0000001609097290 */ /* 0x000fe4000f95e00e */
[----:B------:R-:W-:-:S02]  /*18590*/  @!UP0 UMOV UR12, UR20 ;  /* 0x00000014000c8c82 */ /* 0x000fc40008000000 */
[----:B------:R-:W-:Y:S01]  /*185a0*/  UIADD3.X UR4, UR4, UR23, UR5, UP2, UP1 ;  /* 0x0000001704047290 */ /* 0x000fe200097e2405 */
[----:B--2---:R-:W1:Y:S04]  /*185b0*/  SHFL.BFLY PT, R2, R9, 0x2, 0x1f ;  /* 0x0c401f0009027f89 */ /* 0x004e6800000e0000 */
[----:B----4-:R-:W2:Y:S04]  /*185c0*/  SHFL.BFLY PT, R0, R8, 0x2, 0x1f ;  /* 0x0c401f0008007f89 */ /* 0x010ea800000e0000 */
[----:B------:R-:W3:Y:S04]  /*185d0*/  SHFL.BFLY PT, R5, R7, 0x2, 0x1f ;  /* 0x0c401f0007057f89 */ /* 0x000ee800000e0000 */
[----:B------:R-:W4:Y:S01]  /*185e0*/  SHFL.BFLY PT, R4, R6, 0x2, 0x1f ;  /* 0x0c401f0006047f89 */ /* 0x000f2200000e0000 */
[----:B-1----:R-:W-:-:S05]  /*185f0*/  FADD.FTZ R2, R2, R9 ;  /* 0x0000000902027221 */ /* 0x002fca0000010000 */
[----:B------:R-:W1:Y:S01]  /*18600*/  SHFL.BFLY PT, R9, R2, 0x1, 0x1f ;  /* 0x0c201f0002097f89 */ /* 0x000e6200000e0000 */
[----:B--2---:R-:W-:Y:S02]  /*18610*/  FADD.FTZ R0, R0, R8 ;  /* 0x0000000800007221 */ /* 0x004fe40000010000 */
[----:B---3--:R-:W-:-:S03]  /*18620*/  FADD.FTZ R5, R5, R7 ;  /* 0x0000000705057221 */ /* 0x008fc60000010000 */
[----:B------:R-:W2:Y:S01]  /*18630*/  SHFL.BFLY PT, R8, R0, 0x1, 0x1f ;  /* 0x0c201f0000087f89 */ /* 0x000ea200000e0000 */
[----:B----4-:R-:W-:-:S03]  /*18640*/  FADD.FTZ R4, R4, R6 ;  /* 0x0000000604047221 */ /* 0x010fc60000010000 */
[----:B------:R-:W3:Y:S04]  /*18650*/  SHFL.BFLY PT, R7, R5, 0x1, 0x1f ;  /* 0x0c201f0005077f89 */ /* 0x000ee800000e0000 */
[----:B------:R-:W4:Y:S01]  /*18660*/  SHFL.BFLY PT, R6, R4, 0x1, 0x1f ;  /* 0x0c201f0004067f89 */ /* 0x000f2200000e0000 */
[----:B-1----:R-:W-:Y:S01]  /*18670*/  FADD.FTZ R21, R2, R9 ;  /* 0x0000000902157221 */ /* 0x002fe20000010000 */
[----:B------:R-:W-:-:S04]  /*18680*/  MOV R2, 0x3f800000 ;  /* 0x3f80000000027802 */ /* 0x000fc80000000f00 */
[----:B------:R-:W-:Y:S01]  /*18690*/  FSETP.NE.FTZ.AND P4, PT, R21, RZ, PT ;  /* 0x000000ff1500720b */ /* 0x000fe20003f95000 */
[----:B--2---:R-:W-:Y:S01]  /*186a0*/  FADD.FTZ R20, R0, R8 ;  /* 0x0000000800147221 */ /* 0x004fe20000010000 */
[----:B------:R-:W-:Y:S01]  /*186b0*/  MOV R0, 0x3f800000 ;  /* 0x3f80000000007802 */ /* 0x000fe20000000f00 */
[----:B---3--:R-:W-:-:S03]  /*186c0*/  FADD.FTZ R23, R5, R7 ;  /* 0x0000000705177221 */ /* 0x008fc60000010000 */
[----:B------:R-:W-:Y:S01]  /*186d0*/  FSETP.NE.FTZ.AND P3, PT, R20, RZ, PT ;  /* 0x000000ff1400720b */ /* 0x000fe20003f75000 */
[----:B------:R-:W-:Y:S02]  /*186e0*/  IMAD.MOV.U32 R5, RZ, RZ, 0x3f800000 ;  /* 0x3f800000ff057424 */ /* 0x000fe400078e00ff */
[----:B----4-:R-:W-:Y:S01]  /*186f0*/  FADD.FTZ R22, R4, R6 ;  /* 0x0000000604167221 */ /* 0x010fe20000010000 */
[----:B------:R-:W-:-:S03]  /*18700*/  MOV R4, 0x3f800000 ;  /* 0x3f80000000047802 */ /* 0x000fc60000000f00 */
[----:B------:R-:W1:Y:S01]  /*18710*/  @P4 MUFU.RCP R0, R21 ;  /* 0x0000001500004308 */ /* 0x000e620000001000 */
[----:B------:R-:W-:Y:S02]  /*18720*/  FSETP.NE.FTZ.AND P2, PT, R23, RZ, PT ;  /* 0x000000ff1700720b */ /* 0x000fe40003f55000 */
[----:B------:R-:W-:-:S05]  /*18730*/  FSETP.NE.FTZ.AND P1, PT, R22, RZ, PT ;  /* 0x000000ff1600720b */ /* 0x000fca0003f35000 */
[----:B------:R-:W2:Y:S08]  /*18740*/  @P3 MUFU.RCP R4, R20 ;  /* 0x0000001400043308 */ /* 0x000eb00000001000 */
[----:B------:R-:W3:Y:S01]  /*18750*/  @P2 MUFU.RCP R2, R23 ;  /* 0x0000001700022308 */ /* 0x000ee20000001000 */
[----:B-1----:R-:W-:-:S04]  /*18760*/  FMUL.FTZ R0, R0, c[0x0][0x2dc] ;  /* 0x0000b70000007a20 */ /* 0x002fc80000410000 */
[C---:B------:R-:W-:Y:S02]  /*18770*/  FMUL.FTZ R140, R0.reuse, R140 ;  /* 0x0000008c008c7220 */ /* 0x040fe40000410000 */
[----:B------:R-:W-:Y:S01]  /*18780*/  FMUL.FTZ R19, R0, R141 ;  /* 0x0000008d00137220 */ /* 0x000fe20000410000 */
[----:B------:R-:W1:Y:S01]  /*18790*/  @P1 MUFU.RCP R5, R22 ;  /* 0x0000001600051308 */ /* 0x000e620000001000 */
[----:B--2---:R-:W-:Y:S02]  /*187a0*/  FMUL.FTZ R4, R4, c[0x0][0x2dc] ;  /* 0x0000b70004047a20 */ /* 0x004fe40000410000 */
[----:B------:R-:W-:Y:S01]  /*187b0*/  FMUL.FTZ R152, R0, R152 ;  /* 0x0000009800987220 */ /* 0x000fe20000410000 */
[----:B------:R-:W-:Y:S01]  /*187c0*/  F2FP.PACK_AB R19, R19, R140 ;  /* 0x0000008c1313723e */ /* 0x000fe200000000ff */
[C---:B------:R-:W-:Y:S02]  /*187d0*/  FMUL.FTZ R142, R4.reuse, R142 ;  /* 0x0000008e048e7220 */ /* 0x040fe40000410000 */
[----:B------:R-:W-:-:S02]  /*187e0*/  FMUL.FTZ R18, R4, R143 ;  /* 0x0000008f04127220 */ /* 0x000fc40000410000 */
[C---:B------:R-:W-:Y:S02]  /*187f0*/  FMUL.FTZ R154, R4.reuse, R154 ;  /* 0x0000009a049a7220 */ /* 0x040fe40000410000 */
[----:B------:R-:W-:Y:S01]  /*18800*/  FMUL.FTZ R15, R4, R155 ;  /* 0x0000009b040f7220 */ /* 0x000fe20000410000 */
[----:B------:R-:W-:Y:S01]  /*18810*/  F2FP.PACK_AB R18, R18, R142 ;  /* 0x0000008e1212723e */ /* 0x000fe200000000ff */
[C---:B------:R-:W-:Y:S02]  /*18820*/  FMUL.FTZ R158, R4.reuse, R158 ;  /* 0x0000009e049e7220 */ /* 0x040fe40000410000 */
[C---:B------:R-:W-:Y:S01]  /*18830*/  FMUL.FTZ R13, R4.reuse, R159 ;  /* 0x0000009f040d7220 */ /* 0x040fe20000410000 */
[----:B------:R-:W-:Y:S01]  /*18840*/  F2FP.PACK_AB R15, R15, R154 ;  /* 0x0000009a0f0f723e */ /* 0x000fe200000000ff */
[C---:B------:R-:W-:Y:S02]  /*18850*/  FMUL.FTZ R170, R4.reuse, R170 ;  /* 0x000000aa04aa7220 */ /* 0x040fe40000410000 */
[----:B------:R-:W-:Y:S01]  /*18860*/  FMUL.FTZ R9, R4, R171 ;  /* 0x000000ab04097220 */ /* 0x000fe20000410000 */
[-C--:B------:R-:W-:Y:S01]  /*18870*/  LEA.HI R4, R36, R38.reuse, RZ, 0x2 ;  /* 0x0000002624047211 */ /* 0x080fe200078f10ff */
[----:B---3--:R-:W-:Y:S01]  /*18880*/  FMUL.FTZ R2, R2, c[0x0][0x2dc] ;  /* 0x0000b70002027a20 */ /* 0x008fe20000410000 */
[----:B------:R-:W-:Y:S01]  /*18890*/  LEA.HI R36, R36, R38, RZ, 0x5 ;  /* 0x0000002624247211 */ /* 0x000fe200078f28ff */
[----:B------:R-:W-:Y:S01]  /*188a0*/  FMUL.FTZ R16, R0, R153 ;  /* 0x0000009900107220 */ /* 0x000fe20000410000 */
[----:B------:R-:W-:Y:S01]  /*188b0*/  SHF.R.S32.HI R37, RZ, 0x2, R4 ;  /* 0x00000002ff257819 */ /* 0x000fe20000011404 */
[----:B------:R-:W-:Y:S01]  /*188c0*/  FMUL.FTZ R144, R2, R144 ;  /* 0x0000009002907220 */ /* 0x000fe20000410000 */
[----:B------:R-:W-:Y:S01]  /*188d0*/  LOP3.LUT R4, R4, 0xfffffffc, RZ, 0xc0, !PT ;  /* 0xfffffffc04047812 */ /* 0x000fe200078ec0ff */
[C---:B------:R-:W-:Y:S01]  /*188e0*/  FMUL.FTZ R145, R2.reuse, R145 ;  /* 0x0000009102917220 */ /* 0x040fe20000410000 */
[----:B------:R-:W-:Y:S01]  /*188f0*/  SHF.R.S32.HI R11, RZ, 0x5, R36 ;  /* 0x00000005ff0b7819 */ /* 0x000fe20000011424 */
[----:B------:R-:W-:Y:S01]  /*18900*/  FMUL.FTZ R148, R2, R148 ;  /* 0x0000009402947220 */ /* 0x000fe20000410000 */
[----:B------:R-:W-:Y:S01]  /*18910*/  F2FP.PACK_AB R16, R16, R152 ;  /* 0x000000981010723e */ /* 0x000fe200000000ff */
[C---:B------:R-:W-:Y:S01]  /*18920*/  FMUL.FTZ R17, R2.reuse, R149 ;  /* 0x0000009502117220 */ /* 0x040fe20000410000 */
[----:B------:R-:W-:Y:S01]  /*18930*/  F2FP.PACK_AB R144, R145, R144 ;  /* 0x000000909190723e */ /* 0x000fe200000000ff */
[C---:B------:R-:W-:Y:S01]  /*18940*/  FMUL.FTZ R160, R2.reuse, R160 ;  /* 0x000000a002a07220 */ /* 0x040fe20000410000 */
[----:B------:R-:W-:Y:S01]  /*18950*/  F2FP.PACK_AB R13, R13, R158 ;  /* 0x0000009e0d0d723e */ /* 0x000fe200000000ff */
[C---:B------:R-:W-:Y:S01]  /*18960*/  FMUL.FTZ R12, R2.reuse, R161 ;  /* 0x000000a1020c7220 */ /* 0x040fe20000410000 */
[----:B------:R-:W-:Y:S01]  /*18970*/  F2FP.PACK_AB R17, R17, R148 ;  /* 0x000000941111723e */ /* 0x000fe200000000ff */
[C---:B------:R-:W-:Y:S01]  /*18980*/  FMUL.FTZ R164, R2.reuse, R164 ;  /* 0x000000a402a47220 */ /* 0x040fe20000410000 */
[----:B------:R-:W-:Y:S01]  /*18990*/  F2FP.PACK_AB R9, R9, R170 ;  /* 0x000000aa0909723e */ /* 0x000fe200000000ff */
[----:B------:R-:W-:Y:S01]  /*189a0*/  FMUL.FTZ R8, R2, R165 ;  /* 0x000000a502087220 */ /* 0x000fe20000410000 */
        /* <DEDUP_REMOVED lines=9> */
[----:B-1----:R-:W-:Y:S01]  /*18a40*/  FMUL.FTZ R0, R5, c[0x0][0x2dc] ;  /* 0x0000b70005007a20 */ /* 0x002fe20000410000 */
[----:B------:R-:W-:-:S02]  /*18a50*/  F2FP.PACK_AB R14, R14, R156 ;  /* 0x0000009c0e0e723e */ /* 0x000fc400000000ff */
[----:B------:R-:W-:Y:S01]  /*18a60*/  IADD3 R2, R37, -R2, RZ ;  /* 0x8000000225027210 */ /* 0x000fe20007ffe0ff */
[----:B------:R-:W-:Y:S01]  /*18a70*/  FMUL.FTZ R146, R0, R146 ;  /* 0x0000009200927220 */ /* 0x000fe20000410000 */
[----:B------:R-:W-:Y:S01]  /*18a80*/  F2FP.PACK_AB R10, R10, R168 ;  /* 0x000000a80a0a723e */ /* 0x000fe200000000ff */
[C---:B------:R-:W-:Y:S02]  /*18a90*/  FMUL.FTZ R147, R0.reuse, R147 ;  /* 0x0000009300937220 */ /* 0x040fe40000410000 */
[C---:B------:R-:W-:Y:S02]  /*18aa0*/  FMUL.FTZ R150, R0.reuse, R150 ;  /* 0x0000009600967220 */ /* 0x040fe40000410000 */
[C---:B------:R-:W-:Y:S01]  /*18ab0*/  FMUL.FTZ R151, R0.reuse, R151 ;  /* 0x0000009700977220 */ /* 0x040fe20000410000 */
[----:B------:R-:W-:Y:S01]  /*18ac0*/  F2FP.PACK_AB R146, R147, R146 ;  /* 0x000000929392723e */ /* 0x000fe200000000ff */
[C---:B------:R-:W-:Y:S02]  /*18ad0*/  FMUL.FTZ R162, R0.reuse, R162 ;  /* 0x000000a200a27220 */ /* 0x040fe40000410000 */
[C---:B------:R-:W-:Y:S01]  /*18ae0*/  FMUL.FTZ R163, R0.reuse, R163 ;  /* 0x000000a300a37220 */ /* 0x040fe20000410000 */
[----:B------:R-:W-:Y:S01]  /*18af0*/  F2FP.PACK_AB R150, R151, R150 ;  /* 0x000000969796723e */ /* 0x000fe200000000ff */
[----:B------:R-:W-:-:S02]  /*18b00*/  FMUL.FTZ R166, R0, R166 ;  /* 0x000000a600a67220 */ /* 0x000fc40000410000 */
[----:B------:R-:W-:Y:S01]  /*18b10*/  FMUL.FTZ R6, R0, R167 ;  /* 0x000000a700067220 */ /* 0x000fe20000410000 */
[----:B------:R-:W-:Y:S02]  /*18b20*/  LEA.HI R0, R2, R2, RZ, 0x1 ;  /* 0x0000000202007211 */ /* 0x000fe400078f08ff */
[----:B------:R-:W-:Y:S02]  /*18b30*/  F2FP.PACK_AB R162, R163, R162 ;  /* 0x000000a2a3a2723e */ /* 0x000fe400000000ff */
[----:B------:R-:W-:Y:S02]  /*18b40*/  SHF.R.S32.HI R7, RZ, 0x1, R0 ;  /* 0x00000001ff077819 */ /* 0x000fe40000011400 */
[----:B------:R-:W-:Y:S02]  /*18b50*/  LOP3.LUT R5, R0, 0x3fffffe, RZ, 0xc0, !PT ;  /* 0x03fffffe00057812 */ /* 0x000fe400078ec0ff */
[----:B------:R-:W-:Y:S01]  /*18b60*/  IADD3 R0, -R4, R38, RZ ;  /* 0x0000002604007210 */ /* 0x000fe20007ffe1ff */
[----:B------:R-:W-:Y:S01]  /*18b70*/  IMAD.SHL.U32 R4, R7, 0x40, RZ ;  /* 0x0000004007047824 */ /* 0x000fe200078e00ff */
[----:B------:R-:W-:-:S02]  /*18b80*/  IADD3 R2, R2, -R5, RZ ;  /* 0x8000000502027210 */ /* 0x000fc40007ffe0ff */
[----:B------:R-:W-:Y:S02]  /*18b90*/  LEA R0, R11, R0, 0x8 ;  /* 0x000000000b007211 */ /* 0x000fe400078e40ff */
[----:B------:R-:W-:Y:S02]  /*18ba0*/  LOP3.LUT R5, R7, 0x1, RZ, 0xc0, !PT ;  /* 0x0000000107057812 */ /* 0x000fe400078ec0ff */
[----:B------:R-:W-:Y:S01]  /*18bb0*/  LOP3.LUT R4, R4, 0xc0, RZ, 0xc0, !PT ;  /* 0x000000c004047812 */ /* 0x000fe200078ec0ff */
[----:B------:R-:W-:Y:S01]  /*18bc0*/  IMAD R0, R2, 0x10, R0 ;  /* 0x0000001002007824 */ /* 0x000fe200078e0200 */
[----:B------:R-:W-:Y:S02]  /*18bd0*/  ISETP.NE.U32.AND P0, PT, R5, 0x1, PT ;  /* 0x000000010500780c */ /* 0x000fe40003f05070 */
[----:B------:R-:W-:Y:S02]  /*18be0*/  MOV R5, 0xfffffff0 ;  /* 0xfffffff000057802 */ /* 0x000fe40000000f00 */
[----:B------:R-:W-:-:S02]  /*18bf0*/  LEA.HI R2, R4, R4, RZ, 0x1d ;  /* 0x0000000404027211 */ /* 0x000fc400078fe8ff */
[----:B------:R-:W-:Y:S02]  /*18c00*/  SEL R5, R5, 0x10, !P0 ;  /* 0x0000001005057807 */ /* 0x000fe40004000000 */
[----:B------:R-:W-:Y:S02]  /*18c10*/  LEA R0, R0, R2, 0x1 ;  /* 0x0000000200007211 */ /* 0x000fe400078e08ff */
[----:B------:R-:W-:Y:S02]  /*18c20*/  LOP3.LUT P0, RZ, R7, 0x2, RZ, 0xc0, !PT ;  /* 0x0000000207ff7812 */ /* 0x000fe4000780c0ff */
[----:B------:R-:W-:Y:S01]  /*18c30*/  F2FP.PACK_AB R6, R6, R166 ;  /* 0x000000a60606723e */ /* 0x000fe200000000ff */
[----:B------:R-:W-:-:S05]  /*18c40*/  IMAD.SHL.U32 R0, R0, 0x2, RZ ;  /* 0x0000000200007824 */ /* 0x000fca00078e00ff */
[C---:B------:R-:W-:Y:S01]  /*18c50*/  IADD3 R4, R0.reuse, R5, RZ ;  /* 0x0000000500047210 */ /* 0x040fe20007ffe0ff */
[----:B------:R-:W-:Y:S01]  /*18c60*/  STS [R0], R19 ;  /* 0x0000001300007388 */ /* 0x000fe20000000800 */
[----:B------:R-:W-:-:S03]  /*18c70*/  IADD3 R2, R0, 0x20, RZ ;  /* 0x0000002000027810 */ /* 0x000fc60007ffe0ff */
[----:B------:R-:W-:Y:S01]  /*18c80*/  @P0 IADD3 R2, R0, -0x20, RZ ;  /* 0xffffffe000020810 */ /* 0x000fe20007ffe0ff */
[----:B------:R-:W-:Y:S04]  /*18c90*/  STS [R0+0x200], R18 ;  /* 0x0002001200007388 */ /* 0x000fe80000000800 */
[----:B------:R-:W-:Y:S04]  /*18ca0*/  STS [R4], R16 ;  /* 0x0000001004007388 */ /* 0x000fe80000000800 */
[----:B------:R-:W-:Y:S04]  /*18cb0*/  STS [R4+0x200], R15 ;  /* 0x0002000f04007388 */ /* 0x000fe80000000800 */
[----:B------:R-:W-:Y:S04]  /*18cc0*/  STS [R0+0x1000], R144 ;  /* 0x0010009000007388 */ /* 0x000fe80000000800 */
[----:B------:R1:W-:Y:S04]  /*18cd0*/  STS [R0+0x1200], R146 ;  /* 0x0012009200007388 */ /* 0x0003e80000000800 */
[----:B------:R-:W-:Y:S04]  /*18ce0*/  STS [R4+0x1000], R17 ;  /* 0x0010001104007388 */ /* 0x000fe80000000800 */
[----:B------:R2:W-:Y:S04]  /*18cf0*/  STS [R4+0x1200], R150 ;  /* 0x0012009604007388 */ /* 0x0005e80000000800 */
[----:B------:R3:W-:Y:S04]  /*18d00*/  STS [R2], R14 ;  /* 0x0000000e02007388 */ /* 0x0007e80000000800 */
[----:B------:R4:W-:Y:S01]  /*18d10*/  STS [R2+0x200], R13 ;  /* 0x0002000d02007388 */ /* 0x0009e20000000800 */
[----:B-1----:R-:W-:-:S02]  /*18d20*/  IADD3 R0, R5, R2, RZ ;  /* 0x0000000205007210 */ /* 0x002fc40007ffe0ff */
[----:B------:R-:W1:Y:S03]  /*18d30*/  @P4 MUFU.LG2 R5, R21 ;  /* 0x0000001500054308 */ /* 0x000e660000000c00 */
[----:B------:R-:W-:Y:S04]  /*18d40*/  STS [R0], R10 ;  /* 0x0000000a00007388 */ /* 0x000fe80000000800 */
[----:B------:R1:W-:Y:S01]  /*18d50*/  STS [R0+0x200], R9 ;  /* 0x0002000900007388 */ /* 0x0003e20000000800 */
[----:B--2---:R-:W2:Y:S01]  /*18d60*/  @P3 MUFU.LG2 R4, R20 ;  /* 0x0000001400043308 */ /* 0x004ea20000000c00 */
[----:B---3--:R-:W-:Y:S02]  /*18d70*/  MOV R14, 0x7f800000 ;  /* 0x7f800000000e7802 */ /* 0x008fe40000000f00 */
[----:B------:R3:W-:Y:S01]  /*18d80*/  STS [R2+0x1000], R12 ;  /* 0x0010000c02007388 */ /* 0x0007e20000000800 */
[----:B----4-:R-:W-:-:S03]  /*18d90*/  IMAD.MOV.U32 R13, RZ, RZ, 0x7f800000 ;  /* 0x7f800000ff0d7424 */ /* 0x010fc600078e00ff */
[----:B------:R4:W-:Y:S01]  /*18da0*/  STS [R2+0x1200], R162 ;  /* 0x001200a202007388 */ /* 0x0009e20000000800 */
[----:B-1----:R-:W-:-:S03]  /*18db0*/  @P4 FMUL.FTZ R5, R5, 0.69314718246459960938 ;  /* 0x3f31721805054820 */ /* 0x002fc60000410000 */
[----:B------:R-:W-:Y:S01]  /*18dc0*/  STS [R0+0x1000], R8 ;  /* 0x0010000800007388 */ /* 0x000fe20000000800 */
[----:B------:R-:W-:-:S03]  /*18dd0*/  @P4 FFMA.FTZ R13, R138, c[0x0][0x238], R5 ;  /* 0x00008e008a0d4a23 */ /* 0x000fc60000010005 */
[----:B------:R1:W-:Y:S01]  /*18de0*/  STS [R0+0x1200], R6 ;  /* 0x0012000600007388 */ /* 0x0003e20000000800 */
[----:B--2---:R-:W-:-:S03]  /*18df0*/  @P3 FMUL.FTZ R4, R4, 0.69314718246459960938 ;  /* 0x3f31721804043820 */ /* 0x004fc60000410000 */
[----:B------:R-:W-:Y:S01]  /*18e00*/  BAR.SYNC.DEFER_BLOCKING 0x0 ;  /* 0x0000000000007b1d */ /* 0x000fe20000010000 */
[----:B------:R-:W-:Y:S01]  /*18e10*/  @P3 FFMA.FTZ R14, R137, c[0x0][0x238], R4 ;  /* 0x00008e00890e3a23 */ /* 0x000fe20000010004 */
[----:B------:R-:W-:Y:S02]  /*18e20*/  MOV R9, 0x7f800000 ;  /* 0x7f80000000097802 */ /* 0x000fe40000000f00 */
[----:B---3--:R-:W-:Y:S02]  /*18e30*/  MOV R12, 0x7f800000 ;  /* 0x7f800000000c7802 */ /* 0x008fe40000000f00 */
[----:B----4-:R-:W2:Y:S01]  /*18e40*/  @P2 MUFU.LG2 R2, R23 ;  /* 0x0000001700022308 */ /* 0x010ea20000000c00 */
[----:B-1----:R-:W-:Y:S01]  /*18e50*/  LOP3.LUT R0, R36, 0xffffffe0, RZ, 0xc0, !PT ;  /* 0xffffffe024007812 */ /* 0x002fe200078ec0ff */
[----:B------:R1:W3:Y:S03]  /*18e60*/  LDS.128 R16, [R217] ;  /* 0x00000000d9107984 */ /* 0x0002e60000000c00 */
[----:B------:R-:W-:Y:S01]  /*18e70*/  IADD3 R0, -R0, R38, RZ ;  /* 0x0000002600007210 */ /* 0x000fe20007ffe1ff */
[----:B------:R1:W4:Y:S03]  /*18e80*/  LDS.128 R24, [R217+0x800] ;  /* 0x00080000d9187984 */ /* 0x0003260000000c00 */
[----:B------:R-:W-:Y:S01]  /*18e90*/  LOP3.LUT P0, RZ, R0, 0x3, RZ, 0xc0, !PT ;  /* 0x0000000300ff7812 */ /* 0x000fe2000780c0ff */
[----:B--2---:R-:W-:Y:S01]  /*18ea0*/  @P2 FMUL.FTZ R2, R2, 0.69314718246459960938 ;  /* 0x3f31721802022820 */ /* 0x004fe20000410000 */
[----:B------:R-:W2:Y:S01]  /*18eb0*/  @P1 MUFU.LG2 R0, R22 ;  /* 0x0000001600001308 */ /* 0x000ea20000000c00 */
[----:B------:R1:W1:Y:S02]  /*18ec0*/  LDS.128 R28, [R217+0x1000] ;  /* 0x00100000d91c7984 */ /* 0x0002640000000c00 */
[----:B------:R-:W-:-:S02]  /*18ed0*/  @P2 FFMA.FTZ R9, R136, c[0x0][0x238], R2 ;  /* 0x00008e0088092a23 */ /* 0x000fc40000010002 */
[----:B------:R1:W1:Y:S01]  /*18ee0*/  LDS.128 R32, [R217+0x1800] ;  /* 0x00180000d9207984 */ /* 0x0002620000000c00 */
[----:B--2---:R-:W-:-:S04]  /*18ef0*/  @P1 FMUL.FTZ R0, R0, 0.69314718246459960938 ;  /* 0x3f31721800001820 */ /* 0x004fc80000410000 */
[----:B------:R-:W-:Y:S01]  /*18f00*/  @P1 FFMA.FTZ R12, R3, c[0x0][0x238], R0 ;  /* 0x00008e00030c1a23 */ /* 0x000fe20000010000 */
[----:B------:R-:W-:Y:S05]  /*18f10*/  @P0 BRA `(.L_x_197) ;  /* 0x0000025000000947 */ /* 0x000fea0003800000 */
[----:B------:R-:W2:Y:S01]  /*18f20*/  LDL.LU R39, [R1+0x64] ;  /* 0x0000640001277983 */ /* 0x000ea20000300800 */
[----:B------:R-:W-:-:S04]  /*18f30*/  SHF.R.S32.HI R0, RZ, 0x1f, R11 ;  /* 0x0000001fff007819 */ /* 0x000fc8000001140b */
[----:B------:R-:W-:-:S04]  /*18f40*/  LEA.HI R0, R0, R11, RZ, 0x2 ;  /* 0x0000000b00007211 */ /* 0x000fc800078f10ff */
[----:B------:R-:W-:-:S05]  /*18f50*/  LOP3.LUT R0, R0, 0xffffffc, RZ, 0xc0, !PT ;  /* 0x0ffffffc00007812 */ /* 0x000fca00078ec0ff */
[----:B------:R-:W-:-:S04]  /*18f60*/  IMAD.IADD R0, R11, 0x1, -R0 ;  /* 0x000000010b007824 */ /* 0x000fc800078e0a00 */
[----:B--2---:R-:W-:-:S05]  /*18f70*/  IMAD R0, R0, 0x10, R39 ;  /* 0x0000001000007824 */ /* 0x004fca00078e0227 */
        /* <DEDUP_REMOVED lines=14> */
[----:B------:R-:W-:Y:S02]  /*19060*/  @!P5 IADD3 R7, P0, R2, UR9, RZ ;  /* 0x000000090207dc10 */ /* 0x000fe4000ff1e0ff */
[----:B------:R-:W-:Y:S02]  /*19070*/  @!P6 LEA.HI.X R11, R0, c[0x0][0x204], R6, 0x2, P1 ;  /* 0x00008100000bea11 */ /* 0x000fe400008f1406 */
[----:B------:R-:W-:Y:S02]  /*19080*/  @!P5 LEA.HI.X.SX32 R2, R2, UR4, 0x1, P0 ;  /* 0x000000040202dc11 */ /* 0x000fe400080f0eff */
[----:B------:R-:W-:Y:S01]  /*19090*/  @!P4 IADD3 R0, P1, R5, UR9, RZ ;  /* 0x000000090500cc10 */ /* 0x000fe2000ff3e0ff */
[----:B------:R2:W-:Y:S01]  /*190a0*/  @!P6 STG.E [R10.64], R13 ;  /* 0x0000000d0a00e986 */ /* 0x0005e2000c10191a */
[----:B------:R-:W-:-:S02]  /*190b0*/  @!P5 LEA R6, P2, R7, c[0x0][0x200], 0x2 ;  /* 0x000080000706da11 */ /* 0x000fc400078410ff */
[----:B------:R-:W-:Y:S02]  /*190c0*/  @!P3 IADD3 R8, P0, R3, UR9, RZ ;  /* 0x000000090308bc10 */ /* 0x000fe4000ff1e0ff */
[----:B------:R-:W-:Y:S02]  /*190d0*/  @!P4 LEA.HI.X.SX32 R5, R5, UR4, 0x1, P1 ;  /* 0x000000040505cc11 */ /* 0x000fe400088f0eff */
[----:B------:R-:W-:Y:S02]  /*190e0*/  @!P5 LEA.HI.X R7, R7, c[0x0][0x204], R2, 0x2, P2 ;  /* 0x000081000707da11 */ /* 0x000fe400010f1402 */
[----:B------:R-:W-:Y:S02]  /*190f0*/  @!P3 LEA.HI.X.SX32 R3, R3, UR4, 0x1, P0 ;  /* 0x000000040303bc11 */ /* 0x000fe400080f0eff */
[----:B------:R-:W-:Y:S01]  /*19100*/  @!P4 LEA R4, P1, R0, c[0x0][0x200], 0x2 ;  /* 0x000080000004ca11 */ /* 0x000fe200078210ff */
[----:B------:R2:W-:Y:S01]  /*19110*/  @!P5 STG.E [R6.64], R14 ;  /* 0x0000000e0600d986 */ /* 0x0005e2000c10191a */
[----:B------:R-:W-:-:S02]  /*19120*/  @!P3 LEA R2, P0, R8, c[0x0][0x200], 0x2 ;  /* 0x000080000802ba11 */ /* 0x000fc400078010ff */
[----:B------:R-:W-:Y:S02]  /*19130*/  @!P4 LEA.HI.X R5, R0, c[0x0][0x204], R5, 0x2, P1 ;  /* 0x000081000005ca11 */ /* 0x000fe400008f1405 */
[----:B------:R-:W-:-:S03]  /*19140*/  @!P3 LEA.HI.X R3, R8, c[0x0][0x204], R3, 0x2, P0 ;  /* 0x000081000803ba11 */ /* 0x000fc600000f1403 */
[----:B------:R2:W-:Y:S04]  /*19150*/  @!P4 STG.E [R4.64], R9 ;  /* 0x000000090400c986 */ /* 0x0005e8000c10191a */
[----:B------:R2:W-:Y:S02]  /*19160*/  @!P3 STG.E [R2.64], R12 ;  /* 0x0000000c0200b986 */ /* 0x0005e4000c10191a */
.L_x_197:
[----:B------:R-:W-:Y:S05]  /*19170*/  BSYNC B0 ;  /* 0x0000000000007941 */ /* 0x000fea0003800000 */
.L_x_196:
[----:B--2---:R-:W2:Y:S04]  /*19180*/  LDL.LU.64 R4, [R1+0x30] ;  /* 0x0000300001047983 */ /* 0x004ea80000300a00 */
[----:B------:R-:W4:Y:S01]  /*19190*/  S2R R8, SR_CTAID.Z ;  /* 0x0000000000087919 */ /* 0x000f220000002700 */
[----:B------:R-:W-:Y:S02]  /*191a0*/  USHF.R.S32.HI UR6, URZ, 0x1f, UR10 ;  /* 0x0000001f3f067899 */ /* 0x000fe4000801140a */
[----:B------:R-:W-:Y:S01]  /*191b0*/  ULDC.64 UR4, c[0x0][0x1f0] ;  /* 0x00007c0000047ab9 */ /* 0x000fe20000000a00 */
[----:B------:R3:W5:Y:S01]  /*191c0*/  LDL.64 R12, [R1+0x48] ;  /* 0x00004800010c7983 */ /* 0x0007620000100a00 */
[----:B------:R-:W-:Y:S01]  /*191d0*/  UIMAD UR4, UR6, UR4, URZ ;  /* 0x00000004060472a4 */ /* 0x000fe2000f8e023f */
[----:B------:R-:W-:Y:S03]  /*191e0*/  BSSY B0, `(.L_x_198) ;  /* 0x0000011000007945 */ /* 0x000fe60003800000 */
[----:B------:R-:W-:Y:S01]  /*191f0*/  UIMAD UR4, UR10, UR5, UR4 ;  /* 0x000000050a0472a4 */ /* 0x000fe2000f8e0204 */
[----:B--2---:R-:W-:-:S02]  /*19200*/  IADD3 R2, P0, R4, UR12, RZ ;  /* 0x0000000c04027c10 */ /* 0x004fc4000ff1e0ff */
[----:B------:R-:W-:Y:S02]  /*19210*/  ISETP.GE.AND P1, PT, R4, c[0x0][0x220], PT ;  /* 0x0000880004007a0c */ /* 0x000fe40003f26270 */
[----:B------:R-:W-:Y:S02]  /*19220*/  IADD3.X R3, R5, UR7, RZ, P0, !PT ;  /* 0x0000000705037c10 */ /* 0x000fe400087fe4ff */
[----:B------:R-:W-:-:S03]  /*19230*/  ISETP.GE.OR P0, PT, R37, UR18, P1 ;  /* 0x0000001225007c0c */ /* 0x000fc60008f06670 */
[----:B----4-:R-:W-:-:S05]  /*19240*/  IMAD.WIDE.U32 R8, R8, c[0x0][0x1f0], R2 ;  /* 0x00007c0008087a25 */ /* 0x010fca00078e0002 */
[----:B------:R-:W-:-:S05]  /*19250*/  IADD3 R7, R9, UR4, RZ ;  /* 0x0000000409077c10 */ /* 0x000fca000fffe0ff */
[----:B------:R-:W-:Y:S05]  /*19260*/  @P0 BRA `(.L_x_199) ;  /* 0x0000008000000947 */ /* 0x000fea0003800000 */
[----:B---3--:R-:W-:Y:S01]  /*19270*/  MOV R6, R8 ;  /* 0x0000000800067202 */ /* 0x008fe20000000f00 */
[----:B-----5:R-:W-:-:S04]  /*19280*/  IMAD R0, R13, c[0x0][0x1e8], RZ ;  /* 0x00007a000d007a24 */ /* 0x020fc800078e02ff */
[----:B------:R-:W-:-:S04]  /*19290*/  IMAD.WIDE.U32 R2, R12, c[0x0][0x1e8], R6 ;  /* 0x00007a000c027a25 */ /* 0x000fc800078e0006 */
[----:B------:R-:W-:Y:S01]  /*192a0*/  IMAD R0, R12, c[0x0][0x1ec], R0 ;  /* 0x00007b000c007a24 */ /* 0x000fe200078e0200 */
[----:B------:R-:W-:-:S04]  /*192b0*/  LEA R4, P0, R2, c[0x0][0x1d0], 0x1 ;  /* 0x0000740002047a11 */ /* 0x000fc800078008ff */
[----:B------:R-:W-:-:S04]  /*192c0*/  IADD3 R0, R3, R0, RZ ;  /* 0x0000000003007210 */ /* 0x000fc80007ffe0ff */
[----:B------:R-:W-:-:S05]  /*192d0*/  LEA.HI.X R5, R2, c[0x0][0x1d4], R0, 0x1, P0 ;  /* 0x0000750002057a11 */ /* 0x000fca00000f0c00 */
[----:B------:R2:W-:Y:S02]  /*192e0*/  STG.E.128 [R4.64], R16 ;  /* 0x0000001004007986 */ /* 0x0005e4000c101d1a */
.L_x_199:
[----:B---3--:R-:W-:Y:S05]  /*192f0*/  BSYNC B0 ;  /* 0x0000000000007941 */ /* 0x008fea0003800000 */
.L_x_198:
[----:B------:R-:W3:Y:S01]  /*19300*/  S2R R2, SR_TID.X ;  /* 0x0000000000027919 */ /* 0x000ee20000002100 */
[----:B------:R-:W-:Y:S01]  /*19310*/  BSSY B0, `(.L_x_200) ;  /* 0x0000012000007945 */ /* 0x000fe20003800000 */
[----:B---3--:R-:W-:-:S04]  /*19320*/  SHF.R.S32.HI R0, RZ, 0x1f, R2 ;  /* 0x0000001fff007819 */ /* 0x008fc80000011402 */
[----:B------:R-:W-:-:S04]  /*19330*/  LEA.HI R0, R0, R2, RZ, 0x2 ;  /* 0x0000000200007211 */ /* 0x000fc800078f10ff */
[----:B------:R-:W-:-:S04]  /*19340*/  SHF.R.S32.HI R10, RZ, 0x2, R0 ;  /* 0x00000002ff0a7819 */ /* 0x000fc80000011400 */
[----:B------:R-:W-:-:S04]  /*19350*/  IADD3 R0, R10, 0x20, RZ ;  /* 0x000000200a007810 */ /* 0x000fc80007ffe0ff */
[----:B------:R-:W-:-:S13]  /*19360*/  ISETP.GE.OR P0, PT, R0, UR18, P1 ;  /* 0x0000001200007c0c */ /* 0x000fda0008f06670 */
[----:B------:R-:W-:Y:S05]  /*19370*/  @P0 BRA `(.L_x_201) ;  /* 0x000000b000000947 */ /* 0x000fea0003800000 */
[----:B--2--5:R-:W-:Y:S01]  /*19380*/  IADD3 R4, P0, R12, 0x20, RZ ;  /* 0x000000200c047810 */ /* 0x024fe20007f1e0ff */
        /* <DEDUP_REMOVED lines=10> */
.L_x_201:
[----:B------:R-:W-:Y:S05]  /*19430*/  BSYNC B0 ;  /* 0x0000000000007941 */ /* 0x000fea0003800000 */
.L_x_200:
[----:B------:R-:W-:Y:S01]  /*19440*/  IADD3 R0, R10, 0x40, RZ ;  /* 0x000000400a007810 */ /* 0x000fe20007ffe0ff */
[----:B------:R-:W-:Y:S03]  /*19450*/  BSSY B0, `(.L_x_202) ;  /* 0x000000e000007945 */ /* 0x000fe60003800000 */
        /* <DEDUP_REMOVED lines=13> */
.L_x_203:
[----:B------:R-:W-:Y:S05]  /*19530*/  BSYNC B0 ;  /* 0x0000000000007941 */ /* 0x000fea0003800000 */
.L_x_202:
[----:B------:R-:W-:-:S04]  /*19540*/  IADD3 R0, R10, 0x60, RZ ;  /* 0x000000600a007810 */ /* 0x000fc80007ffe0ff */
[----:B------:R-:W-:-:S13]  /*19550*/  ISETP.GE.OR P1, PT, R0, UR18, P1 ;  /* 0x0000001200007c0c */ /* 0x000fda0008f26670 */
[----:B------:R-:W-:Y:S05]  /*19560*/  @P1 EXIT ;  /* 0x000000000000194d */ /* 0x000fea0003800000 */
[----:B-----5:R-:W-:Y:S01]  /*19570*/  IADD3 R6, P0, R12, 0x60, RZ ;  /* 0x000000600c067810 */ /* 0x020fe20007f1e0ff */
        /* <DEDUP_REMOVED lines=11> */
.L_x_157:
[----:B------:R-:W-:Y:S01]  /*19630*/  UISETP.NE.AND UP4, UPT, UR25, -0x1, UPT ;  /* 0xffffffff1900788c */ /* 0x000fe2000bf85270 */
[----:B------:R-:W-:Y:S01]  /*19640*/  LEA.HI R4, R21, R24, RZ, 0x2 ;  /* 0x0000001815047211 */ /* 0x000fe200078f10ff */
[----:B------:R-:W-:Y:S01]  /*19650*/  USHF.R.S32.HI UR8, URZ, 0x1f, UR12 ;  /* 0x0000001f3f087899 */ /* 0x000fe2000801140c */
[----:B------:R-:W1:Y:S01]  /*19660*/  S2R R8, SR_CTAID.Z ;  /* 0x0000000000087919 */ /* 0x000e620000002700 */
[----:B------:R-:W-:Y:S01]  /*19670*/  ULDC.64 UR6, c[0x0][0x1e8] ;  /* 0x00007a0000067ab9 */ /* 0x000fe20000000a00 */
[----:B------:R-:W-:Y:S01]  /*19680*/  LOP3.LUT R0, R4, 0xfffffffc, RZ, 0xc0, !PT ;  /* 0xfffffffc04007812 */ /* 0x000fe200078ec0ff */
[----:B------:R-:W-:Y:S01]  /*19690*/  ULDC.64 UR4, c[0x0][0x1f0] ;  /* 0x00007c0000047ab9 */ /* 0x000fe20000000a00 */
[----:B------:R-:W2:Y:S01]  /*196a0*/  S2R R6, SR_CTAID.X ;  /* 0x0000000000067919 */ /* 0x000ea20000002500 */
[----:B------:R-:W-:Y:S01]  /*196b0*/  UIMAD UR4, UR8, UR4, URZ ;  /* 0x00000004080472a4 */ /* 0x000fe2000f8e023f */
[----:B------:R-:W-:Y:S01]  /*196c0*/  SHF.R.S32.HI R4, RZ, 0x2, R4 ;  /* 0x00000002ff047819 */ /* 0x000fe20000011404 */
[----:B------:R-:W-:Y:S01]  /*196d0*/  ULDC UR11, c[0x0][0x214] ;  /* 0x00008500000b7ab9 */ /* 0x000fe20000000800 */
[----:B------:R-:W-:Y:S01]  /*196e0*/  IMAD.IADD R16, R24, 0x1, -R0 ;  /* 0x0000000118107824 */ /* 0x000fe200078e0a00 */
[----:B------:R-:W-:Y:S01]  /*196f0*/  @UP4 UIMAD.WIDE.U32 UR14, UR25, UR6, URZ ;  /* 0x00000006190e42a5 */ /* 0x000fe2000f8e003f */
[----:B------:R-:W-:Y:S01]  /*19700*/  SHF.R.S32.HI R5, RZ, 0x1f, R4 ;  /* 0x0000001fff057819 */ /* 0x000fe20000011404 */
[----:B------:R-:W-:Y:S01]  /*19710*/  @!UP4 USHF.R.S32.HI UR16, URZ, 0x1f, UR13 ;  /* 0x0000001f3f10c899 */ /* 0x000fe2000801140d */
[----:B------:R-:W-:Y:S01]  /*19720*/  IMAD.SHL.U32 R0, R16, 0x8, RZ ;  /* 0x0000000810007824 */ /* 0x000fe200078e00ff */
[----:B------:R-:W-:Y:S01]  /*19730*/  ULDC.U8 UR6, c[0x0][0x329] ;  /* 0x0000ca4000067ab9 */ /* 0x000fe20000000000 */
[----:B------:R-:W-:Y:S01]  /*19740*/  BSSY B0, `(.L_x_204) ;  /* 0x0000038000007945 */ /* 0x000fe20003800000 */
[----:B------:R-:W-:-:S02]  /*19750*/  UISETP.NE.AND UP3, UPT, UR6, URZ, UPT ;  /* 0x0000003f0600728c */ /* 0x000fc4000bf65270 */
[----:B------:R-:W-:Y:S01]  /*19760*/  @UP4 UIMAD UR7, UR25, UR7, UR15 ;  /* 0x00000007190742a4 */ /* 0x000fe2000f8e020f */
[----:B------:R-:W-:Y:S01]  /*19770*/  ISETP.GE.AND P1, PT, R0, c[0x0][0x220], PT ;  /* 0x0000880000007a0c */ /* 0x000fe20003f26270 */
[----:B------:R-:W-:Y:S02]  /*19780*/  UIMAD UR8, UR12, UR5, UR4 ;  /* 0x000000050c0872a4 */ /* 0x000fe4000f8e0204 */
[----:B------:R-:W-:Y:S02]  /*19790*/  ULDC.U8 UR15, c[0x0][0x328] ;  /* 0x0000ca00000f7ab9 */ /* 0x000fe40000000000 */
[----:B------:R-:W-:Y:S02]  /*197a0*/  ULDC.64 UR4, c[0x0][0x1e0] ;  /* 0x0000780000047ab9 */ /* 0x000fe40000000a00 */
[----:B------:R-:W-:Y:S02]  /*197b0*/  UISETP.NE.AND UP2, UPT, UR15, URZ, UPT ;  /* 0x0000003f0f00728c */ /* 0x000fe4000bf45270 */
[----:B------:R-:W-:-:S02]  /*197c0*/  @!UP4 UIMAD UR16, UR16, UR4, URZ ;  /* 0x000000041010c2a4 */ /* 0x000fc4000f8e023f */
[----:B------:R-:W-:Y:S02]  /*197d0*/  @UP4 UMOV UR17, UR14 ;  /* 0x0000000e00114c82 */ /* 0x000fe40008000000 */
[----:B------:R-:W-:Y:S02]  /*197e0*/  UISETP.EQ.AND UP2, UPT, UR6, URZ, UP2 ;  /* 0x0000003f0600728c */ /* 0x000fe40009742270 */
[----:B------:R-:W-:Y:S02]  /*197f0*/  @!UP3 UISETP.NE.AND UP1, UPT, UR15, URZ, UPT ;  /* 0x0000003f0f00b28c */ /* 0x000fe4000bf25270 */
[----:B------:R-:W-:Y:S02]  /*19800*/  @!UP4 UIMAD UR16, UR13, UR5, UR16 ;  /* 0x000000050d10c2a4 */ /* 0x000fe4000f8e0210 */
[----:B------:R-:W-:Y:S02]  /*19810*/  @UP3 ULDC UR14, c[0x0][0x210] ;  /* 0x00008400000e3ab9 */ /* 0x000fe40000000800 */
[----:B------:R-:W-:-:S02]  /*19820*/  @!UP4 UIMAD.WIDE.U32 UR18, UR13, UR4, URZ ;  /* 0x000000040d12c2a5 */ /* 0x000fc4000f8e003f */
[----:B------:R-:W-:Y:S02]  /*19830*/  ULDC UR5, c[0x0][0x234] ;  /* 0x00008d0000057ab9 */ /* 0x000fe40000000800 */
[----:B------:R-:W-:Y:S02]  /*19840*/  @UP3 UIMAD UR14, UR14, UR11, URZ ;  /* 0x0000000b0e0e32a4 */ /* 0x000fe4000f8e023f */
[----:B------:R-:W-:Y:S02]  /*19850*/  UISETP.NE.OR UP0, UPT, UR25, -0x1, !UP2 ;  /* 0xffffffff1900788c */ /* 0x000fe4000d705670 */
[----:B------:R-:W-:Y:S02]  /*19860*/  @!UP3 USEL UR14, UR11, UR5, !UP1 ;  /* 0x000000050b0eb287 */ /* 0x000fe4000c800000 */
[----:B------:R-:W-:Y:S02]  /*19870*/  ULDC UR4, c[0x0][0x1c0] ;  /* 0x0000700000047ab9 */ /* 0x000fe40000000800 */
[----:B------:R-:W-:-:S02]  /*19880*/  @UP3 UMOV UR20, 0x1 ;  /* 0x0000000100143882 */ /* 0x000fc40000000000 */
[----:B------:R-:W-:Y:S02]  /*19890*/  @!UP3 UIMAD UR20, UR14, UR4, URZ ;  /* 0x000000040e14b2a4 */ /* 0x000fe4000f8e023f */
[----:B------:R-:W-:Y:S02]  /*198a0*/  @!UP4 UMOV UR17, UR18 ;  /* 0x000000120011cc82 */ /* 0x000fe40008000000 */
[----:B------:R-:W-:Y:S01]  /*198b0*/  @!UP4 UIADD3 UR7, UR19, UR16, URZ ;  /* 0x000000101307c290 */ /* 0x000fe2000fffe03f */
[C---:B------:R-:W-:Y:S01]  /*198c0*/  IADD3 R2, P0, R0.reuse, UR17, RZ ;  /* 0x0000001100027c10 */ /* 0x040fe2000ff1e0ff */
[----:B------:R-:W-:Y:S02]  /*198d0*/  UIADD3 UR10, -UR9, UR10, URZ ;  /* 0x0000000a090a7290 */ /* 0x000fe4000fffe13f */
[----:B------:R-:W-:Y:S02]  /*198e0*/  UIMAD UR20, UR13, UR20, URZ ;  /* 0x000000140d1472a4 */ /* 0x000fe4000f8e023f */
[----:B------:R-:W-:Y:S01]  /*198f0*/  @!UP0 UIMAD UR25, UR13, UR11, URZ ;  /* 0x0000000b0d1982a4 */ /* 0x000fe2000f8e023f */
[----:B------:R-:W-:Y:S01]  /*19900*/  LEA.HI.X.SX32 R3, R0, UR7, 0x1, P0 ;  /* 0x0000000700037c11 */ /* 0x000fe200080f0eff */
[----:B------:R-:W-:Y:S01]  /*19910*/  @UP3 ULDC UR21, c[0x0][0x210] ;  /* 0x0000840000153ab9 */ /* 0x000fe20000000800 */
[C---:B------:R-:W-:Y:S01]  /*19920*/  ISETP.GE.OR P0, PT, R4.reuse, UR10, P1 ;  /* 0x0000000a04007c0c */ /* 0x040fe20008f06670 */
[----:B------:R-:W-:Y:S01]  /*19930*/  USEL UR20, UR20, URZ, !UP2 ;  /* 0x0000003f14147287 */ /* 0x000fe2000d000000 */
[----:B------:R-:W-:Y:S01]  /*19940*/  ISETP.GE.AND P6, PT, R4, UR10, PT ;  /* 0x0000000a04007c0c */ /* 0x000fe2000bfc6270 */
[----:B------:R-:W-:Y:S01]  /*19950*/  @!UP3 UMOV UR21, 0x1 ;  /* 0x000000010015b882 */ /* 0x000fe20000000000 */
[----:B-1----:R-:W-:Y:S01]  /*19960*/  IMAD.WIDE.U32 R8, R8, c[0x0][0x1f0], R2 ;  /* 0x00007c0008087a25 */ /* 0x002fe200078e0002 */
[----:B------:R-:W-:-:S02]  /*19970*/  UIMAD UR9, UR9, UR21, URZ ;  /* 0x00000015090972a4 */ /* 0x000fc4000f8e023f */
[----:B------:R-:W-:Y:S01]  /*19980*/  UIMAD UR12, UR12, UR14, UR20 ;  /* 0x0000000e0c0c72a4 */ /* 0x000fe2000f8e0214 */
[----:B--2---:R-:W-:Y:S01]  /*19990*/  IMAD.WIDE R2, R6, 0x80, R4 ;  /* 0x0000008006027825 */ /* 0x004fe200078e0204 */
[----:B------:R-:W-:Y:S01]  /*199a0*/  @!UP2 UMOV UR22, URZ ;  /* 0x0000003f0016ac82 */ /* 0x000fe20008000000 */
[----:B------:R-:W-:Y:S01]  /*199b0*/  IADD3 R7, R9, UR8, RZ ;  /* 0x0000000809077c10 */ /* 0x000fe2000fffe0ff */
[----:B------:R-:W-:Y:S02]  /*199c0*/  @UP2 UMOV UR22, UR25 ;  /* 0x0000001900162c82 */ /* 0x000fe40008000000 */
[----:B------:R-:W-:Y:S02]  /*199d0*/  @!UP2 UMOV UR23, URZ ;  /* 0x0000003f0017ac82 */ /* 0x000fe40008000000 */
[----:B------:R-:W-:Y:S02]  /*199e0*/  USHF.R.S32.HI UR4, URZ, 0x1f, UR9 ;  /* 0x0000001f3f047899 */ /* 0x000fe40008011409 */
[----:B------:R-:W-:-:S02]  /*199f0*/  @UP2 USHF.R.S32.HI UR23, URZ, 0x1f, UR25 ;  /* 0x0000001f3f172899 */ /* 0x000fc40008011419 */
        /* <DEDUP_REMOVED lines=12> */
.L_x_205:
[----:B------:R-:W-:Y:S05]  /*19ac0*/  BSYNC B0 ;  /* 0x0000000000007941 */ /* 0x000fea0003800000 */
.L_x_204:
[----:B------:R-:W-:Y:S01]  /*19ad0*/  IADD3 R15, R4, 0x20, RZ ;  /* 0x00000020040f7810 */ /* 0x000fe20007ffe0ff */
[----:B------:R-:W-:Y:S03]  /*19ae0*/  BSSY B0, `(.L_x_206) ;  /* 0x000000f000007945 */ /* 0x000fe60003800000 */
[C---:B------:R-:W-:Y:S02]  /*19af0*/  ISETP.GE.OR P0, PT, R15.reuse, UR10, P1 ;  /* 0x0000000a0f007c0c */ /* 0x040fe40008f06670 */
[----:B------:R-:W-:-:S11]  /*19b00*/  ISETP.GE.AND P5, PT, R15, UR10, PT ;  /* 0x0000000a0f007c0c */ /* 0x000fd6000bfa6270 */
        /* <DEDUP_REMOVED lines=12> */
.L_x_207:
[----:B------:R-:W-:Y:S05]  /*19bd0*/  BSYNC B0 ;  /* 0x0000000000007941 */ /* 0x000fea0003800000 */
.L_x_206:
        /* <DEDUP_REMOVED lines=16> */
.L_x_209:
[----:B------:R-:W-:Y:S05]  /*19ce0*/  BSYNC B0 ;  /* 0x0000000000007941 */ /* 0x000fea0003800000 */
.L_x_208:
[----:B------:R-:W-:Y:S01]  /*19cf0*/  IADD3 R10, R4, 0x60, RZ ;  /* 0x00000060040a7810 */ /* 0x000fe20007ffe0ff */
        /* <DEDUP_REMOVED lines=14> */
.L_x_211:
[----:B------:R-:W-:Y:S05]  /*19de0*/  BSYNC B0 ;  /* 0x0000000000007941 */ /* 0x000fea0003800000 */
.L_x_210:
[C---:B------:R-:W-:Y:S02]  /*19df0*/  ISETP.NE.OR P6, PT, R16.reuse, RZ, P6 ;  /* 0x000000ff1000720c */ /* 0x040fe400037c5670 */
[C---:B------:R-:W-:Y:S02]  /*19e00*/  ISETP.NE.OR P5, PT, R16.reuse, RZ, P5 ;  /* 0x000000ff1000720c */ /* 0x040fe40002fa5670 */
[C---:B------:R-:W-:Y:S02]  /*19e10*/  ISETP.NE.OR P4, PT, R16.reuse, RZ, P4 ;  /* 0x000000ff1000720c */ /* 0x040fe40002785670 */
[----:B------:R-:W-:-:S07]  /*19e20*/  ISETP.NE.OR P0, PT, R16, RZ, P0 ;  /* 0x000000ff1000720c */ /* 0x000fce0000705670 */
[----:B------:R-:W-:Y:S02]  /*19e30*/  @!P6 IMAD R4, R4, UR21, RZ ;  /* 0x000000150404ec24 */ /* 0x000fe4000f8e02ff */
[----:B--2---:R-:W-:Y:S02]  /*19e40*/  @!P5 IMAD R2, R15, UR21, RZ ;  /* 0x000000150f02dc24 */ /* 0x004fe4000f8e02ff */
[----:B------:R-:W-:Y:S01]  /*19e50*/  @!P4 IMAD R3, R14, UR21, RZ ;  /* 0x000000150e03cc24 */ /* 0x000fe2000f8e02ff */
[----:B------:R-:W-:Y:S02]  /*19e60*/  @!P6 IADD3 R0, P1, R4, UR9, RZ ;  /* 0x000000090400ec10 */ /* 0x000fe4000ff3e0ff */
[----:B------:R-:W-:Y:S02]  /*19e70*/  @!P5 IADD3 R5, P2, R2, UR9, RZ ;  /* 0x000000090205dc10 */ /* 0x000fe4000ff5e0ff */
[----:B------:R-:W-:Y:S02]  /*19e80*/  @!P6 LEA.HI.X.SX32 R4, R4, UR4, 0x1, P1 ;  /* 0x000000040404ec11 */ /* 0x000fe400088f0eff */
[----:B------:R-:W-:-:S02]  /*19e90*/  @!P6 LEA R6, P3, R0, c[0x0][0x200], 0x2 ;  /* 0x000080000006ea11 */ /* 0x000fc400078610ff */
[----:B------:R-:W-:Y:S02]  /*19ea0*/  @!P4 IADD3 R8, P1, R3, UR9, RZ ;  /* 0x000000090308cc10 */ /* 0x000fe4000ff3e0ff */
[----:B------:R-:W-:Y:S02]  /*19eb0*/  @!P5 LEA.HI.X.SX32 R9, R2, UR4, 0x1, P2 ;  /* 0x000000040209dc11 */ /* 0x000fe400090f0eff */
[----:B------:R-:W-:Y:S01]  /*19ec0*/  @!P6 LEA.HI.X R7, R0, c[0x0][0x204], R4, 0x2, P3 ;  /* 0x000081000007ea11 */ /* 0x000fe200018f1404 */
[----:B------:R-:W-:Y:S01]  /*19ed0*/  @!P4 IMAD.MOV.U32 R0, RZ, RZ, 0x7f800000 ;  /* 0x7f800000ff00c424 */ /* 0x000fe200078e00ff */
[----:B------:R-:W-:Y:S02]  /*19ee0*/  @!P5 LEA R4, P2, R5, c[0x0][0x200], 0x2 ;  /* 0x000080000504da11 */ /* 0x000fe400078410ff */
[----:B------:R-:W-:Y:S02]  /*19ef0*/  @!P4 LEA.HI.X.SX32 R3, R3, UR4, 0x1, P1 ;  /* 0x000000040303cc11 */ /* 0x000fe400088f0eff */
        /* <DEDUP_REMOVED lines=9> */
[----:B--2---:R-:W-:-:S05]  /*19f90*/  IMAD R0, R10, UR21, RZ ;  /* 0x000000150a007c24 */ /* 0x004fca000f8e02ff */
[----:B------:R-:W-:-:S04]  /*19fa0*/  IADD3 R3, P0, R0, UR9, RZ ;  /* 0x0000000900037c10 */ /* 0x000fc8000ff1e0ff */
[----:B------:R-:W-:Y:S02]  /*19fb0*/  LEA.HI.X.SX32 R0, R0, UR4, 0x1, P0 ;  /* 0x0000000400007c11 */ /* 0x000fe400080f0eff */
[----:B------:R-:W-:-:S04]  /*19fc0*/  LEA R2, P0, R3, c[0x0][0x200], 0x2 ;  /* 0x0000800003027a11 */ /* 0x000fc800078010ff */
[----:B------:R-:W-:Y:S01]  /*19fd0*/  LEA.HI.X R3, R3, c[0x0][0x204], R0, 0x2, P0 ;  /* 0x0000810003037a11 */ /* 0x000fe200000f1400 */
[----:B------:R-:W-:-:S05]  /*19fe0*/  IMAD.MOV.U32 R0, RZ, RZ, 0x7f800000 ;  /* 0x7f800000ff007424 */ /* 0x000fca00078e00ff */
[----:B------:R-:W-:Y:S01]  /*19ff0*/  STG.E [R2.64], R0 ;  /* 0x0000000002007986 */ /* 0x000fe2000c10191a */
[----:B------:R-:W-:Y:S05]  /*1a000*/  EXIT ;  /* 0x000000000000794d */ /* 0x000fea0003800000 */
.L_x_212:
        /* <DEDUP_REMOVED lines=15> */
.L_x_612:


//--------------------- .text._ZN5flash16flash_fwd_kernelI23Flash_fwd_kernel_traitsILi32ELi128ELi128ELi4ELb0ELb0EN7cutlass6half_tE19Flash_kernel_traitsILi32ELi128ELi128ELi4ES3_EELb1ELb1ELb0ELb0ELb1ELb1ELb0ELb0EEEvNS_16Flash_fwd_paramsE --------------------------
	.section	.text._ZN5flash16flash_fwd_kernelI23Flash_fwd_kernel_traitsILi32ELi128ELi128ELi4ELb0ELb0EN7cutlass6half_tE19Flash_kernel_traitsILi32ELi128ELi128ELi4ES3_EELb1ELb1ELb0ELb0ELb1ELb1ELb0ELb0EEEvNS_16Flash_fwd_paramsE,"ax",@progbits
	.sectioninfo	@"SHI_REGISTERS=255"
	.align	128
        .global         _ZN5flash16flash_fwd_kernelI23Flash_fwd_kernel_traitsILi32ELi128ELi128ELi4ELb0ELb0EN7cutlass6half_tE19Flash_kernel_traitsILi32ELi128ELi128ELi4ES3_EELb1ELb1ELb0ELb0ELb1ELb1ELb0ELb0EEEvNS_16Flash_fwd_paramsE
        .type           _ZN5flash16flash_fwd_kernelI23Flash_fwd_kernel_traitsILi32ELi128ELi128ELi4ELb0ELb0EN7cutlass6half_tE19Flash_kernel_traitsILi32ELi128ELi128ELi4ES3_EELb1ELb1ELb0ELb0ELb1ELb1ELb0ELb0EEEvNS_16Flash_fwd_paramsE,@function
        .size           _ZN5flash16flash_fwd_kernelI23Flash_fwd_kernel_traitsILi32ELi128ELi128ELi4ELb0ELb0EN7cutlass6half_tE19Flash_kernel_traitsILi32ELi128ELi128ELi4ES3_EELb1ELb1ELb0ELb0ELb1ELb1ELb0ELb0EEEvNS_16Flash_fwd_paramsE,(.L_x_613 - _ZN5flash16flash_fwd_kernelI23Flash_fwd_kernel_traitsILi32ELi128ELi128ELi4ELb0ELb0EN7cutlass6half_tE19Flash_kernel_traitsILi32ELi128ELi128ELi4ES3_EELb1ELb1ELb0ELb0ELb1ELb1ELb0ELb0EEEvNS_16Flash_fwd_paramsE)
        .other          _ZN5flash16flash_fwd_kernelI23Flash_fwd_kernel_traitsILi32ELi128ELi128ELi4ELb0ELb0EN7cutlass6half_tE19Flash_kernel_traitsILi32ELi128ELi128ELi4ES3_EELb1ELb1ELb0ELb0ELb1ELb1ELb0ELb0EEEvNS_16Flash_fwd_paramsE,@"STO_CUDA_ENTRY STV_DEFAULT"
_ZN5flash16flash_fwd_kernelI23Flash_fwd_kernel_traitsILi32ELi128ELi128ELi4ELb0ELb0EN7cutlass6half_tE19Flash_kernel_traitsILi32ELi128ELi128ELi4ES3_EELb1ELb1ELb0ELb0ELb1ELb1ELb0ELb0EEEvNS_16Flash_fwd_paramsE:
.text._ZN5flash16flash_fwd_kernelI23Flash_fwd_kernel_traitsILi32ELi128ELi128ELi4ELb0ELb0EN7cutlass6half_tE19Flash_kernel_traitsILi32ELi128ELi128ELi4ES3_EELb1ELb1ELb0ELb0ELb1ELb1ELb0ELb0EEEvNS_16Flash_fwd_paramsE:
        /* <DEDUP_REMOVED lines=9> */
[----:B------:R-:W-:-:S06]  /*0090*/  IMAD.MOV.U32 R11, RZ, RZ, c[0x0][0x2fc] ;  /* 0x0000bf00ff0b7624 */ /* 0x000fcc00078e00ff */
[----:B------:R1:W2:Y:S02]  /*00a0*/  @P2 LDG.E.64 R4, [R2.64] ;  /* 0x0000001402042981 */ /* 0x0002a4000c1e1b00 */
[----:B-1----:R-:W-:Y:S02]  /*00b0*/  @P2 IMAD.MOV.U32 R2, RZ, RZ, R10 ;  /* 0x000000ffff022224 */ /* 0x002fe400078e000a */
[----:B------:R-:W-:-:S06]  /*00c0*/  @P2 IMAD.MOV.U32 R3, RZ, RZ, R11 ;  /* 0x000000ffff032224 */ /* 0x000fcc00078e000b */
[----:B------:R-:W3:Y:S01]  /*00d0*/  @P2 LDG.E.64 R2, [R2.64] ;  /* 0x0000001402022981 */ /* 0x000ee2000c1e1b00 */
[----:B------:R-:W-:Y:S01]  /*00e0*/  ISETP.NE.U32.AND P4, PT, RZ, c[0x0][0x258], PT ;  /* 0x00009600ff007a0c */ /* 0x000fe20003f85070 */
[----:B------:R-:W-:Y:S01]  /*00f0*/  IMAD.MOV.U32 R14, RZ, RZ, RZ ;  /* 0x000000ffff0e7224 */ /* 0x000fe200078e00ff */
[----:B------:R-:W-:Y:S01]  /*0100*/  ISETP.NE.U32.AND P1, PT, RZ, c[0x0][0x250], PT ;  /* 0x00009400ff007a0c */ /* 0x000fe20003f25070 */
[----:B------:R-:W1:Y:S01]  /*0110*/  S2R R204, SR_CTAID.X ;  /* 0x0000000000cc7919 */ /* 0x000e620000002500 */
[----:B------:R-:W-:Y:S02]  /*0120*/  ISETP.NE.AND.EX P4, PT, RZ, c[0x0][0x25c], PT, P4 ;  /* 0x00009700ff007a0c */ /* 0x000fe40003f85340 */
[----:B------:R-:W-:Y:S01]  /*0130*/  ISETP.NE.AND.EX P1, PT, RZ, c[0x0][0x254], PT, P1 ;  /* 0x00009500ff007a0c */ /* 0x000fe20003f25310 */
[----:B------:R-:W4:Y:S04]  /*0140*/  S2R R26, SR_CTAID.Y ;  /* 0x00000000001a7919 */ /* 0x000f280000002600 */
[----:B------:R-:W1:Y:S04]  /*0150*/  S2R R27, SR_CTAID.Z ;  /* 0x00000000001b7919 */ /* 0x000e680000002700 */
[----:B------:R-:W5:Y:S02]  /*0160*/  S2R R74, SR_TID.X ;  /* 0x00000000004a7919 */ /* 0x000f640000002100 */
[----:B------:R-:W-:-:S02]  /*0170*/  @P4 IMAD.MOV.U32 R6, RZ, RZ, 0x4 ;  /* 0x00000004ff064424 */ /* 0x000fc400078e00ff */
[----:B------:R-:W-:Y:S02]  /*0180*/  @P1 IMAD.MOV.U32 R8, RZ, RZ, 0x4 ;  /* 0x00000004ff081424 */ /* 0x000fe400078e00ff */
[----:B----4-:R-:W-:Y:S01]  /*0190*/  @P4 IMAD.WIDE R6, R26, R6, c[0x0][0x258] ;  /* 0x000096001a064625 */ /* 0x010fe200078e0206 */
[----:B-1----:R-:W-:-:S03]  /*01a0*/  LOP3.LUT R0, R27, R204, R26, 0xfe, !PT ;  /* 0x000000cc1b007212 */ /* 0x002fc600078efe1a */
[----:B------:R-:W-:Y:S01]  /*01b0*/  @P1 IMAD.WIDE R8, R26, R8, c[0x0][0x250] ;  /* 0x000094001a081625 */ /* 0x000fe200078e0208 */
[----:B-----5:R-:W-:-:S13]  /*01c0*/  LOP3.LUT P3, RZ, R0, R74, RZ, 0xfc, !PT ;  /* 0x0000004a00ff7212 */ /* 0x020fda000786fcff */
[----:B------:R-:W-:Y:S02]  /*01d0*/  @!P3 IMAD.MOV.U32 R12, RZ, RZ, c[0x0][0x308] ;  /* 0x0000c200ff0cb624 */ /* 0x000fe400078e00ff */
[----:B------:R-:W-:Y:S01]  /*01e0*/  @!P3 IMAD.MOV.U32 R13, RZ, RZ, c[0x0][0x30c] ;  /* 0x0000c300ff0db624 */ /* 0x000fe200078e00ff */
[----:B--2---:R-:W1:Y:S08]  /*01f0*/  @P2 R2UR UR22, R4 ;  /* 0x00000000041623c2 */ /* 0x004e7000000e0000 */
[----:B------:R-:W2:Y:S01]  /*0200*/  @P2 R2UR UR23, R5 ;  /* 0x00000000051723c2 */ /* 0x000ea200000e0000 */
[----:B-1----:R-:W-:Y:S01]  /*0210*/  MOV R4, UR22 ;  /* 0x0000001600047c02 */ /* 0x002fe20008000f00 */
[----:B--2---:R-:W-:Y:S01]  /*0220*/  IMAD.U32 R5, RZ, RZ, UR23 ;  /* 0x00000017ff057e24 */ /* 0x004fe2000f8e00ff */
[----:B---3--:R-:W-:-:S04]  /*0230*/  @P2 IADD3 R10, P0, R2, c[0x0][0x300], RZ ;  /* 0x0000c000020a2a10 */ /* 0x008fc80007f1e0ff */
[----:B------:R-:W-:Y:S01]  /*0240*/  @!P3 STG.E.64 [R12.64], R4 ;  /* 0x000000040c00b986 */ /* 0x000fe2000c101b14 */
[----:B------:R-:W-:Y:S02]  /*0250*/  @P2 IMAD.X R11, RZ, RZ, R3, P0 ;  /* 0x000000ffff0b2224 */ /* 0x000fe400000e0603 */
[----:B------:R-:W-:Y:S02]  /*0260*/  @!P3 IMAD.MOV.U32 R2, RZ, RZ, R10 ;  /* 0x000000ffff02b224 */ /* 0x000fe400078e000a */
[----:B------:R-:W-:-:S05]  /*0270*/  @!P3 IMAD.MOV.U32 R3, RZ, RZ, R11 ;  /* 0x000000ffff03b224 */ /* 0x000fca00078e000b */
[----:B------:R1:W-:Y:S04]  /*0280*/  @!P3 STG.E.64 [R12.64+0x8], R2 ;  /* 0x000008020c00b986 */ /* 0x0003e8000c101b14 */
[----:B------:R-:W2:Y:S04]  /*0290*/  @P1 LDG.E R14, [R8.64] ;  /* 0x00000014080e1981 */ /* 0x000ea8000c1e1900 */
[----:B------:R3:W2:Y:S01]  /*02a0*/  @P4 LDG.E R6, [R6.64] ;  /* 0x0000001406064981 */ /* 0x0006a2000c1e1900 */
[----:B------:R-:W-:Y:S01]  /*02b0*/  SHF.L.U32 R75, R204, 0x7, RZ ;  /* 0x00000007cc4b7819 */ /* 0x000fe200000006ff */
[----:B------:R-:W-:Y:S01]  /*02c0*/  IMAD R0, R26, c[0x0][0x1c0], R27 ;  /* 0x000070001a007a24 */ /* 0x000fe200078e021b */
[----:B------:R-:W-:-:S02]  /*02d0*/  @!P4 ISETP.NE.U32.AND P3, PT, RZ, c[0x0][0x268], PT ;  /* 0x00009a00ff00ca0c */ /* 0x000fc40003f65070 */
[----:B------:R-:W-:Y:S01]  /*02e0*/  ISETP.GE.AND P2, PT, R75, c[0x0][0x214], PT ;  /* 0x000085004b007a0c */ /* 0x000fe20003f46270 */
[----:B------:R-:W-:Y:S01]  /*02f0*/  IMAD.SHL.U32 R0, R0, 0x20, RZ ;  /* 0x0000002000007824 */ /* 0x000fe200078e00ff */
[----:B------:R-:W-:-:S04]  /*0300*/  @!P4 ISETP.NE.AND.EX P3, PT, RZ, c[0x0][0x26c], PT, P3 ;  /* 0x00009b00ff00ca0c */ /* 0x000fc80003f65330 */
[----:B-1----:R-:W-:Y:S02]  /*0310*/  @!P4 SEL R3, RZ, c[0x0][0x21c], !P3 ;  /* 0x00008700ff03ca07 */ /* 0x002fe40005800000 */
[----:B---3--:R-:W-:-:S04]  /*0320*/  SHF.R.S32.HI R7, RZ, 0x1f, R74 ;  /* 0x0000001fff077819 */ /* 0x008fc8000001144a */
[----:B------:R-:W-:-:S04]  /*0330*/  LEA.HI R189, R7, R74, RZ, 0x5 ;  /* 0x0000004a07bd7211 */ /* 0x000fc800078f28ff */
[----:B------:R-:W-:-:S05]  /*0340*/  LOP3.LUT R2, R189, 0xffffffe0, RZ, 0xc0, !PT ;  /* 0xffffffe0bd027812 */ /* 0x000fca00078ec0ff */
[----:B------:R-:W-:-:S05]  /*0350*/  IMAD.IADD R54, R74, 0x1, -R2 ;  /* 0x000000014a367824 */ /* 0x000fca00078e0a02 */
[----:B------:R-:W-:Y:S02]  /*0360*/  IADD3 R219, P1, P0, R0, R10, R54 ;  /* 0x0000000a00db7210 */ /* 0x000fe4000783e036 */
[----:B------:R-:W-:Y:S02]  /*0370*/  SHF.R.S32.HI R0, RZ, 0x1f, R0 ;  /* 0x0000001fff007819 */ /* 0x000fe40000011400 */
[----:B------:R-:W-:-:S04]  /*0380*/  SHF.R.S32.HI R2, RZ, 0x1f, R54 ;  /* 0x0000001fff027819 */ /* 0x000fc80000011436 */
[----:B------:R-:W-:Y:S01]  /*0390*/  IADD3.X R222, R0, R11, R2, P1, P0 ;  /* 0x0000000b00de7210 */ /* 0x000fe20000fe0402 */
[--C-:B--2---:R-:W-:Y:S01]  /*03a0*/  @P4 IMAD.IADD R52, R6, 0x1, -R14.reuse ;  /* 0x0000000106344824 */ /* 0x104fe200078e0a0e */
[----:B------:R-:W-:Y:S01]  /*03b0*/  @!P4 IADD3 R52, R3, c[0x0][0x218], -R14 ;  /* 0x000086000334ca10 */ /* 0x000fe20007ffe80e */
[----:B------:R-:W-:Y:S06]  /*03c0*/  @P2 EXIT ;  /* 0x000000000000294d */ /* 0x000fec0003800000 */
[----:B------:R-:W-:Y:S02]  /*03d0*/  IADD3 R0, R75, 0xff, RZ ;  /* 0x000000ff4b007810 */ /* 0x000fe40007ffe0ff */
[C---:B------:R-:W-:Y:S02]  /*03e0*/  IADD3 R2, R52.reuse, 0x7f, RZ ;  /* 0x0000007f34027810 */ /* 0x040fe40007ffe0ff */
[----:B------:R-:W-:-:S04]  /*03f0*/  IADD3 R0, R52, -c[0x0][0x214], R0 ;  /* 0x8000850034007a10 */ /* 0x000fc80007ffe000 */
[----:B------:R-:W-:Y:S02]  /*0400*/  IADD3 R3, R0, c[0x0][0x2e8], RZ ;  /* 0x0000ba0000037a10 */ /* 0x000fe40007ffe0ff */
[----:B------:R-:W-:Y:S02]  /*0410*/  SHF.R.S32.HI R0, RZ, 0x1f, R2 ;  /* 0x0000001fff007819 */ /* 0x000fe40000011402 */
[----:B------:R-:W-:Y:S02]  /*0420*/  SHF.R.S32.HI R4, RZ, 0x1f, R3 ;  /* 0x0000001fff047819 */ /* 0x000fe40000011403 */
[----:B------:R-:W-:Y:S02]  /*0430*/  LEA.HI R0, R0, R2, RZ, 0x7 ;  /* 0x0000000200007211 */ /* 0x000fe400078f38ff */
[----:B------:R-:W-:Y:S02]  /*0440*/  LEA.HI R2, R4, R3, RZ, 0x7 ;  /* 0x0000000304027211 */ /* 0x000fe400078f38ff */
[----:B------:R-:W-:-:S02]  /*0450*/  SHF.R.S32.HI R0, RZ, 0x7, R0 ;  /* 0x00000007ff007819 */ /* 0x000fc40000011400 */
[----:B------:R-:W-:-:S04]  /*0460*/  SHF.R.S32.HI R2, RZ, 0x7, R2 ;  /* 0x00000007ff027819 */ /* 0x000fc80000011402 */
[----:B------:R-:W-:-:S04]  /*0470*/  IMNMX R217, R0, R2, PT ;  /* 0x0000000200d97217 */ /* 0x000fc80003800200 */
[----:B------:R-:W-:-:S13]  /*0480*/  ISETP.GE.AND P0, PT, R217, 0x1, PT ;  /* 0x00000001d900780c */ /* 0x000fda0003f06270 */
[----:B------:R-:W-:Y:S05]  /*0490*/  @!P0 BRA `(.L_x_213) ;  /* 0x0000f7b000008947 */ /* 0x000fea0003800000 */
[----:B------:R-:W-:Y:S01]  /*04a0*/  IABS R0, c[0x0][0x1c8] ;  /* 0x0000720000007a13 */ /* 0x000fe20000000000 */
[----:B------:R-:W-:Y:S01]  /*04b0*/  ULDC.64 UR4, c[0x0][0x190] ;  /* 0x0000640000047ab9 */ /* 0x000fe20000000a00 */
[-C--:B------:R-:W-:Y:S01]  /*04c0*/  LEA.HI R4, R7, R74.reuse, RZ, 0x4 ;  /* 0x0000004a07047211 */ /* 0x080fe200078f20ff */
[----:B------:R-:W-:Y:S01]  /*04d0*/  USHF.L.U32 UR9, UR4, 0x6, URZ ;  /* 0x0000000604097899 */ /* 0x000fe2000800063f */
[----:B------:R-:W-:Y:S01]  /*04e0*/  LOP3.LUT R6, R27, c[0x0][0x1c8], RZ, 0x3c, !PT ;  /* 0x000072001b067a12 */ /* 0x000fe200078e3cff */
[----:B------:R-:W-:Y:S01]  /*04f0*/  IMAD.MOV.U32 R25, RZ, RZ, R0 ;  /* 0x000000ffff197224 */ /* 0x000fe200078e0000 */
[----:B------:R-:W-:Y:S01]  /*0500*/  SHF.R.S32.HI R5, RZ, 0x4, R4 ;  /* 0x00000004ff057819 */ /* 0x000fe20000011404 */
[----:B------:R-:W-:Y:S01]  /*0510*/  UMOV UR18, 0x6 ;  /* 0x0000000600127882 */ /* 0x000fe20000000000 */
[CC--:B------:R-:W-:Y:S01]  /*0520*/  LEA.HI R10, R7.reuse, R74.reuse, RZ, 0x2 ;  /* 0x0000004a070a7211 */ /* 0x0c0fe200078f10ff */
[----:B------:R-:W1:Y:S01]  /*0530*/  I2F.RP R2, R25 ;  /* 0x0000001900027306 */ /* 0x000e620000209400 */
[----:B------:R-:W-:Y:S01]  /*0540*/  LEA.HI R0, R4, R5, RZ, 0x1 ;  /* 0x0000000504007211 */ /* 0x000fe200078f08ff */
[----:B------:R-:W-:Y:S01]  /*0550*/  USHF.L.U64.HI UR8, UR4, UR18, UR5 ;  /* 0x0000001204087299 */ /* 0x000fe20008010205 */
[----:B------:R-:W-:Y:S01]  /*0560*/  LEA.HI R21, R7, R74, RZ, 0x3 ;  /* 0x0000004a07157211 */ /* 0x000fe200078f18ff */
[----:B------:R-:W-:Y:S01]  /*0570*/  UMOV UR6, 0x7 ;  /* 0x0000000700067882 */ /* 0x000fe20000000000 */
[----:B------:R-:W-:Y:S01]  /*0580*/  LOP3.LUT R0, R0, 0xfffffffe, RZ, 0xc0, !PT ;  /* 0xfffffffe00007812 */ /* 0x000fe200078ec0ff */
[----:B------:R-:W-:Y:S01]  /*0590*/  ULDC.64 UR4, c[0x0][0x198] ;  /* 0x0000660000047ab9 */ /* 0x000fe20000000a00 */
[----:B------:R-:W-:Y:S01]  /*05a0*/  ISETP.GE.AND P1, PT, R6, RZ, PT ;  /* 0x000000ff0600720c */ /* 0x000fe20003f26270 */
[----:B------:R-:W-:Y:S01]  /*05b0*/  USHF.L.U64.HI UR6, UR4, UR6, UR5 ;  /* 0x0000000604067299 */ /* 0x000fe20008010205 */
[----:B------:R-:W-:Y:S01]  /*05c0*/  SHF.R.S32.HI R6, RZ, 0x3, R21 ;  /* 0x00000003ff067819 */ /* 0x000fe20000011415 */
[----:B------:R-:W-:Y:S01]  /*05d0*/  IMAD.IADD R20, R5, 0x1, -R0 ;  /* 0x0000000105147824 */ /* 0x000fe200078e0a00 */
[----:B------:R-:W-:Y:S01]  /*05e0*/  LOP3.LUT R0, R4, 0xfffffff0, RZ, 0xc0, !PT ;  /* 0xfffffff004007812 */ /* 0x000fe200078ec0ff */
[----:B------:R-:W-:Y:S01]  /*05f0*/  USHF.L.U32 UR7, UR4, 0x7, URZ ;  /* 0x0000000704077899 */ /* 0x000fe2000800063f */
[----:B------:R-:W-:Y:S01]  /*0600*/  LOP3.LUT R5, R21, 0xfffffff8, RZ, 0xc0, !PT ;  /* 0xfffffff815057812 */ /* 0x000fe200078ec0ff */
[----:B------:R-:W-:Y:S01]  /*0610*/  IMAD.SHL.U32 R4, R6, 0x40, RZ ;  /* 0x0000004006047824 */ /* 0x000fe200078e00ff */
[----:B------:R-:W-:Y:S01]  /*0620*/  IABS R24, R27 ;  /* 0x0000001b00187213 */ /* 0x000fe20000000000 */
[----:B-1----:R-:W1:Y:S01]  /*0630*/  MUFU.RCP R2, R2 ;  /* 0x0000000200027308 */ /* 0x002e620000001000 */
[----:B------:R-:W-:Y:S01]  /*0640*/  IMAD.IADD R0, R74, 0x1, -R0 ;  /* 0x000000014a007824 */ /* 0x000fe200078e0a00 */
[----:B------:R-:W-:Y:S01]  /*0650*/  SHF.R.S32.HI R28, RZ, 0x1f, R26 ;  /* 0x0000001fff1c7819 */ /* 0x000fe2000001141a */
[----:B------:R-:W-:Y:S01]  /*0660*/  USHF.L.U32 UR17, UR4, 0x6, URZ ;  /* 0x0000000604117899 */ /* 0x000fe2000800063f */
[----:B------:R-:W-:Y:S01]  /*0670*/  LOP3.LUT R4, R4, 0xc0, RZ, 0xc0, !PT ;  /* 0x000000c004047812 */ /* 0x000fe200078ec0ff */
[----:B------:R-:W-:Y:S01]  /*0680*/  USHF.L.U64.HI UR16, UR4, UR18, UR5 ;  /* 0x0000001204107299 */ /* 0x000fe20008010205 */
[-C--:B------:R-:W-:Y:S01]  /*0690*/  LEA.HI R8, R0, R0.reuse, RZ, 0x1 ;  /* 0x0000000000087211 */ /* 0x080fe200078f08ff */
[----:B------:R-:W-:Y:S01]  /*06a0*/  IMAD R18, R28, c[0x0][0x178], RZ ;  /* 0x00005e001c127a24 */ /* 0x000fe200078e02ff */
[----:B------:R-:W-:Y:S01]  /*06b0*/  SHF.R.S32.HI R9, RZ, 0x1f, R0 ;  /* 0x0000001fff097819 */ /* 0x000fe20000011400 */
[----:B------:R-:W-:Y:S01]  /*06c0*/  ULDC.64 UR4, c[0x0][0x1a0] ;  /* 0x0000680000047ab9 */ /* 0x000fe20000000a00 */
[----:B------:R-:W-:Y:S01]  /*06d0*/  LOP3.LUT R6, R8, 0x7fffffe, RZ, 0xc0, !PT ;  /* 0x07fffffe08067812 */ /* 0x000fe200078ec0ff */
[----:B------:R-:W-:Y:S01]  /*06e0*/  IMAD R18, R26, c[0x0][0x17c], R18 ;  /* 0x00005f001a127a24 */ /* 0x000fe200078e0212 */
[----:B------:R-:W-:Y:S01]  /*06f0*/  LEA.HI R23, R9, R0, RZ, 0x3 ;  /* 0x0000000009177211 */ /* 0x000fe200078f18ff */
[----:B------:R-:W-:Y:S01]  /*0700*/  USHF.L.U32 UR19, UR4, 0x6, URZ ;  /* 0x0000000604137899 */ /* 0x000fe2000800063f */
[----:B------:R-:W-:Y:S01]  /*0710*/  SHF.R.S32.HI R13, RZ, 0x1, R8 ;  /* 0x00000001ff0d7819 */ /* 0x000fe20000011408 */
[----:B------:R-:W-:Y:S01]  /*0720*/  IMAD.IADD R55, R0, 0x1, -R6 ;  /* 0x0000000100377824 */ /* 0x000fe200078e0a06 */
[----:B-1----:R-:W-:Y:S01]  /*0730*/  IADD3 R2, R2, 0xffffffe, RZ ;  /* 0x0ffffffe02027810 */ /* 0x002fe20007ffe0ff */
[----:B------:R-:W-:Y:S01]  /*0740*/  USHF.L.U64.HI UR18, UR4, UR18, UR5 ;  /* 0x0000001204127299 */ /* 0x000fe20008010205 */
[----:B------:R-:W-:-:S02]  /*0750*/  SHF.R.S32.HI R6, RZ, 0x2, R10 ;  /* 0x00000002ff067819 */ /* 0x000fc4000001140a */
[----:B------:R1:W2:Y:S01]  /*0760*/  F2I.FTZ.U32.TRUNC.NTZ R3, R2 ;  /* 0x0000000200037305 */ /* 0x0002a2000021f000 */
[----:B------:R-:W-:Y:S02]  /*0770*/  SHF.R.S32.HI R188, RZ, 0x5, R189 ;  /* 0x00000005ffbc7819 */ /* 0x000fe400000114bd */
[----:B------:R-:W-:Y:S02]  /*0780*/  IADD3 R72, R217, -0x1, RZ ;  /* 0xffffffffd9487810 */ /* 0x000fe40007ffe0ff */
[----:B-1----:R-:W-:-:S05]  /*0790*/  LOP3.LUT R2, R10, 0xfffffffc, RZ, 0xc0, !PT ;  /* 0xfffffffc0a027812 */ /* 0x002fca00078ec0ff */
[----:B------:R-:W-:-:S04]  /*07a0*/  IMAD.IADD R2, R74, 0x1, -R2 ;  /* 0x000000014a027824 */ /* 0x000fc800078e0a02 */
[----:B------:R-:W-:Y:S02]  /*07b0*/  IMAD.SHL.U32 R30, R2, 0x8, RZ ;  /* 0x00000008021e7824 */ /* 0x000fe400078e00ff */
[----:B------:R-:W-:Y:S02]  /*07c0*/  IMAD.IADD R2, R74, 0x1, -R5 ;  /* 0x000000014a027824 */ /* 0x000fe400078e0a05 */
[----:B--2---:R-:W-:Y:S01]  /*07d0*/  IMAD.MOV R5, RZ, RZ, -R3 ;  /* 0x000000ffff057224 */ /* 0x004fe200078e0a03 */
[----:B------:R-:W-:Y:S02]  /*07e0*/  LOP3.LUT R7, R4, 0x18, R30, 0xf8, !PT ;  /* 0x0000001804077812 */ /* 0x000fe400078ef81e */
[----:B------:R-:W-:Y:S01]  /*07f0*/  SHF.R.U32.HI R4, RZ, 0x3, R4 ;  /* 0x00000003ff047819 */ /* 0x000fe20000011604 */
[----:B------:R-:W-:Y:S01]  /*0800*/  IMAD R0, R5, R25, RZ ;  /* 0x0000001905007224 */ /* 0x000fe200078e02ff */
[----:B------:R-:W-:Y:S02]  /*0810*/  LEA.HI R16, R2, R2, RZ, 0x1 ;  /* 0x0000000202107211 */ /* 0x000fe400078f08ff */
[----:B------:R-:W-:-:S02]  /*0820*/  LOP3.LUT R19, R7, R4, RZ, 0x3c, !PT ;  /* 0x0000000407137212 */ /* 0x000fc400078e3cff */
[----:B------:R-:W-:Y:S02]  /*0830*/  LOP3.LUT R4, R16, 0x3fffffe, RZ, 0xc0, !PT ;  /* 0x03fffffe10047812 */ /* 0x000fe400078ec0ff */
[----:B------:R-:W-:Y:S02]  /*0840*/  SHF.R.S32.HI R7, RZ, 0x1f, R6 ;  /* 0x0000001fff077819 */ /* 0x000fe40000011406 */
[----:B------:R-:W-:Y:S01]  /*0850*/  SHF.R.S32.HI R31, RZ, 0x1f, R30 ;  /* 0x0000001fff1f7819 */ /* 0x000fe2000001141e */
[----:B------:R-:W-:Y:S01]  /*0860*/  IMAD.IADD R22, R2, 0x1, -R4 ;  /* 0x0000000102167824 */ /* 0x000fe200078e0a04 */
[----:B------:R-:W-:Y:S01]  /*0870*/  SHF.R.S32.HI R48, RZ, 0x1, R16 ;  /* 0x00000001ff307819 */ /* 0x000fe20000011410 */
[----:B------:R-:W-:Y:S02]  /*0880*/  IMAD.MOV.U32 R2, RZ, RZ, RZ ;  /* 0x000000ffff027224 */ /* 0x000fe400078e00ff */
[----:B------:R1:W-:Y:S02]  /*0890*/  STL.64 [R1+0x38], R30 ;  /* 0x0000381e01007387 */ /* 0x0003e40000100a00 */
[----:B------:R-:W-:Y:S01]  /*08a0*/  IMAD.HI.U32 R12, R3, R0, R2 ;  /* 0x00000000030c7227 */ /* 0x000fe200078e0002 */
[----:B------:R-:W-:-:S02]  /*08b0*/  LEA.HI R2, R10, R6, RZ, 0x1 ;  /* 0x000000060a027211 */ /* 0x000fc400078f08ff */
[----:B------:R-:W-:Y:S02]  /*08c0*/  IADD3 R0, P0, R6, R14, RZ ;  /* 0x0000000e06007210 */ /* 0x000fe40007f1e0ff */
[----:B------:R-:W-:Y:S01]  /*08d0*/  LOP3.LUT R3, R2, 0x7fffffe, RZ, 0xc0, !PT ;  /* 0x07fffffe02037812 */ /* 0x000fe200078ec0ff */
[----:B------:R-:W-:Y:S01]  /*08e0*/  IMAD.HI.U32 R12, R12, R24, RZ ;  /* 0x000000180c0c7227 */ /* 0x000fe200078e00ff */
[----:B------:R-:W-:-:S03]  /*08f0*/  LEA.HI.X.SX32 R2, R14, R7, 0x1, P0 ;  /* 0x000000070e027211 */ /* 0x000fc600000f0eff */
[----:B------:R-:W-:Y:S01]  /*0900*/  IMAD.IADD R14, R6, 0x1, -R3 ;  /* 0x00000001060e7824 */ /* 0x000fe200078e0a03 */
[----:B------:R-:W-:Y:S01]  /*0910*/  SHF.R.S32.HI R3, RZ, 0x1f, R8 ;  /* 0x0000001fff037819 */ /* 0x000fe20000011408 */
[C---:B------:R-:W-:Y:S02]  /*0920*/  IMAD R4, R2.reuse, c[0x0][0x198], RZ ;  /* 0x0000660002047a24 */ /* 0x040fe400078e02ff */
[----:B------:R-:W-:Y:S01]  /*0930*/  IMAD R2, R2, c[0x0][0x1a0], RZ ;  /* 0x0000680002027a24 */ /* 0x000fe200078e02ff */
[----:B------:R-:W-:Y:S01]  /*0940*/  LEA.HI R5, R3, R13, RZ, 0x2 ;  /* 0x0000000d03057211 */ /* 0x000fe200078f10ff */
[C---:B------:R-:W-:Y:S02]  /*0950*/  IMAD R15, R0.reuse, c[0x0][0x19c], R4 ;  /* 0x00006700000f7a24 */ /* 0x040fe400078e0204 */
[----:B------:R-:W-:Y:S02]  /*0960*/  IMAD.MOV R4, RZ, RZ, -R12 ;  /* 0x000000ffff047224 */ /* 0x000fe400078e0a0c */
[----:B------:R-:W-:-:S02]  /*0970*/  IMAD R17, R0, c[0x0][0x1a4], R2 ;  /* 0x0000690000117a24 */ /* 0x000fc400078e0202 */
[----:B------:R-:W-:-:S04]  /*0980*/  IMAD.WIDE.U32 R10, R0, c[0x0][0x198], R30 ;  /* 0x00006600000a7a25 */ /* 0x000fc800078e001e */
[----:B------:R-:W-:-:S04]  /*0990*/  IMAD.WIDE.U32 R8, R0, c[0x0][0x1a0], R30 ;  /* 0x0000680000087a25 */ /* 0x000fc800078e001e */
[----:B------:R-:W-:Y:S01]  /*09a0*/  IMAD R0, R25, R4, R24 ;  /* 0x0000000419007224 */ /* 0x000fe200078e0218 */
[----:B------:R-:W-:Y:S01]  /*09b0*/  LOP3.LUT R4, R5, 0xfffffffc, RZ, 0xc0, !PT ;  /* 0xfffffffc05047812 */ /* 0x000fe200078ec0ff */
[----:B------:R-:W-:-:S03]  /*09c0*/  IMAD.WIDE.U32 R2, R26, c[0x0][0x178], R30 ;  /* 0x00005e001a027a25 */ /* 0x000fc600078e001e */
[----:B------:R-:W-:Y:S01]  /*09d0*/  ISETP.GT.U32.AND P2, PT, R25, R0, PT ;  /* 0x000000001900720c */ /* 0x000fe20003f44070 */
[----:B------:R-:W-:Y:S02]  /*09e0*/  IMAD.IADD R5, R3, 0x1, R18 ;  /* 0x0000000103057824 */ /* 0x000fe400078e0212 */
[----:B------:R-:W-:Y:S02]  /*09f0*/  IMAD.SHL.U32 R3, R48, 0x40, RZ ;  /* 0x0000004030037824 */ /* 0x000fe400078e00ff */
[----:B------:R-:W-:Y:S02]  /*0a00*/  IMAD.IADD R16, R13, 0x1, -R4 ;  /* 0x000000010d107824 */ /* 0x000fe400078e0a04 */
[----:B------:R-:W-:Y:S01]  /*0a10*/  IMAD.MOV.U32 R4, RZ, RZ, R2 ;  /* 0x000000ffff047224 */ /* 0x000fe200078e0002 */
[----:B------:R-:W-:Y:S01]  /*0a20*/  LOP3.LUT R2, R3, 0xc0, RZ, 0xc0, !PT ;  /* 0x000000c003027812 */ /* 0x000fe200078ec0ff */
[----:B------:R-:W-:Y:S01]  /*0a30*/  IMAD.IADD R3, R11, 0x1, R15 ;  /* 0x000000010b037824 */ /* 0x000fe200078e020f */
[----:B------:R-:W-:Y:S01]  /*0a40*/  SHF.R.S32.HI R15, RZ, 0x1f, R27 ;  /* 0x0000001fff0f7819 */ /* 0x000fe2000001141b */
[----:B------:R-:W-:Y:S01]  /*0a50*/  IMAD.IADD R11, R9, 0x1, R17 ;  /* 0x00000001090b7824 */ /* 0x000fe200078e0211 */
[----:B------:R-:W-:Y:S01]  /*0a60*/  LOP3.LUT R13, R2, 0x8, R21, 0xf8, !PT ;  /* 0x00000008020d7812 */ /* 0x000fe200078ef815 */
[----:B------:R-:W-:Y:S01]  /*0a70*/  @!P2 IMAD.IADD R0, R0, 0x1, -R25 ;  /* 0x000000010000a824 */ /* 0x000fe200078e0a19 */
[----:B------:R-:W-:Y:S01]  /*0a80*/  SHF.R.U32.HI R9, RZ, 0x3, R2 ;  /* 0x00000003ff097819 */ /* 0x000fe20000011602 */
[----:B------:R-:W-:Y:S01]  /*0a90*/  IMAD.MOV.U32 R2, RZ, RZ, R10 ;  /* 0x000000ffff027224 */ /* 0x000fe200078e000a */
[----:B------:R-:W-:Y:S01]  /*0aa0*/  @!P2 IADD3 R12, R12, 0x1, RZ ;  /* 0x000000010c0ca810 */ /* 0x000fe20007ffe0ff */
[----:B------:R-:W-:Y:S01]  /*0ab0*/  IMAD.MOV.U32 R10, RZ, RZ, R8 ;  /* 0x000000ffff0a7224 */ /* 0x000fe200078e0008 */
[----:B------:R-:W-:Y:S01]  /*0ac0*/  ISETP.GE.U32.AND P0, PT, R0, R25, PT ;  /* 0x000000190000720c */ /* 0x000fe20003f06070 */
[----:B------:R-:W-:Y:S01]  /*0ad0*/  IMAD R8, R15, c[0x0][0x1a8], RZ ;  /* 0x00006a000f087a24 */ /* 0x000fe200078e02ff */
[----:B------:R-:W-:Y:S01]  /*0ae0*/  LOP3.LUT R15, R13, R9, RZ, 0x3c, !PT ;  /* 0x000000090d0f7212 */ /* 0x000fe200078e3cff */
[----:B------:R-:W-:Y:S01]  /*0af0*/  IMAD R17, R28, c[0x0][0x180], RZ ;  /* 0x000060001c117a24 */ /* 0x000fe200078e02ff */
[----:B------:R-:W-:Y:S01]  /*0b00*/  ISETP.NE.AND P2, PT, RZ, c[0x0][0x1c8], PT ;  /* 0x00007200ff007a0c */ /* 0x000fe20003f45270 */
[----:B------:R-:W-:-:S02]  /*0b10*/  IMAD R13, R27, c[0x0][0x1ac], R8 ;  /* 0x00006b001b0d7a24 */ /* 0x000fc400078e0208 */
[----:B------:R-:W-:-:S04]  /*0b20*/  IMAD.WIDE.U32 R8, R27, c[0x0][0x1a8], R4 ;  /* 0x00006a001b087a25 */ /* 0x000fc800078e0004 */
[----:B------:R-:W-:Y:S02]  /*0b30*/  IMAD.WIDE.U32 R4, R26, c[0x0][0x180], R2 ;  /* 0x000060001a047a25 */ /* 0x000fe400078e0002 */
[----:B------:R-:W-:Y:S02]  /*0b40*/  @P0 IADD3 R12, R12, 0x1, RZ ;  /* 0x000000010c0c0810 */ /* 0x000fe40007ffe0ff */
[----:B------:R-:W-:Y:S02]  /*0b50*/  IMAD R0, R26, c[0x0][0x184], R17 ;  /* 0x000061001a007a24 */ /* 0x000fe400078e0211 */
[----:B------:R-:W-:Y:S02]  /*0b60*/  IMAD R2, R28, c[0x0][0x188], RZ ;  /* 0x000062001c027a24 */ /* 0x000fe400078e02ff */
[----:B-1----:R-:W-:-:S04]  /*0b70*/  IMAD.WIDE R30, R204, 0x80, R6 ;  /* 0x00000080cc1e7825 */ /* 0x002fc800078e0206 */
[----:B------:R-:W-:Y:S01]  /*0b80*/  IMAD.IADD R3, R9, 0x1, R13 ;  /* 0x0000000109037824 */ /* 0x000fe200078e020d */
[----:B------:R-:W-:Y:S01]  /*0b90*/  STL.64 [R1+0x40], R30 ;  /* 0x0000401e01007387 */ /* 0x000fe20000100a00 */
[----:B------:R-:W-:Y:S02]  /*0ba0*/  IMAD.IADD R9, R5, 0x1, R0 ;  /* 0x0000000105097824 */ /* 0x000fe400078e0200 */
[----:B------:R-:W-:Y:S02]  /*0bb0*/  IMAD R13, R26, c[0x0][0x18c], R2 ;  /* 0x000063001a0d7a24 */ /* 0x000fe400078e0202 */
[----:B------:R-:W-:Y:S02]  /*0bc0*/  IMAD R0, R31, c[0x0][0x190], RZ ;  /* 0x000064001f007a24 */ /* 0x000fe400078e02ff */
[----:B------:R-:W-:Y:S02]  /*0bd0*/  IMAD.MOV.U32 R2, RZ, RZ, R8 ;  /* 0x000000ffff027224 */ /* 0x000fe400078e0008 */
[----:B------:R-:W-:-:S02]  /*0be0*/  IMAD.MOV.U32 R8, RZ, RZ, R4 ;  /* 0x000000ffff087224 */ /* 0x000fc400078e0004 */
[C---:B------:R-:W-:Y:S02]  /*0bf0*/  IMAD R0, R30.reuse, c[0x0][0x194], R0 ;  /* 0x000065001e007a24 */ /* 0x040fe400078e0200 */
[----:B------:R-:W-:-:S04]  /*0c00*/  IMAD.WIDE.U32 R4, R30, c[0x0][0x190], R2 ;  /* 0x000064001e047a25 */ /* 0x000fc800078e0002 */
[----:B------:R-:W-:Y:S01]  /*0c10*/  IMAD.IADD R3, R5, 0x1, R0 ;  /* 0x0000000105037824 */ /* 0x000fe200078e0200 */
[----:B------:R-:W-:Y:S01]  /*0c20*/  LEA R2, P0, R4, c[0x0][0x160], 0x1 ;  /* 0x0000580004027a11 */ /* 0x000fe200078008ff */
[----:B------:R-:W-:Y:S02]  /*0c30*/  IMAD.MOV.U32 R0, RZ, RZ, R12 ;  /* 0x000000ffff007224 */ /* 0x000fe400078e000c */
[----:B------:R-:W-:Y:S01]  /*0c40*/  IMAD R14, R188, 0x8, R14 ;  /* 0x00000008bc0e7824 */ /* 0x000fe200078e020e */
[----:B------:R-:W-:Y:S01]  /*0c50*/  LEA.HI.X R3, R4, c[0x0][0x164], R3, 0x1, P0 ;  /* 0x0000590004037a11 */ /* 0x000fe200000f0c03 */
[----:B------:R-:W-:Y:S01]  /*0c60*/  @!P1 IMAD.MOV R0, RZ, RZ, -R0 ;  /* 0x000000ffff009224 */ /* 0x000fe200078e0a00 */
[----:B------:R-:W-:Y:S01]  /*0c70*/  @!P2 LOP3.LUT R0, RZ, c[0x0][0x1c8], RZ, 0x33, !PT ;  /* 0x00007200ff00aa12 */ /* 0x000fe200078e33ff */
[----:B------:R-:W-:Y:S02]  /*0c80*/  IMAD.U32 R14, R14, 0x20, R19 ;  /* 0x000000200e0e7824 */ /* 0x000fe400078e0013 */
[----:B------:R-:W-:Y:S01]  /*0c90*/  IMAD.WIDE.U32 R6, R26, c[0x0][0x188], R10 ;  /* 0x000062001a067a25 */ /* 0x000fe200078e000a */
[----:B------:R-:W-:-:S03]  /*0ca0*/  SHF.R.S32.HI R12, RZ, 0x1f, R0 ;  /* 0x0000001fff0c7819 */ /* 0x000fc60000011400 */
[----:B------:R-:W-:Y:S02]  /*0cb0*/  IMAD.SHL.U32 R221, R14, 0x2, RZ ;  /* 0x000000020edd7824 */ /* 0x000fe400078e00ff */
[----:B------:R-:W-:Y:S02]  /*0cc0*/  IMAD R10, R12, c[0x0][0x1b0], RZ ;  /* 0x00006c000c0a7a24 */ /* 0x000fe400078e02ff */
[C---:B------:R-:W-:Y:S01]  /*0cd0*/  IMAD.WIDE.U32 R18, R0.reuse, c[0x0][0x1b0], R8 ;  /* 0x00006c0000127a25 */ /* 0x040fe200078e0008 */
[----:B------:R1:W-:Y:S01]  /*0ce0*/  LDGSTS.E.BYPASS.LTC128B.128 [R221], [R2.64] ;  /* 0x0000000002dd7fae */ /* 0x0003e2000b901d54 */
[----:B------:R-:W-:Y:S02]  /*0cf0*/  SHF.R.S32.HI R8, RZ, 0x1f, R72 ;  /* 0x0000001fff087819 */ /* 0x000fe40000011448 */
[----:B------:R-:W-:Y:S01]  /*0d00*/  IMAD R10, R0, c[0x0][0x1b4], R10 ;  /* 0x00006d00000a7a24 */ /* 0x000fe200078e020a */
[----:B------:R2:W-:Y:S01]  /*0d10*/  STL.64 [R1+0x30], R18 ;  /* 0x0000301201007387 */ /* 0x0005e20000100a00 */
[----:B------:R-:W-:-:S02]  /*0d20*/  IMAD R9, R72, UR6, RZ ;  /* 0x0000000648097c24 */ /* 0x000fc4000f8e02ff */
[----:B------:R-:W-:Y:S02]  /*0d30*/  IMAD.IADD R225, R19, 0x1, R10 ;  /* 0x0000000113e17824 */ /* 0x000fe400078e020a */
[----:B------:R-:W-:Y:S02]  /*0d40*/  IMAD.MOV.U32 R224, RZ, RZ, R18 ;  /* 0x000000ffffe07224 */ /* 0x000fe400078e0012 */
[C---:B------:R-:W-:Y:S02]  /*0d50*/  IMAD R9, R8.reuse, UR7, R9 ;  /* 0x0000000708097c24 */ /* 0x040fe4000f8e0209 */
[----:B------:R-:W-:Y:S01]  /*0d60*/  IMAD.IADD R7, R7, 0x1, R13 ;  /* 0x0000000107077824 */ /* 0x000fe200078e020d */
[----:B------:R-:W-:Y:S01]  /*0d70*/  STL.64 [R1+0x20], R224 ;  /* 0x000020e001007387 */ /* 0x000fe20000100a00 */
[----:B------:R-:W-:Y:S02]  /*0d80*/  IMAD R13, R8, c[0x0][0x1a0], RZ ;  /* 0x00006800080d7a24 */ /* 0x000fe400078e02ff */
[----:B------:R-:W-:-:S02]  /*0d90*/  IMAD R12, R12, c[0x0][0x1b8], RZ ;  /* 0x00006e000c0c7a24 */ /* 0x000fc400078e02ff */
[----:B------:R-:W-:-:S04]  /*0da0*/  IMAD.WIDE.U32 R10, R72, c[0x0][0x1a0], RZ ;  /* 0x00006800480a7a25 */ /* 0x000fc800078e00ff */
[----:B------:R-:W-:Y:S02]  /*0db0*/  IMAD R13, R72, c[0x0][0x1a4], R13 ;  /* 0x00006900480d7a24 */ /* 0x000fe400078e020d */
[----:B------:R-:W-:Y:S01]  /*0dc0*/  IMAD R12, R0, c[0x0][0x1bc], R12 ;  /* 0x00006f00000c7a24 */ /* 0x000fe200078e020c */
[----:B-1----:R-:W-:Y:S01]  /*0dd0*/  IADD3 R2, P0, R2, UR9, RZ ;  /* 0x0000000902027c10 */ /* 0x002fe2000ff1e0ff */
[----:B------:R-:W-:-:S03]  /*0de0*/  IMAD.IADD R13, R11, 0x1, R13 ;  /* 0x000000010b0d7824 */ /* 0x000fc600078e020d */
[----:B------:R-:W-:Y:S01]  /*0df0*/  IADD3.X R3, R3, UR8, RZ, P0, !PT ;  /* 0x0000000803037c10 */ /* 0x000fe200087fe4ff */
[----:B--2---:R-:W-:Y:S01]  /*0e00*/  IMAD.WIDE.U32 R18, R0, c[0x0][0x1b8], R6 ;  /* 0x00006e0000127a25 */ /* 0x004fe200078e0006 */
[----:B------:R-:W-:-:S03]  /*0e10*/  IADD3 R4, P0, R2, UR9, RZ ;  /* 0x0000000902047c10 */ /* 0x000fc6000ff1e0ff */
[----:B------:R1:W-:Y:S01]  /*0e20*/  LDGSTS.E.BYPASS.LTC128B.128 [R221+0x800], [R2.64] ;  /* 0x0080000002dd7fae */ /* 0x0003e2000b901d54 */
[----:B------:R-:W-:Y:S01]  /*0e30*/  IADD3.X R5, R3, UR8, RZ, P0, !PT ;  /* 0x0000000803057c10 */ /* 0x000fe200087fe4ff */
[----:B------:R-:W-:Y:S02]  /*0e40*/  IMAD.IADD R12, R19, 0x1, R12 ;  /* 0x00000001130c7824 */ /* 0x000fe400078e020c */
[----:B------:R-:W-:Y:S04]  /*0e50*/  STL.64 [R1+0x28], R18 ;  /* 0x0000281201007387 */ /* 0x000fe80000100a00 */
[----:B------:R2:W-:Y:S04]  /*0e60*/  LDGSTS.E.BYPASS.LTC128B.128 [R221+0x1000], [R4.64] ;  /* 0x0100000004dd7fae */ /* 0x0005e8000b901d54 */
[----:B------:R-:W-:Y:S01]  /*0e70*/  STL [R1+0x1c], R12 ;  /* 0x00001c0c01007387 */ /* 0x000fe20000100800 */
[----:B-1----:R-:W-:-:S04]  /*0e80*/  IMAD.WIDE.U32 R2, R72, UR7, R224 ;  /* 0x0000000748027c25 */ /* 0x002fc8000f8e00e0 */
[----:B------:R-:W-:Y:S01]  /*0e90*/  IMAD.IADD R9, R3, 0x1, R9 ;  /* 0x0000000103097824 */ /* 0x000fe200078e0209 */
[----:B------:R-:W-:-:S04]  /*0ea0*/  LEA R8, P0, R2, c[0x0][0x168], 0x1 ;  /* 0x00005a0002087a11 */ /* 0x000fc800078008ff */
[----:B------:R-:W-:Y:S02]  /*0eb0*/  LEA.HI.X R9, R2, c[0x0][0x16c], R9, 0x1, P0 ;  /* 0x00005b0002097a11 */ /* 0x000fe400000f0c09 */
[----:B------:R-:W-:Y:S02]  /*0ec0*/  IADD3 R6, P0, R4, UR9, RZ ;  /* 0x0000000904067c10 */ /* 0x000fe4000ff1e0ff */
[----:B--2---:R-:W-:Y:S02]  /*0ed0*/  IADD3 R4, P1, R8, UR17, RZ ;  /* 0x0000001108047c10 */ /* 0x004fe4000ff3e0ff */
[----:B------:R-:W-:Y:S02]  /*0ee0*/  IADD3.X R7, R5, UR8, RZ, P0, !PT ;  /* 0x0000000805077c10 */ /* 0x000fe400087fe4ff */
[----:B------:R-:W-:Y:S02]  /*0ef0*/  LEA R0, P0, R10, R18, 0x7 ;  /* 0x000000120a007211 */ /* 0x000fe400078038ff */
[----:B------:R-:W-:Y:S01]  /*0f00*/  IADD3.X R5, R9, UR16, RZ, P1, !PT ;  /* 0x0000001009057c10 */ /* 0x000fe20008ffe4ff */
[----:B------:R1:W-:Y:S01]  /*0f10*/  LDGSTS.E.BYPASS.LTC128B.128 [R221+0x1800], [R6.64] ;  /* 0x0180000006dd7fae */ /* 0x0003e2000b901d54 */
[----:B------:R-:W-:-:S02]  /*0f20*/  IADD3 R2, P1, R4, UR17, RZ ;  /* 0x0000001104027c10 */ /* 0x000fc4000ff3e0ff */
        /* <DEDUP_REMOVED lines=16> */
[----:B------:R-:W-:-:S04]  /*1030*/  IADD3 R4, P0, R2, UR19, RZ ;  /* 0x0000001302047c10 */ /* 0x000fc8000ff1e0ff */
        /* <DEDUP_REMOVED lines=32> */
[----:B------:R-:W-:Y:S02]  /*1240*/  SHF.R.S32.HI R2, RZ, 0x1f, R54 ;  /* 0x0000001fff027819 */ /* 0x000fe40000011436 */
[----:B------:R-:W-:Y:S01]  /*1250*/  IMAD.IADD R208, R207, 0x1, R0 ;  /* 0x00000001cfd07824 */ /* 0x000fe200078e0200 */
[----:B------:R-:W3:Y:S01]  /*1260*/  LDSM.16.M88.4 R24, [R3+0x3800] ;  /* 0x003800000318783b */ /* 0x000ee20000000200 */
[----:B------:R-:W-:Y:S02]  /*1270*/  @P0 IADD3 R209, R206, -0x20, RZ ;  /* 0xffffffe0ced10810 */ /* 0x000fe40007ffe0ff */
[----:B------:R-:W-:Y:S01]  /*1280*/  LEA.HI R2, R2, R54, RZ, 0x2 ;  /* 0x0000003602027211 */ /* 0x000fe200078f10ff */
[----:B------:R-:W-:Y:S01]  /*1290*/  LDSM.16.M88.4 R44, [R3+0x2400] ;  /* 0x00240000032c783b */ /* 0x000fe20000000200 */
[----:B------:R-:W-:-:S02]  /*12a0*/  IADD3 R216, R209, 0x400, RZ ;  /* 0x00000400d1d87810 */ /* 0x000fc40007ffe0ff */
[----:B------:R-:W-:Y:S01]  /*12b0*/  SHF.R.S32.HI R190, RZ, 0x2, R2 ;  /* 0x00000002ffbe7819 */ /* 0x000fe20000011402 */
[----:B------:R-:W-:Y:S01]  /*12c0*/  LDSM.16.M88.4 R28, [R3+0x3400] ;  /* 0x00340000031c783b */ /* 0x000fe20000000200 */
[C---:B------:R-:W-:Y:S02]  /*12d0*/  IADD3 R215, R209.reuse, 0x800, RZ ;  /* 0x00000800d1d77810 */ /* 0x040fe40007ffe0ff */
[C---:B------:R-:W-:Y:S01]  /*12e0*/  IADD3 R214, R209.reuse, 0xc00, RZ ;  /* 0x00000c00d1d67810 */ /* 0x040fe20007ffe0ff */
[----:B------:R-:W-:Y:S01]  /*12f0*/  LDSM.16.M88.4 R16, [R208] ;  /* 0x00000000d010783b */ /* 0x000fe20000000200 */
[C---:B------:R-:W-:Y:S02]  /*1300*/  IADD3 R213, R209.reuse, 0x1000, RZ ;  /* 0x00001000d1d57810 */ /* 0x040fe40007ffe0ff */
[C---:B------:R-:W-:Y:S01]  /*1310*/  IADD3 R212, R209.reuse, 0x1400, RZ ;  /* 0x00001400d1d47810 */ /* 0x040fe20007ffe0ff */
[----:B-1----:R-:W1:Y:S01]  /*1320*/  LDSM.16.M88.4 R8, [R207] ;  /* 0x00000000cf08783b */ /* 0x002e620000000200 */
[----:B------:R-:W-:-:S02]  /*1330*/  IADD3 R211, R209, 0x1800, RZ ;  /* 0x00001800d1d37810 */ /* 0x000fc40007ffe0ff */
[----:B------:R-:W-:Y:S01]  /*1340*/  IADD3 R210, R209, 0x1c00, RZ ;  /* 0x00001c00d1d27810 */ /* 0x000fe20007ffe0ff */
[----:B------:R-:W4:Y:S04]  /*1350*/  LDSM.16.M88.4 R48, [R209] ;  /* 0x00000000d130783b */ /* 0x000f280000000200 */
[----:B------:R-:W5:Y:S04]  /*1360*/  LDSM.16.M88.4 R40, [R3+0x2800] ;  /* 0x002800000328783b */ /* 0x000f680000000200 */
[----:B------:R-:W4:Y:S04]  /*1370*/  LDSM.16.M88.4 R36, [R3+0x2c00] ;  /* 0x002c00000324783b */ /* 0x000f280000000200 */
[----:B------:R-:W4:Y:S01]  /*1380*/  LDSM.16.M88.4 R32, [R3+0x3000] ;  /* 0x003000000320783b */ /* 0x000f220000000200 */
[C---:B--2---:R-:W-:Y:S03]  /*1390*/  HMMA.16816.F32 R60, R4.reuse, R12, RZ ;  /* 0x0000000c043c723c */ /* 0x044fe600000018ff */
[----:B------:R2:W4:Y:S04]  /*13a0*/  LDSM.16.M88.4 R20, [R3+0x3c00] ;  /* 0x003c00000314783b */ /* 0x0005280000000200 */
[----:B------:R-:W-:Y:S01]  /*13b0*/  STL [R1+0x48], R190 ;  /* 0x000048be01007387 */ /* 0x000fe20000100800 */
[C---:B------:R-:W-:Y:S03]  /*13c0*/  HMMA.16816.F32 R64, R4.reuse, R14, RZ ;  /* 0x0000000e0440723c */ /* 0x040fe600000018ff */
[----:B------:R-:W0:Y:S05]  /*13d0*/  LDGDEPBAR ;  /* 0x00000000000079af */ /* 0x000e2a0000000000 */
[----:B---3--:R-:W-:Y:S08]  /*13e0*/  HMMA.16816.F32 R168, R4, R24, RZ ;  /* 0x0000001804a8723c */ /* 0x008ff000000018ff */
[----:B-1----:R-:W-:Y:S01]  /*13f0*/  HMMA.16816.F32 R56, R8, R12, RZ ;  /* 0x0000000c0838723c */ /* 0x002fe200000018ff */
[----:B--2---:R-:W-:-:S05]  /*1400*/  IMAD R3, R188, 0x10, R75 ;  /* 0x00000010bc037824 */ /* 0x004fca00078e024b */
[----:B------:R-:W-:Y:S02]  /*1410*/  IADD3 R2, R3, 0x1, R190 ;  /* 0x0000000103027810 */ /* 0x000fe40007ffe0be */
[----:B------:R-:W-:Y:S01]  /*1420*/  HMMA.16816.F32 R68, R8, R14, RZ ;  /* 0x0000000e0844723c */ /* 0x000fe200000018ff */
[----:B------:R-:W1:Y:S01]  /*1430*/  LDSM.16.M88.4 R12, [R208+0x1000] ;  /* 0x00100000d00c783b */ /* 0x000e620000000200 */
[----:B------:R-:W-:-:S04]  /*1440*/  IADD3 R3, R52, -c[0x0][0x214], R2 ;  /* 0x8000850034037a10 */ /* 0x000fc80007ffe002 */
[----:B------:R-:W-:Y:S02]  /*1450*/  IADD3 R3, R3, c[0x0][0x2e8], RZ ;  /* 0x0000ba0003037a10 */ /* 0x000fe40007ffe0ff */
[----:B------:R-:W-:Y:S08]  /*1460*/  HMMA.16816.F32 R184, R4, R26, RZ ;  /* 0x0000001a04b8723c */ /* 0x000ff000000018ff */
[C---:B------:R-:W-:Y:S08]  /*1470*/  HMMA.16816.F32 R148, R8.reuse, R24, RZ ;  /* 0x000000180894723c */ /* 0x040ff000000018ff */
[C---:B------:R-:W-:Y:S01]  /*1480*/  HMMA.16816.F32 R172, R8.reuse, R26, RZ ;  /* 0x0000001a08ac723c */ /* 0x040fe200000018ff */
[----:B------:R-:W2:Y:S07]  /*1490*/  LDSM.16.M88.4 R24, [R209+0x400] ;  /* 0x00040000d118783b */ /* 0x000eae0000000200 */
[----:B------:R-:W-:Y:S08]  /*14a0*/  HMMA.16816.F32 R76, R8, R44, RZ ;  /* 0x0000002c084c723c */ /* 0x000ff000000018ff */
[C---:B------:R-:W-:Y:S08]  /*14b0*/  HMMA.16816.F32 R156, R4.reuse, R28, RZ ;  /* 0x0000001c049c723c */ /* 0x040ff000000018ff */
[----:B------:R-:W-:Y:S08]  /*14c0*/  HMMA.16816.F32 R160, R4, R30, RZ ;  /* 0x0000001e04a0723c */ /* 0x000ff000000018ff */
[C---:B------:R-:W-:Y:S08]  /*14d0*/  HMMA.16816.F32 R132, R8.reuse, R28, RZ ;  /* 0x0000001c0884723c */ /* 0x040ff000000018ff */
[----:B------:R-:W-:Y:S08]  /*14e0*/  HMMA.16816.F32 R144, R8, R30, RZ ;  /* 0x0000001e0890723c */ /* 0x000ff000000018ff */
[----:B----4-:R-:W-:Y:S08]  /*14f0*/  HMMA.16816.F32 R28, R16, R48, R56 ;  /* 0x00000030101c723c */ /* 0x010ff00000001838 */
[C---:B------:R-:W-:Y:S08]  /*1500*/  HMMA.16816.F32 R84, R4.reuse, R44, RZ ;  /* 0x0000002c0454723c */ /* 0x040ff000000018ff */
[C---:B------:R-:W-:Y:S08]  /*1510*/  HMMA.16816.F32 R92, R4.reuse, R46, RZ ;  /* 0x0000002e045c723c */ /* 0x040ff000000018ff */
[C---:B-----5:R-:W-:Y:S08]  /*1520*/  HMMA.16816.F32 R100, R4.reuse, R40, RZ ;  /* 0x000000280464723c */ /* 0x060ff000000018ff */
[C---:B------:R-:W-:Y:S08]  /*1530*/  HMMA.16816.F32 R108, R4.reuse, R42, RZ ;  /* 0x0000002a046c723c */ /* 0x040ff000000018ff */
[C---:B------:R-:W-:Y:S08]  /*1540*/  HMMA.16816.F32 R120, R4.reuse, R36, RZ ;  /* 0x000000240478723c */ /* 0x040ff000000018ff */
[C---:B------:R-:W-:Y:S08]  /*1550*/  HMMA.16816.F32 R124, R4.reuse, R38, RZ ;  /* 0x00000026047c723c */ /* 0x040ff000000018ff */
[C---:B------:R-:W-:Y:S08]  /*1560*/  HMMA.16816.F32 R136, R4.reuse, R32, RZ ;  /* 0x000000200488723c */ /* 0x040ff000000018ff */
[C---:B------:R-:W-:Y:S08]  /*1570*/  HMMA.16816.F32 R140, R4.reuse, R34, RZ ;  /* 0x00000022048c723c */ /* 0x040ff000000018ff */
[C---:B------:R-:W-:Y:S08]  /*1580*/  HMMA.16816.F32 R176, R4.reuse, R20, RZ ;  /* 0x0000001404b0723c */ /* 0x040ff000000018ff */
[----:B------:R-:W-:Y:S07]  /*1590*/  HMMA.16816.F32 R180, R4, R22, RZ ;  /* 0x0000001604b4723c */ /* 0x000fee00000018ff */
[----:B------:R-:W-:Y:S01]  /*15a0*/  IMAD.SHL.U32 R4, R74, 0x2, RZ ;  /* 0x000000024a047824 */ /* 0x000fe200078e00ff */
[----:B------:R-:W-:Y:S01]  /*15b0*/  HMMA.16816.F32 R116, R8, R32, RZ ;  /* 0x000000200874723c */ /* 0x000fe200000018ff */
[----:B------:R-:W-:-:S02]  /*15c0*/  IADD3 R5, R3, 0x8, RZ ;  /* 0x0000000803057810 */ /* 0x000fc40007ffe0ff */
[-C--:B------:R-:W-:Y:S02]  /*15d0*/  IMNMX R6, R3, R52.reuse, PT ;  /* 0x0000003403067217 */ /* 0x080fe40003800200 */
[----:B------:R-:W-:Y:S02]  /*15e0*/  LOP3.LUT R4, R4, 0x6, RZ, 0xc0, !PT ;  /* 0x0000000604047812 */ /* 0x000fe400078ec0ff */
[----:B------:R-:W-:Y:S01]  /*15f0*/  IMNMX R5, R5, R52, PT ;  /* 0x0000003405057217 */ /* 0x000fe20003800200 */
[----:B------:R-:W-:Y:S02]  /*1600*/  HMMA.16816.F32 R128, R8, R34, RZ ;  /* 0x000000220880723c */ /* 0x000fe400000018ff */
[----:B------:R-:W-:Y:S01]  /*1610*/  IMAD R2, R72, 0x80, R4 ;  /* 0x0000008048027824 */ /* 0x000fe200078e0204 */
[C---:B------:R-:W-:Y:S02]  /*1620*/  IADD3 R4, R3.reuse, 0x40, RZ ;  /* 0x0000004003047810 */ /* 0x040fe40007ffe0ff */
[----:B------:R-:W-:-:S02]  /*1630*/  IADD3 R3, R3, 0x48, RZ ;  /* 0x0000004803037810 */ /* 0x000fc40007ffe0ff */
[C---:B------:R-:W-:Y:S01]  /*1640*/  IADD3 R7, R2.reuse, 0x1, RZ ;  /* 0x0000000102077810 */ /* 0x040fe20007ffe0ff */
[----:B-1----:R-:W-:Y:S01]  /*1650*/  HMMA.16816.F32 R32, R12, R48, R60 ;  /* 0x000000300c20723c */ /* 0x002fe2000000183c */
[----:B------:R-:W-:Y:S02]  /*1660*/  ISETP.GE.AND P5, PT, R2, R6, PT ;  /* 0x000000060200720c */ /* 0x000fe40003fa6270 */
[-C--:B------:R-:W-:Y:S02]  /*1670*/  IMNMX R4, R4, R52.reuse, PT ;  /* 0x0000003404047217 */ /* 0x080fe40003800200 */
[----:B------:R-:W-:Y:S02]  /*1680*/  IMNMX R3, R3, R52, PT ;  /* 0x0000003403037217 */ /* 0x000fe40003800200 */
[C---:B------:R-:W-:Y:S01]  /*1690*/  ISETP.GE.AND P4, PT, R7.reuse, R6, PT ;  /* 0x000000060700720c */ /* 0x040fe20003f86270 */
[----:B------:R-:W-:Y:S01]  /*16a0*/  HMMA.16816.F32 R80, R8, R46, RZ ;  /* 0x0000002e0850723c */ /* 0x000fe200000018ff */
[-C--:B------:R-:W-:Y:S01]  /*16b0*/  ISETP.GE.AND P2, PT, R7, R5.reuse, PT ;  /* 0x000000050700720c */ /* 0x080fe20003f46270 */
[----:B------:R-:W-:Y:S01]  /*16c0*/  IMAD R61, R55, 0x20, R53 ;  /* 0x00000020373d7824 */ /* 0x000fe200078e0235 */
[----:B------:R-:W-:-:S02]  /*16d0*/  ISETP.GE.AND P3, PT, R2, R5, PT ;  /* 0x000000050200720c */ /* 0x000fc40003f66270 */
[----:B------:R-:W-:Y:S02]  /*16e0*/  FSEL R56, R28, -INF , !P5 ;  /* 0xff8000001c387808 */ /* 0x000fe40006800000 */
[CC--:B------:R-:W-:Y:S01]  /*16f0*/  ISETP.GE.AND P1, PT, R7.reuse, R4.reuse, PT ;  /* 0x000000040700720c */ /* 0x0c0fe20003f26270 */
[C---:B------:R-:W-:Y:S01]  /*1700*/  HMMA.16816.F32 R152, R8.reuse, R20, RZ ;  /* 0x000000140898723c */ /* 0x040fe200000018ff */
[----:B------:R-:W-:Y:S02]  /*1710*/  ISETP.GE.AND P0, PT, R7, R3, PT ;  /* 0x000000030700720c */ /* 0x000fe40003f06270 */
[C---:B------:R-:W-:Y:S02]  /*1720*/  ISETP.GE.AND P5, PT, R2.reuse, R4, PT ;  /* 0x000000040200720c */ /* 0x040fe40003fa6270 */
[----:B------:R-:W-:Y:S02]  /*1730*/  IADD3 R7, R2, 0x9, RZ ;  /* 0x0000000902077810 */ /* 0x000fe40007ffe0ff */
[----:B------:R-:W-:Y:S01]  /*1740*/  FSEL R58, R29, -INF , !P4 ;  /* 0xff8000001d3a7808 */ /* 0x000fe20006000000 */
[----:B------:R-:W-:Y:S01]  /*1750*/  HMMA.16816.F32 R164, R8, R22, RZ ;  /* 0x0000001608a4723c */ /* 0x000fe200000018ff */
[----:B------:R-:W1:Y:S01]  /*1760*/  LDSM.16.M88.4 R20, [R209+0x800] ;  /* 0x00080000d114783b */ /* 0x000e620000000200 */
[----:B------:R-:W-:-:S02]  /*1770*/  FSEL R75, R30, -INF , !P3 ;  /* 0xff8000001e4b7808 */ /* 0x000fc40005800000 */
[----:B------:R-:W-:Y:S02]  /*1780*/  FSEL R63, R32, -INF , !P5 ;  /* 0xff800000203f7808 */ /* 0x000fe40006800000 */
[----:B------:R-:W-:Y:S02]  /*1790*/  ISETP.GE.AND P5, PT, R7, R4, PT ;  /* 0x000000040700720c */ /* 0x000fe40003fa6270 */
[C---:B------:R-:W-:Y:S08]  /*17a0*/  HMMA.16816.F32 R104, R8.reuse, R36, RZ ;  /* 0x000000240868723c */ /* 0x040ff000000018ff */
[----:B------:R-:W-:Y:S08]  /*17b0*/  HMMA.16816.F32 R112, R8, R38, RZ ;  /* 0x000000260870723c */ /* 0x000ff000000018ff */
[-C--:B------:R-:W-:Y:S07]  /*17c0*/  HMMA.16816.F32 R36, R12, R50.reuse, R64 ;  /* 0x000000320c24723c */ /* 0x080fee0000001840 */
[----:B------:R-:W-:Y:S01]  /*17d0*/  FSEL R64, R33, -INF , !P1 ;  /* 0xff80000021407808 */ /* 0x000fe20004800000 */
[----:B------:R-:W-:Y:S01]  /*17e0*/  HMMA.16816.F32 R48, R16, R50, R68 ;  /* 0x000000321030723c */ /* 0x000fe20000001844 */
[----:B------:R-:W-:-:S04]  /*17f0*/  ISETP.GE.AND P1, PT, R2, R3, PT ;  /* 0x000000030200720c */ /* 0x000fc80003f26270 */
[----:B------:R-:W-:Y:S02]  /*1800*/  FSEL R65, R34, -INF , !P1 ;  /* 0xff80000022417808 */ /* 0x000fe40004800000 */
[----:B------:R-:W-:Y:S01]  /*1810*/  ISETP.GE.AND P1, PT, R7, R3, PT ;  /* 0x000000030700720c */ /* 0x000fe20003f26270 */
[----:B------:R-:W-:Y:S01]  /*1820*/  HMMA.16816.F32 R88, R8, R40, RZ ;  /* 0x000000280858723c */ /* 0x000fe200000018ff */
[----:B------:R-:W-:-:S07]  /*1830*/  FSEL R69, R35, -INF , !P0 ;  /* 0xff80000023457808 */ /* 0x000fce0004000000 */
[----:B------:R-:W-:Y:S01]  /*1840*/  HMMA.16816.F32 R96, R8, R42, RZ ;  /* 0x0000002a0860723c */ /* 0x000fe200000018ff */
[----:B------:R-:W-:Y:S02]  /*1850*/  FSEL R67, R37, -INF , !P5 ;  /* 0xff80000025437808 */ /* 0x000fe40006800000 */
[----:B------:R-:W-:Y:S02]  /*1860*/  ISETP.GE.AND P5, PT, R7, R5, PT ;  /* 0x000000050700720c */ /* 0x000fe40003fa6270 */
[----:B------:R-:W-:Y:S02]  /*1870*/  FSEL R70, R39, -INF , !P1 ;  /* 0xff80000027467808 */ /* 0x000fe40004800000 */
[----:B------:R-:W-:Y:S01]  /*1880*/  IADD3 R8, R2, 0x8, RZ ;  /* 0x0000000802087810 */ /* 0x000fe20007ffe0ff */
[----:B--2---:R-:W-:Y:S01]  /*1890*/  HMMA.16816.F32 R40, R16, R24, R76 ;  /* 0x000000181028723c */ /* 0x004fe2000000184c */
[----:B------:R-:W-:Y:S01]  /*18a0*/  FSEL R74, R51, -INF , !P5 ;  /* 0xff800000334a7808 */ /* 0x000fe20006800000 */
[----:B------:R-:W2:Y:S01]  /*18b0*/  LDC.U8 R76, c[0x0][0x2d8] ;  /* 0x0000b600ff4c7b82 */ /* 0x000ea20000000000 */
[----:B------:R-:W-:-:S02]  /*18c0*/  ISETP.GE.AND P3, PT, R8, R6, PT ;  /* 0x000000060800720c */ /* 0x000fc40003f66270 */
[C---:B------:R-:W-:Y:S02]  /*18d0*/  ISETP.GE.AND P6, PT, R8.reuse, R5, PT ;  /* 0x000000050800720c */ /* 0x040fe40003fc6270 */
[----:B------:R-:W-:Y:S01]  /*18e0*/  ISETP.GE.AND P4, PT, R8, R3, PT ;  /* 0x000000030800720c */ /* 0x000fe20003f86270 */
[----:B------:R-:W-:Y:S01]  /*18f0*/  HMMA.16816.F32 R44, R12, R24, R84 ;  /* 0x000000180c2c723c */ /* 0x000fe20000001854 */
[----:B------:R-:W-:Y:S02]  /*1900*/  FSEL R57, R48, -INF , !P3 ;  /* 0xff80000030397808 */ /* 0x000fe40005800000 */
[----:B------:R-:W-:Y:S02]  /*1910*/  FSEL R68, R38, -INF , !P4 ;  /* 0xff80000026447808 */ /* 0x000fe40006000000 */
[----:B------:R-:W-:Y:S02]  /*1920*/  FSEL R71, R50, -INF , !P6 ;  /* 0xff80000032477808 */ /* 0x000fe40007000000 */
[----:B------:R-:W-:Y:S01]  /*1930*/  FSEL R84, R31, -INF , !P2 ;  /* 0xff8000001f547808 */ /* 0x000fe20005000000 */
[----:B-1----:R-:W-:Y:S01]  /*1940*/  HMMA.16816.F32 R32, R16, R20, R88 ;  /* 0x000000141020723c */ /* 0x002fe20000001858 */
[----:B------:R-:W-:-:S04]  /*1950*/  ISETP.GE.AND P2, PT, R8, R4, PT ;  /* 0x000000040800720c */ /* 0x000fc80003f46270 */
[----:B------:R-:W-:Y:S02]  /*1960*/  FSEL R66, R36, -INF , !P2 ;  /* 0xff80000024427808 */ /* 0x000fe40005000000 */
[-C--:B------:R-:W-:Y:S01]  /*1970*/  ISETP.GE.AND P2, PT, R7, R6.reuse, PT ;  /* 0x000000060700720c */ /* 0x080fe20003f46270 */
[-C--:B------:R-:W-:Y:S01]  /*1980*/  HMMA.16816.F32 R8, R12, R26.reuse, R92 ;  /* 0x0000001a0c08723c */ /* 0x080fe2000000185c */
[----:B------:R-:W-:Y:S02]  /*1990*/  IADD3 R7, R2, 0x10, RZ ;  /* 0x0000001002077810 */ /* 0x000fe40007ffe0ff */
[----:B------:R-:W-:Y:S02]  /*19a0*/  FSEL R62, R49, -INF , !P2 ;  /* 0xff800000313e7808 */ /* 0x000fe40005000000 */
[C---:B------:R-:W-:Y:S02]  /*19b0*/  ISETP.GE.AND P0, PT, R7.reuse, R6, PT ;  /* 0x000000060700720c */ /* 0x040fe40003f06270 */
[C---:B------:R-:W-:Y:S01]  /*19c0*/  ISETP.GE.AND P3, PT, R7.reuse, R5, PT ;  /* 0x000000050700720c */ /* 0x040fe20003f66270 */
[----:B------:R-:W-:Y:S01]  /*19d0*/  HMMA.16816.F32 R28, R16, R26, R80 ;  /* 0x0000001a101c723c */ /* 0x000fe20000001850 */
[----:B------:R-:W1:Y:S01]  /*19e0*/  LDSM.16.M88.4 R24, [R209+0xc00] ;  /* 0x000c0000d118783b */ /* 0x000e620000000200 */
[----:B------:R-:W-:-:S02]  /*19f0*/  ISETP.GE.AND P2, PT, R7, R4, PT ;  /* 0x000000040700720c */ /* 0x000fc40003f46270 */
[----:B------:R-:W-:Y:S02]  /*1a00*/  ISETP.GE.AND P4, PT, R7, R3, PT ;  /* 0x000000030700720c */ /* 0x000fe40003f86270 */
[----:B------:R-:W-:Y:S02]  /*1a10*/  IADD3 R7, R2, 0x11, RZ ;  /* 0x0000001102077810 */ /* 0x000fe40007ffe0ff */
[----:B------:R-:W-:Y:S01]  /*1a20*/  FSEL R60, R40, -INF , !P0 ;  /* 0xff800000283c7808 */ /* 0x000fe20004000000 */
[----:B------:R-:W-:Y:S01]  /*1a30*/  HMMA.16816.F32 R36, R12, R20, R100 ;  /* 0x000000140c24723c */ /* 0x000fe20000001864 */
[C---:B------:R-:W-:Y:S02]  /*1a40*/  ISETP.GE.AND P5, PT, R7.reuse, R6, PT ;  /* 0x000000060700720c */ /* 0x040fe40003fa6270 */
[C---:B------:R-:W-:Y:S02]  /*1a50*/  ISETP.GE.AND P1, PT, R7.reuse, R5, PT ;  /* 0x000000050700720c */ /* 0x040fe40003f26270 */
[----:B------:R-:W-:-:S02]  /*1a60*/  ISETP.GE.AND P6, PT, R7, R4, PT ;  /* 0x000000040700720c */ /* 0x000fc40003fc6270 */
[----:B------:R-:W-:Y:S02]  /*1a70*/  ISETP.GE.AND P0, PT, R7, R3, PT ;  /* 0x000000030700720c */ /* 0x000fe40003f06270 */
[----:B------:R-:W-:Y:S02]  /*1a80*/  IADD3 R7, R2, 0x18, RZ ;  /* 0x0000001802077810 */ /* 0x000fe40007ffe0ff */
[----:B------:R-:W-:Y:S02]  /*1a90*/  FSEL R59, R41, -INF , !P5 ;  /* 0xff800000293b7808 */ /* 0x000fe40006800000 */
[----:B------:R-:W-:Y:S02]  /*1aa0*/  FSEL R100, R42, -INF , !P3 ;  /* 0xff8000002a647808 */ /* 0x000fe40005800000 */
[----:B------:R-:W-:Y:S02]  /*1ab0*/  FSEL R101, R43, -INF , !P1 ;  /* 0xff8000002b657808 */ /* 0x000fe40004800000 */
[----:B------:R-:W-:Y:S01]  /*1ac0*/  FSEL R77, R44, -INF , !P2 ;  /* 0xff8000002c4d7808 */ /* 0x000fe20005000000 */
[----:B------:R-:W-:Y:S01]  /*1ad0*/  HMMA.16816.F32 R40, R12, R22, R108 ;  /* 0x000000160c28723c */ /* 0x000fe2000000186c */
[----:B------:R-:W-:-:S02]  /*1ae0*/  ISETP.GE.AND P3, PT, R7, R6, PT ;  /* 0x000000060700720c */ /* 0x000fc40003f66270 */
[CC--:B------:R-:W-:Y:S02]  /*1af0*/  ISETP.GE.AND P1, PT, R7.reuse, R4.reuse, PT ;  /* 0x000000040700720c */ /* 0x0c0fe40003f26270 */
[C---:B------:R-:W-:Y:S02]  /*1b00*/  ISETP.GE.AND P5, PT, R7.reuse, R5, PT ;  /* 0x000000050700720c */ /* 0x040fe40003fa6270 */
[----:B------:R-:W-:Y:S02]  /*1b10*/  ISETP.GE.AND P2, PT, R7, R3, PT ;  /* 0x000000030700720c */ /* 0x000fe40003f46270 */
[----:B------:R-:W-:Y:S02]  /*1b20*/  IADD3 R7, R2, 0x19, RZ ;  /* 0x0000001902077810 */ /* 0x000fe40007ffe0ff */
[----:B------:R-:W-:Y:S02]  /*1b30*/  FSEL R85, R46, -INF , !P4 ;  /* 0xff8000002e557808 */ /* 0x000fe40006000000 */
[----:B------:R-:W-:Y:S01]  /*1b40*/  FSEL R82, R8, -INF , !P1 ;  /* 0xff80000008527808 */ /* 0x000fe20004800000 */
[----:B-1----:R-:W-:Y:S01]  /*1b50*/  HMMA.16816.F32 R48, R16, R24, R104 ;  /* 0x000000181030723c */ /* 0x002fe20000001868 */
[----:B------:R-:W-:-:S02]  /*1b60*/  ISETP.GE.AND P4, PT, R7, R4, PT ;  /* 0x000000040700720c */ /* 0x000fc40003f86270 */
[----:B------:R-:W-:Y:S02]  /*1b70*/  ISETP.GE.AND P1, PT, R7, R3, PT ;  /* 0x000000030700720c */ /* 0x000fe40003f26270 */
[----:B------:R-:W-:Y:S02]  /*1b80*/  FSEL R83, R10, -INF , !P2 ;  /* 0xff8000000a537808 */ /* 0x000fe40005000000 */
[----:B------:R-:W-:Y:S02]  /*1b90*/  FSEL R81, R9, -INF , !P4 ;  /* 0xff80000009517808 */ /* 0x000fe40006000000 */
[----:B------:R-:W-:Y:S02]  /*1ba0*/  FSEL R86, R11, -INF , !P1 ;  /* 0xff8000000b567808 */ /* 0x000fe40004800000 */
[----:B------:R-:W1:Y:S01]  /*1bb0*/  LDSM.16.M88.4 R8, [R209+0x1000] ;  /* 0x00100000d108783b */ /* 0x000e620000000200 */
[----:B------:R-:W-:Y:S02]  /*1bc0*/  FSEL R80, R45, -INF , !P6 ;  /* 0xff8000002d507808 */ /* 0x000fe40007000000 */
[----:B------:R-:W-:-:S02]  /*1bd0*/  FSEL R89, R47, -INF , !P0 ;  /* 0xff8000002f597808 */ /* 0x000fc40004000000 */
[CC--:B------:R-:W-:Y:S01]  /*1be0*/  ISETP.GE.AND P6, PT, R7.reuse, R6.reuse, PT ;  /* 0x000000060700720c */ /* 0x0c0fe20003fc6270 */
[----:B------:R-:W-:Y:S01]  /*1bf0*/  HMMA.16816.F32 R44, R16, R22, R96 ;  /* 0x00000016102c723c */ /* 0x000fe20000001860 */
[-C--:B------:R-:W-:Y:S02]  /*1c00*/  ISETP.GE.AND P0, PT, R7, R5.reuse, PT ;  /* 0x000000050700720c */ /* 0x080fe40003f06270 */
[----:B------:R-:W-:Y:S02]  /*1c10*/  IADD3 R7, R2, 0x20, RZ ;  /* 0x0000002002077810 */ /* 0x000fe40007ffe0ff */
[----:B------:R-:W-:Y:S02]  /*1c20*/  FSEL R88, R28, -INF , !P3 ;  /* 0xff8000001c587808 */ /* 0x000fe40005800000 */
[C---:B------:R-:W-:Y:S01]  /*1c30*/  ISETP.GE.AND P1, PT, R7.reuse, R6, PT ;  /* 0x000000060700720c */ /* 0x040fe20003f26270 */
[----:B------:R-:W-:Y:S01]  /*1c40*/  HMMA.16816.F32 R20, R12, R26, R124 ;  /* 0x0000001a0c14723c */ /* 0x000fe2000000187c */
[----:B------:R-:W-:-:S02]  /*1c50*/  ISETP.GE.AND P4, PT, R7, R5, PT ;  /* 0x000000050700720c */ /* 0x000fc40003f86270 */
[C---:B------:R-:W-:Y:S02]  /*1c60*/  ISETP.GE.AND P2, PT, R7.reuse, R4, PT ;  /* 0x000000040700720c */ /* 0x040fe40003f46270 */
[----:B------:R-:W-:Y:S02]  /*1c70*/  ISETP.GE.AND P3, PT, R7, R3, PT ;  /* 0x000000030700720c */ /* 0x000fe40003f66270 */
[----:B------:R-:W-:Y:S02]  /*1c80*/  IADD3 R7, R2, 0x21, RZ ;  /* 0x0000002102077810 */ /* 0x000fe40007ffe0ff */
[----:B------:R-:W-:Y:S02]  /*1c90*/  FSEL R90, R30, -INF , !P5 ;  /* 0xff8000001e5a7808 */ /* 0x000fe40006800000 */
[----:B------:R-:W-:Y:S02]  /*1ca0*/  FSEL R91, R31, -INF , !P0 ;  /* 0xff8000001f5b7808 */ /* 0x000fe40004000000 */
[----:B------:R-:W-:-:S02]  /*1cb0*/  FSEL R87, R29, -INF , !P6 ;  /* 0xff8000001d577808 */ /* 0x000fc40007000000 */
[C---:B------:R-:W-:Y:S01]  /*1cc0*/  ISETP.GE.AND P5, PT, R7.reuse, R6, PT ;  /* 0x000000060700720c */ /* 0x040fe20003fa6270 */
[C---:B------:R-:W-:Y:S01]  /*1cd0*/  HMMA.16816.F32 R28, R12.reuse, R24, R120 ;  /* 0x000000180c1c723c */ /* 0x040fe20000001878 */
[C---:B------:R-:W-:Y:S02]  /*1ce0*/  ISETP.GE.AND P0, PT, R7.reuse, R5, PT ;  /* 0x000000050700720c */ /* 0x040fe40003f06270 */
[----:B------:R-:W-:Y:S02]  /*1cf0*/  FSEL R190, R32, -INF , !P1 ;  /* 0xff80000020be7808 */ /* 0x000fe40004800000 */
[C---:B------:R-:W-:Y:S02]  /*1d00*/  ISETP.GE.AND P6, PT, R7.reuse, R4, PT ;  /* 0x000000040700720c */ /* 0x040fe40003fc6270 */
[----:B------:R-:W-:Y:S02]  /*1d10*/  ISETP.GE.AND P1, PT, R7, R3, PT ;  /* 0x000000030700720c */ /* 0x000fe40003f26270 */
[----:B------:R-:W-:Y:S01]  /*1d20*/  IADD3 R7, R2, 0x28, RZ ;  /* 0x0000002802077810 */ /* 0x000fe20007ffe0ff */
[----:B-1----:R-:W-:Y:S01]  /*1d30*/  HMMA.16816.F32 R52, R12, R10, R140 ;  /* 0x0000000a0c34723c */ /* 0x002fe2000000188c */
[----:B------:R-:W-:-:S02]  /*1d40*/  FSEL R120, R33, -INF , !P5 ;  /* 0xff80000021787808 */ /* 0x000fc40006800000 */
[----:B------:R-:W-:Y:S02]  /*1d50*/  FSEL R121, R34, -INF , !P4 ;  /* 0xff80000022797808 */ /* 0x000fe40006000000 */
[----:B------:R-:W-:Y:S02]  /*1d60*/  FSEL R122, R35, -INF , !P0 ;  /* 0xff800000237a7808 */ /* 0x000fe40004000000 */
[----:B------:R-:W-:Y:S01]  /*1d70*/  FSEL R99, R36, -INF , !P2 ;  /* 0xff80000024637808 */ /* 0x000fe20005000000 */
[----:B------:R-:W-:Y:S01]  /*1d80*/  HMMA.16816.F32 R32, R16, R26, R112 ;  /* 0x0000001a1020723c */ /* 0x000fe20000001870 */
[C---:B------:R-:W-:Y:S01]  /*1d90*/  ISETP.GE.AND P4, PT, R7.reuse, R6, PT ;  /* 0x000000060700720c */ /* 0x040fe20003f86270 */
[----:B------:R-:W1:Y:S01]  /*1da0*/  LDSM.16.M88.4 R24, [R209+0x1400] ;  /* 0x00140000d118783b */ /* 0x000e620000000200 */
        /* <DEDUP_REMOVED lines=28> */
[----:B-1----:R-:W-:Y:S01]  /*1f70*/  HMMA.16816.F32 R44, R16, R24, R132 ;  /* 0x00000018102c723c */ /* 0x002fe20000001884 */
        /* <DEDUP_REMOVED lines=10> */
[----:B------:R-:W-:Y:S02]  /*2020*/  FSEL R111, R29, -INF , !P6 ;  /* 0xff8000001d6f7808 */ /* 0x000fe40007000000 */
[----:B------:R-:W-:Y:S02]  /*2030*/  FSEL R118, R30, -INF , !P4 ;  /* 0xff8000001e767808 */ /* 0x000fe40006000000 */
[----:B------:R-:W-:Y:S02]  /*2040*/  FSEL R125, R31, -INF , !P0 ;  /* 0xff8000001f7d7808 */ /* 0x000fe40004000000 */
[C---:B------:R-:W-:Y:S01]  /*2050*/  ISETP.GE.AND P3, PT, R7.reuse, R6, PT ;  /* 0x000000060700720c */ /* 0x040fe20003f66270 */
[----:B------:R-:W1:Y:S01]  /*2060*/  LDSM.16.M88.4 R28, [R209+0x1800] ;  /* 0x00180000d11c783b */ /* 0x000e620000000200 */
[C---:B------:R-:W-:Y:S01]  /*2070*/  ISETP.GE.AND P1, PT, R7.reuse, R4, PT ;  /* 0x000000040700720c */ /* 0x040fe20003f26270 */
[----:B------:R-:W-:Y:S01]  /*2080*/  HMMA.16816.F32 R8, R12, R26, R160 ;  /* 0x0000001a0c08723c */ /* 0x000fe200000018a0 */
[----:B------:R-:W-:-:S02]  /*2090*/  ISETP.GE.AND P5, PT, R7, R5, PT ;  /* 0x000000050700720c */ /* 0x000fc40003fa6270 */
[-C--:B------:R-:W-:Y:S02]  /*20a0*/  ISETP.GE.AND P2, PT, R7, R3.reuse, PT ;  /* 0x000000030700720c */ /* 0x080fe40003f46270 */
[----:B------:R-:W-:Y:S02]  /*20b0*/  IADD3 R7, R2, 0x39, RZ ;  /* 0x0000003902077810 */ /* 0x000fe40007ffe0ff */
[----:B------:R-:W-:Y:S02]  /*20c0*/  FSEL R116, R20, -INF , !P1 ;  /* 0xff80000014747808 */ /* 0x000fe40004800000 */
[C---:B------:R-:W-:Y:S02]  /*20d0*/  ISETP.GE.AND P4, PT, R7.reuse, R4, PT ;  /* 0x000000040700720c */ /* 0x040fe40003f86270 */
[----:B------:R-:W-:Y:S02]  /*20e0*/  ISETP.GE.AND P1, PT, R7, R3, PT ;  /* 0x000000030700720c */ /* 0x000fe40003f26270 */
[----:B------:R-:W-:-:S02]  /*20f0*/  FSEL R117, R22, -INF , !P2 ;  /* 0xff80000016757808 */ /* 0x000fc40005000000 */
[----:B------:R-:W-:Y:S02]  /*2100*/  FSEL R115, R21, -INF , !P4 ;  /* 0xff80000015737808 */ /* 0x000fe40006000000 */
[----:B------:R-:W-:Y:S02]  /*2110*/  FSEL R119, R23, -INF , !P1 ;  /* 0xff80000017777808 */ /* 0x000fe40004800000 */
[----:B------:R-:W3:Y:S01]  /*2120*/  LDSM.16.M88.4 R20, [R209+0x1c00] ;  /* 0x001c0000d114783b */ /* 0x000ee20000000200 */
[----:B------:R-:W-:Y:S01]  /*2130*/  ISETP.GE.AND P6, PT, R7, R6, PT ;  /* 0x000000060700720c */ /* 0x000fe20003fc6270 */
[----:B------:R-:W-:-:S04]  /*2140*/  DEPBAR.LE SB0, 0x0 ;  /* 0x000080000000791a */ /* 0x000fc80000000000 */
[----:B------:R-:W-:Y:S01]  /*2150*/  BAR.SYNC.DEFER_BLOCKING 0x0 ;  /* 0x0000000000007b1d */ /* 0x000fe20000010000 */
[-C--:B------:R-:W-:Y:S02]  /*2160*/  ISETP.GE.AND P0, PT, R7, R5.reuse, PT ;  /* 0x000000050700720c */ /* 0x080fe40003f06270 */
[----:B------:R-:W-:Y:S02]  /*2170*/  IADD3 R7, R2, 0x40, RZ ;  /* 0x0000004002077810 */ /* 0x000fe40007ffe0ff */
[----:B------:R-:W-:Y:S02]  /*2180*/  FSEL R123, R32, -INF , !P3 ;  /* 0xff800000207b7808 */ /* 0x000fe40005800000 */
        /* <DEDUP_REMOVED lines=24> */
[----:B-1----:R-:W-:Y:S01]  /*2310*/  HMMA.16816.F32 R24, R12, R30, R184 ;  /* 0x0000001e0c18723c */ /* 0x002fe200000018b8 */
        /* <DEDUP_REMOVED lines=11> */
[----:B------:R-:W-:Y:S02]  /*23d0*/  FSEL R135, R54, -INF , !P2 ;  /* 0xff80000036877808 */ /* 0x000fe40005000000 */
[----:B------:R-:W-:Y:S02]  /*23e0*/  FSEL R132, R53, -INF , !P3 ;  /* 0xff80000035847808 */ /* 0x000fe40005800000 */
[----:B------:R-:W-:-:S02]  /*23f0*/  FSEL R140, R55, -INF , !P0 ;  /* 0xff800000378c7808 */ /* 0x000fc40004000000 */
        /* <DEDUP_REMOVED lines=20> */
[----:B------:R-:W-:Y:S01]  /*2540*/  FSEL R195, R32, -INF , !P2 ;  /* 0xff80000020c37808 */ /* 0x000fe20005000000 */
[C---:B---3--:R-:W-:Y:S01]  /*2550*/  HMMA.16816.F32 R44, R16.reuse, R20, R152 ;  /* 0x00000014102c723c */ /* 0x048fe20000001898 */
[C---:B------:R-:W-:Y:S02]  /*2560*/  ISETP.GE.AND P5, PT, R7.reuse, R6, PT ;  /* 0x000000060700720c */ /* 0x040fe40003fa6270 */
[C---:B------:R-:W-:Y:S02]  /*2570*/  ISETP.GE.AND P1, PT, R7.reuse, R4, PT ;  /* 0x000000040700720c */ /* 0x040fe40003f26270 */
[C---:B------:R-:W-:Y:S02]  /*2580*/  ISETP.GE.AND P3, PT, R7.reuse, R5, PT ;  /* 0x000000050700720c */ /* 0x040fe40003f66270 */
[----:B------:R-:W-:Y:S01]  /*2590*/  ISETP.GE.AND P2, PT, R7, R3, PT ;  /* 0x000000030700720c */ /* 0x000fe20003f46270 */
[----:B------:R-:W-:Y:S01]  /*25a0*/  HMMA.16816.F32 R16, R16, R22, R164 ;  /* 0x000000161010723c */ /* 0x000fe200000018a4 */
        /* <DEDUP_REMOVED lines=24> */
[----:B------:R-:W-:Y:S02]  /*2730*/  FSEL R158, R40, -INF , !P4 ;  /* 0xff800000289e7808 */ /* 0x000fe40006000000 */
[C---:B------:R-:W-:Y:S02]  /*2740*/  ISETP.GE.AND P3, PT, R7.reuse, R6, PT ;  /* 0x000000060700720c */ /* 0x040fe40003f66270 */
[----:B------:R-:W-:-:S02]  /*2750*/  ISETP.GE.AND P0, PT, R7, R5, PT ;  /* 0x000000050700720c */ /* 0x000fc40003f06270 */
[C---:B------:R-:W-:Y:S02]  /*2760*/  ISETP.GE.AND P6, PT, R7.reuse, R4, PT ;  /* 0x000000040700720c */ /* 0x040fe40003fc6270 */
[----:B------:R-:W-:Y:S02]  /*2770*/  ISETP.GE.AND P4, PT, R7, R3, PT ;  /* 0x000000030700720c */ /* 0x000fe40003f86270 */
[C---:B------:R-:W-:Y:S02]  /*2780*/  IADD3 R7, R2.reuse, 0x71, RZ ;  /* 0x0000007102077810 */ /* 0x040fe40007ffe0ff */
[----:B------:R-:W-:Y:S02]  /*2790*/  FSEL R178, R43, -INF , !P0 ;  /* 0xff8000002bb27808 */ /* 0x000fe40004000000 */
[----:B------:R-:W-:Y:S02]  /*27a0*/  ISETP.GE.AND P0, PT, R7, R6, PT ;  /* 0x000000060700720c */ /* 0x000fe40003f06270 */
[----:B------:R-:W-:-:S02]  /*27b0*/  IADD3 R8, R2, 0x70, RZ ;  /* 0x0000007002087810 */ /* 0x000fc40007ffe0ff */
[----:B------:R-:W-:Y:S02]  /*27c0*/  FSEL R161, R45, -INF , !P0 ;  /* 0xff8000002da17808 */ /* 0x000fe40004000000 */
[----:B------:R-:W-:Y:S02]  /*27d0*/  ISETP.GE.AND P0, PT, R8, R4, PT ;  /* 0x000000040800720c */ /* 0x000fe40003f06270 */
[----:B------:R-:W-:Y:S02]  /*27e0*/  FSEL R157, R41, -INF , !P3 ;  /* 0xff800000299d7808 */ /* 0x000fe40005800000 */
[----:B------:R-:W-:Y:S02]  /*27f0*/  FSEL R201, R32, -INF , !P0 ;  /* 0xff80000020c97808 */ /* 0x000fe40004000000 */
[----:B------:R-:W-:Y:S02]  /*2800*/  ISETP.GE.AND P0, PT, R7, R3, PT ;  /* 0x000000030700720c */ /* 0x000fe40003f06270 */
[----:B------:R-:W-:-:S02]  /*2810*/  IADD3 R10, R2, 0x68, RZ ;  /* 0x00000068020a7810 */ /* 0x000fc40007ffe0ff */
[----:B------:R-:W-:Y:S02]  /*2820*/  ISETP.GE.AND P3, PT, R8, R6, PT ;  /* 0x000000060800720c */ /* 0x000fe40003f66270 */
[----:B------:R-:W-:Y:S02]  /*2830*/  FSEL R203, R35, -INF , !P0 ;  /* 0xff80000023cb7808 */ /* 0x000fe40004000000 */
[----:B------:R-:W-:Y:S02]  /*2840*/  FSEL R159, R44, -INF , !P3 ;  /* 0xff8000002c9f7808 */ /* 0x000fe40005800000 */
[----:B------:R-:W-:Y:S02]  /*2850*/  ISETP.GE.AND P0, PT, R10, R3, PT ;  /* 0x000000030a00720c */ /* 0x000fe40003f06270 */
[----:B------:R-:W-:Y:S02]  /*2860*/  IADD3 R9, R2, 0x69, RZ ;  /* 0x0000006902097810 */ /* 0x000fe40007ffe0ff */
[----:B------:R-:W-:-:S02]  /*2870*/  ISETP.GE.AND P3, PT, R7, R5, PT ;  /* 0x000000050700720c */ /* 0x000fc40003f66270 */
[----:B------:R-:W-:Y:S02]  /*2880*/  FSEL R174, R26, -INF , !P0 ;  /* 0xff8000001aae7808 */ /* 0x000fe40004000000 */
[----:B------:R-:W-:Y:S02]  /*2890*/  FSEL R185, R47, -INF , !P3 ;  /* 0xff8000002fb97808 */ /* 0x000fe40005800000 */
[----:B------:R-:W-:Y:S02]  /*28a0*/  ISETP.GE.AND P0, PT, R9, R3, PT ;  /* 0x000000030900720c */ /* 0x000fe40003f06270 */
[----:B------:R-:W-:Y:S02]  /*28b0*/  IADD3 R11, R2, 0x78, RZ ;  /* 0x00000078020b7810 */ /* 0x000fe40007ffe0ff */
[----:B------:R-:W-:Y:S02]  /*28c0*/  ISETP.GE.AND P3, PT, R7, R4, PT ;  /* 0x000000040700720c */ /* 0x000fe40003f66270 */
[----:B------:R-:W-:-:S02]  /*28d0*/  FSEL R166, R27, -INF , !P0 ;  /* 0xff8000001ba67808 */ /* 0x000fc40004000000 */
[----:B------:R-:W-:Y:S02]  /*28e0*/  FSEL R163, R42, -INF , !P1 ;  /* 0xff8000002aa37808 */ /* 0x000fe40004800000 */
[----:B------:R-:W-:Y:S02]  /*28f0*/  FSEL R202, R33, -INF , !P3 ;  /* 0xff80000021ca7808 */ /* 0x000fe40005800000 */
[----:B------:R-:W-:Y:S02]  /*2900*/  ISETP.GE.AND P0, PT, R11, R4, PT ;  /* 0x000000040b00720c */ /* 0x000fe40003f06270 */
[C---:B------:R-:W-:Y:S02]  /*2910*/  ISETP.GE.AND P1, PT, R10.reuse, R6, PT ;  /* 0x000000060a00720c */ /* 0x040fe40003f26270 */
[----:B------:R-:W-:Y:S02]  /*2920*/  ISETP.GE.AND P3, PT, R10, R4, PT ;  /* 0x000000040a00720c */ /* 0x000fe40003f66270 */
[----:B------:R-:W-:-:S02]  /*2930*/  IADD3 R2, R2, 0x79, RZ ;  /* 0x0000007902027810 */ /* 0x000fc40007ffe0ff */
[----:B------:R-:W-:Y:S02]  /*2940*/  FSEL R182, R51, -INF , !P4 ;  /* 0xff80000033b67808 */ /* 0x000fe40006000000 */
[----:B------:R-:W-:Y:S02]  /*2950*/  FSEL R200, R12, -INF , !P0 ;  /* 0xff8000000cc87808 */ /* 0x000fe40004000000 */
[----:B------:R-:W-:Y:S02]  /*2960*/  ISETP.GE.AND P4, PT, R8, R5, PT ;  /* 0x000000050800720c */ /* 0x000fe40003f86270 */
[----:B------:R-:W-:Y:S02]  /*2970*/  FSEL R172, R24, -INF , !P3 ;  /* 0xff80000018ac7808 */ /* 0x000fe40005800000 */
[----:B------:R-:W-:Y:S02]  /*2980*/  FSEL R146, R28, -INF , !P1 ;  /* 0xff8000001c927808 */ /* 0x000fe40004800000 */
[----:B------:R-:W-:-:S02]  /*2990*/  ISETP.GE.AND P0, PT, R11, R3, PT ;  /* 0x000000030b00720c */ /* 0x000fc40003f06270 */
[-C--:B------:R-:W-:Y:S02]  /*29a0*/  ISETP.GE.AND P3, PT, R9, R4.reuse, PT ;  /* 0x000000040900720c */ /* 0x080fe40003f66270 */
[----:B------:R-:W-:Y:S02]  /*29b0*/  ISETP.GE.AND P1, PT, R2, R4, PT ;  /* 0x000000040200720c */ /* 0x000fe40003f26270 */
[----:B------:R-:W-:Y:S02]  /*29c0*/  SHF.R.S32.HI R4, RZ, 0x1f, R189 ;  /* 0x0000001fff047819 */ /* 0x000fe400000114bd */
[----:B------:R-:W-:Y:S02]  /*29d0*/  FSEL R184, R46, -INF , !P4 ;  /* 0xff8000002eb87808 */ /* 0x000fe40006000000 */
[----:B------:R-:W-:Y:S02]  /*29e0*/  FSEL R187, R14, -INF , !P0 ;  /* 0xff8000000ebb7808 */ /* 0x000fe40004000000 */
[----:B------:R-:W-:-:S02]  /*29f0*/  ISETP.GE.AND P4, PT, R8, R3, PT ;  /* 0x000000030800720c */ /* 0x000fc40003f86270 */
[----:B------:R-:W-:Y:S02]  /*2a00*/  ISETP.GE.AND P0, PT, R2, R3, PT ;  /* 0x000000030200720c */ /* 0x000fe40003f06270 */
[----:B------:R-:W-:Y:S02]  /*2a10*/  LEA.HI R3, R4, R188, RZ, 0x2 ;  /* 0x000000bc04037211 */ /* 0x000fe400078f10ff */
[----:B------:R-:W-:Y:S02]  /*2a20*/  FSEL R186, R15, -INF , !P0 ;  /* 0xff8000000fba7808 */ /* 0x000fe40004000000 */
[----:B------:R-:W-:Y:S02]  /*2a30*/  LOP3.LUT R3, R3, 0xfffffffc, RZ, 0xc0, !PT ;  /* 0xfffffffc03037812 */ /* 0x000fe400078ec0ff */
[----:B------:R-:W-:Y:S02]  /*2a40*/  ISETP.NE.AND P0, PT, R217, 0x1, PT ;  /* 0x00000001d900780c */ /* 0x000fe40003f05270 */
[----:B------:R-:W-:Y:S01]  /*2a50*/  FSEL R180, R48, -INF , !P2 ;  /* 0xff80000030b47808 */ /* 0x000fe20005000000 */
[----:B------:R-:W-:Y:S01]  /*2a60*/  IMAD.IADD R3, R188, 0x1, -R3 ;  /* 0x00000001bc037824 */ /* 0x000fe200078e0a03 */
[----:B------:R-:W-:-:S02]  /*2a70*/  ISETP.GE.AND P2, PT, R9, R6, PT ;  /* 0x000000060900720c */ /* 0x000fc40003f46270 */
[----:B------:R-:W-:Y:S02]  /*2a80*/  FSEL R181, R49, -INF , !P6 ;  /* 0xff80000031b57808 */ /* 0x000fe40007000000 */
[----:B------:R1:W-:Y:S01]  /*2a90*/  STL [R1+0x4c], R3 ;  /* 0x00004c0301007387 */ /* 0x0003e20000100800 */
[----:B------:R-:W-:Y:S02]  /*2aa0*/  FSEL R183, R50, -INF , !P5 ;  /* 0xff80000032b77808 */ /* 0x000fe40006800000 */
[----:B------:R-:W-:Y:S02]  /*2ab0*/  FSEL R218, R34, -INF , !P4 ;  /* 0xff80000022da7808 */ /* 0x000fe40006000000 */
[----:B------:R-:W-:Y:S02]  /*2ac0*/  FSEL R173, R25, -INF , !P3 ;  /* 0xff80000019ad7808 */ /* 0x000fe40005800000 */
[----:B------:R-:W-:Y:S02]  /*2ad0*/  FSEL R147, R29, -INF , !P2 ;  /* 0xff8000001d937808 */ /* 0x000fe40005000000 */
[----:B------:R-:W-:-:S02]  /*2ae0*/  FSEL R199, R13, -INF , !P1 ;  /* 0xff8000000dc77808 */ /* 0x000fc40004800000 */
[-C--:B------:R-:W-:Y:S02]  /*2af0*/  ISETP.GE.AND P6, PT, R11, R6.reuse, PT ;  /* 0x000000060b00720c */ /* 0x080fe40003fc6270 */
[----:B------:R-:W-:Y:S02]  /*2b00*/  ISETP.GE.AND P5, PT, R2, R6, PT ;  /* 0x000000060200720c */ /* 0x000fe40003fa6270 */
[-C--:B------:R-:W-:Y:S02]  /*2b10*/  ISETP.GE.AND P4, PT, R10, R5.reuse, PT ;  /* 0x000000050a00720c */ /* 0x080fe40003f86270 */
[-C--:B------:R-:W-:Y:S02]  /*2b20*/  ISETP.GE.AND P3, PT, R9, R5.reuse, PT ;  /* 0x000000050900720c */ /* 0x080fe40003f66270 */
[-C--:B------:R-:W-:Y:S02]  /*2b30*/  ISETP.GE.AND P2, PT, R11, R5.reuse, PT ;  /* 0x000000050b00720c */ /* 0x080fe40003f46270 */
[----:B------:R-:W-:Y:S01]  /*2b40*/  ISETP.GE.AND P1, PT, R2, R5, PT ;  /* 0x000000050200720c */ /* 0x000fe20003f26270 */
[----:B------:R-:W-:Y:S01]  /*2b50*/  IMAD.IADD R2, R73, 0x1, R61 ;  /* 0x0000000149027824 */ /* 0x000fe200078e023d */
[----:B------:R-:W-:-:S02]  /*2b60*/  FSEL R164, R30, -INF , !P4 ;  /* 0xff8000001ea47808 */ /* 0x000fc40006000000 */
[----:B------:R-:W-:Y:S02]  /*2b70*/  FSEL R165, R31, -INF , !P3 ;  /* 0xff8000001fa57808 */ /* 0x000fe40005800000 */
[----:B------:R-:W-:Y:S02]  /*2b80*/  FSEL R145, R16, -INF , !P6 ;  /* 0xff80000010917808 */ /* 0x000fe40007000000 */
[----:B------:R-:W-:Y:S02]  /*2b90*/  FSEL R144, R17, -INF , !P5 ;  /* 0xff80000011907808 */ /* 0x000fe40006800000 */
[----:B------:R-:W-:Y:S02]  /*2ba0*/  FSEL R167, R18, -INF , !P2 ;  /* 0xff80000012a77808 */ /* 0x000fe40005000000 */
[----:B------:R-:W-:Y:S01]  /*2bb0*/  FSEL R175, R19, -INF , !P1 ;  /* 0xff80000013af7808 */ /* 0x000fe20004800000 */
[----:B------:R-:W-:Y:S05]  /*2bc0*/  @!P0 BRA `(.L_x_214) ;  /* 0x0000016000008947 */ /* 0x000fea0003800000 */
[----:B-12---:R-:W-:-:S04]  /*2bd0*/  IADD3 R4, R217, -0x2, RZ ;  /* 0xfffffffed9047810 */ /* 0x006fc80007ffe0ff */
        /* <DEDUP_REMOVED lines=21> */
.L_x_214:
[----:B-12---:R-:W-:Y:S01]  /*2d30*/  FMNMX.FTZ R3, R56, R58, !PT ;  /* 0x0000003a38037209 */ /* 0x006fe20007810000 */
[----:B------:R-:W-:Y:S01]  /*2d40*/  IMAD R188, R204, 0x8, R188 ;  /* 0x00000008ccbc7824 */ /* 0x000fe200078e02bc */
[----:B------:R-:W-:Y:S01]  /*2d50*/  LOP3.LUT R222, R222, UR22, RZ, 0x3c, !PT ;  /* 0x00000016dede7c12 */ /* 0x000fe2000f8e3cff */
[----:B------:R-:W-:Y:S01]  /*2d60*/  IMAD.SHL.U32 R96, R72, 0x4, RZ ;  /* 0x0000000448607824 */ /* 0x000fe200078e00ff */
[----:B------:R-:W-:Y:S01]  /*2d70*/  FMNMX.FTZ R3, R57, R3, !PT ;  /* 0x0000000339037209 */ /* 0x000fe20007810000 */
[----:B------:R-:W-:Y:S01]  /*2d80*/  IMAD.WIDE.U32 R94, R219, -0x2daee0ad, RZ ;  /* 0xd2511f53db5e7825 */ /* 0x000fe200078e00ff */
[----:B------:R-:W-:Y:S01]  /*2d90*/  IADD3 R232, R188, 0x4, RZ ;  /* 0x00000004bce87810 */ /* 0x000fe20007ffe0ff */
[----:B------:R-:W-:Y:S01]  /*2da0*/  UIADD3 UR12, UR23, -0x4498517b, URZ ;  /* 0xbb67ae85170c7890 */ /* 0x000fe2000fffe03f */
[----:B------:R-:W-:Y:S01]  /*2db0*/  FMNMX.FTZ R3, R62, R3, !PT ;  /* 0x000000033e037209 */ /* 0x000fe20007810000 */
[----:B------:R-:W-:Y:S01]  /*2dc0*/  IMAD.WIDE.U32 R54, R188, -0x326172a9, RZ ;  /* 0xcd9e8d57bc367825 */ /* 0x000fe200078e00ff */
[----:B------:R-:W-:Y:S01]  /*2dd0*/  LOP3.LUT R8, R95, UR23, R96, 0x96, !PT ;  /* 0x000000175f087c12 */ /* 0x000fe2000f8e9660 */
[----:B------:R-:W-:Y:S01]  /*2de0*/  UIADD3 UR13, UR22, -0x61c88647, URZ ;  /* 0x9e3779b9160d7890 */ /* 0x000fe2000fffe03f */
[----:B------:R-:W-:Y:S01]  /*2df0*/  FMNMX.FTZ R3, R60, R3, !PT ;  /* 0x000000033c037209 */ /* 0x000fe20007810000 */
[----:B------:R-:W-:Y:S01]  /*2e00*/  IMAD.WIDE.U32 R40, R232, -0x326172a9, RZ ;  /* 0xcd9e8d57e8287825 */ /* 0x000fe200078e00ff */
[----:B------:R-:W-:Y:S01]  /*2e10*/  LOP3.LUT R10, R55, R222, RZ, 0x3c, !PT ;  /* 0x000000de370a7212 */ /* 0x000fe200078e3cff */
[----:B------:R-:W-:Y:S01]  /*2e20*/  UIADD3 UR11, UR22, 0x3c6ef372, URZ ;  /* 0x3c6ef372160b7890 */ /* 0x000fe2000fffe03f */
[----:B------:R-:W-:Y:S01]  /*2e30*/  FMNMX.FTZ R3, R59, R3, !PT ;  /* 0x000000033b037209 */ /* 0x000fe20007810000 */
[----:B------:R-:W-:Y:S01]  /*2e40*/  UIADD3 UR10, UR23, 0x76cf5d0a, URZ ;  /* 0x76cf5d0a170a7890 */ /* 0x000fe2000fffe03f */
[----:B------:R-:W-:Y:S01]  /*2e50*/  IMAD.SHL.U32 R204, R2, 0x2, RZ ;  /* 0x0000000202cc7824 */ /* 0x000fe200078e00ff */
[----:B------:R-:W-:Y:S01]  /*2e60*/  UIADD3 UR9, UR22, -0x255992d5, URZ ;  /* 0xdaa66d2b16097890 */ /* 0x000fe2000fffe03f */
[----:B------:R-:W-:Y:S01]  /*2e70*/  FMNMX.FTZ R3, R88, R3, !PT ;  /* 0x0000000358037209 */ /* 0x000fe20007810000 */
[----:B------:R-:W-:Y:S01]  /*2e80*/  IMAD.WIDE.U32 R78, R10, -0x2daee0ad, RZ ;  /* 0xd2511f530a4e7825 */ /* 0x000fe200078e00ff */
[----:B------:R-:W-:Y:S01]  /*2e90*/  UIADD3 UR8, UR23, 0x32370b8f, URZ ;  /* 0x32370b8f17087890 */ /* 0x000fe2000fffe03f */
[----:B------:R-:W-:Y:S01]  /*2ea0*/  STL [R1+0x54], R207 ;  /* 0x000054cf01007387 */ /* 0x000fe20000100800 */
[----:B------:R-:W-:Y:S01]  /*2eb0*/  FMNMX.FTZ R3, R87, R3, !PT ;  /* 0x0000000357037209 */ /* 0x000fe20007810000 */
[----:B------:R-:W-:Y:S01]  /*2ec0*/  UIADD3 UR6, UR23, -0x126145ec, URZ ;  /* 0xed9eba1417067890 */ /* 0x000fe2000fffe03f */
[----:B------:R-:W-:Y:S01]  /*2ed0*/  IMAD.IADD R205, R0, 0x1, R204 ;  /* 0x0000000100cd7824 */ /* 0x000fe200078e02cc */
[----:B------:R-:W-:Y:S01]  /*2ee0*/  UIADD3 UR7, UR22, 0x78dde6e4, URZ ;  /* 0x78dde6e416077890 */ /* 0x000fe2000fffe03f */
[----:B------:R-:W-:Y:S01]  /*2ef0*/  FMNMX.FTZ R3, R190, R3, !PT ;  /* 0x00000003be037209 */ /* 0x000fe20007810000 */
[----:B------:R-:W-:Y:S01]  /*2f00*/  UIADD3 UR4, UR23, -0x56f99767, URZ ;  /* 0xa906689917047890 */ /* 0x000fe2000fffe03f */
[----:B------:R-:W-:Y:S01]  /*2f10*/  STL [R1+0x50], R206 ;  /* 0x000050ce01007387 */ /* 0x000fe20000100800 */
[----:B------:R-:W-:Y:S01]  /*2f20*/  UIADD3 UR5, UR22, 0x1715609d, URZ ;  /* 0x1715609d16057890 */ /* 0x000fe2000fffe03f */
[----:B------:R-:W-:Y:S01]  /*2f30*/  FMNMX.FTZ R3, R120, R3, !PT ;  /* 0x0000000378037209 */ /* 0x000fe20007810000 */
[----:B------:R-:W-:Y:S01]  /*2f40*/  UIADD3 UR15, UR22, -0x4ab325aa, URZ ;  /* 0xb54cda56160f7890 */ /* 0x000fe2000fffe03f */
[----:B------:R-:W-:Y:S02]  /*2f50*/  LDSM.16.MT88.4 R24, [R205+0x4000] ;  /* 0x00400000cd18783b */ /* 0x000fe40000004200 */
        /* <DEDUP_REMOVED lines=35> */
[----:B------:R-:W1:Y:S01]  /*3190*/  SHFL.BFLY PT, R6, R5, 0x2, 0x1f ;  /* 0x0c401f0005067f89 */ /* 0x000e6200000e0000 */
        /* <DEDUP_REMOVED lines=14> */
[----:B-1----:R-:W-:Y:S02]  /*3280*/  FMNMX.FTZ R13, R5, R6, !PT ;  /* 0x00000006050d7209 */ /* 0x002fe40007810000 */
[----:B------:R-:W-:Y:S02]  /*3290*/  FMNMX.FTZ R4, R195, R4, !PT ;  /* 0x00000004c3047209 */ /* 0x000fe40007810000 */
[----:B------:R-:W-:Y:S01]  /*32a0*/  FMNMX.FTZ R5, R75, R84, !PT ;  /* 0x000000544b057209 */ /* 0x000fe20007810000 */
[----:B------:R-:W-:Y:S01]  /*32b0*/  SHFL.BFLY PT, R138, R13, 0x1, 0x1f ;  /* 0x0c201f000d8a7f89 */ /* 0x000fe200000e0000 */
        /* <DEDUP_REMOVED lines=26> */
[----:B------:R-:W-:Y:S01]  /*3460*/  IMAD.WIDE.U32 R4, R8, -0x326172a9, RZ ;  /* 0xcd9e8d5708047825 */ /* 0x000fe200078e00ff */
        /* <DEDUP_REMOVED lines=9> */
[----:B------:R-:W-:Y:S01]  /*3500*/  FMNMX.FTZ R3, R197, R3, !PT ;  /* 0x00000003c5037209 */ /* 0x000fe20007810000 */
[----:B------:R-:W1:Y:S01]  /*3510*/  SHFL.BFLY PT, R11, R9, 0x2, 0x1f ;  /* 0x0c401f00090b7f89 */ /* 0x000e6200000e0000 */
[----:B------:R-:W-:Y:S02]  /*3520*/  FMNMX.FTZ R6, R191, R6, !PT ;  /* 0x00000006bf067209 */ /* 0x000fe40007810000 */
[----:B------:R-:W-:-:S02]  /*3530*/  FMNMX.FTZ R3, R198, R3, !PT ;  /* 0x00000003c6037209 */ /* 0x000fc40007810000 */
[----:B------:R-:W-:Y:S02]  /*3540*/  FMNMX.FTZ R6, R126, R6, !PT ;  /* 0x000000067e067209 */ /* 0x000fe40007810000 */
[--C-:B------:R-:W-:Y:S02]  /*3550*/  LOP3.LUT R7, R79, UR12, R94.reuse, 0x96, !PT ;  /* 0x0000000c4f077c12 */ /* 0x100fe4000f8e965e */
[----:B------:R-:W-:Y:S01]  /*3560*/  LOP3.LUT R8, R93, UR12, R94, 0x96, !PT ;  /* 0x0000000c5d087c12 */ /* 0x000fe2000f8e965e */
[----:B------:R-:W-:Y:S01]  /*3570*/  IMAD R93, R76, 0x10000, R76 ;  /* 0x000100004c5d7824 */ /* 0x000fe200078e024c */
[----:B------:R-:W-:Y:S01]  /*3580*/  FMNMX.FTZ R3, R177, R3, !PT ;  /* 0x00000003b1037209 */ /* 0x000fe20007810000 */
[----:B------:R-:W-:Y:S01]  /*3590*/  IMAD.WIDE.U32 R42, R7, -0x326172a9, RZ ;  /* 0xcd9e8d57072a7825 */ /* 0x000fe200078e00ff */
[----:B------:R-:W-:Y:S02]  /*35a0*/  FMNMX.FTZ R6, R127, R6, !PT ;  /* 0x000000067f067209 */ /* 0x000fe40007810000 */
[----:B------:R-:W-:Y:S01]  /*35b0*/  FMNMX.FTZ R3, R179, R3, !PT ;  /* 0x00000003b3037209 */ /* 0x000fe20007810000 */
[----:B------:R-:W-:Y:S01]  /*35c0*/  IMAD.WIDE.U32 R52, R8, -0x326172a9, RZ ;  /* 0xcd9e8d5708347825 */ /* 0x000fe200078e00ff */
[----:B------:R-:W-:-:S02]  /*35d0*/  LOP3.LUT R10, R5, UR13, R54, 0x96, !PT ;  /* 0x0000000d050a7c12 */ /* 0x000fc4000f8e9636 */
[----:B------:R-:W-:Y:S02]  /*35e0*/  LOP3.LUT R18, R5, UR13, R40, 0x96, !PT ;  /* 0x0000000d05127c12 */ /* 0x000fe4000f8e9628 */
[----:B------:R-:W-:Y:S01]  /*35f0*/  FMNMX.FTZ R5, R192, R6, !PT ;  /* 0x00000006c0057209 */ /* 0x000fe20007810000 */
[----:B------:R-:W-:Y:S01]  /*3600*/  IMAD.WIDE.U32 R6, R10, -0x2daee0ad, RZ ;  /* 0xd2511f530a067825 */ /* 0x000fe200078e00ff */
[----:B------:R-:W-:Y:S02]  /*3610*/  FMNMX.FTZ R3, R183, R3, !PT ;  /* 0x00000003b7037209 */ /* 0x000fe40007810000 */
[--C-:B------:R-:W-:Y:S02]  /*3620*/  LOP3.LUT R12, R43, UR11, R4.reuse, 0x96, !PT ;  /* 0x0000000b2b0c7c12 */ /* 0x100fe4000f8e9604 */
[----:B------:R-:W-:Y:S02]  /*3630*/  LOP3.LUT R17, R53, UR11, R4, 0x96, !PT ;  /* 0x0000000b35117c12 */ /* 0x000fe4000f8e9604 */
        /* <DEDUP_REMOVED lines=12> */
[----:B------:R-:W-:-:S02]  /*3700*/  LOP3.LUT R8, R7, UR10, R78, 0x96, !PT ;  /* 0x0000000a07087c12 */ /* 0x000fc4000f8e964e */
[----:B------:R-:W-:Y:S02]  /*3710*/  FMNMX.FTZ R11, R186, R4, !PT ;  /* 0x00000004ba0b7209 */ /* 0x000fe40007810000 */
[----:B------:R-:W-:Y:S01]  /*3720*/  FMNMX.FTZ R138, R13, R138, !PT ;  /* 0x0000008a0d8a7209 */ /* 0x000fe20007810000 */
[----:B------:R-:W-:Y:S01]  /*3730*/  IMAD.WIDE.U32 R8, R8, -0x326172a9, RZ ;  /* 0xcd9e8d5708087825 */ /* 0x000fe200078e00ff */
[----:B------:R-:W-:Y:S01]  /*3740*/  FMNMX.FTZ R5, R168, R5, !PT ;  /* 0x00000005a8057209 */ /* 0x000fe20007810000 */
[----:B------:R-:W1:Y:S01]  /*3750*/  SHFL.BFLY PT, R134, R11, 0x2, 0x1f ;  /* 0x0c401f000b867f89 */ /* 0x000e6200000e0000 */
[C---:B------:R-:W-:Y:S01]  /*3760*/  FSETP.NEU.FTZ.AND P1, PT, R138.reuse, -INF , PT ;  /* 0xff8000008a00780b */ /* 0x040fe20003f3d000 */
[----:B------:R-:W-:Y:S01]  /*3770*/  FMUL.FTZ R3, R138, c[0x0][0x23c] ;  /* 0x00008f008a037a20 */ /* 0x000fe20000410000 */
[----:B------:R-:W-:Y:S01]  /*3780*/  FMNMX.FTZ R7, R169, R5, !PT ;  /* 0x00000005a9077209 */ /* 0x000fe20007810000 */
[----:B------:R-:W-:Y:S01]  /*3790*/  IMAD.WIDE.U32 R4, R12, -0x2daee0ad, RZ ;  /* 0xd2511f530c047825 */ /* 0x000fe200078e00ff */
[----:B------:R-:W-:Y:S01]  /*37a0*/  LOP3.LUT R14, R9, UR9, R42, 0x96, !PT ;  /* 0x00000009090e7c12 */ /* 0x000fe2000f8e962a */
[----:B------:R-:W2:Y:S01]  /*37b0*/  SHFL.BFLY PT, R13, R136, 0x1, 0x1f ;  /* 0x0c201f00880d7f89 */ /* 0x000ea200000e0000 */
[----:B------:R-:W-:-:S02]  /*37c0*/  FMNMX.FTZ R7, R163, R7, !PT ;  /* 0x00000007a3077209 */ /* 0x000fc40007810000 */
[----:B------:R-:W-:Y:S01]  /*37d0*/  FSEL R3, R3, RZ, P1 ;  /* 0x000000ff03037208 */ /* 0x000fe20000800000 */
[----:B------:R-:W-:Y:S01]  /*37e0*/  IMAD.WIDE.U32 R14, R14, -0x2daee0ad, RZ ;  /* 0xd2511f530e0e7825 */ /* 0x000fe200078e00ff */
[----:B------:R-:W-:Y:S02]  /*37f0*/  LOP3.LUT R16, R5, UR8, R6, 0x96, !PT ;  /* 0x0000000805107c12 */ /* 0x000fe4000f8e9606 */
[----:B------:R-:W-:Y:S01]  /*3800*/  FMNMX.FTZ R6, R178, R7, !PT ;  /* 0x00000007b2067209 */ /* 0x000fe20007810000 */
[--C-:B------:R-:W-:Y:S01]  /*3810*/  FFMA.FTZ R9, R56, c[0x0][0x23c], -R3.reuse ;  /* 0x00008f0038097a23 */ /* 0x100fe20000010803 */
[----:B------:R-:W-:Y:S01]  /*3820*/  LOP3.LUT R19, R15, UR6, R4, 0x96, !PT ;  /* 0x000000060f137c12 */ /* 0x000fe2000f8e9604 */
[--C-:B------:R-:W-:Y:S01]  /*3830*/  FFMA.FTZ R7, R58, c[0x0][0x23c], -R3.reuse ;  /* 0x00008f003a077a23 */ /* 0x100fe20000010803 */
[----:B------:R-:W-:Y:S01]  /*3840*/  FMNMX.FTZ R6, R164, R6, !PT ;  /* 0x00000006a4067209 */ /* 0x000fe20007810000 */
[----:B------:R-:W-:Y:S01]  /*3850*/  IMAD.WIDE.U32 R4, R18, -0x2daee0ad, RZ ;  /* 0xd2511f5312047825 */ /* 0x000fe200078e00ff */
[----:B------:R3:W-:Y:S03]  /*3860*/  MUFU.EX2 R236, R9 ;  /* 0x0000000900ec7308 */ /* 0x0007e60000000800 */
[----:B------:R-:W-:Y:S01]  /*3870*/  FFMA.FTZ R10, R57, c[0x0][0x23c], -R3 ;  /* 0x00008f00390a7a23 */ /* 0x000fe20000010803 */
[----:B------:R-:W-:-:S02]  /*3880*/  LOP3.LUT R5, R5, UR10, R92, 0x96, !PT ;  /* 0x0000000a05057c12 */ /* 0x000fc4000f8e965c */
[----:B-1----:R-:W-:Y:S02]  /*3890*/  FMNMX.FTZ R134, R11, R134, !PT ;  /* 0x000000860b867209 */ /* 0x002fe40007810000 */
[----:B------:R1:W-:Y:S03]  /*38a0*/  MUFU.EX2 R239, R7 ;  /* 0x0000000700ef7308 */ /* 0x0003e60000000800 */
[----:B------:R-:W4:Y:S01]  /*38b0*/  SHFL.BFLY PT, R15, R134, 0x1, 0x1f ;  /* 0x0c201f00860f7f89 */ /* 0x000f2200000e0000 */
[----:B--2---:R-:W-:Y:S02]  /*38c0*/  FMNMX.FTZ R136, R136, R13, !PT ;  /* 0x0000000d88887209 */ /* 0x004fe40007810000 */
[----:B---3--:R-:W-:Y:S02]  /*38d0*/  FMNMX.FTZ R9, R165, R6, !PT ;  /* 0x00000006a5097209 */ /* 0x008fe40007810000 */
[----:B------:R2:W-:Y:S01]  /*38e0*/  MUFU.EX2 R189, R10 ;  /* 0x0000000a00bd7308 */ /* 0x0005e20000000800 */
[----:B------:R-:W-:-:S02]  /*38f0*/  FSETP.NEU.FTZ.AND P1, PT, R136, -INF , PT ;  /* 0xff8000008800780b */ /* 0x000fc40003f3d000 */
[----:B------:R-:W-:Y:S01]  /*3900*/  FMNMX.FTZ R9, R184, R9, !PT ;  /* 0x00000009b8097209 */ /* 0x000fe20007810000 */
[----:B-1----:R-:W-:-:S03]  /*3910*/  IMAD.WIDE.U32 R6, R17, -0x2daee0ad, RZ ;  /* 0xd2511f5311067825 */ /* 0x002fc600078e00ff */
[----:B------:R-:W-:Y:S01]  /*3920*/  FMNMX.FTZ R137, R185, R9, !PT ;  /* 0x00000009b9897209 */ /* 0x000fe20007810000 */
[----:B------:R-:W-:-:S03]  /*3930*/  IMAD.WIDE.U32 R16, R16, -0x326172a9, RZ ;  /* 0xcd9e8d5710107825 */ /* 0x000fc600078e00ff */
[----:B------:R-:W-:Y:S02]  /*3940*/  FMNMX.FTZ R137, R167, R137, !PT ;  /* 0x00000089a7897209 */ /* 0x000fe40007810000 */
[----:B--2---:R-:W-:Y:S01]  /*3950*/  LOP3.LUT R10, R7, UR8, R4, 0x96, !PT ;  /* 0x00000008070a7c12 */ /* 0x004fe2000f8e9604 */
[----:B------:R-:W-:Y:S01]  /*3960*/  IMAD.WIDE.U32 R4, R5, -0x326172a9, RZ ;  /* 0xcd9e8d5705047825 */ /* 0x000fe200078e00ff */
[----:B------:R-:W-:Y:S02]  /*3970*/  LOP3.LUT R8, R17, UR7, R8, 0x96, !PT ;  /* 0x0000000711087c12 */ /* 0x000fe4000f8e9608 */
[----:B----4-:R-:W-:Y:S01]  /*3980*/  FMNMX.FTZ R134, R134, R15, !PT ;  /* 0x0000000f86867209 */ /* 0x010fe20007810000 */
[----:B------:R-:W-:Y:S01]  /*3990*/  IMAD.WIDE.U32 R10, R10, -0x326172a9, RZ ;  /* 0xcd9e8d570a0a7825 */ /* 0x000fe200078e00ff */
[----:B------:R-:W-:Y:S02]  /*39a0*/  LOP3.LUT R12, R5, UR9, R52, 0x96, !PT ;  /* 0x00000009050c7c12 */ /* 0x000fe4000f8e9634 */
[----:B------:R-:W-:Y:S01]  /*39b0*/  FMNMX.FTZ R137, R175, R137, !PT ;  /* 0x00000089af897209 */ /* 0x000fe20007810000 */
[----:B------:R-:W-:Y:S01]  /*39c0*/  FFMA.FTZ R5, R60, c[0x0][0x23c], -R3 ;  /* 0x00008f003c057a23 */ /* 0x000fe20000010803 */
[----:B------:R-:W-:Y:S01]  /*39d0*/  LOP3.LUT R11, R11, UR7, R4, 0x96, !PT ;  /* 0x000000070b0b7c12 */ /* 0x000fe2000f8e9604 */
[----:B------:R-:W-:-:S02]  /*39e0*/  IMAD.WIDE.U32 R12, R12, -0x2daee0ad, RZ ;  /* 0xd2511f530c0c7825 */ /* 0x000fc400078e00ff */
[----:B------:R1:W-:Y:S01]  /*39f0*/  MUFU.EX2 R152, R5 ;  /* 0x0000000500987308 */ /* 0x0003e20000000800 */
[----:B------:R-:W2:Y:S01]  /*3a00*/  SHFL.BFLY PT, R17, R137, 0x2, 0x1f ;  /* 0x0c401f0089117f89 */ /* 0x000ea200000e0000 */
[----:B------:R-:W-:Y:S02]  /*3a10*/  FFMA.FTZ R7, R62, c[0x0][0x23c], -R3 ;  /* 0x00008f003e077a23 */ /* 0x000fe40000010803 */
[----:B------:R-:W-:Y:S01]  /*3a20*/  IMAD.WIDE.U32 R30, R8, -0x2daee0ad, RZ ;  /* 0xd2511f53081e7825 */ /* 0x000fe200078e00ff */
[----:B------:R-:W-:-:S03]  /*3a30*/  LOP3.LUT R8, R13, UR6, R6, 0x96, !PT ;  /* 0x000000060d087c12 */ /* 0x000fc6000f8e9606 */
[----:B------:R3:W-:Y:S01]  /*3a40*/  MUFU.EX2 R234, R7 ;  /* 0x0000000700ea7308 */ /* 0x0007e20000000800 */
[----:B------:R-:W-:Y:S01]  /*3a50*/  LOP3.LUT R4, R31, UR4, R14, 0x96, !PT ;  /* 0x000000041f047c12 */ /* 0x000fe2000f8e960e */
[----:B------:R-:W-:-:S04]  /*3a60*/  IMAD.WIDE.U32 R8, R8, -0x326172a9, RZ ;  /* 0xcd9e8d5708087825 */ /* 0x000fc800078e00ff */
[----:B------:R-:W-:Y:S01]  /*3a70*/  IMAD.WIDE.U32 R28, R11, -0x2daee0ad, RZ ;  /* 0xd2511f530b1c7825 */ /* 0x000fe200078e00ff */
[----:B------:R-:W-:-:S03]  /*3a80*/  LOP3.LUT R41, R9, UR5, R10, 0x96, !PT ;  /* 0x0000000509297c12 */ /* 0x000fc6000f8e960a */
[----:B-1----:R-:W-:-:S05]  /*3a90*/  FMUL.FTZ R5, R136, c[0x0][0x23c] ;  /* 0x00008f0088057a20 */ /* 0x002fca0000410000 */
[----:B------:R-:W-:Y:S01]  /*3aa0*/  FSEL R22, R5, RZ, P1 ;  /* 0x000000ff05167208 */ /* 0x000fe20000800000 */
[----:B---3--:R-:W-:Y:S01]  /*3ab0*/  FFMA.FTZ R7, R59, c[0x0][0x23c], -R3 ;  /* 0x00008f003b077a23 */ /* 0x008fe20000010803 */
[----:B------:R-:W-:Y:S02]  /*3ac0*/  FSETP.NEU.FTZ.AND P1, PT, R134, -INF , PT ;  /* 0xff8000008600780b */ /* 0x000fe40003f3d000 */
[----:B--2---:R-:W-:Y:S01]  /*3ad0*/  FMNMX.FTZ R137, R137, R17, !PT ;  /* 0x0000001189897209 */ /* 0x004fe20007810000 */
[--C-:B------:R-:W-:Y:S01]  /*3ae0*/  FFMA.FTZ R5, R63, c[0x0][0x23c], -R22.reuse ;  /* 0x00008f003f057a23 */ /* 0x100fe20000010816 */
[----:B------:R1:W-:Y:S01]  /*3af0*/  MUFU.EX2 R241, R7 ;  /* 0x0000000700f17308 */ /* 0x0003e20000000800 */
[--C-:B------:R-:W-:Y:S02]  /*3b00*/  FFMA.FTZ R11, R64, c[0x0][0x23c], -R22.reuse ;  /* 0x00008f00400b7a23 */ /* 0x100fe40000010816 */
[----:B------:R-:W2:Y:S01]  /*3b10*/  SHFL.BFLY PT, R13, R137, 0x1, 0x1f ;  /* 0x0c201f00890d7f89 */ /* 0x000ea200000e0000 */
[----:B------:R-:W-:-:S04]  /*3b20*/  FFMA.FTZ R9, R67, c[0x0][0x23c], -R22 ;  /* 0x00008f0043097a23 */ /* 0x000fc80000010816 */
[----:B------:R3:W-:Y:S01]  /*3b30*/  MUFU.EX2 R240, R5 ;  /* 0x0000000500f07308 */ /* 0x0007e20000000800 */
[----:B-1----:R-:W-:-:S07]  /*3b40*/  IMAD.WIDE.U32 R6, R19, -0x326172a9, RZ ;  /* 0xcd9e8d5713067825 */ /* 0x002fce00078e00ff */
[----:B------:R1:W-:Y:S01]  /*3b50*/  MUFU.EX2 R237, R11 ;  /* 0x0000000b00ed7308 */ /* 0x0003e20000000800 */
[----:B------:R-:W-:Y:S02]  /*3b60*/  LOP3.LUT R31, R7, UR5, R16, 0x96, !PT ;  /* 0x00000005071f7c12 */ /* 0x000fe4000f8e9610 */
[----:B------:R-:W-:Y:S01]  /*3b70*/  LOP3.LUT R7, R29, UR4, R12, 0x96, !PT ;  /* 0x000000041d077c12 */ /* 0x000fe2000f8e960c */
[----:B---3--:R-:W-:-:S04]  /*3b80*/  IMAD.WIDE.U32 R4, R4, -0x326172a9, RZ ;  /* 0xcd9e8d5704047825 */ /* 0x008fc800078e00ff */
[----:B------:R-:W-:Y:S01]  /*3b90*/  MUFU.EX2 R207, R9 ;  /* 0x0000000900cf7308 */ /* 0x000fe20000000800 */
[----:B------:R-:W3:Y:S01]  /*3ba0*/  LDSM.16.MT88.4 R16, [R204+0x4000] ;  /* 0x00400000cc10783b */ /* 0x000ee20000004200 */
[----:B--2---:R-:W-:Y:S02]  /*3bb0*/  FMNMX.FTZ R137, R137, R13, !PT ;  /* 0x0000000d89897209 */ /* 0x004fe40007810000 */
[----:B------:R-:W-:Y:S01]  /*3bc0*/  LOP3.LUT R10, R5, UR15, R6, 0x96, !PT ;  /* 0x0000000f050a7c12 */ /* 0x000fe2000f8e9606 */
[----:B------:R-:W-:Y:S01]  /*3bd0*/  FFMA.FTZ R6, R66, c[0x0][0x23c], -R22 ;  /* 0x00008f0042067a23 */ /* 0x000fe20000010816 */
[C---:B------:R-:W-:Y:S02]  /*3be0*/  LOP3.LUT R12, R4.reuse, 0xff, RZ, 0xc0, !PT ;  /* 0x000000ff040c7812 */ /* 0x040fe400078ec0ff */
[----:B-1----:R-:W-:Y:S01]  /*3bf0*/  LOP3.LUT R11, R4, 0xffff, RZ, 0xc0, !PT ;  /* 0x0000ffff040b7812 */ /* 0x002fe200078ec0ff */
[----:B------:R-:W-:Y:S01]  /*3c00*/  FMUL.FTZ R5, R134, c[0x0][0x23c] ;  /* 0x00008f0086057a20 */ /* 0x000fe20000410000 */
[----:B------:R1:W-:Y:S01]  /*3c10*/  MUFU.EX2 R61, R6 ;  /* 0x00000006003d7308 */ /* 0x0003e20000000800 */
[----:B------:R-:W-:-:S02]  /*3c20*/  SHF.R.U32.HI R15, RZ, 0x10, R4 ;  /* 0x00000010ff0f7819 */ /* 0x000fc40000011604 */
[----:B------:R-:W-:Y:S02]  /*3c30*/  SHF.R.U32.HI R23, RZ, 0x18, R4 ;  /* 0x00000018ff177819 */ /* 0x000fe40000011604 */
[----:B------:R-:W-:Y:S02]  /*3c40*/  FSEL R21, R5, RZ, P1 ;  /* 0x000000ff05157208 */ /* 0x000fe40000800000 */
[----:B------:R-:W-:-:S03]  /*3c50*/  FSETP.NEU.FTZ.AND P1, PT, R137, -INF , PT ;  /* 0xff8000008900780b */ /* 0x000fc60003f3d000 */
[--C-:B------:R-:W-:Y:S02]  /*3c60*/  FFMA.FTZ R0, R70, c[0x0][0x23c], -R21.reuse ;  /* 0x00008f0046007a23 */ /* 0x100fe40000010815 */
[----:B------:R-:W-:Y:S02]  /*3c70*/  FFMA.FTZ R5, R65, c[0x0][0x23c], -R21 ;  /* 0x00008f0041057a23 */ /* 0x000fe40000010815 */
[----:B------:R2:W-:Y:S01]  /*3c80*/  MUFU.EX2 R153, R0 ;  /* 0x0000000000997308 */ /* 0x0005e20000000800 */
[----:B-1----:R-:W-:-:S05]  /*3c90*/  IMAD.WIDE.U32 R6, R7, -0x326172a9, RZ ;  /* 0xcd9e8d5707067825 */ /* 0x002fca00078e00ff */
[C---:B------:R-:W-:Y:S02]  /*3ca0*/  LOP3.LUT R2, R6.reuse, 0xffff, RZ, 0xc0, !PT ;  /* 0x0000ffff06027812 */ /* 0x040fe400078ec0ff */
[----:B------:R1:W-:Y:S01]  /*3cb0*/  MUFU.EX2 R154, R5 ;  /* 0x00000005009a7308 */ /* 0x0003e20000000800 */
[----:B------:R-:W-:Y:S02]  /*3cc0*/  LOP3.LUT R4, R7, UR15, R8, 0x96, !PT ;  /* 0x0000000f07047c12 */ /* 0x000fe4000f8e9608 */
[----:B------:R-:W-:Y:S02]  /*3cd0*/  SHF.R.U32.HI R8, RZ, 0x8, R11 ;  /* 0x00000008ff087819 */ /* 0x000fe4000001160b */
[----:B------:R-:W-:Y:S02]  /*3ce0*/  LOP3.LUT R7, R6, 0xff, RZ, 0xc0, !PT ;  /* 0x000000ff06077812 */ /* 0x000fe400078ec0ff */
[----:B------:R-:W-:Y:S01]  /*3cf0*/  SHF.R.U32.HI R9, RZ, 0x10, R6 ;  /* 0x00000010ff097819 */ /* 0x000fe20000011606 */
[----:B--2---:R-:W-:Y:S01]  /*3d00*/  FFMA.FTZ R0, R69, c[0x0][0x23c], -R21 ;  /* 0x00008f0045007a23 */ /* 0x004fe20000010815 */
[----:B------:R-:W-:-:S02]  /*3d10*/  PRMT R14, R12, 0x5410, R8 ;  /* 0x000054100c0e7816 */ /* 0x000fc40000000008 */
[----:B------:R-:W-:Y:S02]  /*3d20*/  SHF.R.U32.HI R11, RZ, 0x18, R6 ;  /* 0x00000018ff0b7819 */ /* 0x000fe40000011606 */
[--C-:B------:R-:W-:Y:S01]  /*3d30*/  SHF.R.U32.HI R6, RZ, 0x10, R4.reuse ;  /* 0x00000010ff067819 */ /* 0x100fe20000011604 */
[----:B------:R-:W2:Y:S01]  /*3d40*/  MUFU.EX2 R0, R0 ;  /* 0x0000000000007308 */ /* 0x000ea20000000800 */
[----:B------:R-:W-:Y:S02]  /*3d50*/  SHF.R.U32.HI R8, RZ, 0x18, R4 ;  /* 0x00000018ff087819 */ /* 0x000fe40000011604 */
[----:B-1----:R-:W-:Y:S01]  /*3d60*/  SHF.R.U32.HI R5, RZ, 0x8, R2 ;  /* 0x00000008ff057819 */ /* 0x002fe20000011602 */
[----:B------:R-:W-:Y:S01]  /*3d70*/  FFMA.FTZ R2, R68, c[0x0][0x23c], -R21 ;  /* 0x00008f0044027a23 */ /* 0x000fe20000010815 */
[----:B------:R-:W-:Y:S02]  /*3d80*/  LOP3.LUT R6, R6, 0xff, RZ, 0xc0, !PT ;  /* 0x000000ff06067812 */ /* 0x000fe400078ec0ff */
[----:B------:R-:W-:Y:S01]  /*3d90*/  PRMT R12, R7, 0x5410, R5 ;  /* 0x00005410070c7816 */ /* 0x000fe20000000005 */
[----:B------:R1:W4:Y:S01]  /*3da0*/  MUFU.EX2 R238, R2 ;  /* 0x0000000200ee7308 */ /* 0x0003220000000800 */
[----:B------:R-:W-:-:S02]  /*3db0*/  LOP3.LUT R5, R4, 0xffff, RZ, 0xc0, !PT ;  /* 0x0000ffff04057812 */ /* 0x000fc400078ec0ff */
[----:B------:R-:W-:Y:S02]  /*3dc0*/  LOP3.LUT R7, R9, 0xff, RZ, 0xc0, !PT ;  /* 0x000000ff09077812 */ /* 0x000fe400078ec0ff */
[----:B------:R-:W-:Y:S02]  /*3dd0*/  LOP3.LUT R9, R4, 0xff, RZ, 0xc0, !PT ;  /* 0x000000ff04097812 */ /* 0x000fe400078ec0ff */
[----:B------:R-:W-:Y:S01]  /*3de0*/  SHF.R.U32.HI R5, RZ, 0x8, R5 ;  /* 0x00000008ff057819 */ /* 0x000fe20000011605 */
[----:B--2---:R2:W-:Y:S04]  /*3df0*/  STL [R1+0x8], R0 ;  /* 0x0000080001007387 */ /* 0x0045e80000100800 */
[----:B------:R-:W3:Y:S01]  /*3e00*/  LDL.LU R76, [R1+0x8] ;  /* 0x00000800014c7983 */ /* 0x000ee20000300800 */
[----:B-1----:R-:W-:-:S05]  /*3e10*/  FMUL.FTZ R2, R137, c[0x0][0x23c] ;  /* 0x00008f0089027a20 */ /* 0x002fca0000410000 */
[----:B------:R-:W-:Y:S02]  /*3e20*/  FSEL R20, R2, RZ, P1 ;  /* 0x000000ff02147208 */ /* 0x000fe40000800000 */
[----:B------:R-:W-:Y:S02]  /*3e30*/  PRMT R2, R7, 0x5410, R11 ;  /* 0x0000541007027816 */ /* 0x000fe4000000000b */
[----:B------:R-:W-:Y:S01]  /*3e40*/  PRMT R5, R9, 0x5410, R5 ;  /* 0x0000541009057816 */ /* 0x000fe20000000005 */
[----:B------:R-:W-:Y:S01]  /*3e50*/  FFMA.FTZ R4, R75, c[0x0][0x23c], -R20 ;  /* 0x00008f004b047a23 */ /* 0x000fe20000010814 */
[----:B------:R-:W-:Y:S01]  /*3e60*/  PRMT R11, R6, 0x5410, R8 ;  /* 0x00005410060b7816 */ /* 0x000fe20000000008 */
[--C-:B------:R-:W-:Y:S01]  /*3e70*/  HSET2.LE.AND R7, R2, R93.reuse, PT ;  /* 0x0000005d02077233 */ /* 0x100fe20003803000 */
[----:B------:R-:W-:Y:S01]  /*3e80*/  F2FP.PACK_AB R2, R207, R61 ;  /* 0x0000003dcf02723e */ /* 0x000fe200000000ff */
[----:B------:R4:W-:Y:S01]  /*3e90*/  MUFU.EX2 R60, R4 ;  /* 0x00000004003c7308 */ /* 0x0009e20000000800 */
[----:B------:R-:W-:-:S02]  /*3ea0*/  HSET2.LE.AND R5, R5, R93, PT ;  /* 0x0000005d05057233 */ /* 0x000fc40003803000 */
[----:B--2---:R-:W-:Y:S01]  /*3eb0*/  HSET2.LE.AND R0, R12, R93, PT ;  /* 0x0000005d0c007233 */ /* 0x004fe20003803000 */
[----:B------:R-:W-:Y:S01]  /*3ec0*/  FFMA.FTZ R9, R71, c[0x0][0x23c], -R20 ;  /* 0x00008f0047097a23 */ /* 0x000fe20000010814 */
[----:B------:R-:W-:-:S03]  /*3ed0*/  F2FP.PACK_AB R8, R237, R240 ;  /* 0x000000f0ed08723e */ /* 0x000fc600000000ff */
[----:B------:R-:W-:Y:S01]  /*3ee0*/  LOP3.LUT R6, R0, R2, RZ, 0xc0, !PT ;  /* 0x0000000200067212 */ /* 0x000fe200078ec0ff */
[----:B------:R1:W-:Y:S01]  /*3ef0*/  MUFU.EX2 R227, R9 ;  /* 0x0000000900e37308 */ /* 0x0003e20000000800 */
[----:B------:R-:W-:Y:S01]  /*3f00*/  HSET2.LE.AND R0, R11, R93, PT ;  /* 0x0000005d0b007233 */ /* 0x000fe20003803000 */
[----:B----4-:R-:W-:-:S04]  /*3f10*/  F2FP.PACK_AB R4, R153, R238 ;  /* 0x000000ee9904723e */ /* 0x010fc800000000ff */
[----:B------:R-:W-:Y:S02]  /*3f20*/  LOP3.LUT R7, R7, R4, RZ, 0xc0, !PT ;  /* 0x0000000407077212 */ /* 0x000fe400078ec0ff */
[----:B------:R-:W-:Y:S02]  /*3f30*/  LOP3.LUT R4, R5, R8, RZ, 0xc0, !PT ;  /* 0x0000000805047212 */ /* 0x000fe400078ec0ff */
[----:B------:R-:W-:Y:S01]  /*3f40*/  LOP3.LUT R8, R10, 0xffff, RZ, 0xc0, !PT ;  /* 0x0000ffff0a087812 */ /* 0x000fe200078ec0ff */
[----:B-1----:R-:W-:-:S04]  /*3f50*/  FFMA.FTZ R9, R74, c[0x0][0x23c], -R20 ;  /* 0x00008f004a097a23 */ /* 0x002fc80000010814 */
[----:B------:R1:W-:Y:S01]  /*3f60*/  MUFU.EX2 R155, R9 ;  /* 0x00000009009b7308 */ /* 0x0003e20000000800 */
[----:B------:R-:W-:-:S04]  /*3f70*/  LOP3.LUT R11, R15, 0xff, RZ, 0xc0, !PT ;  /* 0x000000ff0f0b7812 */ /* 0x000fc800078ec0ff */
[----:B------:R-:W-:Y:S02]  /*3f80*/  PRMT R11, R11, 0x5410, R23 ;  /* 0x000054100b0b7816 */ /* 0x000fe40000000017 */
[----:B-1----:R-:W-:-:S03]  /*3f90*/  LOP3.LUT R9, R10, 0xff, RZ, 0xc0, !PT ;  /* 0x000000ff0a097812 */ /* 0x002fc600078ec0ff */
[----:B------:R-:W-:Y:S01]  /*3fa0*/  HSET2.LE.AND R11, R11, R93, PT ;  /* 0x0000005d0b0b7233 */ /* 0x000fe20003803000 */
[----:B------:R-:W-:Y:S01]  /*3fb0*/  UIADD3 UR14, UR23, 0x646e171e, URZ ;  /* 0x646e171e170e7890 */ /* 0x000fe2000fffe03f */
[----:B------:R-:W-:-:S04]  /*3fc0*/  FFMA.FTZ R13, R82, c[0x0][0x23c], -R22 ;  /* 0x00008f00520d7a23 */ /* 0x000fc80000010816 */
[----:B------:R-:W-:Y:S01]  /*3fd0*/  MUFU.EX2 R224, R13 ;  /* 0x0000000d00e07308 */ /* 0x000fe20000000800 */
[----:B---3--:R-:W-:-:S04]  /*3fe0*/  F2FP.PACK_AB R2, R76, R154 ;  /* 0x0000009a4c02723e */ /* 0x008fc800000000ff */
[----:B------:R-:W-:Y:S02]  /*3ff0*/  LOP3.LUT R5, R0, R2, RZ, 0xc0, !PT ;  /* 0x0000000200057212 */ /* 0x000fe400078ec0ff */
[----:B------:R-:W-:Y:S01]  /*4000*/  SHF.R.U32.HI R2, RZ, 0x8, R8 ;  /* 0x00000008ff027819 */ /* 0x000fe20000011608 */
[----:B------:R-:W-:Y:S01]  /*4010*/  FFMA.FTZ R8, R84, c[0x0][0x23c], -R20 ;  /* 0x00008f0054087a23 */ /* 0x000fe20000010814 */
[----:B------:R-:W-:Y:S02]  /*4020*/  SHF.R.U32.HI R0, RZ, 0x10, R10 ;  /* 0x00000010ff007819 */ /* 0x000fe4000001160a */
[----:B------:R-:W-:Y:S01]  /*4030*/  PRMT R12, R9, 0x5410, R2 ;  /* 0x00005410090c7816 */ /* 0x000fe20000000002 */
[----:B------:R1:W2:Y:S01]  /*4040*/  MUFU.EX2 R235, R8 ;  /* 0x0000000800eb7308 */ /* 0x0002a20000000800 */
[----:B------:R-:W-:Y:S01]  /*4050*/  LOP3.LUT R9, R0, 0xff, RZ, 0xc0, !PT ;  /* 0x000000ff00097812 */ /* 0x000fe200078ec0ff */
[----:B------:R-:W-:Y:S01]  /*4060*/  HSET2.LE.AND R0, R14, R93, PT ;  /* 0x0000005d0e007233 */ /* 0x000fe20003803000 */
[----:B------:R-:W-:-:S02]  /*4070*/  SHF.R.U32.HI R10, RZ, 0x18, R10 ;  /* 0x00000018ff0a7819 */ /* 0x000fc4000001160a */
[----:B------:R-:W-:Y:S02]  /*4080*/  F2FP.PACK_AB R2, R234, R189 ;  /* 0x000000bdea02723e */ /* 0x000fe400000000ff */
[----:B------:R-:W-:Y:S02]  /*4090*/  PRMT R9, R9, 0x5410, R10 ;  /* 0x0000541009097816 */ /* 0x000fe4000000000a */
[----:B------:R-:W-:Y:S01]  /*40a0*/  LOP3.LUT R10, R0, R2, RZ, 0xc0, !PT ;  /* 0x00000002000a7212 */ /* 0x000fe200078ec0ff */
[--C-:B------:R-:W-:Y:S01]  /*40b0*/  FFMA.FTZ R2, R80, c[0x0][0x23c], -R22.reuse ;  /* 0x00008f0050027a23 */ /* 0x100fe20000010816 */
[--C-:B------:R-:W-:Y:S01]  /*40c0*/  HSET2.LE.AND R0, R12, R93.reuse, PT ;  /* 0x0000005d0c007233 */ /* 0x100fe20003803000 */
[----:B-1----:R-:W-:Y:S02]  /*40d0*/  FFMA.FTZ R8, R77, c[0x0][0x23c], -R22 ;  /* 0x00008f004d087a23 */ /* 0x002fe40000010816 */
[----:B------:R1:W-:Y:S01]  /*40e0*/  MUFU.EX2 R242, R2 ;  /* 0x0000000200f27308 */ /* 0x0003e20000000800 */
[----:B------:R-:W-:Y:S01]  /*40f0*/  HMMA.16816.F32 R48, R4, R16, RZ ;  /* 0x000000100430723c */ /* 0x000fe200000018ff */
[----:B------:R-:W-:-:S06]  /*4100*/  HSET2.LE.AND R9, R9, R93, PT ;  /* 0x0000005d09097233 */ /* 0x000fcc0003803000 */
[----:B------:R3:W-:Y:S01]  /*4110*/  MUFU.EX2 R233, R8 ;  /* 0x0000000800e97308 */ /* 0x0007e20000000800 */
[----:B------:R-:W-:Y:S01]  /*4120*/  HMMA.16816.F32 R44, R4, R24, RZ ;  /* 0x00000018042c723c */ /* 0x000fe200000018ff */
[----:B--2---:R-:W-:Y:S02]  /*4130*/  F2FP.PACK_AB R12, R235, R60 ;  /* 0x0000003ceb0c723e */ /* 0x004fe400000000ff */
[----:B-1----:R-:W-:-:S05]  /*4140*/  F2FP.PACK_AB R2, R239, R236 ;  /* 0x000000ecef02723e */ /* 0x002fca00000000ff */
[----:B------:R-:W-:Y:S01]  /*4150*/  HMMA.16816.F32 R32, R4, R18, RZ ;  /* 0x000000120420723c */ /* 0x000fe200000018ff */
[----:B---3--:R-:W-:-:S07]  /*4160*/  F2FP.PACK_AB R8, R155, R227 ;  /* 0x000000e39b08723e */ /* 0x008fce00000000ff */
[----:B------:R-:W-:Y:S01]  /*4170*/  HMMA.16816.F32 R36, R4, R26, RZ ;  /* 0x0000001a0424723c */ /* 0x000fe200000018ff */
[----:B------:R-:W-:Y:S02]  /*4180*/  LOP3.LUT R11, R11, R8, RZ, 0xc0, !PT ;  /* 0x000000080b0b7212 */ /* 0x000fe400078ec0ff */
[----:B------:R-:W-:Y:S01]  /*4190*/  LOP3.LUT R8, R0, R2, RZ, 0xc0, !PT ;  /* 0x0000000200087212 */ /* 0x000fe200078ec0ff */
[----:B------:R-:W-:-:S03]  /*41a0*/  FFMA.FTZ R0, R81, c[0x0][0x23c], -R22 ;  /* 0x00008f0051007a23 */ /* 0x000fc60000010816 */
[----:B------:R-:W-:Y:S01]  /*41b0*/  IMAD.WIDE.U32 R4, R41, -0x2daee0ad, RZ ;  /* 0xd2511f5329047825 */ /* 0x000fe200078e00ff */
[----:B------:R-:W-:Y:S01]  /*41c0*/  LOP3.LUT R9, R9, R12, RZ, 0xc0, !PT ;  /* 0x0000000c09097212 */ /* 0x000fe200078ec0ff */
[----:B------:R1:W2:Y:S02]  /*41d0*/  MUFU.EX2 R228, R0 ;  /* 0x0000000000e47308 */ /* 0x0002a40000000800 */
[----:B------:R-:W-:-:S04]  /*41e0*/  IMAD.WIDE.U32 R6, R31, -0x2daee0ad, RZ ;  /* 0xd2511f531f067825 */ /* 0x000fc800078e00ff */
[----:B------:R-:W-:Y:S01]  /*41f0*/  FFMA.FTZ R12, R85, c[0x0][0x23c], -R21 ;  /* 0x00008f00550c7a23 */ /* 0x000fe20000010815 */
[----:B------:R-:W-:Y:S02]  /*4200*/  LOP3.LUT R2, R7, UR14, R30, 0x96, !PT ;  /* 0x0000000e07027c12 */ /* 0x000fe4000f8e961e */
[----:B------:R-:W-:Y:S01]  /*4210*/  LOP3.LUT R23, R6, 0xffff, RZ, 0xc0, !PT ;  /* 0x0000ffff06177812 */ /* 0x000fe200078ec0ff */
[----:B------:R3:W-:Y:S01]  /*4220*/  MUFU.EX2 R77, R12 ;  /* 0x0000000c004d7308 */ /* 0x0007e20000000800 */
[C---:B------:R-:W-:Y:S02]  /*4230*/  LOP3.LUT R14, R4.reuse, 0xff, RZ, 0xc0, !PT ;  /* 0x000000ff040e7812 */ /* 0x040fe400078ec0ff */
[----:B-1----:R-:W-:Y:S02]  /*4240*/  LOP3.LUT R0, R5, UR14, R28, 0x96, !PT ;  /* 0x0000000e05007c12 */ /* 0x002fe4000f8e961c */
[----:B------:R-:W-:Y:S02]  /*4250*/  LOP3.LUT R5, R4, 0xffff, RZ, 0xc0, !PT ;  /* 0x0000ffff04057812 */ /* 0x000fe400078ec0ff */
[----:B------:R-:W-:-:S02]  /*4260*/  SHF.R.U32.HI R13, RZ, 0x10, R4 ;  /* 0x00000010ff0d7819 */ /* 0x000fc40000011604 */
[----:B------:R-:W-:Y:S02]  /*4270*/  SHF.R.U32.HI R7, RZ, 0x8, R5 ;  /* 0x00000008ff077819 */ /* 0x000fe40000011605 */
[----:B---3--:R-:W-:Y:S01]  /*4280*/  SHF.R.U32.HI R12, RZ, 0x18, R4 ;  /* 0x00000018ff0c7819 */ /* 0x008fe20000011604 */
[----:B------:R-:W-:Y:S01]  /*4290*/  FFMA.FTZ R4, R83, c[0x0][0x23c], -R21 ;  /* 0x00008f0053047a23 */ /* 0x000fe20000010815 */
[----:B------:R-:W-:Y:S01]  /*42a0*/  PRMT R14, R14, 0x5410, R7 ;  /* 0x000054100e0e7816 */ /* 0x000fe20000000007 */
[----:B------:R-:W-:Y:S01]  /*42b0*/  FFMA.FTZ R7, R89, c[0x0][0x23c], -R21 ;  /* 0x00008f0059077a23 */ /* 0x000fe20000010815 */
[----:B------:R-:W-:Y:S01]  /*42c0*/  LOP3.LUT R5, R13, 0xff, RZ, 0xc0, !PT ;  /* 0x000000ff0d057812 */ /* 0x000fe200078ec0ff */
[----:B------:R1:W-:Y:S03]  /*42d0*/  MUFU.EX2 R225, R4 ;  /* 0x0000000400e17308 */ /* 0x0003e60000000800 */
[----:B------:R-:W-:-:S02]  /*42e0*/  PRMT R12, R5, 0x5410, R12 ;  /* 0x00005410050c7816 */ /* 0x000fc4000000000c */
[----:B------:R-:W-:-:S03]  /*42f0*/  SHF.R.U32.HI R5, RZ, 0x10, R0 ;  /* 0x00000010ff057819 */ /* 0x000fc60000011600 */
[----:B------:R-:W3:Y:S01]  /*4300*/  MUFU.EX2 R231, R7 ;  /* 0x0000000700e77308 */ /* 0x000ee20000000800 */
[----:B------:R-:W-:Y:S01]  /*4310*/  HMMA.16816.F32 R56, R8, R16, RZ ;  /* 0x000000100838723c */ /* 0x000fe200000018ff */
[----:B-1----:R-:W-:-:S07]  /*4320*/  FFMA.FTZ R4, R86, c[0x0][0x23c], -R21 ;  /* 0x00008f0056047a23 */ /* 0x002fce0000010815 */
[C---:B------:R-:W-:Y:S01]  /*4330*/  HMMA.16816.F32 R72, R8.reuse, R18, RZ ;  /* 0x000000120848723c */ /* 0x040fe200000018ff */
[----:B------:R-:W1:Y:S01]  /*4340*/  LDSM.16.MT88.4 R16, [R204+0x4400] ;  /* 0x00440000cc10783b */ /* 0x000e620000004200 */
[----:B------:R4:W1:Y:S06]  /*4350*/  MUFU.EX2 R229, R4 ;  /* 0x0000000400e57308 */ /* 0x00086c0000000800 */
[----:B------:R-:W-:Y:S01]  /*4360*/  HMMA.16816.F32 R64, R8, R24, RZ ;  /* 0x000000180840723c */ /* 0x000fe200000018ff */
[----:B------:R-:W-:-:S07]  /*4370*/  LOP3.LUT R28, R6, 0xff, RZ, 0xc0, !PT ;  /* 0x000000ff061c7812 */ /* 0x000fce00078ec0ff */
[----:B------:R-:W-:Y:S01]  /*4380*/  HMMA.16816.F32 R68, R8, R26, RZ ;  /* 0x0000001a0844723c */ /* 0x000fe200000018ff */
[----:B------:R-:W1:Y:S01]  /*4390*/  LDSM.16.MT88.4 R24, [R205+0x4400] ;  /* 0x00440000cd18783b */ /* 0x000e620000004200 */
[----:B----4-:R-:W-:-:S05]  /*43a0*/  LOP3.LUT R4, R0, 0xffff, RZ, 0xc0, !PT ;  /* 0x0000ffff00047812 */ /* 0x010fca00078ec0ff */
[----:B------:R-:W-:Y:S02]  /*43b0*/  LOP3.LUT R9, R0, 0xff, RZ, 0xc0, !PT ;  /* 0x000000ff00097812 */ /* 0x000fe400078ec0ff */
[----:B------:R-:W-:Y:S02]  /*43c0*/  SHF.R.U32.HI R8, RZ, 0x18, R0 ;  /* 0x00000018ff087819 */ /* 0x000fe40000011600 */
[----:B------:R-:W-:Y:S01]  /*43d0*/  LOP3.LUT R0, R5, 0xff, RZ, 0xc0, !PT ;  /* 0x000000ff05007812 */ /* 0x000fe200078ec0ff */
[----:B------:R-:W-:Y:S01]  /*43e0*/  FFMA.FTZ R5, R87, c[0x0][0x23c], -R3 ;  /* 0x00008f0057057a23 */ /* 0x000fe20000010803 */
[--C-:B------:R-:W-:Y:S02]  /*43f0*/  SHF.R.U32.HI R13, RZ, 0x10, R6.reuse ;  /* 0x00000010ff0d7819 */ /* 0x100fe40000011606 */
[----:B------:R-:W-:Y:S02]  /*4400*/  SHF.R.U32.HI R15, RZ, 0x18, R6 ;  /* 0x00000018ff0f7819 */ /* 0x000fe40000011606 */
[----:B------:R-:W-:-:S02]  /*4410*/  PRMT R8, R0, 0x5410, R8 ;  /* 0x0000541000087816 */ /* 0x000fc40000000008 */
[----:B------:R-:W-:Y:S01]  /*4420*/  SHF.R.U32.HI R6, RZ, 0x8, R4 ;  /* 0x00000008ff067819 */ /* 0x000fe20000011604 */
[----:B------:R-:W-:Y:S01]  /*4430*/  FFMA.FTZ R4, R88, c[0x0][0x23c], -R3 ;  /* 0x00008f0058047a23 */ /* 0x000fe20000010803 */
[----:B------:R4:W-:Y:S01]  /*4440*/  MUFU.EX2 R226, R5 ;  /* 0x0000000500e27308 */ /* 0x0009e20000000800 */
[--C-:B------:R-:W-:Y:S01]  /*4450*/  HSET2.LE.AND R0, R14, R93.reuse, PT ;  /* 0x0000005d0e007233 */ /* 0x100fe20003803000 */
[----:B------:R-:W-:Y:S01]  /*4460*/  PRMT R9, R9, 0x5410, R6 ;  /* 0x0000541009097816 */ /* 0x000fe20000000006 */
[----:B------:R-:W-:Y:S01]  /*4470*/  HSET2.LE.AND R7, R12, R93, PT ;  /* 0x0000005d0c077233 */ /* 0x000fe20003803000 */
[----:B--2---:R-:W-:-:S04]  /*4480*/  F2FP.PACK_AB R6, R228, R224 ;  /* 0x000000e0e406723e */ /* 0x004fc800000000ff */
[----:B------:R1:W2:Y:S01]  /*4490*/  MUFU.EX2 R206, R4 ;  /* 0x0000000400ce7308 */ /* 0x0002a20000000800 */
[----:B------:R-:W-:Y:S01]  /*44a0*/  LOP3.LUT R6, R0, R6, RZ, 0xc0, !PT ;  /* 0x0000000600067212 */ /* 0x000fe200078ec0ff */
[--C-:B------:R-:W-:Y:S02]  /*44b0*/  HSET2.LE.AND R0, R9, R93.reuse, PT ;  /* 0x0000005d09007233 */ /* 0x100fe40003803000 */
[----:B----4-:R-:W-:Y:S01]  /*44c0*/  HSET2.LE.AND R5, R8, R93, PT ;  /* 0x0000005d08057233 */ /* 0x010fe20003803000 */
[----:B---3--:R-:W-:-:S04]  /*44d0*/  F2FP.PACK_AB R8, R231, R77 ;  /* 0x0000004de708723e */ /* 0x008fc800000000ff */
[----:B------:R-:W-:Y:S02]  /*44e0*/  LOP3.LUT R5, R5, R8, RZ, 0xc0, !PT ;  /* 0x0000000805057212 */ /* 0x000fe400078ec0ff */
[----:B-1----:R-:W-:Y:S01]  /*44f0*/  F2FP.PACK_AB R4, R229, R225 ;  /* 0x000000e1e504723e */ /* 0x002fe200000000ff */
[----:B------:R-:W-:-:S03]  /*4500*/  FFMA.FTZ R8, R90, c[0x0][0x23c], -R20 ;  /* 0x00008f005a087a23 */ /* 0x000fc60000010814 */
[----:B------:R-:W-:Y:S02]  /*4510*/  LOP3.LUT R7, R7, R4, RZ, 0xc0, !PT ;  /* 0x0000000407077212 */ /* 0x000fe400078ec0ff */
[----:B------:R-:W-:Y:S01]  /*4520*/  F2FP.PACK_AB R4, R242, R233 ;  /* 0x000000e9f204723e */ /* 0x000fe200000000ff */
[----:B------:R-:W-:Y:S01]  /*4530*/  FFMA.FTZ R9, R100, c[0x0][0x23c], -R20 ;  /* 0x00008f0064097a23 */ /* 0x000fe20000010814 */
[----:B------:R-:W-:Y:S01]  /*4540*/  LOP3.LUT R11, R13, 0xff, RZ, 0xc0, !PT ;  /* 0x000000ff0d0b7812 */ /* 0x000fe200078ec0ff */
[----:B------:R1:W-:Y:S01]  /*4550*/  MUFU.EX2 R220, R8 ;  /* 0x0000000800dc7308 */ /* 0x0003e20000000800 */
[----:B------:R-:W-:Y:S02]  /*4560*/  LOP3.LUT R4, R0, R4, RZ, 0xc0, !PT ;  /* 0x0000000400047212 */ /* 0x000fe400078ec0ff */
[----:B------:R-:W-:Y:S02]  /*4570*/  LOP3.LUT R0, R2, 0xffff, RZ, 0xc0, !PT ;  /* 0x0000ffff02007812 */ /* 0x000fe400078ec0ff */
[----:B------:R-:W-:Y:S01]  /*4580*/  PRMT R13, R11, 0x5410, R15 ;  /* 0x000054100b0d7816 */ /* 0x000fe2000000000f */
[----:B------:R-:W-:-:S02]  /*4590*/  IMAD.MOV.U32 R15, RZ, RZ, R227 ;  /* 0x000000ffff0f7224 */ /* 0x000fc400078e00e3 */
[----:B------:R3:W-:Y:S01]  /*45a0*/  MUFU.EX2 R223, R9 ;  /* 0x0000000900df7308 */ /* 0x0007e20000000800 */
[----:B------:R-:W-:Y:S01]  /*45b0*/  SHF.R.U32.HI R10, RZ, 0x8, R0 ;  /* 0x00000008ff0a7819 */ /* 0x000fe20000011600 */
[----:B-1----:R-:W-:Y:S01]  /*45c0*/  FFMA.FTZ R8, R91, c[0x0][0x23c], -R20 ;  /* 0x00008f005b087a23 */ /* 0x002fe20000010814 */
[----:B------:R-:W-:-:S05]  /*45d0*/  LOP3.LUT R0, R2, 0xff, RZ, 0xc0, !PT ;  /* 0x000000ff02007812 */ /* 0x000fca00078ec0ff */
[----:B------:R1:W-:Y:S01]  /*45e0*/  MUFU.EX2 R227, R8 ;  /* 0x0000000800e37308 */ /* 0x0003e20000000800 */
[----:B---3--:R-:W-:Y:S02]  /*45f0*/  SHF.R.U32.HI R9, RZ, 0x8, R23 ;  /* 0x00000008ff097819 */ /* 0x008fe40000011617 */
[----:B------:R-:W-:Y:S02]  /*4600*/  PRMT R11, R0, 0x5410, R10 ;  /* 0x00005410000b7816 */ /* 0x000fe4000000000a */
[----:B------:R-:W-:Y:S02]  /*4610*/  PRMT R12, R28, 0x5410, R9 ;  /* 0x000054101c0c7816 */ /* 0x000fe40000000009 */
[----:B------:R-:W-:Y:S01]  /*4620*/  IADD3 R9, R96, 0x1, RZ ;  /* 0x0000000160097810 */ /* 0x000fe20007ffe0ff */
[----:B-1----:R-:W-:Y:S01]  /*4630*/  FFMA.FTZ R8, R101, c[0x0][0x23c], -R20 ;  /* 0x00008f0065087a23 */ /* 0x002fe20000010814 */
[----:B------:R-:W-:-:S03]  /*4640*/  SHF.R.U32.HI R0, RZ, 0x10, R2 ;  /* 0x00000010ff007819 */ /* 0x000fc60000011602 */
[----:B------:R1:W3:Y:S01]  /*4650*/  MUFU.EX2 R14, R8 ;  /* 0x00000008000e7308 */ /* 0x0002e20000000800 */
[----:B------:R-:W-:Y:S02]  /*4660*/  LOP3.LUT R9, R95, UR23, R9, 0x96, !PT ;  /* 0x000000175f097c12 */ /* 0x000fe4000f8e9609 */
[----:B------:R-:W-:Y:S02]  /*4670*/  SHF.R.U32.HI R2, RZ, 0x18, R2 ;  /* 0x00000018ff027819 */ /* 0x000fe40000011602 */
[----:B------:R-:W-:Y:S01]  /*4680*/  LOP3.LUT R0, R0, 0xff, RZ, 0xc0, !PT ;  /* 0x000000ff00007812 */ /* 0x000fe200078ec0ff */
[----:B------:R-:W-:Y:S02]  /*4690*/  IMAD.MOV.U32 R100, RZ, RZ, R60 ;  /* 0x000000ffff647224 */ /* 0x000fe400078e003c */
[----:B------:R-:W-:Y:S02]  /*46a0*/  IMAD.MOV.U32 R23, RZ, RZ, R61 ;  /* 0x000000ffff177224 */ /* 0x000fe400078e003d */
[----:B------:R-:W-:Y:S01]  /*46b0*/  IMAD.WIDE.U32 R28, R9, -0x326172a9, RZ ;  /* 0xcd9e8d57091c7825 */ /* 0x000fe200078e00ff */
[----:B------:R-:W-:Y:S01]  /*46c0*/  HMMA.16816.F32 R60, R4, R16, R48 ;  /* 0x00000010043c723c */ /* 0x000fe20000001830 */
[----:B-1----:R-:W-:Y:S01]  /*46d0*/  PRMT R8, R0, 0x5410, R2 ;  /* 0x0000541000087816 */ /* 0x002fe20000000002 */
[----:B------:R-:W-:-:S06]  /*46e0*/  HSET2.LE.AND R0, R12, R93, PT ;  /* 0x0000005d0c007233 */ /* 0x000fcc0003803000 */
[----:B------:R-:W-:Y:S01]  /*46f0*/  HMMA.16816.F32 R48, R4, R24, R44 ;  /* 0x000000180430723c */ /* 0x000fe2000000182c */
[----:B--2---:R-:W-:Y:S02]  /*4700*/  F2FP.PACK_AB R2, R226, R206 ;  /* 0x000000cee202723e */ /* 0x004fe400000000ff */
[----:B------:R-:W-:-:S05]  /*4710*/  LOP3.LUT R9, R29, UR13, R40, 0x96, !PT ;  /* 0x0000000d1d097c12 */ /* 0x000fca000f8e9628 */
[----:B------:R-:W-:Y:S01]  /*4720*/  HMMA.16816.F32 R44, R4, R18, R32 ;  /* 0x00000012042c723c */ /* 0x000fe20000001820 */
[----:B------:R-:W-:Y:S01]  /*4730*/  LOP3.LUT R12, R53, UR11, R28, 0x96, !PT ;  /* 0x0000000b350c7c12 */ /* 0x000fe2000f8e961c */
[----:B------:R-:W-:Y:S01]  /*4740*/  LDSM.16.MT88.4 R32, [R205+0x4800] ;  /* 0x00480000cd20783b */ /* 0x000fe20000004200 */
[----:B------:R-:W-:-:S05]  /*4750*/  LOP3.LUT R10, R0, R2, RZ, 0xc0, !PT ;  /* 0x00000002000a7212 */ /* 0x000fca00078ec0ff */
[----:B------:R-:W-:Y:S01]  /*4760*/  HMMA.16816.F32 R36, R4, R26, R36 ;  /* 0x0000001a0424723c */ /* 0x000fe20000001824 */
[----:B------:R-:W-:-:S06]  /*4770*/  HSET2.LE.AND R0, R13, R93, PT ;  /* 0x0000005d0d007233 */ /* 0x000fcc0003803000 */
[--C-:B------:R-:W-:Y:S01]  /*4780*/  HSET2.LE.AND R4, R11, R93.reuse, PT ;  /* 0x0000005d0b047233 */ /* 0x100fe20003803000 */
[----:B------:R-:W-:Y:S01]  /*4790*/  F2FP.PACK_AB R5, R241, R152 ;  /* 0x00000098f105723e */ /* 0x000fe200000000ff */
[----:B------:R-:W-:Y:S01]  /*47a0*/  HSET2.LE.AND R6, R8, R93, PT ;  /* 0x0000005d08067233 */ /* 0x000fe20003803000 */
[----:B---3--:R-:W-:Y:S02]  /*47b0*/  F2FP.PACK_AB R7, R14, R223 ;  /* 0x000000df0e07723e */ /* 0x008fe400000000ff */
[----:B------:R-:W-:Y:S01]  /*47c0*/  LOP3.LUT R8, R4, R5, RZ, 0xc0, !PT ;  /* 0x0000000504087212 */ /* 0x000fe200078ec0ff */
[----:B------:R-:W-:Y:S01]  /*47d0*/  IMAD.WIDE.U32 R4, R9, -0x2daee0ad, RZ ;  /* 0xd2511f5309047825 */ /* 0x000fe200078e00ff */
[----:B------:R-:W-:Y:S02]  /*47e0*/  F2FP.PACK_AB R2, R227, R220 ;  /* 0x000000dce302723e */ /* 0x000fe400000000ff */
[----:B------:R-:W-:Y:S01]  /*47f0*/  LOP3.LUT R9, R6, R7, RZ, 0xc0, !PT ;  /* 0x0000000706097212 */ /* 0x000fe200078ec0ff */
[----:B------:R-:W-:Y:S01]  /*4800*/  IMAD.WIDE.U32 R6, R12, -0x2daee0ad, RZ ;  /* 0xd2511f530c067825 */ /* 0x000fe200078e00ff */
[----:B------:R-:W-:-:S02]  /*4810*/  LOP3.LUT R11, R0, R2, RZ, 0xc0, !PT ;  /* 0x00000002000b7212 */ /* 0x000fc400078ec0ff */
[----:B------:R-:W-:Y:S02]  /*4820*/  LOP3.LUT R2, R5, UR10, R92, 0x96, !PT ;  /* 0x0000000a05027c12 */ /* 0x000fe4000f8e965c */
[----:B------:R-:W-:-:S03]  /*4830*/  LOP3.LUT R0, R7, UR8, R4, 0x96, !PT ;  /* 0x0000000807007c12 */ /* 0x000fc6000f8e9604 */
[----:B------:R-:W-:Y:S01]  /*4840*/  HMMA.16816.F32 R80, R8, R16, R56 ;  /* 0x000000100850723c */ /* 0x000fe20000001838 */
[----:B------:R-:W-:-:S06]  /*4850*/  IMAD.WIDE.U32 R4, R2, -0x326172a9, RZ ;  /* 0xcd9e8d5702047825 */ /* 0x000fcc00078e00ff */
[----:B------:R-:W-:Y:S01]  /*4860*/  IMAD.WIDE.U32 R16, R0, -0x326172a9, RZ ;  /* 0xcd9e8d5700107825 */ /* 0x000fe200078e00ff */
[----:B------:R-:W-:-:S04]  /*4870*/  LOP3.LUT R2, R5, UR9, R52, 0x96, !PT ;  /* 0x0000000905027c12 */ /* 0x000fc8000f8e9634 */
[----:B------:R-:W-:Y:S01]  /*4880*/  LOP3.LUT R0, R17, UR7, R4, 0x96, !PT ;  /* 0x0000000711007c12 */ /* 0x000fe2000f8e9604 */
[----:B------:R-:W-:-:S04]  /*4890*/  IMAD.WIDE.U32 R4, R2, -0x2daee0ad, RZ ;  /* 0xd2511f5302047825 */ /* 0x000fc800078e00ff */
[----:B------:R-:W-:Y:S01]  /*48a0*/  IMAD.WIDE.U32 R30, R0, -0x2daee0ad, RZ ;  /* 0xd2511f53001e7825 */ /* 0x000fe200078e00ff */
[----:B------:R-:W-:-:S04]  /*48b0*/  LOP3.LUT R7, R5, UR6, R6, 0x96, !PT ;  /* 0x0000000605077c12 */ /* 0x000fc8000f8e9606 */
[----:B------:R-:W-:Y:S01]  /*48c0*/  LOP3.LUT R0, R31, UR4, R4, 0x96, !PT ;  /* 0x000000041f007c12 */ /* 0x000fe2000f8e9604 */
[----:B------:R-:W-:-:S04]  /*48d0*/  FFMA.FTZ R2, R99, c[0x0][0x23c], -R22 ;  /* 0x00008f0063027a23 */ /* 0x000fc80000010816 */
[----:B------:R-:W-:Y:S01]  /*48e0*/  IMAD.WIDE.U32 R4, R0, -0x326172a9, RZ ;  /* 0xcd9e8d5700047825 */ /* 0x000fe200078e00ff */
[----:B------:R1:W-:Y:S04]  /*48f0*/  MUFU.EX2 R230, R2 ;  /* 0x0000000200e67308 */ /* 0x0003e80000000800 */
[----:B------:R-:W-:Y:S01]  /*4900*/  LOP3.LUT R0, R4, 0xffff, RZ, 0xc0, !PT ;  /* 0x0000ffff04007812 */ /* 0x000fe200078ec0ff */
[----:B------:R-:W-:Y:S02]  /*4910*/  IMAD.MOV.U32 R31, RZ, RZ, R206 ;  /* 0x000000ffff1f7224 */ /* 0x000fe400078e00ce */
[----:B------:R-:W-:Y:S02]  /*4920*/  FFMA.FTZ R6, R102, c[0x0][0x23c], -R22 ;  /* 0x00008f0066067a23 */ /* 0x000fe40000010816 */
[----:B------:R-:W-:-:S04]  /*4930*/  IMAD.WIDE.U32 R12, R7, -0x326172a9, RZ ;  /* 0xcd9e8d57070c7825 */ /* 0x000fc800078e00ff */
[----:B-1----:R-:W-:-:S04]  /*4940*/  FFMA.FTZ R2, R97, c[0x0][0x23c], -R22 ;  /* 0x00008f0061027a23 */ /* 0x002fc80000010816 */
[----:B------:R1:W-:Y:S01]  /*4950*/  MUFU.EX2 R206, R2 ;  /* 0x0000000200ce7308 */ /* 0x0003e20000000800 */
[----:B------:R-:W-:Y:S01]  /*4960*/  IMAD.MOV.U32 R102, RZ, RZ, R231 ;  /* 0x000000ffff667224 */ /* 0x000fe200078e00e7 */
[----:B------:R-:W-:Y:S06]  /*4970*/  HMMA.16816.F32 R56, R8, R18, R72 ;  /* 0x000000120838723c */ /* 0x000fec0000001848 */
[----:B------:R2:W-:Y:S01]  /*4980*/  MUFU.EX2 R231, R6 ;  /* 0x0000000600e77308 */ /* 0x0005e20000000800 */
[----:B------:R-:W-:Y:S01]  /*4990*/  IMAD.MOV.U32 R18, RZ, RZ, R14 ;  /* 0x000000ffff127224 */ /* 0x000fe200078e000e */
[----:B-1----:R-:W-:-:S02]  /*49a0*/  SHF.R.U32.HI R2, RZ, 0x8, R0 ;  /* 0x00000008ff027819 */ /* 0x002fc40000011600 */
[----:B------:R-:W-:-:S04]  /*49b0*/  LOP3.LUT R0, R4, 0xff, RZ, 0xc0, !PT ;  /* 0x000000ff04007812 */ /* 0x000fc800078ec0ff */
[----:B------:R-:W-:Y:S01]  /*49c0*/  PRMT R14, R0, 0x5410, R2 ;  /* 0x00005410000e7816 */ /* 0x000fe20000000002 */
[----:B--2---:R-:W-:Y:S01]  /*49d0*/  FFMA.FTZ R6, R98, c[0x0][0x23c], -R22 ;  /* 0x00008f0062067a23 */ /* 0x004fe20000010816 */
[----:B------:R-:W-:Y:S02]  /*49e0*/  SHF.R.U32.HI R2, RZ, 0x10, R4 ;  /* 0x00000010ff027819 */ /* 0x000fe40000011604 */
[----:B------:R-:W-:Y:S01]  /*49f0*/  LOP3.LUT R0, R5, UR15, R12, 0x96, !PT ;  /* 0x0000000f05007c12 */ /* 0x000fe2000f8e960c */
[----:B------:R-:W-:Y:S01]  /*4a00*/  FFMA.FTZ R5, R105, c[0x0][0x23c], -R21 ;  /* 0x00008f0069057a23 */ /* 0x000fe20000010815 */
[----:B------:R1:W2:Y:S08]  /*4a10*/  MUFU.EX2 R252, R6 ;  /* 0x0000000600fc7308 */ /* 0x0002b00000000800 */
[----:B------:R3:W-:Y:S01]  /*4a20*/  MUFU.EX2 R250, R5 ;  /* 0x0000000500fa7308 */ /* 0x0007e20000000800 */
[----:B-1----:R-:W-:-:S02]  /*4a30*/  SHF.R.U32.HI R6, RZ, 0x18, R4 ;  /* 0x00000018ff067819 */ /* 0x002fc40000011604 */
[----:B------:R-:W-:Y:S02]  /*4a40*/  LOP3.LUT R4, R2, 0xff, RZ, 0xc0, !PT ;  /* 0x000000ff02047812 */ /* 0x000fe400078ec0ff */
[----:B------:R-:W-:Y:S02]  /*4a50*/  LOP3.LUT R2, R0, 0xffff, RZ, 0xc0, !PT ;  /* 0x0000ffff00027812 */ /* 0x000fe400078ec0ff */
[----:B------:R-:W-:Y:S01]  /*4a60*/  PRMT R7, R4, 0x5410, R6 ;  /* 0x0000541004077816 */ /* 0x000fe20000000006 */
[----:B---3--:R-:W-:Y:S01]  /*4a70*/  FFMA.FTZ R5, R103, c[0x0][0x23c], -R21 ;  /* 0x00008f0067057a23 */ /* 0x008fe20000010815 */
[----:B------:R-:W-:Y:S02]  /*4a80*/  SHF.R.U32.HI R4, RZ, 0x8, R2 ;  /* 0x00000008ff047819 */ /* 0x000fe40000011602 */
[----:B------:R-:W-:Y:S01]  /*4a90*/  LOP3.LUT R2, R0, 0xff, RZ, 0xc0, !PT ;  /* 0x000000ff00027812 */ /* 0x000fe200078ec0ff */
[----:B------:R1:W-:Y:S01]  /*4aa0*/  MUFU.EX2 R251, R5 ;  /* 0x0000000500fb7308 */ /* 0x0003e20000000800 */
[----:B------:R-:W-:Y:S02]  /*4ab0*/  HMMA.16816.F32 R64, R8, R24, R64 ;  /* 0x000000180840723c */ /* 0x000fe40000001840 */
[----:B------:R-:W-:-:S02]  /*4ac0*/  PRMT R12, R2, 0x5410, R4 ;  /* 0x00005410020c7816 */ /* 0x000fc40000000004 */
[----:B------:R-:W-:-:S04]  /*4ad0*/  SHF.R.U32.HI R4, RZ, 0x10, R0 ;  /* 0x00000010ff047819 */ /* 0x000fc80000011600 */
[----:B------:R-:W-:Y:S01]  /*4ae0*/  HMMA.16816.F32 R68, R8, R26, R68 ;  /* 0x0000001a0844723c */ /* 0x000fe20000001844 */
[----:B------:R-:W3:Y:S01]  /*4af0*/  LDSM.16.MT88.4 R24, [R204+0x4800] ;  /* 0x00480000cc18783b */ /* 0x000ee20000004200 */
[----:B-1----:R-:W-:Y:S01]  /*4b00*/  FFMA.FTZ R5, R104, c[0x0][0x23c], -R21 ;  /* 0x00008f0068057a23 */ /* 0x002fe20000010815 */
[----:B------:R-:W-:-:S03]  /*4b10*/  SHF.R.U32.HI R2, RZ, 0x18, R0 ;  /* 0x00000018ff027819 */ /* 0x000fc60000011600 */
[----:B------:R1:W4:Y:S01]  /*4b20*/  MUFU.EX2 R249, R5 ;  /* 0x0000000500f97308 */ /* 0x0003220000000800 */
[----:B------:R-:W-:Y:S01]  /*4b30*/  LOP3.LUT R0, R4, 0xff, RZ, 0xc0, !PT ;  /* 0x000000ff04007812 */ /* 0x000fe200078ec0ff */
[----:B------:R-:W-:-:S06]  /*4b40*/  FFMA.FTZ R4, R106, c[0x0][0x23c], -R21 ;  /* 0x00008f006a047a23 */ /* 0x000fcc0000010815 */
[----:B------:R3:W3:Y:S01]  /*4b50*/  MUFU.EX2 R248, R4 ;  /* 0x0000000400f87308 */ /* 0x0006e20000000800 */
[----:B-1----:R-:W-:Y:S01]  /*4b60*/  PRMT R5, R0, 0x5410, R2 ;  /* 0x0000541000057816 */ /* 0x002fe20000000002 */
[----:B------:R-:W-:Y:S01]  /*4b70*/  HSET2.LE.AND R0, R14, R93, PT ;  /* 0x0000005d0e007233 */ /* 0x000fe20003803000 */
[----:B--2---:R-:W-:-:S04]  /*4b80*/  F2FP.PACK_AB R2, R252, R231 ;  /* 0x000000e7fc02723e */ /* 0x004fc800000000ff */
[----:B------:R-:W-:Y:S01]  /*4b90*/  LOP3.LUT R6, R0, R2, RZ, 0xc0, !PT ;  /* 0x0000000200067212 */ /* 0x000fe200078ec0ff */
[----:B------:R-:W-:Y:S01]  /*4ba0*/  HSET2.LE.AND R0, R7, R93, PT ;  /* 0x0000005d07007233 */ /* 0x000fe20003803000 */
[----:B----4-:R-:W-:-:S04]  /*4bb0*/  F2FP.PACK_AB R2, R249, R251 ;  /* 0x000000fbf902723e */ /* 0x010fc800000000ff */
[----:B------:R-:W-:Y:S01]  /*4bc0*/  LOP3.LUT R7, R0, R2, RZ, 0xc0, !PT ;  /* 0x0000000200077212 */ /* 0x000fe200078ec0ff */
[----:B------:R-:W-:Y:S01]  /*4bd0*/  HSET2.LE.AND R0, R12, R93, PT ;  /* 0x0000005d0c007233 */ /* 0x000fe20003803000 */
[----:B------:R-:W-:-:S04]  /*4be0*/  F2FP.PACK_AB R2, R206, R230 ;  /* 0x000000e6ce02723e */ /* 0x000fc800000000ff */
[----:B---3--:R-:W-:Y:S01]  /*4bf0*/  LOP3.LUT R4, R0, R2, RZ, 0xc0, !PT ;  /* 0x0000000200047212 */ /* 0x008fe200078ec0ff */
[----:B------:R-:W-:Y:S01]  /*4c00*/  HSET2.LE.AND R0, R5, R93, PT ;  /* 0x0000005d05007233 */ /* 0x000fe20003803000 */
[----:B------:R-:W-:-:S04]  /*4c10*/  F2FP.PACK_AB R2, R248, R250 ;  /* 0x000000faf802723e */ /* 0x000fc800000000ff */
[----:B------:R-:W-:Y:S02]  /*4c20*/  LOP3.LUT R5, R0, R2, RZ, 0xc0, !PT ;  /* 0x0000000200057212 */ /* 0x000fe400078ec0ff */
[----:B------:R-:W-:Y:S02]  /*4c30*/  LOP3.LUT R0, R29, UR13, R54, 0x96, !PT ;  /* 0x0000000d1d007c12 */ /* 0x000fe4000f8e9636 */
[----:B------:R-:W-:-:S03]  /*4c40*/  LOP3.LUT R2, R43, UR11, R28, 0x96, !PT ;  /* 0x0000000b2b027c12 */ /* 0x000fc6000f8e961c */
[C---:B------:R-:W-:Y:S08]  /*4c50*/  HMMA.16816.F32 R60, R4.reuse, R24, R60 ;  /* 0x00000018043c723c */ /* 0x040ff0000000183c */
        /* <DEDUP_REMOVED lines=8> */
[----:B------:R-:W-:Y:S02]  /*4ce0*/  FFMA.FTZ R2, R190, c[0x0][0x23c], -R3 ;  /* 0x00008f00be027a23 */ /* 0x000fe40000010803 */
[----:B------:R-:W-:Y:S02]  /*4cf0*/  IMAD.WIDE.U32 R8, R0, -0x326172a9, RZ ;  /* 0xcd9e8d5700087825 */ /* 0x000fe400078e00ff */
[----:B------:R1:W-:Y:S03]  /*4d00*/  MUFU.EX2 R244, R2 ;  /* 0x0000000200f47308 */ /* 0x0003e60000000800 */
[----:B------:R-:W-:Y:S02]  /*4d10*/  LOP3.LUT R0, R9, UR7, R6, 0x96, !PT ;  /* 0x0000000709007c12 */ /* 0x000fe4000f8e9606 */
[----:B------:R-:W-:-:S03]  /*4d20*/  LOP3.LUT R14, R13, UR5, R16, 0x96, !PT ;  /* 0x000000050d0e7c12 */ /* 0x000fc6000f8e9610 */
[----:B------:R-:W-:Y:S01]  /*4d30*/  IMAD.WIDE.U32 R12, R0, -0x2daee0ad, RZ ;  /* 0xd2511f53000c7825 */ /* 0x000fe200078e00ff */
[----:B-1----:R-:W-:-:S05]  /*4d40*/  LOP3.LUT R2, R7, UR9, R42, 0x96, !PT ;  /* 0x0000000907027c12 */ /* 0x002fca000f8e962a */
[----:B------:R-:W-:-:S04]  /*4d50*/  IMAD.WIDE.U32 R6, R2, -0x2daee0ad, RZ ;  /* 0xd2511f5302067825 */ /* 0x000fc800078e00ff */
[--C-:B------:R-:W-:Y:S01]  /*4d60*/  FFMA.FTZ R5, R120, c[0x0][0x23c], -R3.reuse ;  /* 0x00008f0078057a23 */ /* 0x100fe20000010803 */
[----:B------:R-:W-:Y:S01]  /*4d70*/  LOP3.LUT R2, R7, UR6, R4, 0x96, !PT ;  /* 0x0000000607027c12 */ /* 0x000fe2000f8e9604 */
[----:B------:R-:W-:Y:S01]  /*4d80*/  FFMA.FTZ R4, R108, c[0x0][0x23c], -R3 ;  /* 0x00008f006c047a23 */ /* 0x000fe20000010803 */
[----:B------:R-:W-:Y:S01]  /*4d90*/  LOP3.LUT R0, R13, UR4, R6, 0x96, !PT ;  /* 0x000000040d007c12 */ /* 0x000fe2000f8e9606 */
[----:B------:R-:W-:Y:S02]  /*4da0*/  MUFU.EX2 R245, R5 ;  /* 0x0000000500f57308 */ /* 0x000fe40000000800 */
[----:B------:R-:W-:-:S04]  /*4db0*/  IMAD.WIDE.U32 R6, R2, -0x326172a9, RZ ;  /* 0xcd9e8d5702067825 */ /* 0x000fc800078e00ff */
[----:B------:R-:W-:Y:S02]  /*4dc0*/  FFMA.FTZ R2, R107, c[0x0][0x23c], -R3 ;  /* 0x00008f006b027a23 */ /* 0x000fe40000010803 */
[----:B------:R1:W-:Y:S01]  /*4dd0*/  MUFU.EX2 R247, R4 ;  /* 0x0000000400f77308 */ /* 0x0003e20000000800 */
[----:B------:R-:W-:-:S07]  /*4de0*/  LOP3.LUT R13, R7, UR5, R8, 0x96, !PT ;  /* 0x00000005070d7c12 */ /* 0x000fce000f8e9608 */
[----:B------:R2:W3:Y:S01]  /*4df0*/  MUFU.EX2 R246, R2 ;  /* 0x0000000200f67308 */ /* 0x0004e20000000800 */
[----:B-1----:R-:W-:-:S05]  /*4e00*/  IMAD.WIDE.U32 R4, R0, -0x326172a9, RZ ;  /* 0xcd9e8d5700047825 */ /* 0x002fca00078e00ff */
[----:B------:R-:W-:Y:S02]  /*4e10*/  LOP3.LUT R0, R5, UR15, R6, 0x96, !PT ;  /* 0x0000000f05007c12 */ /* 0x000fe4000f8e9606 */
[C---:B--2---:R-:W-:Y:S02]  /*4e20*/  LOP3.LUT R2, R4.reuse, 0xffff, RZ, 0xc0, !PT ;  /* 0x0000ffff04027812 */ /* 0x044fe400078ec0ff */
[----:B------:R-:W-:Y:S02]  /*4e30*/  LOP3.LUT R7, R4, 0xff, RZ, 0xc0, !PT ;  /* 0x000000ff04077812 */ /* 0x000fe400078ec0ff */
[--C-:B------:R-:W-:Y:S02]  /*4e40*/  SHF.R.U32.HI R6, RZ, 0x10, R4.reuse ;  /* 0x00000010ff067819 */ /* 0x100fe40000011604 */
[----:B------:R-:W-:Y:S01]  /*4e50*/  SHF.R.U32.HI R8, RZ, 0x18, R4 ;  /* 0x00000018ff087819 */ /* 0x000fe20000011604 */
[----:B------:R-:W-:Y:S01]  /*4e60*/  FFMA.FTZ R4, R121, c[0x0][0x23c], -R20 ;  /* 0x00008f0079047a23 */ /* 0x000fe20000010814 */
[----:B------:R-:W-:Y:S01]  /*4e70*/  SHF.R.U32.HI R2, RZ, 0x8, R2 ;  /* 0x00000008ff027819 */ /* 0x000fe20000011602 */
[----:B------:R-:W-:-:S02]  /*4e80*/  FFMA.FTZ R5, R109, c[0x0][0x23c], -R3 ;  /* 0x00008f006d057a23 */ /* 0x000fc40000010803 */
[----:B------:R-:W-:Y:S01]  /*4e90*/  IMAD.MOV.U32 R97, RZ, RZ, R238 ;  /* 0x000000ffff617224 */ /* 0x000fe200078e00ee */
[----:B------:R-:W-:Y:S01]  /*4ea0*/  PRMT R9, R7, 0x5410, R2 ;  /* 0x0000541007097816 */ /* 0x000fe20000000002 */
[----:B------:R1:W-:Y:S01]  /*4eb0*/  MUFU.EX2 R238, R4 ;  /* 0x0000000400ee7308 */ /* 0x0003e20000000800 */
[----:B------:R-:W-:Y:S01]  /*4ec0*/  LOP3.LUT R2, R0, 0xffff, RZ, 0xc0, !PT ;  /* 0x0000ffff00027812 */ /* 0x000fe200078ec0ff */
[----:B------:R-:W-:-:S06]  /*4ed0*/  IMAD.MOV.U32 R19, RZ, RZ, R242 ;  /* 0x000000ffff137224 */ /* 0x000fcc00078e00f2 */
[----:B------:R2:W-:Y:S01]  /*4ee0*/  MUFU.EX2 R243, R5 ;  /* 0x0000000500f37308 */ /* 0x0005e20000000800 */
[----:B-1----:R-:W-:-:S04]  /*4ef0*/  LOP3.LUT R4, R6, 0xff, RZ, 0xc0, !PT ;  /* 0x000000ff06047812 */ /* 0x002fc800078ec0ff */
[----:B------:R-:W-:Y:S01]  /*4f00*/  PRMT R7, R4, 0x5410, R8 ;  /* 0x0000541004077816 */ /* 0x000fe20000000008 */
[----:B--2---:R-:W-:Y:S01]  /*4f10*/  FFMA.FTZ R5, R110, c[0x0][0x23c], -R20 ;  /* 0x00008f006e057a23 */ /* 0x004fe20000010814 */
[----:B------:R-:W-:Y:S02]  /*4f20*/  SHF.R.U32.HI R4, RZ, 0x8, R2 ;  /* 0x00000008ff047819 */ /* 0x000fe40000011602 */
[----:B------:R-:W-:Y:S01]  /*4f30*/  LOP3.LUT R2, R0, 0xff, RZ, 0xc0, !PT ;  /* 0x000000ff00027812 */ /* 0x000fe200078ec0ff */
[----:B------:R1:W-:Y:S01]  /*4f40*/  MUFU.EX2 R242, R5 ;  /* 0x0000000500f27308 */ /* 0x0003e20000000800 */
[----:B------:R-:W-:Y:S02]  /*4f50*/  IMAD.MOV.U32 R98, RZ, RZ, R241 ;  /* 0x000000ffff627224 */ /* 0x000fe400078e00f1 */
[----:B------:R-:W-:Y:S02]  /*4f60*/  PRMT R8, R2, 0x5410, R4 ;  /* 0x0000541002087816 */ /* 0x000fe40000000004 */
[----:B------:R-:W-:-:S02]  /*4f70*/  SHF.R.U32.HI R2, RZ, 0x10, R0 ;  /* 0x00000010ff027819 */ /* 0x000fc40000011600 */
[----:B------:R-:W-:Y:S01]  /*4f80*/  SHF.R.U32.HI R4, RZ, 0x18, R0 ;  /* 0x00000018ff047819 */ /* 0x000fe20000011600 */
[----:B-1----:R-:W-:-:S04]  /*4f90*/  FFMA.FTZ R5, R112, c[0x0][0x23c], -R20 ;  /* 0x00008f0070057a23 */ /* 0x002fc80000010814 */
[----:B------:R-:W1:Y:S01]  /*4fa0*/  MUFU.EX2 R241, R5 ;  /* 0x0000000500f17308 */ /* 0x000e620000000800 */
[----:B------:R-:W-:Y:S01]  /*4fb0*/  LOP3.LUT R0, R2, 0xff, RZ, 0xc0, !PT ;  /* 0x000000ff02007812 */ /* 0x000fe200078ec0ff */
[----:B------:R-:W-:Y:S02]  /*4fc0*/  FFMA.FTZ R2, R122, c[0x0][0x23c], -R20 ;  /* 0x00008f007a027a23 */ /* 0x000fe40000010814 */
[----:B------:R-:W-:Y:S01]  /*4fd0*/  IMAD.MOV.U32 R103, RZ, RZ, R233 ;  /* 0x000000ffff677224 */ /* 0x000fe200078e00e9 */
[----:B------:R-:W-:Y:S01]  /*4fe0*/  PRMT R6, R0, 0x5410, R4 ;  /* 0x0000541000067816 */ /* 0x000fe20000000004 */
[----:B------:R-:W-:Y:S02]  /*4ff0*/  HSET2.LE.AND R0, R9, R93, PT ;  /* 0x0000005d09007233 */ /* 0x000fe40003803000 */
[----:B------:R3:W2:Y:S01]  /*5000*/  MUFU.EX2 R233, R2 ;  /* 0x0000000200e97308 */ /* 0x0006a20000000800 */
[----:B------:R-:W-:Y:S01]  /*5010*/  FFMA.FTZ R4, R113, c[0x0][0x23c], -R3 ;  /* 0x00008f0071047a23 */ /* 0x000fe20000010803 */
[----:B---3--:R-:W-:-:S04]  /*5020*/  F2FP.PACK_AB R2, R246, R247 ;  /* 0x000000f7f602723e */ /* 0x008fc800000000ff */
[----:B------:R-:W-:Y:S01]  /*5030*/  LOP3.LUT R10, R0, R2, RZ, 0xc0, !PT ;  /* 0x00000002000a7212 */ /* 0x000fe200078ec0ff */
[----:B------:R-:W-:Y:S01]  /*5040*/  HSET2.LE.AND R0, R7, R93, PT ;  /* 0x0000005d07007233 */ /* 0x000fe20003803000 */
[----:B-1----:R-:W-:Y:S01]  /*5050*/  F2FP.PACK_AB R2, R241, R242 ;  /* 0x000000f2f102723e */ /* 0x002fe200000000ff */
[----:B------:R-:W-:-:S03]  /*5060*/  FFMA.FTZ R5, R114, c[0x0][0x23c], -R22 ;  /* 0x00008f0072057a23 */ /* 0x000fc60000010816 */
[----:B------:R-:W-:Y:S01]  /*5070*/  LOP3.LUT R11, R0, R2, RZ, 0xc0, !PT ;  /* 0x00000002000b7212 */ /* 0x000fe200078ec0ff */
[----:B------:R-:W-:Y:S01]  /*5080*/  HSET2.LE.AND R0, R8, R93, PT ;  /* 0x0000005d08007233 */ /* 0x000fe20003803000 */
[----:B------:R-:W-:Y:S01]  /*5090*/  F2FP.PACK_AB R2, R245, R244 ;  /* 0x000000f4f502723e */ /* 0x000fe200000000ff */
[----:B------:R-:W-:Y:S02]  /*50a0*/  IMAD.MOV.U32 R105, RZ, RZ, R240 ;  /* 0x000000ffff697224 */ /* 0x000fe400078e00f0 */
[----:B------:R-:W-:Y:S01]  /*50b0*/  IMAD.MOV.U32 R99, RZ, RZ, R235 ;  /* 0x000000ffff637224 */ /* 0x000fe200078e00eb */
[----:B------:R1:W-:Y:S01]  /*50c0*/  MUFU.EX2 R240, R4 ;  /* 0x0000000400f07308 */ /* 0x0003e20000000800 */
[----:B------:R-:W-:Y:S02]  /*50d0*/  LOP3.LUT R8, R0, R2, RZ, 0xc0, !PT ;  /* 0x0000000200087212 */ /* 0x000fe400078ec0ff */
[----:B------:R-:W-:-:S05]  /*50e0*/  IADD3 R0, R96, 0x3, RZ ;  /* 0x0000000360007810 */ /* 0x000fca0007ffe0ff */
[----:B------:R2:W-:Y:S01]  /*50f0*/  MUFU.EX2 R235, R5 ;  /* 0x0000000500eb7308 */ /* 0x0005e20000000800 */
[----:B------:R-:W-:Y:S01]  /*5100*/  LOP3.LUT R0, R95, UR23, R0, 0x96, !PT ;  /* 0x000000175f007c12 */ /* 0x000fe2000f8e9600 */
[----:B-1----:R-:W-:Y:S01]  /*5110*/  HSET2.LE.AND R4, R6, R93, PT ;  /* 0x0000005d06047233 */ /* 0x002fe20003803000 */
[----:B--2---:R-:W-:-:S04]  /*5120*/  F2FP.PACK_AB R5, R233, R238 ;  /* 0x000000eee905723e */ /* 0x004fc800000000ff */
[----:B------:R-:W-:Y:S02]  /*5130*/  LOP3.LUT R9, R4, R5, RZ, 0xc0, !PT ;  /* 0x0000000504097212 */ /* 0x000fe400078ec0ff */
[----:B------:R-:W-:Y:S01]  /*5140*/  IADD3 R4, R96, 0x2, RZ ;  /* 0x0000000260047810 */ /* 0x000fe20007ffe0ff */
[----:B------:R-:W-:-:S03]  /*5150*/  IMAD.WIDE.U32 R28, R0, -0x326172a9, RZ ;  /* 0xcd9e8d57001c7825 */ /* 0x000fc600078e00ff */
[----:B------:R-:W-:Y:S01]  /*5160*/  LOP3.LUT R4, R95, UR23, R4, 0x96, !PT ;  /* 0x000000175f047c12 */ /* 0x000fe2000f8e9604 */
[--C-:B------:R-:W-:Y:S02]  /*5170*/  FFMA.FTZ R6, R111, c[0x0][0x23c], -R22.reuse ;  /* 0x00008f006f067a23 */ /* 0x100fe40000010816 */
[----:B------:R-:W-:Y:S02]  /*5180*/  FFMA.FTZ R0, R115, c[0x0][0x23c], -R22 ;  /* 0x00008f0073007a23 */ /* 0x000fe40000010816 */
[----:B------:R-:W-:Y:S02]  /*5190*/  IMAD.MOV.U32 R101, RZ, RZ, R234 ;  /* 0x000000ffff657224 */ /* 0x000fe400078e00ea */
[----:B------:R-:W-:Y:S01]  /*51a0*/  IMAD.MOV.U32 R106, RZ, RZ, R18 ;  /* 0x000000ffff6a7224 */ /* 0x000fe200078e0012 */
[----:B------:R1:W-:Y:S01]  /*51b0*/  MUFU.EX2 R234, R6 ;  /* 0x0000000600ea7308 */ /* 0x0003e20000000800 */
[----:B------:R-:W-:Y:S02]  /*51c0*/  IMAD.MOV.U32 R104, RZ, RZ, R19 ;  /* 0x000000ffff687224 */ /* 0x000fe400078e0013 */
[----:B------:R-:W-:-:S02]  /*51d0*/  IMAD.MOV.U32 R107, RZ, RZ, R230 ;  /* 0x000000ffff6b7224 */ /* 0x000fc400078e00e6 */
[----:B------:R-:W-:-:S03]  /*51e0*/  IMAD.WIDE.U32 R18, R4, -0x326172a9, RZ ;  /* 0xcd9e8d5704127825 */ /* 0x000fc600078e00ff */
[----:B------:R2:W-:Y:S01]  /*51f0*/  MUFU.EX2 R230, R0 ;  /* 0x0000000000e67308 */ /* 0x0005e20000000800 */
[----:B------:R-:W-:Y:S02]  /*5200*/  FFMA.FTZ R2, R116, c[0x0][0x23c], -R22 ;  /* 0x00008f0074027a23 */ /* 0x000fe40000010816 */
[----:B------:R-:W-:-:S04]  /*5210*/  IMAD.WIDE.U32 R4, R14, -0x2daee0ad, RZ ;  /* 0xd2511f530e047825 */ /* 0x000fc800078e00ff */
[----:B-1----:R-:W-:-:S04]  /*5220*/  IMAD.WIDE.U32 R6, R13, -0x2daee0ad, RZ ;  /* 0xd2511f530d067825 */ /* 0x002fc800078e00ff */
[----:B------:R-:W-:Y:S02]  /*5230*/  IMAD.MOV.U32 R112, RZ, RZ, R231 ;  /* 0x000000ffff707224 */ /* 0x000fe400078e00e7 */
[----:B--2---:R-:W-:Y:S01]  /*5240*/  FFMA.FTZ R0, R118, c[0x0][0x23c], -R21 ;  /* 0x00008f0076007a23 */ /* 0x004fe20000010815 */
[----:B------:R1:W2:Y:S01]  /*5250*/  MUFU.EX2 R231, R2 ;  /* 0x0000000200e77308 */ /* 0x0002a20000000800 */
[----:B------:R-:W-:Y:S02]  /*5260*/  IMAD.MOV.U32 R113, RZ, RZ, R229 ;  /* 0x000000ffff717224 */ /* 0x000fe400078e00e5 */
[----:B------:R-:W-:-:S05]  /*5270*/  IMAD.MOV.U32 R114, RZ, RZ, R228 ;  /* 0x000000ffff727224 */ /* 0x000fca00078e00e4 */
[----:B------:R3:W-:Y:S01]  /*5280*/  MUFU.EX2 R229, R0 ;  /* 0x0000000000e57308 */ /* 0x0007e20000000800 */
[C---:B------:R-:W-:Y:S02]  /*5290*/  LOP3.LUT R14, R4.reuse, 0xff, RZ, 0xc0, !PT ;  /* 0x000000ff040e7812 */ /* 0x040fe400078ec0ff */
[----:B-1----:R-:W-:Y:S01]  /*52a0*/  LOP3.LUT R2, R7, UR14, R12, 0x96, !PT ;  /* 0x0000000e07027c12 */ /* 0x002fe2000f8e960c */
[----:B------:R-:W-:Y:S01]  /*52b0*/  FFMA.FTZ R12, R117, c[0x0][0x23c], -R21 ;  /* 0x00008f00750c7a23 */ /* 0x000fe20000010815 */
[----:B---3--:R-:W-:-:S03]  /*52c0*/  LOP3.LUT R0, R4, 0xffff, RZ, 0xc0, !PT ;  /* 0x0000ffff04007812 */ /* 0x008fc600078ec0ff */
[----:B------:R1:W-:Y:S01]  /*52d0*/  MUFU.EX2 R228, R12 ;  /* 0x0000000c00e47308 */ /* 0x0003e20000000800 */
[----:B------:R-:W-:Y:S02]  /*52e0*/  SHF.R.U32.HI R13, RZ, 0x8, R0 ;  /* 0x00000008ff0d7819 */ /* 0x000fe40000011600 */
[----:B------:R-:W-:Y:S02]  /*52f0*/  LOP3.LUT R0, R5, UR14, R30, 0x96, !PT ;  /* 0x0000000e05007c12 */ /* 0x000fe4000f8e961e */
[--C-:B------:R-:W-:Y:S01]  /*5300*/  SHF.R.U32.HI R5, RZ, 0x10, R4.reuse ;  /* 0x00000010ff057819 */ /* 0x100fe20000011604 */
[----:B------:R-:W-:Y:S01]  /*5310*/  IMAD.MOV.U32 R111, RZ, RZ, R227 ;  /* 0x000000ffff6f7224 */ /* 0x000fe200078e00e3 */
[----:B------:R-:W-:Y:S01]  /*5320*/  HMMA.16816.F32 R36, R8, R24, R80 ;  /* 0x000000180824723c */ /* 0x000fe20000001850 */
[----:B-1----:R-:W-:Y:S01]  /*5330*/  SHF.R.U32.HI R12, RZ, 0x18, R4 ;  /* 0x00000018ff0c7819 */ /* 0x002fe20000011604 */
[----:B------:R-:W-:-:S06]  /*5340*/  FFMA.FTZ R4, R119, c[0x0][0x23c], -R21 ;  /* 0x00008f0077047a23 */ /* 0x000fcc0000010815 */
[C---:B------:R-:W-:Y:S01]  /*5350*/  HMMA.16816.F32 R44, R8.reuse, R26, R56 ;  /* 0x0000001a082c723c */ /* 0x040fe20000001838 */
[----:B------:R-:W-:Y:S01]  /*5360*/  PRMT R14, R14, 0x5410, R13 ;  /* 0x000054100e0e7816 */ /* 0x000fe2000000000d */
[----:B------:R-:W-:Y:S01]  /*5370*/  IMAD.MOV.U32 R122, RZ, RZ, R226 ;  /* 0x000000ffff7a7224 */ /* 0x000fe200078e00e2 */
[----:B------:R1:W3:Y:S01]  /*5380*/  MUFU.EX2 R227, R4 ;  /* 0x0000000400e37308 */ /* 0x0002e20000000800 */
[----:B------:R-:W-:Y:S01]  /*5390*/  LOP3.LUT R5, R5, 0xff, RZ, 0xc0, !PT ;  /* 0x000000ff05057812 */ /* 0x000fe200078ec0ff */
[----:B------:R-:W4:Y:S03]  /*53a0*/  LDSM.16.MT88.4 R24, [R204+0x4c00] ;  /* 0x004c0000cc18783b */ /* 0x000f260000004200 */
[----:B------:R-:W-:Y:S01]  /*53b0*/  HMMA.16816.F32 R48, R8, R32, R64 ;  /* 0x000000200830723c */ /* 0x000fe20000001840 */
[----:B------:R-:W-:-:S07]  /*53c0*/  PRMT R13, R5, 0x5410, R12 ;  /* 0x00005410050d7816 */ /* 0x000fce000000000c */
[----:B------:R-:W-:Y:S01]  /*53d0*/  HMMA.16816.F32 R68, R8, R34, R68 ;  /* 0x000000220844723c */ /* 0x000fe20000001844 */
[----:B------:R-:W4:Y:S01]  /*53e0*/  LDSM.16.MT88.4 R32, [R205+0x4c00] ;  /* 0x004c0000cd20783b */ /* 0x000f220000004200 */
[----:B-1----:R-:W-:-:S05]  /*53f0*/  LOP3.LUT R4, R0, 0xffff, RZ, 0xc0, !PT ;  /* 0x0000ffff00047812 */ /* 0x002fca00078ec0ff */
[----:B------:R-:W-:Y:S01]  /*5400*/  FFMA.FTZ R8, R125, c[0x0][0x23c], -R21 ;  /* 0x00008f007d087a23 */ /* 0x000fe20000010815 */
[----:B------:R-:W-:Y:S02]  /*5410*/  LOP3.LUT R10, R0, 0xff, RZ, 0xc0, !PT ;  /* 0x000000ff000a7812 */ /* 0x000fe400078ec0ff */
[----:B------:R-:W-:Y:S01]  /*5420*/  SHF.R.U32.HI R4, RZ, 0x8, R4 ;  /* 0x00000008ff047819 */ /* 0x000fe20000011604 */
[----:B------:R1:W1:Y:S01]  /*5430*/  MUFU.EX2 R226, R8 ;  /* 0x0000000800e27308 */ /* 0x0002620000000800 */
[----:B------:R-:W-:Y:S02]  /*5440*/  SHF.R.U32.HI R9, RZ, 0x10, R0 ;  /* 0x00000010ff097819 */ /* 0x000fe40000011600 */
[----:B------:R-:W-:Y:S02]  /*5450*/  PRMT R12, R10, 0x5410, R4 ;  /* 0x000054100a0c7816 */ /* 0x000fe40000000004 */
[----:B------:R-:W-:Y:S02]  /*5460*/  LOP3.LUT R5, R9, 0xff, RZ, 0xc0, !PT ;  /* 0x000000ff09057812 */ /* 0x000fe400078ec0ff */
[----:B--2---:R-:W-:Y:S01]  /*5470*/  F2FP.PACK_AB R4, R230, R231 ;  /* 0x000000e7e604723e */ /* 0x004fe200000000ff */
[----:B------:R-:W-:Y:S01]  /*5480*/  FFMA.FTZ R9, R123, c[0x0][0x23c], -R3 ;  /* 0x00008f007b097a23 */ /* 0x000fe20000010803 */
[----:B-1----:R-:W-:Y:S01]  /*5490*/  SHF.R.U32.HI R8, RZ, 0x18, R0 ;  /* 0x00000018ff087819 */ /* 0x002fe20000011600 */
[----:B------:R-:W-:-:S03]  /*54a0*/  HSET2.LE.AND R0, R14, R93, PT ;  /* 0x0000005d0e007233 */ /* 0x000fc60003803000 */
[----:B------:R-:W-:Y:S02]  /*54b0*/  PRMT R11, R5, 0x5410, R8 ;  /* 0x00005410050b7816 */ /* 0x000fe40000000008 */
[----:B------:R-:W-:Y:S01]  /*54c0*/  LOP3.LUT R10, R0, R4, RZ, 0xc0, !PT ;  /* 0x00000004000a7212 */ /* 0x000fe200078ec0ff */
[--C-:B------:R-:W-:Y:S01]  /*54d0*/  HSET2.LE.AND R0, R13, R93.reuse, PT ;  /* 0x0000005d0d007233 */ /* 0x100fe20003803000 */
[----:B---3--:R-:W-:Y:S01]  /*54e0*/  F2FP.PACK_AB R4, R227, R228 ;  /* 0x000000e4e304723e */ /* 0x008fe200000000ff */
[----:B------:R-:W-:Y:S02]  /*54f0*/  IMAD.MOV.U32 R121, RZ, RZ, R225 ;  /* 0x000000ffff797224 */ /* 0x000fe400078e00e1 */
[----:B------:R1:W-:Y:S01]  /*5500*/  MUFU.EX2 R225, R9 ;  /* 0x0000000900e17308 */ /* 0x0003e20000000800 */
[----:B------:R-:W-:Y:S02]  /*5510*/  FFMA.FTZ R8, R124, c[0x0][0x23c], -R3 ;  /* 0x00008f007c087a23 */ /* 0x000fe40000010803 */
[----:B------:R-:W-:Y:S01]  /*5520*/  IMAD.MOV.U32 R116, RZ, RZ, R220 ;  /* 0x000000ffff747224 */ /* 0x000fe200078e00dc */
[----:B------:R-:W-:Y:S01]  /*5530*/  HSET2.LE.AND R5, R12, R93, PT ;  /* 0x0000005d0c057233 */ /* 0x000fe20003803000 */
[----:B------:R-:W-:-:S03]  /*5540*/  IMAD.MOV.U32 R109, RZ, RZ, R224 ;  /* 0x000000ffff6d7224 */ /* 0x000fc600078e00e0 */
[----:B------:R2:W3:Y:S01]  /*5550*/  MUFU.EX2 R224, R8 ;  /* 0x0000000800e07308 */ /* 0x0004e20000000800 */
[----:B-1----:R-:W-:Y:S01]  /*5560*/  HSET2.LE.AND R9, R11, R93, PT ;  /* 0x0000005d0b097233 */ /* 0x002fe20003803000 */
[----:B------:R-:W-:Y:S01]  /*5570*/  LOP3.LUT R11, R0, R4, RZ, 0xc0, !PT ;  /* 0x00000004000b7212 */ /* 0x000fe200078ec0ff */
[----:B------:R-:W-:-:S05]  /*5580*/  FFMA.FTZ R4, R139, c[0x0][0x23c], -R20 ;  /* 0x00008f008b047a23 */ /* 0x000fca0000010814 */
[----:B------:R1:W-:Y:S01]  /*5590*/  MUFU.EX2 R220, R4 ;  /* 0x0000000400dc7308 */ /* 0x0003e20000000800 */
[----:B------:R-:W-:Y:S01]  /*55a0*/  IMAD.MOV.U32 R120, RZ, RZ, R223 ;  /* 0x000000ffff787224 */ /* 0x000fe200078e00df */
[----:B--2---:R-:W-:Y:S02]  /*55b0*/  F2FP.PACK_AB R8, R234, R235 ;  /* 0x000000ebea08723e */ /* 0x004fe400000000ff */
[----:B------:R-:W-:Y:S02]  /*55c0*/  LOP3.LUT R0, R6, 0xffff, RZ, 0xc0, !PT ;  /* 0x0000ffff06007812 */ /* 0x000fe400078ec0ff */
[----:B------:R-:W-:Y:S02]  /*55d0*/  LOP3.LUT R8, R5, R8, RZ, 0xc0, !PT ;  /* 0x0000000805087212 */ /* 0x000fe400078ec0ff */
[----:B------:R-:W-:Y:S01]  /*55e0*/  SHF.R.U32.HI R5, RZ, 0x10, R6 ;  /* 0x00000010ff057819 */ /* 0x000fe20000011606 */
[----:B-1----:R-:W-:-:S04]  /*55f0*/  FFMA.FTZ R4, R126, c[0x0][0x23c], -R20 ;  /* 0x00008f007e047a23 */ /* 0x002fc80000010814 */
[----:B------:R1:W-:Y:S01]  /*5600*/  MUFU.EX2 R223, R4 ;  /* 0x0000000400df7308 */ /* 0x0003e20000000800 */
[----:B------:R-:W-:Y:S02]  /*5610*/  F2FP.PACK_AB R12, R226, R229 ;  /* 0x000000e5e20c723e */ /* 0x000fe400000000ff */
[----:B------:R-:W-:Y:S02]  /*5620*/  LOP3.LUT R7, R6, 0xff, RZ, 0xc0, !PT ;  /* 0x000000ff06077812 */ /* 0x000fe400078ec0ff */
[----:B------:R-:W-:Y:S02]  /*5630*/  SHF.R.U32.HI R0, RZ, 0x8, R0 ;  /* 0x00000008ff007819 */ /* 0x000fe40000011600 */
[----:B------:R-:W-:Y:S02]  /*5640*/  SHF.R.U32.HI R6, RZ, 0x18, R6 ;  /* 0x00000018ff067819 */ /* 0x000fe40000011606 */
[----:B------:R-:W-:Y:S01]  /*5650*/  LOP3.LUT R5, R5, 0xff, RZ, 0xc0, !PT ;  /* 0x000000ff05057812 */ /* 0x000fe200078ec0ff */
[----:B-1----:R-:W-:-:S04]  /*5660*/  FFMA.FTZ R4, R127, c[0x0][0x23c], -R20 ;  /* 0x00008f007f047a23 */ /* 0x002fc80000010814 */
[----:B------:R1:W-:Y:S01]  /*5670*/  MUFU.EX2 R190, R4 ;  /* 0x0000000400be7308 */ /* 0x0003e20000000800 */
[----:B------:R-:W-:Y:S01]  /*5680*/  IMAD.MOV.U32 R95, RZ, RZ, R189 ;  /* 0x000000ffff5f7224 */ /* 0x000fe200078e00bd */
[----:B------:R-:W-:Y:S02]  /*5690*/  LOP3.LUT R9, R9, R12, RZ, 0xc0, !PT ;  /* 0x0000000c09097212 */ /* 0x000fe400078ec0ff */
[----:B------:R-:W-:Y:S02]  /*56a0*/  PRMT R12, R7, 0x5410, R0 ;  /* 0x00005410070c7816 */ /* 0x000fe40000000000 */
[----:B------:R-:W-:Y:S02]  /*56b0*/  LOP3.LUT R0, R2, 0xffff, RZ, 0xc0, !PT ;  /* 0x0000ffff02007812 */ /* 0x000fe400078ec0ff */
[----:B------:R-:W-:Y:S02]  /*56c0*/  PRMT R13, R5, 0x5410, R6 ;  /* 0x00005410050d7816 */ /* 0x000fe40000000006 */
[----:B------:R-:W-:Y:S01]  /*56d0*/  SHF.R.U32.HI R6, RZ, 0x10, R2 ;  /* 0x00000010ff067819 */ /* 0x000fe20000011602 */
[----:B-1----:R-:W-:-:S04]  /*56e0*/  FFMA.FTZ R4, R191, c[0x0][0x23c], -R20 ;  /* 0x00008f00bf047a23 */ /* 0x002fc80000010814 */
[----:B------:R-:W1:Y:S01]  /*56f0*/  MUFU.EX2 R189, R4 ;  /* 0x0000000400bd7308 */ /* 0x000e620000000800 */
[----:B------:R-:W-:Y:S01]  /*5700*/  IMAD.MOV.U32 R108, RZ, RZ, R98 ;  /* 0x000000ffff6c7224 */ /* 0x000fe200078e0062 */
[----:B------:R-:W-:Y:S01]  /*5710*/  SHF.R.U32.HI R7, RZ, 0x8, R0 ;  /* 0x00000008ff077819 */ /* 0x000fe20000011600 */
[----:B------:R-:W-:Y:S01]  /*5720*/  IMAD.MOV.U32 R98, RZ, RZ, R15 ;  /* 0x000000ffff627224 */ /* 0x000fe200078e000f */
[----:B------:R-:W-:Y:S02]  /*5730*/  LOP3.LUT R5, R2, 0xff, RZ, 0xc0, !PT ;  /* 0x000000ff02057812 */ /* 0x000fe400078ec0ff */
[----:B------:R-:W-:Y:S02]  /*5740*/  LOP3.LUT R15, R19, UR13, R54, 0x96, !PT ;  /* 0x0000000d130f7c12 */ /* 0x000fe4000f8e9636 */
[----:B------:R-:W-:Y:S02]  /*5750*/  SHF.R.U32.HI R2, RZ, 0x18, R2 ;  /* 0x00000018ff027819 */ /* 0x000fe40000011602 */
[----:B------:R-:W-:Y:S01]  /*5760*/  LOP3.LUT R0, R6, 0xff, RZ, 0xc0, !PT ;  /* 0x000000ff06007812 */ /* 0x000fe200078ec0ff */
[----:B------:R-:W-:-:S03]  /*5770*/  IMAD.WIDE.U32 R16, R15, -0x2daee0ad, RZ ;  /* 0xd2511f530f107825 */ /* 0x000fc600078e00ff */
[----:B------:R-:W-:Y:S01]  /*5780*/  PRMT R6, R0, 0x5410, R2 ;  /* 0x0000541000067816 */ /* 0x000fe20000000002 */
[C---:B----4-:R-:W-:Y:S01]  /*5790*/  HMMA.16816.F32 R64, R8.reuse, R24, R60 ;  /* 0x000000180840723c */ /* 0x050fe2000000183c */
[--C-:B------:R-:W-:Y:S01]  /*57a0*/  HSET2.LE.AND R0, R12, R93.reuse, PT ;  /* 0x0000005d0c007233 */ /* 0x100fe20003803000 */
[----:B---3--:R-:W-:Y:S02]  /*57b0*/  F2FP.PACK_AB R2, R224, R225 ;  /* 0x000000e1e002723e */ /* 0x008fe400000000ff */
[----:B------:R-:W-:Y:S01]  /*57c0*/  PRMT R5, R5, 0x5410, R7 ;  /* 0x0000541005057816 */ /* 0x000fe20000000007 */
[--C-:B------:R-:W-:Y:S01]  /*57d0*/  HSET2.LE.AND R6, R6, R93.reuse, PT ;  /* 0x0000005d06067233 */ /* 0x100fe20003803000 */
[----:B-1----:R-:W-:Y:S02]  /*57e0*/  F2FP.PACK_AB R7, R189, R220 ;  /* 0x000000dcbd07723e */ /* 0x002fe400000000ff */
[----:B------:R-:W-:Y:S01]  /*57f0*/  HMMA.16816.F32 R60, R8, R26, R72 ;  /* 0x0000001a083c723c */ /* 0x000fe20000001848 */
[----:B------:R-:W-:Y:S01]  /*5800*/  LOP3.LUT R14, R0, R2, RZ, 0xc0, !PT ;  /* 0x00000002000e7212 */ /* 0x000fe200078ec0ff */
[----:B------:R-:W-:Y:S01]  /*5810*/  HSET2.LE.AND R0, R13, R93, PT ;  /* 0x0000005d0d007233 */ /* 0x000fe20003803000 */
[----:B------:R-:W-:-:S05]  /*5820*/  LOP3.LUT R13, R6, R7, RZ, 0xc0, !PT ;  /* 0x00000007060d7212 */ /* 0x000fca00078ec0ff */
[----:B------:R-:W-:Y:S01]  /*5830*/  HMMA.16816.F32 R72, R8, R32, R88 ;  /* 0x000000200848723c */ /* 0x000fe20000001858 */
[----:B------:R-:W-:-:S07]  /*5840*/  F2FP.PACK_AB R2, R190, R223 ;  /* 0x000000dfbe02723e */ /* 0x000fce00000000ff */
[----:B------:R-:W-:Y:S07]  /*5850*/  HMMA.16816.F32 R56, R8, R34, R84 ;  /* 0x000000220838723c */ /* 0x000fee0000001854 */
[----:B------:R-:W-:Y:S02]  /*5860*/  LOP3.LUT R8, R17, UR10, R78, 0x96, !PT ;  /* 0x0000000a11087c12 */ /* 0x000fe4000f8e964e */
[----:B------:R-:W-:-:S03]  /*5870*/  LOP3.LUT R9, R43, UR11, R18, 0x96, !PT ;  /* 0x0000000b2b097c12 */ /* 0x000fc6000f8e9612 */
[----:B------:R-:W-:Y:S01]  /*5880*/  IMAD.WIDE.U32 R6, R8, -0x326172a9, RZ ;  /* 0xcd9e8d5708067825 */ /* 0x000fe200078e00ff */
[----:B------:R-:W-:-:S03]  /*5890*/  LOP3.LUT R19, R19, UR13, R40, 0x96, !PT ;  /* 0x0000000d13137c12 */ /* 0x000fc6000f8e9628 */
[----:B------:R-:W-:Y:S01]  /*58a0*/  IMAD.WIDE.U32 R8, R9, -0x2daee0ad, RZ ;  /* 0xd2511f5309087825 */ /* 0x000fe200078e00ff */
[----:B------:R-:W-:Y:S02]  /*58b0*/  LOP3.LUT R15, R0, R2, RZ, 0xc0, !PT ;  /* 0x00000002000f7212 */ /* 0x000fe400078ec0ff */
[----:B------:R-:W-:Y:S02]  /*58c0*/  LOP3.LUT R2, R7, UR9, R42, 0x96, !PT ;  /* 0x0000000907027c12 */ /* 0x000fe4000f8e962a */
[----:B------:R-:W-:Y:S01]  /*58d0*/  LOP3.LUT R0, R53, UR11, R18, 0x96, !PT ;  /* 0x0000000b35007c12 */ /* 0x000fe2000f8e9612 */
[----:B------:R-:W-:Y:S01]  /*58e0*/  IMAD.WIDE.U32 R18, R19, -0x2daee0ad, RZ ;  /* 0xd2511f5313127825 */ /* 0x000fe200078e00ff */
[----:B------:R-:W-:Y:S01]  /*58f0*/  LOP3.LUT R7, R9, UR8, R16, 0x96, !PT ;  /* 0x0000000809077c12 */ /* 0x000fe2000f8e9610 */
[----:B------:R-:W-:Y:S01]  /*5900*/  HSET2.LE.AND R4, R5, R93, PT ;  /* 0x0000005d05047233 */ /* 0x000fe20003803000 */
[----:B------:R-:W-:Y:S01]  /*5910*/  F2FP.PACK_AB R5, R240, R243 ;  /* 0x000000f3f005723e */ /* 0x000fe200000000ff */
[----:B------:R-:W-:-:S04]  /*5920*/  IMAD.WIDE.U32 R10, R0, -0x2daee0ad, RZ ;  /* 0xd2511f53000a7825 */ /* 0x000fc800078e00ff */
[----:B------:R-:W-:Y:S01]  /*5930*/  IMAD.WIDE.U32 R16, R7, -0x326172a9, RZ ;  /* 0xcd9e8d5707107825 */ /* 0x000fe200078e00ff */
[----:B------:R-:W-:Y:S02]  /*5940*/  LOP3.LUT R7, R19, UR10, R92, 0x96, !PT ;  /* 0x0000000a13077c12 */ /* 0x000fe4000f8e965c */
[----:B------:R-:W-:Y:S01]  /*5950*/  LOP3.LUT R12, R4, R5, RZ, 0xc0, !PT ;  /* 0x00000005040c7212 */ /* 0x000fe200078ec0ff */
[----:B------:R-:W-:Y:S01]  /*5960*/  IMAD.WIDE.U32 R4, R2, -0x2daee0ad, RZ ;  /* 0xd2511f5302047825 */ /* 0x000fe200078e00ff */
[----:B------:R-:W-:Y:S02]  /*5970*/  LOP3.LUT R0, R17, UR7, R6, 0x96, !PT ;  /* 0x0000000711007c12 */ /* 0x000fe4000f8e9606 */
[----:B------:R-:W-:Y:S01]  /*5980*/  LOP3.LUT R2, R11, UR8, R18, 0x96, !PT ;  /* 0x000000080b027c12 */ /* 0x000fe2000f8e9612 */
[----:B------:R-:W-:Y:S02]  /*5990*/  IMAD.WIDE.U32 R6, R7, -0x326172a9, RZ ;  /* 0xcd9e8d5707067825 */ /* 0x000fe400078e00ff */
[----:B------:R-:W-:Y:S01]  /*59a0*/  HMMA.16816.F32 R84, R12, R26, R44 ;  /* 0x0000001a0c54723c */ /* 0x000fe2000000182c */
[----:B------:R-:W-:Y:S01]  /*59b0*/  LOP3.LUT R11, R5, UR6, R8, 0x96, !PT ;  /* 0x00000006050b7c12 */ /* 0x000fe2000f8e9608 */
[----:B------:R-:W-:Y:S01]  /*59c0*/  IMAD.WIDE.U32 R8, R2, -0x326172a9, RZ ;  /* 0xcd9e8d5702087825 */ /* 0x000fe200078e00ff */
[----:B------:R-:W-:Y:S04]  /*59d0*/  LDSM.16.MT88.4 R44, [R205+0x5000] ;  /* 0x00500000cd2c783b */ /* 0x000fe80000004200 */
[----:B------:R-:W-:Y:S01]  /*59e0*/  IMAD.WIDE.U32 R26, R0, -0x2daee0ad, RZ ;  /* 0xd2511f53001a7825 */ /* 0x000fe200078e00ff */
[----:B------:R-:W-:-:S02]  /*59f0*/  LOP3.LUT R0, R7, UR9, R52, 0x96, !PT ;  /* 0x0000000907007c12 */ /* 0x000fc4000f8e9634 */
[----:B------:R-:W-:Y:S01]  /*5a00*/  LOP3.LUT R5, R9, UR7, R6, 0x96, !PT ;  /* 0x0000000709057c12 */ /* 0x000fe2000f8e9606 */
[----:B------:R-:W-:Y:S02]  /*5a10*/  FFMA.FTZ R2, R129, c[0x0][0x23c], -R3 ;  /* 0x00008f0081027a23 */ /* 0x000fe40000010803 */
[----:B------:R-:W-:-:S04]  /*5a20*/  IMAD.WIDE.U32 R18, R0, -0x2daee0ad, RZ ;  /* 0xd2511f5300127825 */ /* 0x000fc800078e00ff */
[----:B------:R-:W-:Y:S02]  /*5a30*/  FFMA.FTZ R0, R128, c[0x0][0x23c], -R3 ;  /* 0x00008f0080007a23 */ /* 0x000fe40000010803 */
[----:B------:R-:W-:Y:S01]  /*5a40*/  IMAD.MOV.U32 R110, RZ, RZ, R105 ;  /* 0x000000ffff6e7224 */ /* 0x000fe200078e0069 */
[----:B------:R1:W-:Y:S01]  /*5a50*/  MUFU.EX2 R139, R2 ;  /* 0x00000002008b7308 */ /* 0x0003e20000000800 */
[----:B------:R-:W-:Y:S01]  /*5a60*/  IMAD.MOV.U32 R105, RZ, RZ, R31 ;  /* 0x000000ffff697224 */ /* 0x000fe200078e001f */
[C---:B------:R-:W-:Y:S02]  /*5a70*/  LOP3.LUT R31, R29.reuse, UR13, R54, 0x96, !PT ;  /* 0x0000000d1d1f7c12 */ /* 0x040fe4000f8e9636 */
[----:B------:R-:W-:Y:S01]  /*5a80*/  LOP3.LUT R54, R29, UR13, R40, 0x96, !PT ;  /* 0x0000000d1d367c12 */ /* 0x000fe2000f8e9628 */
[----:B------:R-:W-:-:S03]  /*5a90*/  IMAD.WIDE.U32 R40, R5, -0x2daee0ad, RZ ;  /* 0xd2511f5305287825 */ /* 0x000fc600078e00ff */
[----:B------:R2:W-:Y:S01]  /*5aa0*/  MUFU.EX2 R129, R0 ;  /* 0x0000000000817308 */ /* 0x0005e20000000800 */
[----:B------:R-:W-:Y:S01]  /*5ab0*/  IMAD.WIDE.U32 R6, R11, -0x326172a9, RZ ;  /* 0xcd9e8d570b067825 */ /* 0x000fe200078e00ff */
[----:B------:R-:W-:Y:S02]  /*5ac0*/  LOP3.LUT R10, R19, UR6, R10, 0x96, !PT ;  /* 0x00000006130a7c12 */ /* 0x000fe4000f8e960a */
[----:B-1----:R-:W-:Y:S01]  /*5ad0*/  LOP3.LUT R2, R27, UR4, R4, 0x96, !PT ;  /* 0x000000041b027c12 */ /* 0x002fe2000f8e9604 */
[----:B------:R-:W-:Y:S01]  /*5ae0*/  HMMA.16816.F32 R80, R12, R24, R36 ;  /* 0x000000180c50723c */ /* 0x000fe20000001824 */
[----:B--2---:R-:W-:-:S03]  /*5af0*/  FFMA.FTZ R0, R130, c[0x0][0x23c], -R22 ;  /* 0x00008f0082007a23 */ /* 0x004fc60000010816 */
[----:B------:R-:W-:Y:S01]  /*5b00*/  IMAD.WIDE.U32 R4, R2, -0x326172a9, RZ ;  /* 0xcd9e8d5702047825 */ /* 0x000fe200078e00ff */
[----:B------:R-:W-:Y:S01]  /*5b10*/  LOP3.LUT R2, R41, UR4, R18, 0x96, !PT ;  /* 0x0000000429027c12 */ /* 0x000fe2000f8e9612 */
[----:B------:R1:W-:Y:S01]  /*5b20*/  MUFU.EX2 R128, R0 ;  /* 0x0000000000807308 */ /* 0x0003e20000000800 */
[----:B------:R-:W-:Y:S02]  /*5b30*/  LOP3.LUT R36, R7, UR5, R16, 0x96, !PT ;  /* 0x0000000507247c12 */ /* 0x000fe4000f8e9610 */
[----:B------:R-:W-:Y:S01]  /*5b40*/  LOP3.LUT R16, R5, UR15, R6, 0x96, !PT ;  /* 0x0000000f05107c12 */ /* 0x000fe2000f8e9606 */
[----:B------:R-:W-:Y:S01]  /*5b50*/  IMAD.WIDE.U32 R6, R10, -0x326172a9, RZ ;  /* 0xcd9e8d570a067825 */ /* 0x000fe200078e00ff */
[C---:B------:R-:W-:Y:S02]  /*5b60*/  LOP3.LUT R9, R4.reuse, 0xffff, RZ, 0xc0, !PT ;  /* 0x0000ffff04097812 */ /* 0x040fe400078ec0ff */
[----:B------:R-:W-:Y:S02]  /*5b70*/  LOP3.LUT R11, R4, 0xff, RZ, 0xc0, !PT ;  /* 0x000000ff040b7812 */ /* 0x000fe400078ec0ff */
[----:B------:R-:W-:-:S02]  /*5b80*/  SHF.R.U32.HI R19, RZ, 0x10, R4 ;  /* 0x00000010ff137819 */ /* 0x000fc40000011604 */
[----:B------:R-:W-:Y:S01]  /*5b90*/  SHF.R.U32.HI R27, RZ, 0x18, R4 ;  /* 0x00000018ff1b7819 */ /* 0x000fe20000011604 */
[----:B-1----:R-:W-:Y:S02]  /*5ba0*/  FFMA.FTZ R0, R131, c[0x0][0x23c], -R22 ;  /* 0x00008f0083007a23 */ /* 0x002fe40000010816 */
[----:B------:R-:W-:Y:S02]  /*5bb0*/  IMAD.WIDE.U32 R4, R2, -0x326172a9, RZ ;  /* 0xcd9e8d5702047825 */ /* 0x000fe400078e00ff */
[----:B------:R1:W-:Y:S01]  /*5bc0*/  MUFU.EX2 R127, R0 ;  /* 0x00000000007f7308 */ /* 0x0003e20000000800 */
[----:B------:R-:W-:Y:S01]  /*5bd0*/  SHF.R.U32.HI R2, RZ, 0x8, R9 ;  /* 0x00000008ff027819 */ /* 0x000fe20000011609 */
[----:B------:R-:W-:Y:S01]  /*5be0*/  HMMA.16816.F32 R88, R12, R32, R48 ;  /* 0x000000200c58723c */ /* 0x000fe20000001830 */
[----:B------:R-:W-:Y:S02]  /*5bf0*/  LOP3.LUT R39, R7, UR5, R8, 0x96, !PT ;  /* 0x0000000507277c12 */ /* 0x000fe4000f8e9608 */
[----:B------:R-:W-:Y:S01]  /*5c00*/  LOP3.LUT R10, R4, 0xff, RZ, 0xc0, !PT ;  /* 0x000000ff040a7812 */ /* 0x000fe200078ec0ff */
[----:B-1----:R-:W-:-:S04]  /*5c10*/  FFMA.FTZ R0, R133, c[0x0][0x23c], -R22 ;  /* 0x00008f0085007a23 */ /* 0x002fc80000010816 */
[----:B------:R1:W-:Y:S01]  /*5c20*/  MUFU.EX2 R126, R0 ;  /* 0x00000000007e7308 */ /* 0x0003e20000000800 */
[--C-:B------:R-:W-:Y:S02]  /*5c30*/  SHF.R.U32.HI R7, RZ, 0x10, R4.reuse ;  /* 0x00000010ff077819 */ /* 0x100fe40000011604 */
[----:B------:R-:W-:Y:S01]  /*5c40*/  SHF.R.U32.HI R8, RZ, 0x18, R4 ;  /* 0x00000018ff087819 */ /* 0x000fe20000011604 */
[----:B------:R-:W-:Y:S01]  /*5c50*/  IMAD.MOV.U32 R96, RZ, RZ, R103 ;  /* 0x000000ffff607224 */ /* 0x000fe200078e0067 */
[----:B------:R-:W-:Y:S01]  /*5c60*/  PRMT R32, R11, 0x5410, R2 ;  /* 0x000054100b207816 */ /* 0x000fe20000000002 */
[----:B------:R-:W-:Y:S01]  /*5c70*/  FFMA.FTZ R2, R135, c[0x0][0x23c], -R21 ;  /* 0x00008f0087027a23 */ /* 0x000fe20000010815 */
[----:B-1----:R-:W-:Y:S02]  /*5c80*/  LOP3.LUT R0, R5, UR15, R6, 0x96, !PT ;  /* 0x0000000f05007c12 */ /* 0x002fe4000f8e9606 */
[----:B------:R-:W-:Y:S01]  /*5c90*/  LOP3.LUT R6, R4, 0xffff, RZ, 0xc0, !PT ;  /* 0x0000ffff04067812 */ /* 0x000fe200078ec0ff */
[----:B------:R-:W-:-:S04]  /*5ca0*/  FFMA.FTZ R5, R132, c[0x0][0x23c], -R22 ;  /* 0x00008f0084057a23 */ /* 0x000fc80000010816 */
[----:B------:R1:W2:Y:S01]  /*5cb0*/  MUFU.EX2 R125, R5 ;  /* 0x00000005007d7308 */ /* 0x0002a20000000800 */
[----:B------:R-:W-:Y:S02]  /*5cc0*/  IMAD.MOV.U32 R103, RZ, RZ, R102 ;  /* 0x000000ffff677224 */ /* 0x000fe400078e0066 */
[----:B------:R-:W-:Y:S01]  /*5cd0*/  IMAD.MOV.U32 R102, RZ, RZ, R23 ;  /* 0x000000ffff667224 */ /* 0x000fe200078e0017 */
[----:B------:R-:W-:-:S04]  /*5ce0*/  LOP3.LUT R23, R43, UR11, R28, 0x96, !PT ;  /* 0x0000000b2b177c12 */ /* 0x000fc8000f8e961c */
[----:B------:R3:W-:Y:S01]  /*5cf0*/  MUFU.EX2 R124, R2 ;  /* 0x00000002007c7308 */ /* 0x0007e20000000800 */
[----:B-1----:R-:W-:-:S05]  /*5d00*/  IMAD.WIDE.U32 R4, R31, -0x2daee0ad, RZ ;  /* 0xd2511f531f047825 */ /* 0x002fca00078e00ff */
[----:B------:R-:W-:Y:S01]  /*5d10*/  LOP3.LUT R17, R5, UR10, R78, 0x96, !PT ;  /* 0x0000000a05117c12 */ /* 0x000fe2000f8e964e */
[----:B------:R-:W-:Y:S01]  /*5d20*/  FFMA.FTZ R5, R140, c[0x0][0x23c], -R21 ;  /* 0x00008f008c057a23 */ /* 0x000fe20000010815 */
[----:B---3--:R-:W-:Y:S01]  /*5d30*/  SHF.R.U32.HI R2, RZ, 0x8, R6 ;  /* 0x00000008ff027819 */ /* 0x008fe20000011606 */
[----:B------:R-:W-:Y:S01]  /*5d40*/  IMAD.WIDE.U32 R24, R23, -0x2daee0ad, RZ ;  /* 0xd2511f5317187825 */ /* 0x000fe200078e00ff */
[----:B------:R-:W-:Y:S01]  /*5d50*/  LOP3.LUT R6, R7, 0xff, RZ, 0xc0, !PT ;  /* 0x000000ff07067812 */ /* 0x000fe200078ec0ff */
[----:B------:R1:W3:Y:S01]  /*5d60*/  MUFU.EX2 R123, R5 ;  /* 0x00000005007b7308 */ /* 0x0002e20000000800 */
[----:B------:R-:W-:Y:S02]  /*5d70*/  PRMT R10, R10, 0x5410, R2 ;  /* 0x000054100a0a7816 */ /* 0x000fe40000000002 */
[----:B------:R-:W-:Y:S02]  /*5d80*/  LOP3.LUT R2, R0, 0xffff, RZ, 0xc0, !PT ;  /* 0x0000ffff00027812 */ /* 0x000fe400078ec0ff */
[----:B------:R-:W-:-:S02]  /*5d90*/  LOP3.LUT R18, R25, UR8, R4, 0x96, !PT ;  /* 0x0000000819127c12 */ /* 0x000fc4000f8e9604 */
[----:B------:R-:W-:Y:S02]  /*5da0*/  PRMT R8, R6, 0x5410, R8 ;  /* 0x0000541006087816 */ /* 0x000fe40000000008 */
[----:B------:R-:W-:Y:S02]  /*5db0*/  LOP3.LUT R6, R0, 0xff, RZ, 0xc0, !PT ;  /* 0x000000ff00067812 */ /* 0x000fe400078ec0ff */
[----:B------:R-:W-:Y:S01]  /*5dc0*/  SHF.R.U32.HI R4, RZ, 0x8, R2 ;  /* 0x00000008ff047819 */ /* 0x000fe20000011602 */
[----:B------:R-:W-:-:S03]  /*5dd0*/  IMAD.MOV.U32 R94, RZ, RZ, R116 ;  /* 0x000000ffff5e7224 */ /* 0x000fc600078e0074 */
[----:B------:R-:W-:Y:S01]  /*5de0*/  PRMT R9, R6, 0x5410, R4 ;  /* 0x0000541006097816 */ /* 0x000fe20000000004 */
[--C-:B-1----:R-:W-:Y:S02]  /*5df0*/  FFMA.FTZ R5, R141, c[0x0][0x23c], -R21.reuse ;  /* 0x00008f008d057a23 */ /* 0x102fe40000010815 */
[----:B------:R-:W-:Y:S01]  /*5e00*/  FFMA.FTZ R4, R156, c[0x0][0x23c], -R21 ;  /* 0x00008f009c047a23 */ /* 0x000fe20000010815 */
[----:B------:R-:W-:Y:S01]  /*5e10*/  SHF.R.U32.HI R2, RZ, 0x10, R0 ;  /* 0x00000010ff027819 */ /* 0x000fe20000011600 */
[----:B------:R-:W-:Y:S02]  /*5e20*/  IMAD.MOV.U32 R78, RZ, RZ, R96 ;  /* 0x000000ffff4e7224 */ /* 0x000fe400078e0060 */
[----:B------:R-:W-:Y:S02]  /*5e30*/  IMAD.MOV.U32 R96, RZ, RZ, R122 ;  /* 0x000000ffff607224 */ /* 0x000fe400078e007a */
[----:B------:R-:W-:Y:S01]  /*5e40*/  IMAD.MOV.U32 R116, RZ, RZ, R121 ;  /* 0x000000ffff747224 */ /* 0x000fe200078e0079 */
[----:B------:R3:W-:Y:S01]  /*5e50*/  MUFU.EX2 R122, R5 ;  /* 0x00000005007a7308 */ /* 0x0007e20000000800 */
[----:B------:R-:W-:Y:S01]  /*5e60*/  SHF.R.U32.HI R7, RZ, 0x18, R0 ;  /* 0x00000018ff077819 */ /* 0x000fe20000011600 */
[----:B------:R-:W-:Y:S01]  /*5e70*/  HSET2.LE.AND R0, R10, R93, PT ;  /* 0x0000005d0a007233 */ /* 0x000fe20003803000 */
[----:B------:R-:W-:-:S05]  /*5e80*/  LOP3.LUT R6, R2, 0xff, RZ, 0xc0, !PT ;  /* 0x000000ff02067812 */ /* 0x000fca00078ec0ff */
[----:B------:R1:W4:Y:S01]  /*5e90*/  MUFU.EX2 R121, R4 ;  /* 0x0000000400797308 */ /* 0x0003220000000800 */
[----:B--2---:R-:W-:Y:S02]  /*5ea0*/  F2FP.PACK_AB R2, R125, R126 ;  /* 0x0000007e7d02723e */ /* 0x004fe400000000ff */
[----:B------:R-:W-:Y:S02]  /*5eb0*/  LOP3.LUT R43, R53, UR11, R28, 0x96, !PT ;  /* 0x0000000b352b7c12 */ /* 0x000fe4000f8e961c */
[----:B------:R-:W2:Y:S01]  /*5ec0*/  LDSM.16.MT88.4 R28, [R204+0x5000] ;  /* 0x00500000cc1c783b */ /* 0x000ea20000004200 */
[----:B---3--:R-:W-:Y:S01]  /*5ed0*/  F2FP.PACK_AB R5, R123, R124 ;  /* 0x0000007c7b05723e */ /* 0x008fe200000000ff */
[----:B-1----:R-:W-:Y:S01]  /*5ee0*/  HSET2.LE.AND R4, R8, R93, PT ;  /* 0x0000005d08047233 */ /* 0x002fe20003803000 */
[----:B------:R-:W-:Y:S01]  /*5ef0*/  LOP3.LUT R10, R0, R2, RZ, 0xc0, !PT ;  /* 0x00000002000a7212 */ /* 0x000fe200078ec0ff */
[----:B------:R-:W-:-:S03]  /*5f00*/  FFMA.FTZ R8, R143, c[0x0][0x23c], -R3 ;  /* 0x00008f008f087a23 */ /* 0x000fc60000010803 */
[----:B------:R-:W-:Y:S01]  /*5f10*/  LOP3.LUT R11, R4, R5, RZ, 0xc0, !PT ;  /* 0x00000005040b7212 */ /* 0x000fe200078ec0ff */
[----:B------:R-:W-:Y:S01]  /*5f20*/  FFMA.FTZ R4, R142, c[0x0][0x23c], -R3 ;  /* 0x00008f008e047a23 */ /* 0x000fe20000010803 */
[----:B------:R-:W-:Y:S01]  /*5f30*/  HSET2.LE.AND R0, R9, R93, PT ;  /* 0x0000005d09007233 */ /* 0x000fe20003803000 */
[----:B------:R-:W-:Y:S01]  /*5f40*/  PRMT R6, R6, 0x5410, R7 ;  /* 0x0000541006067816 */ /* 0x000fe20000000007 */
[----:B------:R-:W-:Y:S01]  /*5f50*/  IMAD.MOV.U32 R130, RZ, RZ, R95 ;  /* 0x000000ffff827224 */ /* 0x000fe200078e005f */
[----:B------:R-:W-:Y:S01]  /*5f60*/  F2FP.PACK_AB R2, R127, R128 ;  /* 0x000000807f02723e */ /* 0x000fe200000000ff */
[----:B------:R1:W-:Y:S01]  /*5f70*/  MUFU.EX2 R119, R4 ;  /* 0x0000000400777308 */ /* 0x0003e20000000800 */
[----:B------:R-:W-:-:S07]  /*5f80*/  IMAD.MOV.U32 R95, RZ, RZ, R120 ;  /* 0x000000ffff5f7224 */ /* 0x000fce00078e0078 */
[----:B------:R3:W2:Y:S01]  /*5f90*/  MUFU.EX2 R120, R8 ;  /* 0x0000000800787308 */ /* 0x0006a20000000800 */
[----:B-1----:R-:W-:-:S07]  /*5fa0*/  FFMA.FTZ R4, R149, c[0x0][0x23c], -R3 ;  /* 0x00008f0095047a23 */ /* 0x002fce0000010803 */
[----:B------:R1:W-:Y:S01]  /*5fb0*/  MUFU.EX2 R118, R4 ;  /* 0x0000000400767308 */ /* 0x0003e20000000800 */
[----:B---3--:R-:W-:Y:S01]  /*5fc0*/  LOP3.LUT R8, R0, R2, RZ, 0xc0, !PT ;  /* 0x0000000200087212 */ /* 0x008fe200078ec0ff */
[----:B------:R-:W-:Y:S01]  /*5fd0*/  HSET2.LE.AND R0, R6, R93, PT ;  /* 0x0000005d06007233 */ /* 0x000fe20003803000 */
[----:B----4-:R-:W-:Y:S01]  /*5fe0*/  F2FP.PACK_AB R2, R121, R122 ;  /* 0x0000007a7902723e */ /* 0x010fe200000000ff */
[----:B------:R-:W-:-:S03]  /*5ff0*/  IMAD.WIDE.U32 R6, R18, -0x326172a9, RZ ;  /* 0xcd9e8d5712067825 */ /* 0x000fc600078e00ff */
[----:B------:R-:W-:Y:S01]  /*6000*/  LOP3.LUT R9, R0, R2, RZ, 0xc0, !PT ;  /* 0x0000000200097212 */ /* 0x000fe200078ec0ff */
[----:B------:R-:W-:Y:S02]  /*6010*/  FFMA.FTZ R0, R148, c[0x0][0x23c], -R3 ;  /* 0x00008f0094007a23 */ /* 0x000fe40000010803 */
[----:B-1----:R-:W-:Y:S02]  /*6020*/  IMAD.WIDE.U32 R4, R17, -0x326172a9, RZ ;  /* 0xcd9e8d5711047825 */ /* 0x002fe400078e00ff */
[----:B------:R1:W-:Y:S03]  /*6030*/  MUFU.EX2 R117, R0 ;  /* 0x0000000000757308 */ /* 0x0003e60000000800 */
[----:B------:R-:W-:Y:S01]  /*6040*/  LOP3.LUT R5, R5, UR9, R42, 0x96, !PT ;  /* 0x0000000905057c12 */ /* 0x000fe2000f8e962a */
[----:B------:R-:W-:Y:S01]  /*6050*/  FFMA.FTZ R2, R192, c[0x0][0x23c], -R20 ;  /* 0x00008f00c0027a23 */ /* 0x000fe20000010814 */
[----:B------:R-:W-:Y:S01]  /*6060*/  HMMA.16816.F32 R68, R12, R34, R68 ;  /* 0x000000220c44723c */ /* 0x000fe20000001844 */
[----:B------:R-:W-:-:S02]  /*6070*/  IMAD.MOV.U32 R37, RZ, RZ, R116 ;  /* 0x000000ffff257224 */ /* 0x000fc400078e0074 */
[----:B------:R3:W-:Y:S01]  /*6080*/  MUFU.EX2 R116, R2 ;  /* 0x0000000200747308 */ /* 0x0007e20000000800 */
[----:B-1----:R-:W-:Y:S01]  /*6090*/  LOP3.LUT R0, R7, UR7, R4, 0x96, !PT ;  /* 0x0000000707007c12 */ /* 0x002fe2000f8e9604 */
[----:B------:R-:W-:Y:S02]  /*60a0*/  IMAD.WIDE.U32 R4, R5, -0x2daee0ad, RZ ;  /* 0xd2511f5305047825 */ /* 0x000fe400078e00ff */
[----:B------:R-:W-:Y:S02]  /*60b0*/  LOP3.LUT R12, R19, 0xff, RZ, 0xc0, !PT ;  /* 0x000000ff130c7812 */ /* 0x000fe400078ec0ff */
[----:B------:R-:W-:Y:S01]  /*60c0*/  IMAD.WIDE.U32 R18, R0, -0x2daee0ad, RZ ;  /* 0xd2511f5300127825 */ /* 0x000fe200078e00ff */
[----:B---3--:R-:W-:-:S03]  /*60d0*/  LOP3.LUT R2, R5, UR6, R24, 0x96, !PT ;  /* 0x0000000605027c12 */ /* 0x008fc6000f8e9618 */
[----:B------:R-:W-:Y:S01]  /*60e0*/  FFMA.FTZ R7, R193, c[0x0][0x23c], -R20 ;  /* 0x00008f00c1077a23 */ /* 0x000fe20000010814 */
[----:B------:R-:W-:Y:S02]  /*60f0*/  PRMT R15, R12, 0x5410, R27 ;  /* 0x000054100c0f7816 */ /* 0x000fe4000000001b */
[----:B------:R-:W-:Y:S01]  /*6100*/  LOP3.LUT R0, R19, UR4, R4, 0x96, !PT ;  /* 0x0000000413007c12 */ /* 0x000fe2000f8e9604 */
[----:B------:R1:W-:Y:S01]  /*6110*/  MUFU.EX2 R115, R7 ;  /* 0x0000000700737308 */ /* 0x0003e20000000800 */
[----:B------:R-:W-:-:S04]  /*6120*/  IMAD.WIDE.U32 R12, R2, -0x326172a9, RZ ;  /* 0xcd9e8d57020c7825 */ /* 0x000fc800078e00ff */
[----:B------:R-:W-:Y:S02]  /*6130*/  FFMA.FTZ R2, R162, c[0x0][0x23c], -R20 ;  /* 0x00008f00a2027a23 */ /* 0x000fe40000010814 */
[----:B------:R-:W-:Y:S02]  /*6140*/  IMAD.MOV.U32 R49, RZ, RZ, R114 ;  /* 0x000000ffff317224 */ /* 0x000fe400078e0072 */
[----:B------:R-:W-:Y:S02]  /*6150*/  IMAD.MOV.U32 R191, RZ, RZ, R112 ;  /* 0x000000ffffbf7224 */ /* 0x000fe400078e0070 */
[----:B------:R3:W-:Y:S01]  /*6160*/  MUFU.EX2 R112, R2 ;  /* 0x0000000200707308 */ /* 0x0007e20000000800 */
[----:B-1----:R-:W-:Y:S02]  /*6170*/  FFMA.FTZ R7, R160, c[0x0][0x23c], -R20 ;  /* 0x00008f00a0077a23 */ /* 0x002fe40000010814 */
[----:B------:R-:W-:-:S05]  /*6180*/  IMAD.MOV.U32 R42, RZ, RZ, R95 ;  /* 0x000000ffff2a7224 */ /* 0x000fca00078e005f */
[----:B------:R1:W4:Y:S01]  /*6190*/  MUFU.EX2 R114, R7 ;  /* 0x0000000700727308 */ /* 0x0003220000000800 */
[----:B------:R-:W-:Y:S01]  /*61a0*/  IMAD.WIDE.U32 R4, R0, -0x326172a9, RZ ;  /* 0xcd9e8d5700047825 */ /* 0x000fe200078e00ff */
[----:B------:R-:W-:Y:S01]  /*61b0*/  LOP3.LUT R0, R16, 0xffff, RZ, 0xc0, !PT ;  /* 0x0000ffff10007812 */ /* 0x000fe200078ec0ff */
[C---:B--2---:R-:W-:Y:S02]  /*61c0*/  HMMA.16816.F32 R140, R8.reuse, R28, R64 ;  /* 0x0000001c088c723c */ /* 0x044fe40000001840 */
[----:B------:R-:W-:Y:S02]  /*61d0*/  IMAD.MOV.U32 R95, RZ, RZ, R99 ;  /* 0x000000ffff5f7224 */ /* 0x000fe400078e0063 */
[----:B------:R-:W-:Y:S02]  /*61e0*/  IMAD.MOV.U32 R99, RZ, RZ, R101 ;  /* 0x000000ffff637224 */ /* 0x000fe400078e0065 */
[----:B------:R-:W-:Y:S01]  /*61f0*/  IMAD.MOV.U32 R55, RZ, RZ, R100 ;  /* 0x000000ffff377224 */ /* 0x000fe200078e0064 */
[----:B---3--:R-:W-:Y:S01]  /*6200*/  SHF.R.U32.HI R2, RZ, 0x10, R16 ;  /* 0x00000010ff027819 */ /* 0x008fe20000011610 */
[----:B------:R-:W-:Y:S01]  /*6210*/  IMAD.MOV.U32 R101, RZ, RZ, R155 ;  /* 0x000000ffff657224 */ /* 0x000fe200078e009b */
[----:B------:R-:W-:Y:S01]  /*6220*/  HMMA.16816.F32 R72, R8, R44, R72 ;  /* 0x0000002c0848723c */ /* 0x000fe20000001848 */
[----:B------:R-:W-:-:S02]  /*6230*/  IMAD.MOV.U32 R100, RZ, RZ, R154 ;  /* 0x000000ffff647224 */ /* 0x000fc400078e009a */
[----:B------:R-:W-:Y:S02]  /*6240*/  IMAD.MOV.U32 R51, RZ, RZ, R153 ;  /* 0x000000ffff337224 */ /* 0x000fe400078e0099 */
[----:B------:R-:W-:Y:S01]  /*6250*/  IMAD.MOV.U32 R131, RZ, RZ, R152 ;  /* 0x000000ffff837224 */ /* 0x000fe200078e0098 */
[----:B-1----:R-:W-:Y:S02]  /*6260*/  SHF.R.U32.HI R7, RZ, 0x8, R0 ;  /* 0x00000008ff077819 */ /* 0x002fe40000011600 */
[----:B------:R-:W-:Y:S01]  /*6270*/  HMMA.16816.F32 R152, R8, R30, R60 ;  /* 0x0000001e0898723c */ /* 0x000fe2000000183c */
[----:B------:R-:W-:Y:S01]  /*6280*/  LOP3.LUT R17, R13, UR5, R6, 0x96, !PT ;  /* 0x000000050d117c12 */ /* 0x000fe2000f8e9606 */
[----:B------:R-:W-:Y:S01]  /*6290*/  HSET2.LE.AND R0, R32, R93, PT ;  /* 0x0000005d20007233 */ /* 0x000fe20003803000 */
[----:B------:R-:W-:-:S05]  /*62a0*/  LOP3.LUT R6, R2, 0xff, RZ, 0xc0, !PT ;  /* 0x000000ff02067812 */ /* 0x000fca00078ec0ff */
[----:B------:R-:W-:Y:S01]  /*62b0*/  HMMA.16816.F32 R64, R8, R46, R56 ;  /* 0x0000002e0840723c */ /* 0x000fe20000001838 */
[----:B------:R-:W-:-:S06]  /*62c0*/  F2FP.PACK_AB R2, R119, R120 ;  /* 0x000000787702723e */ /* 0x000fcc00000000ff */
[----:B------:R-:W-:Y:S01]  /*62d0*/  LOP3.LUT R9, R16, 0xff, RZ, 0xc0, !PT ;  /* 0x000000ff10097812 */ /* 0x000fe200078ec0ff */
[----:B------:R-:W-:-:S03]  /*62e0*/  FFMA.FTZ R8, R150, c[0x0][0x23c], -R3 ;  /* 0x00008f0096087a23 */ /* 0x000fc60000010803 */
[----:B------:R-:W-:Y:S01]  /*62f0*/  PRMT R9, R9, 0x5410, R7 ;  /* 0x0000541009097816 */ /* 0x000fe20000000007 */
[----:B------:R-:W-:Y:S01]  /*6300*/  FFMA.FTZ R7, R151, c[0x0][0x23c], -R3 ;  /* 0x00008f0097077a23 */ /* 0x000fe20000010803 */
[----:B------:R-:W-:Y:S01]  /*6310*/  SHF.R.U32.HI R10, RZ, 0x18, R16 ;  /* 0x00000018ff0a7819 */ /* 0x000fe20000011610 */
[----:B------:R-:W-:Y:S01]  /*6320*/  IMAD.MOV.U32 R48, RZ, RZ, R111 ;  /* 0x000000ffff307224 */ /* 0x000fe200078e006f */
[----:B------:R-:W-:Y:S01]  /*6330*/  LOP3.LUT R14, R0, R2, RZ, 0xc0, !PT ;  /* 0x00000002000e7212 */ /* 0x000fe200078ec0ff */
[----:B------:R-:W-:Y:S01]  /*6340*/  HSET2.LE.AND R0, R15, R93, PT ;  /* 0x0000005d0f007233 */ /* 0x000fe20003803000 */
[----:B------:R4:W-:Y:S01]  /*6350*/  MUFU.EX2 R111, R7 ;  /* 0x00000007006f7308 */ /* 0x0009e20000000800 */
[----:B------:R-:W-:Y:S01]  /*6360*/  IMAD.MOV.U32 R50, RZ, RZ, R113 ;  /* 0x000000ffff327224 */ /* 0x000fe200078e0071 */
[----:B------:R-:W-:-:S06]  /*6370*/  LOP3.LUT R19, R5, UR15, R12, 0x96, !PT ;  /* 0x0000000f05137c12 */ /* 0x000fcc000f8e960c */
[----:B------:R1:W-:Y:S01]  /*6380*/  MUFU.EX2 R113, R8 ;  /* 0x0000000800717308 */ /* 0x0003e20000000800 */
[----:B----4-:R-:W-:-:S04]  /*6390*/  F2FP.PACK_AB R7, R112, R114 ;  /* 0x000000727007723e */ /* 0x010fc800000000ff */
[----:B------:R-:W-:Y:S01]  /*63a0*/  LOP3.LUT R15, R0, R7, RZ, 0xc0, !PT ;  /* 0x00000007000f7212 */ /* 0x000fe200078ec0ff */
[----:B------:R-:W-:Y:S01]  /*63b0*/  FFMA.FTZ R0, R157, c[0x0][0x23c], -R3 ;  /* 0x00008f009d007a23 */ /* 0x000fe20000010803 */
[----:B-1----:R-:W-:Y:S01]  /*63c0*/  PRMT R8, R6, 0x5410, R10 ;  /* 0x0000541006087816 */ /* 0x002fe2000000000a */
[----:B------:R-:W-:Y:S01]  /*63d0*/  HSET2.LE.AND R6, R9, R93, PT ;  /* 0x0000005d09067233 */ /* 0x000fe20003803000 */
[----:B------:R-:W-:Y:S01]  /*63e0*/  F2FP.PACK_AB R9, R129, R139 ;  /* 0x0000008b8109723e */ /* 0x000fe200000000ff */
[----:B------:R-:W-:Y:S01]  /*63f0*/  IMAD.MOV.U32 R132, RZ, RZ, R109 ;  /* 0x000000ffff847224 */ /* 0x000fe200078e006d */
[----:B------:R-:W-:Y:S01]  /*6400*/  LOP3.LUT R34, R4, 0xffff, RZ, 0xc0, !PT ;  /* 0x0000ffff04227812 */ /* 0x000fe200078ec0ff */
[----:B------:R-:W-:Y:S01]  /*6410*/  IMAD.MOV.U32 R33, RZ, RZ, R96 ;  /* 0x000000ffff217224 */ /* 0x000fe200078e0060 */
[----:B------:R-:W-:Y:S01]  /*6420*/  LOP3.LUT R12, R6, R9, RZ, 0xc0, !PT ;  /* 0x00000009060c7212 */ /* 0x000fe200078ec0ff */
[----:B------:R-:W-:Y:S01]  /*6430*/  IMAD.WIDE.U32 R6, R36, -0x2daee0ad, RZ ;  /* 0xd2511f5324067825 */ /* 0x000fe200078e00ff */
[----:B------:R1:W-:Y:S01]  /*6440*/  MUFU.EX2 R109, R0 ;  /* 0x00000000006d7308 */ /* 0x0003e20000000800 */
[----:B------:R-:W-:-:S02]  /*6450*/  LOP3.LUT R38, R4, 0xff, RZ, 0xc0, !PT ;  /* 0x000000ff04267812 */ /* 0x000fc400078ec0ff */
[----:B------:R-:W-:Y:S01]  /*6460*/  IMAD.MOV.U32 R133, RZ, RZ, R37 ;  /* 0x000000ffff857224 */ /* 0x000fe200078e0025 */
[----:B------:R-:W-:Y:S01]  /*6470*/  SHF.R.U32.HI R37, RZ, 0x10, R4 ;  /* 0x00000010ff257819 */ /* 0x000fe20000011604 */
[----:B------:R-:W-:Y:S01]  /*6480*/  IMAD.MOV.U32 R96, RZ, RZ, R110 ;  /* 0x000000ffff607224 */ /* 0x000fe200078e006e */
[----:B------:R-:W-:Y:S01]  /*6490*/  SHF.R.U32.HI R36, RZ, 0x18, R4 ;  /* 0x00000018ff247819 */ /* 0x000fe20000011604 */
[----:B------:R-:W-:Y:S01]  /*64a0*/  IMAD.WIDE.U32 R4, R17, -0x2daee0ad, RZ ;  /* 0xd2511f5311047825 */ /* 0x000fe200078e00ff */
[----:B------:R-:W-:Y:S01]  /*64b0*/  HSET2.LE.AND R2, R8, R93, PT ;  /* 0x0000005d08027233 */ /* 0x000fe20003803000 */
[----:B------:R-:W-:Y:S02]  /*64c0*/  F2FP.PACK_AB R8, R115, R116 ;  /* 0x000000747308723e */ /* 0x000fe400000000ff */
[----:B------:R-:W-:Y:S02]  /*64d0*/  IMAD.MOV.U32 R157, RZ, RZ, R131 ;  /* 0x000000ffff9d7224 */ /* 0x000fe400078e0083 */
[----:B-1----:R-:W-:-:S02]  /*64e0*/  FFMA.FTZ R0, R146, c[0x0][0x23c], -R3 ;  /* 0x00008f0092007a23 */ /* 0x002fc40000010803 */
[----:B------:R-:W-:Y:S02]  /*64f0*/  IMAD.MOV.U32 R146, RZ, RZ, R51 ;  /* 0x000000ffff927224 */ /* 0x000fe400078e0033 */
[----:B------:R-:W-:Y:S02]  /*6500*/  IMAD.MOV.U32 R51, RZ, RZ, R55 ;  /* 0x000000ffff337224 */ /* 0x000fe400078e0037 */
[----:B------:R-:W-:Y:S02]  /*6510*/  IMAD.MOV.U32 R55, RZ, RZ, R95 ;  /* 0x000000ffff377224 */ /* 0x000fe400078e005f */
[----:B------:R-:W-:Y:S01]  /*6520*/  IMAD.MOV.U32 R95, RZ, RZ, R96 ;  /* 0x000000ffff5f7224 */ /* 0x000fe200078e0060 */
[----:B------:R-:W-:Y:S01]  /*6530*/  LOP3.LUT R23, R5, UR14, R18, 0x96, !PT ;  /* 0x0000000e05177c12 */ /* 0x000fe2000f8e9612 */
[----:B------:R-:W-:Y:S01]  /*6540*/  IMAD.MOV.U32 R131, RZ, RZ, R33 ;  /* 0x000000ffff837224 */ /* 0x000fe200078e0021 */
[C---:B------:R-:W-:Y:S01]  /*6550*/  LOP3.LUT R24, R4.reuse, 0xffff, RZ, 0xc0, !PT ;  /* 0x0000ffff04187812 */ /* 0x040fe200078ec0ff */
[----:B------:R-:W-:Y:S01]  /*6560*/  IMAD.MOV.U32 R96, RZ, RZ, R108 ;  /* 0x000000ffff607224 */ /* 0x000fe200078e006c */
[----:B------:R-:W-:Y:S01]  /*6570*/  LOP3.LUT R35, R4, 0xff, RZ, 0xc0, !PT ;  /* 0x000000ff04237812 */ /* 0x000fe200078ec0ff */
[----:B------:R1:W-:Y:S01]  /*6580*/  MUFU.EX2 R108, R0 ;  /* 0x00000000006c7308 */ /* 0x0003e20000000800 */
[----:B------:R-:W-:-:S02]  /*6590*/  SHF.R.U32.HI R32, RZ, 0x10, R4 ;  /* 0x00000010ff207819 */ /* 0x000fc40000011604 */
[----:B------:R-:W-:Y:S01]  /*65a0*/  SHF.R.U32.HI R27, RZ, 0x18, R4 ;  /* 0x00000018ff1b7819 */ /* 0x000fe20000011604 */
[----:B------:R-:W-:Y:S01]  /*65b0*/  IMAD.WIDE.U32 R4, R54, -0x2daee0ad, RZ ;  /* 0xd2511f5336047825 */ /* 0x000fe200078e00ff */
[----:B------:R-:W-:-:S03]  /*65c0*/  LOP3.LUT R13, R2, R8, RZ, 0xc0, !PT ;  /* 0x00000008020d7212 */ /* 0x000fc600078ec0ff */
[----:B------:R-:W-:Y:S02]  /*65d0*/  IMAD.MOV.U32 R192, RZ, RZ, R131 ;  /* 0x000000ffffc07224 */ /* 0x000fe400078e0083 */
[----:B------:R-:W-:Y:S02]  /*65e0*/  IMAD.MOV.U32 R131, RZ, RZ, R107 ;  /* 0x000000ffff837224 */ /* 0x000fe400078e006b */
[--C-:B------:R-:W-:Y:S02]  /*65f0*/  FFMA.FTZ R2, R159, c[0x0][0x23c], -R3.reuse ;  /* 0x00008f009f027a23 */ /* 0x100fe40000010803 */
[----:B-1----:R-:W-:-:S04]  /*6600*/  FFMA.FTZ R0, R147, c[0x0][0x23c], -R3 ;  /* 0x00008f0093007a23 */ /* 0x002fc80000010803 */
[----:B------:R1:W-:Y:S01]  /*6610*/  MUFU.EX2 R107, R0 ;  /* 0x00000000006b7308 */ /* 0x0003e20000000800 */
[----:B------:R-:W-:Y:S01]  /*6620*/  IMAD.MOV.U32 R151, RZ, RZ, R106 ;  /* 0x000000ffff977224 */ /* 0x000fe200078e006a */
[----:B------:R-:W-:Y:S01]  /*6630*/  LOP3.LUT R11, R7, UR14, R26, 0x96, !PT ;  /* 0x0000000e070b7c12 */ /* 0x000fe2000f8e961a */
[----:B------:R-:W-:Y:S01]  /*6640*/  FFMA.FTZ R10, R158, c[0x0][0x23c], -R3 ;  /* 0x00008f009e0a7a23 */ /* 0x000fe20000010803 */
[----:B------:R-:W-:Y:S01]  /*6650*/  HMMA.16816.F32 R80, R12, R28, R80 ;  /* 0x0000001c0c50723c */ /* 0x000fe20000001850 */
[C---:B------:R-:W-:Y:S02]  /*6660*/  LOP3.LUT R25, R6.reuse, 0xffff, RZ, 0xc0, !PT ;  /* 0x0000ffff06197812 */ /* 0x040fe400078ec0ff */
[--C-:B------:R-:W-:Y:S01]  /*6670*/  SHF.R.U32.HI R26, RZ, 0x10, R6.reuse ;  /* 0x00000010ff1a7819 */ /* 0x100fe20000011606 */
[----:B------:R2:W-:Y:S01]  /*6680*/  MUFU.EX2 R106, R2 ;  /* 0x00000002006a7308 */ /* 0x0005e20000000800 */
[----:B------:R-:W-:Y:S02]  /*6690*/  SHF.R.U32.HI R33, RZ, 0x18, R6 ;  /* 0x00000018ff217819 */ /* 0x000fe40000011606 */
[----:B------:R-:W-:-:S02]  /*66a0*/  LOP3.LUT R29, R6, 0xff, RZ, 0xc0, !PT ;  /* 0x000000ff061d7812 */ /* 0x000fc400078ec0ff */
[----:B-1----:R-:W-:-:S03]  /*66b0*/  LOP3.LUT R0, R5, UR10, R92, 0x96, !PT ;  /* 0x0000000a05007c12 */ /* 0x002fc6000f8e965c */
[----:B------:R1:W-:Y:S01]  /*66c0*/  MUFU.EX2 R110, R10 ;  /* 0x0000000a006e7308 */ /* 0x0003e20000000800 */
[----:B------:R-:W-:Y:S02]  /*66d0*/  IMAD.MOV.U32 R160, RZ, RZ, R105 ;  /* 0x000000ffffa07224 */ /* 0x000fe400078e0069 */
[----:B------:R-:W-:-:S04]  /*66e0*/  IMAD.WIDE.U32 R6, R0, -0x326172a9, RZ ;  /* 0xcd9e8d5700067825 */ /* 0x000fc800078e00ff */
[--C-:B--2---:R-:W-:Y:S02]  /*66f0*/  FFMA.FTZ R2, R161, c[0x0][0x23c], -R3.reuse ;  /* 0x00008f00a1027a23 */ /* 0x104fe40000010803 */
[--C-:B------:R-:W-:Y:S02]  /*6700*/  FFMA.FTZ R5, R145, c[0x0][0x23c], -R3.reuse ;  /* 0x00008f0091057a23 */ /* 0x100fe40000010803 */
[----:B------:R2:W-:Y:S01]  /*6710*/  MUFU.EX2 R105, R2 ;  /* 0x0000000200697308 */ /* 0x0005e20000000800 */
[----:B------:R-:W-:Y:S01]  /*6720*/  LOP3.LUT R0, R7, UR9, R52, 0x96, !PT ;  /* 0x0000000907007c12 */ /* 0x000fe2000f8e9634 */
[----:B-1----:R-:W-:-:S04]  /*6730*/  FFMA.FTZ R10, R144, c[0x0][0x23c], -R3 ;  /* 0x00008f00900a7a23 */ /* 0x002fc80000010803 */
[----:B------:R-:W-:-:S04]  /*6740*/  IMAD.WIDE.U32 R8, R0, -0x2daee0ad, RZ ;  /* 0xd2511f5300087825 */ /* 0x000fc800078e00ff */
[----:B--2---:R-:W-:-:S05]  /*6750*/  IMAD.WIDE.U32 R2, R43, -0x2daee0ad, RZ ;  /* 0xd2511f532b027825 */ /* 0x004fca00078e00ff */
[----:B------:R-:W-:Y:S01]  /*6760*/  LOP3.LUT R3, R3, UR8, R4, 0x96, !PT ;  /* 0x0000000803037c12 */ /* 0x000fe2000f8e9604 */
[----:B------:R-:W-:Y:S02]  /*6770*/  IMAD.MOV.U32 R150, RZ, RZ, R104 ;  /* 0x000000ffff967224 */ /* 0x000fe400078e0068 */
[----:B------:R1:W-:Y:S01]  /*6780*/  MUFU.EX2 R104, R5 ;  /* 0x0000000500687308 */ /* 0x0003e20000000800 */
[----:B------:R-:W-:Y:S01]  /*6790*/  LOP3.LUT R2, R9, UR6, R2, 0x96, !PT ;  /* 0x0000000609027c12 */ /* 0x000fe2000f8e9602 */
[----:B------:R-:W-:Y:S02]  /*67a0*/  FFMA.FTZ R0, R170, c[0x0][0x23c], -R20 ;  /* 0x00008f00aa007a23 */ /* 0x000fe40000010814 */
[----:B------:R-:W-:-:S04]  /*67b0*/  IMAD.MOV.U32 R162, RZ, RZ, R103 ;  /* 0x000000ffffa27224 */ /* 0x000fc800078e0067 */
[----:B------:R2:W-:Y:S01]  /*67c0*/  MUFU.EX2 R103, R0 ;  /* 0x0000000000677308 */ /* 0x0005e20000000800 */
[----:B-1----:R-:W-:-:S05]  /*67d0*/  IMAD.WIDE.U32 R4, R3, -0x326172a9, RZ ;  /* 0xcd9e8d5703047825 */ /* 0x002fca00078e00ff */
[----:B------:R-:W-:Y:S01]  /*67e0*/  LOP3.LUT R5, R5, UR7, R6, 0x96, !PT ;  /* 0x0000000705057c12 */ /* 0x000fe2000f8e9606 */
[----:B------:R-:W-:-:S04]  /*67f0*/  IMAD.WIDE.U32 R6, R2, -0x326172a9, RZ ;  /* 0xcd9e8d5702067825 */ /* 0x000fc800078e00ff */
[----:B--2---:R-:W-:Y:S02]  /*6800*/  FFMA.FTZ R0, R171, c[0x0][0x23c], -R20 ;  /* 0x00008f00ab007a23 */ /* 0x004fe40000010814 */
[----:B------:R-:W-:Y:S01]  /*6810*/  IMAD.WIDE.U32 R2, R39, -0x2daee0ad, RZ ;  /* 0xd2511f5327027825 */ /* 0x000fe200078e00ff */
[----:B------:R-:W-:-:S03]  /*6820*/  LOP3.LUT R9, R7, UR5, R4, 0x96, !PT ;  /* 0x0000000507097c12 */ /* 0x000fc6000f8e9604 */
[----:B------:R-:W-:Y:S02]  /*6830*/  IMAD.MOV.U32 R148, RZ, RZ, R102 ;  /* 0x000000ffff947224 */ /* 0x000fe400078e0066 */
[----:B------:R-:W-:Y:S01]  /*6840*/  IMAD.MOV.U32 R161, RZ, RZ, R237 ;  /* 0x000000ffffa17224 */ /* 0x000fe200078e00ed */
[----:B------:R1:W-:Y:S01]  /*6850*/  MUFU.EX2 R102, R0 ;  /* 0x0000000000667308 */ /* 0x0003e20000000800 */
[----:B------:R-:W-:Y:S01]  /*6860*/  IMAD.WIDE.U32 R4, R5, -0x2daee0ad, RZ ;  /* 0xd2511f5305047825 */ /* 0x000fe200078e00ff */
[----:B------:R-:W-:Y:S06]  /*6870*/  HMMA.16816.F32 R60, R12, R30, R84 ;  /* 0x0000001e0c3c723c */ /* 0x000fec0000001854 */
[----:B------:R2:W-:Y:S01]  /*6880*/  MUFU.EX2 R237, R10 ;  /* 0x0000000a00ed7308 */ /* 0x0005e20000000800 */
[----:B------:R-:W-:Y:S01]  /*6890*/  IMAD.MOV.U32 R79, RZ, RZ, R101 ;  /* 0x000000ffff4f7224 */ /* 0x000fe200078e0065 */
[----:B------:R-:W-:-:S02]  /*68a0*/  LOP3.LUT R18, R2, 0xff, RZ, 0xc0, !PT ;  /* 0x000000ff02127812 */ /* 0x000fc400078ec0ff */
[----:B-1----:R-:W-:Y:S02]  /*68b0*/  LOP3.LUT R0, R3, UR14, R40, 0x96, !PT ;  /* 0x0000000e03007c12 */ /* 0x002fe4000f8e9628 */
[----:B------:R-:W-:Y:S02]  /*68c0*/  SHF.R.U32.HI R28, RZ, 0x10, R2 ;  /* 0x00000010ff1c7819 */ /* 0x000fe40000011602 */
[----:B--2---:R-:W-:Y:S01]  /*68d0*/  LOP3.LUT R10, R2, 0xffff, RZ, 0xc0, !PT ;  /* 0x0000ffff020a7812 */ /* 0x004fe200078ec0ff */
[----:B------:R-:W-:Y:S01]  /*68e0*/  FFMA.FTZ R3, R168, c[0x0][0x23c], -R20 ;  /* 0x00008f00a8037a23 */ /* 0x000fe20000010814 */
[----:B------:R-:W-:-:S03]  /*68f0*/  SHF.R.U32.HI R30, RZ, 0x18, R2 ;  /* 0x00000018ff1e7819 */ /* 0x000fc60000011602 */
[----:B------:R1:W-:Y:S01]  /*6900*/  MUFU.EX2 R101, R3 ;  /* 0x0000000300657308 */ /* 0x0003e20000000800 */
[----:B------:R-:W-:Y:S01]  /*6910*/  LOP3.LUT R5, R5, UR4, R8, 0x96, !PT ;  /* 0x0000000405057c12 */ /* 0x000fe2000f8e9608 */
[----:B------:R-:W-:Y:S02]  /*6920*/  IMAD.MOV.U32 R147, RZ, RZ, R132 ;  /* 0x000000ffff937224 */ /* 0x000fe400078e0084 */
[----:B------:R-:W-:Y:S02]  /*6930*/  IMAD.MOV.U32 R193, RZ, RZ, R133 ;  /* 0x000000ffffc17224 */ /* 0x000fe400078e0085 */
[----:B------:R-:W-:Y:S02]  /*6940*/  IMAD.MOV.U32 R135, RZ, RZ, R48 ;  /* 0x000000ffff877224 */ /* 0x000fe400078e0030 */
[----:B------:R-:W-:Y:S02]  /*6950*/  IMAD.MOV.U32 R132, RZ, RZ, R49 ;  /* 0x000000ffff847224 */ /* 0x000fe400078e0031 */
[----:B------:R-:W-:-:S02]  /*6960*/  IMAD.MOV.U32 R133, RZ, RZ, R50 ;  /* 0x000000ffff857224 */ /* 0x000fc400078e0032 */
[----:B-1----:R-:W-:-:S05]  /*6970*/  IMAD.WIDE.U32 R2, R9, -0x2daee0ad, RZ ;  /* 0xd2511f5309027825 */ /* 0x002fca00078e00ff */
[----:B------:R-:W-:Y:S02]  /*6980*/  LOP3.LUT R17, R3, UR14, R4, 0x96, !PT ;  /* 0x0000000e03117c12 */ /* 0x000fe4000f8e9604 */
[C---:B------:R-:W-:Y:S02]  /*6990*/  LOP3.LUT R39, R2.reuse, 0xffff, RZ, 0xc0, !PT ;  /* 0x0000ffff02277812 */ /* 0x040fe400078ec0ff */
[----:B------:R-:W-:Y:S02]  /*69a0*/  LOP3.LUT R49, R2, 0xff, RZ, 0xc0, !PT ;  /* 0x000000ff02317812 */ /* 0x000fe400078ec0ff */
[--C-:B------:R-:W-:Y:S02]  /*69b0*/  SHF.R.U32.HI R48, RZ, 0x10, R2.reuse ;  /* 0x00000010ff307819 */ /* 0x100fe40000011602 */
[----:B------:R-:W-:Y:S01]  /*69c0*/  SHF.R.U32.HI R50, RZ, 0x18, R2 ;  /* 0x00000018ff327819 */ /* 0x000fe20000011602 */
[----:B------:R-:W-:-:S04]  /*69d0*/  IMAD.WIDE.U32 R2, R5, -0x326172a9, RZ ;  /* 0xcd9e8d5705027825 */ /* 0x000fc800078e00ff */
[----:B------:R-:W-:Y:S01]  /*69e0*/  IMAD.MOV.U32 R54, RZ, RZ, R51 ;  /* 0x000000ffff367224 */ /* 0x000fe200078e0033 */
[----:B------:R-:W-:Y:S01]  /*69f0*/  LOP3.LUT R16, R3, UR15, R6, 0x96, !PT ;  /* 0x0000000f03107c12 */ /* 0x000fe2000f8e9606 */
[----:B------:R-:W-:Y:S01]  /*6a00*/  FFMA.FTZ R4, R163, c[0x0][0x23c], -R20 ;  /* 0x00008f00a3047a23 */ /* 0x000fe20000010814 */
[----:B------:R-:W-:Y:S01]  /*6a10*/  LOP3.LUT R51, R2, 0xffff, RZ, 0xc0, !PT ;  /* 0x0000ffff02337812 */ /* 0x000fe200078ec0ff */
[----:B------:R-:W-:Y:S01]  /*6a20*/  FFMA.FTZ R3, R196, c[0x0][0x23c], -R22 ;  /* 0x00008f00c4037a23 */ /* 0x000fe20000010816 */
[----:B------:R-:W-:Y:S02]  /*6a30*/  LOP3.LUT R58, R2, 0xff, RZ, 0xc0, !PT ;  /* 0x000000ff023a7812 */ /* 0x000fe400078ec0ff */
[--C-:B------:R-:W-:Y:S02]  /*6a40*/  SHF.R.U32.HI R56, RZ, 0x10, R2.reuse ;  /* 0x00000010ff387819 */ /* 0x100fe40000011602 */
[----:B------:R-:W-:Y:S02]  /*6a50*/  SHF.R.U32.HI R57, RZ, 0x18, R2 ;  /* 0x00000018ff397819 */ /* 0x000fe40000011602 */
[----:B------:R-:W-:Y:S01]  /*6a60*/  SHF.R.U32.HI R2, RZ, 0x8, R34 ;  /* 0x00000008ff027819 */ /* 0x000fe20000011622 */
[----:B------:R-:W-:-:S02]  /*6a70*/  IMAD.MOV.U32 R158, RZ, RZ, R96 ;  /* 0x000000ffff9e7224 */ /* 0x000fc400078e0060 */
[----:B------:R-:W-:Y:S01]  /*6a80*/  IMAD.MOV.U32 R156, RZ, RZ, R99 ;  /* 0x000000ffff9c7224 */ /* 0x000fe200078e0063 */
[----:B------:R1:W-:Y:S01]  /*6a90*/  MUFU.EX2 R96, R3 ;  /* 0x0000000300607308 */ /* 0x0003e20000000800 */
[----:B------:R-:W-:Y:S02]  /*6aa0*/  PRMT R38, R38, 0x5410, R2 ;  /* 0x0000541026267816 */ /* 0x000fe40000000002 */
[----:B------:R-:W-:Y:S01]  /*6ab0*/  LOP3.LUT R2, R37, 0xff, RZ, 0xc0, !PT ;  /* 0x000000ff25027812 */ /* 0x000fe200078ec0ff */
[----:B------:R-:W-:-:S04]  /*6ac0*/  IMAD.MOV.U32 R92, RZ, RZ, R95 ;  /* 0x000000ffff5c7224 */ /* 0x000fc800078e005f */
[----:B------:R2:W-:Y:S01]  /*6ad0*/  MUFU.EX2 R99, R4 ;  /* 0x0000000400637308 */ /* 0x0005e20000000800 */
[----:B------:R-:W-:Y:S01]  /*6ae0*/  IMAD.MOV.U32 R59, RZ, RZ, R98 ;  /* 0x000000ffff3b7224 */ /* 0x000fe200078e0062 */
[----:B------:R-:W-:Y:S01]  /*6af0*/  PRMT R37, R2, 0x5410, R36 ;  /* 0x0000541002257816 */ /* 0x000fe20000000024 */
[----:B-1----:R-:W-:Y:S01]  /*6b00*/  FFMA.FTZ R3, R176, c[0x0][0x23c], -R22 ;  /* 0x00008f00b0037a23 */ /* 0x002fe20000010816 */
[----:B------:R-:W-:-:S04]  /*6b10*/  LOP3.LUT R2, R26, 0xff, RZ, 0xc0, !PT ;  /* 0x000000ff1a027812 */ /* 0x000fc800078ec0ff */
[----:B------:R1:W-:Y:S01]  /*6b20*/  MUFU.EX2 R95, R3 ;  /* 0x00000003005f7308 */ /* 0x0003e20000000800 */
[----:B--2---:R-:W-:-:S07]  /*6b30*/  FFMA.FTZ R4, R195, c[0x0][0x23c], -R22 ;  /* 0x00008f00c3047a23 */ /* 0x004fce0000010816 */
[----:B------:R2:W-:Y:S01]  /*6b40*/  MUFU.EX2 R98, R4 ;  /* 0x0000000400627308 */ /* 0x0005e20000000800 */
[----:B------:R-:W-:Y:S02]  /*6b50*/  IMAD.MOV.U32 R159, RZ, RZ, R55 ;  /* 0x000000ffff9f7224 */ /* 0x000fe400078e0037 */
[----:B------:R-:W-:Y:S01]  /*6b60*/  IMAD.MOV.U32 R149, RZ, RZ, R97 ;  /* 0x000000ffff957224 */ /* 0x000fe200078e0061 */
[----:B-1----:R-:W-:Y:S02]  /*6b70*/  SHF.R.U32.HI R3, RZ, 0x8, R25 ;  /* 0x00000008ff037819 */ /* 0x002fe40000011619 */
[----:B------:R-:W-:Y:S02]  /*6b80*/  PRMT R31, R2, 0x5410, R33 ;  /* 0x00005410021f7816 */ /* 0x000fe40000000021 */
[----:B------:R-:W-:Y:S01]  /*6b90*/  PRMT R29, R29, 0x5410, R3 ;  /* 0x000054101d1d7816 */ /* 0x000fe20000000003 */
[----:B--2---:R-:W-:Y:S01]  /*6ba0*/  FFMA.FTZ R4, R194, c[0x0][0x23c], -R22 ;  /* 0x00008f00c2047a23 */ /* 0x004fe20000010816 */
[----:B------:R-:W-:-:S03]  /*6bb0*/  SHF.R.U32.HI R3, RZ, 0x8, R24 ;  /* 0x00000008ff037819 */ /* 0x000fc60000011618 */
[----:B------:R1:W2:Y:S01]  /*6bc0*/  MUFU.EX2 R97, R4 ;  /* 0x0000000400617308 */ /* 0x0002a20000000800 */
[----:B------:R-:W-:Y:S01]  /*6bd0*/  LOP3.LUT R2, R32, 0xff, RZ, 0xc0, !PT ;  /* 0x000000ff20027812 */ /* 0x000fe200078ec0ff */
[----:B------:R-:W-:Y:S02]  /*6be0*/  IMAD.MOV.U32 R53, RZ, RZ, R159 ;  /* 0x000000ffff357224 */ /* 0x000fe400078e009f */
[----:B------:R-:W-:Y:S02]  /*6bf0*/  IMAD.MOV.U32 R145, RZ, RZ, R147 ;  /* 0x000000ffff917224 */ /* 0x000fe400078e0093 */
[----:B------:R-:W-:Y:S02]  /*6c00*/  IMAD.MOV.U32 R159, RZ, RZ, R157 ;  /* 0x000000ffff9f7224 */ /* 0x000fe400078e009d */
[----:B------:R-:W-:Y:S01]  /*6c10*/  IMAD.MOV.U32 R147, RZ, RZ, R78 ;  /* 0x000000ffff937224 */ /* 0x000fe200078e004e */
[----:B------:R-:W-:Y:S01]  /*6c20*/  PRMT R78, R35, 0x5410, R3 ;  /* 0x00005410234e7816 */ /* 0x000fe20000000003 */
[----:B------:R-:W-:Y:S01]  /*6c30*/  IMAD.MOV.U32 R157, RZ, RZ, R77 ;  /* 0x000000ffff9d7224 */ /* 0x000fe200078e004d */
[----:B------:R-:W-:Y:S01]  /*6c40*/  PRMT R77, R2, 0x5410, R27 ;  /* 0x00005410024d7816 */ /* 0x000fe2000000001b */
[----:B-1----:R-:W-:Y:S01]  /*6c50*/  FFMA.FTZ R4, R197, c[0x0][0x23c], -R21 ;  /* 0x00008f00c5047a23 */ /* 0x002fe20000010815 */
[----:B------:R-:W-:Y:S01]  /*6c60*/  LOP3.LUT R2, R0, 0xffff, RZ, 0xc0, !PT ;  /* 0x0000ffff00027812 */ /* 0x000fe200078ec0ff */
[----:B------:R-:W-:Y:S01]  /*6c70*/  IMAD.MOV.U32 R197, RZ, RZ, R161 ;  /* 0x000000ffffc57224 */ /* 0x000fe200078e00a1 */
[----:B------:R-:W-:Y:S01]  /*6c80*/  SHF.R.U32.HI R5, RZ, 0x8, R10 ;  /* 0x00000008ff057819 */ /* 0x000fe2000001160a */
[----:B------:R-:W-:Y:S01]  /*6c90*/  IMAD.MOV.U32 R161, RZ, RZ, R146 ;  /* 0x000000ffffa17224 */ /* 0x000fe200078e0092 */
[----:B------:R-:W1:Y:S01]  /*6ca0*/  LDSM.16.MT88.4 R24, [R204+0x5400] ;  /* 0x00540000cc18783b */ /* 0x000e620000004200 */
[----:B------:R-:W-:-:S02]  /*6cb0*/  IMAD.MOV.U32 R146, RZ, RZ, R94 ;  /* 0x000000ffff927224 */ /* 0x000fc400078e005e */
[----:B------:R3:W-:Y:S01]  /*6cc0*/  MUFU.EX2 R94, R4 ;  /* 0x00000004005e7308 */ /* 0x0007e20000000800 */
[----:B------:R-:W-:Y:S01]  /*6cd0*/  FFMA.FTZ R3, R177, c[0x0][0x23c], -R21 ;  /* 0x00008f00b1037a23 */ /* 0x000fe20000010815 */
[----:B------:R-:W4:Y:S01]  /*6ce0*/  LDSM.16.MT88.4 R32, [R205+0x5400] ;  /* 0x00540000cd20783b */ /* 0x000f220000004200 */
[----:B------:R-:W-:Y:S02]  /*6cf0*/  IMAD.MOV.U32 R52, RZ, RZ, R92 ;  /* 0x000000ffff347224 */ /* 0x000fe400078e005c */
[----:B------:R-:W-:-:S03]  /*6d00*/  IMAD.MOV.U32 R144, RZ, RZ, R54 ;  /* 0x000000ffff907224 */ /* 0x000fc600078e0036 */
[----:B------:R2:W-:Y:S01]  /*6d10*/  MUFU.EX2 R87, R3 ;  /* 0x0000000300577308 */ /* 0x0005e20000000800 */
[----:B------:R-:W-:Y:S02]  /*6d20*/  IMAD.MOV.U32 R54, RZ, RZ, R42 ;  /* 0x000000ffff367224 */ /* 0x000fe400078e002a */
[----:B---3--:R-:W-:-:S05]  /*6d30*/  FFMA.FTZ R4, R198, c[0x0][0x23c], -R21 ;  /* 0x00008f00c6047a23 */ /* 0x008fca0000010815 */
[----:B------:R3:W1:Y:S01]  /*6d40*/  MUFU.EX2 R92, R4 ;  /* 0x00000004005c7308 */ /* 0x0006620000000800 */
[----:B------:R-:W-:Y:S01]  /*6d50*/  HMMA.16816.F32 R40, R12, R44, R88 ;  /* 0x0000002c0c28723c */ /* 0x000fe20000001858 */
[----:B--2---:R-:W-:Y:S02]  /*6d60*/  SHF.R.U32.HI R3, RZ, 0x8, R2 ;  /* 0x00000008ff037819 */ /* 0x004fe40000011602 */
[----:B------:R-:W-:Y:S01]  /*6d70*/  LOP3.LUT R2, R0, 0xff, RZ, 0xc0, !PT ;  /* 0x000000ff00027812 */ /* 0x000fe200078ec0ff */
[----:B---3--:R-:W-:-:S04]  /*6d80*/  FFMA.FTZ R4, R179, c[0x0][0x23c], -R21 ;  /* 0x00008f00b3047a23 */ /* 0x008fc80000010815 */
[----:B------:R2:W3:Y:S01]  /*6d90*/  MUFU.EX2 R88, R4 ;  /* 0x0000000400587308 */ /* 0x0004e20000000800 */
[----:B------:R-:W-:Y:S01]  /*6da0*/  PRMT R8, R18, 0x5410, R5 ;  /* 0x0000541012087816 */ /* 0x000fe20000000005 */
[----:B------:R-:W-:Y:S01]  /*6db0*/  FFMA.FTZ R7, R169, c[0x0][0x23c], -R20 ;  /* 0x00008f00a9077a23 */ /* 0x000fe20000010814 */
[----:B------:R-:W-:Y:S01]  /*6dc0*/  SHF.R.U32.HI R5, RZ, 0x18, R0 ;  /* 0x00000018ff057819 */ /* 0x000fe20000011600 */
[----:B------:R-:W-:Y:S01]  /*6dd0*/  IMAD.MOV.U32 R55, RZ, RZ, R100 ;  /* 0x000000ffff377224 */ /* 0x000fe200078e0064 */
[----:B--2---:R-:W-:Y:S01]  /*6de0*/  PRMT R4, R2, 0x5410, R3 ;  /* 0x0000541002047816 */ /* 0x004fe20000000003 */
[----:B------:R-:W-:Y:S01]  /*6df0*/  FFMA.FTZ R3, R178, c[0x0][0x23c], -R20 ;  /* 0x00008f00b2037a23 */ /* 0x000fe20000010814 */
[----:B------:R-:W-:-:S03]  /*6e00*/  SHF.R.U32.HI R2, RZ, 0x10, R0 ;  /* 0x00000010ff027819 */ /* 0x000fc60000011600 */
[----:B------:R2:W-:Y:S01]  /*6e10*/  MUFU.EX2 R86, R3 ;  /* 0x0000000300567308 */ /* 0x0005e20000000800 */
[----:B------:R-:W-:-:S07]  /*6e20*/  HSET2.LE.AND R0, R4, R93, PT ;  /* 0x0000005d04007233 */ /* 0x000fce0003803000 */
[----:B------:R1:W1:Y:S01]  /*6e30*/  MUFU.EX2 R100, R7 ;  /* 0x0000000700647308 */ /* 0x0002620000000800 */
[----:B--2---:R-:W-:Y:S02]  /*6e40*/  LOP3.LUT R3, R2, 0xff, RZ, 0xc0, !PT ;  /* 0x000000ff02037812 */ /* 0x004fe400078ec0ff */
[----:B------:R-:W-:Y:S02]  /*6e50*/  F2FP.PACK_AB R2, R97, R98 ;  /* 0x000000626102723e */ /* 0x000fe400000000ff */
[----:B------:R-:W-:Y:S02]  /*6e60*/  PRMT R5, R3, 0x5410, R5 ;  /* 0x0000541003057816 */ /* 0x000fe40000000005 */
[----:B-1----:R-:W-:Y:S02]  /*6e70*/  LOP3.LUT R7, R28, 0xff, RZ, 0xc0, !PT ;  /* 0x000000ff1c077812 */ /* 0x002fe400078ec0ff */
[----:B------:R-:W-:Y:S01]  /*6e80*/  LOP3.LUT R4, R0, R2, RZ, 0xc0, !PT ;  /* 0x0000000200047212 */ /* 0x000fe200078ec0ff */
[--C-:B------:R-:W-:Y:S01]  /*6e90*/  HSET2.LE.AND R0, R5, R93.reuse, PT ;  /* 0x0000005d05007233 */ /* 0x100fe20003803000 */
[----:B------:R-:W-:Y:S01]  /*6ea0*/  PRMT R7, R7, 0x5410, R30 ;  /* 0x0000541007077816 */ /* 0x000fe2000000001e */
[--C-:B------:R-:W-:Y:S01]  /*6eb0*/  FFMA.FTZ R5, R165, c[0x0][0x23c], -R20.reuse ;  /* 0x00008f00a5057a23 */ /* 0x100fe20000010814 */
[----:B------:R-:W-:Y:S01]  /*6ec0*/  F2FP.PACK_AB R2, R92, R94 ;  /* 0x0000005e5c02723e */ /* 0x000fe200000000ff */
[----:B------:R-:W-:Y:S01]  /*6ed0*/  FFMA.FTZ R6, R164, c[0x0][0x23c], -R20 ;  /* 0x00008f00a4067a23 */ /* 0x000fe20000010814 */
[--C-:B------:R-:W-:Y:S01]  /*6ee0*/  HSET2.LE.AND R3, R8, R93.reuse, PT ;  /* 0x0000005d08037233 */ /* 0x100fe20003803000 */
[----:B------:R1:W-:Y:S01]  /*6ef0*/  MUFU.EX2 R84, R5 ;  /* 0x0000000500547308 */ /* 0x0003e20000000800 */
[----:B------:R-:W-:Y:S01]  /*6f00*/  HSET2.LE.AND R7, R7, R93, PT ;  /* 0x0000005d07077233 */ /* 0x000fe20003803000 */
[----:B---3--:R-:W-:Y:S01]  /*6f10*/  F2FP.PACK_AB R8, R88, R87 ;  /* 0x000000575808723e */ /* 0x008fe200000000ff */
[----:B------:R-:W-:-:S02]  /*6f20*/  IMAD.MOV.U32 R198, RZ, RZ, R148 ;  /* 0x000000ffffc67224 */ /* 0x000fc400078e0094 */
[----:B------:R-:W-:Y:S01]  /*6f30*/  IMAD.MOV.U32 R148, RZ, RZ, R79 ;  /* 0x000000ffff947224 */ /* 0x000fe200078e004f */
[----:B------:R-:W-:Y:S02]  /*6f40*/  LOP3.LUT R7, R7, R8, RZ, 0xc0, !PT ;  /* 0x0000000807077212 */ /* 0x000fe400078ec0ff */
[----:B------:R2:W-:Y:S01]  /*6f50*/  MUFU.EX2 R85, R6 ;  /* 0x0000000600557308 */ /* 0x0005e20000000800 */
[C---:B------:R-:W-:Y:S02]  /*6f60*/  LOP3.LUT R8, R11.reuse, 0xff, RZ, 0xc0, !PT ;  /* 0x000000ff0b087812 */ /* 0x040fe400078ec0ff */
[----:B-1----:R-:W-:Y:S01]  /*6f70*/  LOP3.LUT R5, R0, R2, RZ, 0xc0, !PT ;  /* 0x0000000200057212 */ /* 0x002fe200078ec0ff */
[----:B------:R-:W-:Y:S01]  /*6f80*/  FFMA.FTZ R2, R180, c[0x0][0x23c], -R22 ;  /* 0x00008f00b4027a23 */ /* 0x000fe20000010816 */
[----:B------:R-:W-:-:S03]  /*6f90*/  LOP3.LUT R0, R11, 0xffff, RZ, 0xc0, !PT ;  /* 0x0000ffff0b007812 */ /* 0x000fc600078ec0ff */
[----:B------:R1:W-:Y:S01]  /*6fa0*/  MUFU.EX2 R79, R2 ;  /* 0x00000002004f7308 */ /* 0x0003e20000000800 */
[----:B------:R-:W-:Y:S02]  /*6fb0*/  SHF.R.U32.HI R0, RZ, 0x8, R0 ;  /* 0x00000008ff007819 */ /* 0x000fe40000011600 */
[----:B--2---:R-:W-:Y:S01]  /*6fc0*/  F2FP.PACK_AB R6, R95, R96 ;  /* 0x000000605f06723e */ /* 0x004fe200000000ff */
[----:B------:R-:W-:Y:S01]  /*6fd0*/  HMMA.16816.F32 R44, R12, R46, R68 ;  /* 0x0000002e0c2c723c */ /* 0x000fe20000001844 */
[--C-:B------:R-:W-:Y:S02]  /*6fe0*/  SHF.R.U32.HI R9, RZ, 0x18, R11.reuse ;  /* 0x00000018ff097819 */ /* 0x100fe4000001160b */
[----:B------:R-:W-:Y:S02]  /*6ff0*/  LOP3.LUT R6, R3, R6, RZ, 0xc0, !PT ;  /* 0x0000000603067212 */ /* 0x000fe400078ec0ff */
[----:B------:R-:W-:Y:S02]  /*7000*/  SHF.R.U32.HI R3, RZ, 0x10, R11 ;  /* 0x00000010ff037819 */ /* 0x000fe4000001160b */
[----:B------:R-:W-:Y:S01]  /*7010*/  PRMT R11, R8, 0x5410, R0 ;  /* 0x00005410080b7816 */ /* 0x000fe20000000000 */
[----:B------:R-:W-:Y:S01]  /*7020*/  HSET2.LE.AND R0, R29, R93, PT ;  /* 0x0000005d1d007233 */ /* 0x000fe20003803000 */
[----:B-1----:R-:W-:Y:S01]  /*7030*/  FFMA.FTZ R2, R181, c[0x0][0x23c], -R22 ;  /* 0x00008f00b5027a23 */ /* 0x002fe20000010816 */
[----:B------:R-:W-:-:S03]  /*7040*/  LOP3.LUT R3, R3, 0xff, RZ, 0xc0, !PT ;  /* 0x000000ff03037812 */ /* 0x000fc600078ec0ff */
[----:B------:R1:W-:Y:S01]  /*7050*/  MUFU.EX2 R71, R2 ;  /* 0x0000000200477308 */ /* 0x0003e20000000800 */
[----:B------:R-:W-:Y:S01]  /*7060*/  PRMT R9, R3, 0x5410, R9 ;  /* 0x0000541003097816 */ /* 0x000fe20000000009 */
[----:B------:R-:W-:Y:S01]  /*7070*/  IMAD.MOV.U32 R176, RZ, RZ, R161 ;  /* 0x000000ffffb07224 */ /* 0x000fe200078e00a1 */
[----:B------:R-:W-:Y:S01]  /*7080*/  HSET2.LE.AND R3, R11, R93, PT ;  /* 0x0000005d0b037233 */ /* 0x000fe20003803000 */
[----:B------:R-:W-:Y:S01]  /*7090*/  IMAD.MOV.U32 R170, RZ, RZ, R151 ;  /* 0x000000ffffaa7224 */ /* 0x000fe200078e0097 */
[----:B------:R-:W-:Y:S01]  /*70a0*/  F2FP.PACK_AB R12, R102, R103 ;  /* 0x00000067660c723e */ /* 0x000fe200000000ff */
[----:B------:R-:W-:Y:S01]  /*70b0*/  IMAD.MOV.U32 R161, RZ, RZ, R150 ;  /* 0x000000ffffa17224 */ /* 0x000fe200078e0096 */
[----:B-1----:R-:W-:-:S04]  /*70c0*/  F2FP.PACK_AB R2, R111, R113 ;  /* 0x000000716f02723e */ /* 0x002fc800000000ff */
[----:B------:R-:W-:Y:S01]  /*70d0*/  LOP3.LUT R10, R0, R2, RZ, 0xc0, !PT ;  /* 0x00000002000a7212 */ /* 0x000fe200078ec0ff */
[--C-:B------:R-:W-:Y:S01]  /*70e0*/  HSET2.LE.AND R0, R31, R93.reuse, PT ;  /* 0x0000005d1f007233 */ /* 0x100fe20003803000 */
[----:B------:R-:W-:Y:S01]  /*70f0*/  F2FP.PACK_AB R2, R100, R101 ;  /* 0x000000656402723e */ /* 0x000fe200000000ff */
[----:B------:R-:W-:Y:S01]  /*7100*/  IMAD.MOV.U32 R151, RZ, RZ, R149 ;  /* 0x000000ffff977224 */ /* 0x000fe200078e0095 */
[----:B------:R-:W-:Y:S01]  /*7110*/  HSET2.LE.AND R9, R9, R93, PT ;  /* 0x0000005d09097233 */ /* 0x000fe20003803000 */
[----:B------:R-:W-:Y:S01]  /*7120*/  FFMA.FTZ R8, R172, c[0x0][0x23c], -R22 ;  /* 0x00008f00ac087a23 */ /* 0x000fe20000010816 */
[----:B------:R-:W-:Y:S01]  /*7130*/  LOP3.LUT R11, R0, R2, RZ, 0xc0, !PT ;  /* 0x00000002000b7212 */ /* 0x000fe200078ec0ff */
[----:B------:R-:W-:Y:S01]  /*7140*/  IMAD.MOV.U32 R91, RZ, RZ, R52 ;  /* 0x000000ffff5b7224 */ /* 0x000fe200078e0034 */
[----:B------:R-:W-:Y:S01]  /*7150*/  HMMA.16816.F32 R140, R4, R24, R140 ;  /* 0x00000018048c723c */ /* 0x000fe2000000188c */
[----:B------:R-:W-:Y:S01]  /*7160*/  IMAD.MOV.U32 R90, RZ, RZ, R53 ;  /* 0x000000ffff5a7224 */ /* 0x000fe200078e0035 */
[----:B------:R-:W-:Y:S01]  /*7170*/  LOP3.LUT R0, R19, 0xffff, RZ, 0xc0, !PT ;  /* 0x0000ffff13007812 */ /* 0x000fe200078ec0ff */
[----:B------:R-:W-:Y:S01]  /*7180*/  IMAD.MOV.U32 R196, RZ, RZ, R159 ;  /* 0x000000ffffc47224 */ /* 0x000fe200078e009f */
[----:B------:R-:W1:Y:S01]  /*7190*/  LDSM.16.MT88.4 R28, [R204+0x5800] ;  /* 0x00580000cc1c783b */ /* 0x000e620000004200 */
[----:B------:R-:W-:-:S02]  /*71a0*/  IMAD.MOV.U32 R194, RZ, RZ, R54 ;  /* 0x000000ffffc27224 */ /* 0x000fc400078e0036 */
[----:B------:R-:W-:Y:S01]  /*71b0*/  IMAD.MOV.U32 R168, RZ, RZ, R157 ;  /* 0x000000ffffa87224 */ /* 0x000fe200078e009d */
[C---:B------:R-:W-:Y:S01]  /*71c0*/  HMMA.16816.F32 R152, R4.reuse, R26, R152 ;  /* 0x0000001a0498723c */ /* 0x040fe20000001898 */
[----:B------:R-:W-:Y:S02]  /*71d0*/  IMAD.MOV.U32 R171, RZ, RZ, R158 ;  /* 0x000000ffffab7224 */ /* 0x000fe400078e009e */
[----:B------:R-:W-:Y:S02]  /*71e0*/  IMAD.MOV.U32 R150, RZ, RZ, R156 ;  /* 0x000000ffff967224 */ /* 0x000fe400078e009c */
[----:B------:R-:W-:Y:S02]  /*71f0*/  IMAD.MOV.U32 R149, RZ, RZ, R55 ;  /* 0x000000ffff957224 */ /* 0x000fe400078e0037 */
[----:B------:R-:W-:Y:S01]  /*7200*/  FFMA.FTZ R2, R183, c[0x0][0x23c], -R21 ;  /* 0x00008f00b7027a23 */ /* 0x000fe20000010815 */
[----:B----4-:R-:W-:Y:S01]  /*7210*/  HMMA.16816.F32 R156, R4, R32, R72 ;  /* 0x00000020049c723c */ /* 0x010fe20000001848 */
[----:B------:R2:W-:Y:S01]  /*7220*/  MUFU.EX2 R70, R8 ;  /* 0x0000000800467308 */ /* 0x0005e20000000800 */
[----:B------:R-:W-:-:S02]  /*7230*/  LOP3.LUT R9, R9, R12, RZ, 0xc0, !PT ;  /* 0x0000000c09097212 */ /* 0x000fc400078ec0ff */
[----:B------:R-:W-:-:S04]  /*7240*/  LOP3.LUT R12, R19, 0xff, RZ, 0xc0, !PT ;  /* 0x000000ff130c7812 */ /* 0x000fc800078ec0ff */
[----:B------:R-:W-:Y:S01]  /*7250*/  HMMA.16816.F32 R52, R4, R34, R64 ;  /* 0x000000220434723c */ /* 0x000fe20000001840 */
[----:B------:R3:W-:Y:S06]  /*7260*/  MUFU.EX2 R68, R2 ;  /* 0x0000000200447308 */ /* 0x0007ec0000000800 */
[----:B------:R-:W-:Y:S01]  /*7270*/  SHF.R.U32.HI R6, RZ, 0x10, R19 ;  /* 0x00000010ff067819 */ /* 0x000fe20000011613 */
[----:B------:R-:W-:Y:S01]  /*7280*/  FFMA.FTZ R7, R182, c[0x0][0x23c], -R21 ;  /* 0x00008f00b6077a23 */ /* 0x000fe20000010815 */
[----:B--2---:R-:W-:Y:S02]  /*7290*/  F2FP.PACK_AB R8, R117, R118 ;  /* 0x000000767508723e */ /* 0x004fe400000000ff */
[----:B------:R-:W-:-:S02]  /*72a0*/  SHF.R.U32.HI R5, RZ, 0x18, R19 ;  /* 0x00000018ff057819 */ /* 0x000fc40000011613 */
[----:B------:R-:W-:Y:S02]  /*72b0*/  SHF.R.U32.HI R4, RZ, 0x8, R39 ;  /* 0x00000008ff047819 */ /* 0x000fe40000011627 */
[----:B---3--:R-:W-:Y:S02]  /*72c0*/  SHF.R.U32.HI R2, RZ, 0x8, R0 ;  /* 0x00000008ff027819 */ /* 0x008fe40000011600 */
[----:B------:R-:W-:Y:S01]  /*72d0*/  LOP3.LUT R0, R6, 0xff, RZ, 0xc0, !PT ;  /* 0x000000ff06007812 */ /* 0x000fe200078ec0ff */
[----:B------:R2:W3:Y:S01]  /*72e0*/  MUFU.EX2 R67, R7 ;  /* 0x0000000700437308 */ /* 0x0004e20000000800 */
[----:B------:R-:W-:Y:S02]  /*72f0*/  LOP3.LUT R8, R3, R8, RZ, 0xc0, !PT ;  /* 0x0000000803087212 */ /* 0x000fe400078ec0ff */
[----:B------:R-:W-:Y:S02]  /*7300*/  LOP3.LUT R3, R48, 0xff, RZ, 0xc0, !PT ;  /* 0x000000ff30037812 */ /* 0x000fe400078ec0ff */
[----:B------:R-:W-:Y:S01]  /*7310*/  PRMT R36, R12, 0x5410, R2 ;  /* 0x000054100c247816 */ /* 0x000fe20000000002 */
[----:B------:R-:W-:Y:S01]  /*7320*/  FFMA.FTZ R2, R174, c[0x0][0x23c], -R21 ;  /* 0x00008f00ae027a23 */ /* 0x000fe20000010815 */
[----:B------:R-:W-:Y:S01]  /*7330*/  PRMT R49, R49, 0x5410, R4 ;  /* 0x0000541031317816 */ /* 0x000fe20000000004 */
[----:B------:R-:W-:Y:S01]  /*7340*/  FFMA.FTZ R13, R173, c[0x0][0x23c], -R22 ;  /* 0x00008f00ad0d7a23 */ /* 0x000fe20000010816 */
[----:B------:R-:W-:Y:S01]  /*7350*/  PRMT R15, R0, 0x5410, R5 ;  /* 0x00005410000f7816 */ /* 0x000fe20000000005 */
[----:B------:R-:W-:Y:S01]  /*7360*/  FFMA.FTZ R5, R166, c[0x0][0x23c], -R21 ;  /* 0x00008f00a6057a23 */ /* 0x000fe20000010815 */
[----:B------:R-:W-:-:S02]  /*7370*/  LOP3.LUT R0, R16, 0xffff, RZ, 0xc0, !PT ;  /* 0x0000ffff10007812 */ /* 0x000fc400078ec0ff */
[----:B------:R-:W-:Y:S01]  /*7380*/  SHF.R.U32.HI R4, RZ, 0x10, R16 ;  /* 0x00000010ff047819 */ /* 0x000fe20000011610 */
[----:B------:R4:W-:Y:S01]  /*7390*/  MUFU.EX2 R66, R2 ;  /* 0x0000000200427308 */ /* 0x0009e20000000800 */
[----:B------:R-:W-:Y:S02]  /*73a0*/  PRMT R48, R3, 0x5410, R50 ;  /* 0x0000541003307816 */ /* 0x000fe40000000032 */
[----:B------:R-:W-:Y:S02]  /*73b0*/  SHF.R.U32.HI R3, RZ, 0x8, R51 ;  /* 0x00000008ff037819 */ /* 0x000fe40000011633 */
[----:B------:R-:W-:Y:S02]  /*73c0*/  LOP3.LUT R6, R16, 0xff, RZ, 0xc0, !PT ;  /* 0x000000ff10067812 */ /* 0x000fe400078ec0ff */
[----:B--2---:R-:W-:Y:S01]  /*73d0*/  SHF.R.U32.HI R7, RZ, 0x18, R16 ;  /* 0x00000018ff077819 */ /* 0x004fe20000011610 */
[----:B------:R-:W-:Y:S01]  /*73e0*/  MUFU.EX2 R69, R13 ;  /* 0x0000000d00457308 */ /* 0x000fe20000000800 */
[----:B------:R-:W-:-:S02]  /*73f0*/  SHF.R.U32.HI R0, RZ, 0x8, R0 ;  /* 0x00000008ff007819 */ /* 0x000fc40000011600 */
[----:B------:R-:W-:Y:S02]  /*7400*/  LOP3.LUT R4, R4, 0xff, RZ, 0xc0, !PT ;  /* 0x000000ff04047812 */ /* 0x000fe400078ec0ff */
[----:B------:R-:W-:Y:S02]  /*7410*/  PRMT R12, R58, 0x5410, R3 ;  /* 0x000054103a0c7816 */ /* 0x000fe40000000003 */
[----:B----4-:R-:W-:Y:S01]  /*7420*/  LOP3.LUT R2, R56, 0xff, RZ, 0xc0, !PT ;  /* 0x000000ff38027812 */ /* 0x010fe200078ec0ff */
[----:B------:R3:W2:Y:S01]  /*7430*/  MUFU.EX2 R65, R5 ;  /* 0x0000000500417308 */ /* 0x0006a20000000800 */
[----:B------:R-:W-:Y:S02]  /*7440*/  PRMT R0, R6, 0x5410, R0 ;  /* 0x0000541006007816 */ /* 0x000fe40000000000 */
[----:B------:R-:W-:Y:S01]  /*7450*/  PRMT R14, R2, 0x5410, R57 ;  /* 0x00005410020e7816 */ /* 0x000fe20000000039 */
[--C-:B------:R-:W-:Y:S01]  /*7460*/  FFMA.FTZ R2, R184, c[0x0][0x23c], -R20.reuse ;  /* 0x00008f00b8027a23 */ /* 0x100fe20000010814 */
[----:B------:R-:W-:Y:S01]  /*7470*/  PRMT R3, R4, 0x5410, R7 ;  /* 0x0000541004037816 */ /* 0x000fe20000000007 */
[--C-:B------:R-:W-:Y:S01]  /*7480*/  HSET2.LE.AND R0, R0, R93.reuse, PT ;  /* 0x0000005d00007233 */ /* 0x100fe20003803000 */
[----:B------:R-:W-:Y:S01]  /*7490*/  FFMA.FTZ R4, R185, c[0x0][0x23c], -R20 ;  /* 0x00008f00b9047a23 */ /* 0x000fe20000010814 */
[----:B------:R4:W-:Y:S02]  /*74a0*/  MUFU.EX2 R64, R2 ;  /* 0x0000000200407308 */ /* 0x0009e40000000800 */
[----:B------:R-:W-:Y:S01]  /*74b0*/  HSET2.LE.AND R3, R3, R93, PT ;  /* 0x0000005d03037233 */ /* 0x000fe20003803000 */
[----:B------:R-:W-:-:S02]  /*74c0*/  IMAD.MOV.U32 R177, RZ, RZ, R59 ;  /* 0x000000ffffb17224 */ /* 0x000fc400078e003b */
[----:B------:R-:W-:Y:S01]  /*74d0*/  HMMA.16816.F32 R56, R8, R26, R60 ;  /* 0x0000001a0838723c */ /* 0x000fe2000000183c */
[----:B---3--:R-:W-:Y:S02]  /*74e0*/  F2FP.PACK_AB R5, R67, R68 ;  /* 0x000000444305723e */ /* 0x008fe400000000ff */
[----:B------:R3:W-:Y:S01]  /*74f0*/  MUFU.EX2 R63, R4 ;  /* 0x00000004003f7308 */ /* 0x0007e20000000800 */
[--C-:B------:R-:W-:Y:S01]  /*7500*/  FFMA.FTZ R6, R167, c[0x0][0x23c], -R20.reuse ;  /* 0x00008f00a7067a23 */ /* 0x100fe20000010814 */
[----:B------:R-:W-:Y:S02]  /*7510*/  LOP3.LUT R5, R3, R5, RZ, 0xc0, !PT ;  /* 0x0000000503057212 */ /* 0x000fe400078ec0ff */
[----:B----4-:R-:W-:Y:S01]  /*7520*/  F2FP.PACK_AB R2, R71, R79 ;  /* 0x0000004f4702723e */ /* 0x010fe200000000ff */
[--C-:B------:R-:W-:Y:S01]  /*7530*/  HSET2.LE.AND R3, R14, R93.reuse, PT ;  /* 0x0000005d0e037233 */ /* 0x100fe20003803000 */
[----:B------:R-:W-:Y:S01]  /*7540*/  FFMA.FTZ R13, R175, c[0x0][0x23c], -R20 ;  /* 0x00008f00af0d7a23 */ /* 0x000fe20000010814 */
[----:B--2---:R-:W-:Y:S01]  /*7550*/  F2FP.PACK_AB R7, R65, R66 ;  /* 0x000000424107723e */ /* 0x004fe200000000ff */
[----:B------:R-:W-:Y:S01]  /*7560*/  IMAD.MOV.U32 R179, RZ, RZ, R236 ;  /* 0x000000ffffb37224 */ /* 0x000fe200078e00ec */
[----:B---3--:R-:W-:Y:S01]  /*7570*/  LOP3.LUT R4, R0, R2, RZ, 0xc0, !PT ;  /* 0x0000000200047212 */ /* 0x008fe200078ec0ff */
[----:B------:R-:W-:Y:S01]  /*7580*/  HSET2.LE.AND R0, R12, R93, PT ;  /* 0x0000005d0c007233 */ /* 0x000fe20003803000 */
[----:B------:R-:W-:Y:S01]  /*7590*/  F2FP.PACK_AB R2, R69, R70 ;  /* 0x000000464502723e */ /* 0x000fe200000000ff */
[----:B------:R-:W-:Y:S01]  /*75a0*/  IMAD.MOV.U32 R89, RZ, RZ, R144 ;  /* 0x000000ffff597224 */ /* 0x000fe200078e0090 */
[----:B------:R2:W-:Y:S01]  /*75b0*/  MUFU.EX2 R62, R6 ;  /* 0x00000006003e7308 */ /* 0x0005e20000000800 */
[----:B------:R-:W-:-:S02]  /*75c0*/  LOP3.LUT R7, R3, R7, RZ, 0xc0, !PT ;  /* 0x0000000703077212 */ /* 0x000fc400078ec0ff */
[----:B------:R-:W-:Y:S02]  /*75d0*/  LOP3.LUT R14, R23, 0xff, RZ, 0xc0, !PT ;  /* 0x000000ff170e7812 */ /* 0x000fe400078ec0ff */
[----:B------:R-:W-:-:S03]  /*75e0*/  SHF.R.U32.HI R3, RZ, 0x10, R23 ;  /* 0x00000010ff037819 */ /* 0x000fc60000011617 */
[----:B------:R3:W4:Y:S01]  /*75f0*/  MUFU.EX2 R236, R13 ;  /* 0x0000000d00ec7308 */ /* 0x0007220000000800 */
[----:B------:R-:W-:Y:S02]  /*7600*/  IMAD.MOV.U32 R178, RZ, RZ, R90 ;  /* 0x000000ffffb27224 */ /* 0x000fe400078e005a */
[----:B------:R-:W-:Y:S01]  /*7610*/  IMAD.MOV.U32 R90, RZ, RZ, R197 ;  /* 0x000000ffff5a7224 */ /* 0x000fe200078e00c5 */
[----:B--2---:R-:W-:Y:S02]  /*7620*/  LOP3.LUT R6, R0, R2, RZ, 0xc0, !PT ;  /* 0x0000000200067212 */ /* 0x004fe400078ec0ff */
[----:B------:R-:W-:Y:S01]  /*7630*/  LOP3.LUT R2, R23, 0xffff, RZ, 0xc0, !PT ;  /* 0x0000ffff17027812 */ /* 0x000fe200078ec0ff */
[----:B------:R-:W-:Y:S02]  /*7640*/  IMAD.MOV.U32 R197, RZ, RZ, R207 ;  /* 0x000000ffffc57224 */ /* 0x000fe400078e00cf */
[----:B------:R2:W5:Y:S01]  /*7650*/  LDL.LU R207, [R1+0x54] ;  /* 0x0000540001cf7983 */ /* 0x0005620000300800 */
[----:B---3--:R-:W-:Y:S01]  /*7660*/  SHF.R.U32.HI R13, RZ, 0x18, R23 ;  /* 0x00000018ff0d7819 */ /* 0x008fe20000011617 */
[----:B------:R-:W-:-:S02]  /*7670*/  FADD.FTZ R23, R179, R239 ;  /* 0x000000efb3177221 */ /* 0x000fc40000010000 */
[----:B------:R-:W-:Y:S02]  /*7680*/  IMAD.MOV.U32 R179, RZ, RZ, R89 ;  /* 0x000000ffffb37224 */ /* 0x000fe400078e0059 */
[----:B------:R-:W-:Y:S02]  /*7690*/  IMAD.MOV.U32 R89, RZ, RZ, R91 ;  /* 0x000000ffff597224 */ /* 0x000fe400078e005b */
[----:B------:R-:W-:Y:S02]  /*76a0*/  IMAD.MOV.U32 R91, RZ, RZ, R130 ;  /* 0x000000ffff5b7224 */ /* 0x000fe400078e0082 */
[----:B------:R-:W-:Y:S02]  /*76b0*/  IMAD.MOV.U32 R130, RZ, RZ, R206 ;  /* 0x000000ffff827224 */ /* 0x000fe400078e00ce */
[----:B------:R2:W5:Y:S01]  /*76c0*/  LDL.LU R206, [R1+0x50] ;  /* 0x0000500001ce7983 */ /* 0x0005620000300800 */
[----:B------:R-:W-:Y:S02]  /*76d0*/  IMAD.MOV.U32 R195, RZ, RZ, R145 ;  /* 0x000000ffffc37224 */ /* 0x000fe400078e0091 */
[----:B------:R-:W-:-:S02]  /*76e0*/  IMAD.MOV.U32 R163, RZ, RZ, R147 ;  /* 0x000000ffffa37224 */ /* 0x000fc400078e0093 */
[----:B------:R-:W-:Y:S02]  /*76f0*/  IMAD.MOV.U32 R169, RZ, RZ, R146 ;  /* 0x000000ffffa97224 */ /* 0x000fe400078e0092 */
[----:B------:R-:W-:Y:S01]  /*7700*/  HMMA.16816.F32 R144, R8, R24, R80 ;  /* 0x000000180890723c */ /* 0x000fe20000001850 */
[----:B------:R-:W3:Y:S01]  /*7710*/  LDSM.16.MT88.4 R24, [R205+0x5800] ;  /* 0x00580000cd18783b */ /* 0x000ee20000004200 */
[----:B------:R-:W-:-:S06]  /*7720*/  LOP3.LUT R0, R17, 0xffff, RZ, 0xc0, !PT ;  /* 0x0000ffff11007812 */ /* 0x000fcc00078ec0ff */
[C---:B------:R-:W-:Y:S08]  /*7730*/  HMMA.16816.F32 R40, R8.reuse, R32, R40 ;  /* 0x000000200828723c */ /* 0x040ff00000001828 */
[----:B------:R-:W-:Y:S01]  /*7740*/  HMMA.16816.F32 R44, R8, R34, R44 ;  /* 0x00000022082c723c */ /* 0x000fe2000000182c */
[----:B------:R-:W-:Y:S01]  /*7750*/  LOP3.LUT R12, R17, 0xff, RZ, 0xc0, !PT ;  /* 0x000000ff110c7812 */ /* 0x000fe200078ec0ff */
[----:B------:R-:W-:Y:S01]  /*7760*/  FFMA.FTZ R16, R203, c[0x0][0x23c], -R21 ;  /* 0x00008f00cb107a23 */ /* 0x000fe20000010815 */
[----:B------:R-:W-:Y:S04]  /*7770*/  LDSM.16.MT88.4 R32, [R205+0x5c00] ;  /* 0x005c0000cd20783b */ /* 0x000fe80000004200 */
[----:B------:R-:W-:Y:S01]  /*7780*/  SHF.R.U32.HI R9, RZ, 0x10, R17 ;  /* 0x00000010ff097819 */ /* 0x000fe20000011611 */
[----:B------:R-:W-:Y:S01]  /*7790*/  FFMA.FTZ R8, R201, c[0x0][0x23c], -R22 ;  /* 0x00008f00c9087a23 */ /* 0x000fe20000010816 */
[----:B------:R-:W-:-:S02]  /*77a0*/  SHF.R.U32.HI R10, RZ, 0x8, R2 ;  /* 0x00000008ff0a7819 */ /* 0x000fc40000011602 */
[----:B------:R-:W-:Y:S01]  /*77b0*/  SHF.R.U32.HI R2, RZ, 0x8, R0 ;  /* 0x00000008ff027819 */ /* 0x000fe20000011600 */
[----:B------:R1:W-:Y:S01]  /*77c0*/  MUFU.EX2 R61, R8 ;  /* 0x00000008003d7308 */ /* 0x0003e20000000800 */
[----:B------:R-:W-:Y:S02]  /*77d0*/  SHF.R.U32.HI R11, RZ, 0x18, R17 ;  /* 0x00000018ff0b7819 */ /* 0x000fe40000011611 */
[----:B------:R-:W-:-:S04]  /*77e0*/  LOP3.LUT R0, R9, 0xff, RZ, 0xc0, !PT ;  /* 0x000000ff09007812 */ /* 0x000fc800078ec0ff */
[----:B------:R-:W-:Y:S01]  /*77f0*/  PRMT R17, R0, 0x5410, R11 ;  /* 0x0000541000117816 */ /* 0x000fe2000000000b */
[----:B------:R-:W-:Y:S01]  /*7800*/  FFMA.FTZ R0, R200, c[0x0][0x23c], -R22 ;  /* 0x00008f00c8007a23 */ /* 0x000fe20000010816 */
[----:B------:R-:W-:Y:S01]  /*7810*/  PRMT R18, R12, 0x5410, R2 ;  /* 0x000054100c127816 */ /* 0x000fe20000000002 */
[--C-:B------:R-:W-:Y:S01]  /*7820*/  FFMA.FTZ R2, R199, c[0x0][0x23c], -R22.reuse ;  /* 0x00008f00c7027a23 */ /* 0x100fe20000010816 */
[----:B-1----:R-:W-:Y:S01]  /*7830*/  LOP3.LUT R8, R3, 0xff, RZ, 0xc0, !PT ;  /* 0x000000ff03087812 */ /* 0x002fe200078ec0ff */
[----:B------:R-:W-:Y:S01]  /*7840*/  FFMA.FTZ R3, R202, c[0x0][0x23c], -R22 ;  /* 0x00008f00ca037a23 */ /* 0x000fe20000010816 */
[----:B------:R-:W-:Y:S01]  /*7850*/  PRMT R20, R14, 0x5410, R10 ;  /* 0x000054100e147816 */ /* 0x000fe2000000000a */
[----:B------:R-:W-:Y:S01]  /*7860*/  FFMA.FTZ R14, R218, c[0x0][0x23c], -R21 ;  /* 0x00008f00da0e7a23 */ /* 0x000fe20000010815 */
[----:B------:R-:W-:Y:S01]  /*7870*/  PRMT R19, R8, 0x5410, R13 ;  /* 0x0000541008137816 */ /* 0x000fe2000000000d */
[----:B------:R1:W1:Y:S01]  /*7880*/  MUFU.EX2 R60, R3 ;  /* 0x00000003003c7308 */ /* 0x0002620000000800 */
[--C-:B------:R-:W-:Y:S01]  /*7890*/  FFMA.FTZ R22, R187, c[0x0][0x23c], -R21.reuse ;  /* 0x00008f00bb167a23 */ /* 0x100fe20000010815 */
[--C-:B------:R-:W-:Y:S01]  /*78a0*/  HSET2.LE.AND R8, R36, R93.reuse, PT ;  /* 0x0000005d24087233 */ /* 0x100fe20003803000 */
[----:B------:R-:W-:Y:S01]  /*78b0*/  F2FP.PACK_AB R11, R84, R85 ;  /* 0x00000055540b723e */ /* 0x000fe200000000ff */
[----:B------:R-:W-:Y:S01]  /*78c0*/  FFMA.FTZ R21, R186, c[0x0][0x23c], -R21 ;  /* 0x00008f00ba157a23 */ /* 0x000fe20000010815 */
[----:B------:R-:W-:Y:S01]  /*78d0*/  HSET2.LE.AND R12, R15, R93, PT ;  /* 0x0000005d0f0c7233 */ /* 0x000fe20003803000 */
[----:B------:R-:W-:-:S02]  /*78e0*/  F2FP.PACK_AB R9, R109, R110 ;  /* 0x0000006e6d09723e */ /* 0x000fc400000000ff */
[----:B------:R2:W-:Y:S01]  /*78f0*/  MUFU.EX2 R51, R0 ;  /* 0x0000000000337308 */ /* 0x0005e20000000800 */
[----:B------:R-:W-:Y:S01]  /*7900*/  HMMA.16816.F32 R140, R4, R28, R140 ;  /* 0x0000001c048c723c */ /* 0x000fe2000000188c */
[----:B------:R-:W-:Y:S01]  /*7910*/  F2FP.PACK_AB R13, R86, R99 ;  /* 0x00000063560d723e */ /* 0x000fe200000000ff */
[----:B------:R-:W-:Y:S01]  /*7920*/  IMAD.MOV.U32 R165, RZ, RZ, R89 ;  /* 0x000000ffffa57224 */ /* 0x000fe200078e0059 */
[----:B-1----:R-:W-:-:S05]  /*7930*/  HSET2.LE.AND R3, R37, R93, PT ;  /* 0x0000005d25037233 */ /* 0x002fca0003803000 */
[----:B------:R-:W-:Y:S01]  /*7940*/  HMMA.16816.F32 R152, R4, R30, R152 ;  /* 0x0000001e0498723c */ /* 0x000fe20000001898 */
[----:B------:R-:W-:Y:S01]  /*7950*/  IMAD.MOV.U32 R164, RZ, RZ, R76 ;  /* 0x000000ffffa47224 */ /* 0x000fe200078e004c */
[----:B------:R-:W-:Y:S01]  /*7960*/  LOP3.LUT R8, R8, R9, RZ, 0xc0, !PT ;  /* 0x0000000908087212 */ /* 0x000fe200078ec0ff */
[----:B------:R-:W-:Y:S01]  /*7970*/  IMAD.MOV.U32 R89, RZ, RZ, R177 ;  /* 0x000000ffff597224 */ /* 0x000fe200078e00b1 */
[----:B------:R-:W-:Y:S01]  /*7980*/  LOP3.LUT R11, R3, R11, RZ, 0xc0, !PT ;  /* 0x0000000b030b7212 */ /* 0x000fe200078ec0ff */
[----:B--2---:R-:W-:-:S03]  /*7990*/  HSET2.LE.AND R0, R38, R93, PT ;  /* 0x0000005d26007233 */ /* 0x004fc60003803000 */
[----:B---3--:R-:W-:Y:S01]  /*79a0*/  HMMA.16816.F32 R156, R4, R24, R156 ;  /* 0x00000018049c723c */ /* 0x008fe2000000189c */
[----:B------:R-:W-:Y:S01]  /*79b0*/  HSET2.LE.AND R3, R20, R93, PT ;  /* 0x0000005d14037233 */ /* 0x000fe20003803000 */
[----:B------:R1:W-:Y:S01]  /*79c0*/  MUFU.EX2 R239, R2 ;  /* 0x0000000200ef7308 */ /* 0x0003e20000000800 */
[----:B------:R-:W-:-:S05]  /*79d0*/  LOP3.LUT R9, R12, R13, RZ, 0xc0, !PT ;  /* 0x0000000d0c097212 */ /* 0x000fca00078ec0ff */
[----:B------:R-:W-:Y:S01]  /*79e0*/  HMMA.16816.F32 R36, R4, R26, R52 ;  /* 0x0000001a0424723c */ /* 0x000fe20000001834 */
[----:B------:R-:W-:Y:S01]  /*79f0*/  HSET2.LE.AND R13, R17, R93, PT ;  /* 0x0000005d110d7233 */ /* 0x000fe20003803000 */
[----:B------:R-:W-:Y:S01]  /*7a00*/  MUFU.EX2 R50, R14 ;  /* 0x0000000e00327308 */ /* 0x000fe20000000800 */
[----:B------:R-:W-:-:S04]  /*7a10*/  IMAD.MOV.U32 R180, RZ, RZ, R90 ;  /* 0x000000ffffb47224 */ /* 0x000fc800078e005a */
[----:B------:R-:W-:Y:S02]  /*7a20*/  FADD.FTZ R4, R179, R178 ;  /* 0x000000b2b3047221 */ /* 0x000fe40000010000 */
[----:B------:R-:W-:Y:S02]  /*7a30*/  IMAD.MOV.U32 R179, RZ, RZ, R91 ;  /* 0x000000ffffb37224 */ /* 0x000fe400078e005b */
[----:B------:R-:W-:Y:S01]  /*7a40*/  IMAD.MOV.U32 R178, RZ, RZ, R149 ;  /* 0x000000ffffb27224 */ /* 0x000fe200078e0095 */
[----:B------:R2:W3:Y:S01]  /*7a50*/  MUFU.EX2 R20, R16 ;  /* 0x0000001000147308 */ /* 0x0004e20000000800 */
[----:B-1----:R-:W-:Y:S01]  /*7a60*/  F2FP.PACK_AB R2, R107, R108 ;  /* 0x0000006c6b02723e */ /* 0x002fe200000000ff */
[----:B------:R-:W-:Y:S02]  /*7a70*/  IMAD.MOV.U32 R90, RZ, RZ, R198 ;  /* 0x000000ffff5a7224 */ /* 0x000fe400078e00c6 */
[----:B------:R-:W-:Y:S02]  /*7a80*/  IMAD.MOV.U32 R91, RZ, RZ, R151 ;  /* 0x000000ffff5b7224 */ /* 0x000fe400078e0097 */
[----:B------:R-:W-:-:S02]  /*7a90*/  IMAD.MOV.U32 R177, RZ, RZ, R150 ;  /* 0x000000ffffb17224 */ /* 0x000fc400078e0096 */
[----:B------:R-:W-:Y:S01]  /*7aa0*/  MUFU.EX2 R22, R22 ;  /* 0x0000001600167308 */ /* 0x000fe20000000800 */
[----:B------:R-:W-:Y:S02]  /*7ab0*/  FADD.FTZ R17, R178, R164 ;  /* 0x000000a4b2117221 */ /* 0x000fe40000010000 */
[----:B------:R-:W-:Y:S02]  /*7ac0*/  FADD.FTZ R5, R179, R23 ;  /* 0x00000017b3057221 */ /* 0x000fe40000010000 */
[----:B------:R-:W-:-:S03]  /*7ad0*/  IMAD.MOV.U32 R198, RZ, RZ, R148 ;  /* 0x000000ffffc67224 */ /* 0x000fc600078e0094 */
[----:B------:R-:W1:Y:S01]  /*7ae0*/  MUFU.EX2 R21, R21 ;  /* 0x0000001500157308 */ /* 0x000e620000000800 */
[----:B------:R-:W-:Y:S01]  /*7af0*/  FADD.FTZ R4, R89, R4 ;  /* 0x0000000459047221 */ /* 0x000fe20000010000 */
[----:B------:R-:W-:Y:S01]  /*7b00*/  LOP3.LUT R10, R0, R2, RZ, 0xc0, !PT ;  /* 0x00000002000a7212 */ /* 0x000fe200078ec0ff */
[--C-:B------:R-:W-:Y:S01]  /*7b10*/  HSET2.LE.AND R12, R19, R93.reuse, PT ;  /* 0x0000005d130c7233 */ /* 0x100fe20003803000 */
[----:B------:R-:W-:Y:S01]  /*7b20*/  FADD.FTZ R6, R165, R180 ;  /* 0x000000b4a5067221 */ /* 0x000fe20000010000 */
[--C-:B------:R-:W-:Y:S01]  /*7b30*/  HSET2.LE.AND R7, R18, R93.reuse, PT ;  /* 0x0000005d12077233 */ /* 0x100fe20003803000 */
[----:B------:R-:W-:Y:S01]  /*7b40*/  FADD.FTZ R19, R91, R17 ;  /* 0x000000115b137221 */ /* 0x000fe20000010000 */
[--C-:B------:R-:W-:Y:S01]  /*7b50*/  HSET2.LE.AND R2, R78, R93.reuse, PT ;  /* 0x0000005d4e027233 */ /* 0x100fe20003803000 */
[----:B------:R-:W-:Y:S01]  /*7b60*/  FADD.FTZ R18, R177, R5 ;  /* 0x00000005b1127221 */ /* 0x000fe20000010000 */
[--C-:B------:R-:W-:Y:S01]  /*7b70*/  HSET2.LE.AND R0, R77, R93.reuse, PT ;  /* 0x0000005d4d007233 */ /* 0x100fe20003803000 */
[----:B------:R-:W-:Y:S01]  /*7b80*/  FADD.FTZ R17, R198, R4 ;  /* 0x00000004c6117221 */ /* 0x000fe20000010000 */
[----:B------:R-:W-:Y:S01]  /*7b90*/  F2FP.PACK_AB R5, R237, R104 ;  /* 0x00000068ed05723e */ /* 0x000fe200000000ff */
[--C-:B------:R-:W-:Y:S01]  /*7ba0*/  HSET2.LE.AND R15, R48, R93.reuse, PT ;  /* 0x0000005d300f7233 */ /* 0x100fe20003803000 */
[----:B----4-:R-:W-:Y:S01]  /*7bb0*/  F2FP.PACK_AB R4, R236, R62 ;  /* 0x0000003eec04723e */ /* 0x010fe200000000ff */
[----:B--2---:R-:W-:Y:S01]  /*7bc0*/  FADD.FTZ R16, R90, R6 ;  /* 0x000000065a107221 */ /* 0x004fe20000010000 */
[----:B------:R-:W-:Y:S01]  /*7bd0*/  F2FP.PACK_AB R6, R105, R106 ;  /* 0x0000006a6906723e */ /* 0x000fe200000000ff */
[----:B------:R-:W-:Y:S01]  /*7be0*/  IMAD.MOV.U32 R198, RZ, RZ, R170 ;  /* 0x000000ffffc67224 */ /* 0x000fe200078e00aa */
[----:B------:R-:W-:Y:S01]  /*7bf0*/  LOP3.LUT R170, R2, R5, RZ, 0xc0, !PT ;  /* 0x0000000502aa7212 */ /* 0x000fe200078ec0ff */
[----:B------:R-:W-:Y:S01]  /*7c00*/  IMAD.MOV.U32 R177, RZ, RZ, R171 ;  /* 0x000000ffffb17224 */ /* 0x000fe200078e00ab */
[----:B------:R-:W-:Y:S01]  /*7c10*/  LOP3.LUT R171, R0, R4, RZ, 0xc0, !PT ;  /* 0x0000000400ab7212 */ /* 0x000fe200078ec0ff */
[----:B------:R-:W-:Y:S01]  /*7c20*/  HSET2.LE.AND R14, R49, R93, PT ;  /* 0x0000005d310e7233 */ /* 0x000fe20003803000 */
[----:B------:R-:W-:Y:S01]  /*7c30*/  F2FP.PACK_AB R2, R63, R64 ;  /* 0x000000403f02723e */ /* 0x000fe200000000ff */
[----:B------:R-:W-:Y:S01]  /*7c40*/  IMAD.MOV.U32 R89, RZ, RZ, R194 ;  /* 0x000000ffff597224 */ /* 0x000fe200078e00c2 */
[----:B------:R-:W-:Y:S01]  /*7c50*/  F2FP.PACK_AB R0, R60, R61 ;  /* 0x0000003d3c00723e */ /* 0x000fe200000000ff */
[----:B------:R-:W-:Y:S01]  /*7c60*/  IMAD.MOV.U32 R91, RZ, RZ, R168 ;  /* 0x000000ffff5b7224 */ /* 0x000fe200078e00a8 */
[----:B------:R-:W-:Y:S01]  /*7c70*/  LOP3.LUT R168, R3, R6, RZ, 0xc0, !PT ;  /* 0x0000000603a87212 */ /* 0x000fe200078ec0ff */
[----:B------:R-:W-:Y:S01]  /*7c80*/  IMAD.MOV.U32 R194, RZ, RZ, R169 ;  /* 0x000000ffffc27224 */ /* 0x000fe200078e00a9 */
[----:B---3--:R-:W-:Y:S01]  /*7c90*/  F2FP.PACK_AB R3, R20, R50 ;  /* 0x000000321403723e */ /* 0x008fe200000000ff */
[----:B------:R-:W-:Y:S01]  /*7ca0*/  IMAD.MOV.U32 R178, RZ, RZ, R176 ;  /* 0x000000ffffb27224 */ /* 0x000fe200078e00b0 */
[----:B------:R-:W-:Y:S01]  /*7cb0*/  LOP3.LUT R169, R12, R2, RZ, 0xc0, !PT ;  /* 0x000000020ca97212 */ /* 0x000fe200078ec0ff */
[----:B------:R-:W-:Y:S01]  /*7cc0*/  IMAD.MOV.U32 R179, RZ, RZ, R196 ;  /* 0x000000ffffb37224 */ /* 0x000fe200078e00c4 */
[----:B------:R-:W-:Y:S01]  /*7cd0*/  LOP3.LUT R164, R7, R0, RZ, 0xc0, !PT ;  /* 0x0000000007a47212 */ /* 0x000fe200078ec0ff */
[----:B------:R-:W2:Y:S01]  /*7ce0*/  LDSM.16.MT88.4 R148, [R204+0x5c00] ;  /* 0x005c0000cc94783b */ /* 0x000ea20000004200 */
[----:B-1----:R-:W-:-:S02]  /*7cf0*/  F2FP.PACK_AB R2, R21, R22 ;  /* 0x000000161502723e */ /* 0x002fc400000000ff */
[----:B------:R-:W-:Y:S01]  /*7d00*/  F2FP.PACK_AB R0, R239, R51 ;  /* 0x00000033ef00723e */ /* 0x000fe200000000ff */
[----:B------:R-:W-:Y:S01]  /*7d10*/  FADD.FTZ R16, R197, R16 ;  /* 0x00000010c5107221 */ /* 0x000fe20000010000 */
[----:B------:R-:W-:Y:S01]  /*7d20*/  LOP3.LUT R165, R13, R3, RZ, 0xc0, !PT ;  /* 0x000000030da57212 */ /* 0x000fe200078ec0ff */
[----:B------:R-:W-:Y:S01]  /*7d30*/  IMAD.MOV.U32 R90, RZ, RZ, R163 ;  /* 0x000000ffff5a7224 */ /* 0x000fe200078e00a3 */
[----:B------:R-:W-:Y:S01]  /*7d40*/  LOP3.LUT R167, R15, R2, RZ, 0xc0, !PT ;  /* 0x000000020fa77212 */ /* 0x000fe200078ec0ff */
[----:B------:R-:W-:Y:S01]  /*7d50*/  FADD.FTZ R3, R178, R19 ;  /* 0x00000013b2037221 */ /* 0x000fe20000010000 */
[----:B------:R-:W-:Y:S01]  /*7d60*/  LOP3.LUT R166, R14, R0, RZ, 0xc0, !PT ;  /* 0x000000000ea67212 */ /* 0x000fe200078ec0ff */
[----:B------:R-:W-:Y:S02]  /*7d70*/  FADD.FTZ R2, R179, R18 ;  /* 0x00000012b3027221 */ /* 0x000fe40000010000 */
[----:B------:R-:W-:Y:S02]  /*7d80*/  FADD.FTZ R0, R89, R17 ;  /* 0x0000001159007221 */ /* 0x000fe40000010000 */
[----:B------:R-:W-:-:S02]  /*7d90*/  IMAD.MOV.U32 R197, RZ, RZ, R161 ;  /* 0x000000ffffc57224 */ /* 0x000fc400078e00a1 */
[----:B------:R-:W-:Y:S02]  /*7da0*/  FADD.FTZ R4, R90, R16 ;  /* 0x000000105a047221 */ /* 0x000fe40000010000 */
[----:B------:R-:W-:Y:S02]  /*7db0*/  IMAD.MOV.U32 R176, RZ, RZ, R162 ;  /* 0x000000ffffb07224 */ /* 0x000fe400078e00a2 */
[----:B------:R-:W-:Y:S02]  /*7dc0*/  FADD.FTZ R3, R91, R3 ;  /* 0x000000035b037221 */ /* 0x000fe40000010000 */
[----:B------:R-:W-:Y:S02]  /*7dd0*/  IMAD.MOV.U32 R196, RZ, RZ, R160 ;  /* 0x000000ffffc47224 */ /* 0x000fe400078e00a0 */
        /* <DEDUP_REMOVED lines=83> */
[----:B------:R-:W-:-:S05]  /*8310*/  FADD.FTZ R3, R86, R3 ;  /* 0x0000000356037221 */ /* 0x000fca0000010000 */
[----:B------:R-:W-:Y:S01]  /*8320*/  HMMA.16816.F32 R160, R8, R24, R40 ;  /* 0x0000001808a0723c */ /* 0x000fe20000001828 */
[----:B------:R-:W-:Y:S02]  /*8330*/  FADD.FTZ R2, R71, R2 ;  /* 0x0000000247027221 */ /* 0x000fe40000010000 */
[----:B------:R-:W-:-:S05]  /*8340*/  FADD.FTZ R0, R67, R0 ;  /* 0x0000000043007221 */ /* 0x000fca0000010000 */
[----:B------:R-:W-:Y:S01]  /*8350*/  HMMA.16816.F32 R8, R8, R26, R44 ;  /* 0x0000001a0808723c */ /* 0x000fe2000000182c */
[----:B------:R-:W1:Y:S01]  /*8360*/  LDC.U8 R76, c[0x0][0x2d8] ;  /* 0x0000b600ff4c7b82 */ /* 0x000e620000000000 */
        /* <DEDUP_REMOVED lines=23> */
[----:B------:R-:W-:-:S05]  /*84e0*/  FADD.FTZ R236, R236, R3 ;  /* 0x00000003ecec7221 */ /* 0x000fca0000010000 */
[----:B------:R-:W-:Y:S01]  /*84f0*/  HMMA.16816.F32 R144, R168, R148, R144 ;  /* 0x00000094a890723c */ /* 0x000fe20000001890 */
[----:B------:R-:W-:Y:S02]  /*8500*/  FADD.FTZ R239, R239, R2 ;  /* 0x00000002efef7221 */ /* 0x000fe40000010000 */
[----:B------:R-:W-:-:S05]  /*8510*/  FADD.FTZ R238, R21, R0 ;  /* 0x0000000015ee7221 */ /* 0x000fca0000010000 */
[----:B------:R-:W-:Y:S08]  /*8520*/  HMMA.16816.F32 R156, R164, R32, R156 ;  /* 0x00000020a49c723c */ /* 0x000ff0000000189c */
[C---:B------:R-:W-:Y:S08]  /*8530*/  HMMA.16816.F32 R148, R168.reuse, R150, R28 ;  /* 0x00000096a894723c */ /* 0x040ff0000000181c */
[----:B------:R-:W-:Y:S08]  /*8540*/  HMMA.16816.F32 R160, R168, R32, R160 ;  /* 0x00000020a8a0723c */ /* 0x000ff000000018a0 */
[-C--:B------:R-:W-:Y:S08]  /*8550*/  HMMA.16816.F32 R164, R164, R34.reuse, R36 ;  /* 0x00000022a4a4723c */ /* 0x080ff00000001824 */
[----:B------:R-:W-:Y:S01]  /*8560*/  HMMA.16816.F32 R168, R168, R34, R8 ;  /* 0x00000022a8a8723c */ /* 0x000fe20000001808 */
[----:B------:R-:W-:Y:S07]  /*8570*/  @!P0 BRA `(.L_x_215) ;  /* 0x000066e000008947 */ /* 0x000fee0003800000 */
[----:B-1----:R-:W-:Y:S01]  /*8580*/  IMAD.WIDE.U32 R234, R188, -0x326172a9, RZ ;  /* 0xcd9e8d57bcea7825 */ /* 0x002fe200078e00ff */
[----:B------:R-:W-:-:S02]  /*8590*/  IADD3 R217, R217, -0x2, RZ ;  /* 0xfffffffed9d97810 */ /* 0x000fc40007ffe0ff */
[----:B------:R-:W-:Y:S01]  /*85a0*/  MOV R132, R137 ;  /* 0x0000008900847202 */ /* 0x000fe20000000f00 */
[----:B------:R-:W-:Y:S01]  /*85b0*/  IMAD.WIDE.U32 R232, R232, -0x326172a9, RZ ;  /* 0xcd9e8d57e8e87825 */ /* 0x000fe200078e00ff */
[----:B------:R-:W-:Y:S02]  /*85c0*/  LOP3.LUT R224, R235, R222, RZ, 0x3c, !PT ;  /* 0x000000deebe07212 */ /* 0x000fe400078e3cff */
[----:B------:R-:W-:Y:S01]  /*85d0*/  MOV R3, R138 ;  /* 0x0000008a00037202 */ /* 0x000fe20000000f00 */
[----:B------:R-:W-:Y:S01]  /*85e0*/  IMAD.WIDE.U32 R218, R219, -0x2daee0ad, RZ ;  /* 0xd2511f53dbda7825 */ /* 0x000fe200078e00ff */
[----:B------:R-:W-:Y:S02]  /*85f0*/  LOP3.LUT R222, R233, R222, RZ, 0x3c, !PT ;  /* 0x000000dee9de7212 */ /* 0x000fe400078e3cff */
[----:B------:R-:W-:Y:S01]  /*8600*/  MOV R135, R134 ;  /* 0x0000008600877202 */ /* 0x000fe20000000f00 */
[----:B------:R-:W-:Y:S01]  /*8610*/  IMAD.WIDE.U32 R224, R224, -0x2daee0ad, RZ ;  /* 0xd2511f53e0e07825 */ /* 0x000fe200078e00ff */
[----:B------:R-:W-:-:S02]  /*8620*/  MOV R133, R136 ;  /* 0x0000008800857202 */ /* 0x000fc40000000f00 */
[----:B------:R-:W-:Y:S01]  /*8630*/  PRMT R220, R76, 0x7054, R76 ;  /* 0x000070544cdc7816 */ /* 0x000fe2000000004c */
[----:B------:R-:W-:Y:S01]  /*8640*/  IMAD.WIDE.U32 R222, R222, -0x2daee0ad, RZ ;  /* 0xd2511f53dede7825 */ /* 0x000fe200078e00ff */
[----:B------:R-:W-:Y:S05]  /*8650*/  BRA `(.L_x_216) ;  /* 0x000001b000007947 */ /* 0x000fea0003800000 */
.L_x_218:
[----:B------:R-:W2:Y:S01]  /*8660*/  LDL.64 R228, [R1+0x30] ;  /* 0x0000300001e47983 */ /* 0x000ea20000100a00 */
[----:B------:R-:W-:Y:S03]  /*8670*/  IADD3 R0, R217, -0x1, RZ ;  /* 0xffffffffd9007810 */ /* 0x000fe60007ffe0ff */
[----:B------:R-:W3:Y:S01]  /*8680*/  LDL.64 R226, [R1+0x20] ;  /* 0x0000200001e27983 */ /* 0x000ee20000100a00 */
[----:B------:R-:W-:Y:S01]  /*8690*/  SHF.R.S32.HI R2, RZ, 0x1f, R0 ;  /* 0x0000001fff027819 */ /* 0x000fe20000011400 */
[----:B------:R-:W-:Y:S04]  /*86a0*/  IMAD.WIDE.U32 R136, R0, c[0x0][0x198], RZ ;  /* 0x0000660000887a25 */ /* 0x000fe800078e00ff */
[----:B------:R-:W-:Y:S04]  /*86b0*/  IMAD R2, R2, c[0x0][0x198], RZ ;  /* 0x0000660002027a24 */ /* 0x000fe800078e02ff */
[----:B------:R-:W-:Y:S04]  /*86c0*/  IMAD R2, R0, c[0x0][0x19c], R2 ;  /* 0x0000670000027a24 */ /* 0x000fe800078e0202 */
[----:B------:R-:W-:Y:S01]  /*86d0*/  IMAD.IADD R2, R137, 0x1, R2 ;  /* 0x0000000189027824 */ /* 0x000fe200078e0202 */
[----:B--2---:R-:W-:Y:S04]  /*86e0*/  LEA R0, P1, R136, R228, 0x7 ;  /* 0x000000e488007211 */ /* 0x004fe800078238ff */
[----:B------:R-:W-:Y:S02]  /*86f0*/  LEA R172, P2, R0, c[0x0][0x168], 0x1 ;  /* 0x00005a0000ac7a11 */ /* 0x000fe400078408ff */
[----:B---3--:R-:W-:Y:S02]  /*8700*/  LEA.HI.X R2, R136, R227, R2, 0x7, P1 ;  /* 0x000000e388027211 */ /* 0x008fe400008f3c02 */
        /* <DEDUP_REMOVED lines=16> */
.L_x_216:
[----:B------:R-:W2:Y:S01]  /*8810*/  LDL.64 R10, [R1+0x28] ;  /* 0x00002800010a7983 */ /* 0x000ea20000100a00 */
[----:B------:R-:W-:Y:S01]  /*8820*/  SHF.R.S32.HI R0, RZ, 0x1f, R217 ;  /* 0x0000001fff007819 */ /* 0x000fe200000114d9 */
[----:B------:R-:W-:Y:S04]  /*8830*/  DEPBAR.LE SB0, 0x0 ;  /* 0x000080000000791a */ /* 0x000fe80000000000 */
[----:B------:R-:W3:Y:S01]  /*8840*/  LDL R6, [R1+0x1c] ;  /* 0x00001c0001067983 */ /* 0x000ee20000100800 */
[----:B------:R-:W-:Y:S02]  /*8850*/  IMAD R0, R0, c[0x0][0x1a0], RZ ;  /* 0x0000680000007a24 */ /* 0x000fe400078e02ff */
[C---:B------:R-:W-:Y:S01]  /*8860*/  IMAD.WIDE.U32 R4, R217.reuse, c[0x0][0x1a0], RZ ;  /* 0x00006800d9047a25 */ /* 0x040fe200078e00ff */
[----:B------:R-:W-:Y:S03]  /*8870*/  BAR.SYNC.DEFER_BLOCKING 0x0 ;  /* 0x0000000000007b1d */ /* 0x000fe60000010000 */
        /* <DEDUP_REMOVED lines=20> */
[----:B-----5:R-:W-:Y:S08]  /*89c0*/  LDSM.16.M88.4 R128, [R207] ;  /* 0x00000000cf80783b */ /* 0x020ff00000000200 */
[----:B------:R-:W2:Y:S08]  /*89d0*/  LDSM.16.M88.4 R16, [R206] ;  /* 0x00000000ce10783b */ /* 0x000eb00000000200 */
[----:B------:R-:W1:Y:S08]  /*89e0*/  LDSM.16.M88.4 R124, [R207+0x1000] ;  /* 0x00100000cf7c783b */ /* 0x000e700000000200 */
[----:B------:R-:W3:Y:S08]  /*89f0*/  LDSM.16.M88.4 R32, [R206+0x400] ;  /* 0x00040000ce20783b */ /* 0x000ef00000000200 */
[----:B------:R-:W0:Y:S08]  /*8a00*/  LDGDEPBAR ;  /* 0x00000000000079af */ /* 0x000e300000000000 */
[----:B------:R-:W4:Y:S01]  /*8a10*/  LDSM.16.M88.4 R48, [R206+0x800] ;  /* 0x00080000ce30783b */ /* 0x000f220000000200 */
[-C--:B--2---:R-:W-:Y:S07]  /*8a20*/  HMMA.16816.F32 R4, R128, R16.reuse, RZ ;  /* 0x000000108004723c */ /* 0x084fee00000018ff */
[----:B------:R-:W2:Y:S01]  /*8a30*/  LDSM.16.M88.4 R64, [R206+0xc00] ;  /* 0x000c0000ce40783b */ /* 0x000ea20000000200 */
[C---:B-1----:R-:W-:Y:S07]  /*8a40*/  HMMA.16816.F32 R8, R124.reuse, R16, RZ ;  /* 0x000000107c08723c */ /* 0x042fee00000018ff */
[----:B------:R-:W1:Y:S01]  /*8a50*/  LDSM.16.M88.4 R80, [R206+0x1000] ;  /* 0x00100000ce50783b */ /* 0x000e620000000200 */
[-C--:B------:R-:W-:Y:S07]  /*8a60*/  HMMA.16816.F32 R12, R124, R18.reuse, RZ ;  /* 0x000000127c0c723c */ /* 0x080fee00000018ff */
[----:B------:R-:W1:Y:S01]  /*8a70*/  LDSM.16.M88.4 R96, [R206+0x1400] ;  /* 0x00140000ce60783b */ /* 0x000e620000000200 */
[C---:B------:R-:W-:Y:S07]  /*8a80*/  HMMA.16816.F32 R16, R128.reuse, R18, RZ ;  /* 0x000000128010723c */ /* 0x040fee00000018ff */
[----:B------:R-:W1:Y:S01]  /*8a90*/  LDSM.16.M88.4 R112, [R206+0x1800] ;  /* 0x00180000ce70783b */ /* 0x000e620000000200 */
[-C--:B---3--:R-:W-:Y:S07]  /*8aa0*/  HMMA.16816.F32 R20, R128, R32.reuse, RZ ;  /* 0x000000208014723c */ /* 0x088fee00000018ff */
[----:B------:R-:W3:Y:S01]  /*8ab0*/  LDSM.16.M88.4 R136, [R206+0x1c00] ;  /* 0x001c0000ce88783b */ /* 0x000ee20000000200 */
[C---:B------:R-:W-:Y:S07]  /*8ac0*/  HMMA.16816.F32 R24, R124.reuse, R32, RZ ;  /* 0x000000207c18723c */ /* 0x040fee00000018ff */
[----:B------:R-:W-:Y:S01]  /*8ad0*/  LDSM.16.M88.4 R172, [R208] ;  /* 0x00000000d0ac783b */ /* 0x000fe20000000200 */
[-C--:B------:R-:W-:Y:S07]  /*8ae0*/  HMMA.16816.F32 R28, R124, R34.reuse, RZ ;  /* 0x000000227c1c723c */ /* 0x080fee00000018ff */
[----:B------:R-:W1:Y:S01]  /*8af0*/  LDSM.16.M88.4 R176, [R209] ;  /* 0x00000000d1b0783b */ /* 0x000e620000000200 */
[C---:B------:R-:W-:Y:S07]  /*8b00*/  HMMA.16816.F32 R32, R128.reuse, R34, RZ ;  /* 0x000000228020723c */ /* 0x040fee00000018ff */
[----:B------:R-:W1:Y:S01]  /*8b10*/  LDSM.16.M88.4 R180, [R208+0x1000] ;  /* 0x00100000d0b4783b */ /* 0x000e620000000200 */
[-C--:B----4-:R-:W-:Y:S07]  /*8b20*/  HMMA.16816.F32 R36, R128, R48.reuse, RZ ;  /* 0x000000308024723c */ /* 0x090fee00000018ff */
[----:B------:R-:W4:Y:S01]  /*8b30*/  LDSM.16.M88.4 R184, [R216] ;  /* 0x00000000d8b8783b */ /* 0x000f220000000200 */
[C---:B------:R-:W-:Y:S07]  /*8b40*/  HMMA.16816.F32 R40, R124.reuse, R48, RZ ;  /* 0x000000307c28723c */ /* 0x040fee00000018ff */
[----:B------:R-:W1:Y:S01]  /*8b50*/  LDSM.16.M88.4 R188, [R215] ;  /* 0x00000000d7bc783b */ /* 0x000e620000000200 */
[-C--:B------:R-:W-:Y:S07]  /*8b60*/  HMMA.16816.F32 R44, R124, R50.reuse, RZ ;  /* 0x000000327c2c723c */ /* 0x080fee00000018ff */
[----:B------:R-:W1:Y:S01]  /*8b70*/  LDSM.16.M88.4 R192, [R214] ;  /* 0x00000000d6c0783b */ /* 0x000e620000000200 */
[C---:B------:R-:W-:Y:S07]  /*8b80*/  HMMA.16816.F32 R48, R128.reuse, R50, RZ ;  /* 0x000000328030723c */ /* 0x040fee00000018ff */
[----:B------:R-:W3:Y:S01]  /*8b90*/  LDSM.16.M88.4 R196, [R213] ;  /* 0x00000000d5c4783b */ /* 0x000ee20000000200 */
[-C--:B--2---:R-:W-:Y:S07]  /*8ba0*/  HMMA.16816.F32 R52, R128, R64.reuse, RZ ;  /* 0x000000408034723c */ /* 0x084fee00000018ff */
[----:B------:R-:W-:Y:S01]  /*8bb0*/  LDSM.16.M88.4 R200, [R211] ;  /* 0x00000000d3c8783b */ /* 0x000fe20000000200 */
        /* <DEDUP_REMOVED lines=15> */
[-C--:B---3--:R-:W-:Y:S08]  /*8cb0*/  HMMA.16816.F32 R116, R128, R136.reuse, RZ ;  /* 0x000000888074723c */ /* 0x088ff000000018ff */
[C---:B------:R-:W-:Y:S08]  /*8cc0*/  HMMA.16816.F32 R120, R124.reuse, R136, RZ ;  /* 0x000000887c78723c */ /* 0x040ff000000018ff */
[-C--:B------:R-:W-:Y:S08]  /*8cd0*/  HMMA.16816.F32 R124, R124, R138.reuse, RZ ;  /* 0x0000008a7c7c723c */ /* 0x080ff000000018ff */
[----:B------:R-:W-:Y:S01]  /*8ce0*/  HMMA.16816.F32 R128, R128, R138, RZ ;  /* 0x0000008a8080723c */ /* 0x000fe200000018ff */
[----:B------:R-:W1:Y:S07]  /*8cf0*/  LDSM.16.M88.4 R136, [R212] ;  /* 0x00000000d488783b */ /* 0x000e6e0000000200 */
[-C--:B------:R-:W-:Y:S08]  /*8d00*/  HMMA.16816.F32 R4, R172, R176.reuse, R4 ;  /* 0x000000b0ac04723c */ /* 0x080ff00000001804 */
[C---:B------:R-:W-:Y:S08]  /*8d10*/  HMMA.16816.F32 R8, R180.reuse, R176, R8 ;  /* 0x000000b0b408723c */ /* 0x040ff00000001808 */
[-C--:B------:R-:W-:Y:S08]  /*8d20*/  HMMA.16816.F32 R12, R180, R178.reuse, R12 ;  /* 0x000000b2b40c723c */ /* 0x080ff0000000180c */
[C---:B------:R-:W-:Y:S01]  /*8d30*/  HMMA.16816.F32 R16, R172.reuse, R178, R16 ;  /* 0x000000b2ac10723c */ /* 0x040fe20000001810 */
[----:B------:R-:W2:Y:S01]  /*8d40*/  LDSM.16.M88.4 R176, [R210] ;  /* 0x00000000d2b0783b */ /* 0x000ea20000000200 */
[----:B------:R-:W-:Y:S06]  /*8d50*/  DEPBAR.LE SB0, 0x0 ;  /* 0x000080000000791a */ /* 0x000fec0000000000 */
[-C--:B----4-:R-:W-:Y:S01]  /*8d60*/  HMMA.16816.F32 R20, R172, R184.reuse, R20 ;  /* 0x000000b8ac14723c */ /* 0x090fe20000001814 */
        /* <DEDUP_REMOVED lines=29> */
.L_x_217:
[----:B------:R-:W-:Y:S01]  /*8f40*/  FMNMX.FTZ R0, R4, R3, !PT ;  /* 0x0000000304007209 */ /* 0x000fe20007810000 */
[----:B------:R-:W-:Y:S01]  /*8f50*/  STL [R1+0x90], R239 ;  /* 0x000090ef01007387 */ /* 0x000fe20000100800 */
[----:B------:R-:W-:Y:S01]  /*8f60*/  IMAD.SHL.U32 R183, R217, 0x4, RZ ;  /* 0x00000004d9b77824 */ /* 0x000fe200078e00ff */
[----:B------:R-:W-:Y:S02]  /*8f70*/  LOP3.LUT R184, R223, UR12, R218, 0x96, !PT ;  /* 0x0000000cdfb87c12 */ /* 0x000fe4000f8e96da */
[----:B------:R-:W-:Y:S01]  /*8f80*/  FMNMX.FTZ R0, R5, R0, !PT ;  /* 0x0000000005007209 */ /* 0x000fe20007810000 */
[----:B------:R-:W-:Y:S02]  /*8f90*/  STL [R1+0x8c], R238 ;  /* 0x00008cee01007387 */ /* 0x000fe40000100800 */
[----:B------:R-:W-:Y:S01]  /*8fa0*/  IMAD.WIDE.U32 R184, R184, -0x326172a9, RZ ;  /* 0xcd9e8d57b8b87825 */ /* 0x000fe200078e00ff */
[----:B------:R-:W-:Y:S01]  /*8fb0*/  FMNMX.FTZ R0, R16, R0, !PT ;  /* 0x0000000010007209 */ /* 0x000fe20007810000 */
[----:B------:R-:W-:Y:S03]  /*8fc0*/  STL [R1+0x7c], R221 ;  /* 0x00007cdd01007387 */ /* 0x000fe60000100800 */
[----:B------:R-:W-:Y:S01]  /*8fd0*/  FMNMX.FTZ R2, R17, R0, !PT ;  /* 0x0000000011027209 */ /* 0x000fe20007810000 */
[----:B------:R-:W-:Y:S01]  /*8fe0*/  STL [R1+0x78], R216 ;  /* 0x000078d801007387 */ /* 0x000fe20000100800 */
[----:B------:R-:W-:Y:S02]  /*8ff0*/  FMNMX.FTZ R0, R6, R132, !PT ;  /* 0x0000008406007209 */ /* 0x000fe40007810000 */
        /* <DEDUP_REMOVED lines=122> */
[----:B-1----:R-:W-:Y:S04]  /*97a0*/  FMNMX.FTZ R138, R138, R136, !PT ;  /* 0x000000888a8a7209 */ /* 0x002fe80007810000 */
[C---:B------:R-:W-:Y:S01]  /*97b0*/  FSETP.NEU.FTZ.AND P1, PT, R138.reuse, -INF , PT ;  /* 0xff8000008a00780b */ /* 0x040fe20003f3d000 */
[----:B------:R-:W-:Y:S01]  /*97c0*/  FMUL.FTZ R182, R138, c[0x0][0x23c] ;  /* 0x00008f008ab67a20 */ /* 0x000fe20000410000 */
[----:B--2---:R-:W-:Y:S02]  /*97d0*/  FMNMX.FTZ R137, R0, R137, !PT ;  /* 0x0000008900897209 */ /* 0x004fe40007810000 */
[----:B------:R-:W-:Y:S02]  /*97e0*/  FMNMX.FTZ R0, R95, R2, !PT ;  /* 0x000000025f007209 */ /* 0x000fe40007810000 */
[----:B------:R-:W-:Y:S01]  /*97f0*/  FMNMX.FTZ R2, R108, R134, !PT ;  /* 0x000000866c027209 */ /* 0x000fe20007810000 */
[----:B------:R-:W1:Y:S01]  /*9800*/  SHFL.BFLY PT, R139, R137, 0x1, 0x1f ;  /* 0x0c201f00898b7f89 */ /* 0x000e6200000e0000 */
[----:B------:R-:W-:Y:S02]  /*9810*/  FSEL R182, R182, RZ, P1 ;  /* 0x000000ffb6b67208 */ /* 0x000fe40000800000 */
[----:B------:R-:W-:Y:S02]  /*9820*/  FMNMX.FTZ R2, R109, R2, !PT ;  /* 0x000000026d027209 */ /* 0x000fe40007810000 */
[----:B------:R-:W-:Y:S01]  /*9830*/  FMNMX.FTZ R0, R106, R0, !PT ;  /* 0x000000006a007209 */ /* 0x000fe20007810000 */
[--C-:B------:R-:W-:Y:S01]  /*9840*/  FFMA.FTZ R16, R16, c[0x0][0x23c], -R182.reuse ;  /* 0x00008f0010107a23 */ /* 0x100fe200000108b6 */
[----:B------:R-:W-:Y:S01]  /*9850*/  FMNMX.FTZ R2, R120, R2, !PT ;  /* 0x0000000278027209 */ /* 0x000fe20007810000 */
[--C-:B------:R-:W-:Y:S01]  /*9860*/  FFMA.FTZ R4, R4, c[0x0][0x23c], -R182.reuse ;  /* 0x00008f0004047a23 */ /* 0x100fe200000108b6 */
[----:B------:R-:W-:Y:S01]  /*9870*/  FMNMX.FTZ R0, R107, R0, !PT ;  /* 0x000000006b007209 */ /* 0x000fe20007810000 */
[--C-:B------:R-:W-:Y:S01]  /*9880*/  FFMA.FTZ R48, R48, c[0x0][0x23c], -R182.reuse ;  /* 0x00008f0030307a23 */ /* 0x100fe200000108b6 */
[----:B------:R-:W-:Y:S01]  /*9890*/  FMNMX.FTZ R136, R121, R2, !PT ;  /* 0x0000000279887209 */ /* 0x000fe20007810000 */
[----:B------:R2:W-:Y:S01]  /*98a0*/  MUFU.EX2 R193, R4 ;  /* 0x0000000400c17308 */ /* 0x0005e20000000800 */
        /* <DEDUP_REMOVED lines=9> */
[----:B------:R-:W3:Y:S01]  /*9940*/  MUFU.EX2 R2, R16 ;  /* 0x0000001000027308 */ /* 0x000ee20000000800 */
[--C-:B------:R-:W-:Y:S01]  /*9950*/  FFMA.FTZ R21, R21, c[0x0][0x23c], -R182.reuse ;  /* 0x00008f0015157a23 */ /* 0x100fe200000108b6 */
[----:B------:R-:W4:Y:S01]  /*9960*/  SHFL.BFLY PT, R134, R136, 0x2, 0x1f ;  /* 0x0c401f0088867f89 */ /* 0x000f2200000e0000 */
[----:B------:R-:W-:Y:S01]  /*9970*/  FMNMX.FTZ R0, R123, R0, !PT ;  /* 0x000000007b007209 */ /* 0x000fe20007810000 */
[--C-:B------:R-:W-:Y:S01]  /*9980*/  FFMA.FTZ R17, R17, c[0x0][0x23c], -R182.reuse ;  /* 0x00008f0011117a23 */ /* 0x100fe200000108b6 */
[----:B-1----:R-:W-:Y:S01]  /*9990*/  FMNMX.FTZ R137, R137, R139, !PT ;  /* 0x0000008b89897209 */ /* 0x002fe20007810000 */
[--C-:B------:R-:W-:Y:S01]  /*99a0*/  FFMA.FTZ R32, R32, c[0x0][0x23c], -R182.reuse ;  /* 0x00008f0020207a23 */ /* 0x100fe200000108b6 */
[----:B------:R-:W-:Y:S01]  /*99b0*/  FMNMX.FTZ R0, R126, R0, !PT ;  /* 0x000000007e007209 */ /* 0x000fe20007810000 */
[--C-:B------:R-:W-:Y:S01]  /*99c0*/  FFMA.FTZ R33, R33, c[0x0][0x23c], -R182.reuse ;  /* 0x00008f0021217a23 */ /* 0x100fe200000108b6 */
[----:B------:R-:W-:Y:S01]  /*99d0*/  FSETP.NEU.FTZ.AND P1, PT, R137, -INF , PT ;  /* 0xff8000008900780b */ /* 0x000fe20003f3d000 */
[----:B------:R-:W-:Y:S01]  /*99e0*/  MUFU.EX2 R198, R5 ;  /* 0x0000000500c67308 */ /* 0x000fe20000000800 */
[----:B------:R-:W-:Y:S01]  /*99f0*/  FMNMX.FTZ R0, R127, R0, !PT ;  /* 0x000000007f007209 */ /* 0x000fe20007810000 */
[----:B------:R-:W-:Y:S01]  /*9a00*/  FMUL.FTZ R181, R137, c[0x0][0x23c] ;  /* 0x00008f0089b57a20 */ /* 0x000fe20000410000 */
[----:B--2---:R-:W-:Y:S01]  /*9a10*/  LOP3.LUT R4, R219, UR23, R183, 0x96, !PT ;  /* 0x00000017db047c12 */ /* 0x004fe2000f8e96b7 */
[--C-:B------:R-:W-:Y:S03]  /*9a20*/  FFMA.FTZ R49, R49, c[0x0][0x23c], -R182.reuse ;  /* 0x00008f0031317a23 */ /* 0x100fe600000108b6 */
[----:B------:R-:W-:Y:S01]  /*9a30*/  FSEL R181, R181, RZ, P1 ;  /* 0x000000ffb5b57208 */ /* 0x000fe20000800000 */
[--C-:B------:R-:W-:Y:S02]  /*9a40*/  FFMA.FTZ R36, R36, c[0x0][0x23c], -R182.reuse ;  /* 0x00008f0024247a23 */ /* 0x100fe400000108b6 */
[----:B------:R-:W-:Y:S01]  /*9a50*/  MUFU.EX2 R203, R20 ;  /* 0x0000001400cb7308 */ /* 0x000fe20000000800 */
[--C-:B------:R-:W-:Y:S02]  /*9a60*/  FFMA.FTZ R37, R37, c[0x0][0x23c], -R182.reuse ;  /* 0x00008f0025257a23 */ /* 0x100fe400000108b6 */
[--C-:B------:R-:W-:Y:S01]  /*9a70*/  FFMA.FTZ R18, R18, c[0x0][0x23c], -R181.reuse ;  /* 0x00008f0012127a23 */ /* 0x100fe200000108b5 */
[----:B---3--:R-:W-:Y:S01]  /*9a80*/  STL [R1+0x14], R2 ;  /* 0x0000140201007387 */ /* 0x008fe20000100800 */
[--C-:B------:R-:W-:Y:S01]  /*9a90*/  FFMA.FTZ R7, R7, c[0x0][0x23c], -R181.reuse ;  /* 0x00008f0007077a23 */ /* 0x100fe200000108b5 */
[----:B----4-:R-:W-:Y:S01]  /*9aa0*/  FMNMX.FTZ R136, R136, R134, !PT ;  /* 0x0000008688887209 */ /* 0x010fe20007810000 */
[--C-:B------:R-:W-:Y:S01]  /*9ab0*/  FFMA.FTZ R6, R6, c[0x0][0x23c], -R181.reuse ;  /* 0x00008f0006067a23 */ /* 0x100fe200000108b5 */
[----:B------:R-:W1:Y:S01]  /*9ac0*/  SHFL.BFLY PT, R2, R0, 0x2, 0x1f ;  /* 0x0c401f0000027f89 */ /* 0x000e6200000e0000 */
[--C-:B------:R-:W-:Y:S01]  /*9ad0*/  FFMA.FTZ R19, R19, c[0x0][0x23c], -R181.reuse ;  /* 0x00008f0013137a23 */ /* 0x100fe200000108b5 */
[----:B------:R-:W2:Y:S01]  /*9ae0*/  MUFU.EX2 R210, R18 ;  /* 0x0000001200d27308 */ /* 0x000ea20000000800 */
[--C-:B------:R-:W-:Y:S02]  /*9af0*/  FFMA.FTZ R34, R34, c[0x0][0x23c], -R181.reuse ;  /* 0x00008f0022227a23 */ /* 0x100fe400000108b5 */
[--C-:B------:R-:W-:Y:S02]  /*9b00*/  FFMA.FTZ R51, R51, c[0x0][0x23c], -R181.reuse ;  /* 0x00008f0033337a23 */ /* 0x100fe400000108b5 */
[--C-:B------:R-:W-:Y:S01]  /*9b10*/  FFMA.FTZ R67, R67, c[0x0][0x23c], -R181.reuse ;  /* 0x00008f0043437a23 */ /* 0x100fe200000108b5 */
[----:B------:R-:W3:Y:S01]  /*9b20*/  SHFL.BFLY PT, R16, R136, 0x1, 0x1f ;  /* 0x0c201f0088107f89 */ /* 0x000ee200000e0000 */
[--C-:B------:R-:W-:Y:S02]  /*9b30*/  FFMA.FTZ R35, R35, c[0x0][0x23c], -R181.reuse ;  /* 0x00008f0023237a23 */ /* 0x100fe400000108b5 */
[--C-:B------:R-:W-:Y:S01]  /*9b40*/  FFMA.FTZ R22, R22, c[0x0][0x23c], -R181.reuse ;  /* 0x00008f0016167a23 */ /* 0x100fe200000108b5 */
[----:B------:R-:W4:Y:S01]  /*9b50*/  MUFU.EX2 R209, R7 ;  /* 0x0000000700d17308 */ /* 0x000f220000000800 */
[--C-:B------:R-:W-:Y:S02]  /*9b60*/  FFMA.FTZ R23, R23, c[0x0][0x23c], -R181.reuse ;  /* 0x00008f0017177a23 */ /* 0x100fe400000108b5 */
[--C-:B------:R-:W-:Y:S02]  /*9b70*/  FFMA.FTZ R50, R50, c[0x0][0x23c], -R181.reuse ;  /* 0x00008f0032327a23 */ /* 0x100fe400000108b5 */
[--C-:B------:R-:W-:Y:S02]  /*9b80*/  FFMA.FTZ R52, R52, c[0x0][0x23c], -R182.reuse ;  /* 0x00008f0034347a23 */ /* 0x100fe400000108b6 */
[--C-:B------:R-:W-:Y:S02]  /*9b90*/  FFMA.FTZ R53, R53, c[0x0][0x23c], -R182.reuse ;  /* 0x00008f0035357a23 */ /* 0x100fe400000108b6 */
[----:B------:R-:W-:Y:S01]  /*9ba0*/  FFMA.FTZ R55, R55, c[0x0][0x23c], -R181 ;  /* 0x00008f0037377a23 */ /* 0x000fe200000108b5 */
[----:B------:R4:W-:Y:S01]  /*9bb0*/  MUFU.EX2 R239, R6 ;  /* 0x0000000600ef7308 */ /* 0x0009e20000000800 */
[--C-:B------:R-:W-:Y:S01]  /*9bc0*/  FFMA.FTZ R80, R80, c[0x0][0x23c], -R182.reuse ;  /* 0x00008f0050507a23 */ /* 0x100fe200000108b6 */
[----:B-1----:R-:W-:Y:S01]  /*9bd0*/  FMNMX.FTZ R0, R0, R2, !PT ;  /* 0x0000000200007209 */ /* 0x002fe20007810000 */
[--C-:B------:R-:W-:Y:S01]  /*9be0*/  FFMA.FTZ R81, R81, c[0x0][0x23c], -R182.reuse ;  /* 0x00008f0051517a23 */ /* 0x100fe200000108b6 */
[----:B--2---:R-:W-:Y:S01]  /*9bf0*/  STL [R1+0x18], R210 ;  /* 0x000018d201007387 */ /* 0x004fe20000100800 */
[--C-:B------:R-:W-:Y:S02]  /*9c00*/  FFMA.FTZ R68, R68, c[0x0][0x23c], -R182.reuse ;  /* 0x00008f0044447a23 */ /* 0x100fe400000108b6 */
[--C-:B------:R-:W-:Y:S01]  /*9c10*/  FFMA.FTZ R69, R69, c[0x0][0x23c], -R182.reuse ;  /* 0x00008f0045457a23 */ /* 0x100fe200000108b6 */
[----:B------:R-:W1:Y:S01]  /*9c20*/  SHFL.BFLY PT, R2, R0, 0x1, 0x1f ;  /* 0x0c201f0000027f89 */ /* 0x000e6200000e0000 */
[--C-:B------:R-:W-:Y:S01]  /*9c30*/  FFMA.FTZ R96, R96, c[0x0][0x23c], -R182.reuse ;  /* 0x00008f0060607a23 */ /* 0x100fe200000108b6 */
[----:B------:R-:W-:Y:S01]  /*9c40*/  MUFU.EX2 R213, R19 ;  /* 0x0000001300d57308 */ /* 0x000fe20000000800 */
[----:B---3--:R-:W-:Y:S01]  /*9c50*/  FMNMX.FTZ R136, R136, R16, !PT ;  /* 0x0000001088887209 */ /* 0x008fe20007810000 */
[--C-:B------:R-:W-:Y:S02]  /*9c60*/  FFMA.FTZ R97, R97, c[0x0][0x23c], -R182.reuse ;  /* 0x00008f0061617a23 */ /* 0x100fe400000108b6 */
[--C-:B------:R-:W-:Y:S01]  /*9c70*/  FFMA.FTZ R84, R84, c[0x0][0x23c], -R182.reuse ;  /* 0x00008f0054547a23 */ /* 0x100fe200000108b6 */
[C---:B------:R-:W-:Y:S01]  /*9c80*/  FSETP.NEU.FTZ.AND P1, PT, R136.reuse, -INF , PT ;  /* 0xff8000008800780b */ /* 0x040fe20003f3d000 */
[----:B------:R-:W-:Y:S01]  /*9c90*/  FMUL.FTZ R139, R136, c[0x0][0x23c] ;  /* 0x00008f00888b7a20 */ /* 0x000fe20000410000 */
[----:B----4-:R-:W-:Y:S01]  /*9ca0*/  STL [R1+0xc], R209 ;  /* 0x00000cd101007387 */ /* 0x010fe20000100800 */
[----:B------:R-:W-:Y:S02]  /*9cb0*/  FFMA.FTZ R85, R85, c[0x0][0x23c], -R182 ;  /* 0x00008f0055557a23 */ /* 0x000fe400000108b6 */
[----:B------:R-:W-:Y:S01]  /*9cc0*/  MUFU.EX2 R207, R21 ;  /* 0x0000001500cf7308 */ /* 0x000fe20000000800 */
[----:B------:R-:W-:Y:S01]  /*9cd0*/  FSEL R139, R139, RZ, P1 ;  /* 0x000000ff8b8b7208 */ /* 0x000fe20000800000 */
[----:B------:R-:W-:Y:S04]  /*9ce0*/  IMAD.WIDE.U32 R4, R4, -0x326172a9, RZ ;  /* 0xcd9e8d5704047825 */ /* 0x000fe800078e00ff */
[--C-:B------:R-:W-:Y:S01]  /*9cf0*/  FFMA.FTZ R9, R9, c[0x0][0x23c], -R139.reuse ;  /* 0x00008f0009097a23 */ /* 0x100fe2000001088b */
[C---:B------:R-:W-:Y:S01]  /*9d00*/  LOP3.LUT R6, R5.reuse, UR13, R234, 0x96, !PT ;  /* 0x0000000d05067c12 */ /* 0x040fe2000f8e96ea */
[--C-:B------:R-:W-:Y:S01]  /*9d10*/  FFMA.FTZ R12, R12, c[0x0][0x23c], -R139.reuse ;  /* 0x00008f000c0c7a23 */ /* 0x100fe2000001088b */
[----:B------:R-:W-:Y:S01]  /*9d20*/  LOP3.LUT R5, R5, UR13, R232, 0x96, !PT ;  /* 0x0000000d05057c12 */ /* 0x000fe2000f8e96e8 */
[----:B------:R-:W-:Y:S01]  /*9d30*/  MUFU.EX2 R214, R34 ;  /* 0x0000002200d67308 */ /* 0x000fe20000000800 */
[--C-:B------:R-:W-:Y:S01]  /*9d40*/  FFMA.FTZ R13, R13, c[0x0][0x23c], -R139.reuse ;  /* 0x00008f000d0d7a23 */ /* 0x100fe2000001088b */
[----:B-1----:R-:W-:Y:S01]  /*9d50*/  FMNMX.FTZ R134, R0, R2, !PT ;  /* 0x0000000200867209 */ /* 0x002fe20007810000 */
[--C-:B------:R-:W-:Y:S02]  /*9d60*/  FFMA.FTZ R28, R28, c[0x0][0x23c], -R139.reuse ;  /* 0x00008f001c1c7a23 */ /* 0x100fe4000001088b */
[--C-:B------:R-:W-:Y:S01]  /*9d70*/  FFMA.FTZ R44, R44, c[0x0][0x23c], -R139.reuse ;  /* 0x00008f002c2c7a23 */ /* 0x100fe2000001088b */
[----:B------:R-:W-:Y:S01]  /*9d80*/  FSETP.NEU.FTZ.AND P1, PT, R134, -INF , PT ;  /* 0xff8000008600780b */ /* 0x000fe20003f3d000 */
[--C-:B------:R-:W-:Y:S02]  /*9d90*/  FFMA.FTZ R45, R45, c[0x0][0x23c], -R139.reuse ;  /* 0x00008f002d2d7a23 */ /* 0x100fe4000001088b */
[--C-:B------:R-:W-:Y:S01]  /*9da0*/  FFMA.FTZ R56, R56, c[0x0][0x23c], -R139.reuse ;  /* 0x00008f0038387a23 */ /* 0x100fe2000001088b */
[----:B------:R-:W1:Y:S01]  /*9db0*/  MUFU.EX2 R0, R9 ;  /* 0x0000000900007308 */ /* 0x000e620000000800 */
[----:B------:R-:W-:Y:S02]  /*9dc0*/  FMUL.FTZ R180, R134, c[0x0][0x23c] ;  /* 0x00008f0086b47a20 */ /* 0x000fe40000410000 */
[--C-:B------:R-:W-:Y:S02]  /*9dd0*/  FFMA.FTZ R57, R57, c[0x0][0x23c], -R139.reuse ;  /* 0x00008f0039397a23 */ /* 0x100fe4000001088b */
[--C-:B------:R-:W-:Y:S01]  /*9de0*/  FFMA.FTZ R61, R61, c[0x0][0x23c], -R139.reuse ;  /* 0x00008f003d3d7a23 */ /* 0x100fe2000001088b */
[----:B------:R-:W-:Y:S01]  /*9df0*/  FSEL R180, R180, RZ, P1 ;  /* 0x000000ffb4b47208 */ /* 0x000fe20000800000 */
        /* <DEDUP_REMOVED lines=8> */
[----:B------:R-:W2:Y:S01]  /*9e80*/  MUFU.EX2 R202, R10 ;  /* 0x0000000a00ca7308 */ /* 0x000ea20000000800 */
[--C-:B------:R-:W-:Y:S02]  /*9e90*/  FFMA.FTZ R47, R47, c[0x0][0x23c], -R180.reuse ;  /* 0x00008f002f2f7a23 */ /* 0x100fe400000108b4 */
[--C-:B------:R-:W-:Y:S01]  /*9ea0*/  FFMA.FTZ R58, R58, c[0x0][0x23c], -R180.reuse ;  /* 0x00008f003a3a7a23 */ /* 0x100fe200000108b4 */
[----:B-1----:R1:W-:Y:S01]  /*9eb0*/  STL [R1+0x4], R0 ;  /* 0x0000040001007387 */ /* 0x0023e20000100800 */
        /* <DEDUP_REMOVED lines=11> */
[----:B------:R-:W-:Y:S01]  /*9f70*/  FFMA.FTZ R43, R43, c[0x0][0x23c], -R180 ;  /* 0x00008f002b2b7a23 */ /* 0x000fe200000108b4 */
[----:B--2---:R-:W-:Y:S01]  /*9f80*/  STL [R1], R202 ;  /* 0x000000ca01007387 */ /* 0x004fe20000100800 */
[--C-:B------:R-:W-:Y:S01]  /*9f90*/  FFMA.FTZ R60, R60, c[0x0][0x23c], -R139.reuse ;  /* 0x00008f003c3c7a23 */ /* 0x100fe2000001088b */
[----:B------:R-:W-:Y:S01]  /*9fa0*/  LOP3.LUT R10, R225, UR12, R218, 0x96, !PT ;  /* 0x0000000ce10a7c12 */ /* 0x000fe2000f8e96da */
[--C-:B------:R-:W-:Y:S02]  /*9fb0*/  FFMA.FTZ R77, R77, c[0x0][0x23c], -R139.reuse ;  /* 0x00008f004d4d7a23 */ /* 0x100fe4000001088b */
[--C-:B------:R-:W-:Y:S01]  /*9fc0*/  FFMA.FTZ R112, R112, c[0x0][0x23c], -R182.reuse ;  /* 0x00008f0070707a23 */ /* 0x100fe200000108b6 */
[----:B-1----:R-:W1:Y:S01]  /*9fd0*/  MUFU.EX2 R0, R11 ;  /* 0x0000000b00007308 */ /* 0x002e620000000800 */
        /* <DEDUP_REMOVED lines=8> */
[----:B---3--:R-:W-:Y:S01]  /*a060*/  LOP3.LUT R14, R185, UR11, R4, 0x96, !PT ;  /* 0x0000000bb90e7c12 */ /* 0x008fe2000f8e9604 */
[--C-:B------:R-:W-:Y:S02]  /*a070*/  FFMA.FTZ R29, R29, c[0x0][0x23c], -R139.reuse ;  /* 0x00008f001d1d7a23 */ /* 0x100fe4000001088b */
[----:B------:R-:W-:Y:S02]  /*a080*/  FFMA.FTZ R40, R40, c[0x0][0x23c], -R139 ;  /* 0x00008f0028287a23 */ /* 0x000fe4000001088b */
[----:B------:R-:W-:Y:S01]  /*a090*/  FFMA.FTZ R62, R62, c[0x0][0x23c], -R180 ;  /* 0x00008f003e3e7a23 */ /* 0x000fe200000108b4 */
[----:B------:R3:W-:Y:S01]  /*a0a0*/  MUFU.EX2 R186, R8 ;  /* 0x0000000800ba7308 */ /* 0x0007e20000000800 */
[--C-:B------:R-:W-:Y:S02]  /*a0b0*/  FFMA.FTZ R38, R38, c[0x0][0x23c], -R181.reuse ;  /* 0x00008f0026267a23 */ /* 0x100fe400000108b5 */
[--C-:B------:R-:W-:Y:S01]  /*a0c0*/  FFMA.FTZ R39, R39, c[0x0][0x23c], -R181.reuse ;  /* 0x00008f0027277a23 */ /* 0x100fe200000108b5 */
[----:B-1----:R1:W-:Y:S01]  /*a0d0*/  STL [R1+0x10], R0 ;  /* 0x0000100001007387 */ /* 0x0023e20000100800 */
[----:B------:R-:W-:Y:S03]  /*a0e0*/  IMAD.WIDE.U32 R10, R10, -0x326172a9, RZ ;  /* 0xcd9e8d570a0a7825 */ /* 0x000fe600078e00ff */
[----:B------:R4:W-:Y:S01]  /*a0f0*/  STL [R1+0x80], R217 ;  /* 0x000080d901007387 */ /* 0x0009e20000100800 */
[--C-:B------:R-:W-:Y:S01]  /*a100*/  FFMA.FTZ R54, R54, c[0x0][0x23c], -R181.reuse ;  /* 0x00008f0036367a23 */ /* 0x100fe200000108b5 */
[----:B------:R-:W-:Y:S01]  /*a110*/  MUFU.EX2 R194, R35 ;  /* 0x0000002300c27308 */ /* 0x000fe20000000800 */
[----:B------:R-:W-:Y:S01]  /*a120*/  LOP3.LUT R18, R11, UR11, R4, 0x96, !PT ;  /* 0x0000000b0b127c12 */ /* 0x000fe2000f8e9604 */
[--C-:B------:R-:W-:Y:S02]  /*a130*/  FFMA.FTZ R82, R82, c[0x0][0x23c], -R181.reuse ;  /* 0x00008f0052527a23 */ /* 0x100fe400000108b5 */
[--C-:B------:R-:W-:Y:S02]  /*a140*/  FFMA.FTZ R83, R83, c[0x0][0x23c], -R181.reuse ;  /* 0x00008f0053537a23 */ /* 0x100fe400000108b5 */
[----:B------:R-:W-:Y:S04]  /*a150*/  IMAD.WIDE.U32 R18, R18, -0x2daee0ad, RZ ;  /* 0xd2511f5312127825 */ /* 0x000fe800078e00ff */
[----:B------:R2:W-:Y:S01]  /*a160*/  MUFU.EX2 R191, R17 ;  /* 0x0000001100bf7308 */ /* 0x0005e20000000800 */
[--C-:B------:R-:W-:Y:S02]  /*a170*/  FFMA.FTZ R70, R70, c[0x0][0x23c], -R181.reuse ;  /* 0x00008f0046467a23 */ /* 0x100fe400000108b5 */
[----:B------:R-:W-:Y:S02]  /*a180*/  FFMA.FTZ R71, R71, c[0x0][0x23c], -R181 ;  /* 0x00008f0047477a23 */ /* 0x000fe400000108b5 */
[----:B------:R-:W-:Y:S02]  /*a190*/  FFMA.FTZ R72, R72, c[0x0][0x23c], -R139 ;  /* 0x00008f0048487a23 */ /* 0x000fe4000001088b */
[----:B------:R-:W-:Y:S01]  /*a1a0*/  FFMA.FTZ R75, R75, c[0x0][0x23c], -R180 ;  /* 0x00008f004b4b7a23 */ /* 0x000fe200000108b4 */
[----:B-1----:R-:W-:Y:S02]  /*a1b0*/  IADD3 R0, R183, 0x1, RZ ;  /* 0x00000001b7007810 */ /* 0x002fe40007ffe0ff */
[----:B------:R1:W-:Y:S01]  /*a1c0*/  MUFU.EX2 R195, R22 ;  /* 0x0000001600c37308 */ /* 0x0003e20000000800 */
[----:B------:R-:W-:Y:S01]  /*a1d0*/  IMAD.WIDE.U32 R6, R6, -0x2daee0ad, RZ ;  /* 0xd2511f5306067825 */ /* 0x000fe200078e00ff */
[----:B----4-:R-:W4:Y:S01]  /*a1e0*/  LDL.LU R217, [R1+0x14] ;  /* 0x0000140001d97983 */ /* 0x010f220000300800 */
[----:B------:R-:W-:Y:S02]  /*a1f0*/  LOP3.LUT R0, R219, UR23, R0, 0x96, !PT ;  /* 0x00000017db007c12 */ /* 0x000fe4000f8e9600 */
[--C-:B------:R-:W-:Y:S01]  /*a200*/  FFMA.FTZ R98, R98, c[0x0][0x23c], -R181.reuse ;  /* 0x00008f0062627a23 */ /* 0x100fe200000108b5 */
[----:B------:R-:W-:Y:S01]  /*a210*/  LOP3.LUT R16, R19, UR8, R6, 0x96, !PT ;  /* 0x0000000813107c12 */ /* 0x000fe2000f8e9606 */
[--C-:B------:R-:W-:Y:S02]  /*a220*/  FFMA.FTZ R99, R99, c[0x0][0x23c], -R181.reuse ;  /* 0x00008f0063637a23 */ /* 0x100fe400000108b5 */
[----:B------:R-:W-:Y:S01]  /*a230*/  IMAD.WIDE.U32 R12, R0, -0x326172a9, RZ ;  /* 0xcd9e8d57000c7825 */ /* 0x000fe200078e00ff */
[----:B------:R-:W-:Y:S01]  /*a240*/  MUFU.EX2 R208, R23 ;  /* 0x0000001700d07308 */ /* 0x000fe20000000800 */
[----:B------:R-:W-:Y:S02]  /*a250*/  LOP3.LUT R0, R7, UR10, R224, 0x96, !PT ;  /* 0x0000000a07007c12 */ /* 0x000fe4000f8e96e0 */
[--C-:B------:R-:W-:Y:S01]  /*a260*/  FFMA.FTZ R86, R86, c[0x0][0x23c], -R181.reuse ;  /* 0x00008f0056567a23 */ /* 0x100fe200000108b5 */
[----:B------:R-:W-:Y:S01]  /*a270*/  LOP3.LUT R2, R13, UR13, R232, 0x96, !PT ;  /* 0x0000000d0d027c12 */ /* 0x000fe2000f8e96e8 */
[----:B------:R-:W-:Y:S01]  /*a280*/  FFMA.FTZ R87, R87, c[0x0][0x23c], -R181 ;  /* 0x00008f0057577a23 */ /* 0x000fe200000108b5 */
[----:B------:R-:W-:Y:S01]  /*a290*/  LOP3.LUT R176, R13, UR13, R234, 0x96, !PT ;  /* 0x0000000d0db07c12 */ /* 0x000fe2000f8e96ea */
[----:B--2---:R-:W-:Y:S01]  /*a2a0*/  IMAD.WIDE.U32 R14, R14, -0x2daee0ad, RZ ;  /* 0xd2511f530e0e7825 */ /* 0x004fe200078e00ff */
[--C-:B------:R-:W-:Y:S02]  /*a2b0*/  LOP3.LUT R178, R11, UR11, R12.reuse, 0x96, !PT ;  /* 0x0000000b0bb27c12 */ /* 0x100fe4000f8e960c */
[----:B------:R-:W-:Y:S01]  /*a2c0*/  MUFU.EX2 R226, R24 ;  /* 0x0000001800e27308 */ /* 0x000fe20000000800 */
[----:B------:R-:W-:Y:S01]  /*a2d0*/  IMAD.WIDE.U32 R20, R2, -0x2daee0ad, RZ ;  /* 0xd2511f5302147825 */ /* 0x000fe200078e00ff */
[----:B---3--:R-:W-:Y:S03]  /*a2e0*/  LOP3.LUT R8, R185, UR11, R12, 0x96, !PT ;  /* 0x0000000bb9087c12 */ /* 0x008fe6000f8e960c */
[----:B------:R-:W-:Y:S04]  /*a2f0*/  IMAD.WIDE.U32 R4, R5, -0x2daee0ad, RZ ;  /* 0xd2511f5305047825 */ /* 0x000fe800078e00ff */
[----:B------:R-:W-:Y:S01]  /*a300*/  IMAD.WIDE.U32 R16, R16, -0x326172a9, RZ ;  /* 0xcd9e8d5710107825 */ /* 0x000fe200078e00ff */
[----:B------:R2:W-:Y:S01]  /*a310*/  MUFU.EX2 R190, R32 ;  /* 0x0000002000be7308 */ /* 0x0005e20000000800 */
[----:B------:R-:W-:Y:S02]  /*a320*/  LOP3.LUT R12, R15, UR8, R4, 0x96, !PT ;  /* 0x000000080f0c7c12 */ /* 0x000fe4000f8e9604 */
[--C-:B------:R-:W-:Y:S01]  /*a330*/  LOP3.LUT R6, R5, UR10, R222.reuse, 0x96, !PT ;  /* 0x0000000a05067c12 */ /* 0x100fe2000f8e96de */
[----:B------:R-:W-:Y:S01]  /*a340*/  IMAD.WIDE.U32 R4, R0, -0x326172a9, RZ ;  /* 0xcd9e8d5700047825 */ /* 0x000fe200078e00ff */
[----:B------:R-:W-:Y:S03]  /*a350*/  LOP3.LUT R0, R21, UR10, R222, 0x96, !PT ;  /* 0x0000000a15007c12 */ /* 0x000fe6000f8e96de */
[----:B------:R-:W-:Y:S01]  /*a360*/  IMAD.WIDE.U32 R12, R12, -0x326172a9, RZ ;  /* 0xcd9e8d570c0c7825 */ /* 0x000fe200078e00ff */
[----:B------:R-:W-:Y:S01]  /*a370*/  LOP3.LUT R7, R5, UR9, R10, 0x96, !PT ;  /* 0x0000000905077c12 */ /* 0x000fe2000f8e960a */
[----:B------:R3:W3:Y:S02]  /*a380*/  MUFU.EX2 R187, R33 ;  /* 0x0000002100bb7308 */ /* 0x0006e40000000800 */
[----:B------:R-:W-:Y:S04]  /*a390*/  IMAD.WIDE.U32 R34, R0, -0x326172a9, RZ ;  /* 0xcd9e8d5700227825 */ /* 0x000fe800078e00ff */
[--C-:B------:R-:W-:Y:S02]  /*a3a0*/  FFMA.FTZ R0, R25, c[0x0][0x23c], -R139.reuse ;  /* 0x00008f0019007a23 */ /* 0x100fe4000001088b */
[----:B------:R-:W-:Y:S02]  /*a3b0*/  IMAD.WIDE.U32 R8, R8, -0x2daee0ad, RZ ;  /* 0xd2511f5308087825 */ /* 0x000fe400078e00ff */
[----:B------:R3:W3:Y:S02]  /*a3c0*/  MUFU.EX2 R206, R0 ;  /* 0x0000000000ce7308 */ /* 0x0006e40000000800 */
[----:B------:R-:W-:Y:S01]  /*a3d0*/  FFMA.FTZ R63, R63, c[0x0][0x23c], -R180 ;  /* 0x00008f003f3f7a23 */ /* 0x000fe200000108b4 */
[----:B-1----:R-:W-:Y:S01]  /*a3e0*/  LOP3.LUT R22, R9, UR8, R20, 0x96, !PT ;  /* 0x0000000809167c12 */ /* 0x002fe2000f8e9614 */
[----:B------:R-:W-:Y:S01]  /*a3f0*/  FFMA.FTZ R78, R78, c[0x0][0x23c], -R180 ;  /* 0x00008f004e4e7a23 */ /* 0x000fe200000108b4 */
[----:B------:R-:W-:Y:S01]  /*a400*/  LOP3.LUT R20, R17, UR7, R4, 0x96, !PT ;  /* 0x0000000711147c12 */ /* 0x000fe2000f8e9604 */
[----:B------:R-:W-:Y:S01]  /*a410*/  IMAD.WIDE.U32 R4, R6, -0x326172a9, RZ ;  /* 0xcd9e8d5706047825 */ /* 0x000fe200078e00ff */
[----:B--2---:R-:W-:Y:S03]  /*a420*/  LOP3.LUT R32, R35, UR9, R184, 0x96, !PT ;  /* 0x0000000923207c12 */ /* 0x004fe6000f8e96b8 */
[----:B------:R1:W-:Y:S01]  /*a430*/  MUFU.EX2 R201, R26 ;  /* 0x0000001a00c97308 */ /* 0x0003e20000000800 */
[----:B------:R-:W-:Y:S01]  /*a440*/  IMAD.WIDE.U32 R22, R22, -0x326172a9, RZ ;  /* 0xcd9e8d5716167825 */ /* 0x000fe200078e00ff */
[----:B------:R-:W-:Y:S02]  /*a450*/  LOP3.LUT R24, R13, UR7, R4, 0x96, !PT ;  /* 0x000000070d187c12 */ /* 0x000fe4000f8e9604 */
[----:B------:R-:W-:Y:S01]  /*a460*/  LOP3.LUT R5, R5, UR9, R184, 0x96, !PT ;  /* 0x0000000905057c12 */ /* 0x000fe2000f8e96b8 */
[----:B------:R-:W-:Y:S01]  /*a470*/  IMAD.WIDE.U32 R20, R20, -0x2daee0ad, RZ ;  /* 0xd2511f5314147825 */ /* 0x000fe200078e00ff */
[----:B------:R-:W-:Y:S03]  /*a480*/  LOP3.LUT R19, R23, UR7, R34, 0x96, !PT ;  /* 0x0000000717137c12 */ /* 0x000fe6000f8e9622 */
[----:B------:R-:W-:Y:S01]  /*a490*/  IMAD.WIDE.U32 R24, R24, -0x2daee0ad, RZ ;  /* 0xd2511f5318187825 */ /* 0x000fe200078e00ff */
[----:B------:R2:W-:Y:S03]  /*a4a0*/  MUFU.EX2 R189, R27 ;  /* 0x0000001b00bd7308 */ /* 0x0005e60000000800 */
[----:B------:R-:W-:Y:S04]  /*a4b0*/  IMAD.WIDE.U32 R6, R7, -0x2daee0ad, RZ ;  /* 0xd2511f5307067825 */ /* 0x000fe800078e00ff */
[----:B------:R-:W-:Y:S01]  /*a4c0*/  IMAD.WIDE.U32 R4, R5, -0x2daee0ad, RZ ;  /* 0xd2511f5305047825 */ /* 0x000fe200078e00ff */
[----:B------:R-:W-:Y:S02]  /*a4d0*/  LOP3.LUT R15, R7, UR6, R18, 0x96, !PT ;  /* 0x00000006070f7c12 */ /* 0x000fe4000f8e9612 */
[----:B------:R1:W-:Y:S01]  /*a4e0*/  MUFU.EX2 R200, R29 ;  /* 0x0000001d00c87308 */ /* 0x0003e20000000800 */
[----:B------:R-:W-:Y:S01]  /*a4f0*/  IMAD.WIDE.U32 R18, R19, -0x2daee0ad, RZ ;  /* 0xd2511f5313127825 */ /* 0x000fe200078e00ff */
[----:B------:R-:W-:Y:S02]  /*a500*/  LOP3.LUT R6, R21, UR4, R6, 0x96, !PT ;  /* 0x0000000415067c12 */ /* 0x000fe4000f8e9606 */
[----:B------:R-:W-:Y:S01]  /*a510*/  LOP3.LUT R4, R25, UR4, R4, 0x96, !PT ;  /* 0x0000000419047c12 */ /* 0x000fe2000f8e9604 */
[----:B---3--:R-:W-:Y:S01]  /*a520*/  IMAD.WIDE.U32 R32, R32, -0x2daee0ad, RZ ;  /* 0xd2511f5320207825 */ /* 0x008fe200078e00ff */
[----:B------:R-:W-:Y:S03]  /*a530*/  LOP3.LUT R9, R5, UR6, R14, 0x96, !PT ;  /* 0x0000000605097c12 */ /* 0x000fe6000f8e960e */
[----:B------:R-:W-:Y:S01]  /*a540*/  IMAD.WIDE.U32 R14, R15, -0x326172a9, RZ ;  /* 0xcd9e8d570f0e7825 */ /* 0x000fe200078e00ff */
[----:B------:R3:W-:Y:S01]  /*a550*/  MUFU.EX2 R227, R31 ;  /* 0x0000001f00e37308 */ /* 0x0007e20000000800 */
[----:B------:R-:W-:Y:S02]  /*a560*/  LOP3.LUT R0, R33, UR6, R8, 0x96, !PT ;  /* 0x0000000621007c12 */ /* 0x000fe4000f8e9608 */
[----:B------:R-:W-:Y:S01]  /*a570*/  IMAD.WIDE.U32 R8, R9, -0x326172a9, RZ ;  /* 0xcd9e8d5709087825 */ /* 0x000fe200078e00ff */
[----:B------:R-:W-:Y:S02]  /*a580*/  LOP3.LUT R32, R19, UR4, R32, 0x96, !PT ;  /* 0x0000000413207c12 */ /* 0x000fe4000f8e9620 */
[----:B------:R-:W-:Y:S01]  /*a590*/  LOP3.LUT R2, R15, UR5, R16, 0x96, !PT ;  /* 0x000000050f027c12 */ /* 0x000fe2000f8e9610 */
[----:B------:R-:W-:Y:S01]  /*a5a0*/  IMAD.WIDE.U32 R6, R6, -0x326172a9, RZ ;  /* 0xcd9e8d5706067825 */ /* 0x000fe200078e00ff */
[----:B------:R-:W-:Y:S02]  /*a5b0*/  LOP3.LUT R23, R9, UR5, R12, 0x96, !PT ;  /* 0x0000000509177c12 */ /* 0x000fe4000f8e960c */
[----:B------:R-:W-:Y:S01]  /*a5c0*/  MUFU.EX2 R212, R28 ;  /* 0x0000001c00d47308 */ /* 0x000fe20000000800 */
[----:B------:R-:W-:Y:S01]  /*a5d0*/  IMAD.WIDE.U32 R4, R4, -0x326172a9, RZ ;  /* 0xcd9e8d5704047825 */ /* 0x000fe200078e00ff */
[C---:B------:R-:W-:Y:S02]  /*a5e0*/  LOP3.LUT R21, R6.reuse, 0xffff, RZ, 0xc0, !PT ;  /* 0x0000ffff06157812 */ /* 0x040fe400078ec0ff */
[----:B------:R-:W-:Y:S01]  /*a5f0*/  LOP3.LUT R25, R6, 0xff, RZ, 0xc0, !PT ;  /* 0x000000ff06197812 */ /* 0x000fe200078ec0ff */
[----:B------:R-:W-:Y:S01]  /*a600*/  FFMA.FTZ R79, R79, c[0x0][0x23c], -R180 ;  /* 0x00008f004f4f7a23 */ /* 0x000fe200000108b4 */
[----:B------:R-:W-:Y:S01]  /*a610*/  SHF.R.U32.HI R33, RZ, 0x18, R6 ;  /* 0x00000018ff217819 */ /* 0x000fe20000011606 */
[--C-:B------:R-:W-:Y:S01]  /*a620*/  FFMA.FTZ R73, R73, c[0x0][0x23c], -R139.reuse ;  /* 0x00008f0049497a23 */ /* 0x100fe2000001088b */
[----:B------:R-:W-:Y:S01]  /*a630*/  SHF.R.U32.HI R16, RZ, 0x10, R4 ;  /* 0x00000010ff107819 */ /* 0x000fe20000011604 */
[--C-:B------:R-:W-:Y:S01]  /*a640*/  FFMA.FTZ R88, R88, c[0x0][0x23c], -R139.reuse ;  /* 0x00008f0058587a23 */ /* 0x100fe2000001088b */
[----:B------:R-:W-:Y:S01]  /*a650*/  MUFU.EX2 R238, R30 ;  /* 0x0000001e00ee7308 */ /* 0x000fe20000000800 */
[----:B------:R-:W-:Y:S01]  /*a660*/  LOP3.LUT R14, R7, UR15, R14, 0x96, !PT ;  /* 0x0000000f070e7c12 */ /* 0x000fe2000f8e960e */
[--C-:B------:R-:W-:Y:S01]  /*a670*/  FFMA.FTZ R89, R89, c[0x0][0x23c], -R139.reuse ;  /* 0x00008f0059597a23 */ /* 0x100fe2000001088b */
[----:B-1----:R-:W-:Y:S01]  /*a680*/  SHF.R.U32.HI R26, RZ, 0x10, R6 ;  /* 0x00000010ff1a7819 */ /* 0x002fe20000011606 */
[----:B------:R-:W-:Y:S01]  /*a690*/  IMAD.WIDE.U32 R6, R0, -0x326172a9, RZ ;  /* 0xcd9e8d5700067825 */ /* 0x000fe200078e00ff */
[----:B------:R-:W-:Y:S02]  /*a6a0*/  LOP3.LUT R13, R5, UR15, R8, 0x96, !PT ;  /* 0x0000000f050d7c12 */ /* 0x000fe4000f8e9608 */
[----:B------:R-:W-:Y:S01]  /*a6b0*/  LOP3.LUT R15, R4, 0xffff, RZ, 0xc0, !PT ;  /* 0x0000ffff040f7812 */ /* 0x000fe200078ec0ff */
[----:B------:R-:W-:Y:S01]  /*a6c0*/  IMAD.WIDE.U32 R8, R32, -0x326172a9, RZ ;  /* 0xcd9e8d5720087825 */ /* 0x000fe200078e00ff */
[----:B------:R-:W-:Y:S01]  /*a6d0*/  LOP3.LUT R22, R7, UR5, R22, 0x96, !PT ;  /* 0x0000000507167c12 */ /* 0x000fe2000f8e9616 */
[----:B------:R-:W-:Y:S01]  /*a6e0*/  MUFU.EX2 R192, R40 ;  /* 0x0000002800c07308 */ /* 0x000fe20000000800 */
[----:B------:R-:W-:Y:S01]  /*a6f0*/  LOP3.LUT R19, R4, 0xff, RZ, 0xc0, !PT ;  /* 0x000000ff04137812 */ /* 0x000fe200078ec0ff */
[----:B------:R-:W-:Y:S01]  /*a700*/  FFMA.FTZ R90, R90, c[0x0][0x23c], -R180 ;  /* 0x00008f005a5a7a23 */ /* 0x000fe200000108b4 */
[----:B------:R-:W-:Y:S01]  /*a710*/  LOP3.LUT R12, R9, UR15, R6, 0x96, !PT ;  /* 0x0000000f090c7c12 */ /* 0x000fe2000f8e9606 */
[----:B------:R-:W-:Y:S01]  /*a720*/  IMAD.WIDE.U32 R6, R2, -0x2daee0ad, RZ ;  /* 0xd2511f5302067825 */ /* 0x000fe200078e00ff */
[----:B------:R-:W-:Y:S02]  /*a730*/  SHF.R.U32.HI R17, RZ, 0x18, R4 ;  /* 0x00000018ff117819 */ /* 0x000fe40000011604 */
[----:B------:R-:W-:Y:S01]  /*a740*/  LOP3.LUT R32, R8, 0xffff, RZ, 0xc0, !PT ;  /* 0x0000ffff08207812 */ /* 0x000fe200078ec0ff */
[----:B------:R-:W-:Y:S01]  /*a750*/  IMAD.WIDE.U32 R4, R23, -0x2daee0ad, RZ ;  /* 0xd2511f5317047825 */ /* 0x000fe200078e00ff */
[----:B------:R-:W-:Y:S01]  /*a760*/  SHF.R.U32.HI R23, RZ, 0x18, R6 ;  /* 0x00000018ff177819 */ /* 0x000fe20000011606 */
[----:B------:R1:W-:Y:S01]  /*a770*/  MUFU.EX2 R199, R42 ;  /* 0x0000002a00c77308 */ /* 0x0003e20000000800 */
[----:B------:R-:W-:Y:S01]  /*a780*/  SHF.R.U32.HI R34, RZ, 0x10, R8 ;  /* 0x00000010ff227819 */ /* 0x000fe20000011608 */
[----:B------:R-:W-:Y:S01]  /*a790*/  FFMA.FTZ R91, R91, c[0x0][0x23c], -R180 ;  /* 0x00008f005b5b7a23 */ /* 0x000fe200000108b4 */
[----:B--2---:R-:W-:Y:S01]  /*a7a0*/  SHF.R.U32.HI R27, RZ, 0x10, R6 ;  /* 0x00000010ff1b7819 */ /* 0x004fe20000011606 */
[--C-:B------:R-:W-:Y:S01]  /*a7b0*/  FFMA.FTZ R92, R92, c[0x0][0x23c], -R139.reuse ;  /* 0x00008f005c5c7a23 */ /* 0x100fe2000001088b */
[----:B------:R-:W-:Y:S01]  /*a7c0*/  LOP3.LUT R29, R6, 0xff, RZ, 0xc0, !PT ;  /* 0x000000ff061d7812 */ /* 0x000fe200078ec0ff */
[----:B------:R-:W-:Y:S01]  /*a7d0*/  FFMA.FTZ R93, R93, c[0x0][0x23c], -R139 ;  /* 0x00008f005d5d7a23 */ /* 0x000fe2000001088b */
[----:B------:R-:W-:Y:S01]  /*a7e0*/  LOP3.LUT R172, R8, 0xff, RZ, 0xc0, !PT ;  /* 0x000000ff08ac7812 */ /* 0x000fe200078ec0ff */
[----:B------:R-:W-:Y:S01]  /*a7f0*/  FFMA.FTZ R94, R94, c[0x0][0x23c], -R180 ;  /* 0x00008f005e5e7a23 */ /* 0x000fe200000108b4 */
[----:B------:R-:W-:Y:S01]  /*a800*/  SHF.R.U32.HI R35, RZ, 0x18, R8 ;  /* 0x00000018ff237819 */ /* 0x000fe20000011608 */
[----:B------:R2:W1:Y:S01]  /*a810*/  MUFU.EX2 R179, R44 ;  /* 0x0000002c00b37308 */ /* 0x0004620000000800 */
[----:B------:R-:W-:Y:S01]  /*a820*/  LOP3.LUT R8, R7, UR14, R20, 0x96, !PT ;  /* 0x0000000e07087c12 */ /* 0x000fe2000f8e9614 */
[----:B------:R-:W-:Y:S01]  /*a830*/  FFMA.FTZ R95, R95, c[0x0][0x23c], -R180 ;  /* 0x00008f005f5f7a23 */ /* 0x000fe200000108b4 */
[----:B------:R-:W-:Y:S01]  /*a840*/  LOP3.LUT R20, R6, 0xffff, RZ, 0xc0, !PT ;  /* 0x0000ffff06147812 */ /* 0x000fe200078ec0ff */
[--C-:B------:R-:W-:Y:S01]  /*a850*/  FFMA.FTZ R114, R114, c[0x0][0x23c], -R181.reuse ;  /* 0x00008f0072727a23 */ /* 0x100fe200000108b5 */
[----:B------:R-:W-:Y:S01]  /*a860*/  LOP3.LUT R7, R26, 0xff, RZ, 0xc0, !PT ;  /* 0x000000ff1a077812 */ /* 0x000fe200078ec0ff */
[----:B------:R-:W-:Y:S01]  /*a870*/  FFMA.FTZ R115, R115, c[0x0][0x23c], -R181 ;  /* 0x00008f0073737a23 */ /* 0x000fe200000108b5 */
[----:B------:R-:W-:Y:S01]  /*a880*/  SHF.R.U32.HI R6, RZ, 0x8, R15 ;  /* 0x00000008ff067819 */ /* 0x000fe2000001160f */
[----:B------:R-:W-:Y:S01]  /*a890*/  FFMA.FTZ R102, R102, c[0x0][0x23c], -R181 ;  /* 0x00008f0066667a23 */ /* 0x000fe200000108b5 */
[----:B------:R-:W-:Y:S01]  /*a8a0*/  PRMT R33, R7, 0x5410, R33 ;  /* 0x0000541007217816 */ /* 0x000fe20000000021 */
[----:B------:R-:W-:Y:S01]  /*a8b0*/  MUFU.EX2 R188, R41 ;  /* 0x0000002900bc7308 */ /* 0x000fe20000000800 */
[----:B---3--:R-:W-:Y:S01]  /*a8c0*/  PRMT R31, R19, 0x5410, R6 ;  /* 0x00005410131f7816 */ /* 0x008fe20000000006 */
[----:B------:R-:W-:Y:S01]  /*a8d0*/  FFMA.FTZ R103, R103, c[0x0][0x23c], -R181 ;  /* 0x00008f0067677a23 */ /* 0x000fe200000108b5 */
[----:B------:R-:W-:Y:S01]  /*a8e0*/  SHF.R.U32.HI R0, RZ, 0x8, R21 ;  /* 0x00000008ff007819 */ /* 0x000fe20000011615 */
[--C-:B------:R-:W-:Y:S01]  /*a8f0*/  FFMA.FTZ R130, R130, c[0x0][0x23c], -R181.reuse ;  /* 0x00008f0082827a23 */ /* 0x100fe200000108b5 */
[----:B------:R-:W-:Y:S01]  /*a900*/  LOP3.LUT R7, R14, 0xffff, RZ, 0xc0, !PT ;  /* 0x0000ffff0e077812 */ /* 0x000fe200078ec0ff */
[--C-:B------:R-:W-:Y:S01]  /*a910*/  FFMA.FTZ R131, R131, c[0x0][0x23c], -R181.reuse ;  /* 0x00008f0083837a23 */ /* 0x100fe200000108b5 */
[----:B------:R-:W-:Y:S01]  /*a920*/  LOP3.LUT R6, R13, 0xffff, RZ, 0xc0, !PT ;  /* 0x0000ffff0d067812 */ /* 0x000fe200078ec0ff */
[----:B------:R-:W-:Y:S01]  /*a930*/  FFMA.FTZ R118, R118, c[0x0][0x23c], -R181 ;  /* 0x00008f0076767a23 */ /* 0x000fe200000108b5 */
[----:B------:R-:W-:Y:S01]  /*a940*/  PRMT R173, R25, 0x5410, R0 ;  /* 0x0000541019ad7816 */ /* 0x000fe20000000000 */
[----:B------:R3:W-:Y:S01]  /*a950*/  MUFU.EX2 R196, R43 ;  /* 0x0000002b00c47308 */ /* 0x0007e20000000800 */
[----:B------:R-:W-:Y:S01]  /*a960*/  LOP3.LUT R0, R16, 0xff, RZ, 0xc0, !PT ;  /* 0x000000ff10007812 */ /* 0x000fe200078ec0ff */
[----:B------:R-:W-:Y:S01]  /*a970*/  FFMA.FTZ R104, R104, c[0x0][0x23c], -R139 ;  /* 0x00008f0068687a23 */ /* 0x000fe2000001088b */
[----:B------:R-:W-:Y:S01]  /*a980*/  SHF.R.U32.HI R15, RZ, 0x8, R7 ;  /* 0x00000008ff0f7819 */ /* 0x000fe20000011607 */
[--C-:B-1----:R-:W-:Y:S01]  /*a990*/  HSET2.LE.AND R42, R173, R220.reuse, PT ;  /* 0x000000dcad2a7233 */ /* 0x102fe20003803000 */
[----:B------:R-:W-:Y:S01]  /*a9a0*/  SHF.R.U32.HI R7, RZ, 0x8, R6 ;  /* 0x00000008ff077819 */ /* 0x000fe20000011606 */
[----:B--2---:R-:W-:Y:S01]  /*a9b0*/  IMAD.MOV.U32 R44, RZ, RZ, R187 ;  /* 0x000000ffff2c7224 */ /* 0x004fe200078e00bb */
[----:B------:R-:W-:Y:S01]  /*a9c0*/  SHF.R.U32.HI R6, RZ, 0x10, R13 ;  /* 0x00000010ff067819 */ /* 0x000fe2000001160d */
[--C-:B------:R-:W-:Y:S01]  /*a9d0*/  FFMA.FTZ R105, R105, c[0x0][0x23c], -R139.reuse ;  /* 0x00008f0069697a23 */ /* 0x100fe2000001088b */
[----:B------:R-:W-:Y:S01]  /*a9e0*/  LOP3.LUT R2, R5, UR14, R24, 0x96, !PT ;  /* 0x0000000e05027c12 */ /* 0x000fe2000f8e9618 */
[----:B------:R-:W-:Y:S01]  /*a9f0*/  MUFU.EX2 R221, R48 ;  /* 0x0000003000dd7308 */ /* 0x000fe20000000800 */
[----:B------:R-:W-:Y:S01]  /*aa00*/  LOP3.LUT R21, R4, 0xffff, RZ, 0xc0, !PT ;  /* 0x0000ffff04157812 */ /* 0x000fe200078ec0ff */
[--C-:B------:R-:W-:Y:S01]  /*aa10*/  FFMA.FTZ R108, R108, c[0x0][0x23c], -R139.reuse ;  /* 0x00008f006c6c7a23 */ /* 0x100fe2000001088b */
[----:B------:R-:W-:Y:S01]  /*aa20*/  SHF.R.U32.HI R24, RZ, 0x10, R4 ;  /* 0x00000010ff187819 */ /* 0x000fe20000011604 */
[----:B------:R-:W-:Y:S01]  /*aa30*/  FFMA.FTZ R109, R109, c[0x0][0x23c], -R139 ;  /* 0x00008f006d6d7a23 */ /* 0x000fe2000001088b */
[----:B------:R-:W-:Y:S01]  /*aa40*/  LOP3.LUT R30, R4, 0xff, RZ, 0xc0, !PT ;  /* 0x000000ff041e7812 */ /* 0x000fe200078ec0ff */
[----:B------:R-:W-:Y:S01]  /*aa50*/  FFMA.FTZ R106, R106, c[0x0][0x23c], -R180 ;  /* 0x00008f006a6a7a23 */ /* 0x000fe200000108b4 */
[----:B------:R-:W-:Y:S01]  /*aa60*/  SHF.R.U32.HI R28, RZ, 0x18, R4 ;  /* 0x00000018ff1c7819 */ /* 0x000fe20000011604 */
[----:B------:R-:W-:Y:S01]  /*aa70*/  IMAD.WIDE.U32 R4, R22, -0x2daee0ad, RZ ;  /* 0xd2511f5316047825 */ /* 0x000fe200078e00ff */
[----:B------:R-:W-:Y:S01]  /*aa80*/  PRMT R174, R0, 0x5410, R17 ;  /* 0x0000541000ae7816 */ /* 0x000fe20000000011 */
[----:B------:R1:W2:Y:S01]  /*aa90*/  MUFU.EX2 R187, R46 ;  /* 0x0000002e00bb7308 */ /* 0x0002a20000000800 */
[----:B------:R-:W-:Y:S01]  /*aaa0*/  LOP3.LUT R17, R14, 0xff, RZ, 0xc0, !PT ;  /* 0x000000ff0e117812 */ /* 0x000fe200078ec0ff */
[----:B------:R-:W-:Y:S01]  /*aab0*/  FFMA.FTZ R107, R107, c[0x0][0x23c], -R180 ;  /* 0x00008f006b6b7a23 */ /* 0x000fe200000108b4 */
[----:B------:R-:W-:Y:S01]  /*aac0*/  SHF.R.U32.HI R16, RZ, 0x18, R14 ;  /* 0x00000018ff107819 */ /* 0x000fe2000001160e */
[--C-:B---3--:R-:W-:Y:S01]  /*aad0*/  HSET2.LE.AND R43, R33, R220.reuse, PT ;  /* 0x000000dc212b7233 */ /* 0x108fe20003803000 */
[----:B------:R-:W-:Y:S01]  /*aae0*/  LOP3.LUT R6, R6, 0xff, RZ, 0xc0, !PT ;  /* 0x000000ff06067812 */ /* 0x000fe200078ec0ff */
[----:B------:R-:W-:Y:S01]  /*aaf0*/  FFMA.FTZ R110, R110, c[0x0][0x23c], -R180 ;  /* 0x00008f006e6e7a23 */ /* 0x000fe200000108b4 */
[----:B------:R-:W-:Y:S01]  /*ab00*/  SHF.R.U32.HI R9, RZ, 0x10, R14 ;  /* 0x00000010ff097819 */ /* 0x000fe2000001160e */
[--C-:B------:R-:W-:Y:S01]  /*ab10*/  FFMA.FTZ R111, R111, c[0x0][0x23c], -R180.reuse ;  /* 0x00008f006f6f7a23 */ /* 0x100fe200000108b4 */
[----:B------:R-:W-:Y:S01]  /*ab20*/  LOP3.LUT R14, R13, 0xff, RZ, 0xc0, !PT ;  /* 0x000000ff0d0e7812 */ /* 0x000fe200078ec0ff */
[----:B------:R-:W-:Y:S01]  /*ab30*/  MUFU.EX2 R228, R47 ;  /* 0x0000002f00e47308 */ /* 0x000fe20000000800 */
[----:B------:R-:W-:Y:S01]  /*ab40*/  SHF.R.U32.HI R13, RZ, 0x18, R13 ;  /* 0x00000018ff0d7819 */ /* 0x000fe2000001160d */
[----:B------:R-:W-:Y:S01]  /*ab50*/  FFMA.FTZ R126, R126, c[0x0][0x23c], -R180 ;  /* 0x00008f007e7e7a23 */ /* 0x000fe200000108b4 */
[----:B------:R-:W-:Y:S01]  /*ab60*/  LOP3.LUT R0, R5, UR14, R18, 0x96, !PT ;  /* 0x0000000e05007c12 */ /* 0x000fe2000f8e9612 */
[--C-:B------:R-:W-:Y:S01]  /*ab70*/  FFMA.FTZ R120, R120, c[0x0][0x23c], -R139.reuse ;  /* 0x00008f0078787a23 */ /* 0x100fe2000001088b */
[----:B------:R-:W-:Y:S01]  /*ab80*/  LOP3.LUT R22, R4, 0xff, RZ, 0xc0, !PT ;  /* 0x000000ff04167812 */ /* 0x000fe200078ec0ff */
[----:B------:R-:W-:Y:S01]  /*ab90*/  FFMA.FTZ R121, R121, c[0x0][0x23c], -R139 ;  /* 0x00008f0079797a23 */ /* 0x000fe2000001088b */
[----:B------:R-:W-:Y:S01]  /*aba0*/  PRMT R26, R14, 0x5410, R7 ;  /* 0x000054100e1a7816 */ /* 0x000fe20000000007 */
[----:B------:R-:W-:Y:S01]  /*abb0*/  FFMA.FTZ R122, R122, c[0x0][0x23c], -R180 ;  /* 0x00008f007a7a7a23 */ /* 0x000fe200000108b4 */
[----:B------:R-:W-:Y:S01]  /*abc0*/  LOP3.LUT R14, R4, 0xffff, RZ, 0xc0, !PT ;  /* 0x0000ffff040e7812 */ /* 0x000fe200078ec0ff */
[----:B------:R-:W-:Y:S01]  /*abd0*/  MUFU.EX2 R47, R56 ;  /* 0x00000038002f7308 */ /* 0x000fe20000000800 */
[----:B------:R-:W-:Y:S01]  /*abe0*/  SHF.R.U32.HI R18, RZ, 0x10, R4 ;  /* 0x00000010ff127819 */ /* 0x000fe20000011604 */
[----:B------:R-:W-:Y:S01]  /*abf0*/  FFMA.FTZ R123, R123, c[0x0][0x23c], -R180 ;  /* 0x00008f007b7b7a23 */ /* 0x000fe200000108b4 */
[----:B------:R-:W-:Y:S01]  /*ac00*/  PRMT R13, R6, 0x5410, R13 ;  /* 0x00005410060d7816 */ /* 0x000fe2000000000d */
[----:B-1----:R-:W-:Y:S01]  /*ac10*/  IMAD.MOV.U32 R46, RZ, RZ, R206 ;  /* 0x000000ffff2e7224 */ /* 0x002fe200078e00ce */
[----:B------:R-:W-:Y:S01]  /*ac20*/  LOP3.LUT R6, R27, 0xff, RZ, 0xc0, !PT ;  /* 0x000000ff1b067812 */ /* 0x000fe200078ec0ff */
[----:B------:R-:W-:Y:S01]  /*ac30*/  FFMA.FTZ R180, R127, c[0x0][0x23c], -R180 ;  /* 0x00008f007fb47a23 */ /* 0x000fe200000108b4 */
[----:B------:R-:W-:Y:S01]  /*ac40*/  LOP3.LUT R5, R34, 0xff, RZ, 0xc0, !PT ;  /* 0x000000ff22057812 */ /* 0x000fe200078ec0ff */
[--C-:B------:R-:W-:Y:S01]  /*ac50*/  HSET2.LE.AND R34, R31, R220.reuse, PT ;  /* 0x000000dc1f227233 */ /* 0x100fe20003803000 */
[----:B------:R-:W-:Y:S01]  /*ac60*/  SHF.R.U32.HI R19, RZ, 0x18, R4 ;  /* 0x00000018ff137819 */ /* 0x000fe20000011604 */
[----:B------:R-:W1:Y:S01]  /*ac70*/  MUFU.EX2 R197, R49 ;  /* 0x0000003100c57308 */ /* 0x000e620000000800 */
[----:B------:R-:W-:Y:S01]  /*ac80*/  SHF.R.U32.HI R4, RZ, 0x8, R32 ;  /* 0x00000008ff047819 */ /* 0x000fe20000011620 */
[--C-:B------:R-:W-:Y:S01]  /*ac90*/  HSET2.LE.AND R32, R26, R220.reuse, PT ;  /* 0x000000dc1a207233 */ /* 0x100fe20003803000 */
[----:B------:R-:W-:Y:S01]  /*aca0*/  PRMT R23, R6, 0x5410, R23 ;  /* 0x0000541006177816 */ /* 0x000fe20000000017 */
[----:B------:R-:W-:Y:S01]  /*acb0*/  IMAD.MOV.U32 R31, RZ, RZ, R207 ;  /* 0x000000ffff1f7224 */ /* 0x000fe200078e00cf */
[----:B------:R-:W-:Y:S01]  /*acc0*/  LOP3.LUT R6, R24, 0xff, RZ, 0xc0, !PT ;  /* 0x000000ff18067812 */ /* 0x000fe200078ec0ff */
[----:B------:R-:W-:Y:S01]  /*acd0*/  IMAD.MOV.U32 R24, RZ, RZ, R177 ;  /* 0x000000ffff187224 */ /* 0x000fe200078e00b1 */
[----:B------:R-:W-:Y:S01]  /*ace0*/  LOP3.LUT R9, R9, 0xff, RZ, 0xc0, !PT ;  /* 0x000000ff09097812 */ /* 0x000fe200078ec0ff */
[----:B------:R-:W-:Y:S01]  /*acf0*/  IMAD.MOV.U32 R26, RZ, RZ, R203 ;  /* 0x000000ffff1a7224 */ /* 0x000fe200078e00cb */
[----:B------:R-:W-:Y:S01]  /*ad00*/  PRMT R27, R172, 0x5410, R4 ;  /* 0x00005410ac1b7816 */ /* 0x000fe20000000004 */
[----:B------:R-:W-:Y:S01]  /*ad10*/  MUFU.EX2 R250, R67 ;  /* 0x0000004300fa7308 */ /* 0x000fe20000000800 */
[----:B------:R-:W-:Y:S01]  /*ad20*/  PRMT R175, R5, 0x5410, R35 ;  /* 0x0000541005af7816 */ /* 0x000fe20000000023 */
[--C-:B------:R-:W-:Y:S01]  /*ad30*/  HSET2.LE.AND R35, R174, R220.reuse, PT ;  /* 0x000000dcae237233 */ /* 0x100fe20003803000 */
[----:B------:R-:W-:Y:S01]  /*ad40*/  LOP3.LUT R5, R12, 0xffff, RZ, 0xc0, !PT ;  /* 0x0000ffff0c057812 */ /* 0x000fe200078ec0ff */
[--C-:B------:R-:W-:Y:S01]  /*ad50*/  HSET2.LE.AND R33, R13, R220.reuse, PT ;  /* 0x000000dc0d217233 */ /* 0x100fe20003803000 */
[----:B------:R-:W-:Y:S01]  /*ad60*/  SHF.R.U32.HI R4, RZ, 0x10, R12 ;  /* 0x00000010ff047819 */ /* 0x000fe2000001160c */
[--C-:B------:R-:W-:Y:S01]  /*ad70*/  HSET2.LE.AND R174, R27, R220.reuse, PT ;  /* 0x000000dc1bae7233 */ /* 0x100fe20003803000 */
[----:B------:R-:W-:Y:S01]  /*ad80*/  PRMT R25, R9, 0x5410, R16 ;  /* 0x0000541009197816 */ /* 0x000fe20000000010 */
[----:B------:R-:W-:Y:S01]  /*ad90*/  IMAD.MOV.U32 R27, RZ, RZ, R179 ;  /* 0x000000ffff1b7224 */ /* 0x000fe200078e00b3 */
[----:B------:R-:W-:Y:S01]  /*ada0*/  SHF.R.U32.HI R7, RZ, 0x8, R20 ;  /* 0x00000008ff077819 */ /* 0x000fe20000011614 */
[----:B------:R-:W-:Y:S01]  /*adb0*/  MUFU.EX2 R249, R62 ;  /* 0x0000003e00f97308 */ /* 0x000fe20000000800 */
[----:B------:R-:W-:Y:S01]  /*adc0*/  LOP3.LUT R4, R4, 0xff, RZ, 0xc0, !PT ;  /* 0x000000ff04047812 */ /* 0x000fe200078ec0ff */
[--C-:B------:R-:W-:Y:S01]  /*add0*/  HSET2.LE.AND R41, R25, R220.reuse, PT ;  /* 0x000000dc19297233 */ /* 0x100fe20003803000 */
[----:B------:R-:W-:Y:S01]  /*ade0*/  LOP3.LUT R9, R12, 0xff, RZ, 0xc0, !PT ;  /* 0x000000ff0c097812 */ /* 0x000fe200078ec0ff */
[----:B------:R-:W-:Y:S01]  /*adf0*/  IMAD.MOV.U32 R25, RZ, RZ, R211 ;  /* 0x000000ffff197224 */ /* 0x000fe200078e00d3 */
[----:B------:R-:W-:Y:S01]  /*ae00*/  SHF.R.U32.HI R12, RZ, 0x18, R12 ;  /* 0x00000018ff0c7819 */ /* 0x000fe2000001160c */
[--C-:B------:R-:W-:Y:S01]  /*ae10*/  HSET2.LE.AND R175, R175, R220.reuse, PT ;  /* 0x000000dcafaf7233 */ /* 0x100fe20003803000 */
[----:B------:R-:W-:Y:S01]  /*ae20*/  PRMT R28, R6, 0x5410, R28 ;  /* 0x00005410061c7816 */ /* 0x000fe2000000001c */
[----:B------:R-:W-:Y:S01]  /*ae30*/  FFMA.FTZ R124, R124, c[0x0][0x23c], -R139 ;  /* 0x00008f007c7c7a23 */ /* 0x000fe2000001088b */
[----:B------:R-:W-:Y:S01]  /*ae40*/  SHF.R.U32.HI R5, RZ, 0x8, R5 ;  /* 0x00000008ff057819 */ /* 0x000fe20000011605 */
[----:B------:R3:W-:Y:S01]  /*ae50*/  MUFU.EX2 R211, R58 ;  /* 0x0000003a00d37308 */ /* 0x0007e20000000800 */
[----:B------:R-:W-:Y:S01]  /*ae60*/  SHF.R.U32.HI R6, RZ, 0x10, R8 ;  /* 0x00000010ff067819 */ /* 0x000fe20000011608 */
[----:B------:R-:W-:Y:S01]  /*ae70*/  FFMA.FTZ R139, R125, c[0x0][0x23c], -R139 ;  /* 0x00008f007d8b7a23 */ /* 0x000fe2000001088b */
[----:B------:R-:W-:Y:S02]  /*ae80*/  PRMT R20, R4, 0x5410, R12 ;  /* 0x0000541004147816 */ /* 0x000fe4000000000c */
[----:B------:R-:W-:Y:S02]  /*ae90*/  PRMT R29, R29, 0x5410, R7 ;  /* 0x000054101d1d7816 */ /* 0x000fe40000000007 */
[----:B------:R-:W-:Y:S01]  /*aea0*/  SHF.R.U32.HI R7, RZ, 0x8, R21 ;  /* 0x00000008ff077819 */ /* 0x000fe20000011615 */
[--C-:B------:R-:W-:Y:S01]  /*aeb0*/  HSET2.LE.AND R173, R20, R220.reuse, PT ;  /* 0x000000dc14ad7233 */ /* 0x100fe20003803000 */
[----:B------:R-:W-:Y:S01]  /*aec0*/  LOP3.LUT R4, R2, 0xffff, RZ, 0xc0, !PT ;  /* 0x0000ffff02047812 */ /* 0x000fe200078ec0ff */
[----:B------:R1:W1:Y:S01]  /*aed0*/  MUFU.EX2 R21, R45 ;  /* 0x0000002d00157308 */ /* 0x0002620000000800 */
[----:B------:R-:W-:Y:S01]  /*aee0*/  PRMT R172, R9, 0x5410, R5 ;  /* 0x0000541009ac7816 */ /* 0x000fe20000000005 */
[----:B--2---:R-:W-:Y:S01]  /*aef0*/  IMAD.MOV.U32 R20, RZ, RZ, R187 ;  /* 0x000000ffff147224 */ /* 0x004fe200078e00bb */
[----:B------:R-:W-:Y:S02]  /*af00*/  SHF.R.U32.HI R9, RZ, 0x18, R8 ;  /* 0x00000018ff097819 */ /* 0x000fe40000011608 */
[----:B------:R-:W-:Y:S01]  /*af10*/  LOP3.LUT R6, R6, 0xff, RZ, 0xc0, !PT ;  /* 0x000000ff06067812 */ /* 0x000fe200078ec0ff */
[--C-:B------:R-:W-:Y:S01]  /*af20*/  HSET2.LE.AND R172, R172, R220.reuse, PT ;  /* 0x000000dcacac7233 */ /* 0x100fe20003803000 */
[----:B------:R-:W-:Y:S02]  /*af30*/  LOP3.LUT R5, R8, 0xffff, RZ, 0xc0, !PT ;  /* 0x0000ffff08057812 */ /* 0x000fe400078ec0ff */
[----:B------:R-:W-:Y:S01]  /*af40*/  PRMT R40, R17, 0x5410, R15 ;  /* 0x0000541011287816 */ /* 0x000fe2000000000f */
[----:B------:R-:W-:Y:S01]  /*af50*/  MUFU.EX2 R248, R63 ;  /* 0x0000003f00f87308 */ /* 0x000fe20000000800 */
[----:B------:R-:W-:Y:S02]  /*af60*/  PRMT R30, R30, 0x5410, R7 ;  /* 0x000054101e1e7816 */ /* 0x000fe40000000007 */
[----:B------:R-:W-:Y:S01]  /*af70*/  LOP3.LUT R7, R2, 0xff, RZ, 0xc0, !PT ;  /* 0x000000ff02077812 */ /* 0x000fe200078ec0ff */
[--C-:B------:R-:W-:Y:S01]  /*af80*/  HSET2.LE.AND R40, R40, R220.reuse, PT ;  /* 0x000000dc28287233 */ /* 0x100fe20003803000 */
[----:B------:R-:W-:Y:S01]  /*af90*/  PRMT R15, R6, 0x5410, R9 ;  /* 0x00005410060f7816 */ /* 0x000fe20000000009 */
[--C-:B---3--:R-:W-:Y:S01]  /*afa0*/  HSET2.LE.AND R58, R30, R220.reuse, PT ;  /* 0x000000dc1e3a7233 */ /* 0x108fe20003803000 */
[----:B------:R-:W-:Y:S01]  /*afb0*/  SHF.R.U32.HI R6, RZ, 0x18, R2 ;  /* 0x00000018ff067819 */ /* 0x000fe20000011602 */
[----:B-1----:R-:W-:Y:S01]  /*afc0*/  IMAD.MOV.U32 R30, RZ, RZ, R197 ;  /* 0x000000ffff1e7224 */ /* 0x002fe200078e00c5 */
[----:B------:R-:W-:Y:S01]  /*afd0*/  LOP3.LUT R12, R8, 0xff, RZ, 0xc0, !PT ;  /* 0x000000ff080c7812 */ /* 0x000fe200078ec0ff */
[----:B------:R-:W-:Y:S01]  /*afe0*/  MUFU.EX2 R207, R65 ;  /* 0x0000004100cf7308 */ /* 0x000fe20000000800 */
[----:B------:R-:W-:Y:S01]  /*aff0*/  SHF.R.U32.HI R8, RZ, 0x8, R5 ;  /* 0x00000008ff087819 */ /* 0x000fe20000011605 */
[--C-:B------:R-:W-:Y:S01]  /*b000*/  HSET2.LE.AND R49, R15, R220.reuse, PT ;  /* 0x000000dc0f317233 */ /* 0x100fe20003803000 */
[----:B------:R-:W-:Y:S01]  /*b010*/  SHF.R.U32.HI R5, RZ, 0x8, R4 ;  /* 0x00000008ff057819 */ /* 0x000fe20000011604 */
[----:B------:R-:W-:Y:S01]  /*b020*/  IMAD.MOV.U32 R45, RZ, RZ, R208 ;  /* 0x000000ffff2d7224 */ /* 0x000fe200078e00d0 */
[----:B------:R-:W-:Y:S02]  /*b030*/  SHF.R.U32.HI R4, RZ, 0x10, R2 ;  /* 0x00000010ff047819 */ /* 0x000fe40000011602 */
[----:B------:R-:W-:Y:S02]  /*b040*/  LOP3.LUT R2, R0, 0xffff, RZ, 0xc0, !PT ;  /* 0x0000ffff00027812 */ /* 0x000fe400078ec0ff */
[----:B------:R-:W-:Y:S01]  /*b050*/  PRMT R17, R7, 0x5410, R5 ;  /* 0x0000541007117816 */ /* 0x000fe20000000005 */
[----:B------:R-:W-:Y:S01]  /*b060*/  MUFU.EX2 R208, R64 ;  /* 0x0000004000d07308 */ /* 0x000fe20000000800 */
[----:B------:R-:W-:Y:S02]  /*b070*/  LOP3.LUT R5, R4, 0xff, RZ, 0xc0, !PT ;  /* 0x000000ff04057812 */ /* 0x000fe400078ec0ff */
[----:B------:R-:W-:Y:S01]  /*b080*/  LOP3.LUT R4, R0, 0xff, RZ, 0xc0, !PT ;  /* 0x000000ff00047812 */ /* 0x000fe200078ec0ff */
[--C-:B------:R-:W-:Y:S01]  /*b090*/  HSET2.LE.AND R56, R17, R220.reuse, PT ;  /* 0x000000dc11387233 */ /* 0x100fe20003803000 */
[----:B------:R-:W-:Y:S01]  /*b0a0*/  SHF.R.U32.HI R2, RZ, 0x8, R2 ;  /* 0x00000008ff027819 */ /* 0x000fe20000011602 */
[----:B------:R-:W-:Y:S01]  /*b0b0*/  IMAD.MOV.U32 R17, RZ, RZ, R200 ;  /* 0x000000ffff117224 */ /* 0x000fe200078e00c8 */
[----:B------:R-:W-:Y:S02]  /*b0c0*/  PRMT R16, R12, 0x5410, R8 ;  /* 0x000054100c107816 */ /* 0x000fe40000000008 */
[----:B------:R-:W-:Y:S01]  /*b0d0*/  SHF.R.U32.HI R8, RZ, 0x8, R14 ;  /* 0x00000008ff087819 */ /* 0x000fe2000001160e */
[----:B------:R-:W-:Y:S01]  /*b0e0*/  MUFU.EX2 R252, R60 ;  /* 0x0000003c00fc7308 */ /* 0x000fe20000000800 */
[----:B------:R-:W-:Y:S01]  /*b0f0*/  PRMT R14, R5, 0x5410, R6 ;  /* 0x00005410050e7816 */ /* 0x000fe20000000006 */
[--C-:B------:R-:W-:Y:S01]  /*b100*/  HSET2.LE.AND R48, R16, R220.reuse, PT ;  /* 0x000000dc10307233 */ /* 0x100fe20003803000 */
[----:B------:R-:W-:Y:S01]  /*b110*/  SHF.R.U32.HI R5, RZ, 0x10, R0 ;  /* 0x00000010ff057819 */ /* 0x000fe20000011600 */
[----:B------:R-:W-:Y:S01]  /*b120*/  IMAD.MOV.U32 R16, RZ, RZ, R194 ;  /* 0x000000ffff107224 */ /* 0x000fe200078e00c2 */
[----:B------:R-:W-:Y:S02]  /*b130*/  LOP3.LUT R7, R18, 0xff, RZ, 0xc0, !PT ;  /* 0x000000ff12077812 */ /* 0x000fe400078ec0ff */
[----:B------:R-:W-:Y:S02]  /*b140*/  PRMT R18, R4, 0x5410, R2 ;  /* 0x0000541004127816 */ /* 0x000fe40000000002 */
[----:B------:R-:W-:Y:S01]  /*b150*/  SHF.R.U32.HI R4, RZ, 0x18, R0 ;  /* 0x00000018ff047819 */ /* 0x000fe20000011600 */
[----:B------:R-:W-:Y:S01]  /*b160*/  MUFU.EX2 R206, R61 ;  /* 0x0000003d00ce7308 */ /* 0x000fe20000000800 */
[----:B------:R-:W-:Y:S01]  /*b170*/  PRMT R19, R7, 0x5410, R19 ;  /* 0x0000541007137816 */ /* 0x000fe20000000013 */
[----:B------:R-:W-:Y:S01]  /*b180*/  IMAD.WIDE.U32 R6, R178, -0x2daee0ad, RZ ;  /* 0xd2511f53b2067825 */ /* 0x000fe200078e00ff */
[----:B----4-:R1:W-:Y:S01]  /*b190*/  STL [R1+0x84], R217 ;  /* 0x000084d901007387 */ /* 0x0103e20000100800 */
[----:B------:R-:W-:Y:S02]  /*b1a0*/  F2FP.PACK_AB R0, R191, R217 ;  /* 0x000000d9bf00723e */ /* 0x000fe400000000ff */
[----:B------:R-:W-:Y:S01]  /*b1b0*/  PRMT R22, R22, 0x5410, R8 ;  /* 0x0000541016167816 */ /* 0x000fe20000000008 */
[----:B------:R-:W-:Y:S01]  /*b1c0*/  IMAD.WIDE.U32 R8, R176, -0x2daee0ad, RZ ;  /* 0xd2511f53b0087825 */ /* 0x000fe200078e00ff */
[----:B------:R-:W-:Y:S01]  /*b1d0*/  LOP3.LUT R42, R42, R0, RZ, 0xc0, !PT ;  /* 0x000000002a2a7212 */ /* 0x000fe200078ec0ff */
[--C-:B------:R-:W-:Y:S01]  /*b1e0*/  HSET2.LE.AND R179, R19, R220.reuse, PT ;  /* 0x000000dc13b37233 */ /* 0x100fe20003803000 */
[----:B------:R2:W-:Y:S01]  /*b1f0*/  MUFU.EX2 R178, R50 ;  /* 0x0000003200b27308 */ /* 0x0005e20000000800 */
[----:B------:R-:W-:Y:S01]  /*b200*/  IMAD.MOV.U32 R19, RZ, RZ, R192 ;  /* 0x000000ffff137224 */ /* 0x000fe200078e00c0 */
[----:B------:R-:W-:Y:S02]  /*b210*/  F2FP.PACK_AB R0, R213, R210 ;  /* 0x000000d2d500723e */ /* 0x000fe400000000ff */
[----:B------:R-:W-:Y:S02]  /*b220*/  LOP3.LUT R2, R5, 0xff, RZ, 0xc0, !PT ;  /* 0x000000ff05027812 */ /* 0x000fe400078ec0ff */
[----:B------:R-:W-:Y:S02]  /*b230*/  LOP3.LUT R43, R43, R0, RZ, 0xc0, !PT ;  /* 0x000000002b2b7212 */ /* 0x000fe400078ec0ff */
[----:B------:R-:W-:Y:S02]  /*b240*/  PRMT R177, R2, 0x5410, R4 ;  /* 0x0000541002b17816 */ /* 0x000fe40000000004 */
[----:B------:R3:W3:Y:S01]  /*b250*/  MUFU.EX2 R210, R57 ;  /* 0x0000003900d27308 */ /* 0x0006e20000000800 */
[----:B------:R-:W-:Y:S02]  /*b260*/  F2FP.PACK_AB R4, R209, R239 ;  /* 0x000000efd104723e */ /* 0x000fe400000000ff */
[----:B------:R-:W-:Y:S01]  /*b270*/  LOP3.LUT R5, R9, UR10, R224, 0x96, !PT ;  /* 0x0000000a09057c12 */ /* 0x000fe2000f8e96e0 */
[--C-:B------:R-:W-:Y:S01]  /*b280*/  HSET2.LE.AND R177, R177, R220.reuse, PT ;  /* 0x000000dcb1b17233 */ /* 0x100fe20003803000 */
[----:B------:R-:W-:Y:S02]  /*b290*/  LOP3.LUT R8, R7, UR8, R8, 0x96, !PT ;  /* 0x0000000807087c12 */ /* 0x000fe4000f8e9608 */
[----:B------:R-:W-:Y:S01]  /*b2a0*/  LOP3.LUT R41, R41, R4, RZ, 0xc0, !PT ;  /* 0x0000000429297212 */ /* 0x000fe200078ec0ff */
[----:B------:R-:W-:Y:S01]  /*b2b0*/  IMAD.WIDE.U32 R12, R5, -0x326172a9, RZ ;  /* 0xcd9e8d57050c7825 */ /* 0x000fe200078e00ff */
[----:B-1----:R-:W4:Y:S01]  /*b2c0*/  LDL.LU R217, [R1+0x10] ;  /* 0x0000100001d97983 */ /* 0x002f220000300800 */
[----:B------:R1:W-:Y:S01]  /*b2d0*/  MUFU.EX2 R209, R59 ;  /* 0x0000003b00d17308 */ /* 0x0003e20000000800 */
[----:B------:R-:W-:Y:S01]  /*b2e0*/  F2FP.PACK_AB R4, R24, R216 ;  /* 0x000000d81804723e */ /* 0x000fe200000000ff */
[----:B------:R-:W-:Y:S01]  /*b2f0*/  IMAD.WIDE.U32 R8, R8, -0x326172a9, RZ ;  /* 0xcd9e8d5708087825 */ /* 0x000fe200078e00ff */
[----:B------:R1:W-:Y:S01]  /*b300*/  STL [R1+0x88], R213 ;  /* 0x000088d501007387 */ /* 0x0003e20000100800 */
[--C-:B--2---:R-:W-:Y:S01]  /*b310*/  HSET2.LE.AND R50, R29, R220.reuse, PT ;  /* 0x000000dc1d327233 */ /* 0x104fe20003803000 */
[----:B------:R-:W-:Y:S01]  /*b320*/  LOP3.LUT R34, R34, R4, RZ, 0xc0, !PT ;  /* 0x0000000422227212 */ /* 0x000fe200078ec0ff */
[----:B------:R-:W-:Y:S01]  /*b330*/  IMAD.MOV.U32 R29, RZ, RZ, R21 ;  /* 0x000000ffff1d7224 */ /* 0x000fe200078e0015 */
[----:B------:R-:W-:Y:S02]  /*b340*/  F2FP.PACK_AB R4, R194, R214 ;  /* 0x000000d6c204723e */ /* 0x000fe400000000ff */
[----:B------:R-:W-:Y:S01]  /*b350*/  LOP3.LUT R12, R9, UR7, R12, 0x96, !PT ;  /* 0x00000007090c7c12 */ /* 0x000fe2000f8e960c */
[----:B------:R2:W2:Y:S01]  /*b360*/  MUFU.EX2 R21, R51 ;  /* 0x0000003300157308 */ /* 0x0004a20000000800 */
[----:B------:R-:W-:Y:S01]  /*b370*/  F2FP.PACK_AB R2, R198, R193 ;  /* 0x000000c1c602723e */ /* 0x000fe200000000ff */
[--C-:B---3--:R-:W-:Y:S03]  /*b380*/  HSET2.LE.AND R57, R14, R220.reuse, PT ;  /* 0x000000dc0e397233 */ /* 0x108fe60003803000 */
[----:B------:R-:W-:Y:S02]  /*b390*/  LOP3.LUT R40, R40, R2, RZ, 0xc0, !PT ;  /* 0x0000000228287212 */ /* 0x000fe400078ec0ff */
[----:B------:R-:W-:Y:S03]  /*b3a0*/  F2FP.PACK_AB R176, R210, R47 ;  /* 0x0000002fd2b0723e */ /* 0x000fe600000000ff */
[----:B------:R3:W-:Y:S01]  /*b3b0*/  MUFU.EX2 R243, R36 ;  /* 0x0000002400f37308 */ /* 0x0007e20000000800 */
[--C-:B-1----:R-:W-:Y:S01]  /*b3c0*/  HSET2.LE.AND R59, R28, R220.reuse, PT ;  /* 0x000000dc1c3b7233 */ /* 0x102fe20003803000 */
[----:B------:R-:W-:Y:S01]  /*b3d0*/  IMAD.MOV.U32 R28, RZ, RZ, R199 ;  /* 0x000000ffff1c7224 */ /* 0x000fe200078e00c7 */
[----:B------:R-:W4:Y:S07]  /*b3e0*/  LDL.LU R213, [R1+0x4] ;  /* 0x0000040001d57983 */ /* 0x000f2e0000300800 */
[----:B------:R1:W-:Y:S01]  /*b3f0*/  MUFU.EX2 R242, R37 ;  /* 0x0000002500f27308 */ /* 0x0003e20000000800 */
[--C-:B--2---:R-:W-:Y:S01]  /*b400*/  HSET2.LE.AND R51, R23, R220.reuse, PT ;  /* 0x000000dc17337233 */ /* 0x104fe20003803000 */
[----:B------:R-:W-:Y:S01]  /*b410*/  IMAD.MOV.U32 R23, RZ, RZ, R201 ;  /* 0x000000ffff177224 */ /* 0x000fe200078e00c9 */
[----:B------:R-:W-:Y:S03]  /*b420*/  F2FP.PACK_AB R67, R21, R178 ;  /* 0x000000b21543723e */ /* 0x000fe600000000ff */
[----:B------:R-:W-:Y:S04]  /*b430*/  LOP3.LUT R51, R51, R4, RZ, 0xc0, !PT ;  /* 0x0000000433337212 */ /* 0x000fe800078ec0ff */
[----:B------:R-:W-:Y:S01]  /*b440*/  MUFU.EX2 R241, R38 ;  /* 0x0000002600f17308 */ /* 0x000fe20000000800 */
[----:B------:R-:W-:Y:S01]  /*b450*/  LOP3.LUT R4, R13, UR9, R10, 0x96, !PT ;  /* 0x000000090d047c12 */ /* 0x000fe2000f8e960a */
[----:B------:R-:W-:Y:S04]  /*b460*/  IMAD.WIDE.U32 R12, R12, -0x2daee0ad, RZ ;  /* 0xd2511f530c0c7825 */ /* 0x000fe800078e00ff */
[----:B------:R-:W-:Y:S04]  /*b470*/  IMAD.WIDE.U32 R4, R4, -0x2daee0ad, RZ ;  /* 0xd2511f5304047825 */ /* 0x000fe800078e00ff */
[----:B---3--:R-:W-:Y:S01]  /*b480*/  IMAD.MOV.U32 R36, RZ, RZ, R195 ;  /* 0x000000ffff247224 */ /* 0x008fe200078e00c3 */
[----:B------:R-:W-:Y:S01]  /*b490*/  LOP3.LUT R4, R13, UR4, R4, 0x96, !PT ;  /* 0x000000040d047c12 */ /* 0x000fe2000f8e9604 */
[----:B------:R-:W-:Y:S01]  /*b4a0*/  MUFU.EX2 R240, R39 ;  /* 0x0000002700f07308 */ /* 0x000fe20000000800 */
[----:B------:R-:W-:Y:S01]  /*b4b0*/  LOP3.LUT R6, R5, UR6, R6, 0x96, !PT ;  /* 0x0000000605067c12 */ /* 0x000fe2000f8e9606 */
[----:B-1----:R-:W-:Y:S02]  /*b4c0*/  IMAD.MOV.U32 R37, RZ, RZ, R193 ;  /* 0x000000ffff257224 */ /* 0x002fe400078e00c1 */
[----:B------:R-:W-:Y:S04]  /*b4d0*/  IMAD.WIDE.U32 R4, R4, -0x326172a9, RZ ;  /* 0xcd9e8d5704047825 */ /* 0x000fe800078e00ff */
[----:B------:R-:W-:Y:S02]  /*b4e0*/  IMAD.WIDE.U32 R6, R6, -0x326172a9, RZ ;  /* 0xcd9e8d5706067825 */ /* 0x000fe400078e00ff */
[----:B------:R1:W-:Y:S03]  /*b4f0*/  MUFU.EX2 R246, R53 ;  /* 0x0000003500f67308 */ /* 0x0003e60000000800 */
[----:B------:R-:W-:Y:S02]  /*b500*/  LOP3.LUT R8, R7, UR5, R8, 0x96, !PT ;  /* 0x0000000507087c12 */ /* 0x000fe4000f8e9608 */
[----:B------:R-:W-:Y:S04]  /*b510*/  LOP3.LUT R7, R5, UR15, R6, 0x96, !PT ;  /* 0x0000000f05077c12 */ /* 0x000fe8000f8e9606 */
[----:B------:R-:W-:Y:S01]  /*b520*/  LOP3.LUT R64, R7, 0xff, RZ, 0xc0, !PT ;  /* 0x000000ff07407812 */ /* 0x000fe200078ec0ff */
[----:B------:R2:W-:Y:S01]  /*b530*/  MUFU.EX2 R247, R52 ;  /* 0x0000003400f77308 */ /* 0x0005e20000000800 */
[----:B------:R-:W-:Y:S04]  /*b540*/  SHF.R.U32.HI R65, RZ, 0x10, R7 ;  /* 0x00000010ff417819 */ /* 0x000fe80000011607 */
[----:B------:R-:W-:Y:S05]  /*b550*/  LOP3.LUT R65, R65, 0xff, RZ, 0xc0, !PT ;  /* 0x000000ff41417812 */ /* 0x000fea00078ec0ff */
[----:B------:R-:W-:Y:S01]  /*b560*/  MUFU.EX2 R244, R55 ;  /* 0x0000003700f47308 */ /* 0x000fe20000000800 */
[----:B-1----:R-:W-:Y:S09]  /*b570*/  IMAD.MOV.U32 R53, RZ, RZ, R188 ;  /* 0x000000ffff357224 */ /* 0x002ff200078e00bc */
[----:B------:R1:W-:Y:S01]  /*b580*/  MUFU.EX2 R245, R54 ;  /* 0x0000003600f57308 */ /* 0x0003e20000000800 */
[----:B--2---:R-:W-:Y:S09]  /*b590*/  IMAD.MOV.U32 R52, RZ, RZ, R191 ;  /* 0x000000ffff347224 */ /* 0x004ff200078e00bf */
[----:B------:R-:W-:Y:S10]  /*b5a0*/  MUFU.EX2 R96, R96 ;  /* 0x0000006000607308 */ /* 0x000ff40000000800 */
[----:B------:R-:W-:Y:S01]  /*b5b0*/  MUFU.EX2 R97, R97 ;  /* 0x0000006100617308 */ /* 0x000fe20000000800 */
[----:B-1----:R-:W-:Y:S09]  /*b5c0*/  IMAD.MOV.U32 R54, RZ, RZ, R186 ;  /* 0x000000ffff367224 */ /* 0x002ff200078e00ba */
[----:B------:R-:W-:Y:S10]  /*b5d0*/  MUFU.EX2 R98, R98 ;  /* 0x0000006200627308 */ /* 0x000ff40000000800 */
        /* <DEDUP_REMOVED lines=16> */
[----:B------:R-:W-:Y:S01]  /*b6e0*/  MUFU.EX2 R95, R95 ;  /* 0x0000005f005f7308 */ /* 0x000fe20000000800 */
[----:B----4-:R-:W-:Y:S01]  /*b6f0*/  IMAD.MOV.U32 R117, RZ, RZ, R217 ;  /* 0x000000ffff757224 */ /* 0x010fe200078e00d9 */
[----:B------:R-:W-:Y:S08]  /*b700*/  F2FP.PACK_AB R2, R217, R202 ;  /* 0x000000cad902723e */ /* 0x000ff000000000ff */
[----:B------:R-:W-:Y:S01]  /*b710*/  MUFU.EX2 R114, R114 ;  /* 0x0000007200727308 */ /* 0x000fe20000000800 */
[----:B------:R-:W-:Y:S02]  /*b720*/  LOP3.LUT R33, R33, R2, RZ, 0xc0, !PT ;  /* 0x0000000221217212 */ /* 0x000fe400078ec0ff */
[----:B------:R-:W-:Y:S04]  /*b730*/  F2FP.PACK_AB R2, R44, R190 ;  /* 0x000000be2c02723e */ /* 0x000fe800000000ff */
[----:B------:R-:W-:Y:S02]  /*b740*/  LOP3.LUT R50, R50, R2, RZ, 0xc0, !PT ;  /* 0x0000000232327212 */ /* 0x000fe400078ec0ff */
[----:B------:R-:W-:Y:S01]  /*b750*/  F2FP.PACK_AB R2, R45, R195 ;  /* 0x000000c32d02723e */ /* 0x000fe200000000ff */
[----:B------:R-:W-:Y:S03]  /*b760*/  MUFU.EX2 R115, R115 ;  /* 0x0000007300737308 */ /* 0x000fe60000000800 */
[----:B------:R-:W-:Y:S02]  /*b770*/  LOP3.LUT R49, R49, R2, RZ, 0xc0, !PT ;  /* 0x0000000231317212 */ /* 0x000fe400078ec0ff */
[----:B------:R-:W-:Y:S05]  /*b780*/  LOP3.LUT R2, R4, 0xff, RZ, 0xc0, !PT ;  /* 0x000000ff04027812 */ /* 0x000fea00078ec0ff */
[----:B------:R-:W-:Y:S01]  /*b790*/  MUFU.EX2 R100, R100 ;  /* 0x0000006400647308 */ /* 0x000fe20000000800 */
[----:B------:R-:W-:Y:S04]  /*b7a0*/  F2FP.PACK_AB R0, R213, R186 ;  /* 0x000000bad500723e */ /* 0x000fe800000000ff */
[----:B------:R-:W-:Y:S05]  /*b7b0*/  LOP3.LUT R32, R32, R0, RZ, 0xc0, !PT ;  /* 0x0000000020207212 */ /* 0x000fea00078ec0ff */
[----:B------:R-:W-:Y:S01]  /*b7c0*/  MUFU.EX2 R101, R101 ;  /* 0x0000006500657308 */ /* 0x000fe20000000800 */
[----:B------:R-:W-:Y:S04]  /*b7d0*/  F2FP.PACK_AB R0, R25, R215 ;  /* 0x000000d71900723e */ /* 0x000fe800000000ff */
[----:B------:R-:W-:Y:S02]  /*b7e0*/  LOP3.LUT R35, R35, R0, RZ, 0xc0, !PT ;  /* 0x0000000023237212 */ /* 0x000fe400078ec0ff */
[----:B------:R-:W-:Y:S03]  /*b7f0*/  F2FP.PACK_AB R0, R31, R26 ;  /* 0x0000001a1f00723e */ /* 0x000fe600000000ff */
[----:B------:R-:W-:Y:S01]  /*b800*/  MUFU.EX2 R102, R102 ;  /* 0x0000006600667308 */ /* 0x000fe20000000800 */
[----:B------:R-:W-:Y:S02]  /*b810*/  LOP3.LUT R48, R48, R0, RZ, 0xc0, !PT ;  /* 0x0000000030307212 */ /* 0x000fe400078ec0ff */
[----:B------:R-:W-:Y:S04]  /*b820*/  F2FP.PACK_AB R0, R46, R226 ;  /* 0x000000e22e00723e */ /* 0x000fe800000000ff */
[----:B------:R-:W-:Y:S02]  /*b830*/  LOP3.LUT R56, R56, R0, RZ, 0xc0, !PT ;  /* 0x0000000038387212 */ /* 0x000fe400078ec0ff */
[----:B------:R-:W-:Y:S01]  /*b840*/  F2FP.PACK_AB R0, R189, R23 ;  /* 0x00000017bd00723e */ /* 0x000fe200000000ff */
[----:B------:R-:W-:Y:S03]  /*b850*/  MUFU.EX2 R103, R103 ;  /* 0x0000006700677308 */ /* 0x000fe60000000800 */
[----:B------:R-:W-:Y:S02]  /*b860*/  LOP3.LUT R57, R57, R0, RZ, 0xc0, !PT ;  /* 0x0000000039397212 */ /* 0x000fe400078ec0ff */
[----:B------:R-:W-:Y:S04]  /*b870*/  F2FP.PACK_AB R0, R17, R212 ;  /* 0x000000d41100723e */ /* 0x000fe800000000ff */
[----:B------:R-:W-:Y:S01]  /*b880*/  LOP3.LUT R58, R58, R0, RZ, 0xc0, !PT ;  /* 0x000000003a3a7212 */ /* 0x000fe200078ec0ff */
        /* <DEDUP_REMOVED lines=11> */
[----:B------:R-:W-:Y:S04]  /*b940*/  LOP3.LUT R0, R4, 0xffff, RZ, 0xc0, !PT ;  /* 0x0000ffff04007812 */ /* 0x000fe800078ec0ff */
[----:B------:R-:W-:Y:S01]  /*b950*/  SHF.R.U32.HI R0, RZ, 0x8, R0 ;  /* 0x00000008ff007819 */ /* 0x000fe20000011600 */
[----:B------:R-:W-:Y:S03]  /*b960*/  MUFU.EX2 R107, R107 ;  /* 0x0000006b006b7308 */ /* 0x000fe60000000800 */
[----:B------:R-:W-:Y:S01]  /*b970*/  PRMT R0, R2, 0x5410, R0 ;  /* 0x0000541002007816 */ /* 0x000fe20000000000 */
[--C-:B------:R-:W-:Y:S01]  /*b980*/  FFMA.FTZ R2, R66, c[0x0][0x23c], -R181.reuse ;  /* 0x00008f0042027a23 */ /* 0x100fe200000108b5 */
[----:B------:R-:W-:Y:S01]  /*b990*/  F2FP.PACK_AB R66, R30, R221 ;  /* 0x000000dd1e42723e */ /* 0x000fe200000000ff */
[----:B------:R-:W-:Y:S02]  /*b9a0*/  FFMA.FTZ R181, R119, c[0x0][0x23c], -R181 ;  /* 0x00008f0077b57a23 */ /* 0x000fe400000108b5 */
[--C-:B------:R-:W-:Y:S02]  /*b9b0*/  HSET2.LE.AND R0, R0, R220.reuse, PT ;  /* 0x000000dc00007233 */ /* 0x100fe40003803000 */
[----:B------:R1:W2:Y:S03]  /*b9c0*/  MUFU.EX2 R251, R2 ;  /* 0x0000000200fb7308 */ /* 0x0002a60000000800 */
[----:B------:R-:W-:Y:S02]  /*b9d0*/  LOP3.LUT R66, R0, R66, RZ, 0xc0, !PT ;  /* 0x0000004200427212 */ /* 0x000fe400078ec0ff */
[----:B------:R-:W-:Y:S04]  /*b9e0*/  F2FP.PACK_AB R0, R228, R20 ;  /* 0x00000014e400723e */ /* 0x000fe800000000ff */
[----:B------:R-:W-:Y:S01]  /*b9f0*/  LOP3.LUT R175, R175, R0, RZ, 0xc0, !PT ;  /* 0x00000000afaf7212 */ /* 0x000fe200078ec0ff */
[----:B------:R-:W-:Y:S10]  /*ba00*/  MUFU.EX2 R108, R108 ;  /* 0x0000006c006c7308 */ /* 0x000ff40000000800 */
[----:B------:R-:W-:Y:S01]  /*ba10*/  MUFU.EX2 R109, R109 ;  /* 0x0000006d006d7308 */ /* 0x000fe20000000800 */
[--C-:B-1----:R-:W-:Y:S02]  /*ba20*/  SHF.R.U32.HI R2, RZ, 0x10, R4.reuse ;  /* 0x00000010ff027819 */ /* 0x102fe40000011604 */
[----:B------:R-:W-:Y:S02]  /*ba30*/  SHF.R.U32.HI R4, RZ, 0x18, R4 ;  /* 0x00000018ff047819 */ /* 0x000fe40000011604 */
[----:B------:R-:W-:Y:S05]  /*ba40*/  LOP3.LUT R2, R2, 0xff, RZ, 0xc0, !PT ;  /* 0x000000ff02027812 */ /* 0x000fea00078ec0ff */
[----:B------:R-:W-:Y:S01]  /*ba50*/  MUFU.EX2 R110, R110 ;  /* 0x0000006e006e7308 */ /* 0x000fe20000000800 */
[----:B------:R-:W-:Y:S01]  /*ba60*/  PRMT R2, R2, 0x5410, R4 ;  /* 0x0000541002027816 */ /* 0x000fe20000000004 */
[----:B------:R-:W-:Y:S04]  /*ba70*/  IMAD.WIDE.U32 R4, R8, -0x2daee0ad, RZ ;  /* 0xd2511f5308047825 */ /* 0x000fe800078e00ff */
[--C-:B------:R-:W-:Y:S01]  /*ba80*/  HSET2.LE.AND R0, R2, R220.reuse, PT ;  /* 0x000000dc02007233 */ /* 0x100fe20003803000 */
[----:B------:R-:W-:Y:S01]  /*ba90*/  LOP3.LUT R62, R4, 0xff, RZ, 0xc0, !PT ;  /* 0x000000ff043e7812 */ /* 0x000fe200078ec0ff */
[--C-:B------:R-:W-:Y:S01]  /*baa0*/  HSET2.LE.AND R2, R18, R220.reuse, PT ;  /* 0x000000dc12027233 */ /* 0x100fe20003803000 */
[----:B------:R-:W-:Y:S01]  /*bab0*/  IMAD.MOV.U32 R18, RZ, RZ, R226 ;  /* 0x000000ffff127224 */ /* 0x000fe200078e00e2 */
[--C-:B------:R-:W-:Y:S01]  /*bac0*/  SHF.R.U32.HI R63, RZ, 0x10, R4.reuse ;  /* 0x00000010ff3f7819 */ /* 0x100fe20000011604 */
[----:B------:R-:W-:Y:S01]  /*bad0*/  MUFU.EX2 R111, R111 ;  /* 0x0000006f006f7308 */ /* 0x000fe20000000800 */
[----:B------:R-:W-:Y:S02]  /*bae0*/  LOP3.LUT R67, R0, R67, RZ, 0xc0, !PT ;  /* 0x0000004300437212 */ /* 0x000fe400078ec0ff */
[----:B------:R-:W-:Y:S02]  /*baf0*/  F2FP.PACK_AB R0, R209, R211 ;  /* 0x000000d3d100723e */ /* 0x000fe400000000ff */
[----:B------:R-:W-:Y:S02]  /*bb00*/  LOP3.LUT R63, R63, 0xff, RZ, 0xc0, !PT ;  /* 0x000000ff3f3f7812 */ /* 0x000fe400078ec0ff */
[----:B------:R-:W-:Y:S02]  /*bb10*/  LOP3.LUT R177, R177, R0, RZ, 0xc0, !PT ;  /* 0x00000000b1b17212 */ /* 0x000fe400078ec0ff */
[----:B------:R-:W-:Y:S01]  /*bb20*/  LOP3.LUT R0, R4, 0xffff, RZ, 0xc0, !PT ;  /* 0x0000ffff04007812 */ /* 0x000fe200078ec0ff */
[----:B------:R-:W-:Y:S01]  /*bb30*/  MUFU.EX2 R118, R118 ;  /* 0x0000007600767308 */ /* 0x000fe20000000800 */
[----:B------:R-:W-:Y:S02]  /*bb40*/  SHF.R.U32.HI R4, RZ, 0x18, R4 ;  /* 0x00000018ff047819 */ /* 0x000fe40000011604 */
[----:B------:R-:W-:Y:S02]  /*bb50*/  SHF.R.U32.HI R0, RZ, 0x8, R0 ;  /* 0x00000008ff007819 */ /* 0x000fe40000011600 */
[----:B------:R-:W-:Y:S02]  /*bb60*/  PRMT R63, R63, 0x5410, R4 ;  /* 0x000054103f3f7816 */ /* 0x000fe40000000004 */
[----:B------:R-:W-:Y:S02]  /*bb70*/  PRMT R62, R62, 0x5410, R0 ;  /* 0x000054103e3e7816 */ /* 0x000fe40000000000 */
[----:B------:R-:W-:Y:S01]  /*bb80*/  F2FP.PACK_AB R0, R207, R208 ;  /* 0x000000d0cf00723e */ /* 0x000fe200000000ff */
[--C-:B------:R-:W-:Y:S01]  /*bb90*/  HSET2.LE.AND R63, R63, R220.reuse, PT ;  /* 0x000000dc3f3f7233 */ /* 0x100fe20003803000 */
[----:B------:R-:W-:Y:S01]  /*bba0*/  LOP3.LUT R6, R5, UR14, R12, 0x96, !PT ;  /* 0x0000000e05067c12 */ /* 0x000fe2000f8e960c */
[--C-:B------:R-:W-:Y:S01]  /*bbb0*/  HSET2.LE.AND R62, R62, R220.reuse, PT ;  /* 0x000000dc3e3e7233 */ /* 0x100fe20003803000 */
[----:B------:R-:W-:Y:S01]  /*bbc0*/  LOP3.LUT R176, R2, R176, RZ, 0xc0, !PT ;  /* 0x000000b002b07212 */ /* 0x000fe200078ec0ff */
[----:B------:R-:W-:Y:S01]  /*bbd0*/  MUFU.EX2 R181, R181 ;  /* 0x000000b500b57308 */ /* 0x000fe20000000800 */
[----:B------:R-:W-:Y:S02]  /*bbe0*/  LOP3.LUT R60, R6, 0xff, RZ, 0xc0, !PT ;  /* 0x000000ff063c7812 */ /* 0x000fe400078ec0ff */
[----:B------:R-:W-:Y:S01]  /*bbf0*/  LOP3.LUT R62, R62, R0, RZ, 0xc0, !PT ;  /* 0x000000003e3e7212 */ /* 0x000fe200078ec0ff */
[--C-:B------:R-:W-:Y:S01]  /*bc00*/  HSET2.LE.AND R0, R22, R220.reuse, PT ;  /* 0x000000dc16007233 */ /* 0x100fe20003803000 */
[----:B------:R-:W-:Y:S01]  /*bc10*/  IMAD.MOV.U32 R22, RZ, RZ, R178 ;  /* 0x000000ffff167224 */ /* 0x000fe200078e00b2 */
[----:B------:R-:W-:Y:S02]  /*bc20*/  F2FP.PACK_AB R178, R206, R252 ;  /* 0x000000fcceb2723e */ /* 0x000fe400000000ff */
[----:B------:R-:W-:Y:S02]  /*bc30*/  SHF.R.U32.HI R61, RZ, 0x10, R6 ;  /* 0x00000010ff3d7819 */ /* 0x000fe40000011606 */
[----:B------:R-:W-:Y:S01]  /*bc40*/  LOP3.LUT R178, R0, R178, RZ, 0xc0, !PT ;  /* 0x000000b200b27212 */ /* 0x000fe200078ec0ff */
[----:B------:R-:W-:Y:S01]  /*bc50*/  MUFU.EX2 R130, R130 ;  /* 0x0000008200827308 */ /* 0x000fe20000000800 */
[----:B--2---:R-:W-:Y:S02]  /*bc60*/  F2FP.PACK_AB R0, R250, R251 ;  /* 0x000000fbfa00723e */ /* 0x004fe400000000ff */
[----:B------:R-:W-:Y:S02]  /*bc70*/  LOP3.LUT R61, R61, 0xff, RZ, 0xc0, !PT ;  /* 0x000000ff3d3d7812 */ /* 0x000fe400078ec0ff */
[----:B------:R-:W-:Y:S02]  /*bc80*/  LOP3.LUT R63, R63, R0, RZ, 0xc0, !PT ;  /* 0x000000003f3f7212 */ /* 0x000fe400078ec0ff */
[----:B------:R-:W-:Y:S02]  /*bc90*/  LOP3.LUT R0, R7, 0xffff, RZ, 0xc0, !PT ;  /* 0x0000ffff07007812 */ /* 0x000fe400078ec0ff */
[----:B------:R-:W-:Y:S01]  /*bca0*/  SHF.R.U32.HI R7, RZ, 0x18, R7 ;  /* 0x00000018ff077819 */ /* 0x000fe20000011607 */
[----:B------:R-:W-:Y:S01]  /*bcb0*/  MUFU.EX2 R131, R131 ;  /* 0x0000008300837308 */ /* 0x000fe20000000800 */
[----:B------:R-:W-:Y:S02]  /*bcc0*/  SHF.R.U32.HI R0, RZ, 0x8, R0 ;  /* 0x00000008ff007819 */ /* 0x000fe40000011600 */
[----:B------:R-:W-:Y:S02]  /*bcd0*/  PRMT R65, R65, 0x5410, R7 ;  /* 0x0000541041417816 */ /* 0x000fe40000000007 */
[----:B------:R-:W-:Y:S02]  /*bce0*/  PRMT R64, R64, 0x5410, R0 ;  /* 0x0000541040407816 */ /* 0x000fe40000000000 */
[----:B------:R-:W-:Y:S01]  /*bcf0*/  F2FP.PACK_AB R0, R242, R243 ;  /* 0x000000f3f200723e */ /* 0x000fe200000000ff */
[--C-:B------:R-:W-:Y:S01]  /*bd00*/  HSET2.LE.AND R65, R65, R220.reuse, PT ;  /* 0x000000dc41417233 */ /* 0x100fe20003803000 */
[----:B------:R-:W-:Y:S01]  /*bd10*/  F2FP.PACK_AB R2, R248, R249 ;  /* 0x000000f9f802723e */ /* 0x000fe200000000ff */
[--C-:B------:R-:W-:Y:S01]  /*bd20*/  HSET2.LE.AND R64, R64, R220.reuse, PT ;  /* 0x000000dc40407233 */ /* 0x100fe20003803000 */
[----:B------:R-:W-:Y:S02]  /*bd30*/  MUFU.EX2 R126, R126 ;  /* 0x0000007e007e7308 */ /* 0x000fe40000000800 */
[----:B------:R-:W-:Y:S02]  /*bd40*/  LOP3.LUT R179, R179, R2, RZ, 0xc0, !PT ;  /* 0x00000002b3b37212 */ /* 0x000fe400078ec0ff */
[----:B------:R-:W-:Y:S02]  /*bd50*/  LOP3.LUT R64, R64, R0, RZ, 0xc0, !PT ;  /* 0x0000000040407212 */ /* 0x000fe400078ec0ff */
[----:B------:R-:W-:Y:S04]  /*bd60*/  F2FP.PACK_AB R0, R240, R241 ;  /* 0x000000f1f000723e */ /* 0x000fe800000000ff */
[----:B------:R-:W-:Y:S01]  /*bd70*/  LOP3.LUT R65, R65, R0, RZ, 0xc0, !PT ;  /* 0x0000000041417212 */ /* 0x000fe200078ec0ff */
[----:B------:R-:W-:Y:S01]  /*bd80*/  MUFU.EX2 R180, R180 ;  /* 0x000000b400b47308 */ /* 0x000fe20000000800 */
[----:B------:R-:W-:Y:S02]  /*bd90*/  LOP3.LUT R0, R6, 0xffff, RZ, 0xc0, !PT ;  /* 0x0000ffff06007812 */ /* 0x000fe400078ec0ff */
[----:B------:R-:W-:Y:S02]  /*bda0*/  SHF.R.U32.HI R6, RZ, 0x18, R6 ;  /* 0x00000018ff067819 */ /* 0x000fe40000011606 */
[----:B------:R-:W-:Y:S02]  /*bdb0*/  SHF.R.U32.HI R0, RZ, 0x8, R0 ;  /* 0x00000008ff007819 */ /* 0x000fe40000011600 */
[----:B------:R-:W-:Y:S02]  /*bdc0*/  PRMT R61, R61, 0x5410, R6 ;  /* 0x000054103d3d7816 */ /* 0x000fe40000000006 */
[----:B------:R-:W-:Y:S01]  /*bdd0*/  PRMT R60, R60, 0x5410, R0 ;  /* 0x000054103c3c7816 */ /* 0x000fe20000000000 */
[----:B------:R-:W-:Y:S01]  /*bde0*/  MUFU.EX2 R120, R120 ;  /* 0x0000007800787308 */ /* 0x000fe20000000800 */
[----:B------:R-:W-:Y:S01]  /*bdf0*/  F2FP.PACK_AB R0, R246, R247 ;  /* 0x000000f7f600723e */ /* 0x000fe200000000ff */
[--C-:B------:R-:W-:Y:S02]  /*be00*/  HSET2.LE.AND R61, R61, R220.reuse, PT ;  /* 0x000000dc3d3d7233 */ /* 0x100fe40003803000 */
[--C-:B------:R-:W-:Y:S05]  /*be10*/  HSET2.LE.AND R60, R60, R220.reuse, PT ;  /* 0x000000dc3c3c7233 */ /* 0x100fea0003803000 */
[----:B------:R-:W-:Y:S01]  /*be20*/  LOP3.LUT R60, R60, R0, RZ, 0xc0, !PT ;  /* 0x000000003c3c7212 */ /* 0x000fe200078ec0ff */
[----:B------:R-:W-:Y:S01]  /*be30*/  MUFU.EX2 R121, R121 ;  /* 0x0000007900797308 */ /* 0x000fe20000000800 */
[----:B------:R-:W-:Y:S04]  /*be40*/  F2FP.PACK_AB R0, R244, R245 ;  /* 0x000000f5f400723e */ /* 0x000fe800000000ff */
[----:B------:R-:W-:Y:S02]  /*be50*/  LOP3.LUT R61, R61, R0, RZ, 0xc0, !PT ;  /* 0x000000003d3d7212 */ /* 0x000fe400078ec0ff */
[----:B------:R-:W-:Y:S03]  /*be60*/  IADD3 R0, R183, 0x2, RZ ;  /* 0x00000002b7007810 */ /* 0x000fe60007ffe0ff */
[----:B------:R-:W-:Y:S01]  /*be70*/  MUFU.EX2 R122, R122 ;  /* 0x0000007a007a7308 */ /* 0x000fe20000000800 */
[----:B------:R-:W-:Y:S05]  /*be80*/  LOP3.LUT R0, R219, UR23, R0, 0x96, !PT ;  /* 0x00000017db007c12 */ /* 0x000fea000f8e9600 */
[----:B------:R-:W-:Y:S04]  /*be90*/  IMAD.WIDE.U32 R14, R0, -0x326172a9, RZ ;  /* 0xcd9e8d57000e7825 */ /* 0x000fe800078e00ff */
[----:B------:R-:W-:Y:S01]  /*bea0*/  MUFU.EX2 R123, R123 ;  /* 0x0000007b007b7308 */ /* 0x000fe20000000800 */
[----:B------:R-:W-:Y:S02]  /*beb0*/  LOP3.LUT R4, R15, UR13, R234, 0x96, !PT ;  /* 0x0000000d0f047c12 */ /* 0x000fe4000f8e96ea */
[----:B------:R-:W-:Y:S03]  /*bec0*/  LOP3.LUT R8, R11, UR11, R14, 0x96, !PT ;  /* 0x0000000b0b087c12 */ /* 0x000fe6000f8e960e */
[----:B------:R-:W-:Y:S04]  /*bed0*/  IMAD.WIDE.U32 R4, R4, -0x2daee0ad, RZ ;  /* 0xd2511f5304047825 */ /* 0x000fe800078e00ff */
[----:B------:R-:W-:Y:S01]  /*bee0*/  IMAD.WIDE.U32 R8, R8, -0x2daee0ad, RZ ;  /* 0xd2511f5308087825 */ /* 0x000fe200078e00ff */
[----:B------:R-:W-:Y:S01]  /*bef0*/  LOP3.LUT R6, R5, UR10, R224, 0x96, !PT ;  /* 0x0000000a05067c12 */ /* 0x000fe2000f8e96e0 */
[----:B------:R-:W-:Y:S03]  /*bf00*/  MUFU.EX2 R124, R124 ;  /* 0x0000007c007c7308 */ /* 0x000fe60000000800 */
[----:B------:R-:W-:Y:S01]  /*bf10*/  LOP3.LUT R9, R9, UR8, R4, 0x96, !PT ;  /* 0x0000000809097c12 */ /* 0x000fe2000f8e9604 */
[----:B------:R-:W-:Y:S05]  /*bf20*/  IMAD.WIDE.U32 R6, R6, -0x326172a9, RZ ;  /* 0xcd9e8d5706067825 */ /* 0x000fea00078e00ff */
[----:B------:R-:W-:Y:S01]  /*bf30*/  LOP3.LUT R4, R7, UR9, R10, 0x96, !PT ;  /* 0x0000000907047c12 */ /* 0x000fe2000f8e960a */
[----:B------:R-:W-:Y:S04]  /*bf40*/  MUFU.EX2 R139, R139 ;  /* 0x0000008b008b7308 */ /* 0x000fe80000000800 */
[----:B------:R-:W-:Y:S05]  /*bf50*/  IMAD.WIDE.U32 R4, R4, -0x2daee0ad, RZ ;  /* 0xd2511f5304047825 */ /* 0x000fea00078e00ff */
[----:B------:R-:W-:Y:S01]  /*bf60*/  LOP3.LUT R7, R5, UR6, R8, 0x96, !PT ;  /* 0x0000000605077c12 */ /* 0x000fe2000f8e9608 */
[----:B------:R-:W-:Y:S01]  /*bf70*/  IMAD.WIDE.U32 R8, R9, -0x326172a9, RZ ;  /* 0xcd9e8d5709087825 */ /* 0x000fe200078e00ff */
[----:B------:R-:W-:Y:S04]  /*bf80*/  MUFU.EX2 R116, R116 ;  /* 0x0000007400747308 */ /* 0x000fe80000000800 */
[----:B------:R-:W-:Y:S01]  /*bf90*/  LOP3.LUT R12, R9, UR7, R6, 0x96, !PT ;  /* 0x00000007090c7c12 */ /* 0x000fe2000f8e9606 */
[----:B------:R-:W-:Y:S04]  /*bfa0*/  IMAD.WIDE.U32 R6, R7, -0x326172a9, RZ ;  /* 0xcd9e8d5707067825 */ /* 0x000fe800078e00ff */
[----:B------:R-:W-:Y:S01]  /*bfb0*/  IMAD.WIDE.U32 R12, R12, -0x2daee0ad, RZ ;  /* 0xd2511f530c0c7825 */ /* 0x000fe200078e00ff */
[----:B------:R-:W-:Y:S01]  /*bfc0*/  LOP3.LUT R8, R7, UR5, R8, 0x96, !PT ;  /* 0x0000000507087c12 */ /* 0x000fe2000f8e9608 */
[----:B------:R-:W-:Y:S03]  /*bfd0*/  MUFU.EX2 R182, R182 ;  /* 0x000000b600b67308 */ /* 0x000fe60000000800 */
[----:B------:R-:W-:Y:S01]  /*bfe0*/  LOP3.LUT R4, R13, UR4, R4, 0x96, !PT ;  /* 0x000000040d047c12 */ /* 0x000fe2000f8e9604 */
[----:B------:R-:W-:Y:S04]  /*bff0*/  IMAD.MOV.U32 R13, RZ, RZ, R198 ;  /* 0x000000ffff0d7224 */ /* 0x000fe800078e00c6 */
[----:B------:R-:W-:Y:S05]  /*c000*/  IMAD.WIDE.U32 R4, R4, -0x326172a9, RZ ;  /* 0xcd9e8d5704047825 */ /* 0x000fea00078e00ff */
[C---:B------:R-:W-:Y:S02]  /*c010*/  LOP3.LUT R2, R4.reuse, 0xffff, RZ, 0xc0, !PT ;  /* 0x0000ffff04027812 */ /* 0x040fe400078ec0ff */
[----:B------:R-:W-:Y:S02]  /*c020*/  LOP3.LUT R0, R5, UR15, R6, 0x96, !PT ;  /* 0x0000000f05007c12 */ /* 0x000fe4000f8e9606 */
[----:B------:R-:W-:Y:S02]  /*c030*/  SHF.R.U32.HI R5, RZ, 0x8, R2 ;  /* 0x00000008ff057819 */ /* 0x000fe40000011602 */
[----:B------:R-:W-:Y:S04]  /*c040*/  LOP3.LUT R2, R4, 0xff, RZ, 0xc0, !PT ;  /* 0x000000ff04027812 */ /* 0x000fe800078ec0ff */
[----:B------:R-:W-:Y:S02]  /*c050*/  PRMT R199, R2, 0x5410, R5 ;  /* 0x0000541002c77816 */ /* 0x000fe40000000005 */
[--C-:B------:R-:W-:Y:S02]  /*c060*/  SHF.R.U32.HI R2, RZ, 0x10, R4.reuse ;  /* 0x00000010ff027819 */ /* 0x100fe40000011604 */
[----:B------:R-:W-:Y:S02]  /*c070*/  SHF.R.U32.HI R4, RZ, 0x18, R4 ;  /* 0x00000018ff047819 */ /* 0x000fe40000011604 */
[----:B------:R-:W-:Y:S04]  /*c080*/  LOP3.LUT R2, R2, 0xff, RZ, 0xc0, !PT ;  /* 0x000000ff02027812 */ /* 0x000fe800078ec0ff */
[----:B------:R-:W-:Y:S01]  /*c090*/  PRMT R197, R2, 0x5410, R4 ;  /* 0x0000541002c57816 */ /* 0x000fe20000000004 */
[----:B------:R-:W-:Y:S01]  /*c0a0*/  IMAD.WIDE.U32 R4, R8, -0x2daee0ad, RZ ;  /* 0xd2511f5308047825 */ /* 0x000fe200078e00ff */
[----:B------:R-:W-:Y:S04]  /*c0b0*/  LOP3.LUT R2, R0, 0xffff, RZ, 0xc0, !PT ;  /* 0x0000ffff00027812 */ /* 0x000fe800078ec0ff */
[--C-:B------:R-:W-:Y:S02]  /*c0c0*/  SHF.R.U32.HI R202, RZ, 0x10, R4.reuse ;  /* 0x00000010ffca7819 */ /* 0x100fe40000011604 */
[----:B------:R-:W-:Y:S02]  /*c0d0*/  SHF.R.U32.HI R203, RZ, 0x18, R4 ;  /* 0x00000018ffcb7819 */ /* 0x000fe40000011604 */
[C---:B------:R-:W-:Y:S02]  /*c0e0*/  LOP3.LUT R201, R4.reuse, 0xff, RZ, 0xc0, !PT ;  /* 0x000000ff04c97812 */ /* 0x040fe400078ec0ff */
[----:B------:R-:W-:Y:S02]  /*c0f0*/  LOP3.LUT R200, R4, 0xffff, RZ, 0xc0, !PT ;  /* 0x0000ffff04c87812 */ /* 0x000fe400078ec0ff */
[----:B------:R-:W-:Y:S02]  /*c100*/  SHF.R.U32.HI R4, RZ, 0x8, R2 ;  /* 0x00000008ff047819 */ /* 0x000fe40000011602 */
[----:B------:R-:W-:Y:S02]  /*c110*/  LOP3.LUT R2, R0, 0xff, RZ, 0xc0, !PT ;  /* 0x000000ff00027812 */ /* 0x000fe400078ec0ff */
[----:B------:R-:W-:Y:S01]  /*c120*/  LOP3.LUT R187, R5, UR14, R12, 0x96, !PT ;  /* 0x0000000e05bb7c12 */ /* 0x000fe2000f8e960c */
[----:B------:R-:W-:Y:S01]  /*c130*/  IMAD.MOV.U32 R12, RZ, RZ, R196 ;  /* 0x000000ffff0c7224 */ /* 0x000fe200078e00c4 */
[----:B------:R-:W-:Y:S02]  /*c140*/  PRMT R198, R2, 0x5410, R4 ;  /* 0x0000541002c67816 */ /* 0x000fe40000000004 */
[--C-:B------:R-:W-:Y:S02]  /*c150*/  SHF.R.U32.HI R4, RZ, 0x10, R0.reuse ;  /* 0x00000010ff047819 */ /* 0x100fe40000011600 */
[----:B------:R-:W-:Y:S02]  /*c160*/  SHF.R.U32.HI R2, RZ, 0x18, R0 ;  /* 0x00000018ff027819 */ /* 0x000fe40000011600 */
[----:B------:R-:W-:Y:S04]  /*c170*/  LOP3.LUT R0, R4, 0xff, RZ, 0xc0, !PT ;  /* 0x000000ff04007812 */ /* 0x000fe800078ec0ff */
[----:B------:R-:W-:Y:S02]  /*c180*/  PRMT R196, R0, 0x5410, R2 ;  /* 0x0000541000c47816 */ /* 0x000fe40000000002 */
[----:B------:R-:W-:Y:S04]  /*c190*/  IADD3 R0, R183, 0x3, RZ ;  /* 0x00000003b7007810 */ /* 0x000fe80007ffe0ff */
[----:B------:R-:W-:Y:S05]  /*c1a0*/  LOP3.LUT R0, R219, UR23, R0, 0x96, !PT ;  /* 0x00000017db007c12 */ /* 0x000fea000f8e9600 */
[----:B------:R-:W-:Y:S05]  /*c1b0*/  IMAD.WIDE.U32 R38, R0, -0x326172a9, RZ ;  /* 0xcd9e8d5700267825 */ /* 0x000fea00078e00ff */
[----:B------:R-:W-:Y:S02]  /*c1c0*/  LOP3.LUT R6, R39, UR13, R234, 0x96, !PT ;  /* 0x0000000d27067c12 */ /* 0x000fe4000f8e96ea */
[----:B------:R-:W-:Y:S01]  /*c1d0*/  LOP3.LUT R4, R11, UR11, R38, 0x96, !PT ;  /* 0x0000000b0b047c12 */ /* 0x000fe2000f8e9626 */
[----:B------:R-:W-:Y:S01]  /*c1e0*/  IMAD.MOV.U32 R11, RZ, RZ, R228 ;  /* 0x000000ffff0b7224 */ /* 0x000fe200078e00e4 */
[----:B------:R-:W-:Y:S01]  /*c1f0*/  LOP3.LUT R38, R185, UR11, R38, 0x96, !PT ;  /* 0x0000000bb9267c12 */ /* 0x000fe2000f8e9626 */
[----:B------:R-:W-:Y:S04]  /*c200*/  IMAD.WIDE.U32 R6, R6, -0x2daee0ad, RZ ;  /* 0xd2511f5306067825 */ /* 0x000fe800078e00ff */
[----:B------:R-:W-:Y:S01]  /*c210*/  IMAD.WIDE.U32 R4, R4, -0x2daee0ad, RZ ;  /* 0xd2511f5304047825 */ /* 0x000fe200078e00ff */
[----:B------:R-:W-:Y:S04]  /*c220*/  LOP3.LUT R8, R7, UR10, R224, 0x96, !PT ;  /* 0x0000000a07087c12 */ /* 0x000fe8000f8e96e0 */
[----:B------:R-:W-:Y:S01]  /*c230*/  LOP3.LUT R5, R5, UR8, R6, 0x96, !PT ;  /* 0x0000000805057c12 */ /* 0x000fe2000f8e9606 */
[----:B------:R-:W-:Y:S05]  /*c240*/  IMAD.WIDE.U32 R8, R8, -0x326172a9, RZ ;  /* 0xcd9e8d5708087825 */ /* 0x000fea00078e00ff */
[----:B------:R-:W-:Y:S01]  /*c250*/  LOP3.LUT R7, R9, UR9, R10, 0x96, !PT ;  /* 0x0000000909077c12 */ /* 0x000fe2000f8e960a */
[----:B------:R-:W-:Y:S04]  /*c260*/  IMAD.MOV.U32 R10, RZ, RZ, R227 ;  /* 0x000000ffff0a7224 */ /* 0x000fe800078e00e3 */
[----:B------:R-:W-:Y:S05]  /*c270*/  IMAD.WIDE.U32 R6, R7, -0x2daee0ad, RZ ;  /* 0xd2511f5307067825 */ /* 0x000fea00078e00ff */
[----:B------:R-:W-:Y:S01]  /*c280*/  LOP3.LUT R7, R7, UR6, R4, 0x96, !PT ;  /* 0x0000000607077c12 */ /* 0x000fe2000f8e9604 */
[----:B------:R-:W-:Y:S05]  /*c290*/  IMAD.WIDE.U32 R4, R5, -0x326172a9, RZ ;  /* 0xcd9e8d5705047825 */ /* 0x000fea00078e00ff */
[----:B------:R-:W-:Y:S05]  /*c2a0*/  LOP3.LUT R8, R5, UR7, R8, 0x96, !PT ;  /* 0x0000000705087c12 */ /* 0x000fea000f8e9608 */
[----:B------:R-:W-:Y:S05]  /*c2b0*/  IMAD.WIDE.U32 R8, R8, -0x2daee0ad, RZ ;  /* 0xd2511f5308087825 */ /* 0x000fea00078e00ff */
[----:B------:R-:W-:Y:S01]  /*c2c0*/  LOP3.LUT R5, R9, UR4, R6, 0x96, !PT ;  /* 0x0000000409057c12 */ /* 0x000fe2000f8e9606 */
[----:B------:R-:W-:Y:S05]  /*c2d0*/  IMAD.WIDE.U32 R6, R7, -0x326172a9, RZ ;  /* 0xcd9e8d5707067825 */ /* 0x000fea00078e00ff */
[----:B------:R-:W-:Y:S01]  /*c2e0*/  LOP3.LUT R7, R7, UR5, R4, 0x96, !PT ;  /* 0x0000000507077c12 */ /* 0x000fe2000f8e9604 */
        /* <DEDUP_REMOVED lines=11> */
[----:B------:R-:W-:Y:S03]  /*c3a0*/  LOP3.LUT R0, R15, UR13, R232, 0x96, !PT ;  /* 0x0000000d0f007c12 */ /* 0x000fe6000f8e96e8 */
[----:B------:R-:W-:Y:S01]  /*c3b0*/  IMAD.MOV.U32 R15, RZ, RZ, R190 ;  /* 0x000000ffff0f7224 */ /* 0x000fe200078e00be */
[----:B------:R-:W-:Y:S01]  /*c3c0*/  LOP3.LUT R188, R5, UR14, R8, 0x96, !PT ;  /* 0x0000000e05bc7c12 */ /* 0x000fe2000f8e9608 */
[----:B------:R-:W-:Y:S01]  /*c3d0*/  IMAD.WIDE.U32 R6, R0, -0x2daee0ad, RZ ;  /* 0xd2511f5300067825 */ /* 0x000fe200078e00ff */
[C---:B------:R-:W-:Y:S02]  /*c3e0*/  LOP3.LUT R226, R4.reuse, 0xffff, RZ, 0xc0, !PT ;  /* 0x0000ffff04e27812 */ /* 0x040fe400078ec0ff */
[----:B------:R-:W-:Y:S02]  /*c3f0*/  SHF.R.U32.HI R227, RZ, 0x10, R4 ;  /* 0x00000010ffe37819 */ /* 0x000fe40000011604 */
[----:B------:R-:W-:Y:S02]  /*c400*/  LOP3.LUT R0, R7, UR10, R222, 0x96, !PT ;  /* 0x0000000a07007c12 */ /* 0x000fe4000f8e96de */
[----:B------:R-:W-:Y:S02]  /*c410*/  LOP3.LUT R229, R4, 0xff, RZ, 0xc0, !PT ;  /* 0x000000ff04e57812 */ /* 0x000fe400078ec0ff */
[----:B------:R-:W-:Y:S01]  /*c420*/  SHF.R.U32.HI R228, RZ, 0x18, R4 ;  /* 0x00000018ffe47819 */ /* 0x000fe20000011604 */
[----:B------:R-:W-:Y:S01]  /*c430*/  IMAD.WIDE.U32 R8, R0, -0x326172a9, RZ ;  /* 0xcd9e8d5700087825 */ /* 0x000fe200078e00ff */
[----:B------:R-:W-:Y:S03]  /*c440*/  LOP3.LUT R4, R185, UR11, R14, 0x96, !PT ;  /* 0x0000000bb9047c12 */ /* 0x000fe6000f8e960e */
[----:B------:R-:W-:Y:S02]  /*c450*/  IMAD.MOV.U32 R14, RZ, RZ, R189 ;  /* 0x000000ffff0e7224 */ /* 0x000fe400078e00bd */
[----:B------:R-:W-:Y:S05]  /*c460*/  IMAD.WIDE.U32 R4, R4, -0x2daee0ad, RZ ;  /* 0xd2511f5304047825 */ /* 0x000fea00078e00ff */
[----:B------:R-:W-:Y:S02]  /*c470*/  LOP3.LUT R5, R5, UR8, R6, 0x96, !PT ;  /* 0x0000000805057c12 */ /* 0x000fe4000f8e9606 */
[----:B------:R-:W-:Y:S05]  /*c480*/  LOP3.LUT R6, R9, UR9, R184, 0x96, !PT ;  /* 0x0000000909067c12 */ /* 0x000fea000f8e96b8 */
        /* <DEDUP_REMOVED lines=17> */
[----:B------:R-:W-:Y:S02]  /*c5a0*/  PRMT R55, R2, 0x5410, R4 ;  /* 0x0000541002377816 */ /* 0x000fe40000000004 */
[C---:B------:R-:W-:Y:S04]  /*c5b0*/  LOP3.LUT R2, R0.reuse, 0xffff, RZ, 0xc0, !PT ;  /* 0x0000ffff00027812 */ /* 0x040fe800078ec0ff */
[----:B------:R-:W-:Y:S02]  /*c5c0*/  SHF.R.U32.HI R4, RZ, 0x8, R2 ;  /* 0x00000008ff047819 */ /* 0x000fe40000011602 */
[----:B------:R-:W-:Y:S04]  /*c5d0*/  LOP3.LUT R2, R0, 0xff, RZ, 0xc0, !PT ;  /* 0x000000ff00027812 */ /* 0x000fe800078ec0ff */
[----:B------:R-:W-:Y:S02]  /*c5e0*/  PRMT R191, R2, 0x5410, R4 ;  /* 0x0000541002bf7816 */ /* 0x000fe40000000004 */
[--C-:B------:R-:W-:Y:S02]  /*c5f0*/  SHF.R.U32.HI R4, RZ, 0x10, R0.reuse ;  /* 0x00000010ff047819 */ /* 0x100fe40000011600 */
[----:B------:R-:W-:Y:S02]  /*c600*/  SHF.R.U32.HI R2, RZ, 0x18, R0 ;  /* 0x00000018ff027819 */ /* 0x000fe40000011600 */
[----:B------:R-:W-:Y:S01]  /*c610*/  LOP3.LUT R0, R4, 0xff, RZ, 0xc0, !PT ;  /* 0x000000ff04007812 */ /* 0x000fe200078ec0ff */
[----:B------:R-:W-:Y:S03]  /*c620*/  IMAD.WIDE.U32 R4, R7, -0x2daee0ad, RZ ;  /* 0xd2511f5307047825 */ /* 0x000fe600078e00ff */
[----:B------:R-:W-:Y:S01]  /*c630*/  PRMT R190, R0, 0x5410, R2 ;  /* 0x0000541000be7816 */ /* 0x000fe20000000002 */
[----:B------:R-:W-:Y:S01]  /*c640*/  FADD.FTZ R0, -R134, R135 ;  /* 0x0000008786007221 */ /* 0x000fe20000010100 */
[----:B------:R-:W-:Y:S01]  /*c650*/  LOP3.LUT R192, R4, 0xffff, RZ, 0xc0, !PT ;  /* 0x0000ffff04c07812 */ /* 0x000fe200078ec0ff */
[----:B------:R-:W-:Y:S01]  /*c660*/  FADD.FTZ R2, -R136, R133 ;  /* 0x0000008588027221 */ /* 0x000fe20000010100 */
[--C-:B------:R-:W-:Y:S01]  /*c670*/  SHF.R.U32.HI R193, RZ, 0x10, R4.reuse ;  /* 0x00000010ffc17819 */ /* 0x100fe20000011604 */
[----:B------:R-:W-:Y:S01]  /*c680*/  FMUL.FTZ R0, R0, c[0x0][0x23c] ;  /* 0x00008f0000007a20 */ /* 0x000fe20000410000 */
[----:B------:R-:W-:Y:S01]  /*c690*/  SHF.R.U32.HI R194, RZ, 0x18, R4 ;  /* 0x00000018ffc27819 */ /* 0x000fe20000011604 */
[----:B------:R-:W-:Y:S01]  /*c6a0*/  FMUL.FTZ R2, R2, c[0x0][0x23c] ;  /* 0x00008f0002027a20 */ /* 0x000fe20000410000 */
[----:B------:R-:W-:Y:S01]  /*c6b0*/  LOP3.LUT R195, R4, 0xff, RZ, 0xc0, !PT ;  /* 0x000000ff04c37812 */ /* 0x000fe200078ec0ff */
[----:B------:R-:W-:Y:S01]  /*c6c0*/  FADD.FTZ R4, -R138, R3 ;  /* 0x000000038a047221 */ /* 0x000fe20000010100 */
[----:B------:R-:W-:Y:S01]  /*c6d0*/  LOP3.LUT R183, R5, UR14, R8, 0x96, !PT ;  /* 0x0000000e05b77c12 */ /* 0x000fe2000f8e9608 */
[----:B------:R-:W-:Y:S01]  /*c6e0*/  FADD.FTZ R3, -R137, R132 ;  /* 0x0000008489037221 */ /* 0x000fe20000010100 */
[----:B------:R-:W1:Y:S01]  /*c6f0*/  MUFU.EX2 R0, R0 ;  /* 0x0000000000007308 */ /* 0x000e620000000800 */
[----:B------:R-:W-:Y:S02]  /*c700*/  FMUL.FTZ R4, R4, c[0x0][0x23c] ;  /* 0x00008f0004047a20 */ /* 0x000fe40000410000 */
[----:B------:R-:W-:Y:S02]  /*c710*/  FMUL.FTZ R3, R3, c[0x0][0x23c] ;  /* 0x00008f0003037a20 */ /* 0x000fe40000410000 */
[----:B------:R-:W-:Y:S02]  /*c720*/  IMAD.MOV.U32 R132, RZ, RZ, R54 ;  /* 0x000000ffff847224 */ /* 0x000fe400078e0036 */
[----:B------:R-:W-:Y:S02]  /*c730*/  IMAD.MOV.U32 R54, RZ, RZ, R53 ;  /* 0x000000ffff367224 */ /* 0x000fe400078e0035 */
[----:B------:R-:W-:Y:S01]  /*c740*/  IMAD.MOV.U32 R53, RZ, RZ, R52 ;  /* 0x000000ffff357224 */ /* 0x000fe200078e0034 */
[----:B------:R-:W2:Y:S01]  /*c750*/  MUFU.EX2 R3, R3 ;  /* 0x0000000300037308 */ /* 0x000ea20000000800 */
[----:B------:R-:W-:Y:S02]  /*c760*/  IMAD.MOV.U32 R52, RZ, RZ, R19 ;  /* 0x000000ffff347224 */ /* 0x000fe400078e0013 */
[----:B------:R-:W-:Y:S02]  /*c770*/  IMAD.MOV.U32 R19, RZ, RZ, R36 ;  /* 0x000000ffff137224 */ /* 0x000fe400078e0024 */
[----:B------:R-:W-:Y:S02]  /*c780*/  IMAD.MOV.U32 R135, RZ, RZ, R14 ;  /* 0x000000ffff877224 */ /* 0x000fe400078e000e */
[----:B------:R-:W-:Y:S03]  /*c790*/  IMAD.MOV.U32 R133, RZ, RZ, R15 ;  /* 0x000000ffff857224 */ /* 0x000fe600078e000f */
[----:B------:R-:W3:Y:S01]  /*c7a0*/  MUFU.EX2 R36, R4 ;  /* 0x0000000400247308 */ /* 0x000ee20000000800 */
[C---:B-1----:R-:W-:Y:S02]  /*c7b0*/  FMUL.FTZ R14, R0.reuse, R154 ;  /* 0x0000009a000e7220 */ /* 0x042fe40000410000 */
[C---:B------:R-:W-:Y:S02]  /*c7c0*/  FMUL.FTZ R15, R0.reuse, R155 ;  /* 0x0000009b000f7220 */ /* 0x040fe40000410000 */
[----:B------:R-:W-:Y:S02]  /*c7d0*/  IMAD.MOV.U32 R155, RZ, RZ, R16 ;  /* 0x000000ffff9b7224 */ /* 0x000fe400078e0010 */
[----:B------:R-:W-:Y:S03]  /*c7e0*/  IMAD.MOV.U32 R154, RZ, RZ, R27 ;  /* 0x000000ffff9a7224 */ /* 0x000fe600078e001b */
[----:B------:R-:W1:Y:S01]  /*c7f0*/  MUFU.EX2 R2, R2 ;  /* 0x0000000200027308 */ /* 0x000e620000000800 */
[----:B------:R-:W-:Y:S02]  /*c800*/  FMUL.FTZ R27, R0, R159 ;  /* 0x0000009f001b7220 */ /* 0x000fe40000410000 */
[C---:B--2---:R-:W-:Y:S02]  /*c810*/  FMUL.FTZ R6, R3.reuse, R146 ;  /* 0x0000009203067220 */ /* 0x044fe40000410000 */
[C---:B------:R-:W-:Y:S02]  /*c820*/  FMUL.FTZ R7, R3.reuse, R147 ;  /* 0x0000009303077220 */ /* 0x040fe40000410000 */
[----:B------:R-:W-:Y:S02]  /*c830*/  IMAD.MOV.U32 R146, RZ, RZ, R22 ;  /* 0x000000ffff927224 */ /* 0x000fe400078e0016 */
[----:B------:R-:W-:Y:S02]  /*c840*/  IMAD.MOV.U32 R147, RZ, RZ, R21 ;  /* 0x000000ffff937224 */ /* 0x000fe400078e0015 */
[C---:B---3--:R-:W-:Y:S02]  /*c850*/  FMUL.FTZ R4, R36.reuse, R144 ;  /* 0x0000009024047220 */ /* 0x048fe40000410000 */
[----:B------:R-:W-:Y:S02]  /*c860*/  IMAD.MOV.U32 R144, RZ, RZ, R10 ;  /* 0x000000ffff907224 */ /* 0x000fe400078e000a */
[----:B------:R-:W-:Y:S02]  /*c870*/  FMUL.FTZ R5, R36, R145 ;  /* 0x0000009124057220 */ /* 0x000fe40000410000 */
[----:B------:R-:W-:Y:S02]  /*c880*/  IMAD.MOV.U32 R145, RZ, RZ, R11 ;  /* 0x000000ffff917224 */ /* 0x000fe400078e000b */
[C---:B------:R-:W-:Y:S02]  /*c890*/  FMUL.FTZ R10, R0.reuse, R142 ;  /* 0x0000008e000a7220 */ /* 0x040fe40000410000 */
[----:B------:R-:W-:Y:S02]  /*c8a0*/  FMUL.FTZ R11, R0, R143 ;  /* 0x0000008f000b7220 */ /* 0x000fe40000410000 */
[----:B------:R-:W-:Y:S02]  /*c8b0*/  IMAD.MOV.U32 R143, RZ, RZ, R20 ;  /* 0x000000ffff8f7224 */ /* 0x000fe400078e0014 */
[----:B------:R-:W-:Y:S02]  /*c8c0*/  IMAD.MOV.U32 R142, RZ, RZ, R30 ;  /* 0x000000ffff8e7224 */ /* 0x000fe400078e001e */
[----:B------:R-:W-:Y:S02]  /*c8d0*/  IMAD.MOV.U32 R30, RZ, RZ, R23 ;  /* 0x000000ffff1e7224 */ /* 0x000fe400078e0017 */
[C---:B-1----:R-:W-:Y:S01]  /*c8e0*/  FMUL.FTZ R8, R2.reuse, R140 ;  /* 0x0000008c02087220 */ /* 0x042fe20000410000 */
[----:B------:R-:W1:Y:S01]  /*c8f0*/  LDSM.16.MT88.4 R20, [R204+0x4000] ;  /* 0x00400000cc14783b */ /* 0x000e620000004200 */
[C---:B------:R-:W-:Y:S02]  /*c900*/  FMUL.FTZ R9, R2.reuse, R141 ;  /* 0x0000008d02097220 */ /* 0x040fe40000410000 */
[----:B------:R-:W-:Y:S02]  /*c910*/  IMAD.MOV.U32 R140, RZ, RZ, R12 ;  /* 0x000000ffff8c7224 */ /* 0x000fe400078e000c */
[----:B------:R-:W-:Y:S02]  /*c920*/  IMAD.MOV.U32 R141, RZ, RZ, R13 ;  /* 0x000000ffff8d7224 */ /* 0x000fe400078e000d */
[C---:B------:R-:W-:Y:S02]  /*c930*/  FMUL.FTZ R12, R2.reuse, R152 ;  /* 0x00000098020c7220 */ /* 0x040fe40000410000 */
[----:B------:R-:W-:Y:S02]  /*c940*/  FMUL.FTZ R13, R2, R153 ;  /* 0x00000099020d7220 */ /* 0x000fe40000410000 */
[----:B------:R-:W-:Y:S02]  /*c950*/  IMAD.MOV.U32 R152, RZ, RZ, R19 ;  /* 0x000000ffff987224 */ /* 0x000fe400078e0013 */
[----:B------:R-:W-:Y:S02]  /*c960*/  IMAD.MOV.U32 R153, RZ, RZ, R18 ;  /* 0x000000ffff997224 */ /* 0x000fe400078e0012 */
[C---:B------:R-:W-:Y:S02]  /*c970*/  FMUL.FTZ R16, R36.reuse, R148 ;  /* 0x0000009424107220 */ /* 0x040fe40000410000 */
[----:B------:R-:W-:Y:S02]  /*c980*/  IMAD.MOV.U32 R148, RZ, RZ, R17 ;  /* 0x000000ffff947224 */ /* 0x000fe400078e0011 */
[----:B------:R-:W-:Y:S02]  /*c990*/  FMUL.FTZ R17, R36, R149 ;  /* 0x0000009524117220 */ /* 0x000fe40000410000 */
[C---:B------:R-:W-:Y:S02]  /*c9a0*/  FMUL.FTZ R18, R3.reuse, R150 ;  /* 0x0000009603127220 */ /* 0x040fe40000410000 */
[C---:B------:R-:W-:Y:S02]  /*c9b0*/  FMUL.FTZ R19, R3.reuse, R151 ;  /* 0x0000009703137220 */ /* 0x040fe40000410000 */
[----:B------:R-:W-:Y:S02]  /*c9c0*/  IMAD.MOV.U32 R150, RZ, RZ, R25 ;  /* 0x000000ffff967224 */ /* 0x000fe400078e0019 */
[----:B------:R-:W-:Y:S02]  /*c9d0*/  IMAD.MOV.U32 R151, RZ, RZ, R24 ;  /* 0x000000ffff977224 */ /* 0x000fe400078e0018 */
[----:B------:R-:W-:Y:S02]  /*c9e0*/  IMAD.MOV.U32 R149, RZ, RZ, R26 ;  /* 0x000000ffff957224 */ /* 0x000fe400078e001a */
[----:B------:R-:W-:Y:S02]  /*c9f0*/  IMAD.MOV.U32 R159, RZ, RZ, R151 ;  /* 0x000000ffff9f7224 */ /* 0x000fe400078e0097 */
[----:B------:R-:W-:Y:S02]  /*ca00*/  IMAD.MOV.U32 R151, RZ, RZ, R154 ;  /* 0x000000ffff977224 */ /* 0x000fe400078e009a */
[----:B------:R-:W-:Y:S02]  /*ca10*/  IMAD.MOV.U32 R154, RZ, RZ, R153 ;  /* 0x000000ffff9a7224 */ /* 0x000fe400078e0099 */
[----:B------:R-:W-:Y:S02]  /*ca20*/  IMAD.MOV.U32 R153, RZ, RZ, R44 ;  /* 0x000000ffff997224 */ /* 0x000fe400078e002c */
[C---:B------:R-:W-:Y:S01]  /*ca30*/  FMUL.FTZ R24, R2.reuse, R156 ;  /* 0x0000009c02187220 */ /* 0x040fe20000410000 */
[-C--:B-1----:R-:W-:Y:S01]  /*ca40*/  HMMA.16816.F32 R4, R40, R20.reuse, R4 ;  /* 0x000000142804723c */ /* 0x082fe20000001804 */
[----:B------:R-:W-:Y:S02]  /*ca50*/  FMUL.FTZ R25, R2, R157 ;  /* 0x0000009d02197220 */ /* 0x000fe40000410000 */
[----:B------:R-:W-:Y:S02]  /*ca60*/  FMUL.FTZ R26, R0, R158 ;  /* 0x0000009e001a7220 */ /* 0x000fe40000410000 */
[----:B------:R-:W-:Y:S02]  /*ca70*/  IMAD.MOV.U32 R158, RZ, RZ, R153 ;  /* 0x000000ffff9e7224 */ /* 0x000fe400078e0099 */
[----:B------:R-:W-:Y:S01]  /*ca80*/  MUFU.EX2 R153, R77 ;  /* 0x0000004d00997308 */ /* 0x000fe20000000800 */
[C---:B------:R-:W-:Y:S07]  /*ca90*/  HMMA.16816.F32 R8, R32.reuse, R20, R8 ;  /* 0x000000142008723c */ /* 0x040fee0000001808 */
[C---:B------:R-:W-:Y:S01]  /*caa0*/  FMUL.FTZ R20, R36.reuse, R160 ;  /* 0x000000a024147220 */ /* 0x040fe20000410000 */
[-C--:B------:R-:W-:Y:S01]  /*cab0*/  HMMA.16816.F32 R12, R32, R22.reuse, R12 ;  /* 0x00000016200c723c */ /* 0x080fe2000000180c */
[----:B------:R-:W-:Y:S01]  /*cac0*/  FMUL.FTZ R21, R36, R161 ;  /* 0x000000a124157220 */ /* 0x000fe20000410000 */
[----:B------:R-:W-:Y:S02]  /*cad0*/  MUFU.EX2 R77, R74 ;  /* 0x0000004a004d7308 */ /* 0x000fe40000000800 */
[----:B------:R-:W-:Y:S02]  /*cae0*/  IMAD.MOV.U32 R161, RZ, RZ, R148 ;  /* 0x000000ffffa17224 */ /* 0x000fe400078e0094 */
[----:B------:R-:W-:Y:S02]  /*caf0*/  IMAD.MOV.U32 R160, RZ, RZ, R155 ;  /* 0x000000ffffa07224 */ /* 0x000fe400078e009b */
[----:B------:R-:W-:Y:S01]  /*cb00*/  IMAD.MOV.U32 R155, RZ, RZ, R152 ;  /* 0x000000ffff9b7224 */ /* 0x000fe200078e0098 */
[C---:B------:R-:W-:Y:S03]  /*cb10*/  HMMA.16816.F32 R16, R40.reuse, R22, R16 ;  /* 0x000000162810723c */ /* 0x040fe60000001810 */
[----:B------:R-:W-:Y:S02]  /*cb20*/  IMAD.MOV.U32 R148, RZ, RZ, R144 ;  /* 0x000000ffff947224 */ /* 0x000fe400078e0090 */
[----:B------:R-:W-:Y:S02]  /*cb30*/  IMAD.MOV.U32 R144, RZ, RZ, R47 ;  /* 0x000000ffff907224 */ /* 0x000fe400078e002f */
[C---:B------:R-:W-:Y:S02]  /*cb40*/  FMUL.FTZ R23, R3.reuse, R163 ;  /* 0x000000a303177220 */ /* 0x040fe40000410000 */
[----:B------:R-:W-:Y:S03]  /*cb50*/  IMAD.MOV.U32 R163, RZ, RZ, R150 ;  /* 0x000000ffffa37224 */ /* 0x000fe600078e0096 */
[----:B------:R-:W-:Y:S02]  /*cb60*/  IMAD.MOV.U32 R150, RZ, RZ, R141 ;  /* 0x000000ffff967224 */ /* 0x000fe400078e008d */
[----:B------:R-:W-:Y:S02]  /*cb70*/  IMAD.MOV.U32 R141, RZ, RZ, R46 ;  /* 0x000000ffff8d7224 */ /* 0x000fe400078e002e */
[----:B------:R-:W-:Y:S02]  /*cb80*/  IMAD.MOV.U32 R152, RZ, RZ, R45 ;  /* 0x000000ffff987224 */ /* 0x000fe400078e002d */
[C---:B------:R-:W-:Y:S01]  /*cb90*/  FMUL.FTZ R22, R3.reuse, R162 ;  /* 0x000000a203167220 */ /* 0x040fe20000410000 */
[----:B------:R-:W1:Y:S01]  /*cba0*/  LDSM.16.MT88.4 R44, [R205+0x4000] ;  /* 0x00400000cd2c783b */ /* 0x000e620000004200 */
[----:B------:R-:W-:Y:S02]  /*cbb0*/  IMAD.MOV.U32 R156, RZ, RZ, R161 ;  /* 0x000000ffff9c7224 */ /* 0x000fe400078e00a1 */
[----:B------:R-:W-:Y:S02]  /*cbc0*/  IMAD.MOV.U32 R161, RZ, RZ, R160 ;  /* 0x000000ffffa17224 */ /* 0x000fe400078e00a0 */
[----:B------:R-:W-:Y:S02]  /*cbd0*/  IMAD.MOV.U32 R160, RZ, RZ, R146 ;  /* 0x000000ffffa07224 */ /* 0x000fe400078e0092 */
[----:B------:R-:W-:Y:S02]  /*cbe0*/  IMAD.MOV.U32 R162, RZ, RZ, R149 ;  /* 0x000000ffffa27224 */ /* 0x000fe400078e0095 */
[----:B------:R-:W-:Y:S02]  /*cbf0*/  IMAD.MOV.U32 R149, RZ, RZ, R140 ;  /* 0x000000ffff957224 */ /* 0x000fe400078e008c */
[----:B------:R-:W-:Y:S02]  /*cc00*/  IMAD.MOV.U32 R140, RZ, RZ, R28 ;  /* 0x000000ffff8c7224 */ /* 0x000fe400078e001c */
        /* <DEDUP_REMOVED lines=8> */
[----:B------:R-:W-:Y:S02]  /*cc90*/  FMUL.FTZ R29, R2, R165 ;  /* 0x000000a5021d7220 */ /* 0x000fe40000410000 */
[----:B------:R-:W-:Y:S02]  /*cca0*/  IMAD.MOV.U32 R165, RZ, RZ, R150 ;  /* 0x000000ffffa57224 */ /* 0x000fe400078e0096 */
[----:B------:R-:W-:Y:S02]  /*ccb0*/  IMAD.MOV.U32 R150, RZ, RZ, R52 ;  /* 0x000000ffff967224 */ /* 0x000fe400078e0034 */
[----:B------:R-:W-:Y:S02]  /*ccc0*/  IMAD.MOV.U32 R155, RZ, RZ, R30 ;  /* 0x000000ffff9b7224 */ /* 0x000fe400078e001e */
[C---:B------:R-:W-:Y:S02]  /*ccd0*/  FMUL.FTZ R30, R0.reuse, R166 ;  /* 0x000000a6001e7220 */ /* 0x040fe40000410000 */
[----:B------:R-:W-:Y:S01]  /*cce0*/  IMAD.MOV.U32 R166, RZ, RZ, R133 ;  /* 0x000000ffffa67224 */ /* 0x000fe200078e0085 */
[-C--:B-1----:R-:W-:Y:S01]  /*ccf0*/  HMMA.16816.F32 R20, R40, R44.reuse, R20 ;  /* 0x0000002c2814723c */ /* 0x082fe20000001814 */
[----:B------:R-:W-:Y:S01]  /*cd00*/  MUFU.EX2 R133, R71 ;  /* 0x0000004700857308 */ /* 0x000fe20000000800 */
[----:B------:R-:W-:Y:S02]  /*cd10*/  IMAD.MOV.U32 R154, RZ, RZ, R31 ;  /* 0x000000ffff9a7224 */ /* 0x000fe400078e001f */
[----:B------:R-:W-:Y:S02]  /*cd20*/  FMUL.FTZ R31, R0, R167 ;  /* 0x000000a7001f7220 */ /* 0x000fe40000410000 */
[----:B------:R-:W-:Y:S02]  /*cd30*/  IMAD.MOV.U32 R167, RZ, RZ, R135 ;  /* 0x000000ffffa77224 */ /* 0x000fe400078e0087 */
[C---:B------:R-:W-:Y:S03]  /*cd40*/  HMMA.16816.F32 R24, R32.reuse, R44, R24 ;  /* 0x0000002c2018723c */ /* 0x040fe60000001818 */
[----:B------:R-:W-:Y:S05]  /*cd50*/  MUFU.EX2 R135, R76 ;  /* 0x0000004c00877308 */ /* 0x000fea0000000800 */
[-C--:B------:R-:W-:Y:S07]  /*cd60*/  HMMA.16816.F32 R28, R32, R46.reuse, R28 ;  /* 0x0000002e201c723c */ /* 0x080fee000000181c */
[C---:B------:R-:W-:Y:S02]  /*cd70*/  FMUL.FTZ R32, R36.reuse, R168 ;  /* 0x000000a824207220 */ /* 0x040fe40000410000 */
[----:B------:R-:W-:Y:S03]  /*cd80*/  FMUL.FTZ R33, R36, R169 ;  /* 0x000000a924217220 */ /* 0x000fe60000410000 */
[C---:B------:R-:W-:Y:S02]  /*cd90*/  FMUL.FTZ R34, R3.reuse, R170 ;  /* 0x000000aa03227220 */ /* 0x040fe40000410000 */
[----:B------:R-:W-:Y:S02]  /*cda0*/  FMUL.FTZ R35, R3, R171 ;  /* 0x000000ab03237220 */ /* 0x000fe40000410000 */
[----:B------:R-:W-:Y:S02]  /*cdb0*/  IMAD.MOV.U32 R168, RZ, RZ, R141 ;  /* 0x000000ffffa87224 */ /* 0x000fe400078e008d */
[----:B------:R-:W-:Y:S01]  /*cdc0*/  MUFU.EX2 R141, R80 ;  /* 0x00000050008d7308 */ /* 0x000fe20000000800 */
[----:B------:R-:W-:Y:S02]  /*cdd0*/  IMAD.MOV.U32 R171, RZ, RZ, R155 ;  /* 0x000000ffffab7224 */ /* 0x000fe400078e009b */
[----:B------:R-:W-:Y:S01]  /*cde0*/  HMMA.16816.F32 R32, R40, R46, R32 ;  /* 0x0000002e2820723c */ /* 0x000fe20000001820 */
[----:B------:R-:W1:Y:S01]  /*cdf0*/  LDSM.16.MT88.4 R40, [R204+0x4400] ;  /* 0x00440000cc28783b */ /* 0x000e620000004200 */
[----:B------:R-:W-:Y:S02]  /*ce00*/  IMAD.MOV.U32 R170, RZ, RZ, R154 ;  /* 0x000000ffffaa7224 */ /* 0x000fe400078e009a */
[----:B------:R-:W-:Y:S03]  /*ce10*/  IMAD.MOV.U32 R169, RZ, RZ, R152 ;  /* 0x000000ffffa97224 */ /* 0x000fe600078e0098 */
[----:B------:R-:W-:Y:S10]  /*ce20*/  MUFU.EX2 R155, R81 ;  /* 0x00000051009b7308 */ /* 0x000ff40000000800 */
[----:B------:R-:W-:Y:S10]  /*ce30*/  MUFU.EX2 R154, R83 ;  /* 0x00000053009a7308 */ /* 0x000ff40000000800 */
[----:B------:R-:W-:Y:S10]  /*ce40*/  MUFU.EX2 R83, R69 ;  /* 0x0000004500537308 */ /* 0x000ff40000000800 */
[----:B------:R-:W-:Y:S01]  /*ce50*/  MUFU.EX2 R81, R70 ;  /* 0x0000004600517308 */ /* 0x000fe20000000800 */
[-C--:B-1----:R-:W-:Y:S09]  /*ce60*/  HMMA.16816.F32 R4, R48, R40.reuse, R4 ;  /* 0x000000283004723c */ /* 0x082ff20000001804 */
[----:B------:R-:W-:Y:S01]  /*ce70*/  MUFU.EX2 R152, R79 ;  /* 0x0000004f00987308 */ /* 0x000fe20000000800 */
[C---:B------:R-:W-:Y:S08]  /*ce80*/  HMMA.16816.F32 R8, R56.reuse, R40, R8 ;  /* 0x000000283808723c */ /* 0x040ff00000001808 */
[-C--:B------:R-:W-:Y:S01]  /*ce90*/  HMMA.16816.F32 R12, R56, R42.reuse, R12 ;  /* 0x0000002a380c723c */ /* 0x080fe2000000180c */
[----:B------:R-:W-:Y:S07]  /*cea0*/  MUFU.EX2 R80, R73 ;  /* 0x0000004900507308 */ /* 0x000fee0000000800 */
[C---:B------:R-:W-:Y:S01]  /*ceb0*/  HMMA.16816.F32 R16, R48.reuse, R42, R16 ;  /* 0x0000002a3010723c */ /* 0x040fe20000001810 */
[----:B------:R-:W1:Y:S02]  /*cec0*/  LDSM.16.MT88.4 R40, [R205+0x4400] ;  /* 0x00440000cd28783b */ /* 0x000e640000004200 */
[----:B------:R-:W-:Y:S05]  /*ced0*/  MUFU.EX2 R79, R75 ;  /* 0x0000004b004f7308 */ /* 0x000fea0000000800 */
[-C--:B-1----:R-:W-:Y:S08]  /*cee0*/  HMMA.16816.F32 R20, R48, R40.reuse, R20 ;  /* 0x000000283014723c */ /* 0x082ff00000001814 */
[C---:B------:R-:W-:Y:S08]  /*cef0*/  HMMA.16816.F32 R24, R56.reuse, R40, R24 ;  /* 0x000000283818723c */ /* 0x040ff00000001818 */
[-C--:B------:R-:W-:Y:S08]  /*cf00*/  HMMA.16816.F32 R28, R56, R42.reuse, R28 ;  /* 0x0000002a381c723c */ /* 0x080ff0000000181c */
[----:B------:R-:W-:Y:S01]  /*cf10*/  HMMA.16816.F32 R32, R48, R42, R32 ;  /* 0x0000002a3020723c */ /* 0x000fe20000001820 */
[----:B------:R-:W1:Y:S06]  /*cf20*/  LDSM.16.MT88.4 R40, [R204+0x4800] ;  /* 0x00480000cc28783b */ /* 0x000e6c0000004200 */
[--C-:B------:R-:W-:Y:S02]  /*cf30*/  HSET2.LE.AND R51, R55, R220.reuse, PT ;  /* 0x000000dc37337233 */ /* 0x100fe40003803000 */
[--C-:B------:R-:W-:Y:S03]  /*cf40*/  HSET2.LE.AND R50, R189, R220.reuse, PT ;  /* 0x000000dcbd327233 */ /* 0x100fe60003803000 */
[--C-:B------:R-:W-:Y:S01]  /*cf50*/  HSET2.LE.AND R49, R190, R220.reuse, PT ;  /* 0x000000dcbe317233 */ /* 0x100fe20003803000 */
[-C--:B-1----:R-:W-:Y:S08]  /*cf60*/  HMMA.16816.F32 R4, R64, R40.reuse, R4 ;  /* 0x000000284004723c */ /* 0x082ff00000001804 */
[C---:B------:R-:W-:Y:S08]  /*cf70*/  HMMA.16816.F32 R8, R172.reuse, R40, R8 ;  /* 0x00000028ac08723c */ /* 0x040ff00000001808 */
[-C--:B------:R-:W-:Y:S08]  /*cf80*/  HMMA.16816.F32 R12, R172, R42.reuse, R12 ;  /* 0x0000002aac0c723c */ /* 0x080ff0000000180c */
[C---:B------:R-:W-:Y:S01]  /*cf90*/  HMMA.16816.F32 R16, R64.reuse, R42, R16 ;  /* 0x0000002a4010723c */ /* 0x040fe20000001810 */
[----:B------:R-:W1:Y:S07]  /*cfa0*/  LDSM.16.MT88.4 R40, [R205+0x4800] ;  /* 0x00480000cd28783b */ /* 0x000e6e0000004200 */
[-C--:B-1----:R-:W-:Y:S08]  /*cfb0*/  HMMA.16816.F32 R20, R64, R40.reuse, R20 ;  /* 0x000000284014723c */ /* 0x082ff00000001814 */
[C---:B------:R-:W-:Y:S08]  /*cfc0*/  HMMA.16816.F32 R24, R172.reuse, R40, R24 ;  /* 0x00000028ac18723c */ /* 0x040ff00000001818 */
[-C--:B------:R-:W-:Y:S07]  /*cfd0*/  HMMA.16816.F32 R28, R172, R42.reuse, R28 ;  /* 0x0000002aac1c723c */ /* 0x080fee000000181c */
[----:B------:R-:W-:Y:S01]  /*cfe0*/  IMAD.MOV.U32 R174, RZ, RZ, R149 ;  /* 0x000000ffffae7224 */ /* 0x000fe200078e0095 */
[----:B------:R-:W-:Y:S01]  /*cff0*/  HMMA.16816.F32 R32, R64, R42, R32 ;  /* 0x0000002a4020723c */ /* 0x000fe20000001820 */
[----:B------:R-:W-:Y:S01]  /*d000*/  IMAD.MOV.U32 R149, RZ, RZ, R140 ;  /* 0x000000ffff957224 */ /* 0x000fe200078e008c */
[----:B------:R-:W1:Y:S01]  /*d010*/  LDSM.16.MT88.4 R40, [R204+0x4c00] ;  /* 0x004c0000cc28783b */ /* 0x000e620000004200 */
[----:B------:R-:W-:Y:S01]  /*d020*/  MUFU.EX2 R140, R82 ;  /* 0x00000052008c7308 */ /* 0x000fe20000000800 */
[----:B------:R-:W-:Y:S02]  /*d030*/  IMAD.MOV.U32 R172, RZ, RZ, R132 ;  /* 0x000000ffffac7224 */ /* 0x000fe400078e0084 */
[----:B------:R-:W-:Y:S02]  /*d040*/  IMAD.MOV.U32 R173, RZ, RZ, R53 ;  /* 0x000000ffffad7224 */ /* 0x000fe400078e0035 */
[----:B------:R-:W-:Y:S04]  /*d050*/  IMAD.MOV.U32 R175, RZ, RZ, R148 ;  /* 0x000000ffffaf7224 */ /* 0x000fe800078e0094 */
[----:B------:R-:W-:Y:S01]  /*d060*/  IMAD.MOV.U32 R148, RZ, RZ, R54 ;  /* 0x000000ffff947224 */ /* 0x000fe200078e0036 */
[----:B------:R-:W-:Y:S10]  /*d070*/  MUFU.EX2 R82, R68 ;  /* 0x0000004400527308 */ /* 0x000ff40000000800 */
[----:B------:R-:W2:Y:S10]  /*d080*/  MUFU.EX2 R132, R78 ;  /* 0x0000004e00847308 */ /* 0x000eb40000000800 */
[----:B------:R-:W3:Y:S01]  /*d090*/  MUFU.EX2 R78, R72 ;  /* 0x00000048004e7308 */ /* 0x000ee20000000800 */
[-C--:B-1----:R-:W-:Y:S01]  /*d0a0*/  HMMA.16816.F32 R4, R60, R40.reuse, R4 ;  /* 0x000000283c04723c */ /* 0x082fe20000001804 */
[----:B--2---:R-:W-:Y:S07]  /*d0b0*/  F2FP.PACK_AB R48, R152, R132 ;  /* 0x000000849830723e */ /* 0x004fee00000000ff */
[C---:B------:R-:W-:Y:S01]  /*d0c0*/  HMMA.16816.F32 R8, R176.reuse, R40, R8 ;  /* 0x00000028b008723c */ /* 0x040fe20000001808 */
[----:B------:R-:W-:Y:S03]  /*d0d0*/  LOP3.LUT R51, R51, R48, RZ, 0xc0, !PT ;  /* 0x0000003033337212 */ /* 0x000fe600078ec0ff */
[--C-:B------:R-:W-:Y:S04]  /*d0e0*/  HSET2.LE.AND R48, R191, R220.reuse, PT ;  /* 0x000000dcbf307233 */ /* 0x100fe80003803000 */
[-C--:B------:R-:W-:Y:S08]  /*d0f0*/  HMMA.16816.F32 R12, R176, R42.reuse, R12 ;  /* 0x0000002ab00c723c */ /* 0x080ff0000000180c */
[C---:B------:R-:W-:Y:S01]  /*d100*/  HMMA.16816.F32 R16, R60.reuse, R42, R16 ;  /* 0x0000002a3c10723c */ /* 0x040fe20000001810 */
[----:B------:R-:W1:Y:S07]  /*d110*/  LDSM.16.MT88.4 R40, [R205+0x4c00] ;  /* 0x004c0000cd28783b */ /* 0x000e6e0000004200 */
[-C--:B-1----:R-:W-:Y:S08]  /*d120*/  HMMA.16816.F32 R20, R60, R40.reuse, R20 ;  /* 0x000000283c14723c */ /* 0x082ff00000001814 */
[C---:B------:R-:W-:Y:S08]  /*d130*/  HMMA.16816.F32 R24, R176.reuse, R40, R24 ;  /* 0x00000028b018723c */ /* 0x040ff00000001818 */
[-C--:B------:R-:W-:Y:S07]  /*d140*/  HMMA.16816.F32 R28, R176, R42.reuse, R28 ;  /* 0x0000002ab01c723c */ /* 0x080fee000000181c */
[----:B------:R-:W-:Y:S01]  /*d150*/  IMAD.MOV.U32 R179, RZ, RZ, R37 ;  /* 0x000000ffffb37224 */ /* 0x000fe200078e0025 */
[----:B------:R-:W-:Y:S01]  /*d160*/  LOP3.LUT R37, R39, UR13, R232, 0x96, !PT ;  /* 0x0000000d27257c12 */ /* 0x000fe2000f8e96e8 */
[----:B------:R-:W-:Y:S01]  /*d170*/  IMAD.WIDE.U32 R38, R38, -0x2daee0ad, RZ ;  /* 0xd2511f5326267825 */ /* 0x000fe200078e00ff */
[----:B------:R-:W-:Y:S03]  /*d180*/  HMMA.16816.F32 R32, R60, R42, R32 ;  /* 0x0000002a3c20723c */ /* 0x000fe60000001820 */
[----:B------:R-:W-:Y:S01]  /*d190*/  IMAD.WIDE.U32 R46, R37, -0x2daee0ad, RZ ;  /* 0xd2511f53252e7825 */ /* 0x000fe200078e00ff */
[----:B------:R-:W-:Y:S03]  /*d1a0*/  F2FP.PACK_AB R37, R155, R141 ;  /* 0x0000008d9b25723e */ /* 0x000fe600000000ff */
[----:B------:R-:W-:Y:S01]  /*d1b0*/  FFMA.FTZ R61, R36, R237, R179 ;  /* 0x000000ed243d7223 */ /* 0x000fe200000100b3 */
[----:B------:R-:W-:Y:S01]  /*d1c0*/  LOP3.LUT R44, R47, UR10, R222, 0x96, !PT ;  /* 0x0000000a2f2c7c12 */ /* 0x000fe2000f8e96de */
[----:B------:R-:W-:Y:S03]  /*d1d0*/  IMAD.MOV.U32 R179, RZ, RZ, R172 ;  /* 0x000000ffffb37224 */ /* 0x000fe600078e00ac */
[----:B------:R-:W-:Y:S01]  /*d1e0*/  IMAD.MOV.U32 R172, RZ, RZ, R165 ;  /* 0x000000ffffac7224 */ /* 0x000fe200078e00a5 */
[----:B------:R-:W-:Y:S01]  /*d1f0*/  LOP3.LUT R39, R39, UR8, R46, 0x96, !PT ;  /* 0x0000000827277c12 */ /* 0x000fe2000f8e962e */
[----:B------:R-:W-:Y:S01]  /*d200*/  IMAD.WIDE.U32 R44, R44, -0x326172a9, RZ ;  /* 0xcd9e8d572c2c7825 */ /* 0x000fe200078e00ff */
[--C-:B------:R-:W-:Y:S02]  /*d210*/  HSET2.LE.AND R42, R199, R220.reuse, PT ;  /* 0x000000dcc72a7233 */ /* 0x100fe40003803000 */
[--C-:B------:R-:W-:Y:S01]  /*d220*/  HSET2.LE.AND R43, R197, R220.reuse, PT ;  /* 0x000000dcc52b7233 */ /* 0x100fe20003803000 */
[----:B------:R-:W-:Y:S01]  /*d230*/  IMAD.MOV.U32 R165, RZ, RZ, R159 ;  /* 0x000000ffffa57224 */ /* 0x000fe200078e009f */
[----:B------:R-:W-:Y:S01]  /*d240*/  LOP3.LUT R40, R45, UR9, R184, 0x96, !PT ;  /* 0x000000092d287c12 */ /* 0x000fe2000f8e96b8 */
[----:B------:R-:W-:Y:S01]  /*d250*/  IMAD.MOV.U32 R159, RZ, RZ, R238 ;  /* 0x000000ffff9f7224 */ /* 0x000fe200078e00ee */
[----:B------:R-:W-:Y:S01]  /*d260*/  LOP3.LUT R42, R42, R37, RZ, 0xc0, !PT ;  /* 0x000000252a2a7212 */ /* 0x000fe200078ec0ff */
[----:B------:R-:W-:Y:S01]  /*d270*/  IMAD.MOV.U32 R178, RZ, RZ, R174 ;  /* 0x000000ffffb27224 */ /* 0x000fe200078e00ae */
[----:B------:R-:W-:Y:S01]  /*d280*/  F2FP.PACK_AB R37, R83, R82 ;  /* 0x000000525325723e */ /* 0x000fe200000000ff */
[----:B------:R-:W-:Y:S04]  /*d290*/  IMAD.WIDE.U32 R40, R40, -0x2daee0ad, RZ ;  /* 0xd2511f5328287825 */ /* 0x000fe800078e00ff */
[----:B------:R-:W-:Y:S01]  /*d2a0*/  IMAD.MOV.U32 R174, RZ, RZ, R169 ;  /* 0x000000ffffae7224 */ /* 0x000fe200078e00a9 */
[----:B------:R-:W-:Y:S01]  /*d2b0*/  LOP3.LUT R41, R41, UR6, R38, 0x96, !PT ;  /* 0x0000000629297c12 */ /* 0x000fe2000f8e9626 */
[----:B------:R-:W-:Y:S05]  /*d2c0*/  IMAD.WIDE.U32 R38, R39, -0x326172a9, RZ ;  /* 0xcd9e8d5727267825 */ /* 0x000fea00078e00ff */
[----:B------:R-:W-:Y:S02]  /*d2d0*/  LOP3.LUT R44, R39, UR7, R44, 0x96, !PT ;  /* 0x00000007272c7c12 */ /* 0x000fe4000f8e962c */
[----:B------:R-:W-:Y:S03]  /*d2e0*/  F2FP.PACK_AB R39, R153, R135 ;  /* 0x000000879927723e */ /* 0x000fe600000000ff */
[----:B------:R-:W-:Y:S01]  /*d2f0*/  IMAD.WIDE.U32 R56, R44, -0x2daee0ad, RZ ;  /* 0xd2511f532c387825 */ /* 0x000fe200078e00ff */
[----:B------:R-:W-:Y:S01]  /*d300*/  LOP3.LUT R50, R50, R39, RZ, 0xc0, !PT ;  /* 0x0000002732327212 */ /* 0x000fe200078ec0ff */
[----:B------:R-:W1:Y:S03]  /*d310*/  LDSM.16.MT88.4 R44, [R204+0x5000] ;  /* 0x00500000cc2c783b */ /* 0x000e660000004200 */
[----:B------:R-:W-:Y:S01]  /*d320*/  LOP3.LUT R52, R57, UR4, R40, 0x96, !PT ;  /* 0x0000000439347c12 */ /* 0x000fe2000f8e9628 */
[----:B------:R-:W-:Y:S04]  /*d330*/  IMAD.WIDE.U32 R40, R41, -0x326172a9, RZ ;  /* 0xcd9e8d5729287825 */ /* 0x000fe800078e00ff */
[----:B------:R-:W-:Y:S01]  /*d340*/  IMAD.WIDE.U32 R52, R52, -0x326172a9, RZ ;  /* 0xcd9e8d5734347825 */ /* 0x000fe200078e00ff */
[----:B------:R-:W-:Y:S01]  /*d350*/  LOP3.LUT R54, R41, UR5, R38, 0x96, !PT ;  /* 0x0000000529367c12 */ /* 0x000fe2000f8e9626 */
[--C-:B------:R-:W-:Y:S01]  /*d360*/  HSET2.LE.AND R41, R196, R220.reuse, PT ;  /* 0x000000dcc4297233 */ /* 0x100fe20003803000 */
[----:B------:R-:W-:Y:S02]  /*d370*/  F2FP.PACK_AB R38, R154, R140 ;  /* 0x0000008c9a26723e */ /* 0x000fe400000000ff */
[----:B------:R-:W-:Y:S01]  /*d380*/  LOP3.LUT R59, R53, UR15, R40, 0x96, !PT ;  /* 0x0000000f353b7c12 */ /* 0x000fe2000f8e9628 */
[--C-:B------:R-:W-:Y:S01]  /*d390*/  HSET2.LE.AND R40, R198, R220.reuse, PT ;  /* 0x000000dcc6287233 */ /* 0x100fe20003803000 */
[----:B------:R-:W-:Y:S02]  /*d3a0*/  LOP3.LUT R43, R43, R38, RZ, 0xc0, !PT ;  /* 0x000000262b2b7212 */ /* 0x000fe400078ec0ff */
[----:B------:R-:W-:Y:S02]  /*d3b0*/  F2FP.PACK_AB R38, R133, R81 ;  /* 0x000000518526723e */ /* 0x000fe400000000ff */
[----:B------:R-:W-:Y:S02]  /*d3c0*/  LOP3.LUT R40, R40, R37, RZ, 0xc0, !PT ;  /* 0x0000002528287212 */ /* 0x000fe400078ec0ff */
[----:B------:R-:W-:Y:S02]  /*d3d0*/  LOP3.LUT R41, R41, R38, RZ, 0xc0, !PT ;  /* 0x0000002629297212 */ /* 0x000fe400078ec0ff */
[----:B---3--:R-:W-:Y:S02]  /*d3e0*/  F2FP.PACK_AB R37, R80, R78 ;  /* 0x0000004e5025723e */ /* 0x008fe400000000ff */
[----:B------:R-:W-:Y:S02]  /*d3f0*/  F2FP.PACK_AB R38, R79, R77 ;  /* 0x0000004d4f26723e */ /* 0x000fe400000000ff */
[----:B------:R-:W-:Y:S02]  /*d400*/  LOP3.LUT R48, R48, R37, RZ, 0xc0, !PT ;  /* 0x0000002530307212 */ /* 0x000fe400078ec0ff */
[----:B------:R-:W-:Y:S02]  /*d410*/  LOP3.LUT R49, R49, R38, RZ, 0xc0, !PT ;  /* 0x0000002631317212 */ /* 0x000fe400078ec0ff */
[--C-:B------:R-:W-:Y:S02]  /*d420*/  SHF.R.U32.HI R57, RZ, 0x10, R52.reuse ;  /* 0x00000010ff397819 */ /* 0x100fe40000011634 */
[----:B------:R-:W-:Y:S02]  /*d430*/  SHF.R.U32.HI R58, RZ, 0x18, R52 ;  /* 0x00000018ff3a7819 */ /* 0x000fe40000011634 */
[----:B------:R-:W-:Y:S02]  /*d440*/  LOP3.LUT R39, R52, 0xffff, RZ, 0xc0, !PT ;  /* 0x0000ffff34277812 */ /* 0x000fe400078ec0ff */
[----:B------:R-:W-:Y:S02]  /*d450*/  LOP3.LUT R37, R186, 0xffff, RZ, 0xc0, !PT ;  /* 0x0000ffffba257812 */ /* 0x000fe400078ec0ff */
[----:B------:R-:W-:Y:S01]  /*d460*/  SHF.R.U32.HI R53, RZ, 0x8, R39 ;  /* 0x00000008ff357819 */ /* 0x000fe20000011627 */
[----:B------:R-:W-:Y:S01]  /*d470*/  IMAD.WIDE.U32 R38, R54, -0x2daee0ad, RZ ;  /* 0xd2511f5336267825 */ /* 0x000fe200078e00ff */
[-C--:B-1----:R-:W-:Y:S01]  /*d480*/  HMMA.16816.F32 R4, R40, R44.reuse, R4 ;  /* 0x0000002c2804723c */ /* 0x082fe20000001804 */
[----:B------:R-:W-:Y:S02]  /*d490*/  LOP3.LUT R54, R186, 0xff, RZ, 0xc0, !PT ;  /* 0x000000ffba367812 */ /* 0x000fe400078ec0ff */
[----:B------:R-:W-:Y:S02]  /*d4a0*/  SHF.R.U32.HI R37, RZ, 0x8, R37 ;  /* 0x00000008ff257819 */ /* 0x000fe40000011625 */
[----:B------:R-:W-:Y:S02]  /*d4b0*/  LOP3.LUT R56, R39, UR14, R56, 0x96, !PT ;  /* 0x0000000e27387c12 */ /* 0x000fe4000f8e9638 */
[----:B------:R-:W-:Y:S01]  /*d4c0*/  PRMT R74, R54, 0x5410, R37 ;  /* 0x00005410364a7816 */ /* 0x000fe20000000025 */
[C---:B------:R-:W-:Y:S01]  /*d4d0*/  HMMA.16816.F32 R8, R48.reuse, R44, R8 ;  /* 0x0000002c3008723c */ /* 0x040fe20000001808 */
[----:B------:R-:W-:Y:S03]  /*d4e0*/  SHF.R.U32.HI R37, RZ, 0x10, R186 ;  /* 0x00000010ff257819 */ /* 0x000fe600000116ba */
[----:B------:R-:W-:Y:S02]  /*d4f0*/  LOP3.LUT R69, R38, 0xffff, RZ, 0xc0, !PT ;  /* 0x0000ffff26457812 */ /* 0x000fe400078ec0ff */
[----:B------:R-:W-:Y:S02]  /*d500*/  LOP3.LUT R37, R37, 0xff, RZ, 0xc0, !PT ;  /* 0x000000ff25257812 */ /* 0x000fe400078ec0ff */
[----:B------:R-:W-:Y:S01]  /*d510*/  LOP3.LUT R45, R57, 0xff, RZ, 0xc0, !PT ;  /* 0x000000ff392d7812 */ /* 0x000fe200078ec0ff */
[-C--:B------:R-:W-:Y:S03]  /*d520*/  HMMA.16816.F32 R12, R48, R46.reuse, R12 ;  /* 0x0000002e300c723c */ /* 0x080fe6000000180c */
[----:B------:R-:W-:Y:S02]  /*d530*/  PRMT R75, R45, 0x5410, R58 ;  /* 0x000054102d4b7816 */ /* 0x000fe4000000003a */
[----:B------:R-:W-:Y:S02]  /*d540*/  LOP3.LUT R58, R202, 0xff, RZ, 0xc0, !PT ;  /* 0x000000ffca3a7812 */ /* 0x000fe400078ec0ff */
[----:B------:R-:W-:Y:S01]  /*d550*/  SHF.R.U32.HI R57, RZ, 0x18, R186 ;  /* 0x00000018ff397819 */ /* 0x000fe200000116ba */
[C---:B------:R-:W-:Y:S01]  /*d560*/  HMMA.16816.F32 R16, R40.reuse, R46, R16 ;  /* 0x0000002e2810723c */ /* 0x040fe20000001810 */
[----:B------:R-:W-:Y:S03]  /*d570*/  PRMT R66, R58, 0x5410, R203 ;  /* 0x000054103a427816 */ /* 0x000fe600000000cb */
[----:B------:R-:W-:Y:S01]  /*d580*/  FFMA.FTZ R58, R3, R236, R239 ;  /* 0x000000ec033a7223 */ /* 0x000fe200000100ef */
[----:B------:R-:W-:Y:S01]  /*d590*/  LOP3.LUT R45, R193, 0xff, RZ, 0xc0, !PT ;  /* 0x000000ffc12d7812 */ /* 0x000fe200078ec0ff */
[----:B------:R-:W2:Y:S01]  /*d5a0*/  LDL.LU R239, [R1+0x90] ;  /* 0x0000900001ef7983 */ /* 0x000ea20000300800 */
[----:B------:R-:W-:Y:S02]  /*d5b0*/  SHF.R.U32.HI R39, RZ, 0x10, R187 ;  /* 0x00000010ff277819 */ /* 0x000fe400000116bb */
[----:B------:R-:W-:Y:S01]  /*d5c0*/  PRMT R73, R37, 0x5410, R57 ;  /* 0x0000541025497816 */ /* 0x000fe20000000039 */
[----:B------:R-:W3:Y:S02]  /*d5d0*/  LDL.LU R238, [R1+0x8c] ;  /* 0x00008c0001ee7983 */ /* 0x000ee40000300800 */
[----:B------:R-:W-:Y:S02]  /*d5e0*/  SHF.R.U32.HI R57, RZ, 0x8, R192 ;  /* 0x00000008ff397819 */ /* 0x000fe400000116c0 */
[----:B------:R-:W-:Y:S02]  /*d5f0*/  PRMT R67, R45, 0x5410, R194 ;  /* 0x000054102d437816 */ /* 0x000fe400000000c2 */
[----:B------:R-:W-:Y:S02]  /*d600*/  LOP3.LUT R45, R39, 0xff, RZ, 0xc0, !PT ;  /* 0x000000ff272d7812 */ /* 0x000fe400078ec0ff */
[----:B------:R-:W-:Y:S02]  /*d610*/  PRMT R68, R195, 0x5410, R57 ;  /* 0x00005410c3447816 */ /* 0x000fe40000000039 */
[----:B------:R-:W-:Y:S02]  /*d620*/  SHF.R.U32.HI R57, RZ, 0x18, R187 ;  /* 0x00000018ff397819 */ /* 0x000fe400000116bb */
[----:B------:R-:W-:Y:S02]  /*d630*/  SHF.R.U32.HI R44, RZ, 0x8, R200 ;  /* 0x00000008ff2c7819 */ /* 0x000fe400000116c8 */
[----:B------:R-:W-:Y:S02]  /*d640*/  PRMT R60, R45, 0x5410, R57 ;  /* 0x000054102d3c7816 */ /* 0x000fe40000000039 */
[----:B------:R-:W-:Y:S02]  /*d650*/  LOP3.LUT R55, R52, 0xff, RZ, 0xc0, !PT ;  /* 0x000000ff34377812 */ /* 0x000fe400078ec0ff */
[----:B------:R-:W-:Y:S02]  /*d660*/  LOP3.LUT R47, R183, 0xff, RZ, 0xc0, !PT ;  /* 0x000000ffb72f7812 */ /* 0x000fe400078ec0ff */
[----:B------:R-:W-:Y:S02]  /*d670*/  PRMT R76, R55, 0x5410, R53 ;  /* 0x00005410374c7816 */ /* 0x000fe40000000035 */
[----:B------:R-:W1:Y:S01]  /*d680*/  LDSM.16.MT88.4 R52, [R205+0x5000] ;  /* 0x00500000cd34783b */ /* 0x000e620000004200 */
[--C-:B------:R-:W-:Y:S02]  /*d690*/  SHF.R.U32.HI R46, RZ, 0x18, R183.reuse ;  /* 0x00000018ff2e7819 */ /* 0x100fe400000116b7 */
[----:B------:R-:W-:Y:S02]  /*d6a0*/  F2FP.PACK_AB R3, R97, R96 ;  /* 0x000000606103723e */ /* 0x000fe400000000ff */
[----:B------:R-:W-:Y:S02]  /*d6b0*/  PRMT R62, R201, 0x5410, R44 ;  /* 0x00005410c93e7816 */ /* 0x000fe4000000002c */
[C---:B------:R-:W-:Y:S02]  /*d6c0*/  LOP3.LUT R44, R187.reuse, 0xffff, RZ, 0xc0, !PT ;  /* 0x0000ffffbb2c7812 */ /* 0x040fe400078ec0ff */
[----:B------:R-:W-:Y:S02]  /*d6d0*/  LOP3.LUT R37, R187, 0xff, RZ, 0xc0, !PT ;  /* 0x000000ffbb257812 */ /* 0x000fe400078ec0ff */
[----:B------:R-:W-:Y:S02]  /*d6e0*/  SHF.R.U32.HI R44, RZ, 0x8, R44 ;  /* 0x00000008ff2c7819 */ /* 0x000fe4000001162c */
[----:B------:R-:W-:Y:S02]  /*d6f0*/  SHF.R.U32.HI R70, RZ, 0x10, R38 ;  /* 0x00000010ff467819 */ /* 0x000fe40000011626 */
[----:B------:R-:W-:Y:S02]  /*d700*/  PRMT R65, R37, 0x5410, R44 ;  /* 0x0000541025417816 */ /* 0x000fe4000000002c */
[----:B------:R-:W-:Y:S02]  /*d710*/  SHF.R.U32.HI R44, RZ, 0x10, R183 ;  /* 0x00000010ff2c7819 */ /* 0x000fe400000116b7 */
[----:B------:R-:W-:Y:S01]  /*d720*/  LOP3.LUT R37, R183, 0xffff, RZ, 0xc0, !PT ;  /* 0x0000ffffb7257812 */ /* 0x000fe200078ec0ff */
[--C-:B------:R-:W-:Y:S01]  /*d730*/  HSET2.LE.AND R36, R65, R220.reuse, PT ;  /* 0x000000dc41247233 */ /* 0x100fe20003803000 */
[----:B------:R-:W-:Y:S02]  /*d740*/  LOP3.LUT R72, R38, 0xff, RZ, 0xc0, !PT ;  /* 0x000000ff26487812 */ /* 0x000fe400078ec0ff */
[----:B------:R-:W-:Y:S02]  /*d750*/  SHF.R.U32.HI R39, RZ, 0x8, R37 ;  /* 0x00000008ff277819 */ /* 0x000fe40000011625 */
[----:B------:R-:W-:Y:S02]  /*d760*/  LOP3.LUT R37, R44, 0xff, RZ, 0xc0, !PT ;  /* 0x000000ff2c257812 */ /* 0x000fe400078ec0ff */
[----:B------:R-:W-:Y:S01]  /*d770*/  PRMT R64, R47, 0x5410, R39 ;  /* 0x000054102f407816 */ /* 0x000fe20000000027 */
[--C-:B------:R-:W-:Y:S01]  /*d780*/  HSET2.LE.AND R39, R66, R220.reuse, PT ;  /* 0x000000dc42277233 */ /* 0x100fe20003803000 */
[----:B------:R-:W-:Y:S01]  /*d790*/  PRMT R63, R37, 0x5410, R46 ;  /* 0x00005410253f7816 */ /* 0x000fe2000000002e */
[--C-:B------:R-:W-:Y:S01]  /*d7a0*/  HSET2.LE.AND R37, R60, R220.reuse, PT ;  /* 0x000000dc3c257233 */ /* 0x100fe20003803000 */
[----:B------:R-:W4:Y:S01]  /*d7b0*/  LDSM.16.MT88.4 R44, [R204+0x5400] ;  /* 0x00540000cc2c783b */ /* 0x000f220000004200 */
[----:B------:R-:W-:Y:S01]  /*d7c0*/  SHF.R.U32.HI R71, RZ, 0x18, R38 ;  /* 0x00000018ff477819 */ /* 0x000fe20000011626 */
[--C-:B------:R-:W-:Y:S05]  /*d7d0*/  HSET2.LE.AND R38, R62, R220.reuse, PT ;  /* 0x000000dc3e267233 */ /* 0x100fea0003803000 */
[----:B------:R-:W-:Y:S01]  /*d7e0*/  LOP3.LUT R38, R38, R3, RZ, 0xc0, !PT ;  /* 0x0000000326267212 */ /* 0x000fe200078ec0ff */
[-C--:B-1----:R-:W-:Y:S01]  /*d7f0*/  HMMA.16816.F32 R20, R40, R52.reuse, R20 ;  /* 0x000000342814723c */ /* 0x082fe20000001814 */
[----:B------:R-:W-:Y:S04]  /*d800*/  F2FP.PACK_AB R3, R87, R86 ;  /* 0x000000565703723e */ /* 0x000fe800000000ff */
[----:B------:R-:W-:Y:S02]  /*d810*/  LOP3.LUT R37, R37, R3, RZ, 0xc0, !PT ;  /* 0x0000000325257212 */ /* 0x000fe400078ec0ff */
[----:B------:R-:W-:Y:S01]  /*d820*/  F2FP.PACK_AB R3, R93, R92 ;  /* 0x0000005c5d03723e */ /* 0x000fe200000000ff */
[C---:B------:R-:W-:Y:S07]  /*d830*/  HMMA.16816.F32 R24, R48.reuse, R52, R24 ;  /* 0x000000343018723c */ /* 0x040fee0000001818 */
[----:B------:R-:W-:Y:S01]  /*d840*/  SHF.R.U32.HI R53, RZ, 0x18, R59 ;  /* 0x00000018ff357819 */ /* 0x000fe2000001163b */
[-C--:B------:R-:W-:Y:S01]  /*d850*/  HMMA.16816.F32 R28, R48, R54.reuse, R28 ;  /* 0x00000036301c723c */ /* 0x080fe2000000181c */
[----:B------:R-:W-:Y:S06]  /*d860*/  F2FP.PACK_AB R52, R95, R94 ;  /* 0x0000005e5f34723e */ /* 0x000fec00000000ff */
[--C-:B------:R-:W-:Y:S01]  /*d870*/  HSET2.LE.AND R50, R68, R220.reuse, PT ;  /* 0x000000dc44327233 */ /* 0x100fe20003803000 */
[----:B------:R-:W-:Y:S01]  /*d880*/  HMMA.16816.F32 R32, R40, R54, R32 ;  /* 0x000000362820723c */ /* 0x000fe20000001820 */
[----:B------:R-:W1:Y:S03]  /*d890*/  LDSM.16.MT88.4 R40, [R205+0x5400] ;  /* 0x00540000cd28783b */ /* 0x000e660000004200 */
[----:B------:R-:W-:Y:S01]  /*d8a0*/  LOP3.LUT R50, R50, R3, RZ, 0xc0, !PT ;  /* 0x0000000332327212 */ /* 0x000fe200078ec0ff */
[--C-:B------:R-:W-:Y:S02]  /*d8b0*/  HSET2.LE.AND R51, R67, R220.reuse, PT ;  /* 0x000000dc43337233 */ /* 0x100fe40003803000 */
[----:B------:R-:W-:Y:S01]  /*d8c0*/  LOP3.LUT R54, R59, 0xff, RZ, 0xc0, !PT ;  /* 0x000000ff3b367812 */ /* 0x000fe200078ec0ff */
[--C-:B------:R-:W-:Y:S04]  /*d8d0*/  HSET2.LE.AND R48, R64, R220.reuse, PT ;  /* 0x000000dc40307233 */ /* 0x100fe80003803000 */
[----:B------:R-:W-:Y:S01]  /*d8e0*/  LOP3.LUT R51, R51, R52, RZ, 0xc0, !PT ;  /* 0x0000003433337212 */ /* 0x000fe200078ec0ff */
[--C-:B------:R-:W-:Y:S01]  /*d8f0*/  HSET2.LE.AND R49, R63, R220.reuse, PT ;  /* 0x000000dc3f317233 */ /* 0x100fe20003803000 */
[----:B--2---:R-:W-:Y:S01]  /*d900*/  FFMA.FTZ R57, R2, R239, R179 ;  /* 0x000000ef02397223 */ /* 0x004fe200000100b3 */
[----:B------:R-:W-:Y:S01]  /*d910*/  F2FP.PACK_AB R2, R85, R84 ;  /* 0x000000545502723e */ /* 0x000fe200000000ff */
[----:B------:R-:W3:Y:S02]  /*d920*/  LDL.LU R179, [R1] ;  /* 0x0000000001b37983 */ /* 0x000ee40000300800 */
[----:B------:R-:W-:Y:S01]  /*d930*/  FADD.FTZ R57, R213, R57 ;  /* 0x00000039d5397221 */ /* 0x000fe20000010000 */
[----:B------:R-:W-:Y:S02]  /*d940*/  LOP3.LUT R36, R36, R2, RZ, 0xc0, !PT ;  /* 0x0000000224247212 */ /* 0x000fe400078ec0ff */
[----:B------:R-:W-:Y:S04]  /*d950*/  F2FP.PACK_AB R2, R91, R90 ;  /* 0x0000005a5b02723e */ /* 0x000fe800000000ff */
[----:B------:R-:W-:Y:S02]  /*d960*/  LOP3.LUT R49, R49, R2, RZ, 0xc0, !PT ;  /* 0x0000000231317212 */ /* 0x000fe400078ec0ff */
[----:B------:R-:W-:Y:S04]  /*d970*/  SHF.R.U32.HI R2, RZ, 0x10, R59 ;  /* 0x00000010ff027819 */ /* 0x000fe8000001163b */
[----:B------:R-:W-:Y:S02]  /*d980*/  LOP3.LUT R3, R2, 0xff, RZ, 0xc0, !PT ;  /* 0x000000ff02037812 */ /* 0x000fe400078ec0ff */
[----:B------:R-:W-:Y:S01]  /*d990*/  SHF.R.U32.HI R2, RZ, 0x8, R226 ;  /* 0x00000008ff027819 */ /* 0x000fe200000116e2 */
[----:B---3--:R-:W-:Y:S01]  /*d9a0*/  FFMA.FTZ R62, R0, R238, R179 ;  /* 0x000000ee003e7223 */ /* 0x008fe200000100b3 */
[----:B------:R-:W-:Y:S01]  /*d9b0*/  F2FP.PACK_AB R0, R99, R98 ;  /* 0x000000626300723e */ /* 0x000fe200000000ff */
[----:B------:R-:W-:Y:S02]  /*d9c0*/  IMAD.MOV.U32 R179, RZ, RZ, R172 ;  /* 0x000000ffffb37224 */ /* 0x000fe400078e00ac */
[----:B------:R-:W-:Y:S01]  /*d9d0*/  IMAD.MOV.U32 R172, RZ, RZ, R173 ;  /* 0x000000ffffac7224 */ /* 0x000fe200078e00ad */
[----:B------:R-:W-:Y:S01]  /*d9e0*/  LOP3.LUT R39, R39, R0, RZ, 0xc0, !PT ;  /* 0x0000000027277212 */ /* 0x000fe200078ec0ff */
[----:B------:R-:W-:Y:S01]  /*d9f0*/  FADD.FTZ R65, R179, R61 ;  /* 0x0000003db3417221 */ /* 0x000fe20000010000 */
[----:B------:R-:W2:Y:S01]  /*da00*/  LDL.LU R173, [R1+0x18] ;  /* 0x0000180001ad7983 */ /* 0x000ea20000300800 */
[----:B------:R-:W-:Y:S01]  /*da10*/  IMAD.MOV.U32 R177, RZ, RZ, R172 ;  /* 0x000000ffffb17224 */ /* 0x000fe200078e00ac */
[----:B------:R-:W-:Y:S01]  /*da20*/  F2FP.PACK_AB R0, R89, R88 ;  /* 0x000000585900723e */ /* 0x000fe200000000ff */
[----:B------:R-:W-:Y:S01]  /*da30*/  IMAD.MOV.U32 R172, RZ, RZ, R171 ;  /* 0x000000ffffac7224 */ /* 0x000fe200078e00ab */
[----:B------:R-:W3:Y:S01]  /*da40*/  LDL.LU R179, [R1+0xc] ;  /* 0x00000c0001b37983 */ /* 0x000ee20000300800 */
[----:B------:R-:W-:Y:S01]  /*da50*/  IMAD.MOV.U32 R119, RZ, RZ, R177 ;  /* 0x000000ffff777224 */ /* 0x000fe200078e00b1 */
[-C--:B----4-:R-:W-:Y:S01]  /*da60*/  HMMA.16816.F32 R4, R36, R44.reuse, R4 ;  /* 0x0000002c2404723c */ /* 0x090fe20000001804 */
[----:B------:R-:W-:Y:S01]  /*da70*/  IMAD.MOV.U32 R177, RZ, RZ, R157 ;  /* 0x000000ffffb17224 */ /* 0x000fe200078e009d */
[----:B------:R-:W4:Y:S01]  /*da80*/  LDL.LU R213, [R1+0x88] ;  /* 0x0000880001d57983 */ /* 0x000f220000300800 */
[----:B------:R-:W-:Y:S01]  /*da90*/  IMAD.MOV.U32 R157, RZ, RZ, R161 ;  /* 0x000000ffff9d7224 */ /* 0x000fe200078e00a1 */
[----:B------:R-:W-:Y:S01]  /*daa0*/  LOP3.LUT R48, R48, R0, RZ, 0xc0, !PT ;  /* 0x0000000030307212 */ /* 0x000fe200078ec0ff */
[----:B------:R-:W-:Y:S01]  /*dab0*/  IMAD.MOV.U32 R161, RZ, RZ, R221 ;  /* 0x000000ffffa17224 */ /* 0x000fe200078e00dd */
[----:B------:R-:W4:Y:S01]  /*dac0*/  LDL.LU R217, [R1+0x84] ;  /* 0x0000840001d97983 */ /* 0x000f220000300800 */
[----:B------:R-:W-:Y:S02]  /*dad0*/  LOP3.LUT R0, R59, 0xffff, RZ, 0xc0, !PT ;  /* 0x0000ffff3b007812 */ /* 0x000fe400078ec0ff */
[----:B------:R-:W-:Y:S02]  /*dae0*/  PRMT R61, R3, 0x5410, R53 ;  /* 0x00005410033d7816 */ /* 0x000fe40000000035 */
[C---:B------:R-:W-:Y:S01]  /*daf0*/  HMMA.16816.F32 R8, R48.reuse, R44, R8 ;  /* 0x0000002c3008723c */ /* 0x040fe20000001808 */
[----:B------:R-:W-:Y:S02]  /*db00*/  SHF.R.U32.HI R52, RZ, 0x8, R0 ;  /* 0x00000008ff347819 */ /* 0x000fe40000011600 */
[----:B------:R-:W-:Y:S02]  /*db10*/  LOP3.LUT R0, R227, 0xff, RZ, 0xc0, !PT ;  /* 0x000000ffe3007812 */ /* 0x000fe400078ec0ff */
[----:B------:R-:W-:Y:S02]  /*db20*/  PRMT R60, R54, 0x5410, R52 ;  /* 0x00005410363c7816 */ /* 0x000fe40000000034 */
[----:B------:R-:W-:Y:S01]  /*db30*/  PRMT R171, R0, 0x5410, R228 ;  /* 0x0000541000ab7816 */ /* 0x000fe200000000e4 */
[-C--:B------:R-:W-:Y:S01]  /*db40*/  HMMA.16816.F32 R12, R48, R46.reuse, R12 ;  /* 0x0000002e300c723c */ /* 0x080fe2000000180c */
[C---:B------:R-:W-:Y:S03]  /*db50*/  LOP3.LUT R0, R188.reuse, 0xffff, RZ, 0xc0, !PT ;  /* 0x0000ffffbc007812 */ /* 0x040fe600078ec0ff */
[----:B------:R-:W-:Y:S01]  /*db60*/  LOP3.LUT R52, R188, 0xff, RZ, 0xc0, !PT ;  /* 0x000000ffbc347812 */ /* 0x000fe200078ec0ff */
[--C-:B------:R-:W-:Y:S01]  /*db70*/  HSET2.LE.AND R171, R171, R220.reuse, PT ;  /* 0x000000dcabab7233 */ /* 0x100fe20003803000 */
[----:B------:R-:W-:Y:S02]  /*db80*/  SHF.R.U32.HI R0, RZ, 0x8, R0 ;  /* 0x00000008ff007819 */ /* 0x000fe40000011600 */
[C---:B------:R-:W-:Y:S01]  /*db90*/  HMMA.16816.F32 R16, R36.reuse, R46, R16 ;  /* 0x0000002e2410723c */ /* 0x040fe20000001810 */
[----:B------:R-:W-:Y:S03]  /*dba0*/  SHF.R.U32.HI R44, RZ, 0x8, R69 ;  /* 0x00000008ff2c7819 */ /* 0x000fe60000011645 */
[----:B------:R-:W-:Y:S02]  /*dbb0*/  SHF.R.U32.HI R45, RZ, 0x18, R188 ;  /* 0x00000018ff2d7819 */ /* 0x000fe400000116bc */
[----:B------:R-:W-:Y:S01]  /*dbc0*/  PRMT R72, R72, 0x5410, R44 ;  /* 0x0000541048487816 */ /* 0x000fe2000000002c */
[--C-:B------:R-:W-:Y:S01]  /*dbd0*/  HSET2.LE.AND R46, R230, R220.reuse, PT ;  /* 0x000000dce62e7233 */ /* 0x100fe20003803000 */
[-C--:B-1----:R-:W-:Y:S01]  /*dbe0*/  HMMA.16816.F32 R20, R36, R40.reuse, R20 ;  /* 0x000000282414723c */ /* 0x082fe20000001814 */
[----:B------:R-:W-:Y:S03]  /*dbf0*/  LOP3.LUT R44, R56, 0xff, RZ, 0xc0, !PT ;  /* 0x000000ff382c7812 */ /* 0x000fe600078ec0ff */
[--C-:B------:R-:W-:Y:S01]  /*dc00*/  HSET2.LE.AND R47, R231, R220.reuse, PT ;  /* 0x000000dce72f7233 */ /* 0x100fe20003803000 */
[----:B------:R-:W-:Y:S03]  /*dc10*/  LOP3.LUT R3, R70, 0xff, RZ, 0xc0, !PT ;  /* 0x000000ff46037812 */ /* 0x000fe600078ec0ff */
[C---:B------:R-:W-:Y:S01]  /*dc20*/  HMMA.16816.F32 R24, R48.reuse, R40, R24 ;  /* 0x000000283018723c */ /* 0x040fe20000001818 */
[----:B------:R-:W-:Y:S06]  /*dc30*/  PRMT R71, R3, 0x5410, R71 ;  /* 0x0000541003477816 */ /* 0x000fec0000000047 */
[--C-:B------:R-:W-:Y:S01]  /*dc40*/  HSET2.LE.AND R40, R60, R220.reuse, PT ;  /* 0x000000dc3c287233 */ /* 0x100fe20003803000 */
[-C--:B------:R-:W-:Y:S01]  /*dc50*/  HMMA.16816.F32 R28, R48, R42.reuse, R28 ;  /* 0x0000002a301c723c */ /* 0x080fe2000000181c */
[----:B------:R-:W-:Y:S04]  /*dc60*/  F2FP.PACK_AB R41, R105, R104 ;  /* 0x000000686929723e */ /* 0x000fe800000000ff */
[----:B------:R-:W-:Y:S01]  /*dc70*/  LOP3.LUT R40, R40, R41, RZ, 0xc0, !PT ;  /* 0x0000002928287212 */ /* 0x000fe200078ec0ff */
[--C-:B------:R-:W-:Y:S02]  /*dc80*/  HSET2.LE.AND R41, R61, R220.reuse, PT ;  /* 0x000000dc3d297233 */ /* 0x100fe40003803000 */
[----:B------:R-:W-:Y:S07]  /*dc90*/  HMMA.16816.F32 R32, R36, R42, R32 ;  /* 0x0000002a2420723c */ /* 0x000fee0000001820 */
[--C-:B------:R-:W-:Y:S02]  /*dca0*/  HSET2.LE.AND R42, R76, R220.reuse, PT ;  /* 0x000000dc4c2a7233 */ /* 0x100fe40003803000 */
[--C-:B------:R-:W-:Y:S03]  /*dcb0*/  HSET2.LE.AND R43, R75, R220.reuse, PT ;  /* 0x000000dc4b2b7233 */ /* 0x100fe60003803000 */
[----:B--2---:R-:W-:Y:S02]  /*dcc0*/  IMAD.MOV.U32 R176, RZ, RZ, R173 ;  /* 0x000000ffffb07224 */ /* 0x004fe400078e00ad */
[----:B------:R-:W-:Y:S01]  /*dcd0*/  IMAD.MOV.U32 R173, RZ, RZ, R170 ;  /* 0x000000ffffad7224 */ /* 0x000fe200078e00aa */
[----:B------:R-:W-:Y:S01]  /*dce0*/  PRMT R170, R229, 0x5410, R2 ;  /* 0x00005410e5aa7816 */ /* 0x000fe20000000002 */
[----:B---3--:R-:W-:Y:S01]  /*dcf0*/  FADD.FTZ R58, R179, R58 ;  /* 0x0000003ab33a7221 */ /* 0x008fe20000010000 */
[----:B------:R-:W-:Y:S01]  /*dd00*/  SHF.R.U32.HI R2, RZ, 0x10, R188 ;  /* 0x00000010ff027819 */ /* 0x000fe200000116bc */
[----:B------:R-:W-:Y:S02]  /*dd10*/  IMAD.MOV.U32 R179, RZ, RZ, R175 ;  /* 0x000000ffffb37224 */ /* 0x000fe400078e00af */
[----:B------:R-:W-:Y:S01]  /*dd20*/  IMAD.MOV.U32 R175, RZ, RZ, R168 ;  /* 0x000000ffffaf7224 */ /* 0x000fe200078e00a8 */
[----:B------:R-:W-:Y:S01]  /*dd30*/  PRMT R168, R52, 0x5410, R0 ;  /* 0x0000541034a87816 */ /* 0x000fe20000000000 */
[----:B------:R-:W-:Y:S01]  /*dd40*/  IMAD.MOV.U32 R185, RZ, RZ, R176 ;  /* 0x000000ffffb97224 */ /* 0x000fe200078e00b0 */
[----:B------:R-:W-:Y:S01]  /*dd50*/  LOP3.LUT R0, R56, 0xffff, RZ, 0xc0, !PT ;  /* 0x0000ffff38007812 */ /* 0x000fe200078ec0ff */
[----:B----4-:R-:W-:Y:S01]  /*dd60*/  FADD.FTZ R52, R217, R65 ;  /* 0x00000041d9347221 */ /* 0x010fe20000010000 */
[----:B------:R-:W-:Y:S01]  /*dd70*/  LOP3.LUT R2, R2, 0xff, RZ, 0xc0, !PT ;  /* 0x000000ff02027812 */ /* 0x000fe200078ec0ff */
[----:B------:R-:W-:Y:S01]  /*dd80*/  IMAD.MOV.U32 R176, RZ, RZ, R164 ;  /* 0x000000ffffb07224 */ /* 0x000fe200078e00a4 */
[----:B------:R-:W-:Y:S01]  /*dd90*/  SHF.R.U32.HI R3, RZ, 0x8, R0 ;  /* 0x00000008ff037819 */ /* 0x000fe20000011600 */
[----:B------:R-:W2:Y:S01]  /*dda0*/  LDL.LU R217, [R1+0x80] ;  /* 0x0000800001d97983 */ /* 0x000ea20000300800 */
[----:B------:R-:W-:Y:S01]  /*ddb0*/  PRMT R169, R2, 0x5410, R45 ;  /* 0x0000541002a97816 */ /* 0x000fe2000000002d */
[----:B------:R-:W-:Y:S01]  /*ddc0*/  FADD.FTZ R45, R117, R62 ;  /* 0x0000003e752d7221 */ /* 0x000fe20000010000 */
[----:B------:R-:W-:Y:S01]  /*ddd0*/  SHF.R.U32.HI R2, RZ, 0x10, R56 ;  /* 0x00000010ff027819 */ /* 0x000fe20000011638 */
[----:B------:R-:W-:Y:S01]  /*dde0*/  IMAD.MOV.U32 R117, RZ, RZ, R165 ;  /* 0x000000ffff757224 */ /* 0x000fe200078e00a5 */
[----:B------:R-:W-:Y:S01]  /*ddf0*/  PRMT R164, R44, 0x5410, R3 ;  /* 0x000054102ca47816 */ /* 0x000fe20000000003 */
[----:B------:R-:W-:Y:S01]  /*de00*/  FADD.FTZ R3, R185, R58 ;  /* 0x0000003ab9037221 */ /* 0x000fe20000010000 */
[----:B------:R1:W5:Y:S01]  /*de10*/  LDL.LU R221, [R1+0x7c] ;  /* 0x00007c0001dd7983 */ /* 0x0003620000300800 */
[----:B------:R-:W-:Y:S01]  /*de20*/  IMAD.MOV.U32 R185, RZ, RZ, R119 ;  /* 0x000000ffffb97224 */ /* 0x000fe200078e0077 */
[----:B------:R-:W-:Y:S01]  /*de30*/  LOP3.LUT R2, R2, 0xff, RZ, 0xc0, !PT ;  /* 0x000000ff02027812 */ /* 0x000fe200078ec0ff */
[----:B------:R-:W-:Y:S01]  /*de40*/  IMAD.MOV.U32 R119, RZ, RZ, R117 ;  /* 0x000000ffff777224 */ /* 0x000fe200078e0075 */
[----:B------:R-:W-:Y:S01]  /*de50*/  SHF.R.U32.HI R56, RZ, 0x18, R56 ;  /* 0x00000018ff387819 */ /* 0x000fe20000011638 */
[----:B------:R-:W-:Y:S01]  /*de60*/  IMAD.MOV.U32 R117, RZ, RZ, R176 ;  /* 0x000000ffff757224 */ /* 0x000fe200078e00b0 */
[----:B------:R-:W-:Y:S01]  /*de70*/  F2FP.PACK_AB R0, R113, R112 ;  /* 0x000000707100723e */ /* 0x000fe200000000ff */
[----:B------:R-:W-:Y:S01]  /*de80*/  IMAD.MOV.U32 R176, RZ, RZ, R177 ;  /* 0x000000ffffb07224 */ /* 0x000fe200078e00b1 */
[----:B------:R-:W-:Y:S01]  /*de90*/  PRMT R165, R2, 0x5410, R56 ;  /* 0x0000541002a57816 */ /* 0x000fe20000000038 */
[----:B------:R-:W-:Y:S01]  /*dea0*/  FADD.FTZ R2, R185, R52 ;  /* 0x00000034b9027221 */ /* 0x000fe20000010000 */
[----:B------:R-:W-:Y:S01]  /*deb0*/  LOP3.LUT R46, R46, R0, RZ, 0xc0, !PT ;  /* 0x000000002e2e7212 */ /* 0x000fe200078ec0ff */
[----:B------:R-:W-:Y:S01]  /*dec0*/  IMAD.MOV.U32 R177, RZ, RZ, R178 ;  /* 0x000000ffffb17224 */ /* 0x000fe200078e00b2 */
[----:B------:R-:W3:Y:S01]  /*ded0*/  LDSM.16.MT88.4 R52, [R204+0x5800] ;  /* 0x00580000cc34783b */ /* 0x000ee20000004200 */
[----:B------:R-:W-:Y:S01]  /*dee0*/  IMAD.MOV.U32 R178, RZ, RZ, R179 ;  /* 0x000000ffffb27224 */ /* 0x000fe200078e00b3 */
[--C-:B------:R-:W-:Y:S01]  /*def0*/  HSET2.LE.AND R170, R170, R220.reuse, PT ;  /* 0x000000dcaaaa7233 */ /* 0x100fe20003803000 */
        /* <DEDUP_REMOVED lines=8> */
[----:B------:R-:W-:Y:S02]  /*df80*/  IMAD.MOV.U32 R117, RZ, RZ, R176 ;  /* 0x000000ffff757224 */ /* 0x000fe400078e00b0 */
[----:B------:R-:W-:Y:S02]  /*df90*/  FADD.FTZ R44, R216, R57 ;  /* 0x00000039d82c7221 */ /* 0x000fe40000010000 */
[----:B------:R-:W-:Y:S01]  /*dfa0*/  IMAD.MOV.U32 R173, RZ, RZ, R174 ;  /* 0x000000ffffad7224 */ /* 0x000fe200078e00ae */
[----:B------:R1:W5:Y:S01]  /*dfb0*/  LDL.LU R216, [R1+0x78] ;  /* 0x0000780001d87983 */ /* 0x0003620000300800 */
[----:B------:R-:W-:Y:S02]  /*dfc0*/  IMAD.MOV.U32 R174, RZ, RZ, R175 ;  /* 0x000000ffffae7224 */ /* 0x000fe400078e00af */
[----:B------:R-:W-:Y:S02]  /*dfd0*/  IMAD.MOV.U32 R175, RZ, RZ, R167 ;  /* 0x000000ffffaf7224 */ /* 0x000fe400078e00a7 */
[----:B------:R-:W-:Y:S02]  /*dfe0*/  IMAD.MOV.U32 R167, RZ, RZ, R166 ;  /* 0x000000ffffa77224 */ /* 0x000fe400078e00a6 */
[----:B------:R-:W-:Y:S02]  /*dff0*/  IMAD.MOV.U32 R176, RZ, RZ, R177 ;  /* 0x000000ffffb07224 */ /* 0x000fe400078e00b1 */
[----:B------:R-:W-:Y:S02]  /*e000*/  IMAD.MOV.U32 R177, RZ, RZ, R178 ;  /* 0x000000ffffb17224 */ /* 0x000fe400078e00b2 */
[----:B------:R-:W-:Y:S02]  /*e010*/  IMAD.MOV.U32 R178, RZ, RZ, R179 ;  /* 0x000000ffffb27224 */ /* 0x000fe400078e00b3 */
[----:B------:R-:W-:Y:S02]  /*e020*/  IMAD.MOV.U32 R179, RZ, RZ, R172 ;  /* 0x000000ffffb37224 */ /* 0x000fe400078e00ac */
[----:B------:R-:W-:Y:S01]  /*e030*/  FADD.FTZ R57, R117, R2 ;  /* 0x0000000275397221 */ /* 0x000fe20000010000 */
[----:B------:R-:W-:Y:S01]  /*e040*/  F2FP.PACK_AB R2, R101, R100 ;  /* 0x000000646502723e */ /* 0x000fe200000000ff */
[----:B------:R-:W-:Y:S01]  /*e050*/  FADD.FTZ R0, R215, R45 ;  /* 0x0000002dd7007221 */ /* 0x000fe20000010000 */
[--C-:B------:R-:W-:Y:S01]  /*e060*/  HSET2.LE.AND R45, R73, R220.reuse, PT ;  /* 0x000000dc492d7233 */ /* 0x100fe20003803000 */
[----:B------:R-:W-:Y:S01]  /*e070*/  IMAD.MOV.U32 R172, RZ, RZ, R173 ;  /* 0x000000ffffac7224 */ /* 0x000fe200078e00ad */
[----:B------:R1:W5:Y:S01]  /*e080*/  LDL.LU R215, [R1+0x74] ;  /* 0x0000740001d77983 */ /* 0x0003620000300800 */
[----:B------:R-:W-:Y:S02]  /*e090*/  IMAD.MOV.U32 R173, RZ, RZ, R174 ;  /* 0x000000ffffad7224 */ /* 0x000fe400078e00ae */
[----:B------:R-:W-:Y:S02]  /*e0a0*/  IMAD.MOV.U32 R174, RZ, RZ, R175 ;  /* 0x000000ffffae7224 */ /* 0x000fe400078e00af */
[----:B------:R-:W-:Y:S02]  /*e0b0*/  IMAD.MOV.U32 R175, RZ, RZ, R167 ;  /* 0x000000ffffaf7224 */ /* 0x000fe400078e00a7 */
[----:B------:R-:W-:Y:S02]  /*e0c0*/  FADD.FTZ R50, R179, R57 ;  /* 0x00000039b3327221 */ /* 0x000fe40000010000 */
[----:B------:R-:W-:Y:S01]  /*e0d0*/  FADD.FTZ R56, R119, R0 ;  /* 0x0000000077387221 */ /* 0x000fe20000010000 */
[----:B------:R-:W-:Y:S01]  /*e0e0*/  F2FP.PACK_AB R0, R115, R114 ;  /* 0x000000727300723e */ /* 0x000fe200000000ff */
[----:B------:R-:W-:Y:S02]  /*e0f0*/  FADD.FTZ R36, R175, R50 ;  /* 0x00000032af247221 */ /* 0x000fe40000010000 */
[----:B------:R-:W-:Y:S01]  /*e100*/  FADD.FTZ R58, R185, R44 ;  /* 0x0000002cb93a7221 */ /* 0x000fe20000010000 */
[--C-:B------:R-:W-:Y:S01]  /*e110*/  HSET2.LE.AND R44, R74, R220.reuse, PT ;  /* 0x000000dc4a2c7233 */ /* 0x100fe20003803000 */
[----:B------:R-:W-:Y:S01]  /*e120*/  FADD.FTZ R59, R213, R3 ;  /* 0x00000003d53b7221 */ /* 0x000fe20000010000 */
[----:B------:R-:W-:Y:S01]  /*e130*/  F2FP.PACK_AB R3, R103, R102 ;  /* 0x000000666703723e */ /* 0x000fe200000000ff */
[----:B------:R-:W-:Y:S01]  /*e140*/  FADD.FTZ R48, R178, R56 ;  /* 0x00000038b2307221 */ /* 0x000fe20000010000 */
[----:B------:R-:W-:Y:S01]  /*e150*/  LOP3.LUT R47, R47, R0, RZ, 0xc0, !PT ;  /* 0x000000002f2f7212 */ /* 0x000fe200078ec0ff */
[----:B------:R-:W-:Y:S01]  /*e160*/  FADD.FTZ R56, R158, R36 ;  /* 0x000000249e387221 */ /* 0x000fe20000010000 */
[----:B------:R-:W-:Y:S01]  /*e170*/  LOP3.LUT R44, R44, R2, RZ, 0xc0, !PT ;  /* 0x000000022c2c7212 */ /* 0x000fe200078ec0ff */
[----:B------:R-:W-:Y:S01]  /*e180*/  FADD.FTZ R2, R176, R59 ;  /* 0x0000003bb0027221 */ /* 0x000fe20000010000 */
[----:B------:R-:W4:Y:S01]  /*e190*/  LDSM.16.MT88.4 R36, [R205+0x5800] ;  /* 0x00580000cd24783b */ /* 0x000f220000004200 */
[----:B------:R-:W-:Y:S01]  /*e1a0*/  FADD.FTZ R0, R177, R58 ;  /* 0x0000003ab1007221 */ /* 0x000fe20000010000 */
[----:B------:R-:W-:Y:S01]  /*e1b0*/  LOP3.LUT R45, R45, R3, RZ, 0xc0, !PT ;  /* 0x000000032d2d7212 */ /* 0x000fe200078ec0ff */
[----:B------:R-:W-:Y:S01]  /*e1c0*/  FADD.FTZ R49, R172, R2 ;  /* 0x00000002ac317221 */ /* 0x000fe20000010000 */
[----:B------:R-:W-:Y:S01]  /*e1d0*/  F2FP.PACK_AB R2, R109, R108 ;  /* 0x0000006c6d02723e */ /* 0x000fe200000000ff */
[----:B------:R-:W-:Y:S01]  /*e1e0*/  FADD.FTZ R51, R173, R0 ;  /* 0x00000000ad337221 */ /* 0x000fe20000010000 */
[----:B------:R-:W-:Y:S01]  /*e1f0*/  F2FP.PACK_AB R0, R107, R106 ;  /* 0x0000006a6b00723e */ /* 0x000fe200000000ff */
[----:B------:R-:W-:Y:S01]  /*e200*/  IMAD.MOV.U32 R166, RZ, RZ, R214 ;  /* 0x000000ffffa67224 */ /* 0x000fe200078e00d6 */
[----:B------:R-:W-:Y:S01]  /*e210*/  F2FP.PACK_AB R3, R111, R110 ;  /* 0x0000006e6f03723e */ /* 0x000fe200000000ff */
[-C--:B---3--:R-:W-:Y:S01]  /*e220*/  HMMA.16816.F32 R4, R44, R52.reuse, R4 ;  /* 0x000000342c04723c */ /* 0x088fe20000001804 */
[----:B------:R-:W-:Y:S01]  /*e230*/  LOP3.LUT R41, R41, R0, RZ, 0xc0, !PT ;  /* 0x0000000029297212 */ /* 0x000fe200078ec0ff */
[----:B------:R-:W-:Y:S01]  /*e240*/  IMAD.MOV.U32 R167, RZ, RZ, R166 ;  /* 0x000000ffffa77224 */ /* 0x000fe200078e00a6 */
[----:B------:R-:W-:Y:S01]  /*e250*/  LOP3.LUT R42, R42, R2, RZ, 0xc0, !PT ;  /* 0x000000022a2a7212 */ /* 0x000fe200078ec0ff */
[----:B------:R-:W-:Y:S01]  /*e260*/  IMAD.MOV.U32 R166, RZ, RZ, R212 ;  /* 0x000000ffffa67224 */ /* 0x000fe200078e00d4 */
[----:B------:R-:W-:Y:S01]  /*e270*/  LOP3.LUT R43, R43, R3, RZ, 0xc0, !PT ;  /* 0x000000032b2b7212 */ /* 0x000fe200078ec0ff */
[----:B------:R-:W-:Y:S01]  /*e280*/  FADD.FTZ R2, R174, R48 ;  /* 0x00000030ae027221 */ /* 0x000fe20000010000 */
[----:B------:R1:W5:Y:S01]  /*e290*/  LDL.LU R214, [R1+0x70] ;  /* 0x0000700001d67983 */ /* 0x0003620000300800 */
[----:B------:R-:W-:Y:S01]  /*e2a0*/  FADD.FTZ R0, R166, R51 ;  /* 0x00000033a6007221 */ /* 0x000fe20000010000 */
[----:B------:R-:W-:Y:S02]  /*e2b0*/  F2FP.PACK_AB R48, R181, R118 ;  /* 0x00000076b530723e */ /* 0x000fe400000000ff */
[----:B------:R1:W5:Y:S01]  /*e2c0*/  LDL.LU R213, [R1+0x6c] ;  /* 0x00006c0001d57983 */ /* 0x0003620000300800 */
[----:B------:R-:W-:Y:S01]  /*e2d0*/  FADD.FTZ R3, R167, R49 ;  /* 0x00000031a7037221 */ /* 0x000fe20000010000 */
[C---:B------:R-:W-:Y:S01]  /*e2e0*/  HMMA.16816.F32 R8, R40.reuse, R52, R8 ;  /* 0x000000342808723c */ /* 0x040fe20000001808 */
[----:B------:R-:W-:Y:S01]  /*e2f0*/  FADD.FTZ R49, R159, R2 ;  /* 0x000000029f317221 */ /* 0x000fe20000010000 */
[----:B------:R1:W5:Y:S01]  /*e300*/  LDL.LU R212, [R1+0x68] ;  /* 0x0000680001d47983 */ /* 0x0003620000300800 */
[----:B------:R-:W-:Y:S01]  /*e310*/  FADD.FTZ R50, R156, R0 ;  /* 0x000000009c327221 */ /* 0x000fe20000010000 */
[----:B------:R-:W-:Y:S01]  /*e320*/  F2FP.PACK_AB R0, R129, R128 ;  /* 0x000000808100723e */ /* 0x000fe200000000ff */
[----:B------:R-:W-:Y:S01]  /*e330*/  FADD.FTZ R51, R157, R3 ;  /* 0x000000039d337221 */ /* 0x000fe20000010000 */
[----:B------:R-:W-:Y:S01]  /*e340*/  F2FP.PACK_AB R2, R131, R130 ;  /* 0x000000828302723e */ /* 0x000fe200000000ff */
[--C-:B------:R-:W-:Y:S01]  /*e350*/  HSET2.LE.AND R167, R71, R220.reuse, PT ;  /* 0x000000dc47a77233 */ /* 0x100fe20003803000 */
[-C--:B------:R-:W-:Y:S01]  /*e360*/  HMMA.16816.F32 R12, R40, R54.reuse, R12 ;  /* 0x00000036280c723c */ /* 0x080fe2000000180c */
[----:B------:R-:W-:Y:S03]  /*e370*/  LOP3.LUT R170, R170, R0, RZ, 0xc0, !PT ;  /* 0x00000000aaaa7212 */ /* 0x000fe600078ec0ff */
[----:B------:R-:W-:Y:S01]  /*e380*/  FADD.FTZ R0, R150, R50 ;  /* 0x0000003296007221 */ /* 0x000fe20000010000 */
[----:B------:R-:W-:Y:S01]  /*e390*/  LOP3.LUT R169, R169, R48, RZ, 0xc0, !PT ;  /* 0x00000030a9a97212 */ /* 0x000fe200078ec0ff */
[----:B------:R-:W-:Y:S01]  /*e3a0*/  FADD.FTZ R48, R163, R49 ;  /* 0x00000031a3307221 */ /* 0x000fe20000010000 */
[----:B------:R-:W-:Y:S01]  /*e3b0*/  F2FP.PACK_AB R3, R182, R116 ;  /* 0x00000074b603723e */ /* 0x000fe200000000ff */
[----:B------:R-:W-:Y:S01]  /*e3c0*/  IMAD.MOV.U32 R163, RZ, RZ, R162 ;  /* 0x000000ffffa37224 */ /* 0x000fe200078e00a2 */
[C---:B------:R-:W-:Y:S03]  /*e3d0*/  HMMA.16816.F32 R16, R44.reuse, R54, R16 ;  /* 0x000000362c10723c */ /* 0x040fe60000001810 */
[----:B------:R-:W-:Y:S01]  /*e3e0*/  FADD.FTZ R49, R149, R48 ;  /* 0x0000003095317221 */ /* 0x000fe20000010000 */
[----:B------:R-:W-:Y:S01]  /*e3f0*/  LOP3.LUT R171, R171, R2, RZ, 0xc0, !PT ;  /* 0x00000002abab7212 */ /* 0x000fe200078ec0ff */
[----:B------:R-:W-:Y:S01]  /*e400*/  FADD.FTZ R2, R241, R51 ;  /* 0x00000033f1027221 */ /* 0x000fe20000010000 */
[----:B------:R-:W-:Y:S01]  /*e410*/  F2FP.PACK_AB R48, R180, R126 ;  /* 0x0000007eb430723e */ /* 0x000fe200000000ff */
[----:B------:R-:W-:Y:S01]  /*e420*/  FADD.FTZ R51, R148, R0 ;  /* 0x0000000094337221 */ /* 0x000fe20000010000 */
[----:B------:R-:W-:Y:S01]  /*e430*/  F2FP.PACK_AB R0, R121, R120 ;  /* 0x000000787900723e */ /* 0x000fe200000000ff */
[----:B------:R-:W-:Y:S01]  /*e440*/  IMAD.MOV.U32 R162, RZ, RZ, R161 ;  /* 0x000000ffffa27224 */ /* 0x000fe200078e00a1 */
[-C--:B----4-:R-:W-:Y:S02]  /*e450*/  HMMA.16816.F32 R20, R44, R36.reuse, R20 ;  /* 0x000000242c14723c */ /* 0x090fe40000001814 */
[----:B------:R-:W-:Y:S01]  /*e460*/  IMAD.MOV.U32 R161, RZ, RZ, R160 ;  /* 0x000000ffffa17224 */ /* 0x000fe200078e00a0 */
[----:B------:R-:W-:Y:S01]  /*e470*/  LOP3.LUT R168, R168, R3, RZ, 0xc0, !PT ;  /* 0x00000003a8a87212 */ /* 0x000fe200078ec0ff */
[----:B------:R-:W-:Y:S01]  /*e480*/  FADD.FTZ R3, R243, R56 ;  /* 0x00000038f3037221 */ /* 0x000fe20000010000 */
[----:B------:R-:W-:Y:S01]  /*e490*/  LOP3.LUT R167, R167, R48, RZ, 0xc0, !PT ;  /* 0x00000030a7a77212 */ /* 0x000fe200078ec0ff */
[----:B------:R-:W-:Y:S01]  /*e4a0*/  IMAD.MOV.U32 R160, RZ, RZ, R151 ;  /* 0x000000ffffa07224 */ /* 0x000fe200078e0097 */
[----:B------:R-:W-:Y:S01]  /*e4b0*/  LOP3.LUT R164, R164, R0, RZ, 0xc0, !PT ;  /* 0x00000000a4a47212 */ /* 0x000fe200078ec0ff */
[----:B------:R-:W-:Y:S01]  /*e4c0*/  FADD.FTZ R50, R242, R3 ;  /* 0x00000003f2327221 */ /* 0x000fe20000010000 */
[----:B------:R-:W3:Y:S01]  /*e4d0*/  LDSM.16.MT88.4 R148, [R204+0x5c00] ;  /* 0x005c0000cc94783b */ /* 0x000ee20000004200 */
[C---:B------:R-:W-:Y:S02]  /*e4e0*/  HMMA.16816.F32 R24, R40.reuse, R36, R24 ;  /* 0x000000242818723c */ /* 0x040fe40000001818 */
[----:B------:R-:W-:Y:S01]  /*e4f0*/  FADD.FTZ R52, R240, R2 ;  /* 0x00000002f0347221 */ /* 0x000fe20000010000 */
[----:B------:R-:W-:Y:S01]  /*e500*/  F2FP.PACK_AB R2, R123, R122 ;  /* 0x0000007a7b02723e */ /* 0x000fe200000000ff */
[----:B------:R-:W-:Y:S01]  /*e510*/  FADD.FTZ R0, R163, R49 ;  /* 0x00000031a3007221 */ /* 0x000fe20000010000 */
[----:B------:R-:W-:Y:S01]  /*e520*/  F2FP.PACK_AB R3, R139, R124 ;  /* 0x0000007c8b03723e */ /* 0x000fe200000000ff */
[----:B------:R-:W-:Y:S01]  /*e530*/  FADD.FTZ R48, R162, R50 ;  /* 0x00000032a2307221 */ /* 0x000fe20000010000 */
[----:B------:R-:W-:Y:S01]  /*e540*/  LOP3.LUT R165, R165, R2, RZ, 0xc0, !PT ;  /* 0x00000002a5a57212 */ /* 0x000fe200078ec0ff */
[----:B------:R-:W-:Y:S01]  /*e550*/  FADD.FTZ R2, R160, R51 ;  /* 0x00000033a0027221 */ /* 0x000fe20000010000 */
[-C--:B------:R-:W-:Y:S03]  /*e560*/  HMMA.16816.F32 R28, R40, R38.reuse, R28 ;  /* 0x00000026281c723c */ /* 0x080fe6000000181c */
[----:B------:R-:W-:Y:S01]  /*e570*/  FADD.FTZ R0, R143, R0 ;  /* 0x000000008f007221 */ /* 0x000fe20000010000 */
[----:B------:R-:W-:Y:S01]  /*e580*/  HSET2.LE.AND R166, R72, R220, PT ;  /* 0x000000dc48a67233 */ /* 0x000fe20003803000 */
[----:B------:R-:W-:Y:S02]  /*e590*/  FADD.FTZ R51, R142, R48 ;  /* 0x000000308e337221 */ /* 0x000fe40000010000 */
[----:B------:R-:W-:Y:S01]  /*e5a0*/  FADD.FTZ R49, R146, R2 ;  /* 0x0000000292317221 */ /* 0x000fe20000010000 */
[----:B------:R-:W-:Y:S01]  /*e5b0*/  HMMA.16816.F32 R32, R44, R38, R32 ;  /* 0x000000262c20723c */ /* 0x000fe20000001820 */
[----:B------:R-:W-:Y:S03]  /*e5c0*/  FADD.FTZ R48, R145, R0 ;  /* 0x0000000091307221 */ /* 0x000fe60000010000 */
[----:B------:R-:W-:Y:S01]  /*e5d0*/  FADD.FTZ R0, R144, R49 ;  /* 0x0000003190007221 */ /* 0x000fe20000010000 */
[----:B------:R-:W-:Y:S01]  /*e5e0*/  LOP3.LUT R166, R166, R3, RZ, 0xc0, !PT ;  /* 0x00000003a6a67212 */ /* 0x000fe200078ec0ff */
[----:B------:R-:W-:Y:S02]  /*e5f0*/  FADD.FTZ R36, R211, R48 ;  /* 0x00000030d3247221 */ /* 0x000fe40000010000 */
[----:B------:R-:W-:Y:S01]  /*e600*/  FADD.FTZ R37, R210, R0 ;  /* 0x00000000d2257221 */ /* 0x000fe20000010000 */
[----:B------:R1:W5:Y:S03]  /*e610*/  LDL.LU R211, [R1+0x64] ;  /* 0x0000640001d37983 */ /* 0x0003660000300800 */
[----:B------:R-:W-:Y:S01]  /*e620*/  FADD.FTZ R0, R209, R36 ;  /* 0x00000024d1007221 */ /* 0x000fe20000010000 */
[----:B------:R1:W5:Y:S01]  /*e630*/  LDL.LU R210, [R1+0x60] ;  /* 0x0000600001d27983 */ /* 0x0003620000300800 */
[----:B------:R-:W-:Y:S02]  /*e640*/  FADD.FTZ R40, R252, R37 ;  /* 0x00000025fc287221 */ /* 0x000fe40000010000 */
[----:B------:R-:W-:Y:S01]  /*e650*/  FADD.FTZ R3, R161, R52 ;  /* 0x00000034a1037221 */ /* 0x000fe20000010000 */
[----:B------:R-:W4:Y:S01]  /*e660*/  LDSM.16.MT88.4 R36, [R205+0x5c00] ;  /* 0x005c0000cd24783b */ /* 0x000f220000004200 */
[----:B------:R-:W-:Y:S02]  /*e670*/  FADD.FTZ R0, R249, R0 ;  /* 0x00000000f9007221 */ /* 0x000fe40000010000 */
[----:B------:R-:W-:Y:S02]  /*e680*/  FADD.FTZ R50, R147, R3 ;  /* 0x0000000393327221 */ /* 0x000fe40000010000 */
[----:B------:R-:W-:Y:S01]  /*e690*/  FADD.FTZ R3, R247, R51 ;  /* 0x00000033f7037221 */ /* 0x000fe20000010000 */
[-C--:B---3--:R-:W-:Y:S01]  /*e6a0*/  HMMA.16816.F32 R144, R168, R148.reuse, R4 ;  /* 0x00000094a890723c */ /* 0x088fe20000001804 */
[----:B------:R-:W-:Y:S01]  /*e6b0*/  FADD.FTZ R2, R245, R50 ;  /* 0x00000032f5027221 */ /* 0x000fe20000010000 */
[----:B------:R1:W5:Y:S01]  /*e6c0*/  LDL.LU R209, [R1+0x5c] ;  /* 0x00005c0001d17983 */ /* 0x0003620000300800 */
[----:B------:R-:W-:Y:S02]  /*e6d0*/  FADD.FTZ R3, R246, R3 ;  /* 0x00000003f6037221 */ /* 0x000fe40000010000 */
[----:B------:R-:W-:Y:S02]  /*e6e0*/  FADD.FTZ R2, R244, R2 ;  /* 0x00000002f4027221 */ /* 0x000fe40000010000 */
[----:B------:R-:W-:Y:S02]  /*e6f0*/  FADD.FTZ R3, R208, R3 ;  /* 0x00000003d0037221 */ /* 0x000fe40000010000 */
[----:B------:R-:W-:Y:S01]  /*e700*/  FADD.FTZ R2, R251, R2 ;  /* 0x00000002fb027221 */ /* 0x000fe20000010000 */
[----:B------:R1:W5:Y:S02]  /*e710*/  LDL.LU R208, [R1+0x58] ;  /* 0x0000580001d07983 */ /* 0x0003640000300800 */
[----:B------:R-:W-:Y:S02]  /*e720*/  FADD.FTZ R3, R207, R3 ;  /* 0x00000003cf037221 */ /* 0x000fe40000010000 */
[----:B------:R-:W-:Y:S01]  /*e730*/  FADD.FTZ R41, R250, R2 ;  /* 0x00000002fa297221 */ /* 0x000fe20000010000 */
[----:B------:R1:W5:Y:S01]  /*e740*/  LDL.LU R207, [R1+0x54] ;  /* 0x0000540001cf7983 */ /* 0x0003620000300800 */
[----:B------:R-:W-:Y:S02]  /*e750*/  FADD.FTZ R2, R206, R40 ;  /* 0x00000028ce027221 */ /* 0x000fe40000010000 */
[----:B------:R-:W-:Y:S01]  /*e760*/  FADD.FTZ R0, R248, R0 ;  /* 0x00000000f8007221 */ /* 0x000fe20000010000 */
[----:B------:R1:W5:Y:S01]  /*e770*/  LDL.LU R206, [R1+0x50] ;  /* 0x0000500001ce7983 */ /* 0x0003620000300800 */
        /* <DEDUP_REMOVED lines=15> */
[----:B------:R-:W-:Y:S02]  /*e870*/  FADD.FTZ R0, R153, R5 ;  /* 0x0000000599007221 */ /* 0x000fe40000010000 */
[----:B------:R-:W-:Y:S02]  /*e880*/  FADD.FTZ R4, R152, R4 ;  /* 0x0000000498047221 */ /* 0x000fe40000010000 */
[-C--:B------:R-:W-:Y:S01]  /*e890*/  HMMA.16816.F32 R152, R164, R150.reuse, R12 ;  /* 0x00000096a498723c */ /* 0x080fe2000000180c */
[----:B------:R-:W-:Y:S02]  /*e8a0*/  FADD.FTZ R3, R84, R3 ;  /* 0x0000000354037221 */ /* 0x000fe40000010000 */
[----:B------:R-:W-:Y:S02]  /*e8b0*/  FADD.FTZ R2, R86, R2 ;  /* 0x0000000256027221 */ /* 0x000fe40000010000 */
[----:B------:R-:W-:Y:S02]  /*e8c0*/  FADD.FTZ R5, R88, R0 ;  /* 0x0000000058057221 */ /* 0x000fe40000010000 */
[----:B------:R-:W-:Y:S01]  /*e8d0*/  FADD.FTZ R0, R90, R4 ;  /* 0x000000045a007221 */ /* 0x000fe20000010000 */
[C---:B------:R-:W-:Y:S01]  /*e8e0*/  HMMA.16816.F32 R148, R168.reuse, R150, R16 ;  /* 0x00000096a894723c */ /* 0x040fe20000001810 */
[----:B------:R-:W-:Y:S03]  /*e8f0*/  FADD.FTZ R3, R85, R3 ;  /* 0x0000000355037221 */ /* 0x000fe60000010000 */
[----:B------:R-:W-:Y:S02]  /*e900*/  FADD.FTZ R2, R87, R2 ;  /* 0x0000000257027221 */ /* 0x000fe40000010000 */
[----:B------:R-:W-:Y:S02]  /*e910*/  FADD.FTZ R4, R89, R5 ;  /* 0x0000000559047221 */ /* 0x000fe40000010000 */
[----:B------:R-:W-:Y:S01]  /*e920*/  FADD.FTZ R0, R91, R0 ;  /* 0x000000005b007221 */ /* 0x000fe20000010000 */
[-C--:B----4-:R-:W-:Y:S03]  /*e930*/  HMMA.16816.F32 R160, R168, R36.reuse, R20 ;  /* 0x00000024a8a0723c */ /* 0x090fe60000001814 */
        /* <DEDUP_REMOVED lines=38> */
[----:B--2---:R-:W-:Y:S01]  /*eba0*/  IADD3 R0, R217, -0x1, RZ ;  /* 0xffffffffd9007810 */ /* 0x004fe20007ffe0ff */
[----:B------:R-:W-:Y:S02]  /*ebb0*/  FADD.FTZ R5, R130, R5 ;  /* 0x0000000582057221 */ /* 0x000fe40000010000 */
[----:B------:R-:W-:Y:S02]  /*ebc0*/  FADD.FTZ R237, R129, R4 ;  /* 0x0000000481ed7221 */ /* 0x000fe40000010000 */
[----:B------:R-:W-:Y:S02]  /*ebd0*/  FADD.FTZ R236, R131, R5 ;  /* 0x0000000583ec7221 */ /* 0x000fe40000010000 */
[----:B------:R-:W-:Y:S02]  /*ebe0*/  FADD.FTZ R239, R139, R3 ;  /* 0x000000038bef7221 */ /* 0x000fe40000010000 */
[----:B------:R-:W-:Y:S02]  /*ebf0*/  FADD.FTZ R238, R180, R2 ;  /* 0x00000002b4ee7221 */ /* 0x000fe40000010000 */
[----:B------:R-:W-:Y:S02]  /*ec00*/  IMAD.MOV.U32 R217, RZ, RZ, R0 ;  /* 0x000000ffffd97224 */ /* 0x000fe400078e0000 */
[----:B------:R-:W-:Y:S02]  /*ec10*/  IMAD.MOV.U32 R135, RZ, RZ, R134 ;  /* 0x000000ffff877224 */ /* 0x000fe400078e0086 */
[----:B------:R-:W-:Y:S02]  /*ec20*/  IMAD.MOV.U32 R132, RZ, RZ, R137 ;  /* 0x000000ffff847224 */ /* 0x000fe400078e0089 */
[----:B------:R-:W-:Y:S02]  /*ec30*/  IMAD.MOV.U32 R3, RZ, RZ, R138 ;  /* 0x000000ffff037224 */ /* 0x000fe400078e008a */
[----:B------:R-:W-:Y:S01]  /*ec40*/  IMAD.MOV.U32 R133, RZ, RZ, R136 ;  /* 0x000000ffff857224 */ /* 0x000fe200078e0088 */
[----:B-1---5:R-:W-:-:S05]  /*ec50*/  @P0 BRA `(.L_x_216) ;  /* 0xffff9bb000000947 */ /* 0x022fca000383ffff */
.L_x_215:
[----:B-1----:R-:W1:Y:S01]  /*ec60*/  SHFL.BFLY PT, R0, R236, 0x2, 0x1f ;  /* 0x0c401f00ec007f89 */ /* 0x002e6200000e0000 */
        /* <DEDUP_REMOVED lines=8> */
[----:B------:R-:W4:Y:S01]  /*ecf0*/  S2R R40, SR_TID.X ;  /* 0x0000000000287919 */ /* 0x000f220000002100 */
[----:B------:R-:W-:-:S04]  /*ed00*/  @P0 IMAD.MOV.U32 R23, RZ, RZ, c[0x0][0x210] ;  /* 0x00008400ff170624 */ /* 0x000fc800078e00ff */
        /* <DEDUP_REMOVED lines=8> */
[----:B------:R-:W-:-:S03]  /*ed90*/  SHF.R.S32.HI R24, RZ, 0x1f, R40 ;  /* 0x0000001fff187819 */ /* 0x000fc60000011428 */
[----:B------:R-:W4:Y:S01]  /*eda0*/  SHFL.BFLY PT, R5, R3, 0x1, 0x1f ;  /* 0x0c201f0003057f89 */ /* 0x000f2200000e0000 */
[----:B-1----:R-:W-:Y:S01]  /*edb0*/  FADD.FTZ R20, R0, R7 ;  /* 0x0000000700147221 */ /* 0x002fe20000010000 */
[----:B------:R-:W-:Y:S01]  /*edc0*/  MOV R0, 0x3f800000 ;  /* 0x3f80000000007802 */ /* 0x000fe20000000f00 */
[----:B--2---:R-:W-:-:S03]  /*edd0*/  FADD.FTZ R21, R2, R8 ;  /* 0x0000000802157221 */ /* 0x004fc60000010000 */
[----:B------:R-:W-:Y:S02]  /*ede0*/  FSETP.NE.FTZ.AND P5, PT, R20, RZ, PT ;  /* 0x000000ff1400720b */ /* 0x000fe40003fb5000 */
[----:B------:R-:W-:Y:S01]  /*edf0*/  MOV R2, 0x3f800000 ;  /* 0x3f80000000027802 */ /* 0x000fe20000000f00 */
[----:B---3--:R-:W-:Y:S01]  /*ee00*/  FADD.FTZ R19, R4, R6 ;  /* 0x0000000604137221 */ /* 0x008fe20000010000 */
[----:B------:R-:W-:Y:S02]  /*ee10*/  FSETP.NE.FTZ.AND P6, PT, R21, RZ, PT ;  /* 0x000000ff1500720b */ /* 0x000fe40003fd5000 */
[----:B------:R-:W-:Y:S01]  /*ee20*/  @!P0 MOV R6, c[0x0][0x214] ;  /* 0x0000850000068a02 */ /* 0x000fe20000000f00 */
[----:B----4-:R-:W-:Y:S01]  /*ee30*/  FADD.FTZ R22, R3, R5 ;  /* 0x0000000503167221 */ /* 0x010fe20000010000 */
[----:B------:R-:W-:Y:S01]  /*ee40*/  FSETP.NE.FTZ.AND P4, PT, R19, RZ, PT ;  /* 0x000000ff1300720b */ /* 0x000fe20003f95000 */
[----:B------:R-:W-:Y:S01]  /*ee50*/  IMAD.MOV.U32 R3, RZ, RZ, 0x3f800000 ;  /* 0x3f800000ff037424 */ /* 0x000fe200078e00ff */
[----:B------:R-:W-:-:S02]  /*ee60*/  LEA.HI R5, R24, R40, RZ, 0x2 ;  /* 0x0000002818057211 */ /* 0x000fc400078f10ff */
[----:B------:R-:W-:Y:S02]  /*ee70*/  LEA.HI R24, R24, R40, RZ, 0x5 ;  /* 0x0000002818187211 */ /* 0x000fe400078f28ff */
[----:B------:R-:W-:Y:S01]  /*ee80*/  FSETP.NE.FTZ.AND P3, PT, R22, RZ, PT ;  /* 0x000000ff1600720b */ /* 0x000fe20003f75000 */
[----:B------:R-:W1:Y:S01]  /*ee90*/  @P5 MUFU.RCP R3, R20 ;  /* 0x0000001400035308 */ /* 0x000e620000001000 */
[----:B------:R-:W-:Y:S02]  /*eea0*/  LOP3.LUT R4, R5, 0xfffffffc, RZ, 0xc0, !PT ;  /* 0xfffffffc05047812 */ /* 0x000fe400078ec0ff */
[----:B------:R-:W-:Y:S02]  /*eeb0*/  SHF.R.S32.HI R7, RZ, 0x5, R24 ;  /* 0x00000005ff077819 */ /* 0x000fe40000011418 */
[----:B------:R-:W-:Y:S01]  /*eec0*/  @!P0 SEL R23, R6, c[0x0][0x234], !P1 ;  /* 0x00008d0006178a07 */ /* 0x000fe20004800000 */
[----:B------:R-:W-:Y:S01]  /*eed0*/  IMAD.IADD R4, R40, 0x1, -R4 ;  /* 0x0000000128047824 */ /* 0x000fe200078e0a04 */
[----:B------:R-:W-:Y:S01]  /*eee0*/  MOV R6, 0x3f800000 ;  /* 0x3f80000000067802 */ /* 0x000fe20000000f00 */
[----:B------:R-:W2:Y:S01]  /*eef0*/  @P6 MUFU.RCP R0, R21 ;  /* 0x0000001500006308 */ /* 0x000ea20000001000 */
[----:B------:R-:W-:Y:S01]  /*ef00*/  ISETP.NE.OR P1, PT, RZ, UR4, !P1 ;  /* 0x00000004ff007c0c */ /* 0x000fe2000cf25670 */
[----:B------:R-:W-:Y:S01]  /*ef10*/  IMAD R8, R7, 0x100, R4 ;  /* 0x0000010007087824 */ /* 0x000fe200078e0204 */
[----:B------:R-:W-:-:S04]  /*ef20*/  SHF.R.S32.HI R4, RZ, 0x2, R5 ;  /* 0x00000002ff047819 */ /* 0x000fc80000011405 */
[----:B------:R-:W-:Y:S01]  /*ef30*/  SHF.R.S32.HI R5, RZ, 0x1f, R4 ;  /* 0x0000001fff057819 */ /* 0x000fe20000011404 */
[----:B------:R-:W3:Y:S01]  /*ef40*/  @P4 MUFU.RCP R2, R19 ;  /* 0x0000001300024308 */ /* 0x000ee20000001000 */
[----:B-1----:R-:W-:Y:S02]  /*ef50*/  FMUL.FTZ R3, R3, c[0x0][0x2dc] ;  /* 0x0000b70003037a20 */ /* 0x002fe40000410000 */
[----:B------:R-:W-:Y:S02]  /*ef60*/  LEA.HI R5, R5, R4, RZ, 0x3 ;  /* 0x0000000405057211 */ /* 0x000fe400078f18ff */
[C---:B------:R-:W-:Y:S02]  /*ef70*/  FMUL.FTZ R146, R3.reuse, R146 ;  /* 0x0000009203927220 */ /* 0x040fe40000410000 */
[C---:B------:R-:W-:Y:S01]  /*ef80*/  FMUL.FTZ R18, R3.reuse, R147 ;  /* 0x0000009303127220 */ /* 0x040fe20000410000 */
[----:B------:R-:W1:Y:S01]  /*ef90*/  @P3 MUFU.RCP R6, R22 ;  /* 0x0000001600063308 */ /* 0x000e620000001000 */
        /* <DEDUP_REMOVED lines=8> */
[----:B------:R-:W-:Y:S01]  /*f020*/  LOP3.LUT R3, R5, 0xfffffff8, RZ, 0xc0, !PT ;  /* 0xfffffff805037812 */ /* 0x000fe200078ec0ff */
[----:B--2---:R-:W-:Y:S01]  /*f030*/  FMUL.FTZ R0, R0, c[0x0][0x2dc] ;  /* 0x0000b70000007a20 */ /* 0x004fe20000410000 */
[----:B------:R-:W-:Y:S01]  /*f040*/  F2FP.PACK_AB R11, R11, R162 ;  /* 0x000000a20b0b723e */ /* 0x000fe200000000ff */
[----:B---3--:R-:W-:Y:S01]  /*f050*/  FMUL.FTZ R2, R2, c[0x0][0x2dc] ;  /* 0x0000b70002027a20 */ /* 0x008fe20000410000 */
[----:B------:R-:W-:Y:S01]  /*f060*/  IADD3 R4, R4, -R3, RZ ;  /* 0x8000000304047210 */ /* 0x000fe20007ffe0ff */
[----:B------:R-:W-:-:S02]  /*f070*/  FMUL.FTZ R144, R0, R144 ;  /* 0x0000009000907220 */ /* 0x000fc40000410000 */
[C---:B------:R-:W-:Y:S02]  /*f080*/  FMUL.FTZ R16, R0.reuse, R145 ;  /* 0x0000009100107220 */ /* 0x040fe40000410000 */
[C---:B------:R-:W-:Y:S02]  /*f090*/  FMUL.FTZ R148, R0.reuse, R148 ;  /* 0x0000009400947220 */ /* 0x040fe40000410000 */
[----:B------:R-:W-:Y:S01]  /*f0a0*/  FMUL.FTZ R15, R0, R149 ;  /* 0x00000095000f7220 */ /* 0x000fe20000410000 */
[----:B------:R-:W-:Y:S01]  /*f0b0*/  F2FP.PACK_AB R16, R16, R144 ;  /* 0x000000901010723e */ /* 0x000fe200000000ff */
[C---:B------:R-:W-:Y:S02]  /*f0c0*/  FMUL.FTZ R160, R0.reuse, R160 ;  /* 0x000000a000a07220 */ /* 0x040fe40000410000 */
[C---:B------:R-:W-:Y:S01]  /*f0d0*/  FMUL.FTZ R12, R0.reuse, R161 ;  /* 0x000000a1000c7220 */ /* 0x040fe20000410000 */
[----:B------:R-:W-:Y:S01]  /*f0e0*/  F2FP.PACK_AB R15, R15, R148 ;  /* 0x000000940f0f723e */ /* 0x000fe200000000ff */
[----:B------:R-:W-:-:S02]  /*f0f0*/  FMUL.FTZ R168, R0, R168 ;  /* 0x000000a800a87220 */ /* 0x000fc40000410000 */
[----:B------:R-:W-:Y:S01]  /*f100*/  FMUL.FTZ R7, R0, R169 ;  /* 0x000000a900077220 */ /* 0x000fe20000410000 */
[----:B------:R-:W-:Y:S01]  /*f110*/  F2FP.PACK_AB R12, R12, R160 ;  /* 0x000000a00c0c723e */ /* 0x000fe200000000ff */
[----:B-1----:R-:W-:Y:S01]  /*f120*/  FMUL.FTZ R0, R6, c[0x0][0x2dc] ;  /* 0x0000b70006007a20 */ /* 0x002fe20000410000 */
[----:B------:R-:W-:Y:S01]  /*f130*/  F2FP.PACK_AB R6, R171, R170 ;  /* 0x000000aaab06723e */ /* 0x000fe200000000ff */
[C---:B------:R-:W-:Y:S01]  /*f140*/  FMUL.FTZ R140, R2.reuse, R140 ;  /* 0x0000008c028c7220 */ /* 0x040fe20000410000 */
[----:B------:R-:W-:Y:S01]  /*f150*/  F2FP.PACK_AB R7, R7, R168 ;  /* 0x000000a80707723e */ /* 0x000fe200000000ff */
[C---:B------:R-:W-:Y:S02]  /*f160*/  FMUL.FTZ R17, R2.reuse, R141 ;  /* 0x0000008d02117220 */ /* 0x040fe40000410000 */
[C---:B------:R-:W-:Y:S02]  /*f170*/  FMUL.FTZ R152, R2.reuse, R152 ;  /* 0x0000009802987220 */ /* 0x040fe40000410000 */
[C---:B------:R-:W-:Y:S01]  /*f180*/  FMUL.FTZ R13, R2.reuse, R153 ;  /* 0x00000099020d7220 */ /* 0x040fe20000410000 */
[----:B------:R-:W-:Y:S01]  /*f190*/  F2FP.PACK_AB R17, R17, R140 ;  /* 0x0000008c1111723e */ /* 0x000fe200000000ff */
[----:B------:R-:W-:-:S02]  /*f1a0*/  FMUL.FTZ R156, R2, R156 ;  /* 0x0000009c029c7220 */ /* 0x000fc40000410000 */
[C---:B------:R-:W-:Y:S01]  /*f1b0*/  FMUL.FTZ R10, R2.reuse, R157 ;  /* 0x0000009d020a7220 */ /* 0x040fe20000410000 */
[----:B------:R-:W-:Y:S01]  /*f1c0*/  F2FP.PACK_AB R13, R13, R152 ;  /* 0x000000980d0d723e */ /* 0x000fe200000000ff */
[C---:B------:R-:W-:Y:S02]  /*f1d0*/  FMUL.FTZ R164, R2.reuse, R164 ;  /* 0x000000a402a47220 */ /* 0x040fe40000410000 */
[----:B------:R-:W-:Y:S01]  /*f1e0*/  FMUL.FTZ R5, R2, R165 ;  /* 0x000000a502057220 */ /* 0x000fe20000410000 */
[----:B------:R-:W-:Y:S01]  /*f1f0*/  LEA.HI R2, R4, R4, RZ, 0x1 ;  /* 0x0000000404027211 */ /* 0x000fe200078f08ff */
[----:B------:R-:W-:Y:S01]  /*f200*/  FMUL.FTZ R142, R0, R142 ;  /* 0x0000008e008e7220 */ /* 0x000fe20000410000 */
[----:B------:R-:W-:Y:S01]  /*f210*/  F2FP.PACK_AB R10, R10, R156 ;  /* 0x0000009c0a0a723e */ /* 0x000fe200000000ff */
[C---:B------:R-:W-:Y:S01]  /*f220*/  FMUL.FTZ R143, R0.reuse, R143 ;  /* 0x0000008f008f7220 */ /* 0x040fe20000410000 */
        /* <DEDUP_REMOVED lines=15> */
[----:B------:R-:W-:Y:S02]  /*f320*/  LOP3.LUT R3, R3, 0xc0, RZ, 0xc0, !PT ;  /* 0x000000c003037812 */ /* 0x000fe400078ec0ff */
[----:B------:R-:W-:Y:S01]  /*f330*/  LEA R2, R2, R8, 0x4 ;  /* 0x0000000802027211 */ /* 0x000fe200078e20ff */
[----:B------:R-:W-:Y:S01]  /*f340*/  IMAD.MOV.U32 R8, RZ, RZ, -0x10 ;  /* 0xfffffff0ff087424 */ /* 0x000fe200078e00ff */
[----:B------:R-:W-:-:S02]  /*f350*/  ISETP.NE.U32.AND P2, PT, R4, 0x1, PT ;  /* 0x000000010400780c */ /* 0x000fc40003f45070 */
[----:B------:R-:W-:Y:S02]  /*f360*/  LEA.HI R3, R3, R3, RZ, 0x1d ;  /* 0x0000000303037211 */ /* 0x000fe400078fe8ff */
[----:B------:R-:W-:Y:S02]  /*f370*/  SEL R8, R8, 0x10, !P2 ;  /* 0x0000001008087807 */ /* 0x000fe40005000000 */
[----:B------:R-:W-:Y:S02]  /*f380*/  LOP3.LUT P2, RZ, R0, 0x2, RZ, 0xc0, !PT ;  /* 0x0000000200ff7812 */ /* 0x000fe4000784c0ff */
[----:B------:R-:W-:Y:S02]  /*f390*/  LEA R2, R2, R3, 0x1 ;  /* 0x0000000302027211 */ /* 0x000fe400078e08ff */
[----:B------:R-:W-:Y:S02]  /*f3a0*/  F2FP.PACK_AB R4, R167, R166 ;  /* 0x000000a6a704723e */ /* 0x000fe400000000ff */
[----:B------:R-:W-:-:S04]  /*f3b0*/  SHF.L.U32 R0, R2, 0x1, RZ ;  /* 0x0000000102007819 */ /* 0x000fc800000006ff */
[C---:B------:R-:W-:Y:S01]  /*f3c0*/  IADD3 R2, R0.reuse, 0x20, RZ ;  /* 0x0000002000027810 */ /* 0x040fe20007ffe0ff */
[C---:B------:R-:W-:Y:S01]  /*f3d0*/  IMAD.IADD R3, R0.reuse, 0x1, R8 ;  /* 0x0000000100037824 */ /* 0x040fe200078e0208 */
[----:B------:R1:W-:Y:S01]  /*f3e0*/  STS [R0], R16 ;  /* 0x0000001000007388 */ /* 0x0003e20000000800 */
[----:B------:R-:W-:-:S03]  /*f3f0*/  @P2 IADD3 R2, R0, -0x20, RZ ;  /* 0xffffffe000022810 */ /* 0x000fc60007ffe0ff */
[----:B------:R-:W-:Y:S04]  /*f400*/  STS [R0+0x200], R18 ;  /* 0x0002001200007388 */ /* 0x000fe80000000800 */
[----:B------:R2:W-:Y:S04]  /*f410*/  STS [R3], R15 ;  /* 0x0000000f03007388 */ /* 0x0005e80000000800 */
[----:B------:R3:W-:Y:S04]  /*f420*/  STS [R3+0x200], R14 ;  /* 0x0002000e03007388 */ /* 0x0007e80000000800 */
[----:B------:R4:W-:Y:S04]  /*f430*/  STS [R0+0x1000], R17 ;  /* 0x0010001100007388 */ /* 0x0009e80000000800 */
[----:B------:R4:W-:Y:S04]  /*f440*/  STS [R0+0x1200], R142 ;  /* 0x0012008e00007388 */ /* 0x0009e80000000800 */
[----:B------:R4:W-:Y:S01]  /*f450*/  STS [R3+0x1000], R13 ;  /* 0x0010000d03007388 */ /* 0x0009e20000000800 */
[----:B-1----:R-:W-:-:S03]  /*f460*/  MOV R16, 0x7f800000 ;  /* 0x7f80000000107802 */ /* 0x002fc60000000f00 */
[----:B------:R-:W-:Y:S04]  /*f470*/  STS [R3+0x1200], R155 ;  /* 0x0012009b03007388 */ /* 0x000fe80000000800 */
[----:B------:R-:W-:Y:S01]  /*f480*/  STS [R2], R12 ;  /* 0x0000000c02007388 */ /* 0x000fe20000000800 */
[----:B--2---:R-:W-:-:S03]  /*f490*/  MOV R15, 0x7f800000 ;  /* 0x7f800000000f7802 */ /* 0x004fc60000000f00 */
[----:B------:R1:W-:Y:S01]  /*f4a0*/  STS [R2+0x200], R11 ;  /* 0x0002000b02007388 */ /* 0x0003e20000000800 */
[----:B---3--:R-:W-:-:S03]  /*f4b0*/  MOV R14, 0x7f800000 ;  /* 0x7f800000000e7802 */ /* 0x008fc60000000f00 */
[----:B------:R-:W2:Y:S04]  /*f4c0*/  S2R R18, SR_CTAID.Z ;  /* 0x0000000000127919 */ /* 0x000ea80000002700 */
[----:B----4-:R-:W1:Y:S01]  /*f4d0*/  S2R R17, SR_CTAID.Y ;  /* 0x0000000000117919 */ /* 0x010e620000002600 */
[----:B------:R-:W-:Y:S02]  /*f4e0*/  IADD3 R0, R8, R2, RZ ;  /* 0x0000000208007210 */ /* 0x000fe40007ffe0ff */
[----:B------:R-:W-:Y:S01]  /*f4f0*/  @P3 MUFU.LG2 R8, R22 ;  /* 0x0000001600083308 */ /* 0x000fe20000000c00 */
[----:B------:R-:W-:Y:S02]  /*f500*/  IMAD.MOV.U32 R13, RZ, RZ, 0x7f800000 ;  /* 0x7f800000ff0d7424 */ /* 0x000fe400078e00ff */
[----:B------:R3:W-:Y:S04]  /*f510*/  STS [R0], R7 ;  /* 0x0000000700007388 */ /* 0x0007e80000000800 */
[----:B------:R-:W-:Y:S04]  /*f520*/  STS [R0+0x200], R6 ;  /* 0x0002000600007388 */ /* 0x000fe80000000800 */
[----:B------:R-:W-:Y:S04]  /*f530*/  STS [R2+0x1000], R10 ;  /* 0x0010000a02007388 */ /* 0x000fe80000000800 */
[----:B------:R4:W-:Y:S04]  /*f540*/  STS [R2+0x1200], R9 ;  /* 0x0012000902007388 */ /* 0x0009e80000000800 */
[----:B------:R2:W-:Y:S01]  /*f550*/  STS [R0+0x1000], R5 ;  /* 0x0010000500007388 */ /* 0x0005e20000000800 */
[----:B-1----:R-:W-:-:S03]  /*f560*/  @!P1 IMAD R11, R17, c[0x0][0x214], RZ ;  /* 0x00008500110b9a24 */ /* 0x002fc600078e02ff */
[----:B------:R1:W-:Y:S04]  /*f570*/  STS [R0+0x1200], R4 ;  /* 0x0012000400007388 */ /* 0x0003e80000000800 */
[----:B------:R-:W-:Y:S06]  /*f580*/  BAR.SYNC.DEFER_BLOCKING 0x0 ;  /* 0x0000000000007b1d */ /* 0x000fec0000010000 */
[----:B------:R-:W1:Y:S01]  /*f590*/  S2R R12, SR_CTAID.X ;  /* 0x00000000000c7919 */ /* 0x000e620000002500 */
[----:B---3--:R-:W3:Y:S01]  /*f5a0*/  @P6 MUFU.LG2 R7, R21 ;  /* 0x0000001500076308 */ /* 0x008ee20000000c00 */
[----:B----4-:R-:W-:-:S07]  /*f5b0*/  CS2R R2, SRZ ;  /* 0x0000000000027805 */ /* 0x010fce000001ff00 */
[----:B------:R-:W4:Y:S01]  /*f5c0*/  @P5 MUFU.LG2 R9, R20 ;  /* 0x0000001400095308 */ /* 0x000f220000000c00 */
[----:B------:R-:W-:Y:S02]  /*f5d0*/  @!P1 MOV R2, R11 ;  /* 0x0000000b00029202 */ /* 0x000fe40000000f00 */
[----:B--2---:R-:W-:Y:S01]  /*f5e0*/  @P0 MOV R5, 0x1 ;  /* 0x0000000100050802 */ /* 0x004fe20000000f00 */
[----:B------:R-:W-:Y:S01]  /*f5f0*/  @!P0 IMAD R5, R23, c[0x0][0x1c0], RZ ;  /* 0x0000700017058a24 */ /* 0x000fe200078e02ff */
[----:B------:R-:W-:Y:S02]  /*f600*/  @!P1 SHF.R.S32.HI R3, RZ, 0x1f, R11 ;  /* 0x0000001fff039819 */ /* 0x000fe4000001140b */
[----:B-1----:R-:W-:Y:S01]  /*f610*/  LOP3.LUT R0, R24, 0xffffffe0, RZ, 0xc0, !PT ;  /* 0xffffffe018007812 */ /* 0x002fe200078ec0ff */
[----:B------:R-:W1:Y:S01]  /*f620*/  @P4 MUFU.LG2 R10, R19 ;  /* 0x00000013000a4308 */ /* 0x000e620000000c00 */
[----:B------:R2:W2:Y:S01]  /*f630*/  LDS.128 R36, [R221] ;  /* 0x00000000dd247984 */ /* 0x0004a20000000c00 */
[----:B------:R-:W-:Y:S01]  /*f640*/  @P0 MOV R4, c[0x0][0x210] ;  /* 0x0000840000040a02 */ /* 0x000fe20000000f00 */
[----:B------:R-:W-:-:S02]  /*f650*/  @!P0 IMAD.MOV.U32 R4, RZ, RZ, 0x1 ;  /* 0x00000001ff048424 */ /* 0x000fc400078e00ff */
[----:B------:R2:W2:Y:S01]  /*f660*/  LDS.128 R32, [R221+0x800] ;  /* 0x00080000dd207984 */ /* 0x0004a20000000c00 */
[----:B------:R-:W-:Y:S02]  /*f670*/  IMAD.IADD R6, R40, 0x1, -R0 ;  /* 0x0000000128067824 */ /* 0x000fe400078e0a00 */
[----:B------:R-:W-:Y:S01]  /*f680*/  IMAD R0, R17, R5, RZ ;  /* 0x0000000511007224 */ /* 0x000fe200078e02ff */
[----:B------:R2:W2:Y:S01]  /*f690*/  LDS.128 R28, [R221+0x1000] ;  /* 0x00100000dd1c7984 */ /* 0x0004a20000000c00 */
[----:B---3--:R-:W-:Y:S01]  /*f6a0*/  @P6 FMUL.FTZ R5, R7, 0.69314718246459960938 ;  /* 0x3f31721807056820 */ /* 0x008fe20000410000 */
[----:B------:R-:W-:Y:S01]  /*f6b0*/  LOP3.LUT P0, RZ, R6, 0x3, RZ, 0xc0, !PT ;  /* 0x0000000306ff7812 */ /* 0x000fe2000780c0ff */
[----:B------:R-:W-:Y:S01]  /*f6c0*/  @P3 FMUL.FTZ R6, R8, 0.69314718246459960938 ;  /* 0x3f31721808063820 */ /* 0x000fe20000410000 */
[----:B------:R3:W2:Y:S01]  /*f6d0*/  LDS.128 R24, [R221+0x1800] ;  /* 0x00180000dd187984 */ /* 0x0006a20000000c00 */
[----:B------:R-:W-:Y:S01]  /*f6e0*/  SEL R7, R0, RZ, P1 ;  /* 0x000000ff00077207 */ /* 0x000fe20000800000 */
[----:B------:R-:W-:-:S02]  /*f6f0*/  IMAD R0, R12, R4, RZ ;  /* 0x000000040c007224 */ /* 0x000fc400078e02ff */
[----:B------:R-:W-:Y:S02]  /*f700*/  @P6 FFMA.FTZ R16, R138, c[0x0][0x238], R5 ;  /* 0x00008e008a106a23 */ /* 0x000fe40000010005 */
[----:B------:R-:W-:Y:S01]  /*f710*/  IMAD R5, R18, R23, R7 ;  /* 0x0000001712057224 */ /* 0x000fe200078e0207 */
[----:B------:R-:W-:Y:S01]  /*f720*/  SHF.L.U32 R0, R0, 0x7, RZ ;  /* 0x0000000700007819 */ /* 0x000fe200000006ff */
[----:B----4-:R-:W-:Y:S02]  /*f730*/  @P5 FMUL.FTZ R9, R9, 0.69314718246459960938 ;  /* 0x3f31721809095820 */ /* 0x010fe40000410000 */
        /* <DEDUP_REMOVED lines=9> */
[----:B------:R-:W4:Y:S04]  /*f7d0*/  LDL.LU R42, [R1+0x48] ;  /* 0x00004800012a7983 */ /* 0x000f280000300800 */
[----:B------:R-:W4:Y:S01]  /*f7e0*/  LDL.LU R41, [R1+0x4c] ;  /* 0x00004c0001297983 */ /* 0x000f220000300800 */
[----:B------:R-:W-:-:S04]  /*f7f0*/  IMAD.MOV.U32 R7, RZ, RZ, c[0x0][0x214] ;  /* 0x00008500ff077624 */ /* 0x000fc800078e00ff */
[----:B------:R-:W-:Y:S02]  /*f800*/  IMAD R7, R12, -0x80, R7 ;  /* 0xffffff800c077824 */ /* 0x000fe400078e0207 */
[----:B----4-:R-:W-:-:S05]  /*f810*/  IMAD R0, R41, 0x10, R42 ;  /* 0x0000001029007824 */ /* 0x010fca00078e022a */
        /* <DEDUP_REMOVED lines=9> */
[C---:B------:R-:W-:Y:S01]  /*f8b0*/  @!P6 IADD3 R3, P0, R9.reuse, R8, RZ ;  /* 0x000000080903e210 */ /* 0x040fe20007f1e0ff */
[-C--:B------:R-:W-:Y:S02]  /*f8c0*/  @!P5 IMAD R2, R2, R4.reuse, RZ ;  /* 0x000000040202d224 */ /* 0x080fe400078e02ff */
[----:B------:R-:W-:Y:S01]  /*f8d0*/  @!P3 IMAD R7, R6, R4, RZ ;  /* 0x000000040607b224 */ /* 0x000fe200078e02ff */
[-C--:B------:R-:W-:Y:S02]  /*f8e0*/  @!P4 IADD3 R11, P1, R0, R8.reuse, RZ ;  /* 0x00000008000bc210 */ /* 0x080fe40007f3e0ff */
[-C--:B------:R-:W-:Y:S02]  /*f8f0*/  @!P5 IADD3 R4, P2, R2, R8.reuse, RZ ;  /* 0x000000080204d210 */ /* 0x080fe40007f5e0ff */
[----:B------:R-:W-:Y:S02]  /*f900*/  @!P6 LEA.HI.X.SX32 R9, R9, R5, 0x1, P0 ;  /* 0x000000050909e211 */ /* 0x000fe400000f0eff */
[----:B------:R-:W-:-:S02]  /*f910*/  @!P3 IADD3 R10, P0, R7, R8, RZ ;  /* 0x00000008070ab210 */ /* 0x000fc40007f1e0ff */
[-C--:B------:R-:W-:Y:S02]  /*f920*/  @!P4 LEA.HI.X.SX32 R12, R0, R5.reuse, 0x1, P1 ;  /* 0x00000005000cc211 */ /* 0x080fe400008f0eff */
[-C--:B------:R-:W-:Y:S02]  /*f930*/  @!P5 LEA.HI.X.SX32 R2, R2, R5.reuse, 0x1, P2 ;  /* 0x000000050202d211 */ /* 0x080fe400010f0eff */
[C---:B------:R-:W-:Y:S02]  /*f940*/  @!P5 LEA R6, P1, R4.reuse, c[0x0][0x200], 0x2 ;  /* 0x000080000406da11 */ /* 0x040fe400078210ff */
        /* <DEDUP_REMOVED lines=12> */
.L_x_220:
[----:B------:R-:W-:Y:S05]  /*fa10*/  BSYNC B0 ;  /* 0x0000000000007941 */ /* 0x000fea0003800000 */
.L_x_219:
[----:B-1----:R-:W4:Y:S01]  /*fa20*/  LDL.LU.64 R8, [R1+0x38] ;  /* 0x0000380001087983 */ /* 0x002f220000300a00 */
[----:B------:R-:W-:Y:S01]  /*fa30*/  SHF.R.S32.HI R0, RZ, 0x1f, R17 ;  /* 0x0000001fff007819 */ /* 0x000fe20000011411 */
[----:B------:R-:W-:-:S02]  /*fa40*/  ULDC.64 UR4, c[0x0][0x1e8] ;  /* 0x00007a0000047ab9 */ /* 0x000fc40000000a00 */
[----:B---3--:R-:W3:Y:S01]  /*fa50*/  LDL.LU.64 R6, [R1+0x40] ;  /* 0x0000400001067983 */ /* 0x008ee20000300a00 */
[----:B------:R-:W-:Y:S01]  /*fa60*/  SHF.R.S32.HI R4, RZ, 0x1f, R18 ;  /* 0x0000001fff047819 */ /* 0x000fe20000011412 */
[----:B------:R-:W-:Y:S01]  /*fa70*/  IMAD R0, R0, c[0x0][0x1e0], RZ ;  /* 0x0000780000007a24 */ /* 0x000fe200078e02ff */
[----:B------:R-:W-:Y:S02]  /*fa80*/  USHF.L.U32 UR7, UR4, 0x6, URZ ;  /* 0x0000000604077899 */ /* 0x000fe4000800063f */
[----:B------:R-:W-:Y:S01]  /*fa90*/  UMOV UR6, 0x6 ;  /* 0x0000000600067882 */ /* 0x000fe20000000000 */
[----:B------:R-:W-:Y:S01]  /*faa0*/  IMAD R0, R17, c[0x0][0x1e4], R0 ;  /* 0x0000790011007a24 */ /* 0x000fe200078e0200 */
[----:B------:R-:W-:Y:S01]  /*fab0*/  USHF.L.U64.HI UR5, UR4, UR6, UR5 ;  /* 0x0000000604057299 */ /* 0x000fe20008010205 */
[----:B------:R-:W-:-:S04]  /*fac0*/  IMAD R4, R4, c[0x0][0x1f0], RZ ;  /* 0x00007c0004047a24 */ /* 0x000fc800078e02ff */
[----:B------:R-:W-:Y:S01]  /*fad0*/  IMAD R4, R18, c[0x0][0x1f4], R4 ;  /* 0x00007d0012047a24 */ /* 0x000fe200078e0204 */
[--C-:B----4-:R-:W-:Y:S01]  /*fae0*/  SHF.R.S32.HI R3, RZ, 0x1f, R8.reuse ;  /* 0x0000001fff037819 */ /* 0x110fe20000011408 */
[----:B------:R-:W-:-:S04]  /*faf0*/  IMAD.MOV.U32 R2, RZ, RZ, R8 ;  /* 0x000000ffff027224 */ /* 0x000fc800078e0008 */
[----:B------:R-:W-:-:S04]  /*fb00*/  IMAD.WIDE.U32 R2, R17, c[0x0][0x1e0], R2 ;  /* 0x0000780011027a25 */ /* 0x000fc800078e0002 */
[----:B------:R-:W-:Y:S02]  /*fb10*/  IMAD.IADD R3, R3, 0x1, R0 ;  /* 0x0000000103037824 */ /* 0x000fe400078e0200 */
[----:B---3--:R-:W-:Y:S02]  /*fb20*/  IMAD R0, R7, c[0x0][0x1e8], RZ ;  /* 0x00007a0007007a24 */ /* 0x008fe400078e02ff */
        /* <DEDUP_REMOVED lines=8> */
[----:B--2---:R-:W-:Y:S01]  /*fbb0*/  STG.E.128 [R6.64], R36 ;  /* 0x0000002406007986 */ /* 0x004fe2000c101d14 */
[----:B------:R-:W-:Y:S02]  /*fbc0*/  IADD3.X R5, R7, UR5, RZ, P0, !PT ;  /* 0x0000000507057c10 */ /* 0x000fe400087fe4ff */
[----:B------:R-:W-:-:S03]  /*fbd0*/  IADD3 R2, P0, R4, UR7, RZ ;  /* 0x0000000704027c10 */ /* 0x000fc6000ff1e0ff */
[----:B------:R-:W-:Y:S01]  /*fbe0*/  STG.E.128 [R4.64], R32 ;  /* 0x0000002004007986 */ /* 0x000fe2000c101d14 */
[----:B------:R-:W-:Y:S02]  /*fbf0*/  IADD3.X R3, R5, UR5, RZ, P0, !PT ;  /* 0x0000000505037c10 */ /* 0x000fe400087fe4ff */
[----:B------:R-:W-:-:S03]  /*fc00*/  IADD3 R8, P0, R2, UR7, RZ ;  /* 0x0000000702087c10 */ /* 0x000fc6000ff1e0ff */
[----:B------:R-:W-:Y:S01]  /*fc10*/  STG.E.128 [R2.64], R28 ;  /* 0x0000001c02007986 */ /* 0x000fe2000c101d14 */
[----:B------:R-:W-:-:S05]  /*fc20*/  IADD3.X R9, R3, UR5, RZ, P0, !PT ;  /* 0x0000000503097c10 */ /* 0x000fca00087fe4ff */
[----:B------:R-:W-:Y:S01]  /*fc30*/  STG.E.128 [R8.64], R24 ;  /* 0x0000001808007986 */ /* 0x000fe2000c101d14 */
[----:B------:R-:W-:Y:S05]  /*fc40*/  EXIT ;  /* 0x000000000000794d */ /* 0x000fea0003800000 */
.L_x_213:
[----:B------:R-:W1:Y:S01]  /*fc50*/  LDC.U8 R10, c[0x0][0x329] ;  /* 0x0000ca40ff0a7b82 */ /* 0x000e620000000000 */
[----:B------:R-:W-:Y:S01]  /*fc60*/  LEA.HI R6, R7, R74, RZ, 0x2 ;  /* 0x0000004a07067211 */ /* 0x000fe200078f10ff */
[----:B------:R-:W-:Y:S01]  /*fc70*/  UMOV UR6, 0x6 ;  /* 0x0000000600067882 */ /* 0x000fe20000000000 */
[----:B------:R-:W-:Y:S01]  /*fc80*/  SHF.R.S32.HI R0, RZ, 0x1f, R26 ;  /* 0x0000001fff007819 */ /* 0x000fe2000001141a */
[----:B------:R-:W-:Y:S01]  /*fc90*/  ULDC.64 UR4, c[0x0][0x1e8] ;  /* 0x00007a0000047ab9 */ /* 0x000fe20000000a00 */
[----:B------:R-:W-:Y:S01]  /*fca0*/  LOP3.LUT R2, R6, 0x1ffffffc, RZ, 0xc0, !PT ;  /* 0x1ffffffc06027812 */ /* 0x000fe200078ec0ff */
[----:B------:R-:W-:Y:S01]  /*fcb0*/  USHF.L.U64.HI UR5, UR4, UR6, UR5 ;  /* 0x0000000604057299 */ /* 0x000fe20008010205 */
[----:B------:R-:W-:Y:S01]  /*fcc0*/  SHF.R.S32.HI R6, RZ, 0x2, R6 ;  /* 0x00000002ff067819 */ /* 0x000fe20000011406 */
[----:B------:R-:W2:Y:S01]  /*fcd0*/  LDC.U8 R9, c[0x0][0x328] ;  /* 0x0000ca00ff097b82 */ /* 0x000ea20000000000 */
[----:B------:R-:W-:Y:S01]  /*fce0*/  IMAD R0, R0, c[0x0][0x1e0], RZ ;  /* 0x0000780000007a24 */ /* 0x000fe200078e02ff */
[----:B------:R-:W-:Y:S01]  /*fcf0*/  SHF.R.S32.HI R8, RZ, 0x1f, R27 ;  /* 0x0000001fff087819 */ /* 0x000fe2000001141b */
[----:B------:R-:W-:Y:S01]  /*fd00*/  IMAD.IADD R2, R74, 0x1, -R2 ;  /* 0x000000014a027824 */ /* 0x000fe200078e0a02 */
[----:B------:R-:W-:Y:S01]  /*fd10*/  SHF.R.S32.HI R7, RZ, 0x1f, R6 ;  /* 0x0000001fff077819 */ /* 0x000fe20000011406 */
[----:B------:R-:W-:Y:S01]  /*fd20*/  IMAD R0, R26, c[0x0][0x1e4], R0 ;  /* 0x000079001a007a24 */ /* 0x000fe200078e0200 */
[----:B------:R-:W-:Y:S01]  /*fd30*/  LOP3.LUT P6, RZ, R74, 0x3, RZ, 0xc0, !PT ;  /* 0x000000034aff7812 */ /* 0x000fe200078cc0ff */
[----:B------:R-:W-:Y:S01]  /*fd40*/  IMAD.SHL.U32 R2, R2, 0x8, RZ ;  /* 0x0000000802027824 */ /* 0x000fe200078e00ff */
[----:B------:R-:W-:Y:S01]  /*fd50*/  IADD3 R16, -R75, c[0x0][0x214], RZ ;  /* 0x000085004b107a10 */ /* 0x000fe20007ffe1ff */
[----:B------:R-:W-:Y:S01]  /*fd60*/  IMAD R8, R8, c[0x0][0x1f0], RZ ;  /* 0x00007c0008087a24 */ /* 0x000fe200078e02ff */
[----:B------:R-:W-:Y:S01]  /*fd70*/  USHF.L.U32 UR4, UR4, 0x6, URZ ;  /* 0x0000000604047899 */ /* 0x000fe2000800063f */
[----:B------:R-:W-:Y:S01]  /*fd80*/  IMAD.WIDE R4, R204, 0x80, R6 ;  /* 0x00000080cc047825 */ /* 0x000fe200078e0206 */
[----:B------:R-:W-:-:S02]  /*fd90*/  SHF.R.S32.HI R3, RZ, 0x1f, R2 ;  /* 0x0000001fff037819 */ /* 0x000fc40000011402 */
[----:B------:R-:W-:Y:S01]  /*fda0*/  ISETP.GE.OR P5, PT, R6, R16, P6 ;  /* 0x000000100600720c */ /* 0x000fe200037a6670 */
[----:B------:R-:W-:Y:S01]  /*fdb0*/  IMAD R8, R27, c[0x0][0x1f4], R8 ;  /* 0x00007d001b087a24 */ /* 0x000fe200078e0208 */
[----:B-1----:R-:W-:Y:S01]  /*fdc0*/  ISETP.NE.AND P0, PT, R10, RZ, PT ;  /* 0x000000ff0a00720c */ /* 0x002fe20003f05270 */
[----:B------:R-:W-:-:S04]  /*fdd0*/  IMAD.WIDE.U32 R2, R26, c[0x0][0x1e0], R2 ;  /* 0x000078001a027a25 */ /* 0x000fc800078e0002 */
[----:B------:R-:W-:Y:S02]  /*fde0*/  IMAD.IADD R3, R0, 0x1, R3 ;  /* 0x0000000100037824 */ /* 0x000fe400078e0203 */
[----:B------:R-:W-:Y:S02]  /*fdf0*/  IMAD R13, R26, c[0x0][0x214], RZ ;  /* 0x000085001a0d7a24 */ /* 0x000fe400078e02ff */
[----:B------:R-:W-:-:S04]  /*fe00*/  IMAD.WIDE.U32 R2, R27, c[0x0][0x1f0], R2 ;  /* 0x00007c001b027a25 */ /* 0x000fc800078e0002 */
[----:B------:R-:W-:Y:S01]  /*fe10*/  @P0 IMAD.MOV.U32 R0, RZ, RZ, c[0x0][0x210] ;  /* 0x00008400ff000624 */ /* 0x000fe200078e00ff */
[----:B--2---:R-:W-:Y:S01]  /*fe20*/  @!P0 ISETP.NE.AND P1, PT, R9, RZ, PT ;  /* 0x000000ff0900820c */ /* 0x004fe20003f25270 */
        /* <DEDUP_REMOVED lines=9> */
[C---:B------:R-:W-:Y:S01]  /*fec0*/  IMAD R8, R4.reuse, c[0x0][0x1ec], R8 ;  /* 0x00007b0004087a24 */ /* 0x040fe200078e0208 */
[----:B------:R-:W-:Y:S01]  /*fed0*/  SHF.R.S32.HI R10, RZ, 0x1f, R13 ;  /* 0x0000001fff0a7819 */ /* 0x000fe2000001140d */
        /* <DEDUP_REMOVED lines=62> */
.L_x_221:
        /* <DEDUP_REMOVED lines=12> */
.L_x_613:


//--------------------- .text._ZN5flash16flash_fwd_kernelI23Flash_fwd_kernel_traitsILi32ELi128ELi128ELi4ELb0ELb0EN7cutlass6half_tE19Flash_kernel_traitsILi32ELi128ELi128ELi4ES3_EELb0ELb1ELb0ELb0ELb1ELb1ELb1ELb0EEEvNS_16Flash_fwd_paramsE --------------------------
	.section	.text._ZN5flash16flash_fwd_kernelI23Flash_fwd_kernel_traitsILi32ELi128ELi128ELi4ELb0ELb0EN7cutlass6half_tE19Flash_kernel_traitsILi32ELi128ELi128ELi4ES3_EELb0ELb1ELb0ELb0ELb1ELb1ELb1ELb0EEEvNS_16Flash_fwd_paramsE,"ax",@progbits
	.sectioninfo	@"SHI_REGISTERS=255"
	.align	128
        .global         _ZN5flash16flash_fwd_kernelI23Flash_fwd_kernel_traitsILi32ELi128ELi128ELi4ELb0ELb0EN7cutlass6half_tE19Flash_kernel_traitsILi32ELi128ELi128ELi4ES3_EELb0ELb1ELb0ELb0ELb1ELb1ELb1ELb0EEEvNS_16Flash_fwd_paramsE
        .type           _ZN5flash16flash_fwd_kernelI23Flash_fwd_kernel_traitsILi32ELi128ELi128ELi4ELb0ELb0EN7cutlass6half_tE19Flash_kernel_traitsILi32ELi128ELi128ELi4ES3_EELb0ELb1ELb0ELb0ELb1ELb1ELb1ELb0EEEvNS_16Flash_fwd_paramsE,@function
        .size           _ZN5flash16flash_fwd_kernelI23Flash_fwd_kernel_traitsILi32ELi128ELi128ELi4ELb0ELb0EN7cutlass6half_tE19Flash_kernel_traitsILi32ELi128ELi128ELi4ES3_EELb0ELb1ELb0ELb0ELb1ELb1ELb1ELb0EEEvNS_16Flash_fwd_paramsE,(.L_x_614 - _ZN5flash16flash_fwd_kernelI23Flash_fwd_kernel_traitsILi32ELi128ELi128ELi4ELb0ELb0EN7cutlass6half_tE19Flash_kernel_traitsILi32ELi128ELi128ELi4ES3_EELb0ELb1ELb0ELb0ELb1ELb1ELb1ELb0EEEvNS_16Flash_fwd_paramsE)
        .other          _ZN5flash16flash_fwd_kernelI23Flash_fwd_kernel_traitsILi32ELi128ELi128ELi4ELb0ELb0EN7cutlass6half_tE19Flash_kernel_traitsILi32ELi128ELi128ELi4ES3_EELb0ELb1ELb0ELb0ELb1ELb1ELb1ELb0EEEvNS_16Flash_fwd_paramsE,@"STO_CUDA_ENTRY STV_DEFAULT"
_ZN5flash16flash_fwd_kernelI23Flash_fwd_kernel_traitsILi32ELi128ELi128ELi4ELb0ELb0EN7cutlass6half_tE19Flash_kernel_traitsILi32ELi128ELi128ELi4ES3_EELb0ELb1ELb0ELb0ELb1ELb1ELb1ELb0EEEvNS_16Flash_fwd_paramsE:
.text._ZN5flash16flash_fwd_kernelI23Flash_fwd_kernel_traitsILi32ELi128ELi128ELi4ELb0ELb0EN7cutlass6half_tE19Flash_kernel_traitsILi32ELi128ELi128ELi4ES3_EELb0ELb1ELb0ELb0ELb1ELb1ELb1ELb0EEEvNS_16Flash_fwd_paramsE:
        /* <DEDUP_REMOVED lines=53> */
[C---:B------:R-:W-:Y:S01]  /*0350*/  LEA.HI R0, R5.reuse, R2, RZ, 0x1 ;  /* 0x0000000205007211 */ /* 0x040fe200078f08ff */
        /* <DEDUP_REMOVED lines=35> */
[----:B------:R-:W-:Y:S01]  /*0590*/  STL.64 [R1+0x30], R30 ;  /* 0x0000301e01007387 */ /* 0x000fe20000100a00 */
        /* <DEDUP_REMOVED lines=13> */
[----:B------:R-:W-:Y:S01]  /*0670*/  IMAD.IADD R136, R0, 0x1, -R7 ;  /* 0x0000000100887824 */ /* 0x000fe200078e0a07 */
[----:B------:R-:W-:Y:S01]  /*0680*/  SHF.R.S32.HI R15, RZ, 0x1, R15 ;  /* 0x00000001ff0f7819 */ /* 0x000fe2000001140f */
        /* <DEDUP_REMOVED lines=10> */
[----:B------:R-:W-:Y:S02]  /*0730*/  IMAD R5, R57, 0x8, R17 ;  /* 0x0000000839057824 */ /* 0x000fe400078e0211 */
        /* <DEDUP_REMOVED lines=55> */
[----:B------:R-:W-:Y:S01]  /*0ab0*/  IMAD R8, R9, c[0x0][0x1b0], RZ ;  /* 0x00006c0009087a24 */ /* 0x000fe200078e02ff */
[----:B------:R2:W-:Y:S01]  /*0ac0*/  STL.64 [R1+0x20], R22 ;  /* 0x0000201601007387 */ /* 0x0005e20000100a00 */
[----:B------:R-:W-:-:S02]  /*0ad0*/  IMAD R10, R59, UR7, RZ ;  /* 0x000000073b0a7c24 */ /* 0x000fc4000f8e02ff */
[----:B------:R-:W-:Y:S02]  /*0ae0*/  IMAD R8, R0, c[0x0][0x1b4], R8 ;  /* 0x00006d0000087a24 */ /* 0x000fe400078e0208 */
[----:B------:R-:W-:Y:S02]  /*0af0*/  IMAD.MOV.U32 R204, RZ, RZ, R22 ;  /* 0x000000ffffcc7224 */ /* 0x000fe400078e0016 */
[----:B------:R-:W-:Y:S02]  /*0b00*/  IMAD.IADD R205, R23, 0x1, R8 ;  /* 0x0000000117cd7824 */ /* 0x000fe400078e0208 */
[C---:B------:R-:W-:Y:S02]  /*0b10*/  IMAD R8, R12.reuse, UR8, R10 ;  /* 0x000000080c087c24 */ /* 0x040fe4000f8e020a */
[----:B------:R-:W-:Y:S01]  /*0b20*/  IMAD R9, R9, c[0x0][0x1b8], RZ ;  /* 0x00006e0009097a24 */ /* 0x000fe200078e02ff */
[----:B------:R-:W-:Y:S01]  /*0b30*/  STL.64 [R1+0x10], R204 ;  /* 0x000010cc01007387 */ /* 0x000fe20000100a00 */
[----:B------:R-:W-:-:S02]  /*0b40*/  IMAD R13, R12, c[0x0][0x1a0], RZ ;  /* 0x000068000c0d7a24 */ /* 0x000fc400078e02ff */
[----:B------:R-:W-:Y:S02]  /*0b50*/  IMAD R12, R0, c[0x0][0x1bc], R9 ;  /* 0x00006f00000c7a24 */ /* 0x000fe400078e0209 */
[----:B------:R-:W-:-:S04]  /*0b60*/  IMAD.WIDE.U32 R10, R59, c[0x0][0x1a0], RZ ;  /* 0x000068003b0a7a25 */ /* 0x000fc800078e00ff */
[----:B------:R-:W-:Y:S01]  /*0b70*/  IMAD R13, R59, c[0x0][0x1a4], R13 ;  /* 0x000069003b0d7a24 */ /* 0x000fe200078e020d */
[----:B-1----:R-:W-:-:S04]  /*0b80*/  IADD3 R2, P0, R2, UR13, RZ ;  /* 0x0000000d02027c10 */ /* 0x002fc8000ff1e0ff */
        /* <DEDUP_REMOVED lines=32> */
[----:B--2---:R-:W-:Y:S02]  /*0d90*/  IMAD R8, R19, 0x8, R20 ;  /* 0x0000000813087824 */ /* 0x004fe400078e0214 */
        /* <DEDUP_REMOVED lines=18> */
[----:B------:R-:W-:Y:S01]  /*0ec0*/  IADD3 R6, P1, R4, UR12, RZ ;  /* 0x0000000c04067c10 */ /* 0x000fe2000ff3e0ff */
[----:B------:R-:W-:Y:S01]  /*0ed0*/  IMAD R136, R136, 0x20, R58 ;  /* 0x0000002088887824 */ /* 0x000fe200078e023a */
        /* <DEDUP_REMOVED lines=21> */
[----:B------:R-:W3:Y:S02]  /*1030*/  LDSM.16.M88.4 R16, [R187+0x1000] ;  /* 0x00100000bb10783b */ /* 0x000ee40000000200 */
[----:B------:R-:W-:Y:S01]  /*1040*/  @P0 IADD3 R189, R186, -0x20, RZ ;  /* 0xffffffe0babd0810 */ /* 0x000fe20007ffe0ff */
[----:B------:R-:W-:Y:S01]  /*1050*/  IMAD.IADD R188, R187, 0x1, R0 ;  /* 0x00000001bbbc7824 */ /* 0x000fe200078e0200 */
[----:B------:R-:W4:Y:S04]  /*1060*/  LDSM.16.M88.4 R44, [R3+0x2400] ;  /* 0x00240000032c783b */ /* 0x000f280000000200 */
[----:B--2---:R-:W-:Y:S04]  /*1070*/  LDSM.16.M88.4 R4, [R188] ;  /* 0x00000000bc04783b */ /* 0x004fe80000000200 */
[----:B------:R-:W-:Y:S04]  /*1080*/  LDSM.16.M88.4 R48, [R189] ;  /* 0x00000000bd30783b */ /* 0x000fe80000000200 */
[----:B------:R-:W-:Y:S04]  /*1090*/  LDSM.16.M88.4 R12, [R188+0x1000] ;  /* 0x00100000bc0c783b */ /* 0x000fe80000000200 */
[----:B-1----:R-:W1:Y:S04]  /*10a0*/  LDSM.16.M88.4 R8, [R187] ;  /* 0x00000000bb08783b */ /* 0x002e680000000200 */
[----:B------:R-:W2:Y:S04]  /*10b0*/  LDSM.16.M88.4 R64, [R189+0x400] ;  /* 0x00040000bd40783b */ /* 0x000ea80000000200 */
[----:B------:R-:W5:Y:S04]  /*10c0*/  LDSM.16.M88.4 R52, [R3+0x2800] ;  /* 0x002800000334783b */ /* 0x000f680000000200 */
[----:B------:R-:W2:Y:S04]  /*10d0*/  LDSM.16.M88.4 R60, [R189+0x800] ;  /* 0x00080000bd3c783b */ /* 0x000ea80000000200 */
[----:B------:R-:W2:Y:S01]  /*10e0*/  LDSM.16.M88.4 R108, [R3+0x2c00] ;  /* 0x002c0000036c783b */ /* 0x000ea20000000200 */
[C---:B---3--:R-:W-:Y:S03]  /*10f0*/  HMMA.16816.F32 R24, R16.reuse, R40, RZ ;  /* 0x000000281018723c */ /* 0x048fe600000018ff */
[----:B------:R-:W3:Y:S04]  /*1100*/  LDSM.16.M88.4 R100, [R189+0xc00] ;  /* 0x000c0000bd64783b */ /* 0x000ee80000000200 */
[----:B------:R-:W2:Y:S01]  /*1110*/  LDSM.16.M88.4 R116, [R3+0x3000] ;  /* 0x003000000374783b */ /* 0x000ea20000000200 */
[----:B----4-:R-:W-:Y:S03]  /*1120*/  HMMA.16816.F32 R28, R16, R44, RZ ;  /* 0x0000002c101c723c */ /* 0x010fe600000018ff */
[----:B------:R-:W4:Y:S04]  /*1130*/  LDSM.16.M88.4 R112, [R189+0x1000] ;  /* 0x00100000bd70783b */ /* 0x000f280000000200 */
[----:B------:R-:W3:Y:S04]  /*1140*/  LDSM.16.M88.4 R96, [R3+0x3400] ;  /* 0x003400000360783b */ /* 0x000ee80000000200 */
[----:B------:R-:W3:Y:S01]  /*1150*/  LDSM.16.M88.4 R88, [R189+0x1400] ;  /* 0x00140000bd58783b */ /* 0x000ee20000000200 */
[----:B-1----:R-:W-:Y:S03]  /*1160*/  HMMA.16816.F32 R20, R8, R40, RZ ;  /* 0x000000280814723c */ /* 0x002fe600000018ff */
[----:B------:R-:W1:Y:S04]  /*1170*/  LDSM.16.M88.4 R92, [R3+0x3800] ;  /* 0x00380000035c783b */ /* 0x000e680000000200 */
[----:B------:R-:W1:Y:S01]  /*1180*/  LDSM.16.M88.4 R104, [R189+0x1800] ;  /* 0x00180000bd68783b */ /* 0x000e620000000200 */
[----:B------:R-:W-:Y:S03]  /*1190*/  HMMA.16816.F32 R32, R12, R48, R24 ;  /* 0x000000300c20723c */ /* 0x000fe60000001818 */
[----:B------:R2:W1:Y:S04]  /*11a0*/  LDSM.16.M88.4 R84, [R3+0x3c00] ;  /* 0x003c00000354783b */ /* 0x0004680000000200 */
[----:B------:R-:W1:Y:S01]  /*11b0*/  LDSM.16.M88.4 R80, [R189+0x1c00] ;  /* 0x001c0000bd50783b */ /* 0x000e620000000200 */
[----:B------:R-:W-:Y:S03]  /*11c0*/  HMMA.16816.F32 R24, R8, R44, RZ ;  /* 0x0000002c0818723c */ /* 0x000fe600000018ff */
[----:B------:R-:W0:Y:S05]  /*11d0*/  LDGDEPBAR ;  /* 0x00000000000079af */ /* 0x000e2a0000000000 */
[----:B------:R-:W-:Y:S08]  /*11e0*/  HMMA.16816.F32 R20, R4, R48, R20 ;  /* 0x000000300414723c */ /* 0x000ff00000001814 */
[----:B--2---:R-:W-:Y:S01]  /*11f0*/  HMMA.16816.F32 R36, R12, R64, R28 ;  /* 0x000000400c24723c */ /* 0x004fe2000000181c */
[----:B------:R-:W-:-:S05]  /*1200*/  LOP3.LUT R3, R121, 0xffffffe0, RZ, 0xc0, !PT ;  /* 0xffffffe079037812 */ /* 0x000fca00078ec0ff */
[----:B------:R-:W-:Y:S02]  /*1210*/  IMAD.IADD R3, R120, 0x1, -R3 ;  /* 0x0000000178037824 */ /* 0x000fe400078e0a03 */
[----:B-----5:R-:W-:Y:S01]  /*1220*/  HMMA.16816.F32 R28, R16, R52, RZ ;  /* 0x00000034101c723c */ /* 0x020fe200000018ff */
[----:B------:R-:W-:-:S07]  /*1230*/  DEPBAR.LE SB0, 0x0 ;  /* 0x000080000000791a */ /* 0x000fce0000000000 */
[----:B------:R-:W-:-:S04]  /*1240*/  FMUL.FTZ R2, R20, c[0x0][0x2ec] ;  /* 0x0000bb0014027a20 */ /* 0x000fc80000410000 */
[----:B------:R2:W-:Y:S11]  /*1250*/  MUFU.TANH R148, R2 ;  /* 0x0000000200947308 */ /* 0x0005f60000002400 */
[----:B------:R-:W-:Y:S01]  /*1260*/  @!UPT UIADD3 URZ, URZ, URZ, URZ ;  /* 0x0000003f3f3ff290 */ /* 0x000fe2000fffe03f */
[----:B------:R-:W-:Y:S01]  /*1270*/  HMMA.16816.F32 R28, R12, R60, R28 ;  /* 0x0000003c0c1c723c */ /* 0x000fe2000000181c */
[----:B--2---:R-:W-:-:S04]  /*1280*/  FMUL.FTZ R2, R21, c[0x0][0x2ec] ;  /* 0x0000bb0015027a20 */ /* 0x004fc80000410000 */
[----:B------:R2:W5:Y:S02]  /*1290*/  MUFU.TANH R147, R2 ;  /* 0x0000000200937308 */ /* 0x0005640000002400 */
[----:B--2---:R-:W-:-:S06]  /*12a0*/  FMUL.FTZ R2, R22, c[0x0][0x2ec] ;  /* 0x0000bb0016027a20 */ /* 0x004fcc0000410000 */
[----:B------:R2:W-:Y:S02]  /*12b0*/  MUFU.TANH R160, R2 ;  /* 0x0000000200a07308 */ /* 0x0005e40000002400 */
[----:B--2---:R-:W-:Y:S02]  /*12c0*/  FMUL.FTZ R2, R23, c[0x0][0x2ec] ;  /* 0x0000bb0017027a20 */ /* 0x004fe40000410000 */
[----:B------:R-:W-:Y:S04]  /*12d0*/  HMMA.16816.F32 R20, R4, R64, R24 ;  /* 0x000000400414723c */ /* 0x000fe80000001818 */
[----:B------:R2:W-:Y:S04]  /*12e0*/  MUFU.TANH R159, R2 ;  /* 0x00000002009f7308 */ /* 0x0005e80000002400 */
[----:B------:R-:W-:Y:S01]  /*12f0*/  HMMA.16816.F32 R24, R8, R52, RZ ;  /* 0x000000340818723c */ /* 0x000fe200000018ff */
[----:B--2---:R-:W-:-:S04]  /*1300*/  FMUL.FTZ R2, R32, c[0x0][0x2ec] ;  /* 0x0000bb0020027a20 */ /* 0x004fc80000410000 */
[----:B------:R2:W-:Y:S02]  /*1310*/  MUFU.TANH R194, R2 ;  /* 0x0000000200c27308 */ /* 0x0005e40000002400 */
[----:B--2---:R-:W-:-:S06]  /*1320*/  FMUL.FTZ R2, R33, c[0x0][0x2ec] ;  /* 0x0000bb0021027a20 */ /* 0x004fcc0000410000 */
        /* <DEDUP_REMOVED lines=21> */
[----:B--2---:R-:W-:Y:S02]  /*1480*/  FMUL.FTZ R2, R39, c[0x0][0x2ec] ;  /* 0x0000bb0027027a20 */ /* 0x004fe40000410000 */
[----:B------:R-:W-:Y:S04]  /*1490*/  HMMA.16816.F32 R36, R16, R108, RZ ;  /* 0x0000006c1024723c */ /* 0x000fe800000018ff */
[----:B------:R2:W-:Y:S02]  /*14a0*/  MUFU.TANH R190, R2 ;  /* 0x0000000200be7308 */ /* 0x0005e40000002400 */
[----:B--2---:R-:W-:-:S06]  /*14b0*/  FMUL.FTZ R2, R20, c[0x0][0x2ec] ;  /* 0x0000bb0014027a20 */ /* 0x004fcc0000410000 */
[----:B------:R2:W1:Y:S11]  /*14c0*/  MUFU.TANH R128, R2 ;  /* 0x0000000200807308 */ /* 0x0004760000002400 */
[----:B------:R-:W-:Y:S01]  /*14d0*/  @!UPT UIADD3 URZ, URZ, URZ, URZ ;  /* 0x0000003f3f3ff290 */ /* 0x000fe2000fffe03f */
[----:B---3--:R-:W-:Y:S01]  /*14e0*/  HMMA.16816.F32 R36, R12, R100, R36 ;  /* 0x000000640c24723c */ /* 0x008fe20000001824 */
[----:B--2---:R-:W-:-:S04]  /*14f0*/  FMUL.FTZ R2, R21, c[0x0][0x2ec] ;  /* 0x0000bb0015027a20 */ /* 0x004fc80000410000 */
        /* <DEDUP_REMOVED lines=17> */
[----:B------:R2:W-:Y:S11]  /*1610*/  MUFU.TANH R126, R2 ;  /* 0x00000002007e7308 */ /* 0x0005f60000002400 */
[----:B------:R-:W-:Y:S01]  /*1620*/  @!UPT UIADD3 URZ, URZ, URZ, URZ ;  /* 0x0000003f3f3ff290 */ /* 0x000fe2000fffe03f */
[----:B----4-:R-:W-:Y:S08]  /*1630*/  HMMA.16816.F32 R32, R12, R112, R28 ;  /* 0x000000700c20723c */ /* 0x010ff0000000181c */
[----:B------:R-:W-:Y:S01]  /*1640*/  HMMA.16816.F32 R28, R16, R96, RZ ;  /* 0x00000060101c723c */ /* 0x000fe200000018ff */
        /* <DEDUP_REMOVED lines=9> */
[----:B------:R2:W-:Y:S11]  /*16e0*/  MUFU.TANH R171, R2 ;  /* 0x0000000200ab7308 */ /* 0x0005f60000002400 */
[----:B------:R-:W-:Y:S08]  /*16f0*/  @!UPT UIADD3 URZ, URZ, URZ, URZ ;  /* 0x0000003f3f3ff290 */ /* 0x000ff0000fffe03f */
[----:B------:R-:W-:Y:S01]  /*1700*/  HMMA.16816.F32 R24, R4, R88, R24 ;  /* 0x000000580418723c */ /* 0x000fe20000001818 */
[----:B--2---:R-:W-:-:S04]  /*1710*/  FMUL.FTZ R2, R37, c[0x0][0x2ec] ;  /* 0x0000bb0025027a20 */ /* 0x004fc80000410000 */
[----:B------:R2:W-:Y:S02]  /*1720*/  MUFU.TANH R175, R2 ;  /* 0x0000000200af7308 */ /* 0x0005e40000002400 */
[----:B--2---:R-:W-:-:S06]  /*1730*/  FMUL.FTZ R2, R38, c[0x0][0x2ec] ;  /* 0x0000bb0026027a20 */ /* 0x004fcc0000410000 */
[----:B------:R2:W-:Y:S02]  /*1740*/  MUFU.TANH R172, R2 ;  /* 0x0000000200ac7308 */ /* 0x0005e40000002400 */
[----:B--2---:R-:W-:Y:S02]  /*1750*/  FMUL.FTZ R2, R39, c[0x0][0x2ec] ;  /* 0x0000bb0027027a20 */ /* 0x004fe40000410000 */
[----:B------:R-:W-:Y:S04]  /*1760*/  HMMA.16816.F32 R36, R12, R88, R28 ;  /* 0x000000580c24723c */ /* 0x000fe8000000181c */
[----:B------:R2:W-:Y:S04]  /*1770*/  MUFU.TANH R168, R2 ;  /* 0x0000000200a87308 */ /* 0x0005e80000002400 */
[----:B-1----:R-:W-:Y:S01]  /*1780*/  HMMA.16816.F32 R28, R8, R92, RZ ;  /* 0x0000005c081c723c */ /* 0x002fe200000018ff */
[----:B--2---:R-:W-:-:S04]  /*1790*/  FMUL.FTZ R2, R20, c[0x0][0x2ec] ;  /* 0x0000bb0014027a20 */ /* 0x004fc80000410000 */
[----:B------:R1:W-:Y:S11]  /*17a0*/  MUFU.TANH R101, R2 ;  /* 0x0000000200657308 */ /* 0x0003f60000002400 */
[----:B------:R-:W-:Y:S08]  /*17b0*/  @!UPT UIADD3 URZ, URZ, URZ, URZ ;  /* 0x0000003f3f3ff290 */ /* 0x000ff0000fffe03f */
[----:B------:R-:W-:Y:S01]  /*17c0*/  HMMA.16816.F32 R28, R4, R104, R28 ;  /* 0x00000068041c723c */ /* 0x000fe2000000181c */
[----:B-1----:R-:W-:-:S04]  /*17d0*/  FMUL.FTZ R2, R21, c[0x0][0x2ec] ;  /* 0x0000bb0015027a20 */ /* 0x002fc80000410000 */
[----:B------:R1:W-:Y:S02]  /*17e0*/  MUFU.TANH R100, R2 ;  /* 0x0000000200647308 */ /* 0x0003e40000002400 */
[----:B-1----:R-:W-:-:S06]  /*17f0*/  FMUL.FTZ R2, R22, c[0x0][0x2ec] ;  /* 0x0000bb0016027a20 */ /* 0x002fcc0000410000 */
[----:B------:R1:W-:Y:S02]  /*1800*/  MUFU.TANH R146, R2 ;  /* 0x0000000200927308 */ /* 0x0003e40000002400 */
[----:B-1----:R-:W-:Y:S02]  /*1810*/  FMUL.FTZ R2, R23, c[0x0][0x2ec] ;  /* 0x0000bb0017027a20 */ /* 0x002fe40000410000 */
[----:B------:R-:W-:Y:S04]  /*1820*/  HMMA.16816.F32 R20, R16, R92, RZ ;  /* 0x0000005c1014723c */ /* 0x000fe800000018ff */
[----:B------:R1:W-:Y:S02]  /*1830*/  MUFU.TANH R129, R2 ;  /* 0x0000000200817308 */ /* 0x0003e40000002400 */
[----:B-1----:R-:W-:-:S06]  /*1840*/  FMUL.FTZ R2, R32, c[0x0][0x2ec] ;  /* 0x0000bb0020027a20 */ /* 0x002fcc0000410000 */
[----:B------:R1:W-:Y:S11]  /*1850*/  MUFU.TANH R164, R2 ;  /* 0x0000000200a47308 */ /* 0x0003f60000002400 */
[----:B------:R-:W-:Y:S01]  /*1860*/  @!UPT UIADD3 URZ, URZ, URZ, URZ ;  /* 0x0000003f3f3ff290 */ /* 0x000fe2000fffe03f */
        /* <DEDUP_REMOVED lines=9> */
[----:B------:R1:W-:Y:S02]  /*1900*/  MUFU.TANH R109, R2 ;  /* 0x00000002006d7308 */ /* 0x0003e40000002400 */
[----:B-1----:R-:W-:-:S06]  /*1910*/  FMUL.FTZ R2, R25, c[0x0][0x2ec] ;  /* 0x0000bb0019027a20 */ /* 0x002fcc0000410000 */
        /* <DEDUP_REMOVED lines=21> */
[----:B------:R-:W-:Y:S04]  /*1a70*/  HMMA.16816.F32 R28, R4, R80, R32 ;  /* 0x00000050041c723c */ /* 0x000fe80000001820 */
[----:B------:R1:W-:Y:S04]  /*1a80*/  MUFU.TANH R177, R2 ;  /* 0x0000000200b17308 */ /* 0x0003e80000002400 */
[-C--:B------:R-:W-:Y:S08]  /*1a90*/  HMMA.16816.F32 R32, R16, R42.reuse, RZ ;  /* 0x0000002a1020723c */ /* 0x080ff000000018ff */
[----:B------:R-:W-:Y:S01]  /*1aa0*/  HMMA.16816.F32 R40, R8, R42, RZ ;  /* 0x0000002a0828723c */ /* 0x000fe200000018ff */
[----:B-1----:R-:W-:-:S04]  /*1ab0*/  FMUL.FTZ R2, R20, c[0x0][0x2ec] ;  /* 0x0000bb0014027a20 */ /* 0x002fc80000410000 */
[----:B------:R1:W-:Y:S03]  /*1ac0*/  MUFU.TANH R165, R2 ;  /* 0x0000000200a57308 */ /* 0x0003e60000002400 */
[----:B------:R-:W-:Y:S02]  /*1ad0*/  FMUL.FTZ R28, R28, c[0x0][0x2ec] ;  /* 0x0000bb001c1c7a20 */ /* 0x000fe40000410000 */
[----:B------:R-:W-:Y:S02]  /*1ae0*/  FMUL.FTZ R29, R29, c[0x0][0x2ec] ;  /* 0x0000bb001d1d7a20 */ /* 0x000fe40000410000 */
[----:B------:R-:W-:Y:S02]  /*1af0*/  FMUL.FTZ R30, R30, c[0x0][0x2ec] ;  /* 0x0000bb001e1e7a20 */ /* 0x000fe40000410000 */
[----:B------:R-:W-:Y:S01]  /*1b00*/  FMUL.FTZ R31, R31, c[0x0][0x2ec] ;  /* 0x0000bb001f1f7a20 */ /* 0x000fe20000410000 */
[----:B------:R-:W-:Y:S01]  /*1b10*/  MUFU.TANH R123, R28 ;  /* 0x0000001c007b7308 */ /* 0x000fe20000002400 */
[----:B------:R-:W-:Y:S01]  /*1b20*/  HMMA.16816.F32 R36, R12, R50, R32 ;  /* 0x000000320c24723c */ /* 0x000fe20000001820 */
[----:B-1----:R-:W-:-:S06]  /*1b30*/  FMUL.FTZ R2, R21, c[0x0][0x2ec] ;  /* 0x0000bb0015027a20 */ /* 0x002fcc0000410000 */
[----:B------:R-:W-:Y:S01]  /*1b40*/  MUFU.TANH R122, R29 ;  /* 0x0000001d007a7308 */ /* 0x000fe20000002400 */
[----:B------:R-:W-:Y:S07]  /*1b50*/  HMMA.16816.F32 R32, R8, R46, RZ ;  /* 0x0000002e0820723c */ /* 0x000fee00000018ff */
[----:B------:R1:W-:Y:S01]  /*1b60*/  MUFU.TANH R166, R2 ;  /* 0x0000000200a67308 */ /* 0x0003e20000002400 */
[----:B------:R-:W-:Y:S07]  /*1b70*/  HMMA.16816.F32 R40, R4, R50, R40 ;  /* 0x000000320428723c */ /* 0x000fee0000001828 */
[----:B------:R-:W-:Y:S01]  /*1b80*/  MUFU.TANH R200, R30 ;  /* 0x0000001e00c87308 */ /* 0x000fe20000002400 */
[----:B------:R-:W-:-:S02]  /*1b90*/  FMUL.FTZ R36, R36, c[0x0][0x2ec] ;  /* 0x0000bb0024247a20 */ /* 0x000fc40000410000 */
[----:B------:R-:W-:Y:S02]  /*1ba0*/  FMUL.FTZ R37, R37, c[0x0][0x2ec] ;  /* 0x0000bb0025257a20 */ /* 0x000fe40000410000 */
[----:B------:R-:W-:Y:S02]  /*1bb0*/  FMUL.FTZ R38, R38, c[0x0][0x2ec] ;  /* 0x0000bb0026267a20 */ /* 0x000fe40000410000 */
[----:B-1----:R-:W-:Y:S01]  /*1bc0*/  FMUL.FTZ R2, R22, c[0x0][0x2ec] ;  /* 0x0000bb0016027a20 */ /* 0x002fe20000410000 */
[----:B------:R1:W-:Y:S08]  /*1bd0*/  MUFU.TANH R199, R31 ;  /* 0x0000001f00c77308 */ /* 0x0003f00000002400 */
[----:B------:R2:W-:Y:S01]  /*1be0*/  MUFU.TANH R169, R2 ;  /* 0x0000000200a97308 */ /* 0x0005e20000002400 */
[----:B-1----:R-:W-:Y:S07]  /*1bf0*/  HMMA.16816.F32 R28, R16, R54, RZ ;  /* 0x00000036101c723c */ /* 0x002fee00000018ff */
[----:B------:R-:W-:Y:S01]  /*1c00*/  MUFU.TANH R144, R36 ;  /* 0x0000002400907308 */ /* 0x000fe20000002400 */
[----:B--2---:R-:W-:-:S07]  /*1c10*/  FMUL.FTZ R2, R23, c[0x0][0x2ec] ;  /* 0x0000bb0017027a20 */ /* 0x004fce0000410000 */
[----:B------:R-:W-:Y:S01]  /*1c20*/  MUFU.TANH R143, R37 ;  /* 0x00000025008f7308 */ /* 0x000fe20000002400 */
[----:B------:R-:W-:Y:S07]  /*1c30*/  HMMA.16816.F32 R20, R12, R80, R24 ;  /* 0x000000500c14723c */ /* 0x000fee0000001818 */
[----:B------:R1:W-:Y:S01]  /*1c40*/  MUFU.TANH R170, R2 ;  /* 0x0000000200aa7308 */ /* 0x0003e20000002400 */
[----:B------:R-:W-:Y:S07]  /*1c50*/  HMMA.16816.F32 R24, R16, R46, RZ ;  /* 0x0000002e1018723c */ /* 0x000fee00000018ff */
[----:B------:R2:W-:Y:S01]  /*1c60*/  MUFU.TANH R140, R38 ;  /* 0x00000026008c7308 */ /* 0x0005e20000002400 */
[----:B------:R-:W-:Y:S01]  /*1c70*/  HMMA.16816.F32 R76, R12, R62, R28 ;  /* 0x0000003e0c4c723c */ /* 0x000fe2000000181c */
[----:B-1----:R-:W-:-:S07]  /*1c80*/  FMUL.FTZ R2, R39, c[0x0][0x2ec] ;  /* 0x0000bb0027027a20 */ /* 0x002fce0000410000 */
[C---:B------:R-:W-:Y:S01]  /*1c90*/  HMMA.16816.F32 R28, R8.reuse, R86, RZ ;  /* 0x00000056081c723c */ /* 0x040fe200000018ff */
[----:B------:R-:W-:Y:S02]  /*1ca0*/  FMUL.FTZ R20, R20, c[0x0][0x2ec] ;  /* 0x0000bb0014147a20 */ /* 0x000fe40000410000 */
[----:B------:R-:W-:Y:S01]  /*1cb0*/  FMUL.FTZ R21, R21, c[0x0][0x2ec] ;  /* 0x0000bb0015157a20 */ /* 0x000fe20000410000 */
[----:B------:R-:W-:Y:S01]  /*1cc0*/  MUFU.TANH R131, R2 ;  /* 0x0000000200837308 */ /* 0x000fe20000002400 */
[----:B------:R-:W-:Y:S02]  /*1cd0*/  FMUL.FTZ R22, R22, c[0x0][0x2ec] ;  /* 0x0000bb0016167a20 */ /* 0x000fe40000410000 */
[----:B------:R-:W-:Y:S01]  /*1ce0*/  FMUL.FTZ R23, R23, c[0x0][0x2ec] ;  /* 0x0000bb0017177a20 */ /* 0x000fe20000410000 */
[----:B--2---:R-:W-:Y:S04]  /*1cf0*/  HMMA.16816.F32 R36, R8, R94, RZ ;  /* 0x0000005e0824723c */ /* 0x004fe800000018ff */
[----:B------:R-:W-:Y:S08]  /*1d00*/  MUFU.TANH R173, R20 ;  /* 0x0000001400ad7308 */ /* 0x000ff00000002400 */
[----:B------:R-:W-:Y:S04]  /*1d10*/  MUFU.TANH R174, R21 ;  /* 0x0000001500ae7308 */ /* 0x000fe80000002400 */
[----:B------:R-:W-:Y:S04]  /*1d20*/  HMMA.16816.F32 R48, R4, R82, R28 ;  /* 0x000000520430723c */ /* 0x000fe8000000181c */
[----:B------:R-:W-:Y:S08]  /*1d30*/  MUFU.TANH R178, R22 ;  /* 0x0000001600b27308 */ /* 0x000ff00000002400 */
[----:B------:R1:W-:Y:S11]  /*1d40*/  MUFU.TANH R179, R23 ;  /* 0x0000001700b37308 */ /* 0x0003f60000002400 */
[----:B------:R-:W-:Y:S01]  /*1d50*/  @!UPT UIADD3 URZ, URZ, URZ, URZ ;  /* 0x0000003f3f3ff290 */ /* 0x000fe2000fffe03f */
[----:B------:R-:W-:Y:S02]  /*1d60*/  FMUL.FTZ R48, R48, c[0x0][0x2ec] ;  /* 0x0000bb0030307a20 */ /* 0x000fe40000410000 */
[----:B------:R-:W-:Y:S01]  /*1d70*/  FMUL.FTZ R51, R51, c[0x0][0x2ec] ;  /* 0x0000bb0033337a20 */ /* 0x000fe20000410000 */
[----:B-1----:R-:W-:Y:S08]  /*1d80*/  HMMA.16816.F32 R20, R12, R66, R24 ;  /* 0x000000420c14723c */ /* 0x002ff00000001818 */
[----:B------:R-:W-:Y:S08]  /*1d90*/  HMMA.16816.F32 R24, R8, R54, RZ ;  /* 0x000000360818723c */ /* 0x000ff000000018ff */
[----:B------:R-:W-:Y:S08]  /*1da0*/  HMMA.16816.F32 R52, R4, R66, R32 ;  /* 0x000000420434723c */ /* 0x000ff00000001820 */
[----:B------:R-:W-:Y:S01]  /*1db0*/  FMUL.FTZ R2, R20, c[0x0][0x2ec] ;  /* 0x0000bb0014027a20 */ /* 0x000fe20000410000 */
[----:B------:R-:W-:Y:S03]  /*1dc0*/  HMMA.16816.F32 R32, R8, R110, RZ ;  /* 0x0000006e0820723c */ /* 0x000fe600000018ff */
[----:B------:R1:W-:Y:S05]  /*1dd0*/  MUFU.TANH R139, R2 ;  /* 0x00000002008b7308 */ /* 0x0003ea0000002400 */
[----:B------:R-:W-:Y:S08]  /*1de0*/  HMMA.16816.F32 R44, R4, R62, R24 ;  /* 0x0000003e042c723c */ /* 0x000ff00000001818 */
[----:B------:R-:W-:Y:S01]  /*1df0*/  HMMA.16816.F32 R24, R8, R118, RZ ;  /* 0x000000760818723c */ /* 0x000fe200000018ff */
[----:B-1----:R-:W-:-:S04]  /*1e00*/  FMUL.FTZ R2, R21, c[0x0][0x2ec] ;  /* 0x0000bb0015027a20 */ /* 0x002fc80000410000 */
[----:B------:R1:W-:Y:S03]  /*1e10*/  MUFU.TANH R135, R2 ;  /* 0x0000000200877308 */ /* 0x0003e60000002400 */
[C---:B------:R-:W-:Y:S08]  /*1e20*/  HMMA.16816.F32 R68, R4.reuse, R102, R32 ;  /* 0x000000660444723c */ /* 0x040ff00000001820 */
[----:B------:R-:W-:Y:S01]  /*1e30*/  HMMA.16816.F32 R60, R4, R106, R36 ;  /* 0x0000006a043c723c */ /* 0x000fe20000001824 */
[----:B------:R-:W-:-:S02]  /*1e40*/  FMUL.FTZ R46, R46, c[0x0][0x2ec] ;  /* 0x0000bb002e2e7a20 */ /* 0x000fc40000410000 */
[----:B------:R-:W-:Y:S02]  /*1e50*/  FMUL.FTZ R31, R45, c[0x0][0x2ec] ;  /* 0x0000bb002d1f7a20 */ /* 0x000fe40000410000 */
[----:B-1----:R-:W-:-:S03]  /*1e60*/  FMUL.FTZ R2, R22, c[0x0][0x2ec] ;  /* 0x0000bb0016027a20 */ /* 0x002fc60000410000 */
[----:B------:R-:W-:Y:S01]  /*1e70*/  HMMA.16816.F32 R72, R4, R114, R24 ;  /* 0x000000720448723c */ /* 0x000fe20000001818 */
[----:B------:R-:W-:Y:S01]  /*1e80*/  IMAD R36, R57, 0x10, R182 ;  /* 0x0000001039247824 */ /* 0x000fe200078e02b6 */
[----:B------:R1:W-:Y:S11]  /*1e90*/  MUFU.TANH R133, R2 ;  /* 0x0000000200857308 */ /* 0x0003f60000002400 */
[----:B------:R-:W-:Y:S03]  /*1ea0*/  @!UPT UIADD3 URZ, URZ, URZ, URZ ;  /* 0x0000003f3f3ff290 */ /* 0x000fe6000fffe03f */
[----:B------:R-:W-:Y:S02]  /*1eb0*/  FMUL.FTZ R61, R61, c[0x0][0x2ec] ;  /* 0x0000bb003d3d7a20 */ /* 0x000fe40000410000 */
[----:B------:R-:W-:Y:S02]  /*1ec0*/  FMUL.FTZ R60, R60, c[0x0][0x2ec] ;  /* 0x0000bb003c3c7a20 */ /* 0x000fe40000410000 */
[----:B-1----:R-:W-:Y:S02]  /*1ed0*/  FMUL.FTZ R2, R23, c[0x0][0x2ec] ;  /* 0x0000bb0017027a20 */ /* 0x002fe40000410000 */
[----:B------:R-:W-:Y:S01]  /*1ee0*/  HMMA.16816.F32 R20, R8, R98, RZ ;  /* 0x000000620814723c */ /* 0x000fe200000018ff */
[----:B------:R-:W-:Y:S01]  /*1ef0*/  MUFU.TANH R61, R61 ;  /* 0x0000003d003d7308 */ /* 0x000fe20000002400 */
[----:B------:R-:W-:Y:S02]  /*1f00*/  FMUL.FTZ R45, R73, c[0x0][0x2ec] ;  /* 0x0000bb00492d7a20 */ /* 0x000fe40000410000 */
[----:B------:R-:W-:-:S02]  /*1f10*/  FMUL.FTZ R62, R62, c[0x0][0x2ec] ;  /* 0x0000bb003e3e7a20 */ /* 0x000fc40000410000 */
[----:B------:R-:W-:Y:S02]  /*1f20*/  FMUL.FTZ R63, R63, c[0x0][0x2ec] ;  /* 0x0000bb003f3f7a20 */ /* 0x000fe40000410000 */
[----:B------:R-:W-:Y:S01]  /*1f30*/  IMAD.SHL.U32 R9, R120, 0x2, RZ ;  /* 0x0000000278097824 */ /* 0x000fe200078e00ff */
[----:B------:R1:W-:Y:S01]  /*1f40*/  MUFU.TANH R134, R2 ;  /* 0x0000000200867308 */ /* 0x0003e20000002400 */
[----:B------:R-:W-:Y:S02]  /*1f50*/  FMUL.FTZ R8, R43, c[0x0][0x2ec] ;  /* 0x0000bb002b087a20 */ /* 0x000fe40000410000 */
[----:B------:R-:W-:Y:S01]  /*1f60*/  FMUL.FTZ R10, R52, c[0x0][0x2ec] ;  /* 0x0000bb00340a7a20 */ /* 0x000fe20000410000 */
[----:B------:R-:W-:-:S04]  /*1f70*/  LOP3.LUT R9, R9, 0x6, RZ, 0xc0, !PT ;  /* 0x0000000609097812 */ /* 0x000fc800078ec0ff */
[----:B------:R-:W-:Y:S07]  /*1f80*/  MUFU.TANH R116, R8 ;  /* 0x0000000800747308 */ /* 0x000fee0000002400 */
[----:B------:R-:W-:Y:S01]  /*1f90*/  HMMA.16816.F32 R64, R4, R90, R20 ;  /* 0x0000005a0440723c */ /* 0x000fe20000001814 */
[----:B-1----:R-:W-:Y:S01]  /*1fa0*/  FMUL.FTZ R2, R76, c[0x0][0x2ec] ;  /* 0x0000bb004c027a20 */ /* 0x002fe20000410000 */
[----:B------:R-:W-:Y:S05]  /*1fb0*/  MUFU.TANH R81, R10 ;  /* 0x0000000a00517308 */ /* 0x000fea0000002400 */
[----:B------:R-:W-:-:S02]  /*1fc0*/  FMUL.FTZ R5, R44, c[0x0][0x2ec] ;  /* 0x0000bb002c057a20 */ /* 0x000fc40000410000 */
[----:B------:R-:W-:Y:S01]  /*1fd0*/  FMUL.FTZ R4, R55, c[0x0][0x2ec] ;  /* 0x0000bb0037047a20 */ /* 0x000fe20000410000 */
[----:B------:R1:W-:Y:S01]  /*1fe0*/  MUFU.TANH R141, R2 ;  /* 0x00000002008d7308 */ /* 0x0003e20000002400 */
[----:B------:R-:W-:-:S07]  /*1ff0*/  FMUL.FTZ R44, R47, c[0x0][0x2ec] ;  /* 0x0000bb002f2c7a20 */ /* 0x000fce0000410000 */
[----:B------:R-:W-:Y:S01]  /*2000*/  MUFU.TANH R113, R4 ;  /* 0x0000000400717308 */ /* 0x000fe20000002400 */
[----:B-1----:R-:W-:-:S07]  /*2010*/  FMUL.FTZ R2, R77, c[0x0][0x2ec] ;  /* 0x0000bb004d027a20 */ /* 0x002fce0000410000 */
[----:B------:R-:W-:Y:S08]  /*2020*/  MUFU.TANH R120, R46 ;  /* 0x0000002e00787308 */ /* 0x000ff00000002400 */
[----:B------:R1:W-:Y:S08]  /*2030*/  MUFU.TANH R142, R2 ;  /* 0x00000002008e7308 */ /* 0x0003f00000002400 */
[----:B------:R-:W-:Y:S01]  /*2040*/  MUFU.TANH R47, R31 ;  /* 0x0000001f002f7308 */ /* 0x000fe20000002400 */
[----:B-1----:R-:W-:-:S07]  /*2050*/  FMUL.FTZ R2, R40, c[0x0][0x2ec] ;  /* 0x0000bb0028027a20 */ /* 0x002fce0000410000 */
[----:B------:R1:W-:Y:S08]  /*2060*/  MUFU.TANH R55, R45 ;  /* 0x0000002d00377308 */ /* 0x0003f00000002400 */
[----:B------:R2:W-:Y:S01]  /*2070*/  MUFU.TANH R80, R2 ;  /* 0x0000000200507308 */ /* 0x0005e20000002400 */
[----:B-1----:R-:W-:-:S07]  /*2080*/  FMUL.FTZ R45, R64, c[0x0][0x2ec] ;  /* 0x0000bb00402d7a20 */ /* 0x002fce0000410000 */
[----:B------:R-:W-:Y:S01]  /*2090*/  MUFU.TANH R62, R62 ;  /* 0x0000003e003e7308 */ /* 0x000fe20000002400 */
[----:B--2---:R-:W-:-:S07]  /*20a0*/  FMUL.FTZ R2, R41, c[0x0][0x2ec] ;  /* 0x0000bb0029027a20 */ /* 0x004fce0000410000 */
[----:B------:R1:W2:Y:S02]  /*20b0*/  MUFU.TANH R77, R2 ;  /* 0x00000002004d7308 */ /* 0x0002a40000002400 */
[----:B-1----:R-:W-:-:S06]  /*20c0*/  FMUL.FTZ R2, R42, c[0x0][0x2ec] ;  /* 0x0000bb002a027a20 */ /* 0x002fcc0000410000 */
[----:B------:R1:W-:Y:S02]  /*20d0*/  MUFU.TANH R117, R2 ;  /* 0x0000000200757308 */ /* 0x0003e40000002400 */
[----:B-1----:R-:W-:-:S06]  /*20e0*/  SHF.R.S32.HI R2, RZ, 0x1f, R121 ;  /* 0x0000001fff027819 */ /* 0x002fcc0000011479 */
[----:B------:R-:W-:Y:S01]  /*20f0*/  MUFU.TANH R121, R44 ;  /* 0x0000002c00797308 */ /* 0x000fe20000002400 */
[----:B------:R-:W-:Y:S01]  /*2100*/  LEA.HI R8, R2, R57, RZ, 0x2 ;  /* 0x0000003902087211 */ /* 0x000fe200078f10ff */
[----:B------:R-:W-:Y:S01]  /*2110*/  IMAD R2, R59, 0x80, R9 ;  /* 0x000000803b027824 */ /* 0x000fe200078e0209 */
[----:B------:R-:W-:Y:S02]  /*2120*/  SHF.R.S32.HI R9, RZ, 0x1f, R3 ;  /* 0x0000001fff097819 */ /* 0x000fe40000011403 */
[----:B------:R-:W-:Y:S02]  /*2130*/  LOP3.LUT R8, R8, 0xfffffffc, RZ, 0xc0, !PT ;  /* 0xfffffffc08087812 */ /* 0x000fe400078ec0ff */
[----:B------:R-:W-:Y:S01]  /*2140*/  LEA.HI R32, R9, R3, RZ, 0x2 ;  /* 0x0000000309207211 */ /* 0x000fe200078f10ff */
[----:B------:R-:W-:Y:S01]  /*2150*/  FMUL.FTZ R3, R54, c[0x0][0x2ec] ;  /* 0x0000bb0036037a20 */ /* 0x000fe20000410000 */
[C---:B------:R-:W-:Y:S01]  /*2160*/  IADD3 R30, R2.reuse, 0x1, RZ ;  /* 0x00000001021e7810 */ /* 0x040fe20007ffe0ff */
[----:B------:R-:W-:Y:S01]  /*2170*/  IMAD.IADD R10, R57, 0x1, -R8 ;  /* 0x00000001390a7824 */ /* 0x000fe200078e0a08 */
[----:B------:R-:W-:Y:S01]  /*2180*/  SHF.R.S32.HI R37, RZ, 0x2, R32 ;  /* 0x00000002ff257819 */ /* 0x000fe20000011420 */
[----:B------:R1:W-:Y:S01]  /*2190*/  MUFU.TANH R112, R3 ;  /* 0x0000000300707308 */ /* 0x0003e20000002400 */
[----:B------:R-:W-:Y:S01]  /*21a0*/  FMUL.FTZ R8, R53, c[0x0][0x2ec] ;  /* 0x0000bb0035087a20 */ /* 0x000fe20000410000 */
[C---:B------:R-:W-:Y:S01]  /*21b0*/  IADD3 R23, R2.reuse, 0x20, RZ ;  /* 0x0000002002177810 */ /* 0x040fe20007ffe0ff */
[----:B------:R3:W-:Y:S01]  /*21c0*/  STL [R1+0x40], R10 ;  /* 0x0000400a01007387 */ /* 0x0007e20000100800 */
[----:B------:R-:W-:-:S02]  /*21d0*/  IADD3 R28, R2, 0x9, RZ ;  /* 0x00000009021c7810 */ /* 0x000fc40007ffe0ff */
[C---:B------:R-:W-:Y:S01]  /*21e0*/  IADD3 R25, R2.reuse, 0x18, RZ ;  /* 0x0000001802197810 */ /* 0x040fe20007ffe0ff */
[----:B------:R4:W-:Y:S01]  /*21f0*/  STL [R1+0x2c], R37 ;  /* 0x00002c2501007387 */ /* 0x0009e20000100800 */
[----:B------:R2:W-:Y:S01]  /*2200*/  MUFU.TANH R53, R5 ;  /* 0x0000000500357308 */ /* 0x0005e20000002400 */
[C---:B------:R-:W-:Y:S02]  /*2210*/  IADD3 R24, R2.reuse, 0x19, RZ ;  /* 0x0000001902187810 */ /* 0x040fe40007ffe0ff */
[C---:B------:R-:W-:Y:S02]  /*2220*/  IADD3 R27, R2.reuse, 0x10, RZ ;  /* 0x00000010021b7810 */ /* 0x040fe40007ffe0ff */
[C---:B------:R-:W-:Y:S02]  /*2230*/  IADD3 R21, R2.reuse, 0x28, RZ ;  /* 0x0000002802157810 */ /* 0x040fe40007ffe0ff */
[----:B------:R-:W-:Y:S01]  /*2240*/  IADD3 R20, R2, 0x29, RZ ;  /* 0x0000002902147810 */ /* 0x000fe20007ffe0ff */
[----:B------:R4:W4:Y:S01]  /*2250*/  MUFU.TANH R54, R8 ;  /* 0x0000000800367308 */ /* 0x0009220000002400 */
[----:B-1----:R-:W-:-:S02]  /*2260*/  IADD3 R3, R36, 0x1, R37 ;  /* 0x0000000124037810 */ /* 0x002fc40007ffe025 */
[----:B------:R-:W-:Y:S02]  /*2270*/  IADD3 R9, R2, 0x38, RZ ;  /* 0x0000003802097810 */ /* 0x000fe40007ffe0ff */
[----:B------:R-:W-:Y:S02]  /*2280*/  IADD3 R3, R56, -c[0x0][0x214], R3 ;  /* 0x8000850038037a10 */ /* 0x000fe40007ffe003 */
[----:B------:R-:W-:Y:S01]  /*2290*/  IADD3 R29, R2, 0x8, RZ ;  /* 0x00000008021d7810 */ /* 0x000fe20007ffe0ff */
[----:B--2---:R-:W-:Y:S01]  /*22a0*/  FMUL.FTZ R5, R68, c[0x0][0x2ec] ;  /* 0x0000bb0044057a20 */ /* 0x004fe20000410000 */
[----:B------:R-:W-:Y:S02]  /*22b0*/  IADD3 R4, R3, c[0x0][0x2e8], RZ ;  /* 0x0000ba0003047a10 */ /* 0x000fe40007ffe0ff */
[----:B------:R-:W-:Y:S01]  /*22c0*/  IADD3 R26, R2, 0x11, RZ ;  /* 0x00000011021a7810 */ /* 0x000fe20007ffe0ff */
[----:B------:R1:W-:Y:S01]  /*22d0*/  MUFU.TANH R46, R5 ;  /* 0x00000005002e7308 */ /* 0x0003e20000002400 */
[----:B------:R-:W-:-:S02]  /*22e0*/  IMNMX R3, R4, R56, PT ;  /* 0x0000003804037217 */ /* 0x000fc40003800200 */
[----:B---3--:R-:W-:Y:S02]  /*22f0*/  IADD3 R10, R2, 0x31, RZ ;  /* 0x00000031020a7810 */ /* 0x008fe40007ffe0ff */
[-C--:B------:R-:W-:Y:S02]  /*2300*/  ISETP.GE.AND P1, PT, R30, R3.reuse, PT ;  /* 0x000000031e00720c */ /* 0x080fe40003f26270 */
[CC--:B------:R-:W-:Y:S02]  /*2310*/  ISETP.GE.AND P2, PT, R2.reuse, R3.reuse, PT ;  /* 0x000000030200720c */ /* 0x0c0fe40003f46270 */
[----:B-----5:R-:W-:Y:S02]  /*2320*/  FSEL R68, R147, -INF , !P1 ;  /* 0xff80000093447808 */ /* 0x020fe40004800000 */
[----:B------:R-:W-:Y:S02]  /*2330*/  ISETP.GE.AND P1, PT, R23, R3, PT ;  /* 0x000000031700720c */ /* 0x000fe40003f26270 */
[----:B----4-:R-:W-:-:S02]  /*2340*/  IADD3 R8, R2, 0x39, RZ ;  /* 0x0000003902087810 */ /* 0x010fc40007ffe0ff */
[----:B------:R-:W-:Y:S01]  /*2350*/  FSEL R76, R148, -INF , !P2 ;  /* 0xff800000944c7808 */ /* 0x000fe20005000000 */
[----:B-1----:R-:W-:Y:S01]  /*2360*/  FMUL.FTZ R5, R69, c[0x0][0x2ec] ;  /* 0x0000bb0045057a20 */ /* 0x002fe20000410000 */
[-C--:B------:R-:W-:Y:S02]  /*2370*/  ISETP.GE.AND P6, PT, R28, R3.reuse, PT ;  /* 0x000000031c00720c */ /* 0x080fe40003fc6270 */
[-C--:B------:R-:W-:Y:S01]  /*2380*/  ISETP.GE.AND P4, PT, R25, R3.reuse, PT ;  /* 0x000000031900720c */ /* 0x080fe20003f86270 */
[----:B------:R1:W2:Y:S01]  /*2390*/  MUFU.TANH R44, R5 ;  /* 0x00000005002c7308 */ /* 0x0002a20000002400 */
[-C--:B------:R-:W-:Y:S02]  /*23a0*/  ISETP.GE.AND P2, PT, R24, R3.reuse, PT ;  /* 0x000000031800720c */ /* 0x080fe40003f46270 */
[----:B------:R-:W-:Y:S02]  /*23b0*/  FSEL R84, R128, -INF , !P1 ;  /* 0xff80000080547808 */ /* 0x000fe40004800000 */
[----:B------:R-:W-:-:S02]  /*23c0*/  ISETP.GE.AND P3, PT, R27, R3, PT ;  /* 0x000000031b00720c */ /* 0x000fc40003f66270 */
[-C--:B------:R-:W-:Y:S02]  /*23d0*/  ISETP.GE.AND P1, PT, R8, R3.reuse, PT ;  /* 0x000000030800720c */ /* 0x080fe40003f26270 */
[----:B------:R-:W-:Y:S02]  /*23e0*/  FSEL R77, R77, -INF , !P6 ;  /* 0xff8000004d4d7808 */ /* 0x000fe40007000000 */
[----:B------:R-:W-:Y:S02]  /*23f0*/  FSEL R81, R81, -INF , !P4 ;  /* 0xff80000051517808 */ /* 0x000fe40006000000 */
[----:B------:R-:W-:Y:S02]  /*2400*/  FSEL R73, R54, -INF , !P2 ;  /* 0xff80000036497808 */ /* 0x000fe40005000000 */
[-C--:B------:R-:W-:Y:S01]  /*2410*/  ISETP.GE.AND P6, PT, R21, R3.reuse, PT ;  /* 0x000000031500720c */ /* 0x080fe20003fc6270 */
[----:B------:R3:W-:Y:S01]  /*2420*/  MUFU.TANH R54, R45 ;  /* 0x0000002d00367308 */ /* 0x0007e20000002400 */
[----:B------:R-:W-:Y:S01]  /*2430*/  FSEL R69, R145, -INF , !P3 ;  /* 0xff80000091457808 */ /* 0x000fe20005800000 */
[----:B-1----:R-:W-:Y:S01]  /*2440*/  FMUL.FTZ R5, R72, c[0x0][0x2ec] ;  /* 0x0000bb0048057a20 */ /* 0x002fe20000410000 */
[----:B------:R-:W-:-:S02]  /*2450*/  ISETP.GE.AND P4, PT, R10, R3, PT ;  /* 0x000000030a00720c */ /* 0x000fc40003f86270 */
[----:B--2---:R-:W-:Y:S01]  /*2460*/  FSEL R96, R44, -INF , !P1 ;  /* 0xff8000002c607808 */ /* 0x004fe20004800000 */
[----:B------:R-:W-:Y:S01]  /*2470*/  FMUL.FTZ R44, R70, c[0x0][0x2ec] ;  /* 0x0000bb00462c7a20 */ /* 0x000fe20000410000 */
[-C--:B------:R-:W-:Y:S01]  /*2480*/  ISETP.GE.AND P3, PT, R20, R3.reuse, PT ;  /* 0x000000031400720c */ /* 0x080fe20003f66270 */
[----:B------:R-:W1:Y:S01]  /*2490*/  MUFU.TANH R5, R5 ;  /* 0x0000000500057308 */ /* 0x000e620000002400 */
[-C--:B------:R-:W-:Y:S02]  /*24a0*/  ISETP.GE.AND P2, PT, R9, R3.reuse, PT ;  /* 0x000000030900720c */ /* 0x080fe40003f46270 */
[----:B------:R-:W-:Y:S02]  /*24b0*/  ISETP.GE.AND P0, PT, R29, R3, PT ;  /* 0x000000031d00720c */ /* 0x000fe40003f06270 */
[----:B------:R-:W-:Y:S02]  /*24c0*/  FSEL R64, R53, -INF , !P6 ;  /* 0xff80000035407808 */ /* 0x000fe40007000000 */
[----:B------:R-:W-:Y:S01]  /*24d0*/  FSEL R92, R124, -INF , !P4 ;  /* 0xff8000007c5c7808 */ /* 0x000fe20006000000 */
[----:B---3--:R-:W-:Y:S01]  /*24e0*/  FMUL.FTZ R45, R65, c[0x0][0x2ec] ;  /* 0x0000bb00412d7a20 */ /* 0x008fe20000410000 */
[----:B------:R-:W-:Y:S01]  /*24f0*/  IADD3 R22, R2, 0x21, RZ ;  /* 0x0000002102167810 */ /* 0x000fe20007ffe0ff */
[----:B------:R-:W-:Y:S01]  /*2500*/  MUFU.TANH R124, R44 ;  /* 0x0000002c007c7308 */ /* 0x000fe20000002400 */
[----:B------:R-:W-:-:S02]  /*2510*/  FSEL R88, R47, -INF , !P3 ;  /* 0xff8000002f587808 */ /* 0x000fc40005800000 */
[----:B------:R-:W-:Y:S02]  /*2520*/  FSEL R93, R46, -INF , !P2 ;  /* 0xff8000002e5d7808 */ /* 0x000fe40005000000 */
[----:B------:R-:W-:Y:S02]  /*2530*/  FSEL R80, R80, -INF , !P0 ;  /* 0xff80000050507808 */ /* 0x000fe40004000000 */
[-C--:B------:R-:W-:Y:S01]  /*2540*/  ISETP.GE.AND P5, PT, R26, R3.reuse, PT ;  /* 0x000000031a00720c */ /* 0x080fe20003fa6270 */
[----:B------:R2:W3:Y:S01]  /*2550*/  MUFU.TANH R53, R45 ;  /* 0x0000002d00357308 */ /* 0x0004e20000002400 */
[----:B------:R-:W-:Y:S02]  /*2560*/  ISETP.GE.AND P0, PT, R22, R3, PT ;  /* 0x000000031600720c */ /* 0x000fe40003f06270 */
[C---:B------:R-:W-:Y:S02]  /*2570*/  IADD3 R11, R2.reuse, 0x30, RZ ;  /* 0x00000030020b7810 */ /* 0x040fe40007ffe0ff */
[----:B------:R-:W-:-:S02]  /*2580*/  IADD3 R7, R2, 0x40, RZ ;  /* 0x0000004002077810 */ /* 0x000fc40007ffe0ff */
[C---:B------:R-:W-:Y:S02]  /*2590*/  IADD3 R6, R2.reuse, 0x41, RZ ;  /* 0x0000004102067810 */ /* 0x040fe40007ffe0ff */
[----:B------:R-:W-:Y:S02]  /*25a0*/  FSEL R72, R137, -INF , !P5 ;  /* 0xff80000089487808 */ /* 0x000fe40006800000 */
[----:B------:R-:W-:Y:S02]  /*25b0*/  FSEL R85, R127, -INF , !P0 ;  /* 0xff8000007f557808 */ /* 0x000fe40004000000 */
[C---:B------:R-:W-:Y:S02]  /*25c0*/  IADD3 R33, R2.reuse, 0x50, RZ ;  /* 0x0000005002217810 */ /* 0x040fe40007ffe0ff */
[----:B------:R-:W-:Y:S01]  /*25d0*/  IADD3 R32, R2, 0x51, RZ ;  /* 0x0000005102207810 */ /* 0x000fe20007ffe0ff */
[----:B--2---:R-:W-:Y:S01]  /*25e0*/  HMMA.16816.F32 R44, R16, R110, RZ ;  /* 0x0000006e102c723c */ /* 0x004fe200000018ff */
[----:B------:R-:W-:-:S02]  /*25f0*/  ISETP.GE.AND P5, PT, R11, R3, PT ;  /* 0x000000030b00720c */ /* 0x000fc40003fa6270 */
[-C--:B------:R-:W-:Y:S02]  /*2600*/  ISETP.GE.AND P0, PT, R7, R3.reuse, PT ;  /* 0x000000030700720c */ /* 0x080fe40003f06270 */
[----:B------:R-:W-:Y:S02]  /*2610*/  ISETP.GE.AND P6, PT, R6, R3, PT ;  /* 0x000000030600720c */ /* 0x000fe40003fc6270 */
[C---:B------:R-:W-:Y:S02]  /*2620*/  IADD3 R35, R2.reuse, 0x48, RZ ;  /* 0x0000004802237810 */ /* 0x040fe40007ffe0ff */
[C---:B------:R-:W-:Y:S02]  /*2630*/  IADD3 R34, R2.reuse, 0x49, RZ ;  /* 0x0000004902227810 */ /* 0x040fe40007ffe0ff */
[C---:B------:R-:W-:Y:S02]  /*2640*/  IADD3 R31, R2.reuse, 0x58, RZ ;  /* 0x00000058021f7810 */ /* 0x040fe40007ffe0ff */
[----:B------:R-:W-:-:S02]  /*2650*/  IADD3 R36, R2, 0x59, RZ ;  /* 0x0000005902247810 */ /* 0x000fc40007ffe0ff */
[----:B------:R-:W-:Y:S02]  /*2660*/  IADD3 R37, R2, 0x60, RZ ;  /* 0x0000006002257810 */ /* 0x000fe40007ffe0ff */
[----:B------:R-:W-:Y:S02]  /*2670*/  FSEL R89, R126, -INF , !P5 ;  /* 0xff8000007e597808 */ /* 0x000fe40006800000 */
[-C--:B------:R-:W-:Y:S02]  /*2680*/  ISETP.GE.AND P4, PT, R33, R3.reuse, PT ;  /* 0x000000032100720c */ /* 0x080fe40003f86270 */
[----:B------:R-:W-:Y:S02]  /*2690*/  ISETP.GE.AND P2, PT, R32, R3, PT ;  /* 0x000000032000720c */ /* 0x000fe40003f46270 */
[----:B------:R-:W-:Y:S02]  /*26a0*/  FSEL R70, R101, -INF , !P0 ;  /* 0xff80000065467808 */ /* 0x000fe40004000000 */
[----:B------:R-:W-:-:S02]  /*26b0*/  FSEL R100, R100, -INF , !P6 ;  /* 0xff80000064647808 */ /* 0x000fc40007000000 */
[-C--:B------:R-:W-:Y:S02]  /*26c0*/  ISETP.GE.AND P3, PT, R35, R3.reuse, PT ;  /* 0x000000032300720c */ /* 0x080fe40003f66270 */
[-C--:B------:R-:W-:Y:S02]  /*26d0*/  ISETP.GE.AND P5, PT, R34, R3.reuse, PT ;  /* 0x000000032200720c */ /* 0x080fe40003fa6270 */
[-C--:B------:R-:W-:Y:S02]  /*26e0*/  ISETP.GE.AND P1, PT, R31, R3.reuse, PT ;  /* 0x000000031f00720c */ /* 0x080fe40003f26270 */
[-C--:B------:R-:W-:Y:S02]  /*26f0*/  ISETP.GE.AND P0, PT, R36, R3.reuse, PT ;  /* 0x000000032400720c */ /* 0x080fe40003f06270 */
[----:B------:R-:W-:Y:S02]  /*2700*/  ISETP.GE.AND P6, PT, R37, R3, PT ;  /* 0x000000032500720c */ /* 0x000fe40003fc6270 */
[----:B------:R-:W-:-:S02]  /*2710*/  IADD3 R38, R2, 0x61, RZ ;  /* 0x0000006102267810 */ /* 0x000fc40007ffe0ff */
[C---:B------:R-:W-:Y:S02]  /*2720*/  IADD3 R39, R2.reuse, 0x68, RZ ;  /* 0x0000006802277810 */ /* 0x040fe40007ffe0ff */
[C---:B------:R-:W-:Y:S02]  /*2730*/  IADD3 R40, R2.reuse, 0x69, RZ ;  /* 0x0000006902287810 */ /* 0x040fe40007ffe0ff */
[C---:B------:R-:W-:Y:S02]  /*2740*/  IADD3 R41, R2.reuse, 0x70, RZ ;  /* 0x0000007002297810 */ /* 0x040fe40007ffe0ff */
[C---:B------:R-:W-:Y:S02]  /*2750*/  IADD3 R42, R2.reuse, 0x71, RZ ;  /* 0x00000071022a7810 */ /* 0x040fe40007ffe0ff */
[C---:B------:R-:W-:Y:S02]  /*2760*/  IADD3 R43, R2.reuse, 0x78, RZ ;  /* 0x00000078022b7810 */ /* 0x040fe40007ffe0ff */
[----:B------:R-:W-:-:S02]  /*2770*/  IADD3 R52, R2, 0x79, RZ ;  /* 0x0000007902347810 */ /* 0x000fc40007ffe0ff */
[----:B------:R-:W-:Y:S02]  /*2780*/  FSEL R104, R109, -INF , !P4 ;  /* 0xff8000006d687808 */ /* 0x000fe40006000000 */
[----:B------:R-:W-:Y:S02]  /*2790*/  FSEL R110, R108, -INF , !P2 ;  /* 0xff8000006c6e7808 */ /* 0x000fe40005000000 */
[----:B-1----:R-:W-:Y:S02]  /*27a0*/  FSEL R101, R5, -INF , !P3 ;  /* 0xff80000005657808 */ /* 0x002fe40005800000 */
[----:B------:R-:W-:Y:S02]  /*27b0*/  FSEL R97, R55, -INF , !P5 ;  /* 0xff80000037617808 */ /* 0x000fe40006800000 */
[----:B------:R-:W-:Y:S01]  /*27c0*/  FSEL R109, R54, -INF , !P1 ;  /* 0xff800000366d7808 */ /* 0x000fe20004800000 */
[----:B------:R-:W1:Y:S01]  /*27d0*/  MUFU.TANH R55, R60 ;  /* 0x0000003c00377308 */ /* 0x000e620000002400 */
[----:B---3--:R-:W-:-:S02]  /*27e0*/  FSEL R108, R53, -INF , !P0 ;  /* 0xff800000356c7808 */ /* 0x008fc40004000000 */
[----:B------:R-:W-:Y:S02]  /*27f0*/  FSEL R105, R105, -INF , !P6 ;  /* 0xff80000069697808 */ /* 0x000fe40007000000 */
[-C--:B------:R-:W-:Y:S02]  /*2800*/  ISETP.GE.AND P3, PT, R38, R3.reuse, PT ;  /* 0x000000032600720c */ /* 0x080fe40003f66270 */
[-C--:B------:R-:W-:Y:S01]  /*2810*/  ISETP.GE.AND P5, PT, R39, R3.reuse, PT ;  /* 0x000000032700720c */ /* 0x080fe20003fa6270 */
[----:B------:R2:W3:Y:S01]  /*2820*/  MUFU.TANH R54, R48 ;  /* 0x0000003000367308 */ /* 0x0004e20000002400 */
[-C--:B------:R-:W-:Y:S02]  /*2830*/  ISETP.GE.AND P4, PT, R40, R3.reuse, PT ;  /* 0x000000032800720c */ /* 0x080fe40003f86270 */
[-C--:B------:R-:W-:Y:S02]  /*2840*/  ISETP.GE.AND P2, PT, R41, R3.reuse, PT ;  /* 0x000000032900720c */ /* 0x080fe40003f46270 */
[----:B------:R-:W-:-:S02]  /*2850*/  ISETP.GE.AND P1, PT, R42, R3, PT ;  /* 0x000000032a00720c */ /* 0x000fc40003f26270 */
[-C--:B------:R-:W-:Y:S02]  /*2860*/  ISETP.GE.AND P0, PT, R43, R3.reuse, PT ;  /* 0x000000032b00720c */ /* 0x080fe40003f06270 */
[----:B------:R-:W-:Y:S02]  /*2870*/  ISETP.GE.AND P6, PT, R52, R3, PT ;  /* 0x000000033400720c */ /* 0x000fe40003fc6270 */
[C---:B------:R-:W-:Y:S02]  /*2880*/  IADD3 R5, R4.reuse, 0x8, RZ ;  /* 0x0000000804057810 */ /* 0x040fe40007ffe0ff */
[C---:B------:R-:W-:Y:S02]  /*2890*/  IADD3 R53, R4.reuse, 0x40, RZ ;  /* 0x0000004004357810 */ /* 0x040fe40007ffe0ff */
[----:B------:R-:W-:Y:S01]  /*28a0*/  IADD3 R3, R4, 0x48, RZ ;  /* 0x0000004804037810 */ /* 0x000fe20007ffe0ff */
[----:B--2---:R-:W-:Y:S01]  /*28b0*/  FMUL.FTZ R48, R71, c[0x0][0x2ec] ;  /* 0x0000bb0047307a20 */ /* 0x004fe20000410000 */
[----:B------:R-:W-:-:S02]  /*28c0*/  IMNMX R5, R5, R56, PT ;  /* 0x0000003805057217 */ /* 0x000fc40003800200 */
[-C--:B------:R-:W-:Y:S01]  /*28d0*/  IMNMX R4, R53, R56.reuse, PT ;  /* 0x0000003835047217 */ /* 0x080fe20003800200 */
[----:B------:R-:W-:Y:S01]  /*28e0*/  FMUL.FTZ R53, R67, c[0x0][0x2ec] ;  /* 0x0000bb0043357a20 */ /* 0x000fe20000410000 */
[----:B------:R-:W-:Y:S01]  /*28f0*/  IMNMX R3, R3, R56, PT ;  /* 0x0000003803037217 */ /* 0x000fe20003800200 */
[----:B------:R-:W-:Y:S01]  /*2900*/  MUFU.TANH R48, R48 ;  /* 0x0000003000307308 */ /* 0x000fe20000002400 */
[----:B------:R-:W-:Y:S01]  /*2910*/  HMMA.16816.F32 R56, R12, R102, R44 ;  /* 0x000000660c38723c */ /* 0x000fe2000000182c */
[----:B-1----:R-:W-:Y:S02]  /*2920*/  FSEL R55, R55, -INF , !P5 ;  /* 0xff80000037377808 */ /* 0x002fe40006800000 */
[----:B------:R-:W-:Y:S02]  /*2930*/  FSEL R61, R61, -INF , !P4 ;  /* 0xff8000003d3d7808 */ /* 0x000fe40006000000 */
[-C--:B------:R-:W-:Y:S02]  /*2940*/  ISETP.GE.AND P5, PT, R30, R5.reuse, PT ;  /* 0x000000051e00720c */ /* 0x080fe40003fa6270 */
[----:B------:R-:W-:Y:S01]  /*2950*/  FMUL.FTZ R44, R49, c[0x0][0x2ec] ;  /* 0x0000bb00312c7a20 */ /* 0x000fe20000410000 */
[-C--:B------:R-:W-:Y:S01]  /*2960*/  ISETP.GE.AND P4, PT, R29, R5.reuse, PT ;  /* 0x000000051d00720c */ /* 0x080fe20003f86270 */
[----:B------:R-:W-:Y:S01]  /*2970*/  FMUL.FTZ R47, R74, c[0x0][0x2ec] ;  /* 0x0000bb004a2f7a20 */ /* 0x000fe20000410000 */
[----:B------:R-:W-:Y:S01]  /*2980*/  FSEL R60, R125, -INF , !P3 ;  /* 0xff8000007d3c7808 */ /* 0x000fe20005800000 */
[----:B------:R-:W-:Y:S01]  /*2990*/  FMUL.FTZ R46, R75, c[0x0][0x2ec] ;  /* 0x0000bb004b2e7a20 */ /* 0x000fe20000410000 */
[----:B------:R-:W-:Y:S01]  /*29a0*/  FSEL R65, R123, -INF , !P2 ;  /* 0xff8000007b417808 */ /* 0x000fe20005000000 */
[----:B------:R-:W1:Y:S01]  /*29b0*/  MUFU.TANH R44, R44 ;  /* 0x0000002c002c7308 */ /* 0x000e620000002400 */
[----:B------:R-:W-:Y:S01]  /*29c0*/  FMUL.FTZ R45, R66, c[0x0][0x2ec] ;  /* 0x0000bb00422d7a20 */ /* 0x000fe20000410000 */
[-C--:B------:R-:W-:Y:S01]  /*29d0*/  ISETP.GE.AND P3, PT, R2, R5.reuse, PT ;  /* 0x000000050200720c */ /* 0x080fe20003f66270 */
[----:B------:R-:W-:Y:S01]  /*29e0*/  FMUL.FTZ R49, R50, c[0x0][0x2ec] ;  /* 0x0000bb0032317a20 */ /* 0x000fe20000410000 */
[----:B------:R-:W-:-:S02]  /*29f0*/  ISETP.GE.AND P2, PT, R28, R5, PT ;  /* 0x000000051c00720c */ /* 0x000fc40003f46270 */
[----:B------:R-:W-:Y:S02]  /*2a00*/  FSEL R66, R122, -INF , !P1 ;  /* 0xff8000007a427808 */ /* 0x000fe40004800000 */
[----:B------:R-:W2:Y:S01]  /*2a10*/  MUFU.TANH R47, R47 ;  /* 0x0000002f002f7308 */ /* 0x000ea20000002400 */
[----:B---3--:R-:W-:Y:S02]  /*2a20*/  FSEL R54, R54, -INF , !P0 ;  /* 0xff80000036367808 */ /* 0x008fe40004000000 */
[----:B------:R-:W-:Y:S01]  /*2a30*/  FSEL R74, R159, -INF , !P5 ;  /* 0xff8000009f4a7808 */ /* 0x000fe20006800000 */
[----:B------:R-:W-:Y:S01]  /*2a40*/  FMUL.FTZ R56, R56, c[0x0][0x2ec] ;  /* 0x0000bb0038387a20 */ /* 0x000fe20000410000 */
[----:B------:R-:W-:Y:S01]  /*2a50*/  FSEL R75, R117, -INF , !P4 ;  /* 0xff800000754b7808 */ /* 0x000fe20006000000 */
[----:B------:R-:W-:Y:S01]  /*2a60*/  FMUL.FTZ R58, R58, c[0x0][0x2ec] ;  /* 0x0000bb003a3a7a20 */ /* 0x000fe20000410000 */
[-C--:B------:R-:W-:Y:S01]  /*2a70*/  ISETP.GE.AND P1, PT, R27, R5.reuse, PT ;  /* 0x000000051b00720c */ /* 0x080fe20003f26270 */
[----:B------:R-:W3:Y:S01]  /*2a80*/  MUFU.TANH R46, R46 ;  /* 0x0000002e002e7308 */ /* 0x000ee20000002400 */
[----:B-1----:R-:W-:Y:S01]  /*2a90*/  FSEL R71, R44, -INF , !P6 ;  /* 0xff8000002c477808 */ /* 0x002fe20007000000 */
[----:B------:R-:W-:Y:S01]  /*2aa0*/  FMUL.FTZ R59, R59, c[0x0][0x2ec] ;  /* 0x0000bb003b3b7a20 */ /* 0x000fe20000410000 */
[-C--:B------:R-:W-:Y:S01]  /*2ab0*/  ISETP.GE.AND P0, PT, R26, R5.reuse, PT ;  /* 0x000000051a00720c */ /* 0x080fe20003f06270 */
[----:B------:R-:W-:Y:S01]  /*2ac0*/  FMUL.FTZ R57, R57, c[0x0][0x2ec] ;  /* 0x0000bb0039397a20 */ /* 0x000fe20000410000 */
[----:B------:R-:W-:-:S02]  /*2ad0*/  ISETP.GE.AND P5, PT, R23, R5, PT ;  /* 0x000000051700720c */ /* 0x000fc40003fa6270 */
[-C--:B------:R-:W-:Y:S01]  /*2ae0*/  ISETP.GE.AND P4, PT, R22, R5.reuse, PT ;  /* 0x000000051600720c */ /* 0x080fe20003f86270 */
[----:B------:R-:W1:Y:S01]  /*2af0*/  MUFU.TANH R45, R45 ;  /* 0x0000002d002d7308 */ /* 0x000e620000002400 */
[----:B------:R-:W-:Y:S02]  /*2b00*/  FSEL R67, R160, -INF , !P3 ;  /* 0xff800000a0437808 */ /* 0x000fe40005800000 */
[----:B------:R-:W-:Y:S02]  /*2b10*/  FSEL R102, R116, -INF , !P2 ;  /* 0xff80000074667808 */ /* 0x000fe40005000000 */
[-C--:B------:R-:W-:Y:S02]  /*2b20*/  ISETP.GE.AND P6, PT, R25, R5.reuse, PT ;  /* 0x000000051900720c */ /* 0x080fe40003fc6270 */
[-C--:B------:R-:W-:Y:S01]  /*2b30*/  ISETP.GE.AND P3, PT, R24, R5.reuse, PT ;  /* 0x000000051800720c */ /* 0x080fe20003f66270 */
[----:B------:R-:W4:Y:S01]  /*2b40*/  MUFU.TANH R44, R53 ;  /* 0x00000035002c7308 */ /* 0x000f220000002400 */
[----:B------:R-:W-:-:S02]  /*2b50*/  ISETP.GE.AND P2, PT, R21, R5, PT ;  /* 0x000000051500720c */ /* 0x000fc40003f46270 */
[----:B------:R-:W-:Y:S02]  /*2b60*/  FSEL R103, R154, -INF , !P1 ;  /* 0xff8000009a677808 */ /* 0x000fe40004800000 */
[----:B------:R-:W-:Y:S02]  /*2b70*/  FSEL R111, R153, -INF , !P0 ;  /* 0xff800000996f7808 */ /* 0x000fe40004000000 */
[----:B------:R-:W-:Y:S01]  /*2b80*/  FSEL R116, R152, -INF , !P5 ;  /* 0xff80000098747808 */ /* 0x000fe20006800000 */
[----:B------:R-:W5:Y:S01]  /*2b90*/  MUFU.TANH R50, R63 ;  /* 0x0000003f00327308 */ /* 0x000f620000002400 */
[----:B------:R-:W-:Y:S02]  /*2ba0*/  FSEL R117, R151, -INF , !P4 ;  /* 0xff80000097757808 */ /* 0x000fe40006000000 */
[-C--:B------:R-:W-:Y:S02]  /*2bb0*/  ISETP.GE.AND P1, PT, R20, R5.reuse, PT ;  /* 0x000000051400720c */ /* 0x080fe40003f26270 */
[----:B------:R-:W-:-:S02]  /*2bc0*/  ISETP.GE.AND P0, PT, R11, R5, PT ;  /* 0x000000050b00720c */ /* 0x000fc40003f06270 */
[-C--:B------:R-:W-:Y:S01]  /*2bd0*/  ISETP.GE.AND P5, PT, R8, R5.reuse, PT ;  /* 0x000000050800720c */ /* 0x080fe20003fa6270 */
[----:B------:R-:W1:Y:S01]  /*2be0*/  MUFU.TANH R49, R49 ;  /* 0x0000003100317308 */ /* 0x000e620000002400 */
[-C--:B------:R-:W-:Y:S02]  /*2bf0*/  ISETP.GE.AND P4, PT, R7, R5.reuse, PT ;  /* 0x000000050700720c */ /* 0x080fe40003f86270 */
[----:B------:R-:W-:Y:S02]  /*2c00*/  FSEL R112, R112, -INF , !P6 ;  /* 0xff80000070707808 */ /* 0x000fe40007000000 */
[----:B------:R-:W-:Y:S02]  /*2c10*/  FSEL R113, R113, -INF , !P3 ;  /* 0xff80000071717808 */ /* 0x000fe40005800000 */
[----:B------:R-:W-:Y:S01]  /*2c20*/  FSEL R120, R120, -INF , !P2 ;  /* 0xff80000078787808 */ /* 0x000fe20005000000 */
[----:B------:R-:W-:Y:S01]  /*2c30*/  MUFU.TANH R56, R56 ;  /* 0x0000003800387308 */ /* 0x000fe20000002400 */
[----:B------:R-:W-:-:S02]  /*2c40*/  ISETP.GE.AND P6, PT, R10, R5, PT ;  /* 0x000000050a00720c */ /* 0x000fc40003fc6270 */
[-C--:B------:R-:W-:Y:S02]  /*2c50*/  ISETP.GE.AND P3, PT, R9, R5.reuse, PT ;  /* 0x000000050900720c */ /* 0x080fe40003f66270 */
[----:B------:R-:W-:Y:S02]  /*2c60*/  ISETP.GE.AND P2, PT, R6, R5, PT ;  /* 0x000000050600720c */ /* 0x000fe40003f46270 */
[----:B------:R-:W-:Y:S01]  /*2c70*/  FSEL R121, R121, -INF , !P1 ;  /* 0xff80000079797808 */ /* 0x000fe20004800000 */
[----:B------:R-:W-:Y:S01]  /*2c80*/  MUFU.TANH R58, R58 ;  /* 0x0000003a003a7308 */ /* 0x000fe20000002400 */
[----:B------:R-:W-:Y:S02]  /*2c90*/  FSEL R122, R150, -INF , !P0 ;  /* 0xff800000967a7808 */ /* 0x000fe40004000000 */
[----:B------:R-:W-:Y:S01]  /*2ca0*/  FSEL R125, R48, -INF , !P5 ;  /* 0xff800000307d7808 */ /* 0x000fe20006800000 */
[----:B------:R-:W-:Y:S01]  /*2cb0*/  FMUL.FTZ R48, R78, c[0x0][0x2ec] ;  /* 0x0000bb004e307a20 */ /* 0x000fe20000410000 */
[----:B------:R-:W-:-:S02]  /*2cc0*/  FSEL R126, R146, -INF , !P4 ;  /* 0xff800000927e7808 */ /* 0x000fc40006000000 */
[-C--:B------:R-:W-:Y:S01]  /*2cd0*/  ISETP.GE.AND P1, PT, R35, R5.reuse, PT ;  /* 0x000000052300720c */ /* 0x080fe20003f26270 */
[----:B------:R-:W-:Y:S01]  /*2ce0*/  MUFU.TANH R53, R48 ;  /* 0x0000003000357308 */ /* 0x000fe20000002400 */
[-C--:B------:R-:W-:Y:S02]  /*2cf0*/  ISETP.GE.AND P0, PT, R34, R5.reuse, PT ;  /* 0x000000052200720c */ /* 0x080fe40003f06270 */
[-C--:B------:R-:W-:Y:S02]  /*2d00*/  ISETP.GE.AND P5, PT, R31, R5.reuse, PT ;  /* 0x000000051f00720c */ /* 0x080fe40003fa6270 */
[----:B------:R-:W-:Y:S02]  /*2d10*/  ISETP.GE.AND P4, PT, R36, R5, PT ;  /* 0x000000052400720c */ /* 0x000fe40003f86270 */
[----:B------:R-:W-:Y:S01]  /*2d20*/  FSEL R123, R149, -INF , !P6 ;  /* 0xff800000957b7808 */ /* 0x000fe20007000000 */
[----:B------:R-:W-:Y:S01]  /*2d30*/  MUFU.TANH R59, R59 ;  /* 0x0000003b003b7308 */ /* 0x000fe20000002400 */
[----:B------:R-:W-:-:S02]  /*2d40*/  FSEL R124, R124, -INF , !P3 ;  /* 0xff8000007c7c7808 */ /* 0x000fc40005800000 */
[----:B------:R-:W-:Y:S02]  /*2d50*/  FSEL R128, R129, -INF , !P2 ;  /* 0xff80000081807808 */ /* 0x000fe40005000000 */
[-C--:B------:R-:W-:Y:S02]  /*2d60*/  ISETP.GE.AND P6, PT, R33, R5.reuse, PT ;  /* 0x000000052100720c */ /* 0x080fe40003fc6270 */
[-C--:B------:R-:W-:Y:S01]  /*2d70*/  ISETP.GE.AND P3, PT, R32, R5.reuse, PT ;  /* 0x000000052000720c */ /* 0x080fe20003f66270 */
[----:B------:R-:W-:Y:S01]  /*2d80*/  MUFU.TANH R57, R57 ;  /* 0x0000003900397308 */ /* 0x000fe20000002400 */
[----:B------:R-:W-:Y:S01]  /*2d90*/  BAR.SYNC.DEFER_BLOCKING 0x0 ;  /* 0x0000000000007b1d */ /* 0x000fe20000010000 */
[----:B------:R-:W-:Y:S02]  /*2da0*/  ISETP.GE.AND P2, PT, R37, R5, PT ;  /* 0x000000052500720c */ /* 0x000fe40003f46270 */
[----:B--2---:R-:W-:Y:S02]  /*2db0*/  FSEL R127, R47, -INF , !P1 ;  /* 0xff8000002f7f7808 */ /* 0x004fe40004800000 */
[----:B---3--:R-:W-:-:S02]  /*2dc0*/  FSEL R129, R46, -INF , !P0 ;  /* 0xff8000002e817808 */ /* 0x008fc40004000000 */
[----:B-1----:R-:W-:Y:S02]  /*2dd0*/  FSEL R137, R45, -INF , !P5 ;  /* 0xff8000002d897808 */ /* 0x002fe40006800000 */
[----:B----4-:R-:W-:Y:S02]  /*2de0*/  FSEL R153, R44, -INF , !P4 ;  /* 0xff8000002c997808 */ /* 0x010fe40006000000 */
[----:B------:R-:W-:Y:S01]  /*2df0*/  HMMA.16816.F32 R44, R16, R118, RZ ;  /* 0x00000076102c723c */ /* 0x000fe200000018ff */
[----:B------:R-:W-:Y:S02]  /*2e00*/  FSEL R130, R130, -INF , !P6 ;  /* 0xff80000082827808 */ /* 0x000fe40007000000 */
[----:B------:R-:W-:Y:S02]  /*2e10*/  FSEL R132, R132, -INF , !P3 ;  /* 0xff80000084847808 */ /* 0x000fe40005800000 */
[----:B------:R-:W-:Y:S02]  /*2e20*/  FSEL R156, R156, -INF , !P2 ;  /* 0xff8000009c9c7808 */ /* 0x000fe40005000000 */
[----:B------:R-:W-:-:S02]  /*2e30*/  ISETP.GE.AND P1, PT, R38, R5, PT ;  /* 0x000000052600720c */ /* 0x000fc40003f26270 */
[-C--:B------:R-:W-:Y:S02]  /*2e40*/  ISETP.GE.AND P0, PT, R39, R5.reuse, PT ;  /* 0x000000052700720c */ /* 0x080fe40003f06270 */
[-C--:B------:R-:W-:Y:S02]  /*2e50*/  ISETP.GE.AND P6, PT, R40, R5.reuse, PT ;  /* 0x000000052800720c */ /* 0x080fe40003fc6270 */
[-C--:B------:R-:W-:Y:S02]  /*2e60*/  ISETP.GE.AND P3, PT, R41, R5.reuse, PT ;  /* 0x000000052900720c */ /* 0x080fe40003f66270 */
[-C--:B------:R-:W-:Y:S02]  /*2e70*/  ISETP.GE.AND P5, PT, R42, R5.reuse, PT ;  /* 0x000000052a00720c */ /* 0x080fe40003fa6270 */
[-C--:B------:R-:W-:Y:S02]  /*2e80*/  ISETP.GE.AND P4, PT, R43, R5.reuse, PT ;  /* 0x000000052b00720c */ /* 0x080fe40003f86270 */
[----:B------:R-:W-:-:S02]  /*2e90*/  ISETP.GE.AND P2, PT, R52, R5, PT ;  /* 0x000000053400720c */ /* 0x000fc40003f46270 */
[----:B------:R-:W1:Y:S01]  /*2ea0*/  MUFU.TANH R5, R51 ;  /* 0x0000003300057308 */ /* 0x000e620000002400 */
[----:B------:R-:W-:Y:S02]  /*2eb0*/  FSEL R177, R177, -INF , !P1 ;  /* 0xff800000b1b17808 */ /* 0x000fe40004800000 */
[----:B------:R-:W-:Y:S02]  /*2ec0*/  FSEL R182, R62, -INF , !P0 ;  /* 0xff8000003eb67808 */ /* 0x000fe40004000000 */
[C---:B------:R-:W-:Y:S02]  /*2ed0*/  ISETP.GE.AND P1, PT, R2.reuse, R4, PT ;  /* 0x000000040200720c */ /* 0x040fe40003f26270 */
[----:B------:R-:W-:Y:S01]  /*2ee0*/  ISETP.GE.AND P0, PT, R2, R3, PT ;  /* 0x000000030200720c */ /* 0x000fe20003f06270 */
[----:B------:R-:W-:Y:S01]  /*2ef0*/  FMUL.FTZ R2, R79, c[0x0][0x2ec] ;  /* 0x0000bb004f027a20 */ /* 0x000fe20000410000 */
[----:B-----5:R-:W-:Y:S02]  /*2f00*/  FSEL R183, R50, -INF , !P6 ;  /* 0xff80000032b77808 */ /* 0x020fe40007000000 */
[----:B------:R-:W-:-:S02]  /*2f10*/  FSEL R200, R200, -INF , !P3 ;  /* 0xff800000c8c87808 */ /* 0x000fc40005800000 */
[C---:B------:R-:W-:Y:S01]  /*2f20*/  ISETP.GE.AND P6, PT, R30.reuse, R4, PT ;  /* 0x000000041e00720c */ /* 0x040fe20003fc6270 */
[----:B------:R-:W2:Y:S01]  /*2f30*/  MUFU.TANH R2, R2 ;  /* 0x0000000200027308 */ /* 0x000ea20000002400 */
[----:B------:R-:W-:Y:S02]  /*2f40*/  ISETP.GE.AND P3, PT, R30, R3, PT ;  /* 0x000000031e00720c */ /* 0x000fe40003f66270 */
[----:B------:R-:W-:Y:S02]  /*2f50*/  FSEL R199, R199, -INF , !P5 ;  /* 0xff800000c7c77808 */ /* 0x000fe40006800000 */
[----:B------:R-:W-:Y:S02]  /*2f60*/  FSEL R201, R49, -INF , !P4 ;  /* 0xff80000031c97808 */ /* 0x000fe40006000000 */
[----:B-1----:R-:W-:Y:S01]  /*2f70*/  FSEL R202, R5, -INF , !P2 ;  /* 0xff80000005ca7808 */ /* 0x002fe20005000000 */
[----:B------:R-:W-:Y:S01]  /*2f80*/  HMMA.16816.F32 R48, R12, R114, R44 ;  /* 0x000000720c30723c */ /* 0x000fe2000000182c */
[----:B------:R-:W-:-:S02]  /*2f90*/  FSEL R63, R194, -INF , !P1 ;  /* 0xff800000c23f7808 */ /* 0x000fc40004800000 */
[----:B------:R-:W-:Y:S02]  /*2fa0*/  FSEL R30, R195, -INF , !P0 ;  /* 0xff800000c31e7808 */ /* 0x000fe40004000000 */
[CC--:B------:R-:W-:Y:S02]  /*2fb0*/  ISETP.GE.AND P5, PT, R29.reuse, R4.reuse, PT ;  /* 0x000000041d00720c */ /* 0x0c0fe40003fa6270 */
[-C--:B------:R-:W-:Y:S01]  /*2fc0*/  ISETP.GE.AND P4, PT, R29, R3.reuse, PT ;  /* 0x000000031d00720c */ /* 0x080fe20003f86270 */
[----:B------:R-:W-:Y:S01]  /*2fd0*/  HMMA.16816.F32 R44, R16, R98, RZ ;  /* 0x00000062102c723c */ /* 0x000fe200000018ff */
[CC--:B------:R-:W-:Y:S02]  /*2fe0*/  ISETP.GE.AND P2, PT, R28.reuse, R4.reuse, PT ;  /* 0x000000041c00720c */ /* 0x0c0fe40003f46270 */
[----:B------:R-:W-:Y:S02]  /*2ff0*/  ISETP.GE.AND P1, PT, R28, R3, PT ;  /* 0x000000031c00720c */ /* 0x000fe40003f26270 */
[----:B------:R-:W-:-:S02]  /*3000*/  ISETP.GE.AND P0, PT, R27, R4, PT ;  /* 0x000000041b00720c */ /* 0x000fc40003f06270 */
[----:B------:R-:W-:Y:S02]  /*3010*/  FSEL R28, R196, -INF , !P6 ;  /* 0xff800000c41c7808 */ /* 0x000fe40007000000 */
[----:B------:R-:W-:Y:S02]  /*3020*/  FSEL R78, R193, -INF , !P3 ;  /* 0xff800000c14e7808 */ /* 0x000fe40005800000 */
[----:B------:R-:W-:Y:S02]  /*3030*/  FSEL R62, R144, -INF , !P5 ;  /* 0xff800000903e7808 */ /* 0x000fe40006800000 */
[----:B------:R-:W-:Y:S02]  /*3040*/  FSEL R115, R140, -INF , !P4 ;  /* 0xff8000008c737808 */ /* 0x000fe40006000000 */
[----:B------:R-:W-:Y:S01]  /*3050*/  FSEL R29, R143, -INF , !P2 ;  /* 0xff8000008f1d7808 */ /* 0x000fe20005000000 */
[----:B------:R-:W-:Y:S01]  /*3060*/  FMUL.FTZ R48, R48, c[0x0][0x2ec] ;  /* 0x0000bb0030307a20 */ /* 0x000fe20000410000 */
[----:B------:R-:W-:Y:S01]  /*3070*/  FSEL R99, R131, -INF , !P1 ;  /* 0xff80000083637808 */ /* 0x000fe20004800000 */
[----:B------:R-:W-:Y:S01]  /*3080*/  FMUL.FTZ R49, R49, c[0x0][0x2ec] ;  /* 0x0000bb0031317a20 */ /* 0x000fe20000410000 */
[----:B------:R-:W-:Y:S01]  /*3090*/  FSEL R114, R191, -INF , !P0 ;  /* 0xff800000bf727808 */ /* 0x000fe20004000000 */
[----:B------:R-:W-:Y:S01]  /*30a0*/  FMUL.FTZ R50, R50, c[0x0][0x2ec] ;  /* 0x0000bb0032327a20 */ /* 0x000fe20000410000 */
[-C--:B------:R-:W-:Y:S01]  /*30b0*/  ISETP.GE.AND P6, PT, R27, R3.reuse, PT ;  /* 0x000000031b00720c */ /* 0x080fe20003fc6270 */
[----:B------:R-:W1:Y:S01]  /*30c0*/  MUFU.TANH R48, R48 ;  /* 0x0000003000307308 */ /* 0x000e620000002400 */
[CC--:B------:R-:W-:Y:S01]  /*30d0*/  ISETP.GE.AND P3, PT, R26.reuse, R4.reuse, PT ;  /* 0x000000041a00720c */ /* 0x0c0fe20003f66270 */
[----:B------:R-:W-:Y:S01]  /*30e0*/  HMMA.16816.F32 R44, R12, R90, R44 ;  /* 0x0000005a0c2c723c */ /* 0x000fe2000000182c */
[----:B------:R-:W-:Y:S01]  /*30f0*/  ISETP.GE.AND P5, PT, R26, R3, PT ;  /* 0x000000031a00720c */ /* 0x000fe20003fa6270 */
[----:B------:R-:W-:Y:S01]  /*3100*/  FMUL.FTZ R51, R51, c[0x0][0x2ec] ;  /* 0x0000bb0033337a20 */ /* 0x000fe20000410000 */
[----:B------:R-:W-:-:S02]  /*3110*/  ISETP.GE.AND P4, PT, R25, R4, PT ;  /* 0x000000041900720c */ /* 0x000fc40003f86270 */
[-C--:B------:R-:W-:Y:S01]  /*3120*/  ISETP.GE.AND P2, PT, R25, R3.reuse, PT ;  /* 0x000000031900720c */ /* 0x080fe20003f46270 */
[----:B------:R-:W3:Y:S01]  /*3130*/  MUFU.TANH R49, R49 ;  /* 0x0000003100317308 */ /* 0x000ee20000002400 */
[CC--:B------:R-:W-:Y:S02]  /*3140*/  ISETP.GE.AND P1, PT, R24.reuse, R4.reuse, PT ;  /* 0x000000041800720c */ /* 0x0c0fe40003f26270 */
[----:B------:R-:W-:Y:S02]  /*3150*/  ISETP.GE.AND P0, PT, R24, R3, PT ;  /* 0x000000031800720c */ /* 0x000fe40003f06270 */
[----:B------:R-:W-:Y:S01]  /*3160*/  HMMA.16816.F32 R24, R16, R94, RZ ;  /* 0x0000005e1018723c */ /* 0x000fe200000018ff */
[----:B------:R-:W-:Y:S02]  /*3170*/  FSEL R131, R185, -INF , !P6 ;  /* 0xff800000b9837808 */ /* 0x000fe40007000000 */
[----:B------:R-:W-:Y:S01]  /*3180*/  ISETP.GE.AND P6, PT, R23, R4, PT ;  /* 0x000000041700720c */ /* 0x000fe20003fc6270 */
[----:B------:R-:W4:Y:S01]  /*3190*/  MUFU.TANH R50, R50 ;  /* 0x0000003200327308 */ /* 0x000f220000002400 */
[----:B------:R-:W-:-:S02]  /*31a0*/  FSEL R90, R133, -INF , !P2 ;  /* 0xff800000855a7808 */ /* 0x000fc40005000000 */
[-C--:B------:R-:W-:Y:S01]  /*31b0*/  ISETP.GE.AND P2, PT, R21, R4.reuse, PT ;  /* 0x000000041500720c */ /* 0x080fe20003f46270 */
[----:B------:R-:W-:Y:S01]  /*31c0*/  HMMA.16816.F32 R16, R16, R86, RZ ;  /* 0x000000561010723c */ /* 0x000fe200000018ff */
[----:B------:R-:W-:Y:S02]  /*31d0*/  FSEL R79, R135, -INF , !P1 ;  /* 0xff800000874f7808 */ /* 0x000fe40004800000 */
[-C--:B------:R-:W-:Y:S01]  /*31e0*/  ISETP.GE.AND P1, PT, R21, R3.reuse, PT ;  /* 0x000000031500720c */ /* 0x080fe20003f26270 */
[----:B------:R-:W5:Y:S01]  /*31f0*/  MUFU.TANH R51, R51 ;  /* 0x0000003300337308 */ /* 0x000f620000002400 */
[----:B------:R-:W-:Y:S01]  /*3200*/  FSEL R91, R134, -INF , !P0 ;  /* 0xff800000865b7808 */ /* 0x000fe20004000000 */
[----:B------:R-:W-:Y:S01]  /*3210*/  FMUL.FTZ R46, R46, c[0x0][0x2ec] ;  /* 0x0000bb002e2e7a20 */ /* 0x000fe20000410000 */
[----:B------:R-:W-:Y:S01]  /*3220*/  ISETP.GE.AND P0, PT, R20, R4, PT ;  /* 0x000000041400720c */ /* 0x000fe20003f06270 */
[----:B------:R-:W-:Y:S01]  /*3230*/  FMUL.FTZ R44, R44, c[0x0][0x2ec] ;  /* 0x0000bb002c2c7a20 */ /* 0x000fe20000410000 */
[----:B------:R-:W-:Y:S01]  /*3240*/  FSEL R94, R181, -INF , !P6 ;  /* 0xff800000b55e7808 */ /* 0x000fe20007000000 */
[----:B------:R-:W-:Y:S01]  /*3250*/  FMUL.FTZ R45, R45, c[0x0][0x2ec] ;  /* 0x0000bb002d2d7a20 */ /* 0x000fe20000410000 */
[-C--:B------:R-:W-:Y:S01]  /*3260*/  ISETP.GE.AND P6, PT, R20, R3.reuse, PT ;  /* 0x000000031400720c */ /* 0x080fe20003fc6270 */
[----:B------:R-:W1:Y:S01]  /*3270*/  MUFU.TANH R46, R46 ;  /* 0x0000002e002e7308 */ /* 0x000e620000002400 */
[----:B------:R-:W-:Y:S01]  /*3280*/  FSEL R133, R141, -INF , !P2 ;  /* 0xff8000008d857808 */ /* 0x000fe20005000000 */
[----:B------:R-:W-:Y:S01]  /*3290*/  FMUL.FTZ R47, R47, c[0x0][0x2ec] ;  /* 0x0000bb002f2f7a20 */ /* 0x000fe20000410000 */
[----:B------:R-:W-:Y:S01]  /*32a0*/  FSEL R141, R53, -INF , !P1 ;  /* 0xff800000358d7808 */ /* 0x000fe20004800000 */
[----:B------:R-:W-:Y:S01]  /*32b0*/  HMMA.16816.F32 R24, R12, R106, R24 ;  /* 0x0000006a0c18723c */ /* 0x000fe20000001818 */
[----:B------:R-:W-:-:S02]  /*32c0*/  ISETP.GE.AND P2, PT, R10, R3, PT ;  /* 0x000000030a00720c */ /* 0x000fc40003f46270 */
[-C--:B------:R-:W-:Y:S01]  /*32d0*/  ISETP.GE.AND P1, PT, R9, R4.reuse, PT ;  /* 0x000000040900720c */ /* 0x080fe20003f26270 */
[----:B------:R-:W-:Y:S01]  /*32e0*/  MUFU.TANH R44, R44 ;  /* 0x0000002c002c7308 */ /* 0x000fe20000002400 */
[----:B------:R-:W-:Y:S02]  /*32f0*/  FSEL R134, R142, -INF , !P0 ;  /* 0xff8000008e867808 */ /* 0x000fe40004000000 */
[----:B--2---:R-:W-:Y:S01]  /*3300*/  FSEL R142, R2, -INF , !P6 ;  /* 0xff800000028e7808 */ /* 0x004fe20007000000 */
[----:B------:R-:W-:Y:S01]  /*3310*/  HMMA.16816.F32 R12, R12, R82, R16 ;  /* 0x000000520c0c723c */ /* 0x000fe20000001810 */
[----:B------:R-:W-:Y:S02]  /*3320*/  FSEL R145, R168, -INF , !P2 ;  /* 0xff800000a8917808 */ /* 0x000fe40005000000 */
[----:B------:R-:W-:Y:S01]  /*3330*/  FSEL R107, R56, -INF , !P1 ;  /* 0xff800000386b7808 */ /* 0x000fe20004800000 */
[----:B------:R-:W-:Y:S01]  /*3340*/  MUFU.TANH R45, R45 ;  /* 0x0000002d002d7308 */ /* 0x000fe20000002400 */
[----:B------:R-:W-:-:S02]  /*3350*/  ISETP.GE.AND P2, PT, R6, R4, PT ;  /* 0x000000040600720c */ /* 0x000fc40003f46270 */
[-C--:B------:R-:W-:Y:S02]  /*3360*/  ISETP.GE.AND P1, PT, R6, R3.reuse, PT ;  /* 0x000000030600720c */ /* 0x080fe40003f26270 */
[----:B------:R-:W-:Y:S02]  /*3370*/  FSEL R118, R139, -INF , !P4 ;  /* 0xff8000008b767808 */ /* 0x000fe40006000000 */
[----:B------:R-:W-:Y:S01]  /*3380*/  FSEL R98, R192, -INF , !P3 ;  /* 0xff800000c0627808 */ /* 0x000fe20005800000 */
[----:B------:R-:W-:Y:S01]  /*3390*/  MUFU.TANH R47, R47 ;  /* 0x0000002f002f7308 */ /* 0x000fe20000002400 */
[-C--:B------:R-:W-:Y:S02]  /*33a0*/  ISETP.GE.AND P4, PT, R22, R3.reuse, PT ;  /* 0x000000031600720c */ /* 0x080fe40003f86270 */
[----:B------:R-:W-:Y:S01]  /*33b0*/  ISETP.GE.AND P3, PT, R23, R3, PT ;  /* 0x000000031700720c */ /* 0x000fe20003f66270 */
[----:B------:R-:W-:Y:S01]  /*33c0*/  FMUL.FTZ R2, R25, c[0x0][0x2ec] ;  /* 0x0000bb0019027a20 */ /* 0x000fe20000410000 */
[----:B------:R-:W-:Y:S01]  /*33d0*/  FSEL R140, R180, -INF , !P4 ;  /* 0xff800000b48c7808 */ /* 0x000fe20006000000 */
[----:B------:R-:W-:Y:S01]  /*33e0*/  FMUL.FTZ R24, R24, c[0x0][0x2ec] ;  /* 0x0000bb0018187a20 */ /* 0x000fe20000410000 */
[----:B------:R-:W-:Y:S01]  /*33f0*/  FSEL R119, R190, -INF , !P5 ;  /* 0xff800000be777808 */ /* 0x000fe20006800000 */
[----:B------:R2:W-:Y:S01]  /*3400*/  MUFU.TANH R6, R2 ;  /* 0x0000000200067308 */ /* 0x0005e20000002400 */
[----:B------:R-:W-:-:S02]  /*3410*/  FSEL R135, R176, -INF , !P3 ;  /* 0xff800000b0877808 */ /* 0x000fc40005800000 */
[-C--:B------:R-:W-:Y:S01]  /*3420*/  ISETP.GE.AND P4, PT, R10, R4.reuse, PT ;  /* 0x000000040a00720c */ /* 0x080fe20003f86270 */
[----:B------:R-:W-:Y:S01]  /*3430*/  FMUL.FTZ R12, R12, c[0x0][0x2ec] ;  /* 0x0000bb000c0c7a20 */ /* 0x000fe20000410000 */
[-C--:B------:R-:W-:Y:S01]  /*3440*/  ISETP.GE.AND P5, PT, R22, R4.reuse, PT ;  /* 0x000000041600720c */ /* 0x080fe20003fa6270 */
[----:B------:R-:W-:Y:S01]  /*3450*/  FMUL.FTZ R13, R13, c[0x0][0x2ec] ;  /* 0x0000bb000d0d7a20 */ /* 0x000fe20000410000 */
[----:B------:R-:W-:Y:S01]  /*3460*/  ISETP.GE.AND P3, PT, R11, R4, PT ;  /* 0x000000040b00720c */ /* 0x000fe20003f66270 */
[----:B------:R-:W-:Y:S01]  /*3470*/  MUFU.TANH R24, R24 ;  /* 0x0000001800187308 */ /* 0x000fe20000002400 */
[----:B------:R-:W-:Y:S01]  /*3480*/  ISETP.GE.AND P0, PT, R9, R3, PT ;  /* 0x000000030900720c */ /* 0x000fe20003f06270 */
[----:B------:R-:W-:Y:S01]  /*3490*/  FMUL.FTZ R14, R14, c[0x0][0x2ec] ;  /* 0x0000bb000e0e7a20 */ /* 0x000fe20000410000 */
[----:B------:R-:W-:Y:S02]  /*34a0*/  FSEL R106, R175, -INF , !P4 ;  /* 0xff800000af6a7808 */ /* 0x000fe40006000000 */
[----:B------:R-:W-:-:S02]  /*34b0*/  FSEL R95, R184, -INF , !P5 ;  /* 0xff800000b85f7808 */ /* 0x000fc40006800000 */
[----:B------:R-:W-:Y:S01]  /*34c0*/  FSEL R143, R171, -INF , !P3 ;  /* 0xff800000ab8f7808 */ /* 0x000fe20005800000 */
[----:B--2---:R-:W-:Y:S01]  /*34d0*/  FMUL.FTZ R2, R26, c[0x0][0x2ec] ;  /* 0x0000bb001a027a20 */ /* 0x004fe20000410000 */
[-C--:B------:R-:W-:Y:S01]  /*34e0*/  ISETP.GE.AND P4, PT, R7, R3.reuse, PT ;  /* 0x000000030700720c */ /* 0x080fe20003f86270 */
[----:B------:R-:W-:Y:S01]  /*34f0*/  MUFU.TANH R12, R12 ;  /* 0x0000000c000c7308 */ /* 0x000fe20000002400 */
[-C--:B------:R-:W-:Y:S02]  /*3500*/  ISETP.GE.AND P5, PT, R11, R3.reuse, PT ;  /* 0x000000030b00720c */ /* 0x080fe40003fa6270 */
[----:B------:R-:W-:Y:S02]  /*3510*/  ISETP.GE.AND P3, PT, R8, R3, PT ;  /* 0x000000030800720c */ /* 0x000fe40003f66270 */
[----:B------:R-:W-:Y:S02]  /*3520*/  FSEL R87, R58, -INF , !P0 ;  /* 0xff8000003a577808 */ /* 0x000fe40004000000 */
[----:B------:R-:W-:Y:S01]  /*3530*/  FSEL R148, R167, -INF , !P2 ;  /* 0xff800000a7947808 */ /* 0x000fe20005000000 */
[----:B------:R2:W-:Y:S01]  /*3540*/  MUFU.TANH R5, R2 ;  /* 0x0000000200057308 */ /* 0x0005e20000002400 */
[----:B------:R-:W-:-:S02]  /*3550*/  ISETP.GE.AND P0, PT, R35, R4, PT ;  /* 0x000000042300720c */ /* 0x000fc40003f06270 */
[----:B------:R-:W-:Y:S02]  /*3560*/  ISETP.GE.AND P2, PT, R33, R3, PT ;  /* 0x000000032100720c */ /* 0x000fe40003f46270 */
[----:B------:R-:W-:Y:S02]  /*3570*/  FSEL R151, R161, -INF , !P4 ;  /* 0xff800000a1977808 */ /* 0x000fe40006000000 */
[----:B------:R-:W-:Y:S01]  /*3580*/  FSEL R144, R172, -INF , !P5 ;  /* 0xff800000ac907808 */ /* 0x000fe20006800000 */
[----:B------:R-:W-:Y:S01]  /*3590*/  MUFU.TANH R13, R13 ;  /* 0x0000000d000d7308 */ /* 0x000fe20000002400 */
[----:B------:R-:W-:Y:S02]  /*35a0*/  FSEL R146, R59, -INF , !P3 ;  /* 0xff8000003b927808 */ /* 0x000fe40005800000 */
[----:B------:R-:W-:Y:S02]  /*35b0*/  ISETP.GE.AND P4, PT, R33, R4, PT ;  /* 0x000000042100720c */ /* 0x000fe40003f86270 */
[----:B------:R-:W-:-:S02]  /*35c0*/  FSEL R152, R158, -INF , !P1 ;  /* 0xff8000009e987808 */ /* 0x000fc40004800000 */
[-C--:B------:R-:W-:Y:S01]  /*35d0*/  ISETP.GE.AND P6, PT, R8, R4.reuse, PT ;  /* 0x000000040800720c */ /* 0x080fe20003fc6270 */
[----:B--2---:R-:W-:Y:S01]  /*35e0*/  FMUL.FTZ R2, R27, c[0x0][0x2ec] ;  /* 0x0000bb001b027a20 */ /* 0x004fe20000410000 */
[-C--:B------:R-:W-:Y:S01]  /*35f0*/  ISETP.GE.AND P5, PT, R7, R4.reuse, PT ;  /* 0x000000040700720c */ /* 0x080fe20003fa6270 */
[----:B------:R-:W-:Y:S01]  /*3600*/  MUFU.TANH R14, R14 ;  /* 0x0000000e000e7308 */ /* 0x000fe20000002400 */
[-C--:B------:R-:W-:Y:S02]  /*3610*/  ISETP.GE.AND P3, PT, R34, R4.reuse, PT ;  /* 0x000000042200720c */ /* 0x080fe40003f66270 */
[----:B------:R-:W-:Y:S02]  /*3620*/  ISETP.GE.AND P1, PT, R32, R4, PT ;  /* 0x000000042000720c */ /* 0x000fe40003f26270 */
[----:B-1----:R-:W-:Y:S02]  /*3630*/  FSEL R149, R48, -INF , !P0 ;  /* 0xff80000030957808 */ /* 0x002fe40004000000 */
[----:B------:R-:W-:Y:S01]  /*3640*/  FSEL R162, R162, -INF , !P2 ;  /* 0xff800000a2a27808 */ /* 0x000fe20005000000 */
[----:B------:R-:W1:Y:S01]  /*3650*/  MUFU.TANH R2, R2 ;  /* 0x0000000200027308 */ /* 0x000e620000002400 */
[----:B------:R-:W-:-:S02]  /*3660*/  ISETP.GE.AND P0, PT, R32, R3, PT ;  /* 0x000000032000720c */ /* 0x000fc40003f06270 */
[----:B------:R-:W-:Y:S02]  /*3670*/  ISETP.GE.AND P2, PT, R37, R4, PT ;  /* 0x000000042500720c */ /* 0x000fe40003f46270 */
[----:B------:R-:W-:Y:S02]  /*3680*/  FSEL R83, R155, -INF , !P4 ;  /* 0xff8000009b537808 */ /* 0x000fe40006000000 */
[----:B------:R-:W-:Y:S02]  /*3690*/  FSEL R86, R57, -INF , !P6 ;  /* 0xff80000039567808 */ /* 0x000fe40007000000 */
[----:B------:R-:W-:Y:S02]  /*36a0*/  FSEL R147, R164, -INF , !P5 ;  /* 0xff800000a4937808 */ /* 0x000fe40006800000 */
[----:B---3--:R-:W-:Y:S02]  /*36b0*/  FSEL R150, R49, -INF , !P3 ;  /* 0xff80000031967808 */ /* 0x008fe40005800000 */
[----:B------:R-:W-:-:S02]  /*36c0*/  FSEL R155, R157, -INF , !P1 ;  /* 0xff8000009d9b7808 */ /* 0x000fc40004800000 */
[-C--:B------:R-:W-:Y:S02]  /*36d0*/  ISETP.GE.AND P6, PT, R35, R3.reuse, PT ;  /* 0x000000032300720c */ /* 0x080fe40003fc6270 */
[-C--:B------:R-:W-:Y:S02]  /*36e0*/  ISETP.GE.AND P5, PT, R34, R3.reuse, PT ;  /* 0x000000032200720c */ /* 0x080fe40003fa6270 */
[-C--:B------:R-:W-:Y:S02]  /*36f0*/  ISETP.GE.AND P3, PT, R31, R3.reuse, PT ;  /* 0x000000031f00720c */ /* 0x080fe40003f66270 */
[----:B------:R-:W-:Y:S02]  /*3700*/  ISETP.GE.AND P1, PT, R37, R3, PT ;  /* 0x000000032500720c */ /* 0x000fe40003f26270 */
[----:B------:R-:W-:Y:S02]  /*3710*/  FSEL R163, R163, -INF , !P0 ;  /* 0xff800000a3a37808 */ /* 0x000fe40004000000 */
[----:B------:R-:W-:-:S02]  /*3720*/  FSEL R165, R165, -INF , !P2 ;  /* 0xff800000a5a57808 */ /* 0x000fc40005000000 */
[----:B------:R-:W-:Y:S02]  /*3730*/  ISETP.GE.AND P0, PT, R38, R4, PT ;  /* 0x000000042600720c */ /* 0x000fe40003f06270 */
[----:B------:R-:W-:Y:S02]  /*3740*/  ISETP.GE.AND P2, PT, R40, R3, PT ;  /* 0x000000032800720c */ /* 0x000fe40003f46270 */
[----:B----4-:R-:W-:Y:S02]  /*3750*/  FSEL R154, R50, -INF , !P6 ;  /* 0xff800000329a7808 */ /* 0x010fe40007000000 */
[----:B-----5:R-:W-:Y:S02]  /*3760*/  FSEL R82, R51, -INF , !P5 ;  /* 0xff80000033527808 */ /* 0x020fe40006800000 */
[----:B------:R-:W-:Y:S02]  /*3770*/  FSEL R164, R46, -INF , !P3 ;  /* 0xff8000002ea47808 */ /* 0x000fe40005800000 */
[----:B------:R-:W-:-:S02]  /*3780*/  FSEL R169, R169, -INF , !P1 ;  /* 0xff800000a9a97808 */ /* 0x000fc40004800000 */
[-C--:B------:R-:W-:Y:S02]  /*3790*/  ISETP.GE.AND P6, PT, R31, R4.reuse, PT ;  /* 0x000000041f00720c */ /* 0x080fe40003fc6270 */
[-C--:B------:R-:W-:Y:S02]  /*37a0*/  ISETP.GE.AND P5, PT, R36, R4.reuse, PT ;  /* 0x000000042400720c */ /* 0x080fe40003fa6270 */
[-C--:B------:R-:W-:Y:S02]  /*37b0*/  ISETP.GE.AND P3, PT, R39, R4.reuse, PT ;  /* 0x000000042700720c */ /* 0x080fe40003f66270 */
[----:B------:R-:W-:Y:S02]  /*37c0*/  ISETP.GE.AND P1, PT, R41, R4, PT ;  /* 0x000000042900720c */ /* 0x000fe40003f26270 */
[----:B------:R-:W-:Y:S02]  /*37d0*/  FSEL R166, R166, -INF , !P0 ;  /* 0xff800000a6a67808 */ /* 0x000fe40004000000 */
[----:B-1----:R-:W-:Y:S01]  /*37e0*/  FSEL R172, R2, -INF , !P2 ;  /* 0xff80000002ac7808 */ /* 0x002fe20005000000 */
[----:B------:R-:W-:Y:S01]  /*37f0*/  FMUL.FTZ R2, R15, c[0x0][0x2ec] ;  /* 0x0000bb000f027a20 */ /* 0x000fe20000410000 */
        /* <DEDUP_REMOVED lines=8> */
[-C--:B------:R-:W-:Y:S02]  /*3880*/  ISETP.GE.AND P3, PT, R42, R3.reuse, PT ;  /* 0x000000032a00720c */ /* 0x080fe40003f66270 */
[-C--:B------:R-:W-:Y:S02]  /*3890*/  ISETP.GE.AND P2, PT, R43, R3.reuse, PT ;  /* 0x000000032b00720c */ /* 0x080fe40003f46270 */
[----:B------:R-:W-:Y:S02]  /*38a0*/  ISETP.GE.AND P1, PT, R52, R3, PT ;  /* 0x000000033400720c */ /* 0x000fe40003f26270 */
[----:B------:R1:W2:Y:S01]  /*38b0*/  MUFU.TANH R3, R2 ;  /* 0x0000000200037308 */ /* 0x0002a20000002400 */
[----:B------:R-:W-:Y:S02]  /*38c0*/  FSEL R178, R178, -INF , !P0 ;  /* 0xff800000b2b27808 */ /* 0x000fe40004000000 */
[----:B------:R-:W-:-:S02]  /*38d0*/  ISETP.NE.AND P0, PT, R197, 0x1, PT ;  /* 0x00000001c500780c */ /* 0x000fc40003f05270 */
[----:B------:R-:W-:Y:S02]  /*38e0*/  FSEL R39, R47, -INF , !P4 ;  /* 0xff8000002f277808 */ /* 0x000fe40006000000 */
[-C--:B------:R-:W-:Y:S02]  /*38f0*/  ISETP.GE.AND P4, PT, R40, R4.reuse, PT ;  /* 0x000000042800720c */ /* 0x080fe40003f86270 */
[----:B------:R-:W-:Y:S02]  /*3900*/  FSEL R170, R170, -INF , !P6 ;  /* 0xff800000aaaa7808 */ /* 0x000fe40007000000 */
[----:B------:R-:W-:Y:S02]  /*3910*/  FSEL R171, R5, -INF , !P5 ;  /* 0xff80000005ab7808 */ /* 0x000fe40006800000 */
[----:B------:R-:W-:Y:S02]  /*3920*/  FSEL R167, R6, -INF , !P4 ;  /* 0xff80000006a77808 */ /* 0x000fe40006000000 */
[-C--:B------:R-:W-:Y:S01]  /*3930*/  ISETP.GE.AND P6, PT, R42, R4.reuse, PT ;  /* 0x000000042a00720c */ /* 0x080fe20003fc6270 */
[----:B-1----:R-:W-:Y:S01]  /*3940*/  IMAD.IADD R2, R138, 0x1, R136 ;  /* 0x000000018a027824 */ /* 0x002fe200078e0288 */
[----:B------:R-:W-:-:S02]  /*3950*/  ISETP.GE.AND P5, PT, R43, R4, PT ;  /* 0x000000042b00720c */ /* 0x000fc40003fa6270 */
[----:B------:R-:W-:Y:S02]  /*3960*/  ISETP.GE.AND P4, PT, R52, R4, PT ;  /* 0x000000043400720c */ /* 0x000fe40003f86270 */
[C---:B------:R-:W-:Y:S02]  /*3970*/  IADD3 R196, R189.reuse, 0x400, RZ ;  /* 0x00000400bdc47810 */ /* 0x040fe40007ffe0ff */
[C---:B------:R-:W-:Y:S02]  /*3980*/  IADD3 R195, R189.reuse, 0x800, RZ ;  /* 0x00000800bdc37810 */ /* 0x040fe40007ffe0ff */
[C---:B------:R-:W-:Y:S02]  /*3990*/  IADD3 R194, R189.reuse, 0xc00, RZ ;  /* 0x00000c00bdc27810 */ /* 0x040fe40007ffe0ff */
[C---:B------:R-:W-:Y:S02]  /*39a0*/  IADD3 R193, R189.reuse, 0x1000, RZ ;  /* 0x00001000bdc17810 */ /* 0x040fe40007ffe0ff */
[----:B------:R-:W-:-:S02]  /*39b0*/  IADD3 R192, R189, 0x1400, RZ ;  /* 0x00001400bdc07810 */ /* 0x000fc40007ffe0ff */
[C---:B------:R-:W-:Y:S02]  /*39c0*/  IADD3 R191, R189.reuse, 0x1800, RZ ;  /* 0x00001800bdbf7810 */ /* 0x040fe40007ffe0ff */
[----:B------:R-:W-:Y:S02]  /*39d0*/  IADD3 R190, R189, 0x1c00, RZ ;  /* 0x00001c00bdbe7810 */ /* 0x000fe40007ffe0ff */
[----:B------:R-:W-:Y:S02]  /*39e0*/  FSEL R174, R174, -INF , !P6 ;  /* 0xff800000aeae7808 */ /* 0x000fe40007000000 */
[----:B------:R-:W-:Y:S02]  /*39f0*/  FSEL R179, R179, -INF , !P3 ;  /* 0xff800000b3b37808 */ /* 0x000fe40005800000 */
[----:B------:R-:W-:Y:S02]  /*3a00*/  FSEL R175, R12, -INF , !P5 ;  /* 0xff8000000caf7808 */ /* 0x000fe40006800000 */
[----:B------:R-:W-:-:S02]  /*3a10*/  FSEL R176, R13, -INF , !P4 ;  /* 0xff8000000db07808 */ /* 0x000fc40006000000 */
[----:B------:R-:W-:Y:S02]  /*3a20*/  FSEL R180, R14, -INF , !P2 ;  /* 0xff8000000eb47808 */ /* 0x000fe40005000000 */
[----:B--2---:R-:W-:Y:S01]  /*3a30*/  FSEL R181, R3, -INF , !P1 ;  /* 0xff80000003b57808 */ /* 0x004fe20004800000 */
        /* <DEDUP_REMOVED lines=23> */
.L_x_223:
        /* <DEDUP_REMOVED lines=154> */
[----:B------:R-:W-:Y:S02]  /*4550*/  FMNMX.FTZ R7, R99, R5, !PT ;  /* 0x0000000563077209 */ /* 0x000fe40007810000 */
        /* <DEDUP_REMOVED lines=54> */
[----:B------:R-:W-:Y:S02]  /*48c0*/  FMNMX.FTZ R3, R164, R3, !PT ;  /* 0x00000003a4037209 */ /* 0x000fe40007810000 */
[----:B------:R-:W-:Y:S01]  /*48d0*/  F2FP.PACK_AB R13, R203, R210 ;  /* 0x000000d2cb0d723e */ /* 0x000fe200000000ff */
[----:B------:R-:W3:Y:S01]  /*48e0*/  SHFL.BFLY PT, R7, R36, 0x2, 0x1f ;  /* 0x0c401f0024077f89 */ /* 0x000ee200000e0000 */
[----:B------:R-:W-:-:S04]  /*48f0*/  FMNMX.FTZ R3, R39, R3, !PT ;  /* 0x0000000327037209 */ /* 0x000fc80007810000 */
[----:B------:R-:W-:Y:S01]  /*4900*/  FMNMX.FTZ R3, R169, R3, !PT ;  /* 0x00000003a9037209 */ /* 0x000fe20007810000 */
[----:B-1----:R-:W-:Y:S01]  /*4910*/  FFMA.FTZ R4, R103, c[0x0][0x23c], -R6 ;  /* 0x00008f0067047a23 */ /* 0x002fe20000010806 */
[----:B--2---:R-:W-:-:S03]  /*4920*/  F2FP.PACK_AB R15, R205, R209 ;  /* 0x000000d1cd0f723e */ /* 0x004fc600000000ff */
[----:B------:R1:W-:Y:S04]  /*4930*/  MUFU.EX2 R208, R4 ;  /* 0x0000000400d07308 */ /* 0x0003e80000000800 */
[----:B------:R-:W-:Y:S01]  /*4940*/  HMMA.16816.F32 R56, R12, R20, RZ ;  /* 0x000000140c38723c */ /* 0x000fe200000018ff */
[----:B---3--:R-:W-:-:S07]  /*4950*/  FMNMX.FTZ R36, R36, R7, !PT ;  /* 0x0000000724247209 */ /* 0x008fce0007810000 */
[----:B------:R-:W-:Y:S01]  /*4960*/  HMMA.16816.F32 R64, R12, R22, RZ ;  /* 0x000000160c40723c */ /* 0x000fe200000018ff */
[----:B------:R-:W2:Y:S01]  /*4970*/  SHFL.BFLY PT, R7, R36, 0x1, 0x1f ;  /* 0x0c201f0024077f89 */ /* 0x000ea200000e0000 */
[----:B-1----:R-:W-:-:S04]  /*4980*/  FFMA.FTZ R4, R111, c[0x0][0x23c], -R6 ;  /* 0x00008f006f047a23 */ /* 0x002fc80000010806 */
[----:B------:R1:W-:Y:S02]  /*4990*/  MUFU.EX2 R204, R4 ;  /* 0x0000000400cc7308 */ /* 0x0003e40000000800 */
[----:B------:R-:W-:Y:S01]  /*49a0*/  HMMA.16816.F32 R52, R12, R16, RZ ;  /* 0x000000100c34723c */ /* 0x000fe200000018ff */
[----:B-1----:R-:W-:Y:S01]  /*49b0*/  FFMA.FTZ R4, R112, c[0x0][0x23c], -R6 ;  /* 0x00008f0070047a23 */ /* 0x002fe20000010806 */
[----:B--2---:R-:W-:-:S04]  /*49c0*/  FMNMX.FTZ R36, R36, R7, !PT ;  /* 0x0000000724247209 */ /* 0x004fc80007810000 */
        /* <DEDUP_REMOVED lines=59> */
[--C-:B------:R-:W-:Y:S01]  /*4d80*/  FFMA.FTZ R0, R78, c[0x0][0x23c], -R4.reuse ;  /* 0x00008f004e007a23 */ /* 0x100fe20000010804 */
[----:B------:R-:W1:Y:S01]  /*4d90*/  LDSM.16.MT88.4 R28, [R184+0x4400] ;  /* 0x00440000b81c783b */ /* 0x000e620000004200 */
[----:B------:R-:W-:Y:S08]  /*4da0*/  MUFU.EX2 R96, R7 ;  /* 0x0000000700607308 */ /* 0x000ff00000000800 */
        /* <DEDUP_REMOVED lines=9> */
[C---:B------:R-:W-:Y:S08]  /*4e40*/  HMMA.16816.F32 R48, R8.reuse, R20, RZ ;  /* 0x000000140830723c */ /* 0x040ff000000018ff */
[----:B------:R-:W-:Y:S01]  /*4e50*/  HMMA.16816.F32 R40, R8, R16, RZ ;  /* 0x000000100828723c */ /* 0x000fe200000018ff */
[----:B--2---:R-:W-:-:S04]  /*4e60*/  FFMA.FTZ R0, R98, c[0x0][0x23c], -R5 ;  /* 0x00008f0062007a23 */ /* 0x004fc80000010805 */
[----:B------:R2:W3:Y:S03]  /*4e70*/  MUFU.EX2 R114, R0 ;  /* 0x0000000000727308 */ /* 0x0004e60000000800 */
[C---:B------:R-:W-:Y:S08]  /*4e80*/  HMMA.16816.F32 R44, R8.reuse, R22, RZ ;  /* 0x00000016082c723c */ /* 0x040ff000000018ff */
[----:B------:R-:W-:Y:S01]  /*4e90*/  HMMA.16816.F32 R32, R8, R18, RZ ;  /* 0x000000120820723c */ /* 0x000fe200000018ff */
[----:B--2---:R-:W-:-:S07]  /*4ea0*/  FFMA.FTZ R0, R118, c[0x0][0x23c], -R5 ;  /* 0x00008f0076007a23 */ /* 0x004fce0000010805 */
[----:B------:R-:W-:Y:S01]  /*4eb0*/  HMMA.16816.F32 R20, R12, R18, RZ ;  /* 0x000000120c14723c */ /* 0x000fe200000018ff */
[----:B------:R-:W2:Y:S01]  /*4ec0*/  LDSM.16.MT88.4 R12, [R184+0x4800] ;  /* 0x00480000b80c783b */ /* 0x000ea20000004200 */
[----:B---3--:R-:W-:Y:S01]  /*4ed0*/  F2FP.PACK_AB R8, R114, R112 ;  /* 0x000000707208723e */ /* 0x008fe200000000ff */
[----:B------:R3:W-:Y:S02]  /*4ee0*/  MUFU.EX2 R115, R0 ;  /* 0x0000000000737308 */ /* 0x0007e40000000800 */
[----:B------:R-:W4:Y:S01]  /*4ef0*/  LDSM.16.MT88.4 R16, [R185+0x4800] ;  /* 0x00480000b910783b */ /* 0x000f220000004200 */
[----:B---3--:R-:W-:-:S05]  /*4f00*/  FFMA.FTZ R0, R79, c[0x0][0x23c], -R5 ;  /* 0x00008f004f007a23 */ /* 0x008fca0000010805 */
[----:B------:R3:W5:Y:S02]  /*4f10*/  MUFU.EX2 R117, R0 ;  /* 0x0000000000757308 */ /* 0x0007640000000800 */
[----:B---3--:R-:W-:Y:S01]  /*4f20*/  FFMA.FTZ R0, R131, c[0x0][0x23c], -R4 ;  /* 0x00008f0083007a23 */ /* 0x008fe20000010804 */
[----:B-----5:R-:W-:-:S05]  /*4f30*/  F2FP.PACK_AB R10, R117, R115 ;  /* 0x00000073750a723e */ /* 0x020fca00000000ff */
[----:B------:R3:W-:Y:S02]  /*4f40*/  MUFU.EX2 R101, R0 ;  /* 0x0000000000657308 */ /* 0x0007e40000000800 */
[----:B---3--:R-:W-:-:S06]  /*4f50*/  FFMA.FTZ R0, R119, c[0x0][0x23c], -R4 ;  /* 0x00008f0077007a23 */ /* 0x008fcc0000010804 */
        /* <DEDUP_REMOVED lines=9> */
[C---:B-1----:R-:W-:Y:S08]  /*4ff0*/  HMMA.16816.F32 R136, R8.reuse, R28, R48 ;  /* 0x0000001c0888723c */ /* 0x042ff00000001830 */
[----:B------:R-:W-:Y:S01]  /*5000*/  HMMA.16816.F32 R60, R8, R24, R40 ;  /* 0x00000018083c723c */ /* 0x000fe20000001828 */
[----:B---3--:R-:W-:-:S04]  /*5010*/  FFMA.FTZ R0, R94, c[0x0][0x23c], -R5 ;  /* 0x00008f005e007a23 */ /* 0x008fc80000010805 */
        /* <DEDUP_REMOVED lines=13> */
[----:B------:R5:W-:Y:S03]  /*50f0*/  MUFU.EX2 R98, R0 ;  /* 0x0000000000627308 */ /* 0x000be60000000800 */
[----:B------:R-:W1:Y:S03]  /*5100*/  LDSM.16.MT88.4 R24, [R185+0x4c00] ;  /* 0x004c0000b918783b */ /* 0x000e660000004200 */
[C---:B------:R-:W-:Y:S08]  /*5110*/  HMMA.16816.F32 R48, R8.reuse, R30, R64 ;  /* 0x0000001e0830723c */ /* 0x040ff00000001840 */
[----:B------:R-:W-:Y:S01]  /*5120*/  HMMA.16816.F32 R56, R8, R28, R56 ;  /* 0x0000001c0838723c */ /* 0x000fe20000001838 */
[----:B-----5:R-:W-:-:S04]  /*5130*/  FFMA.FTZ R0, R134, c[0x0][0x23c], -R5 ;  /* 0x00008f0086007a23 */ /* 0x020fc80000010805 */
[----:B------:R5:W2:Y:S02]  /*5140*/  MUFU.EX2 R97, R0 ;  /* 0x0000000000617308 */ /* 0x000aa40000000800 */
[----:B---3--:R-:W-:Y:S01]  /*5150*/  F2FP.PACK_AB R8, R100, R99 ;  /* 0x000000636408723e */ /* 0x008fe200000000ff */
[----:B-----5:R-:W-:Y:S01]  /*5160*/  FFMA.FTZ R0, R135, c[0x0][0x23c], -R4 ;  /* 0x00008f0087007a23 */ /* 0x020fe20000010804 */
[----:B--2---:R-:W-:-:S04]  /*5170*/  F2FP.PACK_AB R10, R97, R98 ;  /* 0x00000062610a723e */ /* 0x004fc800000000ff */
        /* <DEDUP_REMOVED lines=12> */
[----:B----4-:R-:W-:Y:S01]  /*5240*/  HMMA.16816.F32 R60, R8, R16, R60 ;  /* 0x00000010083c723c */ /* 0x010fe2000000183c */
        /* <DEDUP_REMOVED lines=57> */
[--C-:B----4-:R-:W-:Y:S01]  /*55e0*/  FFMA.FTZ R0, R151, c[0x0][0x23c], -R4.reuse ;  /* 0x00008f0097007a23 */ /* 0x110fe20000010804 */
[----:B--2---:R-:W-:Y:S01]  /*55f0*/  F2FP.PACK_AB R10, R77, R78 ;  /* 0x0000004e4d0a723e */ /* 0x004fe200000000ff */
[----:B------:R-:W-:Y:S04]  /*5600*/  LDSM.16.MT88.4 R148, [R184+0x5c00] ;  /* 0x005c0000b894783b */ /* 0x000fe80000004200 */
        /* <DEDUP_REMOVED lines=13> */
[----:B--2---:R-:W-:-:S04]  /*56e0*/  FFMA.FTZ R0, R83, c[0x0][0x23c], -R5 ;  /* 0x00008f0053007a23 */ /* 0x004fc80000010805 */
        /* <DEDUP_REMOVED lines=26> */
[----:B---3--:R-:W-:Y:S02]  /*5890*/  F2FP.PACK_AB R9, R67, R66 ;  /* 0x000000424309723e */ /* 0x008fe400000000ff */
[----:B------:R-:W-:-:S03]  /*58a0*/  F2FP.PACK_AB R164, R243, R244 ;  /* 0x000000f4f3a4723e */ /* 0x000fc600000000ff */
        /* <DEDUP_REMOVED lines=17> */
[----:B------:R-:W-:Y:S02]  /*59c0*/  F2FP.PACK_AB R11, R111, R118 ;  /* 0x000000766f0b723e */ /* 0x000fe400000000ff */
[----:B------:R-:W-:-:S05]  /*59d0*/  F2FP.PACK_AB R166, R236, R239 ;  /* 0x000000efeca6723e */ /* 0x000fca00000000ff */
[----:B------:R-:W-:Y:S01]  /*59e0*/  HMMA.16816.F32 R140, R8, R20, R140 ;  /* 0x00000014088c723c */ /* 0x000fe2000000188c */
[----:B-1----:R-:W-:-:S07]  /*59f0*/  FFMA.FTZ R0, R168, c[0x0][0x23c], -R5 ;  /* 0x00008f00a8007a23 */ /* 0x002fce0000010805 */
[C---:B------:R-:W-:Y:S01]  /*5a00*/  HMMA.16816.F32 R20, R8.reuse, R22, R52 ;  /* 0x000000160814723c */ /* 0x040fe20000001834 */
[----:B------:R1:W-:Y:S07]  /*5a10*/  MUFU.EX2 R60, R0 ;  /* 0x00000000003c7308 */ /* 0x0003ee0000000800 */
[C---:B------:R-:W-:Y:S08]  /*5a20*/  HMMA.16816.F32 R48, R8.reuse, R24, R48 ;  /* 0x000000180830723c */ /* 0x040ff00000001830 */
[----:B------:R-:W-:Y:S01]  /*5a30*/  HMMA.16816.F32 R24, R8, R26, R28 ;  /* 0x0000001a0818723c */ /* 0x000fe2000000181c */
[----:B-1----:R-:W-:-:S04]  /*5a40*/  FFMA.FTZ R0, R167, c[0x0][0x23c], -R5 ;  /* 0x00008f00a7007a23 */ /* 0x002fc80000010805 */
[----:B------:R1:W4:Y:S02]  /*5a50*/  MUFU.EX2 R59, R0 ;  /* 0x00000000003b7308 */ /* 0x0003240000000800 */
[----:B---3--:R-:W-:Y:S01]  /*5a60*/  F2FP.PACK_AB R8, R61, R62 ;  /* 0x0000003e3d08723e */ /* 0x008fe200000000ff */
[----:B-1----:R-:W-:Y:S01]  /*5a70*/  FFMA.FTZ R0, R169, c[0x0][0x23c], -R4 ;  /* 0x00008f00a9007a23 */ /* 0x002fe20000010804 */
[----:B----4-:R-:W-:-:S04]  /*5a80*/  F2FP.PACK_AB R10, R59, R60 ;  /* 0x0000003c3b0a723e */ /* 0x010fc800000000ff */
        /* <DEDUP_REMOVED lines=10> */
[----:B------:R1:W3:Y:S02]  /*5b30*/  MUFU.EX2 R43, R0 ;  /* 0x00000000002b7308 */ /* 0x0002e40000000800 */
[C---:B--2---:R-:W-:Y:S08]  /*5b40*/  HMMA.16816.F32 R136, R8.reuse, R12, R136 ;  /* 0x0000000c0888723c */ /* 0x044ff00000001888 */
[----:B------:R-:W-:Y:S01]  /*5b50*/  HMMA.16816.F32 R144, R8, R14, R44 ;  /* 0x0000000e0890723c */ /* 0x000fe2000000182c */
[----:B-1----:R-:W-:-:S04]  /*5b60*/  FFMA.FTZ R0, R173, c[0x0][0x23c], -R5 ;  /* 0x00008f00ad007a23 */ /* 0x002fc80000010805 */
[----:B------:R1:W-:Y:S03]  /*5b70*/  MUFU.EX2 R42, R0 ;  /* 0x00000000002a7308 */ /* 0x0003e60000000800 */
[C---:B-----5:R-:W-:Y:S08]  /*5b80*/  HMMA.16816.F32 R156, R8.reuse, R16, R156 ;  /* 0x00000010089c723c */ /* 0x060ff0000000189c */
[----:B------:R-:W-:Y:S01]  /*5b90*/  HMMA.16816.F32 R32, R8, R18, R32 ;  /* 0x000000120820723c */ /* 0x000fe20000001820 */
[----:B-1----:R-:W-:-:S06]  /*5ba0*/  FFMA.FTZ R0, R174, c[0x0][0x23c], -R5 ;  /* 0x00008f00ae007a23 */ /* 0x002fcc0000010805 */
[----:B------:R-:W-:Y:S02]  /*5bb0*/  F2FP.PACK_AB R8, R242, R240 ;  /* 0x000000f0f208723e */ /* 0x000fe400000000ff */
[----:B------:R-:W-:Y:S01]  /*5bc0*/  F2FP.PACK_AB R9, R76, R87 ;  /* 0x000000574c09723e */ /* 0x000fe200000000ff */
[----:B------:R1:W2:Y:S01]  /*5bd0*/  MUFU.EX2 R41, R0 ;  /* 0x0000000000297308 */ /* 0x0002a20000000800 */
[----:B------:R-:W-:Y:S02]  /*5be0*/  F2FP.PACK_AB R10, R245, R241 ;  /* 0x000000f1f50a723e */ /* 0x000fe400000000ff */
[----:B---3--:R-:W-:-:S07]  /*5bf0*/  F2FP.PACK_AB R11, R43, R64 ;  /* 0x000000402b0b723e */ /* 0x008fce00000000ff */
[----:B------:R-:W-:Y:S01]  /*5c00*/  HMMA.16816.F32 R48, R8, R16, R48 ;  /* 0x000000100830723c */ /* 0x000fe20000001830 */
[----:B-1----:R-:W-:Y:S01]  /*5c10*/  FFMA.FTZ R0, R175, c[0x0][0x23c], -R5 ;  /* 0x00008f00af007a23 */ /* 0x002fe20000010805 */
[----:B--2---:R-:W-:-:S06]  /*5c20*/  F2FP.PACK_AB R160, R41, R42 ;  /* 0x0000002a29a0723e */ /* 0x004fcc00000000ff */
        /* <DEDUP_REMOVED lines=156> */
[----:B------:R-:W-:Y:S01]  /*65f0*/  FADD.FTZ R0, R28, R0 ;  /* 0x000000001c007221 */ /* 0x000fe20000010000 */
[----:B------:R1:W-:Y:S01]  /*6600*/  STL [R1], R5 ;  /* 0x0000000501007387 */ /* 0x0003e20000100800 */
[----:B------:R-:W-:-:S03]  /*6610*/  FADD.FTZ R2, R39, R2 ;  /* 0x0000000227027221 */ /* 0x000fc60000010000 */
[----:B------:R1:W-:Y:S04]  /*6620*/  STL [R1+0xc], R4 ;  /* 0x00000c0401007387 */ /* 0x0003e80000100800 */
[----:B------:R1:W-:Y:S04]  /*6630*/  STL [R1+0x4], R0 ;  /* 0x0000040001007387 */ /* 0x0003e80000100800 */
[----:B------:R1:W-:Y:S01]  /*6640*/  STL [R1+0x8], R2 ;  /* 0x0000080201007387 */ /* 0x0003e20000100800 */
[----:B------:R-:W-:Y:S05]  /*6650*/  @!P0 BRA `(.L_x_224) ;  /* 0x0000486000008947 */ /* 0x000fea0003800000 */
[----:B------:R-:W-:Y:S01]  /*6660*/  IADD3 R197, R197, -0x2, RZ ;  /* 0xfffffffec5c57810 */ /* 0x000fe20007ffe0ff */
[----:B------:R-:W-:Y:S01]  /*6670*/  IMAD.MOV.U32 R133, RZ, RZ, R37 ;  /* 0x000000ffff857224 */ /* 0x000fe200078e0025 */
[----:B------:R-:W-:Y:S01]  /*6680*/  MOV R135, R3 ;  /* 0x0000000300877202 */ /* 0x000fe20000000f00 */
[----:B------:R-:W-:Y:S01]  /*6690*/  IMAD.MOV.U32 R132, RZ, RZ, R38 ;  /* 0x000000ffff847224 */ /* 0x000fe200078e0026 */
[----:B------:R-:W-:Y:S01]  /*66a0*/  MOV R134, R36 ;  /* 0x0000002400867202 */ /* 0x000fe20000000f00 */
[----:B------:R-:W-:Y:S05]  /*66b0*/  BRA `(.L_x_225) ;  /* 0x000001b000007947 */ /* 0x000fea0003800000 */
.L_x_227:
        /* <DEDUP_REMOVED lines=27> */
.L_x_225:
[----:B------:R-:W2:Y:S01]  /*6870*/  LDL.64 R10, [R1+0x18] ;  /* 0x00001800010a7983 */ /* 0x000ea20000100a00 */
[----:B------:R-:W-:Y:S04]  /*6880*/  DEPBAR.LE SB0, 0x0 ;  /* 0x000080000000791a */ /* 0x000fe80000000000 */
[C---:B-1----:R-:W-:Y:S01]  /*6890*/  IMAD.WIDE.U32 R2, R197.reuse, c[0x0][0x1a0], RZ ;  /* 0x00006800c5027a25 */ /* 0x042fe200078e00ff */
[----:B------:R-:W3:Y:S01]  /*68a0*/  LDL R8, [R1+0x28] ;  /* 0x0000280001087983 */ /* 0x000ee20000100800 */
[----:B------:R-:W-:Y:S03]  /*68b0*/  SHF.R.S32.HI R0, RZ, 0x1f, R197 ;  /* 0x0000001fff007819 */ /* 0x000fe600000114c5 */
[----:B------:R-:W-:Y:S02]  /*68c0*/  BAR.SYNC.DEFER_BLOCKING 0x0 ;  /* 0x0000000000007b1d */ /* 0x000fe40000010000 */
[----:B------:R-:W-:Y:S04]  /*68d0*/  IMAD R0, R0, c[0x0][0x1a0], RZ ;  /* 0x0000680000007a24 */ /* 0x000fe800078e02ff */
[----:B------:R-:W-:Y:S05]  /*68e0*/  IMAD R4, R197, c[0x0][0x1a4], R0 ;  /* 0x00006900c5047a24 */ /* 0x000fea00078e0200 */
[----:B------:R-:W-:Y:S02]  /*68f0*/  IADD3 R4, R3, R4, RZ ;  /* 0x0000000403047210 */ /* 0x000fe40007ffe0ff */
[----:B--2---:R-:W-:Y:S04]  /*6900*/  LEA R0, P0, R2, R10, 0x7 ;  /* 0x0000000a02007211 */ /* 0x004fe800078038ff */
[----:B------:R-:W-:Y:S02]  /*6910*/  LEA R6, P1, R0, c[0x0][0x170], 0x1 ;  /* 0x00005c0000067a11 */ /* 0x000fe400078208ff */
[----:B---3--:R-:W-:Y:S02]  /*6920*/  LEA.HI.X R2, R2, R8, R4, 0x7, P0 ;  /* 0x0000000802027211 */ /* 0x008fe400000f3c04 */
[----:B------:R-:W-:Y:S02]  /*6930*/  IADD3 R4, P0, R6, UR12, RZ ;  /* 0x0000000c06047c10 */ /* 0x000fe4000ff1e0ff */
[----:B------:R-:W-:Y:S02]  /*6940*/  LEA.HI.X R7, R0, c[0x0][0x174], R2, 0x1, P1 ;  /* 0x00005d0000077a11 */ /* 0x000fe400008f0c02 */
[----:B------:R-:W-:Y:S02]  /*6950*/  IADD3 R2, P1, R4, UR12, RZ ;  /* 0x0000000c04027c10 */ /* 0x000fe4000ff3e0ff */
[----:B------:R-:W-:Y:S02]  /*6960*/  IADD3.X R5, R7, UR5, RZ, P0, !PT ;  /* 0x0000000507057c10 */ /* 0x000fe400087fe4ff */
[----:B------:R-:W-:Y:S02]  /*6970*/  IADD3 R8, P0, R2, UR12, RZ ;  /* 0x0000000c02087c10 */ /* 0x000fe4000ff1e0ff */
[----:B------:R-:W-:Y:S04]  /*6980*/  IADD3.X R3, R5, UR5, RZ, P1, !PT ;  /* 0x0000000505037c10 */ /* 0x000fe80008ffe4ff */
[----:B------:R-:W-:Y:S02]  /*6990*/  IADD3.X R9, R3, UR5, RZ, P0, !PT ;  /* 0x0000000503097c10 */ /* 0x000fe400087fe4ff */
[----:B------:R-:W-:Y:S01]  /*69a0*/  ISETP.GT.AND P0, PT, R197, RZ, PT ;  /* 0x000000ffc500720c */ /* 0x000fe20003f04270 */
[----:B------:R-:W-:Y:S01]  /*69b0*/  @!PT LDS RZ, [RZ] ;  /* 0x00000000fffff984 */ /* 0x000fe20000000800 */
[----:B------:R-:W-:Y:S01]  /*69c0*/  @!PT LDS RZ, [RZ] ;  /* 0x00000000fffff984 */ /* 0x000fe20000000800 */
[----:B------:R-:W-:Y:S01]  /*69d0*/  @!PT LDS RZ, [RZ] ;  /* 0x00000000fffff984 */ /* 0x000fe20000000800 */
[----:B------:R1:W-:Y:S08]  /*69e0*/  LDGSTS.E.BYPASS.LTC128B.128 [R198+0x4000], [R6.64] ;  /* 0x0400000006c67fae */ /* 0x0003f0000b901d4a */
[----:B------:R1:W-:Y:S08]  /*69f0*/  LDGSTS.E.BYPASS.LTC128B.128 [R198+0x4800], [R4.64] ;  /* 0x0480000004c67fae */ /* 0x0003f0000b901d4a */
[----:B------:R2:W-:Y:S08]  /*6a00*/  LDGSTS.E.BYPASS.LTC128B.128 [R198+0x5000], [R2.64] ;  /* 0x0500000002c67fae */ /* 0x0005f0000b901d4a */
[----:B------:R3:W-:Y:S08]  /*6a10*/  LDGSTS.E.BYPASS.LTC128B.128 [R198+0x5800], [R8.64] ;  /* 0x0580000008c67fae */ /* 0x0007f0000b901d4a */
[----:B------:R-:W-:Y:S08]  /*6a20*/  LDSM.16.M88.4 R128, [R187] ;  /* 0x00000000bb80783b */ /* 0x000ff00000000200 */
[----:B------:R-:W0:Y:S08]  /*6a30*/  LDGDEPBAR ;  /* 0x00000000000079af */ /* 0x000e300000000000 */
[----:B------:R-:W1:Y:S08]  /*6a40*/  LDSM.16.M88.4 R16, [R186] ;  /* 0x00000000ba10783b */ /* 0x000e700000000200 */
[----:B------:R-:W3:Y:S08]  /*6a50*/  LDSM.16.M88.4 R124, [R187+0x1000] ;  /* 0x00100000bb7c783b */ /* 0x000ef00000000200 */
[----:B------:R-:W4:Y:S08]  /*6a60*/  LDSM.16.M88.4 R32, [R186+0x400] ;  /* 0x00040000ba20783b */ /* 0x000f300000000200 */
[----:B------:R-:W5:Y:S08]  /*6a70*/  LDSM.16.M88.4 R48, [R186+0x800] ;  /* 0x00080000ba30783b */ /* 0x000f700000000200 */
[----:B------:R-:W2:Y:S08]  /*6a80*/  LDSM.16.M88.4 R64, [R186+0xc00] ;  /* 0x000c0000ba40783b */ /* 0x000eb00000000200 */
[----:B------:R-:W2:Y:S01]  /*6a90*/  LDSM.16.M88.4 R80, [R186+0x1000] ;  /* 0x00100000ba50783b */ /* 0x000ea20000000200 */
[-C--:B-1----:R-:W-:Y:S07]  /*6aa0*/  HMMA.16816.F32 R4, R128, R16.reuse, RZ ;  /* 0x000000108004723c */ /* 0x082fee00000018ff */
[----:B------:R-:W1:Y:S01]  /*6ab0*/  LDSM.16.M88.4 R96, [R186+0x1400] ;  /* 0x00140000ba60783b */ /* 0x000e620000000200 */
[C---:B---3--:R-:W-:Y:S07]  /*6ac0*/  HMMA.16816.F32 R8, R124.reuse, R16, RZ ;  /* 0x000000107c08723c */ /* 0x048fee00000018ff */
[----:B------:R-:W3:Y:S01]  /*6ad0*/  LDSM.16.M88.4 R112, [R186+0x1800] ;  /* 0x00180000ba70783b */ /* 0x000ee20000000200 */
[-C--:B------:R-:W-:Y:S07]  /*6ae0*/  HMMA.16816.F32 R12, R124, R18.reuse, RZ ;  /* 0x000000127c0c723c */ /* 0x080fee00000018ff */
[----:B------:R-:W1:Y:S01]  /*6af0*/  LDSM.16.M88.4 R168, [R186+0x1c00] ;  /* 0x001c0000baa8783b */ /* 0x000e620000000200 */
[C---:B------:R-:W-:Y:S07]  /*6b00*/  HMMA.16816.F32 R16, R128.reuse, R18, RZ ;  /* 0x000000128010723c */ /* 0x040fee00000018ff */
[----:B------:R-:W-:Y:S01]  /*6b10*/  LDSM.16.M88.4 R172, [R188] ;  /* 0x00000000bcac783b */ /* 0x000fe20000000200 */
[-C--:B----4-:R-:W-:Y:S07]  /*6b20*/  HMMA.16816.F32 R20, R128, R32.reuse, RZ ;  /* 0x000000208014723c */ /* 0x090fee00000018ff */
[----:B------:R-:W4:Y:S01]  /*6b30*/  LDSM.16.M88.4 R176, [R189] ;  /* 0x00000000bdb0783b */ /* 0x000f220000000200 */
[C---:B------:R-:W-:Y:S07]  /*6b40*/  HMMA.16816.F32 R24, R124.reuse, R32, RZ ;  /* 0x000000207c18723c */ /* 0x040fee00000018ff */
[----:B------:R-:W1:Y:S01]  /*6b50*/  LDSM.16.M88.4 R180, [R188+0x1000] ;  /* 0x00100000bcb4783b */ /* 0x000e620000000200 */
[-C--:B------:R-:W-:Y:S08]  /*6b60*/  HMMA.16816.F32 R28, R124, R34.reuse, RZ ;  /* 0x000000227c1c723c */ /* 0x080ff000000018ff */
[C---:B------:R-:W-:Y:S08]  /*6b70*/  HMMA.16816.F32 R32, R128.reuse, R34, RZ ;  /* 0x000000228020723c */ /* 0x040ff000000018ff */
[-C--:B-----5:R-:W-:Y:S08]  /*6b80*/  HMMA.16816.F32 R36, R128, R48.reuse, RZ ;  /* 0x000000308024723c */ /* 0x0a0ff000000018ff */
[C---:B------:R-:W-:Y:S08]  /*6b90*/  HMMA.16816.F32 R40, R124.reuse, R48, RZ ;  /* 0x000000307c28723c */ /* 0x040ff000000018ff */
[-C--:B------:R-:W-:Y:S08]  /*6ba0*/  HMMA.16816.F32 R44, R124, R50.reuse, RZ ;  /* 0x000000327c2c723c */ /* 0x080ff000000018ff */
[C---:B------:R-:W-:Y:S08]  /*6bb0*/  HMMA.16816.F32 R48, R128.reuse, R50, RZ ;  /* 0x000000328030723c */ /* 0x040ff000000018ff */
[-C--:B--2---:R-:W-:Y:S08]  /*6bc0*/  HMMA.16816.F32 R52, R128, R64.reuse, RZ ;  /* 0x000000408034723c */ /* 0x084ff000000018ff */
[C---:B------:R-:W-:Y:S08]  /*6bd0*/  HMMA.16816.F32 R56, R124.reuse, R64, RZ ;  /* 0x000000407c38723c */ /* 0x040ff000000018ff */
[-C--:B------:R-:W-:Y:S08]  /*6be0*/  HMMA.16816.F32 R60, R124, R66.reuse, RZ ;  /* 0x000000427c3c723c */ /* 0x080ff000000018ff */
[C---:B------:R-:W-:Y:S08]  /*6bf0*/  HMMA.16816.F32 R64, R128.reuse, R66, RZ ;  /* 0x000000428040723c */ /* 0x040ff000000018ff */
[-C--:B------:R-:W-:Y:S08]  /*6c00*/  HMMA.16816.F32 R68, R128, R80.reuse, RZ ;  /* 0x000000508044723c */ /* 0x080ff000000018ff */
[C---:B------:R-:W-:Y:S08]  /*6c10*/  HMMA.16816.F32 R72, R124.reuse, R80, RZ ;  /* 0x000000507c48723c */ /* 0x040ff000000018ff */
[-C--:B------:R-:W-:Y:S08]  /*6c20*/  HMMA.16816.F32 R76, R124, R82.reuse, RZ ;  /* 0x000000527c4c723c */ /* 0x080ff000000018ff */
[C---:B------:R-:W-:Y:S08]  /*6c30*/  HMMA.16816.F32 R80, R128.reuse, R82, RZ ;  /* 0x000000528050723c */ /* 0x040ff000000018ff */
[-C--:B-1----:R-:W-:Y:S08]  /*6c40*/  HMMA.16816.F32 R84, R128, R96.reuse, RZ ;  /* 0x000000608054723c */ /* 0x082ff000000018ff */
        /* <DEDUP_REMOVED lines=10> */
[----:B------:R-:W-:Y:S08]  /*6cf0*/  HMMA.16816.F32 R128, R128, R170, RZ ;  /* 0x000000aa8080723c */ /* 0x000ff000000018ff */
[-C--:B----4-:R-:W-:Y:S08]  /*6d00*/  HMMA.16816.F32 R4, R172, R176.reuse, R4 ;  /* 0x000000b0ac04723c */ /* 0x090ff00000001804 */
[C---:B------:R-:W-:Y:S08]  /*6d10*/  HMMA.16816.F32 R8, R180.reuse, R176, R8 ;  /* 0x000000b0b408723c */ /* 0x040ff00000001808 */
[-C--:B------:R-:W-:Y:S08]  /*6d20*/  HMMA.16816.F32 R12, R180, R178.reuse, R12 ;  /* 0x000000b2b40c723c */ /* 0x080ff0000000180c */
[----:B------:R-:W-:Y:S01]  /*6d30*/  FMUL.FTZ R4, R4, c[0x0][0x2ec] ;  /* 0x0000bb0004047a20 */ /* 0x000fe20000410000 */
[C---:B------:R-:W-:Y:S03]  /*6d40*/  HMMA.16816.F32 R16, R172.reuse, R178, R16 ;  /* 0x000000b2ac10723c */ /* 0x040fe60000001810 */
[----:B------:R-:W1:Y:S01]  /*6d50*/  MUFU.TANH R201, R4 ;  /* 0x0000000400c97308 */ /* 0x000e620000002400 */
[----:B------:R-:W-:Y:S02]  /*6d60*/  FMUL.FTZ R5, R5, c[0x0][0x2ec] ;  /* 0x0000bb0005057a20 */ /* 0x000fe40000410000 */
[----:B------:R-:W-:Y:S02]  /*6d70*/  FMUL.FTZ R6, R6, c[0x0][0x2ec] ;  /* 0x0000bb0006067a20 */ /* 0x000fe40000410000 */
[----:B------:R-:W-:Y:S04]  /*6d80*/  FMUL.FTZ R7, R7, c[0x0][0x2ec] ;  /* 0x0000bb0007077a20 */ /* 0x000fe80000410000 */
[----:B------:R-:W-:Y:S01]  /*6d90*/  FMUL.FTZ R8, R8, c[0x0][0x2ec] ;  /* 0x0000bb0008087a20 */ /* 0x000fe20000410000 */
[----:B------:R-:W2:Y:S01]  /*6da0*/  MUFU.TANH R209, R5 ;  /* 0x0000000500d17308 */ /* 0x000ea20000002400 */
[----:B------:R-:W-:Y:S02]  /*6db0*/  FMUL.FTZ R9, R9, c[0x0][0x2ec] ;  /* 0x0000bb0009097a20 */ /* 0x000fe40000410000 */
[----:B------:R-:W-:Y:S02]  /*6dc0*/  FMUL.FTZ R10, R10, c[0x0][0x2ec] ;  /* 0x0000bb000a0a7a20 */ /* 0x000fe40000410000 */
[----:B------:R-:W-:Y:S02]  /*6dd0*/  FMUL.FTZ R11, R11, c[0x0][0x2ec] ;  /* 0x0000bb000b0b7a20 */ /* 0x000fe40000410000 */
[----:B------:R-:W-:Y:S02]  /*6de0*/  FMUL.FTZ R12, R12, c[0x0][0x2ec] ;  /* 0x0000bb000c0c7a20 */ /* 0x000fe40000410000 */
[----:B------:R-:W-:Y:S01]  /*6df0*/  FMUL.FTZ R13, R13, c[0x0][0x2ec] ;  /* 0x0000bb000d0d7a20 */ /* 0x000fe20000410000 */
[----:B------:R-:W3:Y:S01]  /*6e00*/  MUFU.TANH R200, R6 ;  /* 0x0000000600c87308 */ /* 0x000ee20000002400 */
[----:B------:R-:W-:Y:S02]  /*6e10*/  FMUL.FTZ R14, R14, c[0x0][0x2ec] ;  /* 0x0000bb000e0e7a20 */ /* 0x000fe40000410000 */
[----:B------:R-:W-:Y:S02]  /*6e20*/  FMUL.FTZ R15, R15, c[0x0][0x2ec] ;  /* 0x0000bb000f0f7a20 */ /* 0x000fe40000410000 */
[----:B------:R-:W-:Y:S02]  /*6e30*/  FMUL.FTZ R16, R16, c[0x0][0x2ec] ;  /* 0x0000bb0010107a20 */ /* 0x000fe40000410000 */
[----:B------:R-:W-:Y:S02]  /*6e40*/  FMUL.FTZ R17, R17, c[0x0][0x2ec] ;  /* 0x0000bb0011117a20 */ /* 0x000fe40000410000 */
[----:B------:R-:W-:Y:S01]  /*6e50*/  FMUL.FTZ R18, R18, c[0x0][0x2ec] ;  /* 0x0000bb0012127a20 */ /* 0x000fe20000410000 */
[----:B------:R4:W1:Y:S01]  /*6e60*/  MUFU.TANH R207, R7 ;  /* 0x0000000700cf7308 */ /* 0x0008620000002400 */
[----:B------:R-:W-:Y:S09]  /*6e70*/  FMUL.FTZ R19, R19, c[0x0][0x2ec] ;  /* 0x0000bb0013137a20 */ /* 0x000ff20000410000 */
[----:B------:R-:W1:Y:S10]  /*6e80*/  MUFU.TANH R202, R8 ;  /* 0x0000000800ca7308 */ /* 0x000e740000002400 */
[----:B------:R-:W1:Y:S01]  /*6e90*/  MUFU.TANH R208, R9 ;  /* 0x0000000900d07308 */ /* 0x000e620000002400 */
[----:B----4-:R-:W4:Y:S09]  /*6ea0*/  LDSM.16.M88.4 R4, [R196] ;  /* 0x00000000c404783b */ /* 0x010f320000000200 */
[----:B------:R-:W1:Y:S10]  /*6eb0*/  MUFU.TANH R199, R10 ;  /* 0x0000000a00c77308 */ /* 0x000e740000002400 */
[----:B------:R5:W1:Y:S10]  /*6ec0*/  MUFU.TANH R206, R11 ;  /* 0x0000000b00ce7308 */ /* 0x000a740000002400 */
[----:B------:R-:W1:Y:S10]  /*6ed0*/  MUFU.TANH R205, R12 ;  /* 0x0000000c00cd7308 */ /* 0x000e740000002400 */
[----:B------:R-:W1:Y:S01]  /*6ee0*/  MUFU.TANH R204, R13 ;  /* 0x0000000d00cc7308 */ /* 0x000e620000002400 */
[----:B-----5:R-:W5:Y:S01]  /*6ef0*/  LDSM.16.M88.4 R8, [R195] ;  /* 0x00000000c308783b */ /* 0x020f620000000200 */
[-C--:B----4-:R-:W-:Y:S08]  /*6f00*/  HMMA.16816.F32 R20, R172, R4.reuse, R20 ;  /* 0x00000004ac14723c */ /* 0x090ff00000001814 */
[----:B------:R-:W4:Y:S01]  /*6f10*/  MUFU.TANH R203, R14 ;  /* 0x0000000e00cb7308 */ /* 0x000f220000002400 */
[C---:B------:R-:W-:Y:S09]  /*6f20*/  HMMA.16816.F32 R24, R180.reuse, R4, R24 ;  /* 0x00000004b418723c */ /* 0x040ff20000001818 */
[----:B------:R-:W1:Y:S01]  /*6f30*/  MUFU.TANH R179, R15 ;  /* 0x0000000f00b37308 */ /* 0x000e620000002400 */
[-C--:B------:R-:W-:Y:S08]  /*6f40*/  HMMA.16816.F32 R28, R180, R6.reuse, R28 ;  /* 0x00000006b41c723c */ /* 0x080ff0000000181c */
[C---:B------:R-:W-:Y:S01]  /*6f50*/  HMMA.16816.F32 R32, R172.reuse, R6, R32 ;  /* 0x00000006ac20723c */ /* 0x040fe20000001820 */
[----:B------:R-:W1:Y:S01]  /*6f60*/  MUFU.TANH R178, R16 ;  /* 0x0000001000b27308 */ /* 0x000e620000002400 */
[----:B------:R-:W1:Y:S02]  /*6f70*/  LDSM.16.M88.4 R4, [R194] ;  /* 0x00000000c204783b */ /* 0x000e640000000200 */
[----:B------:R-:W-:Y:S02]  /*6f80*/  FMUL.FTZ R21, R21, c[0x0][0x2ec] ;  /* 0x0000bb0015157a20 */ /* 0x000fe40000410000 */
[----:B------:R-:W-:Y:S02]  /*6f90*/  FMUL.FTZ R20, R20, c[0x0][0x2ec] ;  /* 0x0000bb0014147a20 */ /* 0x000fe40000410000 */
[----:B------:R-:W-:Y:S03]  /*6fa0*/  FMUL.FTZ R22, R22, c[0x0][0x2ec] ;  /* 0x0000bb0016167a20 */ /* 0x000fe60000410000 */
[----:B------:R-:W1:Y:S01]  /*6fb0*/  MUFU.TANH R176, R21 ;  /* 0x0000001500b07308 */ /* 0x000e620000002400 */
[----:B------:R-:W-:Y:S02]  /*6fc0*/  FMUL.FTZ R23, R23, c[0x0][0x2ec] ;  /* 0x0000bb0017177a20 */ /* 0x000fe40000410000 */
[----:B------:R-:W-:Y:S01]  /*6fd0*/  FMUL.FTZ R24, R24, c[0x0][0x2ec] ;  /* 0x0000bb0018187a20 */ /* 0x000fe20000410000 */
[-C--:B-----5:R-:W-:Y:S03]  /*6fe0*/  HMMA.16816.F32 R36, R172, R8.reuse, R36 ;  /* 0x00000008ac24723c */ /* 0x0a0fe60000001824 */
[----:B------:R-:W-:Y:S02]  /*6ff0*/  FMUL.FTZ R25, R25, c[0x0][0x2ec] ;  /* 0x0000bb0019197a20 */ /* 0x000fe40000410000 */
[----:B------:R-:W-:Y:S01]  /*7000*/  FMUL.FTZ R26, R26, c[0x0][0x2ec] ;  /* 0x0000bb001a1a7a20 */ /* 0x000fe20000410000 */
[----:B------:R-:W1:Y:S01]  /*7010*/  MUFU.TANH R170, R17 ;  /* 0x0000001100aa7308 */ /* 0x000e620000002400 */
[----:B------:R-:W-:Y:S01]  /*7020*/  FMUL.FTZ R27, R27, c[0x0][0x2ec] ;  /* 0x0000bb001b1b7a20 */ /* 0x000fe20000410000 */
[C---:B------:R-:W-:Y:S04]  /*7030*/  HMMA.16816.F32 R40, R180.reuse, R8, R40 ;  /* 0x00000008b428723c */ /* 0x040fe80000001828 */
[----:B------:R-:W-:Y:S02]  /*7040*/  FMUL.FTZ R28, R28, c[0x0][0x2ec] ;  /* 0x0000bb001c1c7a20 */ /* 0x000fe40000410000 */
[----:B------:R-:W-:Y:S02]  /*7050*/  FMUL.FTZ R29, R29, c[0x0][0x2ec] ;  /* 0x0000bb001d1d7a20 */ /* 0x000fe40000410000 */
[----:B------:R-:W2:Y:S01]  /*7060*/  MUFU.TANH R169, R18 ;  /* 0x0000001200a97308 */ /* 0x000ea20000002400 */
[-C--:B------:R-:W-:Y:S03]  /*7070*/  HMMA.16816.F32 R44, R180, R10.reuse, R44 ;  /* 0x0000000ab42c723c */ /* 0x080fe6000000182c */
[----:B------:R-:W-:Y:S02]  /*7080*/  FMUL.FTZ R30, R30, c[0x0][0x2ec] ;  /* 0x0000bb001e1e7a20 */ /* 0x000fe40000410000 */
[----:B------:R-:W-:Y:S02]  /*7090*/  FMUL.FTZ R31, R31, c[0x0][0x2ec] ;  /* 0x0000bb001f1f7a20 */ /* 0x000fe40000410000 */
[----:B------:R-:W-:Y:S01]  /*70a0*/  FMUL.FTZ R32, R32, c[0x0][0x2ec] ;  /* 0x0000bb0020207a20 */ /* 0x000fe20000410000 */
[C---:B------:R-:W-:Y:S01]  /*70b0*/  HMMA.16816.F32 R48, R172.reuse, R10, R48 ;  /* 0x0000000aac30723c */ /* 0x040fe20000001830 */
[----:B------:R-:W2:Y:S01]  /*70c0*/  MUFU.TANH R168, R19 ;  /* 0x0000001300a87308 */ /* 0x000ea20000002400 */
[----:B------:R-:W5:Y:S02]  /*70d0*/  LDSM.16.M88.4 R8, [R193] ;  /* 0x00000000c108783b */ /* 0x000f640000000200 */
[----:B------:R-:W-:Y:S02]  /*70e0*/  FMUL.FTZ R33, R33, c[0x0][0x2ec] ;  /* 0x0000bb0021217a20 */ /* 0x000fe40000410000 */
[----:B------:R-:W-:Y:S02]  /*70f0*/  FMUL.FTZ R34, R34, c[0x0][0x2ec] ;  /* 0x0000bb0022227a20 */ /* 0x000fe40000410000 */
[-C--:B-1----:R-:W-:Y:S03]  /*7100*/  HMMA.16816.F32 R52, R172, R4.reuse, R52 ;  /* 0x00000004ac34723c */ /* 0x082fe60000001834 */
[----:B------:R-:W1:Y:S01]  /*7110*/  MUFU.TANH R177, R20 ;  /* 0x0000001400b17308 */ /* 0x000e620000002400 */
[----:B------:R-:W-:Y:S02]  /*7120*/  FMUL.FTZ R40, R40, c[0x0][0x2ec] ;  /* 0x0000bb0028287a20 */ /* 0x000fe40000410000 */
[----:B------:R-:W-:Y:S02]  /*7130*/  FMUL.FTZ R35, R35, c[0x0][0x2ec] ;  /* 0x0000bb0023237a20 */ /* 0x000fe40000410000 */
[C---:B------:R-:W-:Y:S04]  /*7140*/  HMMA.16816.F32 R56, R180.reuse, R4, R56 ;  /* 0x00000004b438723c */ /* 0x040fe80000001838 */
[----:B------:R-:W-:Y:S01]  /*7150*/  FMUL.FTZ R39, R39, c[0x0][0x2ec] ;  /* 0x0000bb0027277a20 */ /* 0x000fe20000410000 */
[----:B------:R1:W1:Y:S01]  /*7160*/  MUFU.TANH R21, R40 ;  /* 0x0000002800157308 */ /* 0x0002620000002400 */
[----:B------:R-:W-:Y:S02]  /*7170*/  FMUL.FTZ R44, R44, c[0x0][0x2ec] ;  /* 0x0000bb002c2c7a20 */ /* 0x000fe40000410000 */
[-C--:B------:R-:W-:Y:S04]  /*7180*/  HMMA.16816.F32 R60, R180, R6.reuse, R60 ;  /* 0x00000006b43c723c */ /* 0x080fe8000000183c */
[----:B------:R-:W-:Y:S02]  /*7190*/  FMUL.FTZ R45, R45, c[0x0][0x2ec] ;  /* 0x0000bb002d2d7a20 */ /* 0x000fe40000410000 */
[----:B------:R-:W-:Y:S01]  /*71a0*/  FMUL.FTZ R46, R46, c[0x0][0x2ec] ;  /* 0x0000bb002e2e7a20 */ /* 0x000fe20000410000 */
[----:B------:R1:W1:Y:S01]  /*71b0*/  MUFU.TANH R171, R22 ;  /* 0x0000001600ab7308 */ /* 0x0002620000002400 */
[C---:B------:R-:W-:Y:S01]  /*71c0*/  HMMA.16816.F32 R64, R172.reuse, R6, R64 ;  /* 0x00000006ac40723c */ /* 0x040fe20000001840 */
[----:B------:R-:W1:Y:S03]  /*71d0*/  LDSM.16.M88.4 R4, [R192] ;  /* 0x00000000c004783b */ /* 0x000e660000000200 */
[----:B------:R-:W-:Y:S02]  /*71e0*/  FMUL.FTZ R47, R47, c[0x0][0x2ec] ;  /* 0x0000bb002f2f7a20 */ /* 0x000fe40000410000 */
[----:B------:R-:W-:Y:S02]  /*71f0*/  FMUL.FTZ R48, R48, c[0x0][0x2ec] ;  /* 0x0000bb0030307a20 */ /* 0x000fe40000410000 */
[----:B------:R-:W-:Y:S01]  /*7200*/  FMUL.FTZ R49, R49, c[0x0][0x2ec] ;  /* 0x0000bb0031317a20 */ /* 0x000fe20000410000 */
[----:B------:R-:W1:Y:S01]  /*7210*/  MUFU.TANH R23, R23 ;  /* 0x0000001700177308 */ /* 0x000e620000002400 */
[-C--:B-----5:R-:W-:Y:S03]  /*7220*/  HMMA.16816.F32 R68, R172, R8.reuse, R68 ;  /* 0x00000008ac44723c */ /* 0x0a0fe60000001844 */
[----:B------:R-:W-:Y:S02]  /*7230*/  FMUL.FTZ R50, R50, c[0x0][0x2ec] ;  /* 0x0000bb0032327a20 */ /* 0x000fe40000410000 */
[----:B------:R-:W-:Y:S02]  /*7240*/  FMUL.FTZ R51, R51, c[0x0][0x2ec] ;  /* 0x0000bb0033337a20 */ /* 0x000fe40000410000 */
[----:B------:R-:W-:Y:S01]  /*7250*/  FMUL.FTZ R52, R52, c[0x0][0x2ec] ;  /* 0x0000bb0034347a20 */ /* 0x000fe20000410000 */
[C---:B------:R-:W-:Y:S01]  /*7260*/  HMMA.16816.F32 R72, R180.reuse, R8, R72 ;  /* 0x00000008b448723c */ /* 0x040fe20000001848 */
[----:B------:R-:W2:Y:S03]  /*7270*/  MUFU.TANH R24, R24 ;  /* 0x0000001800187308 */ /* 0x000ea60000002400 */
[----:B------:R-:W-:Y:S02]  /*7280*/  FMUL.FTZ R53, R53, c[0x0][0x2ec] ;  /* 0x0000bb0035357a20 */ /* 0x000fe40000410000 */
[----:B------:R-:W-:Y:S02]  /*7290*/  FMUL.FTZ R54, R54, c[0x0][0x2ec] ;  /* 0x0000bb0036367a20 */ /* 0x000fe40000410000 */
[-C--:B------:R-:W-:Y:S03]  /*72a0*/  HMMA.16816.F32 R76, R180, R10.reuse, R76 ;  /* 0x0000000ab44c723c */ /* 0x080fe6000000184c */
[----:B------:R-:W2:Y:S01]  /*72b0*/  MUFU.TANH R25, R25 ;  /* 0x0000001900197308 */ /* 0x000ea20000002400 */
[----:B------:R-:W-:Y:S02]  /*72c0*/  FMUL.FTZ R55, R55, c[0x0][0x2ec] ;  /* 0x0000bb0037377a20 */ /* 0x000fe40000410000 */
[----:B------:R-:W-:Y:S02]  /*72d0*/  FMUL.FTZ R56, R56, c[0x0][0x2ec] ;  /* 0x0000bb0038387a20 */ /* 0x000fe40000410000 */
[C---:B------:R-:W-:Y:S01]  /*72e0*/  HMMA.16816.F32 R80, R172.reuse, R10, R80 ;  /* 0x0000000aac50723c */ /* 0x040fe20000001850 */
[----:B------:R-:W5:Y:S03]  /*72f0*/  LDSM.16.M88.4 R8, [R191] ;  /* 0x00000000bf08783b */ /* 0x000f660000000200 */
[----:B------:R-:W-:Y:S01]  /*7300*/  FMUL.FTZ R57, R57, c[0x0][0x2ec] ;  /* 0x0000bb0039397a20 */ /* 0x000fe20000410000 */
[----:B------:R-:W2:Y:S01]  /*7310*/  MUFU.TANH R26, R26 ;  /* 0x0000001a001a7308 */ /* 0x000ea20000002400 */
[----:B------:R-:W-:Y:S02]  /*7320*/  FMUL.FTZ R58, R58, c[0x0][0x2ec] ;  /* 0x0000bb003a3a7a20 */ /* 0x000fe40000410000 */
[-C--:B-1----:R-:W-:Y:S04]  /*7330*/  HMMA.16816.F32 R84, R172, R4.reuse, R84 ;  /* 0x00000004ac54723c */ /* 0x082fe80000001854 */
[----:B------:R-:W-:Y:S02]  /*7340*/  FMUL.FTZ R59, R59, c[0x0][0x2ec] ;  /* 0x0000bb003b3b7a20 */ /* 0x000fe40000410000 */
[----:B------:R-:W-:Y:S01]  /*7350*/  FMUL.FTZ R60, R60, c[0x0][0x2ec] ;  /* 0x0000bb003c3c7a20 */ /* 0x000fe20000410000 */
[----:B------:R-:W1:Y:S01]  /*7360*/  MUFU.TANH R27, R27 ;  /* 0x0000001b001b7308 */ /* 0x000e620000002400 */
[C---:B------:R-:W-:Y:S04]  /*7370*/  HMMA.16816.F32 R88, R180.reuse, R4, R88 ;  /* 0x00000004b458723c */ /* 0x040fe80000001858 */
[----:B------:R-:W-:Y:S02]  /*7380*/  FMUL.FTZ R61, R61, c[0x0][0x2ec] ;  /* 0x0000bb003d3d7a20 */ /* 0x000fe40000410000 */
[----:B------:R-:W-:Y:S02]  /*7390*/  FMUL.FTZ R62, R62, c[0x0][0x2ec] ;  /* 0x0000bb003e3e7a20 */ /* 0x000fe40000410000 */
[-C--:B------:R-:W-:Y:S01]  /*73a0*/  HMMA.16816.F32 R92, R180, R6.reuse, R92 ;  /* 0x00000006b45c723c */ /* 0x080fe2000000185c */
[----:B------:R-:W1:Y:S03]  /*73b0*/  MUFU.TANH R28, R28 ;  /* 0x0000001c001c7308 */ /* 0x000e660000002400 */
[----:B------:R-:W-:Y:S02]  /*73c0*/  FMUL.FTZ R63, R63, c[0x0][0x2ec] ;  /* 0x0000bb003f3f7a20 */ /* 0x000fe40000410000 */
[----:B------:R-:W-:Y:S02]  /*73d0*/  FMUL.FTZ R67, R67, c[0x0][0x2ec] ;  /* 0x0000bb0043437a20 */ /* 0x000fe40000410000 */
[C---:B------:R-:W-:Y:S01]  /*73e0*/  HMMA.16816.F32 R96, R172.reuse, R6, R96 ;  /* 0x00000006ac60723c */ /* 0x040fe20000001860 */
[----:B------:R-:W1:Y:S01]  /*73f0*/  LDSM.16.M88.4 R4, [R190] ;  /* 0x00000000be04783b */ /* 0x000e620000000200 */
[----:B------:R-:W-:Y:S04]  /*7400*/  DEPBAR.LE SB0, 0x0 ;  /* 0x000080000000791a */ /* 0x000fe80000000000 */
[----:B------:R-:W1:Y:S01]  /*7410*/  MUFU.TANH R29, R29 ;  /* 0x0000001d001d7308 */ /* 0x000e620000002400 */
[----:B------:R-:W-:Y:S02]  /*7420*/  FMUL.FTZ R68, R68, c[0x0][0x2ec] ;  /* 0x0000bb0044447a20 */ /* 0x000fe40000410000 */
[----:B------:R-:W-:Y:S01]  /*7430*/  BAR.SYNC.DEFER_BLOCKING 0x0 ;  /* 0x0000000000007b1d */ /* 0x000fe20000010000 */
[-C--:B-----5:R-:W-:Y:S05]  /*7440*/  HMMA.16816.F32 R100, R172, R8.reuse, R100 ;  /* 0x00000008ac64723c */ /* 0x0a0fea0000001864 */
        /* <DEDUP_REMOVED lines=12> */
[----:B------:R-:W2:Y:S03]  /*7510*/  MUFU.TANH R32, R32 ;  /* 0x0000002000207308 */ /* 0x000ea60000002400 */
        /* <DEDUP_REMOVED lines=8> */
[----:B------:R-:W1:Y:S01]  /*75a0*/  MUFU.TANH R34, R34 ;  /* 0x0000002200227308 */ /* 0x000e620000002400 */
[----:B------:R-:W-:Y:S02]  /*75b0*/  FMUL.FTZ R81, R81, c[0x0][0x2ec] ;  /* 0x0000bb0051517a20 */ /* 0x000fe40000410000 */
[-C--:B------:R-:W-:Y:S04]  /*75c0*/  HMMA.16816.F32 R124, R180, R6.reuse, R124 ;  /* 0x00000006b47c723c */ /* 0x080fe8000000187c */
[----:B------:R-:W-:Y:S02]  /*75d0*/  FMUL.FTZ R82, R82, c[0x0][0x2ec] ;  /* 0x0000bb0052527a20 */ /* 0x000fe40000410000 */
[----:B------:R-:W-:Y:S01]  /*75e0*/  FMUL.FTZ R83, R83, c[0x0][0x2ec] ;  /* 0x0000bb0053537a20 */ /* 0x000fe20000410000 */
[----:B------:R-:W1:Y:S01]  /*75f0*/  MUFU.TANH R35, R35 ;  /* 0x0000002300237308 */ /* 0x000e620000002400 */
[----:B------:R-:W-:Y:S04]  /*7600*/  HMMA.16816.F32 R128, R172, R6, R128 ;  /* 0x00000006ac80723c */ /* 0x000fe80000001880 */
[----:B------:R-:W-:Y:S02]  /*7610*/  FMUL.FTZ R84, R84, c[0x0][0x2ec] ;  /* 0x0000bb0054547a20 */ /* 0x000fe40000410000 */
[----:B------:R-:W-:Y:S02]  /*7620*/  FMUL.FTZ R85, R85, c[0x0][0x2ec] ;  /* 0x0000bb0055557a20 */ /* 0x000fe40000410000 */
[----:B------:R-:W-:Y:S01]  /*7630*/  FMUL.FTZ R86, R86, c[0x0][0x2ec] ;  /* 0x0000bb0056567a20 */ /* 0x000fe20000410000 */
[----:B------:R1:W1:Y:S03]  /*7640*/  MUFU.TANH R18, R39 ;  /* 0x0000002700127308 */ /* 0x0002660000002400 */
[----:B------:R-:W-:Y:S02]  /*7650*/  FMUL.FTZ R87, R87, c[0x0][0x2ec] ;  /* 0x0000bb0057577a20 */ /* 0x000fe40000410000 */
[----:B------:R-:W-:Y:S02]  /*7660*/  FMUL.FTZ R88, R88, c[0x0][0x2ec] ;  /* 0x0000bb0058587a20 */ /* 0x000fe40000410000 */
[----:B------:R-:W-:Y:S02]  /*7670*/  FMUL.FTZ R89, R89, c[0x0][0x2ec] ;  /* 0x0000bb0059597a20 */ /* 0x000fe40000410000 */
[----:B------:R-:W-:Y:S01]  /*7680*/  FMUL.FTZ R90, R90, c[0x0][0x2ec] ;  /* 0x0000bb005a5a7a20 */ /* 0x000fe20000410000 */
[----:B------:R-:W1:Y:S01]  /*7690*/  MUFU.TANH R44, R44 ;  /* 0x0000002c002c7308 */ /* 0x000e620000002400 */
[----:B------:R-:W-:Y:S02]  /*76a0*/  FMUL.FTZ R91, R91, c[0x0][0x2ec] ;  /* 0x0000bb005b5b7a20 */ /* 0x000fe40000410000 */
        /* <DEDUP_REMOVED lines=52> */
[----:B------:R1:W1:Y:S01]  /*79f0*/  MUFU.TANH R22, R36 ;  /* 0x0000002400167308 */ /* 0x0002620000002400 */
[----:B------:R-:W-:Y:S02]  /*7a00*/  FMUL.FTZ R43, R43, c[0x0][0x2ec] ;  /* 0x0000bb002b2b7a20 */ /* 0x000fe40000410000 */
[----:B------:R-:W-:Y:S02]  /*7a10*/  FMUL.FTZ R64, R64, c[0x0][0x2ec] ;  /* 0x0000bb0040407a20 */ /* 0x000fe40000410000 */
[----:B------:R-:W-:Y:S02]  /*7a20*/  FMUL.FTZ R65, R65, c[0x0][0x2ec] ;  /* 0x0000bb0041417a20 */ /* 0x000fe40000410000 */
[----:B------:R-:W-:Y:S02]  /*7a30*/  FMUL.FTZ R66, R66, c[0x0][0x2ec] ;  /* 0x0000bb0042427a20 */ /* 0x000fe40000410000 */
[----:B------:R-:W-:Y:S01]  /*7a40*/  FMUL.FTZ R0, R127, c[0x0][0x2ec] ;  /* 0x0000bb007f007a20 */ /* 0x000fe20000410000 */
[----:B------:R1:W1:Y:S10]  /*7a50*/  MUFU.TANH R20, R37 ;  /* 0x0000002500147308 */ /* 0x0002740000002400 */
[----:B------:R1:W1:Y:S10]  /*7a60*/  MUFU.TANH R19, R38 ;  /* 0x0000002600137308 */ /* 0x0002740000002400 */
[----:B------:R1:W1:Y:S10]  /*7a70*/  MUFU.TANH R17, R41 ;  /* 0x0000002900117308 */ /* 0x0002740000002400 */
[----:B------:R1:W1:Y:S10]  /*7a80*/  MUFU.TANH R16, R42 ;  /* 0x0000002a00107308 */ /* 0x0002740000002400 */
[----:B------:R1:W1:Y:S10]  /*7a90*/  MUFU.TANH R15, R43 ;  /* 0x0000002b000f7308 */ /* 0x0002740000002400 */
[----:B------:R-:W1:Y:S10]  /*7aa0*/  MUFU.TANH R53, R53 ;  /* 0x0000003500357308 */ /* 0x000e740000002400 */
        /* <DEDUP_REMOVED lines=74> */
[----:B------:R-:W1:Y:S10]  /*7f50*/  MUFU.TANH R128, R128 ;  /* 0x0000008000807308 */ /* 0x000e740000002400 */
[----:B------:R-:W1:Y:S10]  /*7f60*/  MUFU.TANH R129, R129 ;  /* 0x0000008100817308 */ /* 0x000e740000002400 */
[----:B------:R-:W1:Y:S10]  /*7f70*/  MUFU.TANH R130, R130 ;  /* 0x0000008200827308 */ /* 0x000e740000002400 */
[----:B------:R-:W1:Y:S02]  /*7f80*/  MUFU.TANH R131, R131 ;  /* 0x0000008300837308 */ /* 0x000e640000002400 */
[----:B-1234-:R-:W-:-:S05]  /*7f90*/  @P0 BRA `(.L_x_227) ;  /* 0xffffe72000000947 */ /* 0x01efca000383ffff */
.L_x_226:
        /* <DEDUP_REMOVED lines=102> */
[----:B------:R-:W-:Y:S03]  /*8600*/  FMNMX.FTZ R0, R179, R0, !PT ;  /* 0x00000000b3007209 */ /* 0x000fe60007810000 */
[----:B------:R-:W1:Y:S01]  /*8610*/  SHFL.BFLY PT, R37, R3, 0x2, 0x1f ;  /* 0x0c401f0003257f89 */ /* 0x000e6200000e0000 */
[----:B------:R-:W-:Y:S04]  /*8620*/  FMNMX.FTZ R0, R26, R0, !PT ;  /* 0x000000001a007209 */ /* 0x000fe80007810000 */
[----:B------:R-:W-:Y:S04]  /*8630*/  FMNMX.FTZ R0, R27, R0, !PT ;  /* 0x000000001b007209 */ /* 0x000fe80007810000 */
[----:B------:R-:W-:Y:S04]  /*8640*/  FMNMX.FTZ R0, R30, R0, !PT ;  /* 0x000000001e007209 */ /* 0x000fe80007810000 */
[----:B------:R-:W-:Y:S04]  /*8650*/  FMNMX.FTZ R0, R31, R0, !PT ;  /* 0x000000001f007209 */ /* 0x000fe80007810000 */
[----:B------:R-:W-:Y:S04]  /*8660*/  FMNMX.FTZ R0, R16, R0, !PT ;  /* 0x0000000010007209 */ /* 0x000fe80007810000 */
[----:B------:R-:W-:Y:S02]  /*8670*/  FMNMX.FTZ R0, R15, R0, !PT ;  /* 0x000000000f007209 */ /* 0x000fe40007810000 */
[----:B-1----:R-:W-:Y:S02]  /*8680*/  FMNMX.FTZ R37, R3, R37, !PT ;  /* 0x0000002503257209 */ /* 0x002fe40007810000 */
[----:B------:R-:W-:Y:S02]  /*8690*/  FMNMX.FTZ R38, R38, R6, !PT ;  /* 0x0000000626267209 */ /* 0x000fe40007810000 */
[----:B------:R-:W-:Y:S01]  /*86a0*/  FMNMX.FTZ R4, R4, R5, !PT ;  /* 0x0000000504047209 */ /* 0x000fe20007810000 */
[----:B------:R-:W1:Y:S01]  /*86b0*/  SHFL.BFLY PT, R7, R37, 0x1, 0x1f ;  /* 0x0c201f0025077f89 */ /* 0x000e6200000e0000 */
[----:B------:R-:W-:Y:S04]  /*86c0*/  FMNMX.FTZ R0, R46, R0, !PT ;  /* 0x000000002e007209 */ /* 0x000fe80007810000 */
[----:B------:R-:W-:Y:S03]  /*86d0*/  FMNMX.FTZ R0, R47, R0, !PT ;  /* 0x000000002f007209 */ /* 0x000fe60007810000 */
[----:B------:R-:W2:Y:S01]  /*86e0*/  SHFL.BFLY PT, R6, R38, 0x1, 0x1f ;  /* 0x0c201f0026067f89 */ /* 0x000ea200000e0000 */
[----:B------:R-:W-:Y:S04]  /*86f0*/  FMNMX.FTZ R0, R58, R0, !PT ;  /* 0x000000003a007209 */ /* 0x000fe80007810000 */
[----:B------:R-:W-:Y:S03]  /*8700*/  FMNMX.FTZ R0, R59, R0, !PT ;  /* 0x000000003b007209 */ /* 0x000fe60007810000 */
[----:B------:R-:W3:Y:S01]  /*8710*/  SHFL.BFLY PT, R36, R4, 0x1, 0x1f ;  /* 0x0c201f0004247f89 */ /* 0x000ee200000e0000 */
[----:B------:R-:W-:Y:S04]  /*8720*/  FMNMX.FTZ R0, R62, R0, !PT ;  /* 0x000000003e007209 */ /* 0x000fe80007810000 */
[----:B------:R-:W-:Y:S02]  /*8730*/  FMNMX.FTZ R0, R63, R0, !PT ;  /* 0x000000003f007209 */ /* 0x000fe40007810000 */
[----:B-1----:R-:W-:Y:S02]  /*8740*/  FMNMX.FTZ R37, R37, R7, !PT ;  /* 0x0000000725257209 */ /* 0x002fe40007810000 */
[----:B------:R-:W-:Y:S03]  /*8750*/  FMNMX.FTZ R0, R74, R0, !PT ;  /* 0x000000004a007209 */ /* 0x000fe60007810000 */
[----:B------:R-:W-:Y:S01]  /*8760*/  FMUL.FTZ R64, R37, c[0x0][0x23c] ;  /* 0x00008f0025407a20 */ /* 0x000fe20000410000 */
[----:B------:R-:W-:Y:S02]  /*8770*/  FMNMX.FTZ R0, R75, R0, !PT ;  /* 0x000000004b007209 */ /* 0x000fe40007810000 */
[----:B--2---:R-:W-:Y:S02]  /*8780*/  FMNMX.FTZ R38, R38, R6, !PT ;  /* 0x0000000626267209 */ /* 0x004fe40007810000 */
[----:B------:R-:W-:Y:S02]  /*8790*/  FMNMX.FTZ R0, R78, R0, !PT ;  /* 0x000000004e007209 */ /* 0x000fe40007810000 */
[C---:B------:R-:W-:Y:S01]  /*87a0*/  FSETP.NEU.FTZ.AND P1, PT, R38.reuse, -INF , PT ;  /* 0xff8000002600780b */ /* 0x040fe20003f3d000 */
[----:B------:R-:W-:Y:S01]  /*87b0*/  FMUL.FTZ R43, R38, c[0x0][0x23c] ;  /* 0x00008f00262b7a20 */ /* 0x000fe20000410000 */
[----:B------:R-:W-:Y:S02]  /*87c0*/  FMNMX.FTZ R0, R79, R0, !PT ;  /* 0x000000004f007209 */ /* 0x000fe40007810000 */
[----:B---3--:R-:W-:Y:S02]  /*87d0*/  FMNMX.FTZ R36, R4, R36, !PT ;  /* 0x0000002404247209 */ /* 0x008fe40007810000 */
[----:B------:R-:W-:Y:S02]  /*87e0*/  FSEL R43, R43, RZ, P1 ;  /* 0x000000ff2b2b7208 */ /* 0x000fe40000800000 */
[----:B------:R-:W-:Y:S01]  /*87f0*/  FSETP.NEU.FTZ.AND P1, PT, R37, -INF , PT ;  /* 0xff8000002500780b */ /* 0x000fe20003f3d000 */
[----:B------:R-:W-:Y:S01]  /*8800*/  FMUL.FTZ R65, R36, c[0x0][0x23c] ;  /* 0x00008f0024417a20 */ /* 0x000fe20000410000 */
[----:B------:R-:W-:Y:S01]  /*8810*/  FMNMX.FTZ R0, R90, R0, !PT ;  /* 0x000000005a007209 */ /* 0x000fe20007810000 */
[--C-:B------:R-:W-:Y:S01]  /*8820*/  FFMA.FTZ R4, R201, c[0x0][0x23c], -R43.reuse ;  /* 0x00008f00c9047a23 */ /* 0x100fe2000001082b */
[----:B------:R-:W-:Y:S01]  /*8830*/  FSEL R64, R64, RZ, P1 ;  /* 0x000000ff40407208 */ /* 0x000fe20000800000 */
[--C-:B------:R-:W-:Y:S01]  /*8840*/  FFMA.FTZ R8, R177, c[0x0][0x23c], -R43.reuse ;  /* 0x00008f00b1087a23 */ /* 0x100fe2000001082b */
[----:B------:R-:W-:Y:S01]  /*8850*/  FMNMX.FTZ R0, R91, R0, !PT ;  /* 0x000000005b007209 */ /* 0x000fe20007810000 */
[----:B------:R1:W-:Y:S01]  /*8860*/  MUFU.EX2 R210, R4 ;  /* 0x0000000400d27308 */ /* 0x0003e20000000800 */
[--C-:B------:R-:W-:Y:S01]  /*8870*/  FFMA.FTZ R5, R209, c[0x0][0x23c], -R43.reuse ;  /* 0x00008f00d1057a23 */ /* 0x100fe2000001082b */
[----:B------:R-:W-:Y:S01]  /*8880*/  FSETP.NEU.FTZ.AND P1, PT, R36, -INF , PT ;  /* 0xff8000002400780b */ /* 0x000fe20003f3d000 */
[--C-:B------:R-:W-:Y:S01]  /*8890*/  FFMA.FTZ R7, R32, c[0x0][0x23c], -R43.reuse ;  /* 0x00008f0020077a23 */ /* 0x100fe2000001082b */
[----:B------:R-:W-:Y:S01]  /*88a0*/  FMNMX.FTZ R0, R94, R0, !PT ;  /* 0x000000005e007209 */ /* 0x000fe20007810000 */
[--C-:B------:R-:W-:Y:S01]  /*88b0*/  FFMA.FTZ R6, R33, c[0x0][0x23c], -R43.reuse ;  /* 0x00008f0021067a23 */ /* 0x100fe2000001082b */
[----:B------:R-:W-:Y:S02]  /*88c0*/  FSEL R65, R65, RZ, P1 ;  /* 0x000000ff41417208 */ /* 0x000fe40000800000 */
[----:B------:R-:W-:Y:S02]  /*88d0*/  FMNMX.FTZ R0, R95, R0, !PT ;  /* 0x000000005f007209 */ /* 0x000fe40007810000 */
[----:B------:R2:W-:Y:S02]  /*88e0*/  MUFU.EX2 R236, R5 ;  /* 0x0000000500ec7308 */ /* 0x0005e40000000800 */
[----:B------:R-:W-:Y:S04]  /*88f0*/  FMNMX.FTZ R0, R106, R0, !PT ;  /* 0x000000006a007209 */ /* 0x000fe80007810000 */
[----:B------:R-:W-:Y:S04]  /*8900*/  FMNMX.FTZ R0, R107, R0, !PT ;  /* 0x000000006b007209 */ /* 0x000fe80007810000 */
[----:B------:R3:W-:Y:S01]  /*8910*/  MUFU.EX2 R126, R7 ;  /* 0x00000007007e7308 */ /* 0x0007e20000000800 */
[----:B------:R-:W-:Y:S01]  /*8920*/  FMNMX.FTZ R0, R110, R0, !PT ;  /* 0x000000006e007209 */ /* 0x000fe20007810000 */
[--C-:B-1----:R-:W-:Y:S03]  /*8930*/  FFMA.FTZ R4, R200, c[0x0][0x23c], -R64.reuse ;  /* 0x00008f00c8047a23 */ /* 0x102fe60000010840 */
[----:B------:R-:W-:Y:S04]  /*8940*/  FMNMX.FTZ R0, R111, R0, !PT ;  /* 0x000000006f007209 */ /* 0x000fe80007810000 */
[----:B------:R-:W-:Y:S01]  /*8950*/  FMNMX.FTZ R0, R122, R0, !PT ;  /* 0x000000007a007209 */ /* 0x000fe20007810000 */
[----:B------:R1:W-:Y:S03]  /*8960*/  MUFU.EX2 R209, R4 ;  /* 0x0000000400d17308 */ /* 0x0003e60000000800 */
[----:B------:R-:W-:Y:S01]  /*8970*/  FMNMX.FTZ R0, R123, R0, !PT ;  /* 0x000000007b007209 */ /* 0x000fe20007810000 */
[--C-:B--2---:R-:W-:Y:S03]  /*8980*/  FFMA.FTZ R5, R168, c[0x0][0x23c], -R64.reuse ;  /* 0x00008f00a8057a23 */ /* 0x104fe60000010840 */
[----:B------:R-:W-:Y:S03]  /*8990*/  FMNMX.FTZ R0, R40, R0, !PT ;  /* 0x0000000028007209 */ /* 0x000fe60007810000 */
[----:B------:R2:W-:Y:S01]  /*89a0*/  MUFU.EX2 R239, R5 ;  /* 0x0000000500ef7308 */ /* 0x0005e20000000800 */
[----:B------:R-:W-:Y:S01]  /*89b0*/  FMNMX.FTZ R0, R39, R0, !PT ;  /* 0x0000000027007209 */ /* 0x000fe20007810000 */
[----:B---3--:R-:W-:Y:S04]  /*89c0*/  FFMA.FTZ R7, R48, c[0x0][0x23c], -R43 ;  /* 0x00008f0030077a23 */ /* 0x008fe8000001082b */
[----:B------:R-:W3:Y:S04]  /*89d0*/  SHFL.BFLY PT, R2, R0, 0x2, 0x1f ;  /* 0x0c401f0000027f89 */ /* 0x000ee800000e0000 */
[----:B------:R4:W-:Y:S01]  /*89e0*/  MUFU.EX2 R246, R7 ;  /* 0x0000000700f67308 */ /* 0x0009e20000000800 */
[----:B-1----:R-:W-:Y:S09]  /*89f0*/  FFMA.FTZ R4, R207, c[0x0][0x23c], -R64 ;  /* 0x00008f00cf047a23 */ /* 0x002ff20000010840 */
[----:B------:R1:W-:Y:S01]  /*8a00*/  MUFU.EX2 R227, R4 ;  /* 0x0000000400e37308 */ /* 0x0003e20000000800 */
[----:B--2---:R-:W-:Y:S09]  /*8a10*/  FFMA.FTZ R5, R205, c[0x0][0x23c], -R65 ;  /* 0x00008f00cd057a23 */ /* 0x004ff20000010841 */
[----:B------:R2:W-:Y:S01]  /*8a20*/  MUFU.EX2 R180, R5 ;  /* 0x0000000500b47308 */ /* 0x0005e20000000800 */
[----:B---3--:R-:W-:Y:S01]  /*8a30*/  FMNMX.FTZ R2, R0, R2, !PT ;  /* 0x0000000200027209 */ /* 0x008fe20007810000 */
[----:B------:R-:W-:Y:S02]  /*8a40*/  FADD.FTZ R0, -R38, R132 ;  /* 0x0000008426007221 */ /* 0x000fe40000010100 */
[--C-:B----4-:R-:W-:Y:S02]  /*8a50*/  FFMA.FTZ R7, R14, c[0x0][0x23c], -R43.reuse ;  /* 0x00008f000e077a23 */ /* 0x110fe4000001082b */
[----:B------:R-:W3:Y:S01]  /*8a60*/  SHFL.BFLY PT, R3, R2, 0x1, 0x1f ;  /* 0x0c201f0002037f89 */ /* 0x000ee200000e0000 */
[----:B------:R-:W-:Y:S03]  /*8a70*/  FMUL.FTZ R0, R0, c[0x0][0x23c] ;  /* 0x00008f0000007a20 */ /* 0x000fe60000410000 */
[----:B------:R4:W-:Y:S01]  /*8a80*/  MUFU.EX2 R201, R8 ;  /* 0x0000000800c97308 */ /* 0x0009e20000000800 */
[--C-:B-1----:R-:W-:Y:S09]  /*8a90*/  FFMA.FTZ R4, R178, c[0x0][0x23c], -R43.reuse ;  /* 0x00008f00b2047a23 */ /* 0x102ff2000001082b */
[----:B------:R1:W-:Y:S01]  /*8aa0*/  MUFU.EX2 R229, R4 ;  /* 0x0000000400e57308 */ /* 0x0003e20000000800 */
[--C-:B--2---:R-:W-:Y:S09]  /*8ab0*/  FFMA.FTZ R5, R171, c[0x0][0x23c], -R64.reuse ;  /* 0x00008f00ab057a23 */ /* 0x104ff20000010840 */
[----:B------:R2:W-:Y:S01]  /*8ac0*/  MUFU.EX2 R42, R0 ;  /* 0x00000000002a7308 */ /* 0x0005e20000000800 */
[----:B---3--:R-:W-:Y:S01]  /*8ad0*/  FMNMX.FTZ R3, R2, R3, !PT ;  /* 0x0000000302037209 */ /* 0x008fe20007810000 */
[--C-:B----4-:R-:W-:Y:S03]  /*8ae0*/  FFMA.FTZ R8, R22, c[0x0][0x23c], -R43.reuse ;  /* 0x00008f0016087a23 */ /* 0x110fe6000001082b */
[C---:B------:R-:W-:Y:S01]  /*8af0*/  FSETP.NEU.FTZ.AND P1, PT, R3.reuse, -INF , PT ;  /* 0xff8000000300780b */ /* 0x040fe20003f3d000 */
[----:B------:R-:W-:Y:S04]  /*8b00*/  FMUL.FTZ R66, R3, c[0x0][0x23c] ;  /* 0x00008f0003427a20 */ /* 0x000fe80000410000 */
[----:B------:R3:W-:Y:S01]  /*8b10*/  MUFU.EX2 R177, R5 ;  /* 0x0000000500b17308 */ /* 0x0007e20000000800 */
[----:B------:R-:W-:Y:S01]  /*8b20*/  FSEL R66, R66, RZ, P1 ;  /* 0x000000ff42427208 */ /* 0x000fe20000800000 */
[----:B-1----:R-:W-:Y:S08]  /*8b30*/  FFMA.FTZ R4, R170, c[0x0][0x23c], -R43 ;  /* 0x00008f00aa047a23 */ /* 0x002ff0000001082b */
[----:B------:R1:W-:Y:S01]  /*8b40*/  MUFU.EX2 R247, R4 ;  /* 0x0000000400f77308 */ /* 0x0003e20000000800 */
[----:B--2---:R-:W-:Y:S04]  /*8b50*/  FADD.FTZ R0, -R37, R133 ;  /* 0x0000008525007221 */ /* 0x004fe80000010100 */
[----:B------:R-:W-:Y:S05]  /*8b60*/  FMUL.FTZ R0, R0, c[0x0][0x23c] ;  /* 0x00008f0000007a20 */ /* 0x000fea0000410000 */
[----:B------:R2:W-:Y:S01]  /*8b70*/  MUFU.EX2 R127, R6 ;  /* 0x00000006007f7308 */ /* 0x0005e20000000800 */
[----:B---3--:R-:W-:Y:S09]  /*8b80*/  FFMA.FTZ R5, R28, c[0x0][0x23c], -R65 ;  /* 0x00008f001c057a23 */ /* 0x008ff20000010841 */
[----:B------:R3:W4:Y:S01]  /*8b90*/  MUFU.EX2 R41, R0 ;  /* 0x0000000000297308 */ /* 0x0007220000000800 */
[----:B-1----:R-:W-:Y:S09]  /*8ba0*/  FFMA.FTZ R4, R169, c[0x0][0x23c], -R64 ;  /* 0x00008f00a9047a23 */ /* 0x002ff20000010840 */
[----:B------:R1:W-:Y:S01]  /*8bb0*/  MUFU.EX2 R219, R4 ;  /* 0x0000000400db7308 */ /* 0x0003e20000000800 */
[----:B--2---:R-:W-:Y:S09]  /*8bc0*/  FFMA.FTZ R6, R49, c[0x0][0x23c], -R43 ;  /* 0x00008f0031067a23 */ /* 0x004ff2000001082b */
[----:B------:R2:W-:Y:S01]  /*8bd0*/  MUFU.EX2 R225, R5 ;  /* 0x0000000500e17308 */ /* 0x0005e20000000800 */
[----:B---3--:R-:W-:Y:S04]  /*8be0*/  FADD.FTZ R0, -R36, R134 ;  /* 0x0000008624007221 */ /* 0x008fe80000010100 */
[----:B------:R-:W-:Y:S05]  /*8bf0*/  FMUL.FTZ R0, R0, c[0x0][0x23c] ;  /* 0x00008f0000007a20 */ /* 0x000fea0000410000 */
[----:B------:R3:W-:Y:S01]  /*8c00*/  MUFU.EX2 R249, R7 ;  /* 0x0000000700f97308 */ /* 0x0007e20000000800 */
[----:B-1----:R-:W-:Y:S09]  /*8c10*/  FFMA.FTZ R4, R202, c[0x0][0x23c], -R65 ;  /* 0x00008f00ca047a23 */ /* 0x002ff20000010841 */
[----:B------:R1:W-:Y:S01]  /*8c20*/  MUFU.EX2 R172, R4 ;  /* 0x0000000400ac7308 */ /* 0x0003e20000000800 */
[----:B--2---:R-:W-:Y:S02]  /*8c30*/  FFMA.FTZ R5, R19, c[0x0][0x23c], -R64 ;  /* 0x00008f0013057a23 */ /* 0x004fe40000010840 */
[----:B----4-:R-:W-:Y:S07]  /*8c40*/  FMUL.FTZ R19, R41, R151 ;  /* 0x0000009729137220 */ /* 0x010fee0000410000 */
[----:B------:R2:W-:Y:S01]  /*8c50*/  MUFU.EX2 R226, R5 ;  /* 0x0000000500e27308 */ /* 0x0005e20000000800 */
[----:B---3--:R-:W-:Y:S09]  /*8c60*/  FFMA.FTZ R7, R80, c[0x0][0x23c], -R43 ;  /* 0x00008f0050077a23 */ /* 0x008ff2000001082b */
[----:B------:R3:W-:Y:S01]  /*8c70*/  MUFU.EX2 R234, R8 ;  /* 0x0000000800ea7308 */ /* 0x0007e20000000800 */
[--C-:B-1----:R-:W-:Y:S09]  /*8c80*/  FFMA.FTZ R4, R208, c[0x0][0x23c], -R65.reuse ;  /* 0x00008f00d0047a23 */ /* 0x102ff20000010841 */
[----:B------:R1:W4:Y:S01]  /*8c90*/  MUFU.EX2 R175, R4 ;  /* 0x0000000400af7308 */ /* 0x0003220000000800 */
[----:B--2---:R-:W-:Y:S01]  /*8ca0*/  FFMA.FTZ R5, R44, c[0x0][0x23c], -R65 ;  /* 0x00008f002c057a23 */ /* 0x004fe20000010841 */
[----:B------:R-:W-:Y:S08]  /*8cb0*/  F2FP.PACK_AB R44, R236, R210 ;  /* 0x000000d2ec2c723e */ /* 0x000ff000000000ff */
[----:B------:R2:W-:Y:S01]  /*8cc0*/  MUFU.EX2 R220, R5 ;  /* 0x0000000500dc7308 */ /* 0x0005e20000000800 */
[--C-:B---3--:R-:W-:Y:S09]  /*8cd0*/  FFMA.FTZ R8, R52, c[0x0][0x23c], -R43.reuse ;  /* 0x00008f0034087a23 */ /* 0x108ff2000001082b */
[----:B------:R3:W-:Y:S01]  /*8ce0*/  MUFU.EX2 R133, R6 ;  /* 0x0000000600857308 */ /* 0x0007e20000000800 */
[----:B-1----:R-:W-:Y:S01]  /*8cf0*/  FFMA.FTZ R4, R199, c[0x0][0x23c], -R66 ;  /* 0x00008f00c7047a23 */ /* 0x002fe20000010842 */
[----:B----4-:R-:W-:Y:S08]  /*8d00*/  F2FP.PACK_AB R32, R175, R172 ;  /* 0x000000acaf20723e */ /* 0x010ff000000000ff */
[----:B------:R1:W-:Y:S01]  /*8d10*/  MUFU.EX2 R169, R4 ;  /* 0x0000000400a97308 */ /* 0x0003e20000000800 */
[----:B--2---:R-:W-:Y:S09]  /*8d20*/  FFMA.FTZ R5, R54, c[0x0][0x23c], -R64 ;  /* 0x00008f0036057a23 */ /* 0x004ff20000010840 */
[----:B------:R2:W-:Y:S01]  /*8d30*/  MUFU.EX2 R233, R5 ;  /* 0x0000000500e97308 */ /* 0x0005e20000000800 */
[----:B---3--:R-:W-:Y:S09]  /*8d40*/  FFMA.FTZ R6, R13, c[0x0][0x23c], -R43 ;  /* 0x00008f000d067a23 */ /* 0x008ff2000001082b */
[----:B------:R-:W3:Y:S01]  /*8d50*/  MUFU.EX2 R2, R0 ;  /* 0x0000000000027308 */ /* 0x000ee20000000800 */
[--C-:B-1----:R-:W-:Y:S09]  /*8d60*/  FFMA.FTZ R4, R206, c[0x0][0x23c], -R66.reuse ;  /* 0x00008f00ce047a23 */ /* 0x102ff20000010842 */
[----:B------:R1:W4:Y:S01]  /*8d70*/  MUFU.EX2 R173, R4 ;  /* 0x0000000400ad7308 */ /* 0x0003220000000800 */
[--C-:B--2---:R-:W-:Y:S02]  /*8d80*/  FFMA.FTZ R5, R60, c[0x0][0x23c], -R65.reuse ;  /* 0x00008f003c057a23 */ /* 0x104fe40000010841 */
[----:B------:R-:W-:Y:S07]  /*8d90*/  FFMA.FTZ R60, R89, c[0x0][0x23c], -R65 ;  /* 0x00008f00593c7a23 */ /* 0x000fee0000010841 */
[----:B------:R2:W-:Y:S01]  /*8da0*/  MUFU.EX2 R240, R8 ;  /* 0x0000000800f07308 */ /* 0x0005e20000000800 */
[C---:B---3--:R-:W-:Y:S02]  /*8db0*/  FMUL.FTZ R9, R2.reuse, R137 ;  /* 0x0000008902097220 */ /* 0x048fe40000410000 */
[----:B------:R-:W-:Y:S02]  /*8dc0*/  FMUL.FTZ R13, R2, R145 ;  /* 0x00000091020d7220 */ /* 0x000fe40000410000 */
[----:B------:R-:W-:Y:S05]  /*8dd0*/  FADD.FTZ R0, -R3, R135 ;  /* 0x0000008703007221 */ /* 0x000fea0000010100 */
[----:B------:R3:W-:Y:S01]  /*8de0*/  MUFU.EX2 R135, R6 ;  /* 0x0000000600877308 */ /* 0x0007e20000000800 */
[----:B------:R-:W-:Y:S02]  /*8df0*/  FMUL.FTZ R0, R0, c[0x0][0x23c] ;  /* 0x00008f0000007a20 */ /* 0x000fe40000410000 */
[----:B-1----:R-:W-:Y:S01]  /*8e00*/  FFMA.FTZ R4, R204, c[0x0][0x23c], -R65 ;  /* 0x00008f00cc047a23 */ /* 0x002fe20000010841 */
[----:B----4-:R-:W-:Y:S06]  /*8e10*/  F2FP.PACK_AB R33, R173, R169 ;  /* 0x000000a9ad21723e */ /* 0x010fec00000000ff */
[----:B------:R1:W-:Y:S01]  /*8e20*/  MUFU.EX2 R199, R4 ;  /* 0x0000000400c77308 */ /* 0x0003e20000000800 */
[--C-:B--2---:R-:W-:Y:S02]  /*8e30*/  FFMA.FTZ R8, R68, c[0x0][0x23c], -R43.reuse ;  /* 0x00008f0044087a23 */ /* 0x104fe4000001082b */
[--C-:B------:R-:W-:Y:S07]  /*8e40*/  FFMA.FTZ R68, R40, c[0x0][0x23c], -R66.reuse ;  /* 0x00008f0028447a23 */ /* 0x100fee0000010842 */
[----:B------:R2:W-:Y:S01]  /*8e50*/  MUFU.EX2 R215, R5 ;  /* 0x0000000500d77308 */ /* 0x0005e20000000800 */
[----:B---3--:R-:W-:Y:S09]  /*8e60*/  FFMA.FTZ R6, R81, c[0x0][0x23c], -R43 ;  /* 0x00008f0051067a23 */ /* 0x008ff2000001082b */
[----:B------:R3:W-:Y:S01]  /*8e70*/  MUFU.EX2 R221, R8 ;  /* 0x0000000800dd7308 */ /* 0x0007e20000000800 */
[----:B-1----:R-:W-:Y:S09]  /*8e80*/  FFMA.FTZ R4, R203, c[0x0][0x23c], -R66 ;  /* 0x00008f00cb047a23 */ /* 0x002ff20000010842 */
[----:B------:R1:W-:Y:S01]  /*8e90*/  MUFU.EX2 R174, R4 ;  /* 0x0000000400ae7308 */ /* 0x0003e20000000800 */
[----:B--2---:R-:W-:Y:S02]  /*8ea0*/  FFMA.FTZ R5, R70, c[0x0][0x23c], -R64 ;  /* 0x00008f0046057a23 */ /* 0x004fe40000010840 */
[----:B------:R-:W2:Y:S07]  /*8eb0*/  LDL.LU R70, [R1+0x8] ;  /* 0x0000080001467983 */ /* 0x000eae0000300800 */
[----:B------:R4:W-:Y:S01]  /*8ec0*/  MUFU.EX2 R212, R5 ;  /* 0x0000000500d47308 */ /* 0x0009e20000000800 */
[----:B---3--:R-:W-:Y:S09]  /*8ed0*/  FFMA.FTZ R8, R76, c[0x0][0x23c], -R65 ;  /* 0x00008f004c087a23 */ /* 0x008ff20000010841 */
[----:B------:R-:W3:Y:S01]  /*8ee0*/  MUFU.EX2 R0, R0 ;  /* 0x0000000000007308 */ /* 0x000ee20000000800 */
[----:B-1----:R-:W-:Y:S09]  /*8ef0*/  FFMA.FTZ R4, R179, c[0x0][0x23c], -R66 ;  /* 0x00008f00b3047a23 */ /* 0x002ff20000010842 */
[----:B------:R1:W5:Y:S01]  /*8f00*/  MUFU.EX2 R178, R4 ;  /* 0x0000000400b27308 */ /* 0x0003620000000800 */
[----:B----4-:R-:W-:Y:S09]  /*8f10*/  FMUL.FTZ R5, R42, R141 ;  /* 0x0000008d2a057220 */ /* 0x010ff20000410000 */
[----:B------:R4:W-:Y:S01]  /*8f20*/  MUFU.EX2 R228, R8 ;  /* 0x0000000800e47308 */ /* 0x0009e20000000800 */
[C---:B---3--:R-:W-:Y:S01]  /*8f30*/  FMUL.FTZ R10, R0.reuse, R138 ;  /* 0x0000008a000a7220 */ /* 0x048fe20000410000 */
[----:B------:R-:W-:Y:S01]  /*8f40*/  MOV R138, R133 ;  /* 0x00000085008a7202 */ /* 0x000fe20000000f00 */
[C---:B------:R-:W-:Y:S02]  /*8f50*/  FMUL.FTZ R11, R0.reuse, R139 ;  /* 0x0000008b000b7220 */ /* 0x040fe40000410000 */
[----:B------:R-:W-:Y:S05]  /*8f60*/  FMUL.FTZ R14, R0, R146 ;  /* 0x00000092000e7220 */ /* 0x000fea0000410000 */
[----:B------:R-:W-:Y:S01]  /*8f70*/  MUFU.EX2 R68, R68 ;  /* 0x0000004400447308 */ /* 0x000fe20000000800 */
[----:B-1----:R-:W-:Y:S09]  /*8f80*/  FFMA.FTZ R4, R176, c[0x0][0x23c], -R43 ;  /* 0x00008f00b0047a23 */ /* 0x002ff2000001082b */
[----:B------:R1:W-:Y:S01]  /*8f90*/  MUFU.EX2 R207, R4 ;  /* 0x0000000400cf7308 */ /* 0x0003e20000000800 */
[----:B----4-:R-:W-:Y:S02]  /*8fa0*/  FMUL.FTZ R8, R2, R136 ;  /* 0x0000008802087220 */ /* 0x010fe40000410000 */
[--C-:B-1----:R-:W-:Y:S07]  /*8fb0*/  FFMA.FTZ R4, R23, c[0x0][0x23c], -R64.reuse ;  /* 0x00008f0017047a23 */ /* 0x102fee0000010840 */
[----:B------:R1:W-:Y:S02]  /*8fc0*/  MUFU.EX2 R200, R4 ;  /* 0x0000000400c87308 */ /* 0x0003e40000000800 */
[--C-:B-1----:R-:W-:Y:S01]  /*8fd0*/  FFMA.FTZ R4, R34, c[0x0][0x23c], -R64.reuse ;  /* 0x00008f0022047a23 */ /* 0x102fe20000010840 */
[----:B------:R-:W-:Y:S07]  /*8fe0*/  F2FP.PACK_AB R34, R199, R180 ;  /* 0x000000b4c722723e */ /* 0x000fee00000000ff */
[----:B------:R1:W-:Y:S02]  /*8ff0*/  MUFU.EX2 R251, R4 ;  /* 0x0000000400fb7308 */ /* 0x0003e40000000800 */
[----:B-1----:R-:W-:Y:S01]  /*9000*/  FFMA.FTZ R4, R35, c[0x0][0x23c], -R64 ;  /* 0x00008f0023047a23 */ /* 0x002fe20000010840 */
[----:B-----5:R-:W-:Y:S07]  /*9010*/  F2FP.PACK_AB R35, R178, R174 ;  /* 0x000000aeb223723e */ /* 0x020fee00000000ff */
[----:B------:R1:W3:Y:S02]  /*9020*/  MUFU.EX2 R132, R4 ;  /* 0x0000000400847308 */ /* 0x0002e40000000800 */
[--C-:B-1----:R-:W-:Y:S01]  /*9030*/  FFMA.FTZ R4, R24, c[0x0][0x23c], -R65.reuse ;  /* 0x00008f0018047a23 */ /* 0x102fe20000010841 */
[----:B---3--:R-:W-:Y:S07]  /*9040*/  MOV R139, R132 ;  /* 0x00000084008b7202 */ /* 0x008fee0000000f00 */
[----:B------:R1:W-:Y:S02]  /*9050*/  MUFU.EX2 R170, R4 ;  /* 0x0000000400aa7308 */ /* 0x0003e40000000800 */
[--C-:B-1----:R-:W-:Y:S08]  /*9060*/  FFMA.FTZ R4, R25, c[0x0][0x23c], -R65.reuse ;  /* 0x00008f0019047a23 */ /* 0x102ff00000010841 */
[----:B------:R1:W-:Y:S02]  /*9070*/  MUFU.EX2 R203, R4 ;  /* 0x0000000400cb7308 */ /* 0x0003e40000000800 */
[--C-:B-1----:R-:W-:Y:S08]  /*9080*/  FFMA.FTZ R4, R26, c[0x0][0x23c], -R66.reuse ;  /* 0x00008f001a047a23 */ /* 0x102ff00000010842 */
[----:B------:R1:W3:Y:S10]  /*9090*/  MUFU.EX2 R26, R7 ;  /* 0x00000007001a7308 */ /* 0x0002f40000000800 */
[----:B------:R4:W-:Y:S01]  /*90a0*/  MUFU.EX2 R168, R4 ;  /* 0x0000000400a87308 */ /* 0x0009e20000000800 */
[--C-:B-1----:R-:W-:Y:S01]  /*90b0*/  FFMA.FTZ R7, R75, c[0x0][0x23c], -R66.reuse ;  /* 0x00008f004b077a23 */ /* 0x102fe20000010842 */
[----:B---3--:R-:W-:Y:S01]  /*90c0*/  MOV R136, R26 ;  /* 0x0000001a00887202 */ /* 0x008fe20000000f00 */
[----:B------:R-:W-:Y:S07]  /*90d0*/  FMUL.FTZ R26, R0, R158 ;  /* 0x0000009e001a7220 */ /* 0x000fee0000410000 */
[----:B------:R1:W-:Y:S01]  /*90e0*/  MUFU.EX2 R223, R7 ;  /* 0x0000000700df7308 */ /* 0x0003e20000000800 */
[--C-:B----4-:R-:W-:Y:S09]  /*90f0*/  FFMA.FTZ R4, R27, c[0x0][0x23c], -R66.reuse ;  /* 0x00008f001b047a23 */ /* 0x110ff20000010842 */
[----:B------:R3:W-:Y:S10]  /*9100*/  MUFU.EX2 R182, R4 ;  /* 0x0000000400b67308 */ /* 0x0007f40000000800 */
[----:B------:R4:W5:Y:S01]  /*9110*/  MUFU.EX2 R27, R6 ;  /* 0x00000006001b7308 */ /* 0x0009620000000800 */
[--C-:B-1----:R-:W-:Y:S09]  /*9120*/  FFMA.FTZ R7, R78, c[0x0][0x23c], -R66.reuse ;  /* 0x00008f004e077a23 */ /* 0x102ff20000010842 */
[----:B------:R1:W-:Y:S01]  /*9130*/  MUFU.EX2 R213, R7 ;  /* 0x0000000700d57308 */ /* 0x0003e20000000800 */
[----:B---3--:R-:W-:Y:S02]  /*9140*/  FFMA.FTZ R4, R29, c[0x0][0x23c], -R65 ;  /* 0x00008f001d047a23 */ /* 0x008fe40000010841 */
[----:B------:R-:W-:Y:S07]  /*9150*/  FMUL.FTZ R29, R2, R161 ;  /* 0x000000a1021d7220 */ /* 0x000fee0000410000 */
[----:B------:R3:W-:Y:S01]  /*9160*/  MUFU.EX2 R242, R4 ;  /* 0x0000000400f27308 */ /* 0x0007e20000000800 */
[C---:B----4-:R-:W-:Y:S01]  /*9170*/  FMUL.FTZ R6, R41.reuse, R142 ;  /* 0x0000008e29067220 */ /* 0x050fe20000410000 */
[----:B-----5:R-:W-:Y:S01]  /*9180*/  MOV R146, R27 ;  /* 0x0000001b00927202 */ /* 0x020fe20000000f00 */
[----:B------:R-:W-:Y:S01]  /*9190*/  FMUL.FTZ R27, R0, R159 ;  /* 0x0000009f001b7220 */ /* 0x000fe20000410000 */
[----:B------:R-:W-:Y:S01]  /*91a0*/  MOV R142, R135 ;  /* 0x00000087008e7202 */ /* 0x000fe20000000f00 */
[----:B-1----:R-:W-:Y:S02]  /*91b0*/  FMUL.FTZ R7, R41, R143 ;  /* 0x0000008f29077220 */ /* 0x002fe40000410000 */
[--C-:B---3--:R-:W-:Y:S02]  /*91c0*/  FFMA.FTZ R4, R30, c[0x0][0x23c], -R66.reuse ;  /* 0x00008f001e047a23 */ /* 0x108fe40000010842 */
[--C-:B------:R-:W-:Y:S02]  /*91d0*/  FFMA.FTZ R30, R97, c[0x0][0x23c], -R43.reuse ;  /* 0x00008f00611e7a23 */ /* 0x100fe4000001082b */
[----:B------:R1:W-:Y:S10]  /*91e0*/  MUFU.EX2 R217, R4 ;  /* 0x0000000400d97308 */ /* 0x0003f40000000800 */
[----:B------:R3:W-:Y:S01]  /*91f0*/  MUFU.EX2 R135, R30 ;  /* 0x0000001e00877308 */ /* 0x0007e20000000800 */
[----:B-1----:R-:W-:Y:S02]  /*9200*/  FFMA.FTZ R4, R31, c[0x0][0x23c], -R66 ;  /* 0x00008f001f047a23 */ /* 0x002fe40000010842 */
[C---:B------:R-:W-:Y:S07]  /*9210*/  FMUL.FTZ R31, R0.reuse, R163 ;  /* 0x000000a3001f7220 */ /* 0x040fee0000410000 */
[----:B------:R1:W-:Y:S01]  /*9220*/  MUFU.EX2 R235, R4 ;  /* 0x0000000400eb7308 */ /* 0x0003e20000000800 */
[----:B---3--:R-:W-:Y:S02]  /*9230*/  FMUL.FTZ R30, R0, R162 ;  /* 0x000000a2001e7220 */ /* 0x008fe40000410000 */
[----:B-1----:R-:W-:Y:S07]  /*9240*/  FFMA.FTZ R4, R20, c[0x0][0x23c], -R43 ;  /* 0x00008f0014047a23 */ /* 0x002fee000001082b */
[----:B------:R1:W-:Y:S02]  /*9250*/  MUFU.EX2 R250, R4 ;  /* 0x0000000400fa7308 */ /* 0x0003e40000000800 */
[--C-:B-1----:R-:W-:Y:S02]  /*9260*/  FFMA.FTZ R4, R18, c[0x0][0x23c], -R64.reuse ;  /* 0x00008f0012047a23 */ /* 0x102fe40000010840 */
[----:B------:R-:W-:Y:S06]  /*9270*/  FMUL.FTZ R18, R41, R150 ;  /* 0x0000009629127220 */ /* 0x000fec0000410000 */
[----:B------:R1:W-:Y:S02]  /*9280*/  MUFU.EX2 R243, R4 ;  /* 0x0000000400f37308 */ /* 0x0003e40000000800 */
[--C-:B-1----:R-:W-:Y:S08]  /*9290*/  FFMA.FTZ R4, R50, c[0x0][0x23c], -R64.reuse ;  /* 0x00008f0032047a23 */ /* 0x102ff00000010840 */
[----:B------:R1:W-:Y:S02]  /*92a0*/  MUFU.EX2 R238, R4 ;  /* 0x0000000400ee7308 */ /* 0x0003e40000000800 */
[----:B-1----:R-:W-:Y:S02]  /*92b0*/  FFMA.FTZ R4, R51, c[0x0][0x23c], -R64 ;  /* 0x00008f0033047a23 */ /* 0x002fe40000010840 */
[----:B------:R-:W-:Y:S06]  /*92c0*/  LDSM.16.MT88.4 R48, [R185+0x4000] ;  /* 0x00400000b930783b */ /* 0x000fec0000004200 */
[----:B------:R1:W3:Y:S02]  /*92d0*/  MUFU.EX2 R134, R4 ;  /* 0x0000000400867308 */ /* 0x0002e40000000800 */
[--C-:B-1----:R-:W-:Y:S01]  /*92e0*/  FFMA.FTZ R4, R21, c[0x0][0x23c], -R65.reuse ;  /* 0x00008f0015047a23 */ /* 0x102fe20000010841 */
[----:B---3--:R-:W-:Y:S01]  /*92f0*/  MOV R143, R134 ;  /* 0x00000086008f7202 */ /* 0x008fe20000000f00 */
[----:B------:R-:W1:Y:S06]  /*9300*/  LDSM.16.MT88.4 R20, [R184+0x4000] ;  /* 0x00400000b814783b */ /* 0x000e6c0000004200 */
[----:B------:R3:W-:Y:S02]  /*9310*/  MUFU.EX2 R176, R4 ;  /* 0x0000000400b07308 */ /* 0x0007e40000000800 */
[----:B---3--:R-:W-:Y:S02]  /*9320*/  FFMA.FTZ R4, R17, c[0x0][0x23c], -R65 ;  /* 0x00008f0011047a23 */ /* 0x008fe40000010841 */
[----:B------:R-:W-:Y:S06]  /*9330*/  FFMA.FTZ R17, R85, c[0x0][0x23c], -R43 ;  /* 0x00008f0055117a23 */ /* 0x000fec000001082b */
[----:B------:R3:W-:Y:S02]  /*9340*/  MUFU.EX2 R211, R4 ;  /* 0x0000000400d37308 */ /* 0x0007e40000000800 */
[--C-:B---3--:R-:W-:Y:S02]  /*9350*/  FFMA.FTZ R4, R16, c[0x0][0x23c], -R66.reuse ;  /* 0x00008f0010047a23 */ /* 0x108fe40000010842 */
[----:B------:R-:W-:Y:S01]  /*9360*/  FMUL.FTZ R16, R42, R148 ;  /* 0x000000942a107220 */ /* 0x000fe20000410000 */
[----:B------:R-:W-:Y:S05]  /*9370*/  MOV R148, R126 ;  /* 0x0000007e00947202 */ /* 0x000fea0000000f00 */
[----:B------:R3:W-:Y:S02]  /*9380*/  MUFU.EX2 R181, R4 ;  /* 0x0000000400b57308 */ /* 0x0007e40000000800 */
[--C-:B---3--:R-:W-:Y:S02]  /*9390*/  FFMA.FTZ R4, R15, c[0x0][0x23c], -R66.reuse ;  /* 0x00008f000f047a23 */ /* 0x108fe40000010842 */
[----:B------:R-:W-:Y:S01]  /*93a0*/  FMUL.FTZ R15, R0, R147 ;  /* 0x00000093000f7220 */ /* 0x000fe20000410000 */
[----:B------:R-:W-:Y:S05]  /*93b0*/  MOV R147, R127 ;  /* 0x0000007f00937202 */ /* 0x000fea0000000f00 */
[----:B------:R3:W-:Y:S10]  /*93c0*/  MUFU.EX2 R202, R4 ;  /* 0x0000000400ca7308 */ /* 0x0007f40000000800 */
[----:B------:R-:W-:Y:S01]  /*93d0*/  MUFU.EX2 R127, R60 ;  /* 0x0000003c007f7308 */ /* 0x000fe20000000800 */
[----:B---3--:R-:W-:Y:S01]  /*93e0*/  FFMA.FTZ R4, R45, c[0x0][0x23c], -R65 ;  /* 0x00008f002d047a23 */ /* 0x008fe20000010841 */
[----:B------:R-:W-:Y:S08]  /*93f0*/  F2FP.PACK_AB R45, R227, R209 ;  /* 0x000000d1e32d723e */ /* 0x000ff000000000ff */
[----:B------:R3:W-:Y:S02]  /*9400*/  MUFU.EX2 R237, R4 ;  /* 0x0000000400ed7308 */ /* 0x0007e40000000800 */
[--C-:B---3--:R-:W-:Y:S01]  /*9410*/  FFMA.FTZ R4, R46, c[0x0][0x23c], -R66.reuse ;  /* 0x00008f002e047a23 */ /* 0x108fe20000010842 */
[----:B------:R-:W-:Y:S07]  /*9420*/  F2FP.PACK_AB R46, R247, R229 ;  /* 0x000000e5f72e723e */ /* 0x000fee00000000ff */
[----:B------:R3:W-:Y:S02]  /*9430*/  MUFU.EX2 R208, R4 ;  /* 0x0000000400d07308 */ /* 0x0007e40000000800 */
[----:B---3--:R-:W-:Y:S01]  /*9440*/  FFMA.FTZ R4, R47, c[0x0][0x23c], -R66 ;  /* 0x00008f002f047a23 */ /* 0x008fe20000010842 */
[----:B------:R-:W-:Y:S07]  /*9450*/  F2FP.PACK_AB R47, R239, R219 ;  /* 0x000000dbef2f723e */ /* 0x000fee00000000ff */
[----:B------:R3:W-:Y:S02]  /*9460*/  MUFU.EX2 R241, R4 ;  /* 0x0000000400f17308 */ /* 0x0007e40000000800 */
[----:B---3--:R-:W-:Y:S08]  /*9470*/  FFMA.FTZ R4, R53, c[0x0][0x23c], -R43 ;  /* 0x00008f0035047a23 */ /* 0x008ff0000001082b */
[----:B------:R3:W-:Y:S02]  /*9480*/  MUFU.EX2 R245, R4 ;  /* 0x0000000400f57308 */ /* 0x0007e40000000800 */
[--C-:B---3--:R-:W-:Y:S02]  /*9490*/  FFMA.FTZ R4, R55, c[0x0][0x23c], -R64.reuse ;  /* 0x00008f0037047a23 */ /* 0x108fe40000010840 */
[----:B------:R-:W3:Y:S06]  /*94a0*/  LDSM.16.MT88.4 R52, [R184+0x4400] ;  /* 0x00440000b834783b */ /* 0x000eec0000004200 */
[----:B------:R4:W-:Y:S02]  /*94b0*/  MUFU.EX2 R248, R4 ;  /* 0x0000000400f87308 */ /* 0x0009e40000000800 */
[----:B----4-:R-:W-:Y:S02]  /*94c0*/  FFMA.FTZ R4, R12, c[0x0][0x23c], -R64 ;  /* 0x00008f000c047a23 */ /* 0x010fe40000010840 */
[----:B------:R-:W-:Y:S06]  /*94d0*/  FFMA.FTZ R12, R79, c[0x0][0x23c], -R66 ;  /* 0x00008f004f0c7a23 */ /* 0x000fec0000010842 */
[----:B------:R4:W-:Y:S10]  /*94e0*/  MUFU.EX2 R244, R4 ;  /* 0x0000000400f47308 */ /* 0x0009f40000000800 */
[----:B------:R5:W-:Y:S01]  /*94f0*/  MUFU.EX2 R222, R12 ;  /* 0x0000000c00de7308 */ /* 0x000be20000000800 */
[----:B----4-:R-:W-:Y:S02]  /*9500*/  FFMA.FTZ R4, R67, c[0x0][0x23c], -R64 ;  /* 0x00008f0043047a23 */ /* 0x010fe40000010840 */
[----:B------:R-:W-:Y:S07]  /*9510*/  FFMA.FTZ R67, R124, c[0x0][0x23c], -R65 ;  /* 0x00008f007c437a23 */ /* 0x000fee0000010841 */
[----:B------:R4:W1:Y:S01]  /*9520*/  MUFU.EX2 R179, R4 ;  /* 0x0000000400b37308 */ /* 0x0008620000000800 */
[----:B-----5:R-:W-:Y:S09]  /*9530*/  FFMA.FTZ R12, R84, c[0x0][0x23c], -R43 ;  /* 0x00008f00540c7a23 */ /* 0x020ff2000001082b */
[----:B------:R5:W-:Y:S10]  /*9540*/  MUFU.EX2 R206, R12 ;  /* 0x0000000c00ce7308 */ /* 0x000bf40000000800 */
[----:B------:R-:W-:Y:S01]  /*9550*/  MUFU.EX2 R67, R67 ;  /* 0x0000004300437308 */ /* 0x000fe20000000800 */
[--C-:B----4-:R-:W-:Y:S01]  /*9560*/  FFMA.FTZ R4, R56, c[0x0][0x23c], -R65.reuse ;  /* 0x00008f0038047a23 */ /* 0x110fe20000010841 */
[----:B-1----:R-:W-:Y:S08]  /*9570*/  MOV R141, R179 ;  /* 0x000000b3008d7202 */ /* 0x002ff00000000f00 */
[----:B------:R1:W-:Y:S01]  /*9580*/  MUFU.EX2 R183, R4 ;  /* 0x0000000400b77308 */ /* 0x0003e20000000800 */
[----:B-----5:R-:W-:Y:S09]  /*9590*/  FMUL.FTZ R12, R2, R144 ;  /* 0x00000090020c7220 */ /* 0x020ff20000410000 */
[----:B------:R4:W-:Y:S01]  /*95a0*/  MUFU.EX2 R179, R17 ;  /* 0x0000001100b37308 */ /* 0x0009e20000000800 */
[--C-:B-1----:R-:W-:Y:S09]  /*95b0*/  FFMA.FTZ R4, R57, c[0x0][0x23c], -R65.reuse ;  /* 0x00008f0039047a23 */ /* 0x102ff20000010841 */
[----:B------:R1:W-:Y:S01]  /*95c0*/  MUFU.EX2 R218, R4 ;  /* 0x0000000400da7308 */ /* 0x0003e20000000800 */
[----:B----4-:R-:W-:Y:S02]  /*95d0*/  FMUL.FTZ R17, R42, R149 ;  /* 0x000000952a117220 */ /* 0x010fe40000410000 */
[--C-:B-1----:R-:W-:Y:S07]  /*95e0*/  FFMA.FTZ R4, R58, c[0x0][0x23c], -R66.reuse ;  /* 0x00008f003a047a23 */ /* 0x102fee0000010842 */
[----:B------:R1:W-:Y:S02]  /*95f0*/  MUFU.EX2 R171, R4 ;  /* 0x0000000400ab7308 */ /* 0x0003e40000000800 */
[--C-:B-1----:R-:W-:Y:S02]  /*9600*/  FFMA.FTZ R4, R59, c[0x0][0x23c], -R66.reuse ;  /* 0x00008f003b047a23 */ /* 0x102fe40000010842 */
[----:B------:R-:W1:Y:S06]  /*9610*/  LDSM.16.MT88.4 R56, [R185+0x4400] ;  /* 0x00440000b938783b */ /* 0x000e6c0000004200 */
[----:B------:R4:W-:Y:S02]  /*9620*/  MUFU.EX2 R205, R4 ;  /* 0x0000000400cd7308 */ /* 0x0009e40000000800 */
[----:B----4-:R-:W-:Y:S08]  /*9630*/  FFMA.FTZ R4, R61, c[0x0][0x23c], -R65 ;  /* 0x00008f003d047a23 */ /* 0x010ff00000010841 */
[----:B------:R4:W-:Y:S02]  /*9640*/  MUFU.EX2 R232, R4 ;  /* 0x0000000400e87308 */ /* 0x0009e40000000800 */
[--C-:B----4-:R-:W-:Y:S08]  /*9650*/  FFMA.FTZ R4, R62, c[0x0][0x23c], -R66.reuse ;  /* 0x00008f003e047a23 */ /* 0x110ff00000010842 */
[----:B------:R4:W-:Y:S02]  /*9660*/  MUFU.EX2 R216, R4 ;  /* 0x0000000400d87308 */ /* 0x0009e40000000800 */
[----:B----4-:R-:W-:Y:S02]  /*9670*/  FFMA.FTZ R4, R63, c[0x0][0x23c], -R66 ;  /* 0x00008f003f047a23 */ /* 0x010fe40000010842 */
[----:B------:R-:W4:Y:S06]  /*9680*/  LDSM.16.MT88.4 R60, [R184+0x4800] ;  /* 0x00480000b83c783b */ /* 0x000f2c0000004200 */
[----:B------:R5:W-:Y:S02]  /*9690*/  MUFU.EX2 R224, R4 ;  /* 0x0000000400e07308 */ /* 0x000be40000000800 */
[----:B-----5:R-:W-:Y:S02]  /*96a0*/  FFMA.FTZ R4, R69, c[0x0][0x23c], -R43 ;  /* 0x00008f0045047a23 */ /* 0x020fe4000001082b */
[----:B------:R-:W5:Y:S06]  /*96b0*/  LDL.LU R69, [R1+0x4] ;  /* 0x0000040001457983 */ /* 0x000f6c0000300800 */
[----:B------:R1:W-:Y:S01]  /*96c0*/  MUFU.EX2 R24, R4 ;  /* 0x0000000400187308 */ /* 0x0003e20000000800 */
[----:B------:R-:W3:Y:S04]  /*96d0*/  LDL.LU R149, [R1+0xc] ;  /* 0x00000c0001957983 */ /* 0x000ee80000300800 */
[----:B------:R-:W3:Y:S01]  /*96e0*/  LDL.LU R150, [R1] ;  /* 0x0000000001967983 */ /* 0x000ee20000300800 */
[--C-:B-1----:R-:W-:Y:S04]  /*96f0*/  FFMA.FTZ R4, R71, c[0x0][0x23c], -R64.reuse ;  /* 0x00008f0047047a23 */ /* 0x102fe80000010840 */
[----:B------:R1:W1:Y:S02]  /*9700*/  MUFU.EX2 R25, R4 ;  /* 0x0000000400197308 */ /* 0x0002640000000800 */
[--C-:B-1----:R-:W-:Y:S01]  /*9710*/  FFMA.FTZ R4, R82, c[0x0][0x23c], -R64.reuse ;  /* 0x00008f0052047a23 */ /* 0x102fe20000010840 */
[----:B------:R-:W-:Y:S01]  /*9720*/  MOV R137, R25 ;  /* 0x0000001900897202 */ /* 0x000fe20000000f00 */
[----:B------:R-:W-:Y:S06]  /*9730*/  FMUL.FTZ R25, R2, R157 ;  /* 0x0000009d02197220 */ /* 0x000fec0000410000 */
[----:B------:R1:W-:Y:S02]  /*9740*/  MUFU.EX2 R252, R4 ;  /* 0x0000000400fc7308 */ /* 0x0003e40000000800 */
[----:B-1----:R-:W-:Y:S08]  /*9750*/  FFMA.FTZ R4, R83, c[0x0][0x23c], -R64 ;  /* 0x00008f0053047a23 */ /* 0x002ff00000010840 */
[----:B------:R1:W1:Y:S02]  /*9760*/  MUFU.EX2 R28, R4 ;  /* 0x00000004001c7308 */ /* 0x0002640000000800 */
[----:B-1----:R-:W-:Y:S01]  /*9770*/  FFMA.FTZ R4, R72, c[0x0][0x23c], -R65 ;  /* 0x00008f0048047a23 */ /* 0x002fe20000010841 */
[----:B------:R-:W-:Y:S01]  /*9780*/  MOV R145, R28 ;  /* 0x0000001c00917202 */ /* 0x000fe20000000f00 */
[----:B------:R-:W-:Y:S06]  /*9790*/  FFMA.FTZ R28, R96, c[0x0][0x23c], -R43 ;  /* 0x00008f00601c7a23 */ /* 0x000fec000001082b */
[----:B------:R1:W-:Y:S02]  /*97a0*/  MUFU.EX2 R214, R4 ;  /* 0x0000000400d67308 */ /* 0x0003e40000000800 */
[--C-:B-1----:R-:W-:Y:S08]  /*97b0*/  FFMA.FTZ R4, R73, c[0x0][0x23c], -R65.reuse ;  /* 0x00008f0049047a23 */ /* 0x102ff00000010841 */
[----:B------:R1:W-:Y:S02]  /*97c0*/  MUFU.EX2 R231, R4 ;  /* 0x0000000400e77308 */ /* 0x0003e40000000800 */
[----:B-1----:R-:W-:Y:S08]  /*97d0*/  FFMA.FTZ R4, R74, c[0x0][0x23c], -R66 ;  /* 0x00008f004a047a23 */ /* 0x002ff00000010842 */
[----:B------:R1:W-:Y:S02]  /*97e0*/  MUFU.EX2 R204, R4 ;  /* 0x0000000400cc7308 */ /* 0x0003e40000000800 */
[----:B-1----:R-:W-:Y:S08]  /*97f0*/  FFMA.FTZ R4, R77, c[0x0][0x23c], -R65 ;  /* 0x00008f004d047a23 */ /* 0x002ff00000010841 */
[----:B------:R1:W-:Y:S02]  /*9800*/  MUFU.EX2 R230, R4 ;  /* 0x0000000400e67308 */ /* 0x0003e40000000800 */
[----:B-1----:R-:W-:Y:S01]  /*9810*/  FMUL.FTZ R4, R42, R140 ;  /* 0x0000008c2a047220 */ /* 0x002fe20000410000 */
[----:B------:R-:W-:Y:S01]  /*9820*/  MOV R140, R24 ;  /* 0x00000018008c7202 */ /* 0x000fe20000000f00 */
[--C-:B------:R-:W-:Y:S05]  /*9830*/  FFMA.FTZ R24, R87, c[0x0][0x23c], -R64.reuse ;  /* 0x00008f0057187a23 */ /* 0x100fea0000010840 */
[-C--:B------:R-:W-:Y:S08]  /*9840*/  HMMA.16816.F32 R4, R44, R20.reuse, R4 ;  /* 0x000000142c04723c */ /* 0x080ff00000001804 */
[C---:B------:R-:W-:Y:S07]  /*9850*/  HMMA.16816.F32 R8, R32.reuse, R20, R8 ;  /* 0x000000142008723c */ /* 0x040fee0000001808 */
[--C-:B------:R-:W-:Y:S01]  /*9860*/  FFMA.FTZ R20, R86, c[0x0][0x23c], -R64.reuse ;  /* 0x00008f0056147a23 */ /* 0x100fe20000010840 */
[-C--:B------:R-:W-:Y:S03]  /*9870*/  HMMA.16816.F32 R12, R32, R22.reuse, R12 ;  /* 0x00000016200c723c */ /* 0x080fe6000000180c */
[----:B------:R1:W-:Y:S01]  /*9880*/  MUFU.EX2 R144, R20 ;  /* 0x0000001400907308 */ /* 0x0003e20000000800 */
[C---:B------:R-:W-:Y:S04]  /*9890*/  FMUL.FTZ R21, R42.reuse, R153 ;  /* 0x000000992a157220 */ /* 0x040fe80000410000 */
[C---:B------:R-:W-:Y:S05]  /*98a0*/  HMMA.16816.F32 R16, R44.reuse, R22, R16 ;  /* 0x000000162c10723c */ /* 0x040fea0000001810 */
[----:B------:R2:W-:Y:S02]  /*98b0*/  MUFU.EX2 R153, R24 ;  /* 0x0000001800997308 */ /* 0x0005e40000000800 */
[C---:B------:R-:W-:Y:S02]  /*98c0*/  FMUL.FTZ R22, R41.reuse, R154 ;  /* 0x0000009a29167220 */ /* 0x040fe40000410000 */
[----:B------:R-:W-:Y:S03]  /*98d0*/  FMUL.FTZ R23, R41, R155 ;  /* 0x0000009b29177220 */ /* 0x000fe60000410000 */
[----:B-1----:R-:W-:Y:S03]  /*98e0*/  FMUL.FTZ R20, R42, R152 ;  /* 0x000000982a147220 */ /* 0x002fe60000410000 */
[----:B------:R1:W-:Y:S04]  /*98f0*/  MUFU.EX2 R152, R28 ;  /* 0x0000001c00987308 */ /* 0x0003e80000000800 */
[-C--:B------:R-:W-:Y:S03]  /*9900*/  HMMA.16816.F32 R20, R44, R48.reuse, R20 ;  /* 0x000000302c14723c */ /* 0x080fe60000001814 */
[----:B--2---:R-:W-:Y:S07]  /*9910*/  FMUL.FTZ R24, R2, R156 ;  /* 0x0000009c02187220 */ /* 0x004fee0000410000 */
[C---:B------:R-:W-:Y:S07]  /*9920*/  HMMA.16816.F32 R24, R32.reuse, R48, R24 ;  /* 0x000000302018723c */ /* 0x040fee0000001818 */
[----:B------:R-:W-:Y:S01]  /*9930*/  FFMA.FTZ R48, R98, c[0x0][0x23c], -R64 ;  /* 0x00008f0062307a23 */ /* 0x000fe20000010840 */
[----:B------:R-:W-:Y:S01]  /*9940*/  F2FP.PACK_AB R49, R182, R168 ;  /* 0x000000a8b631723e */ /* 0x000fe200000000ff */
[----:B-1----:R-:W-:Y:S02]  /*9950*/  FMUL.FTZ R28, R2, R160 ;  /* 0x000000a0021c7220 */ /* 0x002fe40000410000 */
[----:B------:R1:W-:Y:S01]  /*9960*/  MUFU.EX2 R134, R48 ;  /* 0x0000003000867308 */ /* 0x0003e20000000800 */
[----:B-----5:R-:W-:Y:S02]  /*9970*/  FFMA.FTZ R0, R0, R69, R169 ;  /* 0x0000004500007223 */ /* 0x020fe400000100a9 */
[----:B------:R-:W-:Y:S02]  /*9980*/  FFMA.FTZ R2, R2, R70, R172 ;  /* 0x0000004602027223 */ /* 0x000fe400000100ac */
[-C--:B------:R-:W-:Y:S03]  /*9990*/  HMMA.16816.F32 R28, R32, R50.reuse, R28 ;  /* 0x00000032201c723c */ /* 0x080fe6000000181c */
[----:B------:R-:W-:Y:S04]  /*99a0*/  FADD.FTZ R0, R173, R0 ;  /* 0x00000000ad007221 */ /* 0x000fe80000010000 */
[C---:B------:R-:W-:Y:S02]  /*99b0*/  FMUL.FTZ R32, R42.reuse, R164 ;  /* 0x000000a42a207220 */ /* 0x040fe40000410000 */
[C---:B------:R-:W-:Y:S03]  /*99c0*/  FMUL.FTZ R33, R42.reuse, R165 ;  /* 0x000000a52a217220 */ /* 0x040fe60000410000 */
[C---:B------:R-:W-:Y:S02]  /*99d0*/  FMUL.FTZ R34, R41.reuse, R166 ;  /* 0x000000a629227220 */ /* 0x040fe40000410000 */
[C---:B------:R-:W-:Y:S02]  /*99e0*/  FMUL.FTZ R35, R41.reuse, R167 ;  /* 0x000000a729237220 */ /* 0x040fe40000410000 */
[----:B---3--:R-:W-:Y:S02]  /*99f0*/  FFMA.FTZ R41, R41, R149, R209 ;  /* 0x0000009529297223 */ /* 0x008fe400000100d1 */
[----:B------:R-:W-:Y:S02]  /*9a00*/  FFMA.FTZ R42, R42, R150, R210 ;  /* 0x000000962a2a7223 */ /* 0x000fe400000100d2 */
[----:B-1----:R-:W-:Y:S01]  /*9a10*/  FFMA.FTZ R48, R99, c[0x0][0x23c], -R64 ;  /* 0x00008f0063307a23 */ /* 0x002fe20000010840 */
[----:B------:R-:W-:Y:S03]  /*9a20*/  HMMA.16816.F32 R32, R44, R50, R32 ;  /* 0x000000322c20723c */ /* 0x000fe60000001820 */
[----:B------:R1:W-:Y:S01]  /*9a30*/  MUFU.EX2 R133, R48 ;  /* 0x0000003000857308 */ /* 0x0003e20000000800 */
[----:B------:R-:W-:Y:S02]  /*9a40*/  FADD.FTZ R40, R227, R41 ;  /* 0x00000029e3287221 */ /* 0x000fe40000010000 */
[----:B------:R-:W-:Y:S01]  /*9a50*/  FADD.FTZ R42, R236, R42 ;  /* 0x0000002aec2a7221 */ /* 0x000fe20000010000 */
[----:B------:R-:W-:Y:S01]  /*9a60*/  F2FP.PACK_AB R46, R147, R148 ;  /* 0x00000094932e723e */ /* 0x000fe200000000ff */
[----:B------:R-:W-:Y:S01]  /*9a70*/  FADD.FTZ R40, R219, R40 ;  /* 0x00000028db287221 */ /* 0x000fe20000010000 */
[----:B------:R-:W-:Y:S03]  /*9a80*/  F2FP.PACK_AB R44, R207, R201 ;  /* 0x000000c9cf2c723e */ /* 0x000fe600000000ff */
[----:B------:R-:W-:Y:S01]  /*9a90*/  F2FP.PACK_AB R45, R200, R177 ;  /* 0x000000b1c82d723e */ /* 0x000fe200000000ff */
[----:B------:R-:W-:Y:S01]  /*9aa0*/  FADD.FTZ R40, R239, R40 ;  /* 0x00000028ef287221 */ /* 0x000fe20000010000 */
[----:B------:R-:W-:Y:S01]  /*9ab0*/  F2FP.PACK_AB R47, R139, R251 ;  /* 0x000000fb8b2f723e */ /* 0x000fe200000000ff */
[----:B------:R-:W-:Y:S01]  /*9ac0*/  FADD.FTZ R0, R174, R0 ;  /* 0x00000000ae007221 */ /* 0x000fe20000010000 */
[----:B------:R-:W-:Y:S02]  /*9ad0*/  F2FP.PACK_AB R50, R242, R225 ;  /* 0x000000e1f232723e */ /* 0x000fe400000000ff */
[----:B------:R-:W-:Y:S03]  /*9ae0*/  F2FP.PACK_AB R51, R235, R217 ;  /* 0x000000d9eb33723e */ /* 0x000fe600000000ff */
[-C--:B------:R-:W-:Y:S03]  /*9af0*/  HMMA.16816.F32 R4, R44, R52.reuse, R4 ;  /* 0x000000342c04723c */ /* 0x080fe60000001804 */
[----:B-1----:R-:W-:Y:S04]  /*9b00*/  FFMA.FTZ R48, R88, c[0x0][0x23c], -R65 ;  /* 0x00008f0058307a23 */ /* 0x002fe80000010841 */
[----:B------:R1:W-:Y:S02]  /*9b10*/  MUFU.EX2 R132, R48 ;  /* 0x0000003000847308 */ /* 0x0003e40000000800 */
[----:B-1----:R-:W-:Y:S07]  /*9b20*/  F2FP.PACK_AB R48, R203, R170 ;  /* 0x000000aacb30723e */ /* 0x002fee00000000ff */
[C---:B------:R-:W-:Y:S07]  /*9b30*/  HMMA.16816.F32 R8, R48.reuse, R52, R8 ;  /* 0x000000343008723c */ /* 0x040fee0000001808 */
[--C-:B------:R-:W-:Y:S01]  /*9b40*/  FFMA.FTZ R52, R90, c[0x0][0x23c], -R66.reuse ;  /* 0x00008f005a347a23 */ /* 0x100fe20000010842 */
[-C--:B------:R-:W-:Y:S03]  /*9b50*/  HMMA.16816.F32 R12, R48, R54.reuse, R12 ;  /* 0x00000036300c723c */ /* 0x080fe6000000180c */
[----:B------:R1:W-:Y:S05]  /*9b60*/  MUFU.EX2 R126, R52 ;  /* 0x00000034007e7308 */ /* 0x0003ea0000000800 */
[C---:B------:R-:W-:Y:S08]  /*9b70*/  HMMA.16816.F32 R16, R44.reuse, R54, R16 ;  /* 0x000000362c10723c */ /* 0x040ff00000001810 */
[-C--:B------:R-:W-:Y:S08]  /*9b80*/  HMMA.16816.F32 R20, R44, R56.reuse, R20 ;  /* 0x000000382c14723c */ /* 0x080ff00000001814 */
[C---:B------:R-:W-:Y:S04]  /*9b90*/  HMMA.16816.F32 R24, R48.reuse, R56, R24 ;  /* 0x000000383018723c */ /* 0x040fe80000001818 */
[--C-:B-1----:R-:W-:Y:S03]  /*9ba0*/  FFMA.FTZ R52, R91, c[0x0][0x23c], -R66.reuse ;  /* 0x00008f005b347a23 */ /* 0x102fe60000010842 */
[----:B------:R-:W-:Y:S01]  /*9bb0*/  FFMA.FTZ R56, R100, c[0x0][0x23c], -R43 ;  /* 0x00008f0064387a23 */ /* 0x000fe2000001082b */
[-C--:B------:R-:W-:Y:S01]  /*9bc0*/  HMMA.16816.F32 R28, R48, R58.reuse, R28 ;  /* 0x0000003a301c723c */ /* 0x080fe2000000181c */
[----:B------:R1:W-:Y:S06]  /*9bd0*/  MUFU.EX2 R98, R52 ;  /* 0x0000003400627308 */ /* 0x0003ec0000000800 */
[--C-:B------:R-:W-:Y:S01]  /*9be0*/  FFMA.FTZ R48, R94, c[0x0][0x23c], -R66.reuse ;  /* 0x00008f005e307a23 */ /* 0x100fe20000010842 */
[----:B------:R-:W-:Y:S03]  /*9bf0*/  HMMA.16816.F32 R32, R44, R58, R32 ;  /* 0x0000003a2c20723c */ /* 0x000fe60000001820 */
[----:B------:R2:W-:Y:S01]  /*9c00*/  MUFU.EX2 R96, R48 ;  /* 0x0000003000607308 */ /* 0x0005e20000000800 */
[----:B------:R-:W-:Y:S02]  /*9c10*/  F2FP.PACK_AB R49, R202, R181 ;  /* 0x000000b5ca31723e */ /* 0x000fe400000000ff */
[----:B------:R-:W-:Y:S02]  /*9c20*/  F2FP.PACK_AB R50, R237, R220 ;  /* 0x000000dced32723e */ /* 0x000fe400000000ff */
[----:B------:R-:W-:Y:S04]  /*9c30*/  F2FP.PACK_AB R44, R250, R234 ;  /* 0x000000eafa2c723e */ /* 0x000fe800000000ff */
[----:B------:R-:W-:Y:S02]  /*9c40*/  F2FP.PACK_AB R45, R243, R226 ;  /* 0x000000e2f32d723e */ /* 0x000fe400000000ff */
[----:B------:R-:W-:Y:S02]  /*9c50*/  F2FP.PACK_AB R46, R138, R246 ;  /* 0x000000f68a2e723e */ /* 0x000fe400000000ff */
[----:B------:R-:W-:Y:S01]  /*9c60*/  F2FP.PACK_AB R47, R143, R238 ;  /* 0x000000ee8f2f723e */ /* 0x000fe200000000ff */
[--C-:B-1----:R-:W-:Y:S01]  /*9c70*/  FFMA.FTZ R52, R92, c[0x0][0x23c], -R65.reuse ;  /* 0x00008f005c347a23 */ /* 0x102fe20000010841 */
[----:B------:R-:W-:Y:S03]  /*9c80*/  F2FP.PACK_AB R51, R241, R208 ;  /* 0x000000d0f133723e */ /* 0x000fe600000000ff */
[----:B------:R1:W-:Y:S02]  /*9c90*/  MUFU.EX2 R99, R52 ;  /* 0x0000003400637308 */ /* 0x0003e40000000800 */
[-C--:B----4-:R-:W-:Y:S03]  /*9ca0*/  HMMA.16816.F32 R4, R44, R60.reuse, R4 ;  /* 0x0000003c2c04723c */ /* 0x090fe60000001804 */
[----:B--2---:R-:W-:Y:S05]  /*9cb0*/  FFMA.FTZ R48, R95, c[0x0][0x23c], -R66 ;  /* 0x00008f005f307a23 */ /* 0x004fea0000010842 */
[----:B------:R2:W-:Y:S01]  /*9cc0*/  MUFU.EX2 R94, R48 ;  /* 0x00000030005e7308 */ /* 0x0005e20000000800 */
[----:B-1----:R-:W-:Y:S09]  /*9cd0*/  FFMA.FTZ R52, R93, c[0x0][0x23c], -R65 ;  /* 0x00008f005d347a23 */ /* 0x002ff20000010841 */
[----:B------:R1:W-:Y:S01]  /*9ce0*/  MUFU.EX2 R93, R56 ;  /* 0x00000038005d7308 */ /* 0x0003e20000000800 */
[----:B--2---:R-:W-:Y:S09]  /*9cf0*/  F2FP.PACK_AB R48, R211, R176 ;  /* 0x000000b0d330723e */ /* 0x004ff200000000ff */
[----:B------:R2:W-:Y:S01]  /*9d00*/  MUFU.EX2 R97, R52 ;  /* 0x0000003400617308 */ /* 0x0005e20000000800 */
[C---:B------:R-:W-:Y:S07]  /*9d10*/  HMMA.16816.F32 R8, R48.reuse, R60, R8 ;  /* 0x0000003c3008723c */ /* 0x040fee0000001808 */
[--C-:B------:R-:W-:Y:S01]  /*9d20*/  FFMA.FTZ R60, R102, c[0x0][0x23c], -R64.reuse ;  /* 0x00008f00663c7a23 */ /* 0x100fe20000010840 */
[-C--:B------:R-:W-:Y:S03]  /*9d30*/  HMMA.16816.F32 R12, R48, R62.reuse, R12 ;  /* 0x0000003e300c723c */ /* 0x080fe6000000180c */
[----:B------:R3:W-:Y:S01]  /*9d40*/  MUFU.EX2 R91, R60 ;  /* 0x0000003c005b7308 */ /* 0x0007e20000000800 */
[--C-:B-1----:R-:W-:Y:S04]  /*9d50*/  FFMA.FTZ R56, R101, c[0x0][0x23c], -R43.reuse ;  /* 0x00008f0065387a23 */ /* 0x102fe8000001082b */
[C---:B------:R-:W-:Y:S01]  /*9d60*/  HMMA.16816.F32 R16, R44.reuse, R62, R16 ;  /* 0x0000003e2c10723c */ /* 0x040fe20000001810 */
[----:B--2---:R-:W1:Y:S04]  /*9d70*/  LDSM.16.MT88.4 R52, [R185+0x4800] ;  /* 0x00480000b934783b */ /* 0x004e680000004200 */
[----:B------:R2:W-:Y:S01]  /*9d80*/  MUFU.EX2 R92, R56 ;  /* 0x00000038005c7308 */ /* 0x0005e20000000800 */
[--C-:B---3--:R-:W-:Y:S09]  /*9d90*/  FFMA.FTZ R60, R103, c[0x0][0x23c], -R64.reuse ;  /* 0x00008f00673c7a23 */ /* 0x108ff20000010840 */
[----:B------:R3:W4:Y:S01]  /*9da0*/  MUFU.EX2 R90, R60 ;  /* 0x0000003c005a7308 */ /* 0x0007220000000800 */
[----:B--2---:R-:W2:Y:S01]  /*9db0*/  LDSM.16.MT88.4 R56, [R184+0x4c00] ;  /* 0x004c0000b838783b */ /* 0x004ea20000004200 */
[-C--:B-1----:R-:W-:Y:S07]  /*9dc0*/  HMMA.16816.F32 R20, R44, R52.reuse, R20 ;  /* 0x000000342c14723c */ /* 0x082fee0000001814 */
[----:B---3--:R-:W1:Y:S01]  /*9dd0*/  LDSM.16.MT88.4 R60, [R185+0x4c00] ;  /* 0x004c0000b93c783b */ /* 0x008e620000004200 */
[----:B----4-:R-:W-:Y:S01]  /*9de0*/  F2FP.PACK_AB R41, R90, R91 ;  /* 0x0000005b5a29723e */ /* 0x010fe200000000ff */
[C---:B------:R-:W-:Y:S07]  /*9df0*/  HMMA.16816.F32 R24, R48.reuse, R52, R24 ;  /* 0x000000343018723c */ /* 0x040fee0000001818 */
[--C-:B------:R-:W-:Y:S01]  /*9e00*/  FFMA.FTZ R52, R112, c[0x0][0x23c], -R43.reuse ;  /* 0x00008f0070347a23 */ /* 0x100fe2000001082b */
[-C--:B------:R-:W-:Y:S03]  /*9e10*/  HMMA.16816.F32 R28, R48, R54.reuse, R28 ;  /* 0x00000036301c723c */ /* 0x080fe6000000181c */
[----:B------:R3:W-:Y:S04]  /*9e20*/  MUFU.EX2 R89, R52 ;  /* 0x0000003400597308 */ /* 0x0007e80000000800 */
[----:B------:R-:W-:Y:S01]  /*9e30*/  FFMA.FTZ R48, R113, c[0x0][0x23c], -R43 ;  /* 0x00008f0071307a23 */ /* 0x000fe2000001082b */
[----:B------:R-:W-:Y:S04]  /*9e40*/  HMMA.16816.F32 R32, R44, R54, R32 ;  /* 0x000000362c20723c */ /* 0x000fe80000001820 */
[----:B------:R-:W-:Y:S01]  /*9e50*/  F2FP.PACK_AB R49, R205, R171 ;  /* 0x000000abcd31723e */ /* 0x000fe200000000ff */
[----:B------:R4:W-:Y:S01]  /*9e60*/  MUFU.EX2 R88, R48 ;  /* 0x0000003000587308 */ /* 0x0009e20000000800 */
[----:B------:R-:W-:Y:S02]  /*9e70*/  F2FP.PACK_AB R50, R232, R215 ;  /* 0x000000d7e832723e */ /* 0x000fe400000000ff */
[----:B------:R-:W-:Y:S04]  /*9e80*/  F2FP.PACK_AB R44, R245, R240 ;  /* 0x000000f0f52c723e */ /* 0x000fe800000000ff */
[----:B------:R-:W-:Y:S02]  /*9e90*/  F2FP.PACK_AB R45, R248, R233 ;  /* 0x000000e9f82d723e */ /* 0x000fe400000000ff */
[----:B------:R-:W-:Y:S02]  /*9ea0*/  F2FP.PACK_AB R46, R142, R249 ;  /* 0x000000f98e2e723e */ /* 0x000fe400000000ff */
[----:B------:R-:W-:Y:S02]  /*9eb0*/  F2FP.PACK_AB R47, R141, R244 ;  /* 0x000000f48d2f723e */ /* 0x000fe400000000ff */
[----:B------:R-:W-:Y:S01]  /*9ec0*/  F2FP.PACK_AB R51, R224, R216 ;  /* 0x000000d8e033723e */ /* 0x000fe200000000ff */
[--C-:B---3--:R-:W-:Y:S04]  /*9ed0*/  FFMA.FTZ R52, R115, c[0x0][0x23c], -R64.reuse ;  /* 0x00008f0073347a23 */ /* 0x108fe80000010840 */
[-C--:B--2---:R-:W-:Y:S01]  /*9ee0*/  HMMA.16816.F32 R4, R44, R56.reuse, R4 ;  /* 0x000000382c04723c */ /* 0x084fe20000001804 */
[----:B------:R2:W-:Y:S02]  /*9ef0*/  MUFU.EX2 R86, R52 ;  /* 0x0000003400567308 */ /* 0x0005e40000000800 */
[----:B----4-:R-:W-:Y:S08]  /*9f00*/  FFMA.FTZ R48, R114, c[0x0][0x23c], -R64 ;  /* 0x00008f0072307a23 */ /* 0x010ff00000010840 */
[----:B------:R3:W-:Y:S01]  /*9f10*/  MUFU.EX2 R87, R48 ;  /* 0x0000003000577308 */ /* 0x0007e20000000800 */
[--C-:B--2---:R-:W-:Y:S09]  /*9f20*/  FFMA.FTZ R52, R104, c[0x0][0x23c], -R65.reuse ;  /* 0x00008f0068347a23 */ /* 0x104ff20000010841 */
[----:B------:R2:W-:Y:S01]  /*9f30*/  MUFU.EX2 R85, R52 ;  /* 0x0000003400557308 */ /* 0x0005e20000000800 */
[----:B---3--:R-:W-:Y:S07]  /*9f40*/  F2FP.PACK_AB R48, R218, R183 ;  /* 0x000000b7da30723e */ /* 0x008fee00000000ff */
[C---:B------:R-:W-:Y:S07]  /*9f50*/  HMMA.16816.F32 R8, R48.reuse, R56, R8 ;  /* 0x000000383008723c */ /* 0x040fee0000001808 */
[--C-:B------:R-:W-:Y:S01]  /*9f60*/  FFMA.FTZ R56, R105, c[0x0][0x23c], -R65.reuse ;  /* 0x00008f0069387a23 */ /* 0x100fe20000010841 */
[-C--:B------:R-:W-:Y:S01]  /*9f70*/  HMMA.16816.F32 R12, R48, R58.reuse, R12 ;  /* 0x0000003a300c723c */ /* 0x080fe2000000180c */
[----:B--2---:R-:W2:Y:S02]  /*9f80*/  LDSM.16.MT88.4 R52, [R184+0x5000] ;  /* 0x00500000b834783b */ /* 0x004ea40000004200 */
[----:B------:R3:W-:Y:S05]  /*9f90*/  MUFU.EX2 R84, R56 ;  /* 0x0000003800547308 */ /* 0x0007ea0000000800 */
[C---:B------:R-:W-:Y:S08]  /*9fa0*/  HMMA.16816.F32 R16, R44.reuse, R58, R16 ;  /* 0x0000003a2c10723c */ /* 0x040ff00000001810 */
[-C--:B-1----:R-:W-:Y:S08]  /*9fb0*/  HMMA.16816.F32 R20, R44, R60.reuse, R20 ;  /* 0x0000003c2c14723c */ /* 0x082ff00000001814 */
[C---:B------:R-:W-:Y:S04]  /*9fc0*/  HMMA.16816.F32 R24, R48.reuse, R60, R24 ;  /* 0x0000003c3018723c */ /* 0x040fe80000001818 */
[--C-:B---3--:R-:W-:Y:S03]  /*9fd0*/  FFMA.FTZ R56, R106, c[0x0][0x23c], -R66.reuse ;  /* 0x00008f006a387a23 */ /* 0x108fe60000010842 */
[--C-:B------:R-:W-:Y:S01]  /*9fe0*/  FFMA.FTZ R60, R110, c[0x0][0x23c], -R66.reuse ;  /* 0x00008f006e3c7a23 */ /* 0x100fe20000010842 */
        /* <DEDUP_REMOVED lines=8> */
[----:B------:R-:W-:Y:S01]  /*a070*/  F2FP.PACK_AB R45, R137, R212 ;  /* 0x000000d4892d723e */ /* 0x000fe200000000ff */
[----:B------:R4:W-:Y:S01]  /*a080*/  MUFU.EX2 R79, R60 ;  /* 0x0000003c004f7308 */ /* 0x0009e20000000800 */
[----:B------:R-:W-:Y:S02]  /*a090*/  F2FP.PACK_AB R46, R146, R136 ;  /* 0x00000088922e723e */ /* 0x000fe400000000ff */
[----:B------:R-:W-:Y:S01]  /*a0a0*/  F2FP.PACK_AB R47, R145, R252 ;  /* 0x000000fc912f723e */ /* 0x000fe200000000ff */
[--C-:B-1----:R-:W-:Y:S01]  /*a0b0*/  FFMA.FTZ R56, R107, c[0x0][0x23c], -R66.reuse ;  /* 0x00008f006b387a23 */ /* 0x102fe20000010842 */
[----:B------:R-:W-:Y:S05]  /*a0c0*/  F2FP.PACK_AB R51, R222, R213 ;  /* 0x000000d5de33723e */ /* 0x000fea00000000ff */
[----:B------:R1:W-:Y:S01]  /*a0d0*/  MUFU.EX2 R82, R56 ;  /* 0x0000003800527308 */ /* 0x0003e20000000800 */
[-C--:B--2---:R-:W-:Y:S03]  /*a0e0*/  HMMA.16816.F32 R4, R44, R52.reuse, R4 ;  /* 0x000000342c04723c */ /* 0x084fe60000001804 */
[----:B---3--:R-:W-:Y:S06]  /*a0f0*/  FFMA.FTZ R48, R109, c[0x0][0x23c], -R65 ;  /* 0x00008f006d307a23 */ /* 0x008fec0000010841 */
[----:B------:R2:W-:Y:S01]  /*a100*/  MUFU.EX2 R80, R48 ;  /* 0x0000003000507308 */ /* 0x0005e20000000800 */
[----:B----4-:R-:W-:Y:S08]  /*a110*/  LDSM.16.MT88.4 R60, [R184+0x5400] ;  /* 0x00540000b83c783b */ /* 0x010ff00000004200 */
[----:B-1----:R-:W1:Y:S01]  /*a120*/  LDSM.16.MT88.4 R56, [R185+0x5000] ;  /* 0x00500000b938783b */ /* 0x002e620000004200 */
[----:B--2---:R-:W-:Y:S07]  /*a130*/  F2FP.PACK_AB R48, R231, R214 ;  /* 0x000000d6e730723e */ /* 0x004fee00000000ff */
[C---:B------:R-:W-:Y:S07]  /*a140*/  HMMA.16816.F32 R8, R48.reuse, R52, R8 ;  /* 0x000000343008723c */ /* 0x040fee0000001808 */
[----:B------:R-:W-:Y:S01]  /*a150*/  FFMA.FTZ R52, R111, c[0x0][0x23c], -R66 ;  /* 0x00008f006f347a23 */ /* 0x000fe20000010842 */
[-C--:B------:R-:W-:Y:S03]  /*a160*/  HMMA.16816.F32 R12, R48, R54.reuse, R12 ;  /* 0x00000036300c723c */ /* 0x080fe6000000180c */
[----:B------:R2:W-:Y:S05]  /*a170*/  MUFU.EX2 R78, R52 ;  /* 0x00000034004e7308 */ /* 0x0005ea0000000800 */
[C---:B------:R-:W-:Y:S08]  /*a180*/  HMMA.16816.F32 R16, R44.reuse, R54, R16 ;  /* 0x000000362c10723c */ /* 0x040ff00000001810 */
[-C--:B-1----:R-:W-:Y:S08]  /*a190*/  HMMA.16816.F32 R20, R44, R56.reuse, R20 ;  /* 0x000000382c14723c */ /* 0x082ff00000001814 */
[C---:B------:R-:W-:Y:S04]  /*a1a0*/  HMMA.16816.F32 R24, R48.reuse, R56, R24 ;  /* 0x000000383018723c */ /* 0x040fe80000001818 */
[--C-:B--2---:R-:W-:Y:S03]  /*a1b0*/  FFMA.FTZ R52, R116, c[0x0][0x23c], -R43.reuse ;  /* 0x00008f0074347a23 */ /* 0x104fe6000001082b */
[--C-:B------:R-:W-:Y:S01]  /*a1c0*/  FFMA.FTZ R56, R130, c[0x0][0x23c], -R64.reuse ;  /* 0x00008f0082387a23 */ /* 0x100fe20000010840 */
[----:B------:R1:W-:Y:S01]  /*a1d0*/  MUFU.EX2 R77, R52 ;  /* 0x00000034004d7308 */ /* 0x0003e20000000800 */
[-C--:B------:R-:W-:Y:S07]  /*a1e0*/  HMMA.16816.F32 R28, R48, R58.reuse, R28 ;  /* 0x0000003a301c723c */ /* 0x080fee000000181c */
[--C-:B------:R-:W-:Y:S01]  /*a1f0*/  FFMA.FTZ R48, R119, c[0x0][0x23c], -R64.reuse ;  /* 0x00008f0077307a23 */ /* 0x100fe20000010840 */
[----:B------:R-:W-:Y:S01]  /*a200*/  HMMA.16816.F32 R32, R44, R58, R32 ;  /* 0x0000003a2c20723c */ /* 0x000fe20000001820 */
[----:B------:R2:W-:Y:S03]  /*a210*/  MUFU.EX2 R71, R56 ;  /* 0x0000003800477308 */ /* 0x0005e60000000800 */
[----:B------:R-:W-:Y:S02]  /*a220*/  F2FP.PACK_AB R49, R98, R126 ;  /* 0x0000007e6231723e */ /* 0x000fe400000000ff */
[----:B------:R-:W-:Y:S02]  /*a230*/  F2FP.PACK_AB R50, R97, R99 ;  /* 0x000000636132723e */ /* 0x000fe400000000ff */
[----:B------:R-:W-:Y:S03]  /*a240*/  F2FP.PACK_AB R51, R94, R96 ;  /* 0x000000605e33723e */ /* 0x000fe600000000ff */
[----:B------:R3:W-:Y:S01]  /*a250*/  MUFU.EX2 R74, R48 ;  /* 0x00000030004a7308 */ /* 0x0007e20000000800 */
[----:B------:R-:W-:Y:S02]  /*a260*/  F2FP.PACK_AB R44, R179, R206 ;  /* 0x000000ceb32c723e */ /* 0x000fe400000000ff */
[----:B------:R-:W-:Y:S01]  /*a270*/  F2FP.PACK_AB R45, R153, R144 ;  /* 0x00000090992d723e */ /* 0x000fe200000000ff */
[--C-:B-1----:R-:W-:Y:S01]  /*a280*/  FFMA.FTZ R52, R117, c[0x0][0x23c], -R43.reuse ;  /* 0x00008f0075347a23 */ /* 0x102fe2000001082b */
[----:B------:R-:W-:Y:S02]  /*a290*/  F2FP.PACK_AB R46, R135, R152 ;  /* 0x00000098872e723e */ /* 0x000fe400000000ff */
[----:B------:R-:W-:Y:S03]  /*a2a0*/  F2FP.PACK_AB R47, R133, R134 ;  /* 0x00000086852f723e */ /* 0x000fe600000000ff */
[----:B------:R1:W4:Y:S01]  /*a2b0*/  MUFU.EX2 R76, R52 ;  /* 0x00000034004c7308 */ /* 0x0003220000000800 */
[----:B--2---:R-:W-:Y:S03]  /*a2c0*/  LDSM.16.MT88.4 R56, [R184+0x5800] ;  /* 0x00580000b838783b */ /* 0x004fe60000004200 */
[-C--:B------:R-:W-:Y:S03]  /*a2d0*/  HMMA.16816.F32 R4, R44, R60.reuse, R4 ;  /* 0x0000003c2c04723c */ /* 0x080fe60000001804 */
[--C-:B---3--:R-:W-:Y:S02]  /*a2e0*/  FFMA.FTZ R48, R128, c[0x0][0x23c], -R43.reuse ;  /* 0x00008f0080307a23 */ /* 0x108fe4000001082b */
[----:B------:R-:W-:Y:S02]  /*a2f0*/  FFMA.FTZ R43, R129, c[0x0][0x23c], -R43 ;  /* 0x00008f00812b7a23 */ /* 0x000fe4000001082b */
[----:B------:R2:W-:Y:S01]  /*a300*/  MUFU.EX2 R73, R48 ;  /* 0x0000003000497308 */ /* 0x0005e20000000800 */
[--C-:B-1----:R-:W-:Y:S01]  /*a310*/  FFMA.FTZ R52, R118, c[0x0][0x23c], -R64.reuse ;  /* 0x00008f0076347a23 */ /* 0x102fe20000010840 */
[----:B----4-:R-:W-:Y:S03]  /*a320*/  F2FP.PACK_AB R164, R76, R77 ;  /* 0x0000004d4ca4723e */ /* 0x010fe600000000ff */
[----:B------:R-:W-:Y:S05]  /*a330*/  FFMA.FTZ R64, R131, c[0x0][0x23c], -R64 ;  /* 0x00008f0083407a23 */ /* 0x000fea0000010840 */
[----:B------:R1:W3:Y:S10]  /*a340*/  MUFU.EX2 R75, R52 ;  /* 0x00000034004b7308 */ /* 0x0002f40000000800 */
[----:B------:R4:W5:Y:S01]  /*a350*/  MUFU.EX2 R72, R43 ;  /* 0x0000002b00487308 */ /* 0x0009620000000800 */
[----:B--2---:R-:W-:Y:S09]  /*a360*/  F2FP.PACK_AB R48, R127, R132 ;  /* 0x000000847f30723e */ /* 0x004ff200000000ff */
[----:B------:R-:W2:Y:S01]  /*a370*/  MUFU.EX2 R70, R64 ;  /* 0x0000004000467308 */ /* 0x000ea20000000800 */
[C---:B------:R-:W-:Y:S01]  /*a380*/  HMMA.16816.F32 R8, R48.reuse, R60, R8 ;  /* 0x0000003c3008723c */ /* 0x040fe20000001808 */
[----:B-1----:R-:W1:Y:S03]  /*a390*/  LDSM.16.MT88.4 R52, [R185+0x5400] ;  /* 0x00540000b934783b */ /* 0x002e660000004200 */
[----:B---3--:R-:W-:Y:S03]  /*a3a0*/  F2FP.PACK_AB R165, R74, R75 ;  /* 0x0000004b4aa5723e */ /* 0x008fe600000000ff */
[--C-:B------:R-:W-:Y:S01]  /*a3b0*/  FFMA.FTZ R60, R121, c[0x0][0x23c], -R65.reuse ;  /* 0x00008f00793c7a23 */ /* 0x100fe20000010841 */
[-C--:B------:R-:W-:Y:S03]  /*a3c0*/  HMMA.16816.F32 R12, R48, R62.reuse, R12 ;  /* 0x0000003e300c723c */ /* 0x080fe6000000180c */
[----:B------:R-:W-:Y:S01]  /*a3d0*/  MUFU.EX2 R64, R60 ;  /* 0x0000003c00407308 */ /* 0x000fe20000000800 */
[--C-:B----4-:R-:W-:Y:S01]  /*a3e0*/  FFMA.FTZ R43, R120, c[0x0][0x23c], -R65.reuse ;  /* 0x00008f00782b7a23 */ /* 0x110fe20000010841 */
[----:B-----5:R-:W-:Y:S01]  /*a3f0*/  F2FP.PACK_AB R166, R72, R73 ;  /* 0x0000004948a6723e */ /* 0x020fe200000000ff */
[----:B------:R-:W-:Y:S02]  /*a400*/  FFMA.FTZ R65, R125, c[0x0][0x23c], -R65 ;  /* 0x00008f007d417a23 */ /* 0x000fe40000010841 */
[C---:B------:R-:W-:Y:S05]  /*a410*/  HMMA.16816.F32 R16, R44.reuse, R62, R16 ;  /* 0x0000003e2c10723c */ /* 0x040fea0000001810 */
[----:B------:R3:W4:Y:S02]  /*a420*/  MUFU.EX2 R69, R43 ;  /* 0x0000002b00457308 */ /* 0x0007240000000800 */
[--C-:B------:R-:W-:Y:S01]  /*a430*/  FFMA.FTZ R62, R122, c[0x0][0x23c], -R66.reuse ;  /* 0x00008f007a3e7a23 */ /* 0x100fe20000010842 */
[----:B--2---:R-:W-:Y:S01]  /*a440*/  F2FP.PACK_AB R167, R70, R71 ;  /* 0x0000004746a7723e */ /* 0x004fe200000000ff */
[--C-:B------:R-:W-:Y:S03]  /*a450*/  FFMA.FTZ R63, R123, c[0x0][0x23c], -R66.reuse ;  /* 0x00008f007b3f7a23 */ /* 0x100fe60000010842 */
[----:B------:R-:W-:Y:S02]  /*a460*/  FFMA.FTZ R66, R39, c[0x0][0x23c], -R66 ;  /* 0x00008f0027427a23 */ /* 0x000fe40000010842 */
[----:B------:R-:W-:Y:S01]  /*a470*/  FADD.FTZ R39, R175, R2 ;  /* 0x00000002af277221 */ /* 0x000fe20000010000 */
[----:B------:R-:W2:Y:S01]  /*a480*/  MUFU.EX2 R65, R65 ;  /* 0x0000004100417308 */ /* 0x000ea20000000800 */
[----:B------:R-:W-:Y:S01]  /*a490*/  FADD.FTZ R2, R229, R42 ;  /* 0x0000002ae5027221 */ /* 0x000fe20000010000 */
[----:B------:R-:W-:Y:S03]  /*a4a0*/  F2FP.PACK_AB R42, R88, R89 ;  /* 0x00000059582a723e */ /* 0x000fe600000000ff */
[----:B------:R-:W-:Y:S04]  /*a4b0*/  FADD.FTZ R2, R247, R2 ;  /* 0x00000002f7027221 */ /* 0x000fe80000010000 */
[----:B------:R-:W-:Y:S01]  /*a4c0*/  FADD.FTZ R2, R201, R2 ;  /* 0x00000002c9027221 */ /* 0x000fe20000010000 */
[----:B------:R-:W5:Y:S01]  /*a4d0*/  MUFU.EX2 R66, R66 ;  /* 0x0000004200427308 */ /* 0x000f620000000800 */
[-C--:B-1----:R-:W-:Y:S03]  /*a4e0*/  HMMA.16816.F32 R20, R44, R52.reuse, R20 ;  /* 0x000000342c14723c */ /* 0x082fe60000001814 */
[----:B------:R-:W-:Y:S01]  /*a4f0*/  FADD.FTZ R61, R207, R2 ;  /* 0x00000002cf3d7221 */ /* 0x000fe20000010000 */
[----:B---3--:R-:W-:Y:S02]  /*a500*/  F2FP.PACK_AB R43, R86, R87 ;  /* 0x00000057562b723e */ /* 0x008fe400000000ff */
[----:B----4-:R-:W-:Y:S02]  /*a510*/  F2FP.PACK_AB R160, R64, R69 ;  /* 0x0000004540a0723e */ /* 0x010fe400000000ff */
[C---:B------:R-:W-:Y:S01]  /*a520*/  HMMA.16816.F32 R24, R48.reuse, R52, R24 ;  /* 0x000000343018723c */ /* 0x040fe20000001818 */
[----:B------:R-:W-:Y:S03]  /*a530*/  MUFU.EX2 R63, R63 ;  /* 0x0000003f003f7308 */ /* 0x000fe60000000800 */
[----:B--2---:R-:W-:Y:S03]  /*a540*/  F2FP.PACK_AB R162, R65, R67 ;  /* 0x0000004341a2723e */ /* 0x004fe600000000ff */
[----:B------:R-:W-:Y:S01]  /*a550*/  FADD.FTZ R53, R180, R39 ;  /* 0x00000027b4357221 */ /* 0x000fe20000010000 */
[-C--:B------:R-:W-:Y:S01]  /*a560*/  HMMA.16816.F32 R28, R48, R54.reuse, R28 ;  /* 0x00000036301c723c */ /* 0x080fe2000000181c */
[----:B------:R-:W1:Y:S02]  /*a570*/  LDSM.16.MT88.4 R48, [R185+0x5800] ;  /* 0x00580000b930783b */ /* 0x000e640000004200 */
[----:B------:R-:W2:Y:S01]  /*a580*/  MUFU.EX2 R62, R62 ;  /* 0x0000003e003e7308 */ /* 0x000ea20000000800 */
[----:B------:R-:W-:Y:S02]  /*a590*/  FADD.FTZ R39, R178, R0 ;  /* 0x00000000b2277221 */ /* 0x000fe40000010000 */
[----:B------:R-:W-:Y:S01]  /*a5a0*/  FADD.FTZ R0, R177, R40 ;  /* 0x00000028b1007221 */ /* 0x000fe20000010000 */
[----:B------:R-:W-:Y:S01]  /*a5b0*/  F2FP.PACK_AB R40, R92, R93 ;  /* 0x0000005d5c28723e */ /* 0x000fe200000000ff */
[----:B------:R-:W-:Y:S01]  /*a5c0*/  FADD.FTZ R53, R199, R53 ;  /* 0x00000035c7357221 */ /* 0x000fe20000010000 */
[----:B------:R-:W-:Y:S04]  /*a5d0*/  HMMA.16816.F32 R32, R44, R54, R32 ;  /* 0x000000362c20723c */ /* 0x000fe80000001820 */
[----:B------:R-:W-:Y:S01]  /*a5e0*/  FADD.FTZ R60, R200, R0 ;  /* 0x00000000c83c7221 */ /* 0x000fe20000010000 */
[----:B-----5:R-:W-:Y:S01]  /*a5f0*/  F2FP.PACK_AB R163, R66, R68 ;  /* 0x0000004442a3723e */ /* 0x020fe200000000ff */
[----:B------:R-:W-:Y:S01]  /*a600*/  FADD.FTZ R0, R148, R61 ;  /* 0x0000003d94007221 */ /* 0x000fe20000010000 */
[----:B------:R-:W-:Y:S01]  /*a610*/  F2FP.PACK_AB R44, R84, R85 ;  /* 0x00000055542c723e */ /* 0x000fe200000000ff */
[----:B------:R-:W-:Y:S01]  /*a620*/  FADD.FTZ R53, R170, R53 ;  /* 0x00000035aa357221 */ /* 0x000fe20000010000 */
[----:B------:R-:W3:Y:S01]  /*a630*/  LDSM.16.MT88.4 R148, [R184+0x5c00] ;  /* 0x005c0000b894783b */ /* 0x000ee20000004200 */
[-C--:B------:R-:W-:Y:S05]  /*a640*/  HMMA.16816.F32 R4, R40, R56.reuse, R4 ;  /* 0x000000382804723c */ /* 0x080fea0000001804 */
[----:B------:R-:W-:Y:S01]  /*a650*/  FADD.FTZ R52, R168, R39 ;  /* 0x00000027a8347221 */ /* 0x000fe20000010000 */
[----:B------:R-:W-:Y:S01]  /*a660*/  F2FP.PACK_AB R45, R82, R83 ;  /* 0x00000053522d723e */ /* 0x000fe200000000ff */
[----:B------:R-:W-:Y:S01]  /*a670*/  FADD.FTZ R39, R203, R53 ;  /* 0x00000035cb277221 */ /* 0x000fe20000010000 */
[----:B------:R-:W-:Y:S01]  /*a680*/  F2FP.PACK_AB R46, R80, R81 ;  /* 0x00000051502e723e */ /* 0x000fe200000000ff */
[----:B------:R-:W-:Y:S03]  /*a690*/  FADD.FTZ R2, R182, R52 ;  /* 0x00000034b6027221 */ /* 0x000fe60000010000 */
[----:B------:R-:W-:Y:S01]  /*a6a0*/  FADD.FTZ R53, R251, R60 ;  /* 0x0000003cfb357221 */ /* 0x000fe20000010000 */
[----:B------:R-:W-:Y:S01]  /*a6b0*/  F2FP.PACK_AB R47, R78, R79 ;  /* 0x0000004f4e2f723e */ /* 0x000fe200000000ff */
[----:B------:R-:W-:Y:S01]  /*a6c0*/  FADD.FTZ R52, R225, R39 ;  /* 0x00000027e1347221 */ /* 0x000fe20000010000 */
[----:B--2---:R-:W-:Y:S01]  /*a6d0*/  F2FP.PACK_AB R161, R63, R62 ;  /* 0x0000003e3fa1723e */ /* 0x004fe200000000ff */
        /* <DEDUP_REMOVED lines=11> */
[C---:B------:R-:W-:Y:S04]  /*a790*/  HMMA.16816.F32 R16, R40.reuse, R58, R16 ;  /* 0x0000003a2810723c */ /* 0x040fe80000001810 */
[----:B------:R-:W-:Y:S02]  /*a7a0*/  FADD.FTZ R39, R250, R52 ;  /* 0x00000034fa277221 */ /* 0x000fe40000010000 */
[----:B------:R-:W-:Y:S02]  /*a7b0*/  FADD.FTZ R2, R243, R2 ;  /* 0x00000002f3027221 */ /* 0x000fe40000010000 */
[----:B------:R-:W-:Y:S01]  /*a7c0*/  FADD.FTZ R53, R211, R53 ;  /* 0x00000035d3357221 */ /* 0x000fe20000010000 */
[-C--:B-1----:R-:W-:Y:S03]  /*a7d0*/  HMMA.16816.F32 R20, R40, R48.reuse, R20 ;  /* 0x000000302814723c */ /* 0x082fe60000001814 */
        /* <DEDUP_REMOVED lines=12> */
[----:B------:R-:W1:Y:S03]  /*a8a0*/  LDSM.16.MT88.4 R40, [R185+0x5c00] ;  /* 0x005c0000b928783b */ /* 0x000e660000004200 */
        /* <DEDUP_REMOVED lines=19> */
[-C--:B---3--:R-:W-:Y:S05]  /*a9e0*/  HMMA.16816.F32 R140, R164, R148.reuse, R4 ;  /* 0x00000094a48c723c */ /* 0x088fea0000001804 */
[----:B------:R-:W-:Y:S02]  /*a9f0*/  FADD.FTZ R2, R212, R2 ;  /* 0x00000002d4027221 */ /* 0x000fe40000010000 */
[----:B------:R-:W-:Y:S02]  /*aa00*/  FADD.FTZ R0, R214, R48 ;  /* 0x00000030d6007221 */ /* 0x000fe40000010000 */
[----:B------:R-:W-:Y:S03]  /*aa10*/  FADD.FTZ R2, R137, R2 ;  /* 0x0000000289027221 */ /* 0x000fe60000010000 */
[----:B------:R-:W-:Y:S02]  /*aa20*/  FADD.FTZ R0, R231, R0 ;  /* 0x00000000e7007221 */ /* 0x000fe40000010000 */
[----:B------:R-:W-:Y:S02]  /*aa30*/  FADD.FTZ R4, R223, R39 ;  /* 0x00000027df047221 */ /* 0x000fe40000010000 */
[----:B------:R-:W-:Y:S02]  /*aa40*/  FADD.FTZ R44, R136, R44 ;  /* 0x0000002c882c7221 */ /* 0x000fe40000010000 */
[----:B------:R-:W-:Y:S01]  /*aa50*/  FADD.FTZ R2, R252, R2 ;  /* 0x00000002fc027221 */ /* 0x000fe20000010000 */
[C---:B------:R-:W-:Y:S04]  /*aa60*/  HMMA.16816.F32 R136, R160.reuse, R148, R8 ;  /* 0x00000094a088723c */ /* 0x040fe80000001808 */
        /* <DEDUP_REMOVED lines=8> */
[----:B------:R-:W-:Y:S01]  /*aaf0*/  FADD.FTZ R2, R132, R5 ;  /* 0x0000000584027221 */ /* 0x000fe20000010000 */
[-C--:B------:R-:W-:Y:S03]  /*ab00*/  HMMA.16816.F32 R144, R160, R150.reuse, R12 ;  /* 0x00000096a090723c */ /* 0x080fe6000000180c */
[----:B------:R-:W-:Y:S01]  /*ab10*/  FADD.FTZ R4, R179, R4 ;  /* 0x00000004b3047221 */ /* 0x000fe20000010000 */
[----:B------:R-:W-:Y:S01]  /*ab20*/  MOV R132, R38 ;  /* 0x0000002600847202 */ /* 0x000fe20000000f00 */
[----:B------:R-:W-:Y:S02]  /*ab30*/  FADD.FTZ R0, R126, R0 ;  /* 0x000000007e007221 */ /* 0x000fe40000010000 */
[----:B------:R-:W-:Y:S01]  /*ab40*/  FADD.FTZ R5, R153, R6 ;  /* 0x0000000699057221 */ /* 0x000fe20000010000 */
[C---:B------:R-:W-:Y:S04]  /*ab50*/  HMMA.16816.F32 R148, R164.reuse, R150, R16 ;  /* 0x00000096a494723c */ /* 0x040fe80000001810 */
[----:B------:R-:W-:Y:S02]  /*ab60*/  FADD.FTZ R2, R127, R2 ;  /* 0x000000027f027221 */ /* 0x000fe40000010000 */
[----:B------:R-:W-:Y:S02]  /*ab70*/  FADD.FTZ R8, R152, R4 ;  /* 0x0000000498087221 */ /* 0x000fe40000010000 */
[----:B------:R-:W-:Y:S01]  /*ab80*/  FADD.FTZ R0, R98, R0 ;  /* 0x0000000062007221 */ /* 0x000fe20000010000 */
[-C--:B-1----:R-:W-:Y:S03]  /*ab90*/  HMMA.16816.F32 R152, R164, R40.reuse, R20 ;  /* 0x00000028a498723c */ /* 0x082fe60000001814 */
[----:B------:R-:W-:Y:S01]  /*aba0*/  FADD.FTZ R4, R134, R5 ;  /* 0x0000000586047221 */ /* 0x000fe20000010000 */
[----:B------:R-:W-:Y:S01]  /*abb0*/  MOV R134, R36 ;  /* 0x0000002400867202 */ /* 0x000fe20000000f00 */
[----:B------:R-:W-:Y:S02]  /*abc0*/  FADD.FTZ R2, R99, R2 ;  /* 0x0000000263027221 */ /* 0x000fe40000010000 */
[----:B------:R-:W-:Y:S01]  /*abd0*/  FADD.FTZ R8, R135, R8 ;  /* 0x0000000887087221 */ /* 0x000fe20000010000 */
[C---:B------:R-:W-:Y:S04]  /*abe0*/  HMMA.16816.F32 R156, R160.reuse, R40, R24 ;  /* 0x00000028a09c723c */ /* 0x040fe80000001818 */
[----:B------:R-:W-:Y:S01]  /*abf0*/  FADD.FTZ R0, R96, R0 ;  /* 0x0000000060007221 */ /* 0x000fe20000010000 */
[----:B------:R-:W-:Y:S01]  /*ac00*/  MOV R135, R3 ;  /* 0x0000000300877202 */ /* 0x000fe20000000f00 */
[----:B------:R-:W-:Y:S01]  /*ac10*/  FADD.FTZ R7, R133, R4 ;  /* 0x0000000485077221 */ /* 0x000fe20000010000 */
[----:B------:R-:W-:Y:S01]  /*ac20*/  MOV R133, R37 ;  /* 0x0000002500857202 */ /* 0x000fe20000000f00 */
        /* <DEDUP_REMOVED lines=32> */
[----:B------:R1:W-:Y:S01]  /*ae30*/  STL [R1], R6 ;  /* 0x0000000601007387 */ /* 0x0003e20000100800 */
[----:B------:R-:W-:Y:S02]  /*ae40*/  FADD.FTZ R0, R68, R4 ;  /* 0x0000000444007221 */ /* 0x000fe40000010000 */
[----:B------:R-:W-:Y:S02]  /*ae50*/  FADD.FTZ R4, R70, R5 ;  /* 0x0000000546047221 */ /* 0x000fe40000010000 */
[----:B------:R-:W-:Y:S02]  /*ae60*/  FADD.FTZ R2, R65, R2 ;  /* 0x0000000241027221 */ /* 0x000fe40000010000 */
[----:B------:R-:W-:Y:S01]  /*ae70*/  FADD.FTZ R0, R66, R0 ;  /* 0x0000000042007221 */ /* 0x000fe20000010000 */
[----:B------:R1:W-:Y:S04]  /*ae80*/  STL [R1+0xc], R4 ;  /* 0x00000c0401007387 */ /* 0x0003e80000100800 */
[----:B------:R1:W-:Y:S04]  /*ae90*/  STL [R1+0x8], R2 ;  /* 0x0000080201007387 */ /* 0x0003e80000100800 */
[----:B------:R1:W-:Y:S02]  /*aea0*/  STL [R1+0x4], R0 ;  /* 0x0000040001007387 */ /* 0x0003e40000100800 */
[----:B-1----:R-:W-:-:S05]  /*aeb0*/  @P0 BRA `(.L_x_225) ;  /* 0xffffb9b000000947 */ /* 0x002fca000383ffff */
.L_x_224:
[----:B------:R-:W2:Y:S04]  /*aec0*/  LDL.LU R9, [R1] ;  /* 0x0000000001097983 */ /* 0x000ea80000300800 */
[----:B------:R-:W3:Y:S04]  /*aed0*/  LDL.LU R8, [R1+0xc] ;  /* 0x00000c0001087983 */ /* 0x000ee80000300800 */
[----:B------:R-:W4:Y:S04]  /*aee0*/  LDL.LU R7, [R1+0x8] ;  /* 0x0000080001077983 */ /* 0x000f280000300800 */
[----:B------:R-:W5:Y:S01]  /*aef0*/  LDL.LU R6, [R1+0x4] ;  /* 0x0000040001067983 */ /* 0x000f620000300800 */
[----:B------:R-:W-:Y:S01]  /*af00*/  ULDC.U8 UR4, c[0x0][0x329] ;  /* 0x0000ca4000047ab9 */ /* 0x000fe20000000000 */
[----:B------:R-:W-:Y:S01]  /*af10*/  BSSY B0, `(.L_x_228) ;  /* 0x00000d6000007945 */ /* 0x000fe20003800000 */
[----:B------:R-:W-:Y:S01]  /*af20*/  ISETP.NE.AND P0, PT, RZ, UR4, PT ;  /* 0x00000004ff007c0c */ /* 0x000fe2000bf05270 */
[----:B------:R-:W1:Y:S01]  /*af30*/  S2R R27, SR_TID.X ;  /* 0x00000000001b7919 */ /* 0x000e620000002100 */
[----:B------:R-:W-:-:S02]  /*af40*/  ULDC.U8 UR5, c[0x0][0x328] ;  /* 0x0000ca0000057ab9 */ /* 0x000fc40000000000 */
[----:B------:R-:W-:-:S09]  /*af50*/  ISETP.NE.AND P1, PT, RZ, UR5, PT ;  /* 0x00000005ff007c0c */ /* 0x000fd2000bf25270 */
[----:B------:R-:W-:-:S05]  /*af60*/  @P0 MOV R25, c[0x0][0x210] ;  /* 0x0000840000190a02 */ /* 0x000fca0000000f00 */
[----:B------:R-:W-:Y:S01]  /*af70*/  @P0 IMAD R25, R25, c[0x0][0x214], RZ ;  /* 0x0000850019190a24 */ /* 0x000fe200078e02ff */
[----:B-1----:R-:W-:Y:S01]  /*af80*/  SHF.R.S32.HI R26, RZ, 0x1f, R27 ;  /* 0x0000001fff1a7819 */ /* 0x002fe2000001141b */
[----:B--2---:R-:W1:Y:S04]  /*af90*/  SHFL.BFLY PT, R5, R9, 0x2, 0x1f ;  /* 0x0c401f0009057f89 */ /* 0x004e6800000e0000 */
[----:B---3--:R-:W2:Y:S04]  /*afa0*/  SHFL.BFLY PT, R4, R8, 0x2, 0x1f ;  /* 0x0c401f0008047f89 */ /* 0x008ea800000e0000 */
[----:B----4-:R-:W3:Y:S04]  /*afb0*/  SHFL.BFLY PT, R2, R7, 0x2, 0x1f ;  /* 0x0c401f0007027f89 */ /* 0x010ee800000e0000 */
[----:B-----5:R-:W4:Y:S01]  /*afc0*/  SHFL.BFLY PT, R0, R6, 0x2, 0x1f ;  /* 0x0c401f0006007f89 */ /* 0x020f2200000e0000 */
[----:B-1----:R-:W-:-:S02]  /*afd0*/  FADD.FTZ R5, R5, R9 ;  /* 0x0000000905057221 */ /* 0x002fc40000010000 */
[----:B--2---:R-:W-:-:S03]  /*afe0*/  FADD.FTZ R4, R4, R8 ;  /* 0x0000000804047221 */ /* 0x004fc60000010000 */
[----:B------:R-:W1:Y:S01]  /*aff0*/  SHFL.BFLY PT, R9, R5, 0x1, 0x1f ;  /* 0x0c201f0005097f89 */ /* 0x000e6200000e0000 */
[----:B---3--:R-:W-:-:S03]  /*b000*/  FADD.FTZ R2, R2, R7 ;  /* 0x0000000702027221 */ /* 0x008fc60000010000 */
[----:B------:R-:W2:Y:S01]  /*b010*/  SHFL.BFLY PT, R8, R4, 0x1, 0x1f ;  /* 0x0c201f0004087f89 */ /* 0x000ea200000e0000 */
[----:B----4-:R-:W-:-:S03]  /*b020*/  FADD.FTZ R0, R0, R6 ;  /* 0x0000000600007221 */ /* 0x010fc60000010000 */
[----:B------:R-:W3:Y:S04]  /*b030*/  SHFL.BFLY PT, R7, R2, 0x1, 0x1f ;  /* 0x0c201f0002077f89 */ /* 0x000ee800000e0000 */
[----:B------:R-:W4:Y:S01]  /*b040*/  SHFL.BFLY PT, R6, R0, 0x1, 0x1f ;  /* 0x0c201f0000067f89 */ /* 0x000f2200000e0000 */
[----:B-1----:R-:W-:Y:S02]  /*b050*/  FADD.FTZ R23, R5, R9 ;  /* 0x0000000905177221 */ /* 0x002fe40000010000 */
[----:B--2---:R-:W-:-:S03]  /*b060*/  FADD.FTZ R22, R4, R8 ;  /* 0x0000000804167221 */ /* 0x004fc60000010000 */
[----:B------:R-:W-:Y:S01]  /*b070*/  FSETP.NE.FTZ.AND P6, PT, R23, RZ, PT ;  /* 0x000000ff1700720b */ /* 0x000fe20003fd5000 */
[----:B------:R-:W-:Y:S02]  /*b080*/  IMAD.MOV.U32 R4, RZ, RZ, 0x3f800000 ;  /* 0x3f800000ff047424 */ /* 0x000fe400078e00ff */
[----:B---3--:R-:W-:Y:S01]  /*b090*/  FADD.FTZ R21, R2, R7 ;  /* 0x0000000702157221 */ /* 0x008fe20000010000 */
[----:B------:R-:W-:Y:S01]  /*b0a0*/  FSETP.NE.FTZ.AND P5, PT, R22, RZ, PT ;  /* 0x000000ff1600720b */ /* 0x000fe20003fb5000 */
[----:B------:R-:W-:Y:S02]  /*b0b0*/  @!P0 IMAD.MOV.U32 R8, RZ, RZ, c[0x0][0x214] ;  /* 0x00008500ff088624 */ /* 0x000fe400078e00ff */
[----:B----4-:R-:W-:Y:S01]  /*b0c0*/  FADD.FTZ R24, R0, R6 ;  /* 0x0000000600187221 */ /* 0x010fe20000010000 */
[----:B------:R-:W-:Y:S01]  /*b0d0*/  MOV R0, 0x3f800000 ;  /* 0x3f80000000007802 */ /* 0x000fe20000000f00 */
[----:B------:R-:W-:Y:S01]  /*b0e0*/  IMAD.MOV.U32 R2, RZ, RZ, 0x3f800000 ;  /* 0x3f800000ff027424 */ /* 0x000fe200078e00ff */
[----:B------:R-:W-:-:S02]  /*b0f0*/  LEA.HI R6, R26, R27, RZ, 0x2 ;  /* 0x0000001b1a067211 */ /* 0x000fc400078f10ff */
[----:B------:R-:W-:Y:S02]  /*b100*/  FSETP.NE.FTZ.AND P4, PT, R21, RZ, PT ;  /* 0x000000ff1500720b */ /* 0x000fe40003f95000 */
[----:B------:R-:W1:Y:S01]  /*b110*/  @P6 MUFU.RCP R0, R23 ;  /* 0x0000001700006308 */ /* 0x000e620000001000 */
[-C--:B------:R-:W-:Y:S02]  /*b120*/  LEA.HI R26, R26, R27.reuse, RZ, 0x5 ;  /* 0x0000001b1a1a7211 */ /* 0x080fe400078f28ff */
[----:B------:R-:W-:Y:S02]  /*b130*/  LOP3.LUT R5, R6, 0xfffffffc, RZ, 0xc0, !PT ;  /* 0xfffffffc06057812 */ /* 0x000fe400078ec0ff */
[----:B------:R-:W-:Y:S02]  /*b140*/  FSETP.NE.FTZ.AND P3, PT, R24, RZ, PT ;  /* 0x000000ff1800720b */ /* 0x000fe40003f75000 */
[----:B------:R-:W-:Y:S01]  /*b150*/  SHF.R.S32.HI R7, RZ, 0x5, R26 ;  /* 0x00000005ff077819 */ /* 0x000fe2000001141a */
[----:B------:R-:W2:Y:S01]  /*b160*/  @P5 MUFU.RCP R4, R22 ;  /* 0x0000001600045308 */ /* 0x000ea20000001000 */
[----:B------:R-:W-:-:S02]  /*b170*/  IADD3 R5, -R5, R27, RZ ;  /* 0x0000001b05057210 */ /* 0x000fc40007ffe1ff */
[----:B------:R-:W-:Y:S02]  /*b180*/  @!P0 SEL R25, R8, c[0x0][0x234], !P1 ;  /* 0x00008d0008198a07 */ /* 0x000fe40004800000 */
[----:B------:R-:W-:Y:S02]  /*b190*/  LEA R9, R7, R5, 0x8 ;  /* 0x0000000507097211 */ /* 0x000fe400078e40ff */
[----:B------:R-:W-:Y:S01]  /*b1a0*/  SHF.R.S32.HI R5, RZ, 0x2, R6 ;  /* 0x00000002ff057819 */ /* 0x000fe20000011406 */
[C---:B-1----:R-:W-:Y:S01]  /*b1b0*/  FMUL.FTZ R140, R0.reuse, R140 ;  /* 0x0000008c008c7220 */ /* 0x042fe20000410000 */
[----:B------:R-:W1:Y:S01]  /*b1c0*/  @P4 MUFU.RCP R2, R21 ;  /* 0x0000001500024308 */ /* 0x000e620000001000 */
[C---:B------:R-:W-:Y:S01]  /*b1d0*/  FMUL.FTZ R18, R0.reuse, R141 ;  /* 0x0000008d00127220 */ /* 0x040fe20000410000 */
[----:B------:R-:W-:Y:S01]  /*b1e0*/  ISETP.NE.OR P1, PT, RZ, UR4, !P1 ;  /* 0x00000004ff007c0c */ /* 0x000fe2000cf25670 */
        /* <DEDUP_REMOVED lines=168> */
.L_x_229:
[----:B------:R-:W-:Y:S05]  /*bc70*/  BSYNC B0 ;  /* 0x0000000000007941 */ /* 0x000fea0003800000 */
.L_x_228:
[----:B-1----:R-:W3:Y:S01]  /*bc80*/  LDL.LU.64 R2, [R1+0x30] ;  /* 0x0000300001027983 */ /* 0x002ee20000300a00 */
        /* <DEDUP_REMOVED lines=32> */
.L_x_222:
        /* <DEDUP_REMOVED lines=104> */
.L_x_230:
        /* <DEDUP_REMOVED lines=15> */
.L_x_614:


//--------------------- .text._ZN5flash16flash_fwd_kernelI23Flash_fwd_kernel_traitsILi32ELi128ELi128ELi4ELb0ELb0EN7cutlass6half_tE19Flash_kernel_traitsILi32ELi128ELi128ELi4ES3_EELb1ELb1ELb0ELb0ELb0ELb1ELb0ELb0EEEvNS_16Flash_fwd_paramsE --------------------------
	.section	.text._ZN5flash16flash_fwd_kernelI23Flash_fwd_kernel_traitsILi32ELi128ELi128ELi4ELb0ELb0EN7cutlass6half_tE19Flash_kernel_traitsILi32ELi128ELi128ELi4ES3_EELb1ELb1ELb0ELb0ELb0ELb1ELb0ELb0EEEvNS_16Flash_fwd_paramsE,"ax",@progbits
	.sectioninfo	@"SHI_REGISTERS=255"
	.align	128
        .global         _ZN5flash16flash_fwd_kernelI23Flash_fwd_kernel_traitsILi32ELi128ELi128ELi4ELb0ELb0EN7cutlass6half_tE19Flash_kernel_traitsILi32ELi128ELi128ELi4ES3_EELb1ELb1ELb0ELb0ELb0ELb1ELb0ELb0EEEvNS_16Flash_fwd_paramsE
        .type           _ZN5flash16flash_fwd_kernelI23Flash_fwd_kernel_traitsILi32ELi128ELi128ELi4ELb0ELb0EN7cutlass6half_tE19Flash_kernel_traitsILi32ELi128ELi128ELi4ES3_EELb1ELb1ELb0ELb0ELb0ELb1ELb0ELb0EEEvNS_16Flash_fwd_paramsE,@function
        .size           _ZN5flash16flash_fwd_kernelI23Flash_fwd_kernel_traitsILi32ELi128ELi128ELi4ELb0ELb0EN7cutlass6half_tE19Flash_kernel_traitsILi32ELi128ELi128ELi4ES3_EELb1ELb1ELb0ELb0ELb0ELb1ELb0ELb0EEEvNS_16Flash_fwd_paramsE,(.L_x_615 - _ZN5flash16flash_fwd_kernelI23Flash_fwd_kernel_traitsILi32ELi128ELi128ELi4ELb0ELb0EN7cutlass6half_tE19Flash_kernel_traitsILi32ELi128ELi128ELi4ES3_EELb1ELb1ELb0ELb0ELb0ELb1ELb0ELb0EEEvNS_16Flash_fwd_paramsE)
        .other          _ZN5flash16flash_fwd_kernelI23Flash_fwd_kernel_traitsILi32ELi128ELi128ELi4ELb0ELb0EN7cutlass6half_tE19Flash_kernel_traitsILi32ELi128ELi128ELi4ES3_EELb1ELb1ELb0ELb0ELb0ELb1ELb0ELb0EEEvNS_16Flash_fwd_paramsE,@"STO_CUDA_ENTRY STV_DEFAULT"
_ZN5flash16flash_fwd_kernelI23Flash_fwd_kernel_traitsILi32ELi128ELi128ELi4ELb0ELb0EN7cutlass6half_tE19Flash_kernel_traitsILi32ELi128ELi128ELi4ES3_EELb1ELb1ELb0ELb0ELb0ELb1ELb0ELb0EEEvNS_16Flash_fwd_paramsE:
.text._ZN5flash16flash_fwd_kernelI23Flash_fwd_kernel_traitsILi32ELi128ELi128ELi4ELb0ELb0EN7cutlass6half_tE19Flash_kernel_traitsILi32ELi128ELi128ELi4ES3_EELb1ELb1ELb0ELb0ELb0ELb1ELb0ELb0EEEvNS_16Flash_fwd_paramsE:
        /* <DEDUP_REMOVED lines=18> */
[----:B------:R-:W5:Y:S01]  /*0120*/  S2UR UR12, SR_CTAID.Y ;  /* 0x00000000000c79c3 */ /* 0x000f620000002600 */
        /* <DEDUP_REMOVED lines=11> */
[----:B------:R-:W-:Y:S02]  /*01e0*/  ULDC.64 UR14, c[0x0][0x240] ;  /* 0x00009000000e7ab9 */ /* 0x000fe40000000a00 */
[----:B------:R-:W-:-:S02]  /*01f0*/  UISETP.EQ.OR.EX UP0, UPT, URZ, UR5, !UP3, UP0 ;  /* 0x000000053f00728c */ /* 0x000fc4000df02700 */
[----:B-----5:R-:W-:Y:S02]  /*0200*/  UIMAD.WIDE UR14, UR12, UR7, UR14 ;  /* 0x000000070c0e72a5 */ /* 0x020fe4000f8e020e */
[----:B-1----:R-:W-:-:S06]  /*0210*/  ULOP3.LUT UR9, UR11, UR8, UR12, 0xfe, !UPT ;  /* 0x000000080b097292 */ /* 0x002fcc000f8efe0c */
[----:B--2---:R-:W-:Y:S01]  /*0220*/  LOP3.LUT P3, RZ, R63, UR9, RZ, 0xfc, !PT ;  /* 0x000000093fff7c12 */ /* 0x004fe2000f86fcff */
[----:B------:R-:W-:Y:S02]  /*0230*/  ULDC.64 UR4, c[0x0][0x248] ;  /* 0x0000920000047ab9 */ /* 0x000fe40000000a00 */
[----:B------:R-:W-:-:S10]  /*0240*/  UIMAD.WIDE UR4, UR12, UR7, UR4 ;  /* 0x000000070c0472a5 */ /* 0x000fd4000f8e0204 */
[----:B------:R-:W-:Y:S02]  /*0250*/  @!P3 IMAD.MOV.U32 R10, RZ, RZ, c[0x0][0x308] ;  /* 0x0000c200ff0ab624 */ /* 0x000fe400078e00ff */
[----:B------:R-:W-:Y:S01]  /*0260*/  @!P3 IMAD.MOV.U32 R11, RZ, RZ, c[0x0][0x30c] ;  /* 0x0000c300ff0bb624 */ /* 0x000fe200078e00ff */
        /* <DEDUP_REMOVED lines=24> */
[----:B------:R-:W-:Y:S02]  /*03f0*/  UMOV UR15, 0xffffffff ;  /* 0xffffffff000f7882 */ /* 0x000fe40000000000 */
[----:B------:R-:W-:Y:S02]  /*0400*/  UMOV UR21, 0xffffffff ;  /* 0xffffffff00157882 */ /* 0x000fe40000000000 */
[----:B------:R-:W-:Y:S02]  /*0410*/  ULDC UR4, c[0x0][0x1c0] ;  /* 0x0000700000047ab9 */ /* 0x000fe40000000800 */
[----:B------:R-:W-:-:S02]  /*0420*/  UIMAD UR4, UR12, UR4, UR11 ;  /* 0x000000040c0472a4 */ /* 0x000fc4000f8e020b */
[----:B------:R-:W-:Y:S02]  /*0430*/  UMOV UR14, URZ ;  /* 0x0000003f000e7c82 */ /* 0x000fe40008000000 */
[----:B------:R-:W-:-:S04]  /*0440*/  USHF.L.U32 UR5, UR4, 0x5, URZ ;  /* 0x0000000504057899 */ /* 0x000fc8000800063f */
[----:B------:R-:W-:Y:S01]  /*0450*/  USHF.R.S32.HI UR4, URZ, 0x1f, UR5 ;  /* 0x0000001f3f047899 */ /* 0x000fe20008011405 */
[----:B-1----:R-:W-:-:S04]  /*0460*/  SHF.R.S32.HI R5, RZ, 0x1f, R63 ;  /* 0x0000001fff057819 */ /* 0x002fc8000001143f */
[----:B------:R-:W-:Y:S01]  /*0470*/  LEA.HI R28, R5, R63, RZ, 0x5 ;  /* 0x0000003f051c7211 */ /* 0x000fe200078f28ff */
        /* <DEDUP_REMOVED lines=22> */
.L_x_231:
[----:B------:R-:W-:Y:S02]  /*05e0*/  ULDC UR6, c[0x0][0x218] ;  /* 0x0000860000067ab9 */ /* 0x000fe40000000800 */
.L_x_232:
        /* <DEDUP_REMOVED lines=42> */
[----:B------:R-:W-:Y:S02]  /*0890*/  @!UP1 USHF.R.S32.HI UR16, URZ, 0x1f, UR12 ;  /* 0x0000001f3f109899 */ /* 0x000fe4000801140c */
[----:B------:R-:W-:Y:S02]  /*08a0*/  @UP1 UIMAD.WIDE.U32 UR28, UR21, UR4, URZ ;  /* 0x00000004151c12a5 */ /* 0x000fe4000f8e003f */
[----:B------:R-:W-:Y:S02]  /*08b0*/  @UP0 UIADD3 UR17, UR14, UR15, URZ ;  /* 0x0000000f0e110290 */ /* 0x000fe4000fffe03f */
[----:B------:R-:W-:Y:S02]  /*08c0*/  @!UP1 UIMAD UR16, UR16, UR6, URZ ;  /* 0x00000006101092a4 */ /* 0x000fe4000f8e023f */
[----:B------:R-:W-:Y:S02]  /*08d0*/  @UP1 UIMAD UR13, UR21, UR5, UR29 ;  /* 0x00000005150d12a4 */ /* 0x000fe4000f8e021d */
[----:B------:R-:W-:-:S02]  /*08e0*/  @!UP1 UIMAD.WIDE.U32 UR18, UR12, UR6, URZ ;  /* 0x000000060c1292a5 */ /* 0x000fc4000f8e003f */
[----:B------:R-:W-:Y:S02]  /*08f0*/  ULDC.64 UR4, c[0x0][0x198] ;  /* 0x0000660000047ab9 */ /* 0x000fe40000000a00 */
[----:B------:R-:W-:Y:S02]  /*0900*/  @UP0 UIMAD.WIDE.U32 UR30, UR17, UR4, URZ ;  /* 0x00000004111e02a5 */ /* 0x000fe4000f8e003f */
[----:B------:R-:W-:Y:S02]  /*0910*/  @!UP1 UIMAD UR16, UR12, UR7, UR16 ;  /* 0x000000070c1092a4 */ /* 0x000fe4000f8e0210 */
[----:B------:R-:W-:Y:S02]  /*0920*/  @UP1 UMOV UR6, UR28 ;  /* 0x0000001c00061c82 */ /* 0x000fe40008000000 */
[----:B------:R-:W-:Y:S02]  /*0930*/  @!UP1 UIADD3 UR13, UR19, UR16, URZ ;  /* 0x00000010130d9290 */ /* 0x000fe4000fffe03f */
[----:B------:R-:W-:-:S02]  /*0940*/  @UP0 UIMAD UR7, UR17, UR5, UR31 ;  /* 0x00000005110702a4 */ /* 0x000fc4000f8e021f */
        /* <DEDUP_REMOVED lines=12> */
[----:B------:R-:W-:Y:S02]  /*0a10*/  UMOV UR16, UR18 ;  /* 0x0000001200107c82 */ /* 0x000fe40008000000 */
[----:B------:R-:W-:-:S02]  /*0a20*/  UIMAD UR7, UR12, UR5, UR7 ;  /* 0x000000050c0772a4 */ /* 0x000fc4000f8e0207 */
[----:B------:R-:W-:-:S04]  /*0a30*/  UIMAD.WIDE.U32 UR16, UR12, UR4, UR16 ;  /* 0x000000040c1072a5 */ /* 0x000fc8000f8e0010 */
[----:B------:R-:W-:Y:S02]  /*0a40*/  UIADD3 UR7, UR17, UR7, URZ ;  /* 0x0000000711077290 */ /* 0x000fe4000fffe03f */
.L_x_234:
[----:B-1----:R-:W-:Y:S01]  /*0a50*/  IABS R4, c[0x0][0x1c8] ;  /* 0x0000720000047a13 */ /* 0x002fe20000000000 */
        /* <DEDUP_REMOVED lines=10> */
[----:B------:R-:W-:Y:S02]  /*0b00*/  USHF.R.S32.HI UR15, URZ, 0x1f, UR11 ;  /* 0x0000001f3f0f7899 */ /* 0x000fe4000801140b */
[----:B------:R-:W-:Y:S01]  /*0b10*/  @UP0 UMOV UR20, UR18 ;  /* 0x0000001200140c82 */ /* 0x000fe20008000000 */
[----:B-1----:R-:W-:Y:S02]  /*0b20*/  IABS R6, R6 ;  /* 0x0000000600067213 */ /* 0x002fe40000000000 */
[----:B--2---:R-:W-:-:S04]  /*0b30*/  IADD3 R2, R2, 0xffffffe, RZ ;  /* 0x0ffffffe02027810 */ /* 0x004fc80007ffe0ff */
        /* <DEDUP_REMOVED lines=32> */
.L_x_235:
[CC--:B------:R-:W-:Y:S01]  /*0d40*/  LEA.HI R21, R5.reuse, R63.reuse, RZ, 0x4 ;  /* 0x0000003f05157211 */ /* 0x0c0fe200078f20ff */
[----:B------:R-:W1:Y:S01]  /*0d50*/  S2R R252, SR_CTAID.X ;  /* 0x0000000000fc7919 */ /* 0x000e620000002500 */
[CC--:B------:R-:W-:Y:S01]  /*0d60*/  LEA.HI R29, R5.reuse, R63.reuse, RZ, 0x2 ;  /* 0x0000003f051d7211 */ /* 0x0c0fe200078f10ff */
[----:B------:R-:W-:Y:S01]  /*0d70*/  UIADD3 UR18, -UR8, UR10, URZ ;  /* 0x0000000a08127290 */ /* 0x000fe2000fffe13f */
[----:B------:R-:W-:Y:S01]  /*0d80*/  SHF.R.S32.HI R2, RZ, 0x4, R21 ;  /* 0x00000004ff027819 */ /* 0x000fe20000011415 */
[----:B------:R-:W2:Y:S01]  /*0d90*/  S2R R9, SR_CTAID.Z ;  /* 0x0000000000097919 */ /* 0x000ea20000002700 */
[----:B------:R-:W-:Y:S01]  /*0da0*/  LEA.HI R3, R5, R63, RZ, 0x3 ;  /* 0x0000003f05037211 */ /* 0x000fe200078f18ff */
[----:B------:R-:W-:Y:S01]  /*0db0*/  ULDC.64 UR4, c[0x0][0x1a8] ;  /* 0x00006a0000047ab9 */ /* 0x000fe20000000a00 */
[----:B------:R-:W-:Y:S01]  /*0dc0*/  LEA.HI R0, R21, R2, RZ, 0x1 ;  /* 0x0000000215007211 */ /* 0x000fe200078f08ff */
[----:B------:R-:W-:Y:S01]  /*0dd0*/  UIMAD UR4, UR15, UR4, URZ ;  /* 0x000000040f0472a4 */ /* 0x000fe2000f8e023f */
[----:B------:R-:W-:Y:S01]  /*0de0*/  LOP3.LUT R4, R29, 0xfffffffc, RZ, 0xc0, !PT ;  /* 0xfffffffc1d047812 */ /* 0x000fe200078ec0ff */
[----:B------:R-:W-:Y:S01]  /*0df0*/  UIADD3 UR27, UR26, -0x1, URZ ;  /* 0xffffffff1a1b7890 */ /* 0x000fe2000fffe03f */
[----:B------:R-:W-:Y:S01]  /*0e00*/  LOP3.LUT R0, R0, 0xfffffffe, RZ, 0xc0, !PT ;  /* 0xfffffffe00007812 */ /* 0x000fe200078ec0ff */
[----:B------:R-:W-:Y:S01]  /*0e10*/  UIMAD UR4, UR11, UR5, UR4 ;  /* 0x000000050b0472a4 */ /* 0x000fe2000f8e0204 */
[----:B------:R-:W-:Y:S01]  /*0e20*/  SHF.R.S32.HI R25, RZ, 0x3, R3 ;  /* 0x00000003ff197819 */ /* 0x000fe20000011403 */
[----:B------:R-:W-:Y:S01]  /*0e30*/  IMAD.IADD R4, R63, 0x1, -R4 ;  /* 0x000000013f047824 */ /* 0x000fe200078e0a04 */
[----:B------:R-:W-:Y:S01]  /*0e40*/  SHF.R.S32.HI R74, RZ, 0x5, R28 ;  /* 0x00000005ff4a7819 */ /* 0x000fe2000001141c */
[----:B------:R-:W-:Y:S01]  /*0e50*/  IMAD.IADD R26, R2, 0x1, -R0 ;  /* 0x00000001021a7824 */ /* 0x000fe200078e0a00 */
[----:B------:R-:W-:Y:S01]  /*0e60*/  LOP3.LUT R0, R3, 0xfffffff8, RZ, 0xc0, !PT ;  /* 0xfffffff803007812 */ /* 0x000fe200078ec0ff */
[----:B------:R-:W-:Y:S01]  /*0e70*/  IMAD.SHL.U32 R34, R4, 0x8, RZ ;  /* 0x0000000804227824 */ /* 0x000fe200078e00ff */
[----:B------:R-:W-:Y:S01]  /*0e80*/  SHF.R.S32.HI R2, RZ, 0x2, R29 ;  /* 0x00000002ff027819 */ /* 0x000fe2000001141d */
[----:B------:R-:W-:Y:S01]  /*0e90*/  UIMAD UR11, UR27, -0x80, UR9 ;  /* 0xffffff801b0b78a4 */ /* 0x000fe2000f8e0209 */
[----:B------:R-:W-:Y:S01]  /*0ea0*/  IMAD.MOV.U32 R205, RZ, RZ, c[0x0][0x19c] ;  /* 0x00006700ffcd7624 */ /* 0x000fe200078e00ff */
[----:B------:R-:W-:Y:S01]  /*0eb0*/  UMOV UR19, 0x7 ;  /* 0x0000000700137882 */ /* 0x000fe20000000000 */
[----:B------:R-:W-:Y:S01]  /*0ec0*/  IMAD.IADD R6, R63, 0x1, -R0 ;  /* 0x000000013f067824 */ /* 0x000fe200078e0a00 */
[C---:B------:R-:W-:Y:S01]  /*0ed0*/  IADD3 R32, R2.reuse, 0x20, RZ ;  /* 0x0000002002207810 */ /* 0x040fe20007ffe0ff */
[----:B------:R-:W-:Y:S01]  /*0ee0*/  IMAD.SHL.U32 R0, R25, 0x40, RZ ;  /* 0x0000004019007824 */ /* 0x000fe200078e00ff */
[----:B------:R-:W-:Y:S01]  /*0ef0*/  IADD3 R31, R2, 0x40, RZ ;  /* 0x00000040021f7810 */ /* 0x000fe20007ffe0ff */
[----:B------:R-:W-:Y:S01]  /*0f00*/  UISETP.GE.AND UP0, UPT, UR26, 0x2, UPT ;  /* 0x000000021a00788c */ /* 0x000fe2000bf06270 */
[----:B------:R-:W-:Y:S01]  /*0f10*/  ISETP.GE.AND P2, PT, R32, UR18, PT ;  /* 0x0000001220007c0c */ /* 0x000fe2000bf46270 */
[----:B------:R-:W-:Y:S01]  /*0f20*/  STL [R1+0x6c], R32 ;  /* 0x00006c2001007387 */ /* 0x000fe20000100800 */
[----:B------:R-:W-:-:S02]  /*0f30*/  IADD3 R30, R2, 0x60, RZ ;  /* 0x00000060021e7810 */ /* 0x000fc40007ffe0ff */
[----:B------:R-:W-:Y:S01]  /*0f40*/  LOP3.LUT R0, R0, 0xc0, RZ, 0xc0, !PT ;  /* 0x000000c000007812 */ /* 0x000fe200078ec0ff */
[----:B------:R-:W-:Y:S01]  /*0f50*/  STL [R1+0x70], R31 ;  /* 0x0000701f01007387 */ /* 0x000fe20000100800 */
[----:B------:R-:W-:Y:S02]  /*0f60*/  ISETP.GE.AND P1, PT, R31, UR18, PT ;  /* 0x000000121f007c0c */ /* 0x000fe4000bf26270 */
[----:B------:R-:W-:Y:S01]  /*0f70*/  SHF.R.S32.HI R3, RZ, 0x1f, R2 ;  /* 0x0000001fff037819 */ /* 0x000fe20000011402 */
[----:B------:R-:W-:Y:S01]  /*0f80*/  STL [R1+0x68], R30 ;  /* 0x0000681e01007387 */ /* 0x000fe20000100800 */
[----:B------:R-:W-:Y:S02]  /*0f90*/  LEA.HI R24, R6, R6, RZ, 0x1 ;  /* 0x0000000606187211 */ /* 0x000fe400078f08ff */
[----:B------:R-:W-:Y:S01]  /*0fa0*/  SHF.R.S32.HI R35, RZ, 0x1f, R34 ;  /* 0x0000001fff237819 */ /* 0x000fe20000011422 */
[----:B-1----:R-:W-:Y:S01]  /*0fb0*/  IMAD.WIDE R22, R252, 0x80, R2 ;  /* 0x00000080fc167825 */ /* 0x002fe200078e0202 */
[----:B------:R-:W-:-:S02]  /*0fc0*/  IADD3 R4, P4, R34, UR6, RZ ;  /* 0x0000000622047c10 */ /* 0x000fc4000ff9e0ff */
[----:B------:R-:W-:Y:S01]  /*0fd0*/  ISETP.GE.AND P3, PT, R2, UR18, PT ;  /* 0x0000001202007c0c */ /* 0x000fe2000bf66270 */
[----:B------:R-:W-:Y:S01]  /*0fe0*/  STL.64 [R1+0x48], R34 ;  /* 0x0000482201007387 */ /* 0x000fe20000100a00 */
[----:B------:R-:W-:Y:S01]  /*0ff0*/  ISETP.GE.AND P0, PT, R30, UR18, PT ;  /* 0x000000121e007c0c */ /* 0x000fe2000bf06270 */
[----:B------:R-:W-:Y:S01]  /*1000*/  IMAD R252, R252, 0x8, R74 ;  /* 0x00000008fcfc7824 */ /* 0x000fe200078e024a */
[----:B------:R-:W-:Y:S01]  /*1010*/  LOP3.LUT R8, R0, 0x18, R34, 0xf8, !PT ;  /* 0x0000001800087812 */ /* 0x000fe200078ef822 */
[----:B------:R1:W-:Y:S01]  /*1020*/  STL.64 [R1+0x30], R22 ;  /* 0x0000301601007387 */ /* 0x0003e20000100a00 */
[----:B------:R-:W-:Y:S02]  /*1030*/  SHF.R.U32.HI R7, RZ, 0x3, R0 ;  /* 0x00000003ff077819 */ /* 0x000fe40000011600 */
[----:B------:R-:W-:Y:S02]  /*1040*/  LOP3.LUT R0, R24, 0x7fffffe, RZ, 0xc0, !PT ;  /* 0x07fffffe18007812 */ /* 0x000fe400078ec0ff */
[----:B------:R-:W-:Y:S01]  /*1050*/  IADD3.X R5, R35, UR13, RZ, P4, !PT ;  /* 0x0000000d23057c10 */ /* 0x000fe2000a7fe4ff */
[----:B------:R-:W-:Y:S01]  /*1060*/  USHF.R.S32.HI UR13, URZ, 0x1f, UR27 ;  /* 0x0000001f3f0d7899 */ /* 0x000fe2000801141b */
[----:B------:R-:W-:Y:S01]  /*1070*/  @!P1 IADD3 R12, P5, R22, 0x40, RZ ;  /* 0x00000040160c9810 */ /* 0x000fe20007fbe0ff */
[----:B------:R-:W-:Y:S01]  /*1080*/  IMAD.IADD R27, R6, 0x1, -R0 ;  /* 0x00000001061b7824 */ /* 0x000fe200078e0a00 */
[C---:B------:R-:W-:Y:S01]  /*1090*/  @!P2 IADD3 R0, P6, R22.reuse, 0x20, RZ ;  /* 0x000000201600a810 */ /* 0x040fe20007fde0ff */
[----:B--2---:R-:W-:Y:S01]  /*10a0*/  IMAD.WIDE.U32 R4, R9, c[0x0][0x1a8], R4 ;  /* 0x00006a0009047a25 */ /* 0x004fe200078e0004 */
[----:B------:R-:W-:-:S02]  /*10b0*/  @!P0 IADD3 R13, P4, R22, 0x60, RZ ;  /* 0x00000060160d8810 */ /* 0x000fc40007f9e0ff */
[----:B------:R-:W-:Y:S01]  /*10c0*/  LOP3.LUT R20, R8, R7, RZ, 0x3c, !PT ;  /* 0x0000000708147212 */ /* 0x000fe200078e3cff */
[----:B------:R-:W-:Y:S01]  /*10d0*/  @!P3 IMAD R14, R23, c[0x0][0x190], RZ ;  /* 0x00006400170eba24 */ /* 0x000fe200078e02ff */
[----:B------:R-:W-:Y:S01]  /*10e0*/  IADD3 R5, R5, UR4, RZ ;  /* 0x0000000405057c10 */ /* 0x000fe2000fffe0ff */
[--C-:B------:R-:W-:Y:S01]  /*10f0*/  @!P2 IMAD.X R15, RZ, RZ, R23.reuse, P6 ;  /* 0x000000ffff0fa224 */ /* 0x100fe200030e0617 */
[----:B------:R-:W-:Y:S01]  /*1100*/  SHF.R.S32.HI R48, RZ, 0x1, R24 ;  /* 0x00000001ff307819 */ /* 0x000fe20000011418 */
[----:B------:R-:W-:Y:S02]  /*1110*/  @!P1 IMAD.X R16, RZ, RZ, R23, P5 ;  /* 0x000000ffff109224 */ /* 0x000fe400028e0617 */
[----:B------:R-:W-:Y:S02]  /*1120*/  @!P3 IMAD R17, R22, c[0x0][0x194], R14 ;  /* 0x000065001611ba24 */ /* 0x000fe400078e020e */
[----:B------:R-:W-:Y:S02]  /*1130*/  @!P2 IMAD R15, R15, c[0x0][0x190], RZ ;  /* 0x000064000f0faa24 */ /* 0x000fe400078e02ff */
[----:B------:R-:W-:-:S02]  /*1140*/  @!P2 IMAD.MOV.U32 R10, RZ, RZ, R4 ;  /* 0x000000ffff0aa224 */ /* 0x000fc400078e0004 */
[--C-:B------:R-:W-:Y:S02]  /*1150*/  @!P2 IMAD.MOV.U32 R11, RZ, RZ, R5.reuse ;  /* 0x000000ffff0ba224 */ /* 0x100fe400078e0005 */
[--C-:B------:R-:W-:Y:S02]  /*1160*/  @!P1 IMAD.MOV.U32 R8, RZ, RZ, R4.reuse ;  /* 0x000000ffff089224 */ /* 0x100fe400078e0004 */
[--C-:B------:R-:W-:Y:S02]  /*1170*/  @!P1 IMAD.MOV.U32 R9, RZ, RZ, R5.reuse ;  /* 0x000000ffff099224 */ /* 0x100fe400078e0005 */
[----:B------:R-:W-:Y:S02]  /*1180*/  @!P0 IMAD.MOV.U32 R6, RZ, RZ, R4 ;  /* 0x000000ffff068224 */ /* 0x000fe400078e0004 */
[----:B------:R-:W-:Y:S02]  /*1190*/  @!P0 IMAD.MOV.U32 R7, RZ, RZ, R5 ;  /* 0x000000ffff078224 */ /* 0x000fe400078e0005 */
[----:B------:R-:W-:-:S02]  /*11a0*/  @!P0 IMAD.X R14, RZ, RZ, R23, P4 ;  /* 0x000000ffff0e8224 */ /* 0x000fc400020e0617 */
[----:B------:R-:W-:Y:S02]  /*11b0*/  @!P1 IMAD R16, R16, c[0x0][0x190], RZ ;  /* 0x0000640010109a24 */ /* 0x000fe400078e02ff */
[----:B------:R-:W-:-:S04]  /*11c0*/  @!P3 IMAD.WIDE.U32 R4, R22, c[0x0][0x190], R4 ;  /* 0x000064001604ba25 */ /* 0x000fc800078e0004 */
[C---:B------:R-:W-:Y:S02]  /*11d0*/  @!P2 IMAD R19, R0.reuse, c[0x0][0x194], R15 ;  /* 0x000065000013aa24 */ /* 0x040fe400078e020f */
[----:B------:R-:W-:-:S04]  /*11e0*/  @!P2 IMAD.WIDE.U32 R10, R0, c[0x0][0x190], R10 ;  /* 0x00006400000aaa25 */ /* 0x000fc800078e000a */
[----:B------:R-:W-:Y:S02]  /*11f0*/  @!P0 IMAD R15, R14, c[0x0][0x190], RZ ;  /* 0x000064000e0f8a24 */ /* 0x000fe400078e02ff */
[----:B------:R-:W-:Y:S01]  /*1200*/  @!P1 IMAD R14, R12, c[0x0][0x194], R16 ;  /* 0x000065000c0e9a24 */ /* 0x000fe200078e0210 */
[----:B------:R-:W-:Y:S01]  /*1210*/  @!P3 LEA R16, P4, R4, c[0x0][0x160], 0x1 ;  /* 0x000058000410ba11 */ /* 0x000fe200078808ff */
[----:B------:R-:W-:Y:S02]  /*1220*/  @!P3 IMAD.IADD R0, R5, 0x1, R17 ;  /* 0x000000010500b824 */ /* 0x000fe400078e0211 */
[----:B------:R-:W-:Y:S01]  /*1230*/  @!P1 IMAD.WIDE.U32 R8, R12, c[0x0][0x190], R8 ;  /* 0x000064000c089a25 */ /* 0x000fe200078e0008 */
[----:B------:R-:W-:Y:S02]  /*1240*/  @!P2 LEA R12, P6, R10, c[0x0][0x160], 0x1 ;  /* 0x000058000a0caa11 */ /* 0x000fe400078c08ff */
[----:B------:R-:W-:Y:S01]  /*1250*/  @!P3 LEA.HI.X R17, R4, c[0x0][0x164], R0, 0x1, P4 ;  /* 0x000059000411ba11 */ /* 0x000fe200020f0c00 */
[----:B------:R-:W-:-:S02]  /*1260*/  @!P2 IMAD.IADD R0, R11, 0x1, R19 ;  /* 0x000000010b00a824 */ /* 0x000fc400078e0213 */
[C---:B------:R-:W-:Y:S02]  /*1270*/  @!P0 IMAD R5, R13.reuse, c[0x0][0x194], R15 ;  /* 0x000065000d058a24 */ /* 0x040fe400078e020f */
[----:B------:R-:W-:Y:S01]  /*1280*/  @!P0 IMAD.WIDE.U32 R6, R13, c[0x0][0x190], R6 ;  /* 0x000064000d068a25 */ /* 0x000fe200078e0006 */
[----:B------:R-:W-:Y:S02]  /*1290*/  @!P2 LEA.HI.X R13, R10, c[0x0][0x164], R0, 0x1, P6 ;  /* 0x000059000a0daa11 */ /* 0x000fe400030f0c00 */
[----:B------:R-:W-:Y:S01]  /*12a0*/  LEA.HI R0, R29, R2, RZ, 0x1 ;  /* 0x000000021d007211 */ /* 0x000fe200078f08ff */
[----:B------:R-:W-:Y:S01]  /*12b0*/  @!P0 IMAD.IADD R5, R7, 0x1, R5 ;  /* 0x0000000107058824 */ /* 0x000fe200078e0205 */
[----:B-1----:R-:W-:Y:S01]  /*12c0*/  @!P0 LEA R22, P4, R6, c[0x0][0x160], 0x1 ;  /* 0x0000580006168a11 */ /* 0x002fe200078808ff */
[----:B------:R-:W-:Y:S01]  /*12d0*/  @!P1 IMAD.IADD R4, R9, 0x1, R14 ;  /* 0x0000000109049824 */ /* 0x000fe200078e020e */
[----:B------:R-:W-:Y:S01]  /*12e0*/  LOP3.LUT R0, R0, 0x7fffffe, RZ, 0xc0, !PT ;  /* 0x07fffffe00007812 */ /* 0x000fe200078ec0ff */
[----:B------:R-:W-:Y:S01]  /*12f0*/  IMAD R7, R3, c[0x0][0x198], RZ ;  /* 0x0000660003077a24 */ /* 0x000fe200078e02ff */
[----:B------:R-:W-:-:S02]  /*1300*/  @!P1 LEA R14, P5, R8, c[0x0][0x160], 0x1 ;  /* 0x00005800080e9a11 */ /* 0x000fc400078a08ff */
[----:B------:R-:W-:Y:S01]  /*1310*/  @!P0 LEA.HI.X R23, R6, c[0x0][0x164], R5, 0x1, P4 ;  /* 0x0000590006178a11 */ /* 0x000fe200020f0c05 */
[----:B------:R-:W-:Y:S01]  /*1320*/  IMAD R6, R3, c[0x0][0x1a0], RZ ;  /* 0x0000680003067a24 */ /* 0x000fe200078e02ff */
[----:B------:R-:W-:Y:S01]  /*1330*/  @!P1 LEA.HI.X R15, R8, c[0x0][0x164], R4, 0x1, P5 ;  /* 0x00005900080f9a11 */ /* 0x000fe200028f0c04 */
[C---:B------:R-:W-:Y:S01]  /*1340*/  IMAD.IADD R3, R2.reuse, 0x1, -R0 ;  /* 0x0000000102037824 */ /* 0x040fe200078e0a00 */
[----:B------:R-:W-:Y:S01]  /*1350*/  LOP3.LUT R8, R21, 0xfffffff0, RZ, 0xc0, !PT ;  /* 0xfffffff015087812 */ /* 0x000fe200078ec0ff */
[C---:B------:R-:W-:Y:S01]  /*1360*/  IMAD R10, R2.reuse, c[0x0][0x19c], R7 ;  /* 0x00006700020a7a24 */ /* 0x040fe200078e0207 */
[----:B------:R-:W-:Y:S01]  /*1370*/  ISETP.GE.AND P5, PT, R2, UR11, PT ;  /* 0x0000000b02007c0c */ /* 0x000fe2000bfa6270 */
[----:B------:R-:W-:Y:S01]  /*1380*/  IMAD R7, R74, 0x8, R3 ;  /* 0x000000084a077824 */ /* 0x000fe200078e0203 */
[C---:B------:R-:W-:Y:S01]  /*1390*/  ISETP.GE.AND P6, PT, R2.reuse, UR11, PT ;  /* 0x0000000b02007c0c */ /* 0x040fe2000bfc6270 */
[----:B------:R-:W-:-:S04]  /*13a0*/  IMAD.WIDE.U32 R4, R2, c[0x0][0x198], R34 ;  /* 0x0000660002047a25 */ /* 0x000fc800078e0022 */
[----:B------:R-:W-:Y:S01]  /*13b0*/  IMAD.IADD R0, R63, 0x1, -R8 ;  /* 0x000000013f007824 */ /* 0x000fe200078e0a08 */
[----:B------:R-:W-:Y:S01]  /*13c0*/  IADD3 R4, P4, R4, UR16, RZ ;  /* 0x0000001004047c10 */ /* 0x000fe2000ff9e0ff */
[----:B------:R-:W-:Y:S01]  /*13d0*/  IMAD.U32 R7, R7, 0x20, R20 ;  /* 0x0000002007077824 */ /* 0x000fe200078e0014 */
[----:B------:R-:W-:Y:S01]  /*13e0*/  UIADD3 UR16, UR25, 0x646e171e, URZ ;  /* 0x646e171e19107890 */ /* 0x000fe2000fffe03f */
[----:B------:R-:W-:Y:S01]  /*13f0*/  IMAD R9, R2, c[0x0][0x1a4], R6 ;  /* 0x0000690002097a24 */ /* 0x000fe200078e0206 */
[-C--:B------:R-:W-:Y:S01]  /*1400*/  LEA.HI R8, R0, R0.reuse, RZ, 0x1 ;  /* 0x0000000000087211 */ /* 0x080fe200078f08ff */
[----:B------:R-:W-:Y:S01]  /*1410*/  IMAD.SHL.U32 R224, R7, 0x2, RZ ;  /* 0x0000000207e07824 */ /* 0x000fe200078e00ff */
[----:B------:R-:W-:Y:S01]  /*1420*/  IADD3.X R5, R5, UR7, R10, P4, !PT ;  /* 0x0000000705057c10 */ /* 0x000fe2000a7fe40a */
[----:B------:R-:W-:Y:S01]  /*1430*/  IMAD.WIDE.U32 R2, R2, c[0x0][0x1a0], R34 ;  /* 0x0000680002027a25 */ /* 0x000fe200078e0022 */
[----:B------:R-:W-:Y:S01]  /*1440*/  LOP3.LUT R6, R8, 0x7fffffe, RZ, 0xc0, !PT ;  /* 0x07fffffe08067812 */ /* 0x000fe200078ec0ff */
[----:B------:R-:W-:Y:S01]  /*1450*/  ULDC.64 UR6, c[0x0][0x198] ;  /* 0x0000660000067ab9 */ /* 0x000fe20000000a00 */
[----:B------:R-:W-:Y:S01]  /*1460*/  @!PT LDS RZ, [RZ] ;  /* 0x00000000fffff984 */ /* 0x000fe20000000800 */
[----:B------:R-:W-:Y:S01]  /*1470*/  @!PT LDS RZ, [RZ] ;  /* 0x00000000fffff984 */ /* 0x000fe20000000800 */
[----:B------:R-:W-:Y:S01]  /*1480*/  @!PT LDS RZ, [RZ] ;  /* 0x00000000fffff984 */ /* 0x000fe20000000800 */
[----:B------:R1:W-:Y:S01]  /*1490*/  @!P3 LDGSTS.E.BYPASS.LTC128B.128 [R224], [R16.64] ;  /* 0x0000000010e0bfae */ /* 0x0003e2000b901d56 */
[----:B------:R-:W-:Y:S01]  /*14a0*/  SHF.R.S32.HI R10, RZ, 0x1f, R0 ;  /* 0x0000001fff0a7819 */ /* 0x000fe20000011400 */
[----:B------:R-:W-:Y:S01]  /*14b0*/  USHF.L.U64.HI UR7, UR6, UR19, UR7 ;  /* 0x0000001306077299 */ /* 0x000fe20008010207 */
[----:B------:R-:W-:Y:S01]  /*14c0*/  IMAD.IADD R62, R0, 0x1, -R6 ;  /* 0x00000001003e7824 */ /* 0x000fe200078e0a06 */
[----:B------:R-:W-:Y:S01]  /*14d0*/  IADD3 R20, P4, R2, UR20, RZ ;  /* 0x0000001402147c10 */ /* 0x000fe2000ff9e0ff */
[----:B------:R-:W-:Y:S01]  /*14e0*/  IMAD.WIDE.U32 R28, R18, c[0x0][0x1b0], R4 ;  /* 0x00006c00121c7a25 */ /* 0x000fe200078e0004 */
[----:B------:R-:W-:Y:S01]  /*14f0*/  LEA.HI R19, R10, R0, RZ, 0x3 ;  /* 0x000000000a137211 */ /* 0x000fe200078f18ff */
[----:B------:R-:W-:Y:S01]  /*1500*/  USHF.L.U32 UR12, UR6, 0x7, URZ ;  /* 0x00000007060c7899 */ /* 0x000fe2000800063f */
[----:B------:R-:W-:Y:S01]  /*1510*/  IADD3.X R21, R3, UR17, R9, P4, !PT ;  /* 0x0000001103157c10 */ /* 0x000fe2000a7fe409 */
[----:B------:R-:W-:Y:S01]  /*1520*/  UIMAD UR4, UR7, UR27, URZ ;  /* 0x0000001b070472a4 */ /* 0x000fe2000f8e023f */
[----:B------:R-:W-:Y:S01]  /*1530*/  IMAD.U32 R2, RZ, RZ, UR27 ;  /* 0x0000001bff027e24 */ /* 0x000fe2000f8e00ff */
[----:B------:R-:W-:Y:S01]  /*1540*/  ISETP.GE.AND P4, PT, R32, UR11, PT ;  /* 0x0000000b20007c0c */ /* 0x000fe2000bf86270 */
[----:B------:R-:W-:Y:S01]  /*1550*/  IMAD.MOV.U32 R230, RZ, RZ, R28 ;  /* 0x000000ffffe67224 */ /* 0x000fe200078e001c */
[----:B------:R-:W-:Y:S01]  /*1560*/  UIMAD UR4, UR13, UR12, UR4 ;  /* 0x0000000c0d0472a4 */ /* 0x000fe2000f8e0204 */
[----:B------:R2:W-:Y:S01]  /*1570*/  @!P2 LDGSTS.E.BYPASS.LTC128B.128 [R224+0x800], [R12.64] ;  /* 0x008000000ce0afae */ /* 0x0005e2000b901d56 */
[----:B------:R-:W-:Y:S01]  /*1580*/  IMAD.SHL.U32 R4, R48, 0x40, RZ ;  /* 0x0000004030047824 */ /* 0x000fe200078e00ff */
[----:B------:R-:W-:Y:S01]  /*1590*/  ISETP.GE.AND P3, PT, R31, UR11, PT ;  /* 0x0000000b1f007c0c */ /* 0x000fe2000bf66270 */
[----:B------:R-:W-:Y:S01]  /*15a0*/  IMAD.SHL.U32 R5, R25, 0x8, RZ ;  /* 0x0000000819057824 */ /* 0x000fe200078e00ff */
[----:B------:R3:W-:Y:S01]  /*15b0*/  @!P1 LDGSTS.E.BYPASS.LTC128B.128 [R224+0x1000], [R14.64] ;  /* 0x010000000ee09fae */ /* 0x0007e2000b901d56 */
[----:B------:R-:W-:Y:S01]  /*15c0*/  IMAD.U32 R10, RZ, RZ, UR6 ;  /* 0x00000006ff0a7e24 */ /* 0x000fe2000f8e00ff */
[----:B------:R-:W-:Y:S01]  /*15d0*/  LOP3.LUT R4, R4, 0xc0, RZ, 0xc0, !PT ;  /* 0x000000c004047812 */ /* 0x000fe200078ec0ff */
[----:B------:R-:W-:Y:S01]  /*15e0*/  IMAD.WIDE.U32 R20, R18, c[0x0][0x1b8], R20 ;  /* 0x00006e0012147a25 */ /* 0x000fe200078e0014 */
[----:B------:R-:W-:Y:S01]  /*15f0*/  ISETP.GE.AND P2, PT, R30, UR11, PT ;  /* 0x0000000b1e007c0c */ /* 0x000fe2000bf46270 */
[----:B------:R4:W-:Y:S01]  /*1600*/  @!P0 LDGSTS.E.BYPASS.LTC128B.128 [R224+0x1800], [R22.64] ;  /* 0x0180000016e08fae */ /* 0x0009e2000b901d56 */
[----:B------:R-:W-:Y:S01]  /*1610*/  LOP3.LUT R7, R4, 0x8, R5, 0xf8, !PT ;  /* 0x0000000804077812 */ /* 0x000fe200078ef805 */
[----:B------:R-:W-:Y:S01]  /*1620*/  UIADD3 UR17, UR24, -0x4ab325aa, URZ ;  /* 0xb54cda5618117890 */ /* 0x000fe2000fffe03f */
[----:B------:R-:W-:Y:S01]  /*1630*/  SHF.R.S32.HI R9, RZ, 0x1, R8 ;  /* 0x00000001ff097819 */ /* 0x000fe20000011408 */
[----:B------:R-:W-:Y:S01]  /*1640*/  STL.64 [R1+0x28], R28 ;  /* 0x0000281c01007387 */ /* 0x000fe20000100a00 */
[----:B-1----:R-:W-:-:S02]  /*1650*/  SHF.R.S32.HI R16, RZ, 0x1f, R18 ;  /* 0x0000001fff107819 */ /* 0x002fc40000011412 */
[----:B------:R-:W-:Y:S01]  /*1660*/  SHF.R.S32.HI R6, RZ, 0x1f, R8 ;  /* 0x0000001fff067819 */ /* 0x000fe20000011408 */
[----:B------:R-:W-:Y:S01]  /*1670*/  IMAD.SHL.U32 R8, R205, 0x40, RZ ;  /* 0x00000040cd087824 */ /* 0x000fe200078e00ff */
[----:B------:R-:W-:Y:S01]  /*1680*/  SHF.R.U32.HI R5, RZ, 0x3, R4 ;  /* 0x00000003ff057819 */ /* 0x000fe20000011604 */
[----:B------:R-:W-:Y:S01]  /*1690*/  IMAD R0, R16, c[0x0][0x1b0], RZ ;  /* 0x00006c0010007a24 */ /* 0x000fe200078e02ff */
[----:B------:R-:W-:Y:S02]  /*16a0*/  LEA.HI R6, R6, R9, RZ, 0x2 ;  /* 0x0000000906067211 */ /* 0x000fe400078f10ff */
[----:B------:R-:W-:Y:S01]  /*16b0*/  LOP3.LUT R7, R7, R5, RZ, 0x3c, !PT ;  /* 0x0000000507077212 */ /* 0x000fe200078e3cff */
[----:B------:R-:W-:Y:S02]  /*16c0*/  IMAD R0, R18, c[0x0][0x1b4], R0 ;  /* 0x00006d0012007a24 */ /* 0x000fe400078e0200 */
[----:B------:R-:W-:Y:S02]  /*16d0*/  IMAD.U32 R5, RZ, RZ, UR6 ;  /* 0x00000006ff057e24 */ /* 0x000fe4000f8e00ff */
[----:B------:R-:W-:-:S02]  /*16e0*/  IMAD.IADD R231, R29, 0x1, R0 ;  /* 0x000000011de77824 */ /* 0x000fc400078e0200 */
[----:B------:R-:W-:Y:S02]  /*16f0*/  IMAD.U32 R0, RZ, RZ, UR6 ;  /* 0x00000006ff007e24 */ /* 0x000fe4000f8e00ff */
[----:B------:R-:W-:Y:S01]  /*1700*/  IMAD.WIDE.U32 R2, R2, UR12, R230 ;  /* 0x0000000c02027c25 */ /* 0x000fe2000f8e00e6 */
[----:B------:R-:W-:Y:S03]  /*1710*/  STL.64 [R1+0x20], R230 ;  /* 0x000020e601007387 */ /* 0x000fe60000100a00 */
[----:B--2---:R-:W-:Y:S01]  /*1720*/  IMAD.MOV.U32 R13, RZ, RZ, c[0x0][0x1a4] ;  /* 0x00006900ff0d7624 */ /* 0x004fe200078e00ff */
[----:B------:R-:W-:Y:S01]  /*1730*/  IADD3 R3, R3, UR4, RZ ;  /* 0x0000000403037c10 */ /* 0x000fe2000fffe0ff */
[----:B------:R-:W-:Y:S01]  /*1740*/  UIMAD.WIDE.U32 UR4, UR6, 0x40, URZ ;  /* 0x00000040060478a5 */ /* 0x000fe2000f8e003f */
[C---:B---3--:R-:W-:Y:S01]  /*1750*/  @!P5 LEA R14, P1, R2.reuse, c[0x0][0x168], 0x1 ;  /* 0x00005a00020eda11 */ /* 0x048fe200078208ff */
[----:B------:R-:W-:Y:S03]  /*1760*/  STL.64 [R1+0x60], R20 ;  /* 0x0000601401007387 */ /* 0x000fe60000100a00 */
[----:B------:R-:W-:-:S02]  /*1770*/  @!P5 LEA.HI.X R15, R2, c[0x0][0x16c], R3, 0x1, P1 ;  /* 0x00005b00020fda11 */ /* 0x000fc400008f0c03 */
[----:B------:R-:W-:-:S03]  /*1780*/  @!P4 LEA R0, P1, R0, R2, 0x5 ;  /* 0x000000020000c211 */ /* 0x000fc600078228ff */
[----:B------:R1:W-:Y:S01]  /*1790*/  @!P5 LDGSTS.E.BYPASS.LTC128B.128 [R224+0x2000], [R14.64] ;  /* 0x020000000ee0dfae */ /* 0x0003e2000b901d56 */
[----:B------:R-:W-:Y:S02]  /*17a0*/  @!P4 LEA.HI.X R4, R10, R3, R205, 0x5, P1 ;  /* 0x000000030a04c211 */ /* 0x000fe400008f2ccd */
[----:B------:R-:W-:Y:S02]  /*17b0*/  @!P4 LEA R10, P1, R0, c[0x0][0x168], 0x1 ;  /* 0x00005a00000aca11 */ /* 0x000fe400078208ff */
[----:B------:R-:W-:Y:S02]  /*17c0*/  ISETP.GE.AND P5, PT, R32, UR11, PT ;  /* 0x0000000b20007c0c */ /* 0x000fe4000bfa6270 */
[----:B------:R-:W-:Y:S01]  /*17d0*/  @!P4 LEA.HI.X R11, R0, c[0x0][0x16c], R4, 0x1, P1 ;  /* 0x00005b00000bca11 */ /* 0x000fe200008f0c04 */
[----:B------:R-:W-:Y:S01]  /*17e0*/  IMAD R0, R26, 0x8, R27 ;  /* 0x000000081a007824 */ /* 0x000fe200078e021b */
[----:B------:R-:W-:Y:S02]  /*17f0*/  LOP3.LUT R4, R6, 0xfffffffc, RZ, 0xc0, !PT ;  /* 0xfffffffc06047812 */ /* 0x000fe400078ec0ff */
[----:B------:R-:W-:Y:S01]  /*1800*/  @!P3 IADD3 R12, P1, R2, UR4, RZ ;  /* 0x00000004020cbc10 */ /* 0x000fe2000ff3e0ff */
[----:B------:R-:W-:Y:S01]  /*1810*/  IMAD.U32 R0, R0, 0x20, R7 ;  /* 0x0000002000007824 */ /* 0x000fe200078e0007 */
[----:B------:R2:W-:Y:S01]  /*1820*/  @!P4 LDGSTS.E.BYPASS.LTC128B.128 [R224+0x2800], [R10.64] ;  /* 0x028000000ae0cfae */ /* 0x0005e2000b901d56 */
[----:B------:R-:W-:Y:S01]  /*1830*/  IMAD.IADD R17, R9, 0x1, -R4 ;  /* 0x0000000109117824 */ /* 0x000fe200078e0a04 */
[----:B------:R-:W-:Y:S01]  /*1840*/  @!P3 IADD3.X R7, R3, UR5, R8, P1, !PT ;  /* 0x000000050307bc10 */ /* 0x000fe20008ffe408 */
[----:B------:R-:W-:Y:S01]  /*1850*/  @!P2 IMAD.WIDE.U32 R2, R5, 0x60, R2 ;  /* 0x000000600502a825 */ /* 0x000fe200078e0002 */
[----:B------:R-:W-:Y:S01]  /*1860*/  @!P3 LEA R6, P1, R12, c[0x0][0x168], 0x1 ;  /* 0x00005a000c06ba11 */ /* 0x000fe200078208ff */
[----:B------:R-:W-:Y:S01]  /*1870*/  ULDC.64 UR4, c[0x0][0x1a0] ;  /* 0x0000680000047ab9 */ /* 0x000fe20000000a00 */
[----:B------:R-:W-:Y:S01]  /*1880*/  ISETP.GE.AND P4, PT, R31, UR11, PT ;  /* 0x0000000b1f007c0c */ /* 0x000fe2000bf86270 */
[----:B------:R-:W-:Y:S01]  /*1890*/  IMAD R4, R16, c[0x0][0x1b8], RZ ;  /* 0x00006e0010047a24 */ /* 0x000fe200078e02ff */
[----:B------:R-:W-:Y:S01]  /*18a0*/  @!P3 LEA.HI.X R7, R12, c[0x0][0x16c], R7, 0x1, P1 ;  /* 0x00005b000c07ba11 */ /* 0x000fe200008f0c07 */
[----:B------:R-:W-:Y:S01]  /*18b0*/  @!P2 IMAD R5, R205, 0x60, RZ ;  /* 0x00000060cd05a824 */ /* 0x000fe200078e02ff */
[----:B------:R-:W-:Y:S01]  /*18c0*/  USHF.L.U64.HI UR19, UR4, UR19, UR5 ;  /* 0x0000001304137299 */ /* 0x000fe20008010205 */
[----:B------:R-:W-:Y:S01]  /*18d0*/  IMAD R8, R18, c[0x0][0x1bc], R4 ;  /* 0x00006f0012087a24 */ /* 0x000fe200078e0204 */
[----:B------:R-:W-:Y:S01]  /*18e0*/  @!P2 LEA R4, P0, R2, c[0x0][0x168], 0x1 ;  /* 0x00005a000204aa11 */ /* 0x000fe200078008ff */
[----:B------:R-:W-:Y:S01]  /*18f0*/  @!P2 IMAD.IADD R3, R3, 0x1, R5 ;  /* 0x000000010303a824 */ /* 0x000fe200078e0205 */
[----:B------:R3:W-:Y:S01]  /*1900*/  @!P3 LDGSTS.E.BYPASS.LTC128B.128 [R224+0x3000], [R6.64] ;  /* 0x0300000006e0bfae */ /* 0x0007e2000b901d56 */
[----:B------:R-:W-:Y:S01]  /*1910*/  USHF.L.U32 UR20, UR4, 0x7, URZ ;  /* 0x0000000704147899 */ /* 0x000fe2000800063f */
[----:B------:R-:W-:Y:S01]  /*1920*/  ISETP.GE.AND P3, PT, R30, UR11, PT ;  /* 0x0000000b1e007c0c */ /* 0x000fe2000bf66270 */
[----:B------:R-:W-:Y:S01]  /*1930*/  UIMAD UR5, UR19, UR27, URZ ;  /* 0x0000001b130572a4 */ /* 0x000fe2000f8e023f */
[----:B------:R-:W-:Y:S01]  /*1940*/  @!P2 LEA.HI.X R5, R2, c[0x0][0x16c], R3, 0x1, P0 ;  /* 0x00005b000205aa11 */ /* 0x000fe200000f0c03 */
[----:B------:R-:W-:Y:S01]  /*1950*/  IMAD.U32 R2, RZ, RZ, UR27 ;  /* 0x0000001bff027e24 */ /* 0x000fe2000f8e00ff */
[----:B------:R-:W-:Y:S01]  /*1960*/  UIMAD.WIDE.U32 UR14, UR4, 0x40, URZ ;  /* 0x00000040040e78a5 */ /* 0x000fe2000f8e003f */
[----:B-1----:R-:W-:Y:S01]  /*1970*/  IMAD.SHL.U32 R14, R13, 0x40, RZ ;  /* 0x000000400d0e7824 */ /* 0x002fe200078e00ff */
[----:B------:R-:W-:Y:S01]  /*1980*/  UIMAD UR5, UR13, UR20, UR5 ;  /* 0x000000140d0572a4 */ /* 0x000fe2000f8e0205 */
[----:B------:R1:W-:Y:S01]  /*1990*/  @!P2 LDGSTS.E.BYPASS.LTC128B.128 [R224+0x3800], [R4.64] ;  /* 0x0380000004e0afae */ /* 0x0003e2000b901d56 */
[----:B------:R-:W-:-:S02]  /*19a0*/  IMAD.SHL.U32 R204, R0, 0x2, RZ ;  /* 0x0000000200cc7824 */ /* 0x000fc400078e00ff */
[----:B------:R-:W-:Y:S01]  /*19b0*/  IMAD.MOV.U32 R0, RZ, RZ, 0x10 ;  /* 0x00000010ff007424 */ /* 0x000fe200078e00ff */
[----:B------:R-:W0:Y:S01]  /*19c0*/  LDGDEPBAR ;  /* 0x00000000000079af */ /* 0x000e220000000000 */
[----:B--2---:R-:W-:Y:S01]  /*19d0*/  IMAD.SHL.U32 R10, R17, 0x40, RZ ;  /* 0x00000040110a7824 */ /* 0x004fe200078e00ff */
[----:B------:R-:W-:Y:S01]  /*19e0*/  IADD3 R209, R204, 0x2020, RZ ;  /* 0x00002020ccd17810 */ /* 0x000fe20007ffe0ff */
[----:B------:R-:W-:Y:S02]  /*19f0*/  IMAD.U32 R11, RZ, RZ, UR4 ;  /* 0x00000004ff0b7e24 */ /* 0x000fe4000f8e00ff */
[----:B---3--:R-:W-:Y:S02]  /*1a00*/  IMAD.IADD R7, R21, 0x1, R8 ;  /* 0x0000000115077824 */ /* 0x008fe400078e0208 */
[----:B------:R-:W-:-:S04]  /*1a10*/  IMAD.MOV.U32 R6, RZ, RZ, R20 ;  /* 0x000000ffff067224 */ /* 0x000fc800078e0014 */
[----:B------:R-:W-:Y:S01]  /*1a20*/  IMAD.WIDE.U32 R2, R2, UR20, R6 ;  /* 0x0000001402027c25 */ /* 0x000fe2000f8e0006 */
[----:B------:R2:W-:Y:S03]  /*1a30*/  STL.64 [R1+0x50], R6 ;  /* 0x0000500601007387 */ /* 0x0005e60000100a00 */
[----:B-1----:R-:W-:Y:S01]  /*1a40*/  IMAD.U32 R4, RZ, RZ, UR4 ;  /* 0x00000004ff047e24 */ /* 0x002fe2000f8e00ff */
[----:B------:R-:W-:Y:S01]  /*1a50*/  IADD3 R3, R3, UR5, RZ ;  /* 0x0000000503037c10 */ /* 0x000fe2000fffe0ff */
[----:B------:R-:W-:Y:S01]  /*1a60*/  IMAD.U32 R5, RZ, RZ, UR4 ;  /* 0x00000004ff057e24 */ /* 0x000fe2000f8e00ff */
[----:B------:R-:W-:-:S04]  /*1a70*/  DEPBAR.LE SB0, 0x0 ;  /* 0x000080000000791a */ /* 0x000fc80000000000 */
[----:B------:R-:W-:Y:S01]  /*1a80*/  BAR.SYNC.DEFER_BLOCKING 0x0 ;  /* 0x0000000000007b1d */ /* 0x000fe20000010000 */
[----:B------:R-:W-:Y:S02]  /*1a90*/  @!P5 LEA R4, P1, R4, R2, 0x5 ;  /* 0x000000020404d211 */ /* 0x000fe400078228ff */
[C---:B------:R-:W-:Y:S02]  /*1aa0*/  @!P6 LEA R8, P2, R2.reuse, c[0x0][0x170], 0x1 ;  /* 0x00005c000208ea11 */ /* 0x040fe400078408ff */
[----:B------:R-:W-:Y:S02]  /*1ab0*/  @!P5 LEA.HI.X R5, R5, R3, R13, 0x5, P1 ;  /* 0x000000030505d211 */ /* 0x000fe400008f2c0d */
[C---:B------:R-:W-:Y:S02]  /*1ac0*/  @!P4 IADD3 R12, P0, R2.reuse, UR14, RZ ;  /* 0x0000000e020ccc10 */ /* 0x040fe4000ff1e0ff */
[--C-:B------:R-:W-:Y:S02]  /*1ad0*/  @!P6 LEA.HI.X R9, R2, c[0x0][0x174], R3.reuse, 0x1, P2 ;  /* 0x00005d000209ea11 */ /* 0x100fe400010f0c03 */
[----:B------:R-:W-:Y:S01]  /*1ae0*/  @!P4 IADD3.X R14, R3, UR15, R14, P0, !PT ;  /* 0x0000000f030ecc10 */ /* 0x000fe200087fe40e */
[----:B------:R-:W-:Y:S01]  /*1af0*/  @!P3 IMAD.WIDE.U32 R2, R11, 0x60, R2 ;  /* 0x000000600b02b825 */ /* 0x000fe200078e0002 */
[----:B--2---:R-:W-:-:S04]  /*1b00*/  @!P5 LEA R6, P1, R4, c[0x0][0x170], 0x1 ;  /* 0x00005c000406da11 */ /* 0x004fc800078208ff */
[----:B------:R-:W-:Y:S01]  /*1b10*/  @!P5 LEA.HI.X R7, R4, c[0x0][0x174], R5, 0x1, P1 ;  /* 0x00005d000407da11 */ /* 0x000fe200008f0c05 */
[----:B------:R-:W-:Y:S01]  /*1b20*/  IMAD.SHL.U32 R5, R26, 0x8, RZ ;  /* 0x000000081a057824 */ /* 0x000fe200078e00ff */
[----:B------:R-:W-:Y:S01]  /*1b30*/  LOP3.LUT R4, R10, 0xc0, RZ, 0xc0, !PT ;  /* 0x000000c00a047812 */ /* 0x000fe200078ec0ff */
[----:B------:R-:W-:Y:S01]  /*1b40*/  @!P3 IMAD R10, R13, 0x60, RZ ;  /* 0x000000600d0ab824 */ /* 0x000fe200078e02ff */
[----:B------:R-:W-:Y:S01]  /*1b50*/  @P6 STS [R224+0x4000], RZ ;  /* 0x004000ffe0006388 */ /* 0x000fe20000000800 */
[----:B------:R-:W-:Y:S01]  /*1b60*/  IMAD.SHL.U32 R13, R19, 0x20, RZ ;  /* 0x00000020130d7824 */ /* 0x000fe200078e00ff */
[----:B------:R-:W-:Y:S01]  /*1b70*/  LOP3.LUT R11, R4, 0x8, R5, 0xf8, !PT ;  /* 0x00000008040b7812 */ /* 0x000fe200078ef805 */
[----:B------:R-:W-:Y:S01]  /*1b80*/  @!P3 IMAD.IADD R3, R3, 0x1, R10 ;  /* 0x000000010303b824 */ /* 0x000fe200078e020a */
[----:B------:R-:W-:Y:S01]  /*1b90*/  SHF.R.U32.HI R5, RZ, 0x3, R4 ;  /* 0x00000003ff057819 */ /* 0x000fe20000011604 */
[----:B------:R-:W-:Y:S01]  /*1ba0*/  @P6 STS [R224+0x4004], RZ ;  /* 0x004004ffe0006388 */ /* 0x000fe20000000800 */
[----:B------:R-:W-:-:S02]  /*1bb0*/  @!P3 LEA R10, P0, R2, c[0x0][0x170], 0x1 ;  /* 0x00005c00020aba11 */ /* 0x000fc400078008ff */
[----:B------:R-:W-:Y:S01]  /*1bc0*/  LOP3.LUT R60, R13, 0xffffff00, RZ, 0xc0, !PT ;  /* 0xffffff000d3c7812 */ /* 0x000fe200078ec0ff */
[----:B------:R-:W-:Y:S01]  /*1bd0*/  @P6 STS.64 [R224+0x4008], RZ ;  /* 0x004008ffe0006388 */ /* 0x000fe20000000a00 */
[----:B------:R-:W-:Y:S02]  /*1be0*/  LOP3.LUT R73, R11, R5, RZ, 0x3c, !PT ;  /* 0x000000050b497212 */ /* 0x000fe400078e3cff */
[----:B------:R-:W-:Y:S01]  /*1bf0*/  @!P3 LEA.HI.X R11, R2, c[0x0][0x174], R3, 0x1, P0 ;  /* 0x00005d00020bba11 */ /* 0x000fe200000f0c03 */
[----:B------:R-:W-:Y:S01]  /*1c00*/  IMAD R2, R74, 0x200, R60 ;  /* 0x000002004a027824 */ /* 0x000fe200078e023c */
[----:B------:R-:W-:Y:S01]  /*1c10*/  @!P4 LEA R4, P1, R12, c[0x0][0x170], 0x1 ;  /* 0x00005c000c04ca11 */ /* 0x000fe200078208ff */
[----:B------:R-:W-:Y:S01]  /*1c20*/  @!PT LDS RZ, [RZ] ;  /* 0x00000000fffff984 */ /* 0x000fe20000000800 */
[----:B------:R-:W-:Y:S01]  /*1c30*/  @!PT LDS RZ, [RZ] ;  /* 0x00000000fffff984 */ /* 0x000fe20000000800 */
[----:B------:R-:W-:Y:S01]  /*1c40*/  @!PT LDS RZ, [RZ] ;  /* 0x00000000fffff984 */ /* 0x000fe20000000800 */
[----:B------:R1:W-:Y:S01]  /*1c50*/  @!P6 LDGSTS.E.BYPASS.LTC128B.128 [R224+0x4000], [R8.64] ;  /* 0x0400000008e0efae */ /* 0x0003e2000b901d56 */
[----:B------:R-:W-:Y:S01]  /*1c60*/  LOP3.LUT P0, RZ, R48, 0x2, RZ, 0xc0, !PT ;  /* 0x0000000230ff7812 */ /* 0x000fe2000780c0ff */
[----:B------:R-:W-:Y:S01]  /*1c70*/  IMAD R2, R62, 0x20, R2 ;  /* 0x000000203e027824 */ /* 0x000fe200078e0202 */
[----:B------:R-:W-:Y:S01]  /*1c80*/  @!P4 LEA.HI.X R5, R12, c[0x0][0x174], R14, 0x1, P1 ;  /* 0x00005d000c05ca11 */ /* 0x000fe200008f0c0e */
[----:B------:R-:W-:Y:S01]  /*1c90*/  @P5 STS.128 [R224+0x4800], RZ ;  /* 0x004800ffe0005388 */ /* 0x000fe20000000c00 */
[----:B------:R-:W-:Y:S01]  /*1ca0*/  LOP3.LUT P1, RZ, R17, 0x2, RZ, 0xc0, !PT ;  /* 0x0000000211ff7812 */ /* 0x000fe2000782c0ff */
[----:B------:R-:W-:Y:S01]  /*1cb0*/  IMAD.IADD R2, R73, 0x1, R2 ;  /* 0x0000000149027824 */ /* 0x000fe200078e0202 */
[----:B------:R-:W-:Y:S01]  /*1cc0*/  LEA R3, R74, UR8, 0x4 ;  /* 0x000000084a037c11 */ /* 0x000fe2000f8e20ff */
[----:B------:R-:W-:Y:S01]  /*1cd0*/  @!PT LDS RZ, [RZ] ;  /* 0x00000000fffff984 */ /* 0x000fe20000000800 */
[----:B------:R-:W-:Y:S01]  /*1ce0*/  @!PT LDS RZ, [RZ] ;  /* 0x00000000fffff984 */ /* 0x000fe20000000800 */
[----:B------:R-:W-:Y:S01]  /*1cf0*/  @!PT LDS RZ, [RZ] ;  /* 0x00000000fffff984 */ /* 0x000fe20000000800 */
[----:B------:R2:W-:Y:S01]  /*1d00*/  @!P5 LDGSTS.E.BYPASS.LTC128B.128 [R224+0x4800], [R6.64] ;  /* 0x0480000006e0dfae */ /* 0x0005e2000b901d56 */
[----:B------:R-:W-:Y:S01]  /*1d10*/  SEL R0, R0, 0xfffffff0, !P1 ;  /* 0xfffffff000007807 */ /* 0x000fe20004800000 */
[----:B------:R-:W-:Y:S01]  /*1d20*/  IMAD.SHL.U32 R207, R2, 0x2, RZ ;  /* 0x0000000202cf7824 */ /* 0x000fe200078e00ff */
[----:B------:R-:W-:Y:S01]  /*1d30*/  IADD3 R2, R204, 0x2000, RZ ;  /* 0x00002000cc027810 */ /* 0x000fe20007ffe0ff */
[----:B------:R-:W-:Y:S02]  /*1d40*/  @P4 STS.128 [R224+0x5000], RZ ;  /* 0x005000ffe0004388 */ /* 0x000fe40000000c00 */
[----:B------:R-:W-:Y:S01]  /*1d50*/  IMAD R208, R0, 0x2, R207 ;  /* 0x0000000200d07824 */ /* 0x000fe200078e02cf */
[----:B------:R-:W-:Y:S01]  /*1d60*/  @P0 IADD3 R209, R2, -0x20, RZ ;  /* 0xffffffe002d10810 */ /* 0x000fe20007ffe0ff */
[----:B------:R-:W-:Y:S01]  /*1d70*/  @!PT LDS RZ, [RZ] ;  /* 0x00000000fffff984 */ /* 0x000fe20000000800 */
[----:B------:R-:W-:Y:S01]  /*1d80*/  @!PT LDS RZ, [RZ] ;  /* 0x00000000fffff984 */ /* 0x000fe20000000800 */
[----:B------:R-:W-:Y:S01]  /*1d90*/  @!PT LDS RZ, [RZ] ;  /* 0x00000000fffff984 */ /* 0x000fe20000000800 */
[----:B------:R2:W-:Y:S01]  /*1da0*/  @!P4 LDGSTS.E.BYPASS.LTC128B.128 [R224+0x5000], [R4.64] ;  /* 0x0500000004e0cfae */ /* 0x0005e2000b901d56 */
[----:B------:R-:W-:-:S02]  /*1db0*/  SHF.R.S32.HI R2, RZ, 0x1f, R61 ;  /* 0x0000001fff027819 */ /* 0x000fc4000001143d */
[C---:B------:R-:W-:Y:S01]  /*1dc0*/  IADD3 R216, R209.reuse, 0x400, RZ ;  /* 0x00000400d1d87810 */ /* 0x040fe20007ffe0ff */
[----:B------:R-:W-:Y:S01]  /*1dd0*/  @P3 STS.128 [R224+0x5800], RZ ;  /* 0x005800ffe0003388 */ /* 0x000fe20000000c00 */
[----:B------:R-:W-:Y:S02]  /*1de0*/  LEA.HI R2, R2, R61, RZ, 0x2 ;  /* 0x0000003d02027211 */ /* 0x000fe400078f10ff */
[C---:B------:R-:W-:Y:S01]  /*1df0*/  IADD3 R215, R209.reuse, 0x800, RZ ;  /* 0x00000800d1d77810 */ /* 0x040fe20007ffe0ff */
[----:B------:R-:W-:Y:S01]  /*1e00*/  @!PT LDS RZ, [RZ] ;  /* 0x00000000fffff984 */ /* 0x000fe20000000800 */
[----:B------:R-:W-:Y:S01]  /*1e10*/  @!PT LDS RZ, [RZ] ;  /* 0x00000000fffff984 */ /* 0x000fe20000000800 */
[----:B------:R-:W-:Y:S01]  /*1e20*/  @!PT LDS RZ, [RZ] ;  /* 0x00000000fffff984 */ /* 0x000fe20000000800 */
[----:B------:R1:W-:Y:S01]  /*1e30*/  @!P3 LDGSTS.E.BYPASS.LTC128B.128 [R224+0x5800], [R10.64] ;  /* 0x058000000ae0bfae */ /* 0x0003e2000b901d56 */
[----:B------:R-:W-:Y:S01]  /*1e40*/  SHF.R.S32.HI R75, RZ, 0x2, R2 ;  /* 0x00000002ff4b7819 */ /* 0x000fe20000011402 */
[----:B------:R-:W-:Y:S01]  /*1e50*/  IMAD.U32 R2, RZ, RZ, UR10 ;  /* 0x0000000aff027e24 */ /* 0x000fe2000f8e00ff */
[----:B------:R-:W-:Y:S01]  /*1e60*/  IADD3 R214, R209, 0xc00, RZ ;  /* 0x00000c00d1d67810 */ /* 0x000fe20007ffe0ff */
[----:B------:R-:W-:Y:S01]  /*1e70*/  LDSM.16.M88.4 R12, [R204+0x2000] ;  /* 0x00200000cc0c783b */ /* 0x000fe20000000200 */
[----:B------:R-:W-:-:S02]  /*1e80*/  IADD3 R3, R3, 0x1, R75 ;  /* 0x0000000103037810 */ /* 0x000fc40007ffe04b */
[----:B------:R-:W-:Y:S01]  /*1e90*/  IADD3 R213, R209, 0x1000, RZ ;  /* 0x00001000d1d57810 */ /* 0x000fe20007ffe0ff */
[----:B----4-:R-:W-:Y:S01]  /*1ea0*/  LDSM.16.M88.4 R20, [R204+0x2400] ;  /* 0x00240000cc14783b */ /* 0x010fe20000000200 */
[----:B------:R-:W-:Y:S02]  /*1eb0*/  IADD3 R3, R3, UR9, -R2 ;  /* 0x0000000903037c10 */ /* 0x000fe4000fffe802 */
[----:B------:R-:W-:Y:S01]  /*1ec0*/  IADD3 R212, R209, 0x1400, RZ ;  /* 0x00001400d1d47810 */ /* 0x000fe20007ffe0ff */
[----:B------:R-:W-:Y:S01]  /*1ed0*/  LDSM.16.M88.4 R24, [R204+0x3c00] ;  /* 0x003c0000cc18783b */ /* 0x000fe20000000200 */
[----:B------:R-:W-:Y:S02]  /*1ee0*/  IADD3 R3, R3, c[0x0][0x2e8], RZ ;  /* 0x0000ba0003037a10 */ /* 0x000fe40007ffe0ff */
[C---:B------:R-:W-:Y:S01]  /*1ef0*/  IADD3 R211, R209.reuse, 0x1800, RZ ;  /* 0x00001800d1d37810 */ /* 0x040fe20007ffe0ff */
[----:B------:R-:W-:Y:S01]  /*1f00*/  LDSM.16.M88.4 R44, [R204+0x2800] ;  /* 0x00280000cc2c783b */ /* 0x000fe20000000200 */
[----:B------:R-:W-:-:S03]  /*1f10*/  IADD3 R210, R209, 0x1c00, RZ ;  /* 0x00001c00d1d27810 */ /* 0x000fc60007ffe0ff */
[----:B--2---:R-:W2:Y:S04]  /*1f20*/  LDSM.16.M88.4 R4, [R207+0x1000] ;  /* 0x00100000cf04783b */ /* 0x004ea80000000200 */
[----:B------:R-:W-:Y:S04]  /*1f30*/  LDSM.16.M88.4 R40, [R204+0x2c00] ;  /* 0x002c0000cc28783b */ /* 0x000fe80000000200 */
[----:B-1----:R-:W1:Y:S04]  /*1f40*/  LDSM.16.M88.4 R8, [R207] ;  /* 0x00000000cf08783b */ /* 0x002e680000000200 */
[----:B------:R-:W3:Y:S04]  /*1f50*/  LDSM.16.M88.4 R36, [R204+0x3000] ;  /* 0x00300000cc24783b */ /* 0x000ee80000000200 */
[----:B------:R-:W4:Y:S04]  /*1f60*/  LDSM.16.M88.4 R32, [R204+0x3400] ;  /* 0x00340000cc20783b */ /* 0x000f280000000200 */
[----:B------:R-:W5:Y:S04]  /*1f70*/  LDSM.16.M88.4 R28, [R204+0x3800] ;  /* 0x00380000cc1c783b */ /* 0x000f680000000200 */
[----:B------:R-:W-:Y:S04]  /*1f80*/  LDSM.16.M88.4 R76, [R209] ;  /* 0x00000000d14c783b */ /* 0x000fe80000000200 */
[----:B------:R-:W-:Y:S04]  /*1f90*/  LDSM.16.M88.4 R16, [R208] ;  /* 0x00000000d010783b */ /* 0x000fe80000000200 */
[----:B------:R-:W-:Y:S04]  /*1fa0*/  LDSM.16.M88.4 R48, [R209+0x400] ;  /* 0x00040000d130783b */ /* 0x000fe80000000200 */
[----:B------:R-:W-:Y:S01]  /*1fb0*/  STL [R1+0x74], R75 ;  /* 0x0000744b01007387 */ /* 0x000fe20000100800 */
[-C--:B--2---:R-:W-:Y:S03]  /*1fc0*/  HMMA.16816.F32 R180, R4, R12.reuse, RZ ;  /* 0x0000000c04b4723c */ /* 0x084fe600000018ff */
[----:B------:R-:W0:Y:S05]  /*1fd0*/  LDGDEPBAR ;  /* 0x00000000000079af */ /* 0x000e2a0000000000 */
[----:B-1----:R-:W-:Y:S08]  /*1fe0*/  HMMA.16816.F32 R172, R8, R12, RZ ;  /* 0x0000000c08ac723c */ /* 0x002ff000000018ff */
[-C--:B------:R-:W-:Y:S08]  /*1ff0*/  HMMA.16816.F32 R64, R4, R14.reuse, RZ ;  /* 0x0000000e0440723c */ /* 0x080ff000000018ff */
[C---:B------:R-:W-:Y:S01]  /*2000*/  HMMA.16816.F32 R68, R8.reuse, R14, RZ ;  /* 0x0000000e0844723c */ /* 0x040fe200000018ff */
[----:B------:R-:W1:Y:S07]  /*2010*/  LDSM.16.M88.4 R12, [R208+0x1000] ;  /* 0x00100000d00c783b */ /* 0x000e6e0000000200 */
[-C--:B------:R-:W-:Y:S08]  /*2020*/  HMMA.16816.F32 R56, R8, R20.reuse, RZ ;  /* 0x000000140838723c */ /* 0x080ff000000018ff */
[C---:B------:R-:W-:Y:S08]  /*2030*/  HMMA.16816.F32 R52, R4.reuse, R20, RZ ;  /* 0x000000140434723c */ /* 0x040ff000000018ff */
[C---:B------:R-:W-:Y:S08]  /*2040*/  HMMA.16816.F32 R184, R4.reuse, R24, RZ ;  /* 0x0000001804b8723c */ /* 0x040ff000000018ff */
[C---:B------:R-:W-:Y:S08]  /*2050*/  HMMA.16816.F32 R84, R4.reuse, R22, RZ ;  /* 0x000000160454723c */ /* 0x040ff000000018ff */
[----:B------:R-:W-:Y:S08]  /*2060*/  HMMA.16816.F32 R188, R4, R26, RZ ;  /* 0x0000001a04bc723c */ /* 0x000ff000000018ff */
[C---:B------:R-:W-:Y:S01]  /*2070*/  HMMA.16816.F32 R80, R8.reuse, R22, RZ ;  /* 0x000000160850723c */ /* 0x040fe200000018ff */
[----:B------:R-:W2:Y:S07]  /*2080*/  LDSM.16.M88.4 R20, [R209+0x800] ;  /* 0x00080000d114783b */ /* 0x000eae0000000200 */
[C---:B------:R-:W-:Y:S08]  /*2090*/  HMMA.16816.F32 R156, R8.reuse, R24, RZ ;  /* 0x00000018089c723c */ /* 0x040ff000000018ff */
[----:B------:R-:W-:Y:S08]  /*20a0*/  HMMA.16816.F32 R164, R8, R26, RZ ;  /* 0x0000001a08a4723c */ /* 0x000ff000000018ff */
[C---:B------:R-:W-:Y:S08]  /*20b0*/  HMMA.16816.F32 R96, R4.reuse, R44, RZ ;  /* 0x0000002c0460723c */ /* 0x040ff000000018ff */
[C---:B------:R-:W-:Y:S08]  /*20c0*/  HMMA.16816.F32 R112, R4.reuse, R40, RZ ;  /* 0x000000280470723c */ /* 0x040ff000000018ff */
[C---:B---3--:R-:W-:Y:S08]  /*20d0*/  HMMA.16816.F32 R132, R4.reuse, R36, RZ ;  /* 0x000000240484723c */ /* 0x048ff000000018ff */
[C---:B----4-:R-:W-:Y:S08]  /*20e0*/  HMMA.16816.F32 R148, R4.reuse, R32, RZ ;  /* 0x000000200494723c */ /* 0x050ff000000018ff */
[C---:B-----5:R-:W-:Y:S08]  /*20f0*/  HMMA.16816.F32 R160, R4.reuse, R28, RZ ;  /* 0x0000001c04a0723c */ /* 0x060ff000000018ff */
[C---:B------:R-:W-:Y:S08]  /*2100*/  HMMA.16816.F32 R100, R4.reuse, R46, RZ ;  /* 0x0000002e0464723c */ /* 0x040ff000000018ff */
[C---:B------:R-:W-:Y:S08]  /*2110*/  HMMA.16816.F32 R120, R4.reuse, R42, RZ ;  /* 0x0000002a0478723c */ /* 0x040ff000000018ff */
[C---:B------:R-:W-:Y:S08]  /*2120*/  HMMA.16816.F32 R136, R4.reuse, R38, RZ ;  /* 0x000000260488723c */ /* 0x040ff000000018ff */
[C---:B------:R-:W-:Y:S08]  /*2130*/  HMMA.16816.F32 R152, R4.reuse, R34, RZ ;  /* 0x000000220498723c */ /* 0x040ff000000018ff */
[----:B------:R-:W-:Y:S07]  /*2140*/  HMMA.16816.F32 R176, R4, R30, RZ ;  /* 0x0000001e04b0723c */ /* 0x000fee00000018ff */
[----:B------:R-:W-:Y:S01]  /*2150*/  IMAD.SHL.U32 R5, R63, 0x2, RZ ;  /* 0x000000023f057824 */ /* 0x000fe200078e00ff */
[----:B-1----:R-:W-:Y:S01]  /*2160*/  HMMA.16816.F32 R24, R12, R78, R64 ;  /* 0x0000004e0c18723c */ /* 0x002fe20000001840 */
[----:B------:R-:W-:Y:S01]  /*2170*/  IMAD.U32 R4, RZ, RZ, UR27 ;  /* 0x0000001bff047e24 */ /* 0x000fe2000f8e00ff */
[----:B------:R-:W-:-:S02]  /*2180*/  IADD3 R7, R3, 0x48, RZ ;  /* 0x0000004803077810 */ /* 0x000fc40007ffe0ff */
[----:B------:R-:W-:Y:S02]  /*2190*/  LOP3.LUT R5, R5, 0x6, RZ, 0xc0, !PT ;  /* 0x0000000605057812 */ /* 0x000fe400078ec0ff */
[----:B------:R-:W-:Y:S02]  /*21a0*/  IMNMX R7, R7, UR9, PT ;  /* 0x0000000907077c17 */ /* 0x000fe4000b800200 */
[----:B------:R-:W-:Y:S01]  /*21b0*/  HMMA.16816.F32 R104, R8, R40, RZ ;  /* 0x000000280868723c */ /* 0x000fe200000018ff */
[----:B------:R-:W-:Y:S01]  /*21c0*/  IMAD R2, R4, 0x80, R5 ;  /* 0x0000008004027824 */ /* 0x000fe200078e0205 */
[C---:B------:R-:W-:Y:S02]  /*21d0*/  IADD3 R5, R3.reuse, 0x8, RZ ;  /* 0x0000000803057810 */ /* 0x040fe40007ffe0ff */
[C---:B------:R-:W-:Y:S02]  /*21e0*/  IADD3 R6, R3.reuse, 0x40, RZ ;  /* 0x0000004003067810 */ /* 0x040fe40007ffe0ff */
[----:B------:R-:W-:-:S02]  /*21f0*/  IMNMX R4, R3, UR9, PT ;  /* 0x0000000903047c17 */ /* 0x000fc4000b800200 */
[----:B------:R-:W-:Y:S01]  /*2200*/  HMMA.16816.F32 R108, R8, R42, RZ ;  /* 0x0000002a086c723c */ /* 0x000fe200000018ff */
[----:B------:R-:W-:Y:S02]  /*2210*/  IMNMX R5, R5, UR9, PT ;  /* 0x0000000905057c17 */ /* 0x000fe4000b800200 */
[----:B------:R-:W-:Y:S02]  /*2220*/  IMNMX R6, R6, UR9, PT ;  /* 0x0000000906067c17 */ /* 0x000fe4000b800200 */
[----:B------:R-:W-:-:S03]  /*2230*/  IADD3 R3, R2, 0x11, RZ ;  /* 0x0000001102037810 */ /* 0x000fc60007ffe0ff */
[C---:B------:R-:W-:Y:S08]  /*2240*/  HMMA.16816.F32 R56, R16.reuse, R48, R56 ;  /* 0x000000301038723c */ /* 0x040ff00000001838 */
[----:B------:R-:W-:Y:S08]  /*2250*/  HMMA.16816.F32 R40, R16, R78, R68 ;  /* 0x0000004e1028723c */ /* 0x000ff00000001844 */
        /* <DEDUP_REMOVED lines=11> */
[----:B------:R-:W-:Y:S01]  /*2310*/  IADD3 R8, R2, 0x1, RZ ;  /* 0x0000000102087810 */ /* 0x000fe20007ffe0ff */
[----:B------:R-:W-:Y:S01]  /*2320*/  IMAD R11, R62, 0x20, R60 ;  /* 0x000000203e0b7824 */ /* 0x000fe200078e023c */
[----:B------:R-:W-:-:S02]  /*2330*/  ISETP.GE.AND P3, PT, R10, R7, PT ;  /* 0x000000070a00720c */ /* 0x000fc40003f66270 */
[----:B------:R-:W-:Y:S02]  /*2340*/  IADD3 R9, R2, 0x9, RZ ;  /* 0x0000000902097810 */ /* 0x000fe40007ffe0ff */
[C---:B------:R-:W-:Y:S01]  /*2350*/  ISETP.GE.AND P5, PT, R8.reuse, R4, PT ;  /* 0x000000040800720c */ /* 0x040fe20003fa6270 */
[-C--:B------:R-:W-:Y:S01]  /*2360*/  HMMA.16816.F32 R44, R12, R50.reuse, R84 ;  /* 0x000000320c2c723c */ /* 0x080fe20000001854 */
[C---:B------:R-:W-:Y:S02]  /*2370*/  ISETP.GE.AND P0, PT, R8.reuse, R5, PT ;  /* 0x000000050800720c */ /* 0x040fe40003f06270 */
[CC--:B------:R-:W-:Y:S02]  /*2380*/  ISETP.GE.AND P4, PT, R8.reuse, R6.reuse, PT ;  /* 0x000000060800720c */ /* 0x0c0fe40003f86270 */
[----:B------:R-:W-:Y:S02]  /*2390*/  ISETP.GE.AND P1, PT, R8, R7, PT ;  /* 0x000000070800720c */ /* 0x000fe40003f26270 */
[----:B------:R-:W-:Y:S01]  /*23a0*/  FSEL R84, R26, -INF , !P3 ;  /* 0xff8000001a547808 */ /* 0x000fe20005800000 */
[----:B------:R-:W-:Y:S01]  /*23b0*/  HMMA.16816.F32 R60, R16, R50, R80 ;  /* 0x00000032103c723c */ /* 0x000fe20000001850 */
[----:B------:R-:W-:-:S02]  /*23c0*/  ISETP.GE.AND P2, PT, R9, R6, PT ;  /* 0x000000060900720c */ /* 0x000fc40003f46270 */
[----:B------:R-:W-:Y:S02]  /*23d0*/  ISETP.GE.AND P3, PT, R9, R7, PT ;  /* 0x000000070900720c */ /* 0x000fe40003f66270 */
[----:B------:R-:W-:Y:S02]  /*23e0*/  IADD3 R8, R2, 0x10, RZ ;  /* 0x0000001002087810 */ /* 0x000fe40007ffe0ff */
[----:B------:R-:W-:Y:S01]  /*23f0*/  FSEL R75, R25, -INF , !P2 ;  /* 0xff800000194b7808 */ /* 0x000fe20005000000 */
[----:B--2---:R-:W-:Y:S01]  /*2400*/  HMMA.16816.F32 R36, R16, R20, R88 ;  /* 0x000000141024723c */ /* 0x004fe20000001858 */
[----:B------:R-:W-:Y:S02]  /*2410*/  FSEL R79, R27, -INF , !P3 ;  /* 0xff8000001b4f7808 */ /* 0x000fe40005800000 */
[C---:B------:R-:W-:Y:S02]  /*2420*/  ISETP.GE.AND P6, PT, R10.reuse, R6, PT ;  /* 0x000000060a00720c */ /* 0x040fe40003fc6270 */
[----:B------:R-:W-:-:S02]  /*2430*/  ISETP.GE.AND P2, PT, R10, R5, PT ;  /* 0x000000050a00720c */ /* 0x000fc40003f46270 */
[-C--:B------:R-:W-:Y:S01]  /*2440*/  ISETP.GE.AND P3, PT, R8, R4.reuse, PT ;  /* 0x000000040800720c */ /* 0x080fe20003f66270 */
[C---:B------:R-:W-:Y:S01]  /*2450*/  HMMA.16816.F32 R32, R12.reuse, R20, R96 ;  /* 0x000000140c20723c */ /* 0x040fe20000001860 */
[----:B------:R-:W-:Y:S02]  /*2460*/  FSEL R74, R24, -INF , !P6 ;  /* 0xff800000184a7808 */ /* 0x000fe40007000000 */
[----:B------:R-:W-:Y:S01]  /*2470*/  FSEL R192, R42, -INF , !P2 ;  /* 0xff8000002ac07808 */ /* 0x000fe20005000000 */
[----:B------:R-:W2:Y:S01]  /*2480*/  LDSM.16.M88.4 R24, [R209+0x1000] ;  /* 0x00100000d118783b */ /* 0x000ea20000000200 */
[----:B------:R-:W-:Y:S02]  /*2490*/  FSEL R194, R56, -INF , !P3 ;  /* 0xff80000038c27808 */ /* 0x000fe40005800000 */
[----:B------:R-:W-:Y:S01]  /*24a0*/  ISETP.GE.AND P6, PT, R10, R4, PT ;  /* 0x000000040a00720c */ /* 0x000fe20003fc6270 */
[----:B------:R-:W-:Y:S01]  /*24b0*/  HMMA.16816.F32 R48, R12, R22, R100 ;  /* 0x000000160c30723c */ /* 0x000fe20000001864 */
[----:B------:R-:W-:-:S02]  /*24c0*/  ISETP.GE.AND P2, PT, R8, R5, PT ;  /* 0x000000050800720c */ /* 0x000fc40003f46270 */
[----:B------:R-:W-:Y:S02]  /*24d0*/  ISETP.GE.AND P3, PT, R8, R7, PT ;  /* 0x000000070800720c */ /* 0x000fe40003f66270 */
[----:B------:R-:W-:Y:S02]  /*24e0*/  FSEL R85, R40, -INF , !P6 ;  /* 0xff80000028557808 */ /* 0x000fe40007000000 */
[----:B------:R-:W-:Y:S02]  /*24f0*/  FSEL R196, R58, -INF , !P2 ;  /* 0xff8000003ac47808 */ /* 0x000fe40005000000 */
[----:B------:R-:W-:Y:S02]  /*2500*/  FSEL R81, R54, -INF , !P3 ;  /* 0xff80000036517808 */ /* 0x000fe40005800000 */
[----:B------:R-:W-:Y:S02]  /*2510*/  ISETP.GE.AND P6, PT, R8, R6, PT ;  /* 0x000000060800720c */ /* 0x000fe40003fc6270 */
        /* <DEDUP_REMOVED lines=11> */
[----:B-1----:R-:W-:Y:S01]  /*25d0*/  HMMA.16816.F32 R56, R16, R30, R108 ;  /* 0x0000001e1038723c */ /* 0x002fe2000000186c */
[----:B------:R-:W-:Y:S02]  /*25e0*/  ISETP.GE.AND P6, PT, R9, R4, PT ;  /* 0x000000040900720c */ /* 0x000fe40003fc6270 */
[----:B------:R-:W-:-:S02]  /*25f0*/  ISETP.GE.AND P3, PT, R3, R7, PT ;  /* 0x000000070300720c */ /* 0x000fc40003f66270 */
[----:B------:R-:W-:Y:S02]  /*2600*/  IADD3 R9, R2, 0x19, RZ ;  /* 0x0000001902097810 */ /* 0x000fe40007ffe0ff */
[----:B------:R-:W-:Y:S02]  /*2610*/  FSEL R82, R55, -INF , !P2 ;  /* 0xff80000037527808 */ /* 0x000fe40005000000 */
[----:B------:R-:W-:Y:S01]  /*2620*/  FSEL R83, R41, -INF , !P6 ;  /* 0xff80000029537808 */ /* 0x000fe20007000000 */
[----:B------:R-:W-:Y:S01]  /*2630*/  HMMA.16816.F32 R52, R16, R22, R92 ;  /* 0x000000161034723c */ /* 0x000fe2000000185c */
[----:B------:R-:W-:Y:S01]  /*2640*/  FSEL R80, R46, -INF , !P3 ;  /* 0xff8000002e507808 */ /* 0x000fe20005800000 */
[----:B------:R-:W1:Y:S01]  /*2650*/  LDSM.16.M88.4 R20, [R209+0x1400] ;  /* 0x00140000d114783b */ /* 0x000e620000000200 */
[-C--:B------:R-:W-:Y:S02]  /*2660*/  ISETP.GE.AND P6, PT, R3, R6.reuse, PT ;  /* 0x000000060300720c */ /* 0x080fe40003fc6270 */
[----:B------:R-:W-:-:S02]  /*2670*/  ISETP.GE.AND P2, PT, R9, R6, PT ;  /* 0x000000060900720c */ /* 0x000fc40003f46270 */
[----:B------:R-:W-:Y:S01]  /*2680*/  ISETP.GE.AND P3, PT, R9, R7, PT ;  /* 0x000000070900720c */ /* 0x000fe20003f66270 */
[----:B------:R-:W-:Y:S01]  /*2690*/  HMMA.16816.F32 R40, R16, R28, R104 ;  /* 0x0000001c1028723c */ /* 0x000fe20000001868 */
[----:B------:R-:W-:Y:S02]  /*26a0*/  IADD3 R8, R2, 0x20, RZ ;  /* 0x0000002002087810 */ /* 0x000fe40007ffe0ff */
[----:B------:R-:W-:Y:S02]  /*26b0*/  FSEL R68, R44, -INF , !P6 ;  /* 0xff8000002c447808 */ /* 0x000fe40007000000 */
[----:B------:R-:W-:Y:S02]  /*26c0*/  FSEL R69, R45, -INF , !P2 ;  /* 0xff8000002d457808 */ /* 0x000fe40005000000 */
[----:B------:R-:W-:Y:S02]  /*26d0*/  FSEL R78, R47, -INF , !P3 ;  /* 0xff8000002f4e7808 */ /* 0x000fe40005800000 */
[C---:B------:R-:W-:Y:S01]  /*26e0*/  ISETP.GE.AND P6, PT, R3.reuse, R4, PT ;  /* 0x000000040300720c */ /* 0x040fe20003fc6270 */
[----:B------:R-:W-:Y:S01]  /*26f0*/  HMMA.16816.F32 R44, R12, R30, R120 ;  /* 0x0000001e0c2c723c */ /* 0x000fe20000001878 */
        /* <DEDUP_REMOVED lines=10> */
[----:B------:R-:W-:Y:S02]  /*27a0*/  FSEL R103, R32, -INF , !P6 ;  /* 0xff80000020677808 */ /* 0x000fe40007000000 */
[----:B------:R-:W-:Y:S02]  /*27b0*/  FSEL R104, R34, -INF , !P3 ;  /* 0xff80000022687808 */ /* 0x000fe40005800000 */
[----:B------:R-:W-:-:S02]  /*27c0*/  ISETP.GE.AND P2, PT, R3, R4, PT ;  /* 0x000000040300720c */ /* 0x000fc40003f46270 */
[C---:B------:R-:W-:Y:S02]  /*27d0*/  ISETP.GE.AND P6, PT, R3.reuse, R5, PT ;  /* 0x000000050300720c */ /* 0x040fe40003fc6270 */
[----:B------:R-:W-:Y:S02]  /*27e0*/  ISETP.GE.AND P3, PT, R3, R6, PT ;  /* 0x000000060300720c */ /* 0x000fe40003f66270 */
[----:B------:R-:W-:Y:S02]  /*27f0*/  FSEL R197, R37, -INF , !P2 ;  /* 0xff80000025c57808 */ /* 0x000fe40005000000 */
[----:B------:R-:W-:Y:S02]  /*2800*/  FSEL R199, R39, -INF , !P6 ;  /* 0xff80000027c77808 */ /* 0x000fe40007000000 */
[----:B------:R-:W-:Y:S01]  /*2810*/  FSEL R102, R33, -INF , !P3 ;  /* 0xff80000021667808 */ /* 0x000fe20005800000 */
[----:B------:R-:W-:Y:S01]  /*2820*/  HMMA.16816.F32 R36, R12, R28, R112 ;  /* 0x0000001c0c24723c */ /* 0x000fe20000001870 */
[----:B------:R-:W-:-:S02]  /*2830*/  ISETP.GE.AND P2, PT, R3, R7, PT ;  /* 0x000000070300720c */ /* 0x000fc40003f46270 */
[----:B------:R-:W-:Y:S02]  /*2840*/  ISETP.GE.AND P3, PT, R9, R5, PT ;  /* 0x000000050900720c */ /* 0x000fe40003f66270 */
[C---:B------:R-:W-:Y:S02]  /*2850*/  IADD3 R3, R2.reuse, 0x28, RZ ;  /* 0x0000002802037810 */ /* 0x040fe40007ffe0ff */
[----:B------:R-:W-:Y:S01]  /*2860*/  FSEL R63, R63, -INF , !P3 ;  /* 0xff8000003f3f7808 */ /* 0x000fe20005800000 */
[----:B--2---:R-:W-:Y:S01]  /*2870*/  HMMA.16816.F32 R28, R12, R24, R132 ;  /* 0x000000180c1c723c */ /* 0x004fe20000001884 */
[----:B------:R-:W-:Y:S02]  /*2880*/  ISETP.GE.AND P6, PT, R9, R4, PT ;  /* 0x000000040900720c */ /* 0x000fe40003fc6270 */
[----:B------:R-:W-:Y:S02]  /*2890*/  ISETP.GE.AND P3, PT, R3, R7, PT ;  /* 0x000000070300720c */ /* 0x000fe40003f66270 */
[----:B------:R-:W-:-:S02]  /*28a0*/  IADD3 R9, R2, 0x29, RZ ;  /* 0x0000002902097810 */ /* 0x000fc40007ffe0ff */
[----:B------:R-:W-:Y:S02]  /*28b0*/  FSEL R105, R35, -INF , !P2 ;  /* 0xff80000023697808 */ /* 0x000fe40005000000 */
[----:B------:R-:W-:Y:S01]  /*28c0*/  FSEL R101, R50, -INF , !P3 ;  /* 0xff80000032657808 */ /* 0x000fe20005800000 */
[----:B------:R-:W-:Y:S01]  /*28d0*/  HMMA.16816.F32 R32, R16, R24, R116 ;  /* 0x000000181020723c */ /* 0x000fe20000001874 */
[C---:B------:R-:W-:Y:S02]  /*28e0*/  ISETP.GE.AND P2, PT, R9.reuse, R6, PT ;  /* 0x000000060900720c */ /* 0x040fe40003f46270 */
[----:B------:R-:W-:Y:S02]  /*28f0*/  ISETP.GE.AND P3, PT, R9, R7, PT ;  /* 0x000000070900720c */ /* 0x000fe40003f66270 */
[----:B------:R-:W-:Y:S02]  /*2900*/  IADD3 R8, R2, 0x30, RZ ;  /* 0x0000003002087810 */ /* 0x000fe40007ffe0ff */
[----:B------:R-:W-:-:S02]  /*2910*/  FSEL R89, R61, -INF , !P6 ;  /* 0xff8000003d597808 */ /* 0x000fc40007000000 */
[----:B------:R-:W-:Y:S02]  /*2920*/  FSEL R99, R49, -INF , !P2 ;  /* 0xff80000031637808 */ /* 0x000fe40005000000 */
[----:B------:R-:W-:Y:S02]  /*2930*/  FSEL R100, R51, -INF , !P3 ;  /* 0xff80000033647808 */ /* 0x000fe40005800000 */
[C---:B------:R-:W-:Y:S02]  /*2940*/  ISETP.GE.AND P6, PT, R3.reuse, R6, PT ;  /* 0x000000060300720c */ /* 0x040fe40003fc6270 */
[----:B------:R-:W-:Y:S02]  /*2950*/  ISETP.GE.AND P2, PT, R3, R5, PT ;  /* 0x000000050300720c */ /* 0x000fe40003f46270 */
[----:B------:R-:W-:Y:S02]  /*2960*/  ISETP.GE.AND P3, PT, R8, R4, PT ;  /* 0x000000040800720c */ /* 0x000fe40003f66270 */
[----:B------:R-:W-:-:S02]  /*2970*/  FSEL R98, R48, -INF , !P6 ;  /* 0xff80000030627808 */ /* 0x000fc40007000000 */
[----:B------:R-:W-:Y:S01]  /*2980*/  FSEL R109, R54, -INF , !P2 ;  /* 0xff800000366d7808 */ /* 0x000fe20005000000 */
[----:B------:R-:W-:Y:S01]  /*2990*/  HMMA.16816.F32 R48, R12, R26, R136 ;  /* 0x0000001a0c30723c */ /* 0x000fe20000001888 */
[----:B------:R-:W-:Y:S02]  /*29a0*/  FSEL R123, R40, -INF , !P3 ;  /* 0xff800000287b7808 */ /* 0x000fe40005800000 */
[----:B------:R-:W-:Y:S02]  /*29b0*/  ISETP.GE.AND P6, PT, R3, R4, PT ;  /* 0x000000040300720c */ /* 0x000fe40003fc6270 */
        /* <DEDUP_REMOVED lines=18> */
[----:B-1----:R-:W-:Y:S01]  /*2ae0*/  HMMA.16816.F32 R40, R16, R20, R128 ;  /* 0x000000141028723c */ /* 0x002fe20000001880 */
[----:B------:R-:W-:Y:S02]  /*2af0*/  ISETP.GE.AND P6, PT, R9, R4, PT ;  /* 0x000000040900720c */ /* 0x000fe40003fc6270 */
[----:B------:R-:W-:Y:S02]  /*2b00*/  ISETP.GE.AND P3, PT, R3, R7, PT ;  /* 0x000000070300720c */ /* 0x000fe40003f66270 */
[----:B------:R-:W-:-:S02]  /*2b10*/  IADD3 R9, R2, 0x39, RZ ;  /* 0x0000003902097810 */ /* 0x000fc40007ffe0ff */
[----:B------:R-:W-:Y:S02]  /*2b20*/  FSEL R106, R53, -INF , !P6 ;  /* 0xff800000356a7808 */ /* 0x000fe40007000000 */
[----:B------:R-:W-:Y:S01]  /*2b30*/  FSEL R114, R46, -INF , !P3 ;  /* 0xff8000002e727808 */ /* 0x000fe20005800000 */
[----:B------:R-:W-:Y:S01]  /*2b40*/  HMMA.16816.F32 R52, R16, R26, R124 ;  /* 0x0000001a1034723c */ /* 0x000fe2000000187c */
[----:B------:R-:W-:Y:S01]  /*2b50*/  FSEL R117, R39, -INF , !P2 ;  /* 0xff80000027757808 */ /* 0x000fe20005000000 */
[----:B------:R-:W1:Y:S01]  /*2b60*/  LDSM.16.M88.4 R24, [R209+0x1800] ;  /* 0x00180000d118783b */ /* 0x000e620000000200 */
[-C--:B------:R-:W-:Y:S02]  /*2b70*/  ISETP.GE.AND P6, PT, R3, R6.reuse, PT ;  /* 0x000000060300720c */ /* 0x080fe40003fc6270 */
[C---:B------:R-:W-:Y:S02]  /*2b80*/  ISETP.GE.AND P3, PT, R9.reuse, R7, PT ;  /* 0x000000070900720c */ /* 0x040fe40003f66270 */
[----:B------:R-:W-:Y:S01]  /*2b90*/  ISETP.GE.AND P2, PT, R9, R6, PT ;  /* 0x000000060900720c */ /* 0x000fe20003f46270 */
[----:B------:R-:W-:Y:S01]  /*2ba0*/  HMMA.16816.F32 R36, R12, R22, R152 ;  /* 0x000000160c24723c */ /* 0x000fe20000001898 */
[----:B------:R-:W-:-:S02]  /*2bb0*/  IADD3 R8, R2, 0x40, RZ ;  /* 0x0000004002087810 */ /* 0x000fc40007ffe0ff */
[----:B------:R-:W-:Y:S02]  /*2bc0*/  FSEL R110, R44, -INF , !P6 ;  /* 0xff8000002c6e7808 */ /* 0x000fe40007000000 */
[----:B------:R-:W-:Y:S02]  /*2bd0*/  FSEL R112, R47, -INF , !P3 ;  /* 0xff8000002f707808 */ /* 0x000fe40005800000 */
[-C--:B------:R-:W-:Y:S02]  /*2be0*/  ISETP.GE.AND P6, PT, R3, R4.reuse, PT ;  /* 0x000000040300720c */ /* 0x080fe40003fc6270 */
[----:B------:R-:W-:Y:S02]  /*2bf0*/  FSEL R111, R45, -INF , !P2 ;  /* 0xff8000002d6f7808 */ /* 0x000fe40005000000 */
[----:B------:R-:W-:Y:S02]  /*2c00*/  ISETP.GE.AND P3, PT, R8, R4, PT ;  /* 0x000000040800720c */ /* 0x000fe40003f66270 */
[----:B------:R-:W-:-:S02]  /*2c10*/  ISETP.GE.AND P2, PT, R3, R5, PT ;  /* 0x000000050300720c */ /* 0x000fc40003f46270 */
[----:B------:R-:W-:Y:S02]  /*2c20*/  FSEL R120, R56, -INF , !P6 ;  /* 0xff80000038787808 */ /* 0x000fe40007000000 */
[----:B------:R-:W-:Y:S02]  /*2c30*/  FSEL R218, R32, -INF , !P3 ;  /* 0xff80000020da7808 */ /* 0x000fe40005800000 */
[----:B------:R-:W-:Y:S02]  /*2c40*/  FSEL R121, R58, -INF , !P2 ;  /* 0xff8000003a797808 */ /* 0x000fe40005000000 */
[C---:B------:R-:W-:Y:S02]  /*2c50*/  ISETP.GE.AND P6, PT, R8.reuse, R6, PT ;  /* 0x000000060800720c */ /* 0x040fe40003fc6270 */
[----:B------:R-:W-:Y:S02]  /*2c60*/  ISETP.GE.AND P3, PT, R8, R7, PT ;  /* 0x000000070800720c */ /* 0x000fe40003f66270 */
[----:B------:R-:W-:-:S02]  /*2c70*/  IADD3 R3, R2, 0x41, RZ ;  /* 0x0000004102037810 */ /* 0x000fc40007ffe0ff */
[-C--:B------:R-:W-:Y:S02]  /*2c80*/  ISETP.GE.AND P2, PT, R8, R5.reuse, PT ;  /* 0x000000050800720c */ /* 0x080fe40003f46270 */
[----:B------:R-:W-:Y:S02]  /*2c90*/  FSEL R132, R28, -INF , !P6 ;  /* 0xff8000001c847808 */ /* 0x000fe40007000000 */
[----:B------:R-:W-:Y:S02]  /*2ca0*/  FSEL R130, R30, -INF , !P3 ;  /* 0xff8000001e827808 */ /* 0x000fe40005800000 */
[----:B------:R-:W-:Y:S01]  /*2cb0*/  FSEL R220, R34, -INF , !P2 ;  /* 0xff80000022dc7808 */ /* 0x000fe20005000000 */
[----:B-1----:R-:W-:Y:S01]  /*2cc0*/  HMMA.16816.F32 R44, R16, R24, R144 ;  /* 0x00000018102c723c */ /* 0x002fe20000001890 */
[C---:B------:R-:W-:Y:S02]  /*2cd0*/  ISETP.GE.AND P6, PT, R3.reuse, R5, PT ;  /* 0x000000050300720c */ /* 0x040fe40003fc6270 */
[----:B------:R-:W-:-:S02]  /*2ce0*/  ISETP.GE.AND P3, PT, R3, R6, PT ;  /* 0x000000060300720c */ /* 0x000fc40003f66270 */
[-C--:B------:R-:W-:Y:S02]  /*2cf0*/  ISETP.GE.AND P2, PT, R3, R4.reuse, PT ;  /* 0x000000040300720c */ /* 0x080fe40003f46270 */
[----:B------:R-:W-:Y:S02]  /*2d00*/  FSEL R219, R35, -INF , !P6 ;  /* 0xff80000023db7808 */ /* 0x000fe40007000000 */
[----:B------:R-:W-:Y:S02]  /*2d10*/  FSEL R126, R29, -INF , !P3 ;  /* 0xff8000001d7e7808 */ /* 0x000fe40005800000 */
[----:B------:R-:W-:Y:S02]  /*2d20*/  FSEL R217, R33, -INF , !P2 ;  /* 0xff80000021d97808 */ /* 0x000fe40005000000 */
[C---:B------:R-:W-:Y:S01]  /*2d30*/  ISETP.GE.AND P6, PT, R9.reuse, R4, PT ;  /* 0x000000040900720c */ /* 0x040fe20003fc6270 */
[----:B------:R-:W-:Y:S01]  /*2d40*/  HMMA.16816.F32 R32, R12, R20, R148 ;  /* 0x000000140c20723c */ /* 0x000fe20000001894 */
[----:B------:R-:W-:-:S02]  /*2d50*/  ISETP.GE.AND P3, PT, R9, R5, PT ;  /* 0x000000050900720c */ /* 0x000fc40003f66270 */
[-C--:B------:R-:W-:Y:S02]  /*2d60*/  ISETP.GE.AND P2, PT, R3, R7.reuse, PT ;  /* 0x000000070300720c */ /* 0x080fe40003f46270 */
[C---:B------:R-:W-:Y:S02]  /*2d70*/  IADD3 R3, R2.reuse, 0x48, RZ ;  /* 0x0000004802037810 */ /* 0x040fe40007ffe0ff */
[----:B------:R-:W-:Y:S02]  /*2d80*/  IADD3 R9, R2, 0x49, RZ ;  /* 0x0000004902097810 */ /* 0x000fe40007ffe0ff */
[----:B------:R-:W-:Y:S02]  /*2d90*/  FSEL R118, R57, -INF , !P6 ;  /* 0xff80000039767808 */ /* 0x000fe40007000000 */
[----:B------:R-:W-:Y:S02]  /*2da0*/  FSEL R119, R59, -INF , !P3 ;  /* 0xff8000003b777808 */ /* 0x000fe40005800000 */
[----:B------:R-:W-:Y:S01]  /*2db0*/  FSEL R129, R31, -INF , !P2 ;  /* 0xff8000001f817808 */ /* 0x000fe20005000000 */
[----:B------:R-:W-:Y:S01]  /*2dc0*/  HMMA.16816.F32 R56, R16, R22, R140 ;  /* 0x000000161038723c */ /* 0x000fe2000000188c */
[----:B------:R-:W-:Y:S01]  /*2dd0*/  ISETP.GE.AND P3, PT, R3, R7, PT ;  /* 0x000000070300720c */ /* 0x000fe20003f66270 */
[----:B------:R-:W1:Y:S01]  /*2de0*/  LDSM.16.M88.4 R20, [R209+0x1c00] ;  /* 0x001c0000d114783b */ /* 0x000e620000000200 */
[----:B------:R-:W-:Y:S01]  /*2df0*/  ISETP.GE.AND P2, PT, R9, R6, PT ;  /* 0x000000060900720c */ /* 0x000fe20003f46270 */
[----:B------:R-:W-:-:S04]  /*2e00*/  DEPBAR.LE SB0, 0x0 ;  /* 0x000080000000791a */ /* 0x000fc80000000000 */
[----:B------:R-:W-:Y:S01]  /*2e10*/  FSEL R128, R50, -INF , !P3 ;  /* 0xff80000032807808 */ /* 0x000fe20005800000 */
[----:B------:R-:W-:Y:S01]  /*2e20*/  HMMA.16816.F32 R28, R12, R24, R160 ;  /* 0x000000180c1c723c */ /* 0x000fe200000018a0 */
        /* <DEDUP_REMOVED lines=124> */
[----:B------:R-:W-:Y:S02]  /*35f0*/  FSEL R189, R37, -INF , !P2 ;  /* 0xff80000025bd7808 */ /* 0x000fe40005000000 */
[----:B------:R-:W-:Y:S02]  /*3600*/  FSEL R177, R19, -INF , !P0 ;  /* 0xff80000013b17808 */ /* 0x000fe40004000000 */
[----:B------:R-:W-:Y:S02]  /*3610*/  PLOP3.LUT P0, PT, PT, PT, UP0, 0x80, 0x0 ;  /* 0x000000000000781c */ /* 0x000fe40003f0f008 */
        /* <DEDUP_REMOVED lines=9> */
[----:B------:R-:W-:Y:S01]  /*36b0*/  ISETP.GE.AND P3, PT, R2, R7, PT ;  /* 0x000000070200720c */ /* 0x000fe20003f66270 */
[----:B------:R-:W-:Y:S01]  /*36c0*/  IMAD.IADD R2, R73, 0x1, R11 ;  /* 0x0000000149027824 */ /* 0x000fe200078e020b */
        /* <DEDUP_REMOVED lines=8> */
[----:B------:R-:W-:-:S03]  /*3750*/  IMAD.U32 R3, RZ, RZ, UR6 ;  /* 0x00000006ff037e24 */ /* 0x000fc6000f8e00ff */
[----:B------:R-:W-:Y:S02]  /*3760*/  USHF.R.S32.HI UR5, URZ, 0x1f, UR8 ;  /* 0x0000001f3f057899 */ /* 0x000fe40008011408 */
[----:B------:R-:W-:Y:S01]  /*3770*/  UIMAD UR7, UR7, UR8, URZ ;  /* 0x00000008070772a4 */ /* 0x000fe2000f8e023f */
[----:B------:R-:W-:Y:S01]  /*3780*/  IMAD.U32 R8, RZ, RZ, UR8 ;  /* 0x00000008ff087e24 */ /* 0x000fe2000f8e00ff */
[----:B------:R-:W-:Y:S02]  /*3790*/  SHF.L.U64.HI R3, R3, 0x6, R205 ;  /* 0x0000000603037819 */ /* 0x000fe400000102cd */
[----:B------:R-:W-:Y:S01]  /*37a0*/  UIMAD UR5, UR5, UR12, UR7 ;  /* 0x0000000c050572a4 */ /* 0x000fe2000f8e0207 */
[----:B------:R-:W-:Y:S01]  /*37b0*/  IMAD.WIDE.U32 R8, R8, UR12, R230 ;  /* 0x0000000c08087c25 */ /* 0x000fe2000f8e00e6 */
[----:B------:R-:W-:-:S04]  /*37c0*/  USHF.L.U32 UR7, UR6, 0x6, URZ ;  /* 0x0000000606077899 */ /* 0x000fc8000800063f */
[----:B------:R-:W-:Y:S02]  /*37d0*/  IADD3 R9, R9, UR5, RZ ;  /* 0x0000000509097c10 */ /* 0x000fe4000fffe0ff */
[----:B------:R-:W-:-:S04]  /*37e0*/  LEA R12, P1, R8, c[0x0][0x168], 0x1 ;  /* 0x00005a00080c7a11 */ /* 0x000fc800078208ff */
[----:B------:R-:W-:Y:S02]  /*37f0*/  LEA.HI.X R13, R8, c[0x0][0x16c], R9, 0x1, P1 ;  /* 0x00005b00080d7a11 */ /* 0x000fe400008f0c09 */
[----:B------:R-:W-:-:S03]  /*3800*/  IADD3 R10, P1, R12, UR7, RZ ;  /* 0x000000070c0a7c10 */ /* 0x000fc6000ff3e0ff */
[----:B------:R-:W-:Y:S01]  /*3810*/  @!PT LDS RZ, [RZ] ;  /* 0x00000000fffff984 */ /* 0x000fe20000000800 */
[----:B------:R-:W-:Y:S01]  /*3820*/  @!PT LDS RZ, [RZ] ;  /* 0x00000000fffff984 */ /* 0x000fe20000000800 */
[----:B------:R-:W-:Y:S01]  /*3830*/  @!PT LDS RZ, [RZ] ;  /* 0x00000000fffff984 */ /* 0x000fe20000000800 */
[----:B------:R1:W-:Y:S02]  /*3840*/  LDGSTS.E.BYPASS.LTC128B.128 [R224+0x2000], [R12.64] ;  /* 0x020000000ce07fae */ /* 0x0003e4000b901d56 */
[----:B------:R-:W-:Y:S01]  /*3850*/  IMAD.X R11, R3, 0x1, R13, P1 ;  /* 0x00000001030b7824 */ /* 0x000fe200008e060d */
[----:B------:R-:W-:-:S04]  /*3860*/  IADD3 R8, P1, R10, UR7, RZ ;  /* 0x000000070a087c10 */ /* 0x000fc8000ff3e0ff */
[----:B------:R1:W-:Y:S01]  /*3870*/  LDGSTS.E.BYPASS.LTC128B.128 [R224+0x2800], [R10.64] ;  /* 0x028000000ae07fae */ /* 0x0003e2000b901d56 */
[----:B------:R-:W-:Y:S01]  /*3880*/  IMAD.X R9, R11, 0x1, R3, P1 ;  /* 0x000000010b097824 */ /* 0x000fe200008e0603 */
[----:B------:R-:W-:-:S04]  /*3890*/  IADD3 R14, P1, R8, UR7, RZ ;  /* 0x00000007080e7c10 */ /* 0x000fc8000ff3e0ff */
[----:B------:R1:W-:Y:S01]  /*38a0*/  LDGSTS.E.BYPASS.LTC128B.128 [R224+0x3000], [R8.64] ;  /* 0x0300000008e07fae */ /* 0x0003e2000b901d56 */
[----:B------:R-:W-:-:S05]  /*38b0*/  IMAD.X R15, R9, 0x1, R3, P1 ;  /* 0x00000001090f7824 */ /* 0x000fca00008e0603 */
[----:B------:R1:W-:Y:S04]  /*38c0*/  LDGSTS.E.BYPASS.LTC128B.128 [R224+0x3800], [R14.64] ;  /* 0x038000000ee07fae */ /* 0x0003e8000b901d56 */
[----:B------:R-:W0:Y:S02]  /*38d0*/  LDGDEPBAR ;  /* 0x00000000000079af */ /* 0x000e240000000000 */
.L_x_236:
[----:B------:R-:W-:Y:S01]  /*38e0*/  FMNMX.FTZ R3, R52, R53, !PT ;  /* 0x0000003534037209 */ /* 0x000fe20007810000 */
[C---:B------:R-:W-:Y:S01]  /*38f0*/  IMAD.WIDE.U32 R244, R252.reuse, -0x326172a9, RZ ;  /* 0xcd9e8d57fcf47825 */ /* 0x040fe200078e00ff */
[----:B-1----:R-:W-:Y:S01]  /*3900*/  IADD3 R9, R252, 0x4, RZ ;  /* 0x00000004fc097810 */ /* 0x002fe20007ffe0ff */
[----:B------:R-:W-:Y:S01]  /*3910*/  STL [R1+0x84], R7 ;  /* 0x0000840701007387 */ /* 0x000fe20000100800 */
[----:B------:R-:W-:Y:S01]  /*3920*/  FMNMX.FTZ R3, R74, R3, !PT ;  /* 0x000000034a037209 */ /* 0x000fe20007810000 */
[----:B------:R-:W-:Y:S01]  /*3930*/  USHF.L.U32 UR28, UR27, 0x2, URZ ;  /* 0x000000021b1c7899 */ /* 0x000fe2000800063f */
[----:B------:R-:W-:Y:S01]  /*3940*/  LOP3.LUT R10, R203, UR24, RZ, 0x3c, !PT ;  /* 0x00000018cb0a7c12 */ /* 0x000fe2000f8e3cff */
[----:B------:R-:W-:Y:S01]  /*3950*/  IMAD.WIDE.U32 R92, R9, -0x326172a9, RZ ;  /* 0xcd9e8d57095c7825 */ /* 0x000fe200078e00ff */
[----:B------:R-:W-:Y:S01]  /*3960*/  FMNMX.FTZ R3, R75, R3, !PT ;  /* 0x000000034b037209 */ /* 0x000fe20007810000 */
[----:B------:R-:W-:Y:S01]  /*3970*/  STL [R1+0x80], R6 ;  /* 0x0000800601007387 */ /* 0x000fe20000100800 */
[----:B------:R-:W-:Y:S01]  /*3980*/  LOP3.LUT R9, R245, R10, RZ, 0x3c, !PT ;  /* 0x0000000af5097212 */ /* 0x000fe200078e3cff */
        /* <DEDUP_REMOVED lines=8> */
[----:B------:R-:W-:Y:S01]  /*3a10*/  IMAD.U32 R11, RZ, RZ, UR28 ;  /* 0x0000001cff0b7e24 */ /* 0x000fe2000f8e00ff */
[----:B------:R-:W-:Y:S01]  /*3a20*/  FMNMX.FTZ R3, R68, R3, !PT ;  /* 0x0000000344037209 */ /* 0x000fe20007810000 */
[----:B------:R1:W-:Y:S01]  /*3a30*/  STL [R1+0x40], R10 ;  /* 0x0000400a01007387 */ /* 0x0003e20000100800 */
[----:B------:R-:W-:Y:S01]  /*3a40*/  LOP3.LUT R12, R95, UR14, R142, 0x96, !PT ;  /* 0x0000000e5f0c7c12 */ /* 0x000fe2000f8e968e */
[----:B------:R-:W-:Y:S01]  /*3a50*/  UIADD3 UR13, UR24, 0x3c6ef372, URZ ;  /* 0x3c6ef372180d7890 */ /* 0x000fe2000fffe03f */
[----:B------:R-:W-:Y:S01]  /*3a60*/  FMNMX.FTZ R3, R69, R3, !PT ;  /* 0x0000000345037209 */ /* 0x000fe20007810000 */
[----:B------:R-:W-:Y:S01]  /*3a70*/  UIADD3 UR12, UR25, 0x76cf5d0a, URZ ;  /* 0x76cf5d0a190c7890 */ /* 0x000fe2000fffe03f */
[----:B------:R-:W-:Y:S01]  /*3a80*/  IMAD.SHL.U32 R205, R2, 0x2, RZ ;  /* 0x0000000202cd7824 */ /* 0x000fe200078e00ff */
[----:B------:R-:W-:Y:S01]  /*3a90*/  UIADD3 UR10, UR25, 0x32370b8f, URZ ;  /* 0x32370b8f190a7890 */ /* 0x000fe2000fffe03f */
[----:B------:R-:W-:Y:S01]  /*3aa0*/  FMNMX.FTZ R3, R103, R3, !PT ;  /* 0x0000000367037209 */ /* 0x000fe20007810000 */
[----:B------:R-:W-:Y:S01]  /*3ab0*/  IMAD.WIDE.U32 R64, R12, -0x326172a9, RZ ;  /* 0xcd9e8d570c407825 */ /* 0x000fe200078e00ff */
[----:B------:R-:W-:Y:S01]  /*3ac0*/  UIADD3 UR11, UR24, -0x255992d5, URZ ;  /* 0xdaa66d2b180b7890 */ /* 0x000fe2000fffe03f */
[----:B------:R-:W-:Y:S01]  /*3ad0*/  LDSM.16.MT88.4 R44, [R205+0x4000] ;  /* 0x00400000cd2c783b */ /* 0x000fe20000004200 */
[----:B------:R-:W-:Y:S01]  /*3ae0*/  FMNMX.FTZ R3, R102, R3, !PT ;  /* 0x0000000366037209 */ /* 0x000fe20007810000 */
[----:B------:R-:W-:Y:S01]  /*3af0*/  UIADD3 UR8, UR25, -0x126145ec, URZ ;  /* 0xed9eba1419087890 */ /* 0x000fe2000fffe03f */
[----:B------:R-:W-:Y:S01]  /*3b00*/  IMAD R135, R72, 0x10000, R72 ;  /* 0x0001000048877824 */ /* 0x000fe200078e0248 */
[----:B------:R-:W-:Y:S01]  /*3b10*/  UIADD3 UR9, UR24, 0x78dde6e4, URZ ;  /* 0x78dde6e418097890 */ /* 0x000fe2000fffe03f */
[----:B------:R-:W-:Y:S01]  /*3b20*/  FMNMX.FTZ R3, R98, R3, !PT ;  /* 0x0000000362037209 */ /* 0x000fe20007810000 */
[----:B------:R-:W-:Y:S01]  /*3b30*/  UIADD3 UR6, UR25, -0x56f99767, URZ ;  /* 0xa906689919067890 */ /* 0x000fe2000fffe03f */
[----:B------:R-:W-:Y:S01]  /*3b40*/  IMAD R206, R0, 0x2, R205 ;  /* 0x0000000200ce7824 */ /* 0x000fe200078e02cd */
[----:B------:R-:W-:Y:S01]  /*3b50*/  UIADD3 UR7, UR24, 0x1715609d, URZ ;  /* 0x1715609d18077890 */ /* 0x000fe2000fffe03f */
[----:B------:R-:W-:Y:S01]  /*3b60*/  FMNMX.FTZ R3, R99, R3, !PT ;  /* 0x0000000363037209 */ /* 0x000fe20007810000 */
[----:B------:R-:W-:Y:S01]  /*3b70*/  LDSM.16.MT88.4 R56, [R205+0x4400] ;  /* 0x00440000cd38783b */ /* 0x000fe20000004200 */
[----:B------:R-:W-:-:S02]  /*3b80*/  UIADD3 UR5, UR28, 0x1, URZ ;  /* 0x000000011c057890 */ /* 0x000fc4000fffe03f */
[----:B------:R-:W-:Y:S01]  /*3b90*/  FMNMX.FTZ R3, R115, R3, !PT ;  /* 0x0000000373037209 */ /* 0x000fe20007810000 */
[----:B------:R-:W-:Y:S01]  /*3ba0*/  LDSM.16.MT88.4 R48, [R206+0x4000] ;  /* 0x00400000ce30783b */ /* 0x000fe20000004200 */
[----:B-1----:R-:W-:Y:S02]  /*3bb0*/  LOP3.LUT R10, R93, R10, RZ, 0x3c, !PT ;  /* 0x0000000a5d0a7212 */ /* 0x002fe400078e3cff */
[----:B------:R-:W-:-:S03]  /*3bc0*/  FMNMX.FTZ R3, R113, R3, !PT ;  /* 0x0000000371037209 */ /* 0x000fc60007810000 */
[----:B------:R-:W-:Y:S01]  /*3bd0*/  IMAD.WIDE.U32 R96, R10, -0x2daee0ad, RZ ;  /* 0xd2511f530a607825 */ /* 0x000fe200078e00ff */
        /* <DEDUP_REMOVED lines=16> */
[----:B------:R-:W-:Y:S02]  /*3ce0*/  LOP3.LUT R8, R143, UR25, R11, 0x96, !PT ;  /* 0x000000198f087c12 */ /* 0x000fe4000f8e960b */
[----:B------:R-:W-:Y:S02]  /*3cf0*/  FMNMX.FTZ R11, R141, R3, !PT ;  /* 0x000000038d0b7209 */ /* 0x000fe40007810000 */
[----:B------:R-:W-:Y:S01]  /*3d00*/  FMNMX.FTZ R3, R104, R10, !PT ;  /* 0x0000000a68037209 */ /* 0x000fe20007810000 */
[----:B------:R-:W-:Y:S01]  /*3d10*/  IMAD.WIDE.U32 R8, R8, -0x326172a9, RZ ;  /* 0xcd9e8d5708087825 */ /* 0x000fe200078e00ff */
        /* <DEDUP_REMOVED lines=8> */
[C---:B------:R-:W-:Y:S02]  /*3da0*/  LOP3.LUT R17, R9.reuse, UR15, R244, 0x96, !PT ;  /* 0x0000000f09117c12 */ /* 0x040fe4000f8e96f4 */
[----:B------:R-:W-:Y:S02]  /*3db0*/  LOP3.LUT R11, R9, UR15, R92, 0x96, !PT ;  /* 0x0000000f090b7c12 */ /* 0x000fe4000f8e965c */
[----:B------:R-:W-:Y:S02]  /*3dc0*/  FMNMX.FTZ R9, R181, R10, !PT ;  /* 0x0000000ab5097209 */ /* 0x000fe40007810000 */
[----:B------:R-:W-:Y:S01]  /*3dd0*/  FMNMX.FTZ R3, R116, R3, !PT ;  /* 0x0000000374037209 */ /* 0x000fe20007810000 */
[----:B------:R-:W-:Y:S01]  /*3de0*/  IMAD.WIDE.U32 R14, R11, -0x2daee0ad, RZ ;  /* 0xd2511f530b0e7825 */ /* 0x000fe200078e00ff */
[--C-:B------:R-:W-:Y:S02]  /*3df0*/  LOP3.LUT R18, R65, UR13, R8.reuse, 0x96, !PT ;  /* 0x0000000d41127c12 */ /* 0x100fe4000f8e9608 */
[----:B------:R-:W-:-:S02]  /*3e00*/  LOP3.LUT R12, R67, UR13, R8, 0x96, !PT ;  /* 0x0000000d430c7c12 */ /* 0x000fc4000f8e9608 */
[----:B------:R-:W-:Y:S01]  /*3e10*/  FMNMX.FTZ R8, R190, R9, !PT ;  /* 0x00000009be087209 */ /* 0x000fe20007810000 */
[----:B------:R-:W-:Y:S01]  /*3e20*/  IMAD.WIDE.U32 R30, R18, -0x2daee0ad, RZ ;  /* 0xd2511f53121e7825 */ /* 0x000fe200078e00ff */
[----:B------:R-:W-:Y:S02]  /*3e30*/  FMNMX.FTZ R9, R29, R61, !PT ;  /* 0x0000003d1d097209 */ /* 0x000fe40007810000 */
[----:B------:R-:W-:Y:S01]  /*3e40*/  FMNMX.FTZ R3, R117, R3, !PT ;  /* 0x0000000375037209 */ /* 0x000fe20007810000 */
[----:B------:R-:W-:Y:S01]  /*3e50*/  IMAD.WIDE.U32 R12, R12, -0x2daee0ad, RZ ;  /* 0xd2511f530c0c7825 */ /* 0x000fe200078e00ff */
        /* <DEDUP_REMOVED lines=8> */
[----:B------:R-:W-:Y:S01]  /*3ee0*/  LOP3.LUT R10, R15, UR12, R96, 0x96, !PT ;  /* 0x0000000c0f0a7c12 */ /* 0x000fe2000f8e9660 */
[----:B------:R-:W1:Y:S01]  /*3ef0*/  SHFL.BFLY PT, R136, R3, 0x2, 0x1f ;  /* 0x0c401f0003887f89 */ /* 0x000e6200000e0000 */
[----:B------:R-:W-:-:S02]  /*3f00*/  FMNMX.FTZ R9, R194, R11, !PT ;  /* 0x0000000bc2097209 */ /* 0x000fc40007810000 */
[----:B------:R-:W-:Y:S01]  /*3f10*/  FMNMX.FTZ R8, R129, R8, !PT ;  /* 0x0000000881087209 */ /* 0x000fe20007810000 */
[----:B------:R-:W-:Y:S01]  /*3f20*/  IMAD.WIDE.U32 R10, R10, -0x326172a9, RZ ;  /* 0xcd9e8d570a0a7825 */ /* 0x000fe200078e00ff */
[----:B------:R-:W-:Y:S02]  /*3f30*/  LOP3.LUT R16, R13, UR10, R14, 0x96, !PT ;  /* 0x0000000a0d107c12 */ /* 0x000fe4000f8e960e */
        /* <DEDUP_REMOVED lines=9> */
[----:B------:R-:W-:Y:S02]  /*3fd0*/  LOP3.LUT R27, R31, UR10, R14, 0x96, !PT ;  /* 0x0000000a1f1b7c12 */ /* 0x000fe4000f8e960e */
[----:B------:R-:W-:Y:S02]  /*3fe0*/  FMNMX.FTZ R11, R147, R11, !PT ;  /* 0x0000000b930b7209 */ /* 0x000fe40007810000 */
[----:B------:R-:W-:Y:S02]  /*3ff0*/  LOP3.LUT R14, R9, UR8, R12, 0x96, !PT ;  /* 0x00000008090e7c12 */ /* 0x000fe4000f8e960c */
[----:B------:R-:W-:-:S02]  /*4000*/  FMNMX.FTZ R12, R89, R13, !PT ;  /* 0x0000000d590c7209 */ /* 0x000fc40007810000 */
[----:B------:R-:W-:Y:S02]  /*4010*/  LOP3.LUT R13, R17, UR9, R10, 0x96, !PT ;  /* 0x00000009110d7c12 */ /* 0x000fe4000f8e960a */
[----:B------:R-:W-:Y:S02]  /*4020*/  FMNMX.FTZ R10, R146, R11, !PT ;  /* 0x0000000b920a7209 */ /* 0x000fe40007810000 */
[----:B------:R-:W-:Y:S01]  /*4030*/  FMNMX.FTZ R9, R60, R62, !PT ;  /* 0x0000003e3c097209 */ /* 0x000fe20007810000 */
[----:B------:R-:W-:Y:S01]  /*4040*/  IMAD.WIDE.U32 R18, R13, -0x2daee0ad, RZ ;  /* 0xd2511f530d127825 */ /* 0x000fe200078e00ff */
[----:B------:R-:W-:Y:S02]  /*4050*/  FMNMX.FTZ R11, R198, R12, !PT ;  /* 0x0000000cc60b7209 */ /* 0x000fe40007810000 */
[----:B-1----:R-:W-:Y:S02]  /*4060*/  FMNMX.FTZ R136, R3, R136, !PT ;  /* 0x0000008803887209 */ /* 0x002fe40007810000 */
        /* <DEDUP_REMOVED lines=12> */
[----:B------:R-:W-:Y:S02]  /*4130*/  LOP3.LUT R15, R19, UR6, R8, 0x96, !PT ;  /* 0x00000006130f7c12 */ /* 0x000fe4000f8e9608 */
[----:B------:R-:W-:Y:S01]  /*4140*/  FMNMX.FTZ R8, R195, R11, !PT ;  /* 0x0000000bc3087209 */ /* 0x000fe20007810000 */
[----:B------:R-:W-:Y:S01]  /*4150*/  IMAD.WIDE.U32 R10, R14, -0x326172a9, RZ ;  /* 0xcd9e8d570e0a7825 */ /* 0x000fe200078e00ff */
[----:B------:R-:W-:-:S02]  /*4160*/  FMNMX.FTZ R9, R123, R9, !PT ;  /* 0x000000097b097209 */ /* 0x000fc40007810000 */
[----:B------:R-:W-:Y:S02]  /*4170*/  FMNMX.FTZ R12, R188, R3, !PT ;  /* 0x00000003bc0c7209 */ /* 0x000fe40007810000 */
[----:B------:R-:W-:Y:S02]  /*4180*/  FMNMX.FTZ R8, R91, R8, !PT ;  /* 0x000000085b087209 */ /* 0x000fe40007810000 */
[----:B------:R-:W-:Y:S02]  /*4190*/  FMNMX.FTZ R3, R122, R9, !PT ;  /* 0x000000097a037209 */ /* 0x000fe40007810000 */
[----:B------:R-:W-:Y:S02]  /*41a0*/  FMNMX.FTZ R12, R229, R12, !PT ;  /* 0x0000000ce50c7209 */ /* 0x000fe40007810000 */
[----:B------:R-:W-:Y:S01]  /*41b0*/  FMNMX.FTZ R13, R63, R8, !PT ;  /* 0x000000083f0d7209 */ /* 0x000fe20007810000 */
[----:B------:R-:W-:Y:S01]  /*41c0*/  IMAD.WIDE.U32 R8, R15, -0x326172a9, RZ ;  /* 0xcd9e8d570f087825 */ /* 0x000fe200078e00ff */
[----:B------:R-:W-:-:S02]  /*41d0*/  FMNMX.FTZ R14, R120, R3, !PT ;  /* 0x00000003780e7209 */ /* 0x000fc40007810000 */
[----:B------:R-:W-:Y:S02]  /*41e0*/  FMNMX.FTZ R3, R191, R12, !PT ;  /* 0x0000000cbf037209 */ /* 0x000fe40007810000 */
[----:B------:R-:W-:Y:S02]  /*41f0*/  LOP3.LUT R12, R11, UR7, R16, 0x96, !PT ;  /* 0x000000070b0c7c12 */ /* 0x000fe4000f8e9610 */
[----:B------:R-:W-:Y:S02]  /*4200*/  FMNMX.FTZ R11, R200, R13, !PT ;  /* 0x0000000dc80b7209 */ /* 0x000fe40007810000 */
[----:B------:R-:W-:Y:S02]  /*4210*/  FMNMX.FTZ R13, R118, R14, !PT ;  /* 0x0000000e760d7209 */ /* 0x000fe40007810000 */
[----:B------:R-:W-:Y:S02]  /*4220*/  FMNMX.FTZ R3, R187, R3, !PT ;  /* 0x00000003bb037209 */ /* 0x000fe40007810000 */
[----:B------:R-:W-:-:S02]  /*4230*/  FMNMX.FTZ R13, R218, R13, !PT ;  /* 0x0000000dda0d7209 */ /* 0x000fc40007810000 */
[----:B------:R-:W-:Y:S02]  /*4240*/  LOP3.LUT R15, R9, UR17, R10, 0x96, !PT ;  /* 0x00000011090f7c12 */ /* 0x000fe4000f8e960a */
[----:B------:R-:W-:Y:S02]  /*4250*/  FMNMX.FTZ R10, R199, R11, !PT ;  /* 0x0000000bc70a7209 */ /* 0x000fe40007810000 */
[----:B------:R-:W-:Y:S02]  /*4260*/  FMNMX.FTZ R3, R185, R3, !PT ;  /* 0x00000003b9037209 */ /* 0x000fe40007810000 */
[----:B------:R-:W-:Y:S02]  /*4270*/  FMNMX.FTZ R13, R217, R13, !PT ;  /* 0x0000000dd90d7209 */ /* 0x000fe40007810000 */
[----:B-1----:R-:W-:Y:S01]  /*4280*/  FMNMX.FTZ R136, R136, R17, !PT ;  /* 0x0000001188887209 */ /* 0x002fe20007810000 */
[----:B------:R-:W1:Y:S01]  /*4290*/  SHFL.BFLY PT, R16, R3, 0x2, 0x1f ;  /* 0x0c401f0003107f89 */ /* 0x000e6200000e0000 */
[----:B------:R-:W-:Y:S01]  /*42a0*/  FMNMX.FTZ R14, R109, R10, !PT ;  /* 0x0000000a6d0e7209 */ /* 0x000fe20007810000 */
[----:B------:R-:W-:Y:S01]  /*42b0*/  IMAD.WIDE.U32 R10, R12, -0x2daee0ad, RZ ;  /* 0xd2511f530c0a7825 */ /* 0x000fe200078e00ff */
[----:B------:R-:W-:-:S02]  /*42c0*/  LOP3.LUT R19, R8, 0xffff, RZ, 0xc0, !PT ;  /* 0x0000ffff08137812 */ /* 0x000fc400078ec0ff */
[----:B------:R-:W-:Y:S01]  /*42d0*/  FMNMX.FTZ R9, R134, R13, !PT ;  /* 0x0000000d86097209 */ /* 0x000fe20007810000 */
[----:B------:R-:W-:Y:S01]  /*42e0*/  FMUL.FTZ R12, R136, c[0x0][0x23c] ;  /* 0x00008f00880c7a20 */ /* 0x000fe20000410000 */
[----:B------:R-:W-:Y:S02]  /*42f0*/  LOP3.LUT R21, R8, 0xff, RZ, 0xc0, !PT ;  /* 0x000000ff08157812 */ /* 0x000fe400078ec0ff */
[--C-:B------:R-:W-:Y:S02]  /*4300*/  SHF.R.U32.HI R20, RZ, 0x10, R8.reuse ;  /* 0x00000010ff147819 */ /* 0x100fe40000011608 */
[----:B------:R-:W-:Y:S02]  /*4310*/  SHF.R.U32.HI R22, RZ, 0x18, R8 ;  /* 0x00000018ff167819 */ /* 0x000fe40000011608 */
[----:B------:R-:W-:Y:S02]  /*4320*/  FMNMX.FTZ R8, R107, R14, !PT ;  /* 0x0000000e6b087209 */ /* 0x000fe40007810000 */
[----:B------:R-:W-:-:S02]  /*4330*/  FSETP.NEU.FTZ.AND P1, PT, R136, -INF , PT ;  /* 0xff8000008800780b */ /* 0x000fc40003f3d000 */
[----:B------:R-:W-:Y:S02]  /*4340*/  FMNMX.FTZ R9, R131, R9, !PT ;  /* 0x0000000983097209 */ /* 0x000fe40007810000 */
[----:B------:R-:W-:Y:S02]  /*4350*/  FMNMX.FTZ R13, R202, R8, !PT ;  /* 0x00000008ca0d7209 */ /* 0x000fe40007810000 */
[----:B------:R-:W-:Y:S02]  /*4360*/  FSEL R25, R12, RZ, P1 ;  /* 0x000000ff0c197208 */ /* 0x000fe40000800000 */
[----:B------:R-:W-:Y:S02]  /*4370*/  FMNMX.FTZ R8, R222, R9, !PT ;  /* 0x00000009de087209 */ /* 0x000fe40007810000 */
[----:B------:R-:W-:Y:S01]  /*4380*/  LOP3.LUT R17, R11, UR16, R18, 0x96, !PT ;  /* 0x000000100b117c12 */ /* 0x000fe2000f8e9612 */
[--C-:B------:R-:W-:Y:S01]  /*4390*/  FFMA.FTZ R12, R52, c[0x0][0x23c], -R25.reuse ;  /* 0x00008f00340c7a23 */ /* 0x100fe20000010819 */
[----:B------:R-:W-:Y:S01]  /*43a0*/  FMNMX.FTZ R8, R221, R8, !PT ;  /* 0x00000008dd087209 */ /* 0x000fe20007810000 */
[----:B------:R-:W-:Y:S01]  /*43b0*/  FFMA.FTZ R9, R53, c[0x0][0x23c], -R25 ;  /* 0x00008f0035097a23 */ /* 0x000fe20000010819 */
[----:B------:R-:W-:Y:S01]  /*43c0*/  LOP3.LUT R14, R10, 0xff, RZ, 0xc0, !PT ;  /* 0x000000ff0a0e7812 */ /* 0x000fe200078ec0ff */
[----:B------:R2:W-:Y:S01]  /*43d0*/  MUFU.EX2 R239, R12 ;  /* 0x0000000c00ef7308 */ /* 0x0005e20000000800 */
[----:B------:R-:W-:-:S02]  /*43e0*/  FMNMX.FTZ R8, R154, R8, !PT ;  /* 0x000000089a087209 */ /* 0x000fc40007810000 */
[--C-:B------:R-:W-:Y:S02]  /*43f0*/  SHF.R.U32.HI R18, RZ, 0x10, R10.reuse ;  /* 0x00000010ff127819 */ /* 0x100fe4000001160a */
[----:B------:R-:W-:-:S03]  /*4400*/  SHF.R.U32.HI R23, RZ, 0x18, R10 ;  /* 0x00000018ff177819 */ /* 0x000fc6000001160a */
[----:B------:R3:W-:Y:S01]  /*4410*/  MUFU.EX2 R233, R9 ;  /* 0x0000000900e97308 */ /* 0x0007e20000000800 */
[----:B--2---:R-:W-:Y:S02]  /*4420*/  LOP3.LUT R12, R10, 0xffff, RZ, 0xc0, !PT ;  /* 0x0000ffff0a0c7812 */ /* 0x004fe400078ec0ff */
[----:B------:R-:W-:Y:S02]  /*4430*/  FMNMX.FTZ R10, R201, R13, !PT ;  /* 0x0000000dc90a7209 */ /* 0x000fe40007810000 */
[----:B-1----:R-:W-:Y:S01]  /*4440*/  FMNMX.FTZ R11, R3, R16, !PT ;  /* 0x00000010030b7209 */ /* 0x002fe20007810000 */
[----:B------:R-:W-:Y:S01]  /*4450*/  FFMA.FTZ R3, R74, c[0x0][0x23c], -R25 ;  /* 0x00008f004a037a23 */ /* 0x000fe20000010819 */
[----:B------:R-:W-:Y:S02]  /*4460*/  LOP3.LUT R16, R18, 0xff, RZ, 0xc0, !PT ;  /* 0x000000ff12107812 */ /* 0x000fe400078ec0ff */
[----:B---3--:R-:W-:Y:S01]  /*4470*/  FMNMX.FTZ R9, R152, R8, !PT ;  /* 0x0000000898097209 */ /* 0x008fe20007810000 */
[----:B------:R-:W-:Y:S01]  /*4480*/  SHFL.BFLY PT, R13, R11, 0x1, 0x1f ;  /* 0x0c201f000b0d7f89 */ /* 0x000fe200000e0000 */
        /* <DEDUP_REMOVED lines=12> */
[----:B------:R-:W-:Y:S01]  /*4550*/  SHF.R.U32.HI R10, RZ, 0x8, R19 ;  /* 0x00000008ff0a7819 */ /* 0x000fe20000011613 */
[----:B------:R1:W2:Y:S01]  /*4560*/  MUFU.EX2 R150, R3 ;  /* 0x0000000300967308 */ /* 0x0002a20000000800 */
[----:B------:R-:W-:Y:S02]  /*4570*/  FMNMX.FTZ R8, R133, R8, !PT ;  /* 0x0000000885087209 */ /* 0x000fe40007810000 */
[----:B------:R-:W-:Y:S02]  /*4580*/  FMNMX.FTZ R9, R169, R9, !PT ;  /* 0x00000009a9097209 */ /* 0x000fe40007810000 */
[----:B------:R-:W-:-:S02]  /*4590*/  PRMT R21, R21, 0x5410, R10 ;  /* 0x0000541015157816 */ /* 0x000fc4000000000a */
[----:B------:R-:W-:Y:S02]  /*45a0*/  LOP3.LUT R10, R20, 0xff, RZ, 0xc0, !PT ;  /* 0x000000ff140a7812 */ /* 0x000fe400078ec0ff */
[----:B------:R-:W-:Y:S01]  /*45b0*/  FMNMX.FTZ R8, R223, R8, !PT ;  /* 0x00000008df087209 */ /* 0x000fe20007810000 */
[----:B------:R-:W-:Y:S01]  /*45c0*/  HSET2.LE.AND R0, R21, R135, PT ;  /* 0x0000008715007233 */ /* 0x000fe20003803000 */
[----:B------:R-:W-:Y:S02]  /*45d0*/  FMNMX.FTZ R9, R165, R9, !PT ;  /* 0x00000009a5097209 */ /* 0x000fe40007810000 */
[----:B------:R-:W-:Y:S02]  /*45e0*/  PRMT R19, R10, 0x5410, R22 ;  /* 0x000054100a137816 */ /* 0x000fe40000000016 */
[----:B------:R-:W-:Y:S01]  /*45f0*/  FMNMX.FTZ R10, R225, R8, !PT ;  /* 0x00000008e10a7209 */ /* 0x000fe20007810000 */
[--C-:B-1----:R-:W-:Y:S01]  /*4600*/  FFMA.FTZ R3, R71, c[0x0][0x23c], -R25.reuse ;  /* 0x00008f0047037a23 */ /* 0x102fe20000010819 */
[----:B------:R-:W-:Y:S01]  /*4610*/  FMNMX.FTZ R8, R166, R9, !PT ;  /* 0x00000009a6087209 */ /* 0x000fe20007810000 */
[----:B------:R-:W-:Y:S01]  /*4620*/  FFMA.FTZ R9, R68, c[0x0][0x23c], -R25 ;  /* 0x00008f0044097a23 */ /* 0x000fe20000010819 */
[----:B------:R-:W-:Y:S01]  /*4630*/  SHF.R.U32.HI R12, RZ, 0x8, R12 ;  /* 0x00000008ff0c7819 */ /* 0x000fe2000001160c */
[----:B------:R1:W-:Y:S01]  /*4640*/  MUFU.EX2 R236, R3 ;  /* 0x0000000300ec7308 */ /* 0x0003e20000000800 */
[----:B------:R-:W-:Y:S01]  /*4650*/  PRMT R23, R16, 0x5410, R23 ;  /* 0x0000541010177816 */ /* 0x000fe20000000017 */
[----:B------:R-:W3:Y:S01]  /*4660*/  SHFL.BFLY PT, R18, R8, 0x2, 0x1f ;  /* 0x0c401f0008127f89 */ /* 0x000ee200000e0000 */
[----:B------:R-:W-:-:S02]  /*4670*/  PRMT R22, R14, 0x5410, R12 ;  /* 0x000054100e167816 */ /* 0x000fc4000000000c */
[C---:B------:R-:W-:Y:S02]  /*4680*/  LOP3.LUT R12, R15.reuse, 0xffff, RZ, 0xc0, !PT ;  /* 0x0000ffff0f0c7812 */ /* 0x040fe400078ec0ff */
[----:B------:R-:W-:Y:S01]  /*4690*/  LOP3.LUT R14, R15, 0xff, RZ, 0xc0, !PT ;  /* 0x000000ff0f0e7812 */ /* 0x000fe200078ec0ff */
[----:B------:R-:W-:Y:S01]  /*46a0*/  MUFU.EX2 R231, R9 ;  /* 0x0000000900e77308 */ /* 0x000fe20000000800 */
[----:B------:R-:W-:-:S04]  /*46b0*/  SHF.R.U32.HI R12, RZ, 0x8, R12 ;  /* 0x00000008ff0c7819 */ /* 0x000fc8000001160c */
[----:B------:R-:W-:Y:S01]  /*46c0*/  PRMT R14, R14, 0x5410, R12 ;  /* 0x000054100e0e7816 */ /* 0x000fe2000000000c */
[----:B-1----:R-:W-:-:S04]  /*46d0*/  FFMA.FTZ R3, R70, c[0x0][0x23c], -R25 ;  /* 0x00008f0046037a23 */ /* 0x002fc80000010819 */
[----:B------:R1:W-:Y:S01]  /*46e0*/  MUFU.EX2 R7, R3 ;  /* 0x0000000300077308 */ /* 0x0003e20000000800 */
[----:B---3--:R-:W-:Y:S02]  /*46f0*/  FMNMX.FTZ R16, R8, R18, !PT ;  /* 0x0000001208107209 */ /* 0x008fe40007810000 */
[----:B------:R-:W-:-:S03]  /*4700*/  LOP3.LUT R18, R17, 0xff, RZ, 0xc0, !PT ;  /* 0x000000ff11127812 */ /* 0x000fc600078ec0ff */
[----:B------:R-:W3:Y:S01]  /*4710*/  SHFL.BFLY PT, R21, R16, 0x1, 0x1f ;  /* 0x0c201f0010157f89 */ /* 0x000ee200000e0000 */
[----:B-1----:R-:W-:Y:S02]  /*4720*/  FMNMX.FTZ R3, R11, R13, !PT ;  /* 0x0000000d0b037209 */ /* 0x002fe40007810000 */
[----:B------:R-:W-:Y:S01]  /*4730*/  FMNMX.FTZ R11, R172, R10, !PT ;  /* 0x0000000aac0b7209 */ /* 0x000fe20007810000 */
[----:B------:R-:W-:Y:S01]  /*4740*/  FFMA.FTZ R10, R69, c[0x0][0x23c], -R25 ;  /* 0x00008f00450a7a23 */ /* 0x000fe20000010819 */
[C---:B------:R-:W-:Y:S01]  /*4750*/  FSETP.NEU.FTZ.AND P1, PT, R3.reuse, -INF , PT ;  /* 0xff8000000300780b */ /* 0x040fe20003f3d000 */
[----:B------:R-:W-:Y:S01]  /*4760*/  FMUL.FTZ R9, R3, c[0x0][0x23c] ;  /* 0x00008f0003097a20 */ /* 0x000fe20000410000 */
[----:B------:R-:W-:Y:S01]  /*4770*/  FMNMX.FTZ R11, R153, R11, !PT ;  /* 0x0000000b990b7209 */ /* 0x000fe20007810000 */
[----:B------:R1:W-:Y:S01]  /*4780*/  MUFU.EX2 R232, R10 ;  /* 0x0000000a00e87308 */ /* 0x0003e20000000800 */
[----:B------:R-:W-:Y:S02]  /*4790*/  SHF.R.U32.HI R13, RZ, 0x18, R15 ;  /* 0x00000018ff0d7819 */ /* 0x000fe4000001160f */
[----:B------:R-:W-:-:S02]  /*47a0*/  FSEL R24, R9, RZ, P1 ;  /* 0x000000ff09187208 */ /* 0x000fc40000800000 */
[----:B------:R-:W-:-:S03]  /*47b0*/  SHF.R.U32.HI R9, RZ, 0x10, R15 ;  /* 0x00000010ff097819 */ /* 0x000fc6000001160f */
[--C-:B------:R-:W-:Y:S01]  /*47c0*/  FFMA.FTZ R8, R54, c[0x0][0x23c], -R24.reuse ;  /* 0x00008f0036087a23 */ /* 0x100fe20000010818 */
[----:B------:R-:W-:Y:S01]  /*47d0*/  LOP3.LUT R9, R9, 0xff, RZ, 0xc0, !PT ;  /* 0x000000ff09097812 */ /* 0x000fe200078ec0ff */
[--C-:B------:R-:W-:Y:S02]  /*47e0*/  FFMA.FTZ R15, R78, c[0x0][0x23c], -R24.reuse ;  /* 0x00008f004e0f7a23 */ /* 0x100fe40000010818 */
[----:B------:R4:W-:Y:S01]  /*47f0*/  MUFU.EX2 R241, R8 ;  /* 0x0000000800f17308 */ /* 0x0009e20000000800 */
[----:B------:R-:W-:Y:S02]  /*4800*/  PRMT R13, R9, 0x5410, R13 ;  /* 0x00005410090d7816 */ /* 0x000fe4000000000d */
[----:B---3--:R-:W-:Y:S02]  /*4810*/  FMNMX.FTZ R138, R16, R21, !PT ;  /* 0x00000015108a7209 */ /* 0x008fe40007810000 */
[----:B-1----:R-:W-:Y:S01]  /*4820*/  FMNMX.FTZ R10, R179, R11, !PT ;  /* 0x0000000bb30a7209 */ /* 0x002fe20007810000 */
[----:B------:R-:W-:Y:S01]  /*4830*/  FFMA.FTZ R11, R84, c[0x0][0x23c], -R24 ;  /* 0x00008f00540b7a23 */ /* 0x000fe20000010818 */
[----:B------:R-:W-:Y:S01]  /*4840*/  FSETP.NEU.FTZ.AND P1, PT, R138, -INF , PT ;  /* 0xff8000008a00780b */ /* 0x000fe20003f3d000 */
[----:B------:R-:W-:Y:S01]  /*4850*/  MUFU.EX2 R234, R15 ;  /* 0x0000000f00ea7308 */ /* 0x000fe20000000800 */
[----:B------:R-:W-:-:S04]  /*4860*/  FMNMX.FTZ R10, R176, R10, !PT ;  /* 0x0000000ab00a7209 */ /* 0x000fc80007810000 */
[----:B------:R-:W-:-:S03]  /*4870*/  FMNMX.FTZ R10, R168, R10, !PT ;  /* 0x0000000aa80a7209 */ /* 0x000fc60007810000 */
[----:B------:R1:W-:Y:S01]  /*4880*/  MUFU.EX2 R163, R11 ;  /* 0x0000000b00a37308 */ /* 0x0003e20000000800 */
[----:B------:R-:W-:-:S04]  /*4890*/  FMNMX.FTZ R9, R167, R10, !PT ;  /* 0x0000000aa7097209 */ /* 0x000fc80007810000 */
[----:B------:R-:W-:Y:S01]  /*48a0*/  FMNMX.FTZ R2, R171, R9, !PT ;  /* 0x00000009ab027209 */ /* 0x000fe20007810000 */
[--C-:B------:R-:W-:Y:S02]  /*48b0*/  FFMA.FTZ R9, R55, c[0x0][0x23c], -R24.reuse ;  /* 0x00008f0037097a23 */ /* 0x100fe40000010818 */
[----:B------:R-:W-:Y:S01]  /*48c0*/  LDSM.16.MT88.4 R52, [R206+0x4400] ;  /* 0x00440000ce34783b */ /* 0x000fe20000004200 */
[----:B------:R-:W-:Y:S01]  /*48d0*/  FMNMX.FTZ R2, R170, R2, !PT ;  /* 0x00000002aa027209 */ /* 0x000fe20007810000 */
[----:B------:R3:W-:Y:S03]  /*48e0*/  MUFU.EX2 R243, R9 ;  /* 0x0000000900f37308 */ /* 0x0007e60000000800 */
[----:B----4-:R-:W-:Y:S02]  /*48f0*/  FMNMX.FTZ R8, R178, R2, !PT ;  /* 0x00000002b2087209 */ /* 0x010fe40007810000 */
[----:B--2---:R-:W-:Y:S01]  /*4900*/  F2FP.PACK_AB R2, R150, R242 ;  /* 0x000000f29602723e */ /* 0x004fe200000000ff */
[----:B-1----:R-:W-:Y:S01]  /*4910*/  FFMA.FTZ R11, R79, c[0x0][0x23c], -R24 ;  /* 0x00008f004f0b7a23 */ /* 0x002fe20000010818 */
[----:B------:R-:W-:Y:S01]  /*4920*/  FMNMX.FTZ R12, R177, R8, !PT ;  /* 0x00000008b10c7209 */ /* 0x000fe20007810000 */
[--C-:B------:R-:W-:Y:S01]  /*4930*/  HSET2.LE.AND R8, R14, R135.reuse, PT ;  /* 0x000000870e087233 */ /* 0x100fe20003803000 */
[----:B------:R-:W-:Y:S01]  /*4940*/  LOP3.LUT R10, R0, R2, RZ, 0xc0, !PT ;  /* 0x00000002000a7212 */ /* 0x000fe200078ec0ff */
[----:B------:R1:W2:Y:S01]  /*4950*/  MUFU.EX2 R235, R11 ;  /* 0x0000000b00eb7308 */ /* 0x0002a20000000800 */
[----:B------:R-:W-:Y:S01]  /*4960*/  HSET2.LE.AND R0, R19, R135, PT ;  /* 0x0000008713007233 */ /* 0x000fe20003803000 */
[----:B------:R-:W4:Y:S01]  /*4970*/  SHFL.BFLY PT, R20, R12, 0x2, 0x1f ;  /* 0x0c401f000c147f89 */ /* 0x000f2200000e0000 */
[----:B---3--:R-:W-:-:S04]  /*4980*/  F2FP.PACK_AB R9, R233, R239 ;  /* 0x000000efe909723e */ /* 0x008fc800000000ff */
[----:B------:R-:W-:Y:S02]  /*4990*/  LOP3.LUT R8, R8, R9, RZ, 0xc0, !PT ;  /* 0x0000000908087212 */ /* 0x000fe400078ec0ff */
[----:B------:R-:W-:Y:S01]  /*49a0*/  SHF.R.U32.HI R9, RZ, 0x10, R17 ;  /* 0x00000010ff097819 */ /* 0x000fe20000011611 */
[----:B-1----:R-:W-:Y:S01]  /*49b0*/  FFMA.FTZ R11, R81, c[0x0][0x23c], -R24 ;  /* 0x00008f00510b7a23 */ /* 0x002fe20000010818 */
[----:B--2---:R-:W-:-:S03]  /*49c0*/  F2FP.PACK_AB R2, R235, R163 ;  /* 0x000000a3eb02723e */ /* 0x004fc600000000ff */
[----:B------:R1:W-:Y:S02]  /*49d0*/  MUFU.EX2 R162, R11 ;  /* 0x0000000b00a27308 */ /* 0x0003e40000000800 */
[----:B-1----:R-:W-:Y:S01]  /*49e0*/  LOP3.LUT R11, R0, R2, RZ, 0xc0, !PT ;  /* 0x00000002000b7212 */ /* 0x002fe200078ec0ff */
[----:B------:R-:W-:Y:S01]  /*49f0*/  FFMA.FTZ R2, R80, c[0x0][0x23c], -R24 ;  /* 0x00008f0050027a23 */ /* 0x000fe20000010818 */
[----:B------:R-:W-:Y:S02]  /*4a00*/  LOP3.LUT R0, R17, 0xffff, RZ, 0xc0, !PT ;  /* 0x0000ffff11007812 */ /* 0x000fe400078ec0ff */
[----:B------:R-:W-:Y:S02]  /*4a10*/  SHF.R.U32.HI R17, RZ, 0x18, R17 ;  /* 0x00000018ff117819 */ /* 0x000fe40000011611 */
[----:B------:R1:W-:Y:S01]  /*4a20*/  MUFU.EX2 R230, R2 ;  /* 0x0000000200e67308 */ /* 0x0003e20000000800 */
[----:B------:R-:W-:Y:S01]  /*4a30*/  SHF.R.U32.HI R14, RZ, 0x8, R0 ;  /* 0x00000008ff0e7819 */ /* 0x000fe20000011600 */
[----:B------:R-:W-:Y:S01]  /*4a40*/  HSET2.LE.AND R0, R13, R135, PT ;  /* 0x000000870d007233 */ /* 0x000fe20003803000 */
[----:B------:R-:W-:-:S02]  /*4a50*/  LOP3.LUT R13, R9, 0xff, RZ, 0xc0, !PT ;  /* 0x000000ff090d7812 */ /* 0x000fc400078ec0ff */
[----:B------:R-:W-:Y:S02]  /*4a60*/  PRMT R19, R18, 0x5410, R14 ;  /* 0x0000541012137816 */ /* 0x000fe4000000000e */
[----:B----4-:R-:W-:Y:S02]  /*4a70*/  FMNMX.FTZ R18, R12, R20, !PT ;  /* 0x000000140c127209 */ /* 0x010fe40007810000 */
[----:B------:R-:W-:Y:S01]  /*4a80*/  PRMT R15, R13, 0x5410, R17 ;  /* 0x000054100d0f7816 */ /* 0x000fe20000000011 */
[----:B------:R-:W-:Y:S01]  /*4a90*/  FMUL.FTZ R13, R138, c[0x0][0x23c] ;  /* 0x00008f008a0d7a20 */ /* 0x000fe20000410000 */
[--C-:B------:R-:W-:Y:S01]  /*4aa0*/  HSET2.LE.AND R12, R19, R135.reuse, PT ;  /* 0x00000087130c7233 */ /* 0x100fe20003803000 */
[----:B------:R-:W2:Y:S02]  /*4ab0*/  SHFL.BFLY PT, R28, R18, 0x1, 0x1f ;  /* 0x0c201f00121c7f89 */ /* 0x000ea400000e0000 */
[----:B------:R-:W-:Y:S01]  /*4ac0*/  HSET2.LE.AND R16, R15, R135, PT ;  /* 0x000000870f107233 */ /* 0x000fe20003803000 */
[----:B------:R-:W-:-:S02]  /*4ad0*/  FSEL R19, R13, RZ, P1 ;  /* 0x000000ff0d137208 */ /* 0x000fc40000800000 */
[----:B-1----:R-:W-:Y:S02]  /*4ae0*/  F2FP.PACK_AB R2, R243, R241 ;  /* 0x000000f1f302723e */ /* 0x002fe400000000ff */
[----:B------:R-:W-:Y:S01]  /*4af0*/  F2FP.PACK_AB R13, R7, R236 ;  /* 0x000000ec070d723e */ /* 0x000fe200000000ff */
[----:B------:R-:W-:Y:S01]  /*4b00*/  FFMA.FTZ R20, R29, c[0x0][0x23c], -R19 ;  /* 0x00008f001d147a23 */ /* 0x000fe20000010813 */
[----:B------:R-:W-:Y:S01]  /*4b10*/  LOP3.LUT R9, R0, R2, RZ, 0xc0, !PT ;  /* 0x0000000200097212 */ /* 0x000fe200078ec0ff */
[----:B------:R-:W-:Y:S01]  /*4b20*/  FFMA.FTZ R0, R82, c[0x0][0x23c], -R24 ;  /* 0x00008f0052007a23 */ /* 0x000fe20000010818 */
[----:B------:R-:W-:Y:S01]  /*4b30*/  F2FP.PACK_AB R2, R232, R231 ;  /* 0x000000e7e802723e */ /* 0x000fe200000000ff */
[----:B------:R-:W-:Y:S01]  /*4b40*/  MUFU.EX2 R240, R20 ;  /* 0x0000001400f07308 */ /* 0x000fe20000000800 */
[----:B------:R-:W-:-:S03]  /*4b50*/  LOP3.LUT R12, R12, R13, RZ, 0xc0, !PT ;  /* 0x0000000d0c0c7212 */ /* 0x000fc600078ec0ff */
[C---:B------:R-:W-:Y:S04]  /*4b60*/  HMMA.16816.F32 R32, R8.reuse, R44, RZ ;  /* 0x0000002c0820723c */ /* 0x040fe800000018ff */
[----:B------:R1:W3:Y:S04]  /*4b70*/  MUFU.EX2 R158, R0 ;  /* 0x00000000009e7308 */ /* 0x0002e80000000800 */
[----:B------:R-:W-:Y:S01]  /*4b80*/  HMMA.16816.F32 R36, R8, R48, RZ ;  /* 0x000000300824723c */ /* 0x000fe200000018ff */
[----:B--2---:R-:W-:-:S04]  /*4b90*/  FMNMX.FTZ R137, R18, R28, !PT ;  /* 0x0000001c12897209 */ /* 0x004fc80007810000 */
[----:B------:R-:W-:-:S03]  /*4ba0*/  FSETP.NEU.FTZ.AND P1, PT, R137, -INF , PT ;  /* 0xff8000008900780b */ /* 0x000fc60003f3d000 */
[----:B------:R-:W-:Y:S01]  /*4bb0*/  HMMA.16816.F32 R40, R8, R46, RZ ;  /* 0x0000002e0828723c */ /* 0x000fe200000018ff */
[----:B-1----:R-:W-:Y:S01]  /*4bc0*/  HSET2.LE.AND R0, R22, R135, PT ;  /* 0x0000008716007233 */ /* 0x002fe20003803000 */
[----:B---3--:R-:W-:-:S04]  /*4bd0*/  F2FP.PACK_AB R17, R158, R162 ;  /* 0x000000a29e11723e */ /* 0x008fc800000000ff */
[----:B------:R-:W-:Y:S01]  /*4be0*/  LOP3.LUT R14, R0, R2, RZ, 0xc0, !PT ;  /* 0x00000002000e7212 */ /* 0x000fe200078ec0ff */
[----:B------:R-:W-:Y:S01]  /*4bf0*/  HSET2.LE.AND R0, R23, R135, PT ;  /* 0x0000008717007233 */ /* 0x000fe20003803000 */
[----:B------:R-:W-:Y:S01]  /*4c00*/  F2FP.PACK_AB R2, R234, R230 ;  /* 0x000000e6ea02723e */ /* 0x000fe200000000ff */
[----:B------:R-:W-:Y:S01]  /*4c10*/  HMMA.16816.F32 R20, R8, R50, RZ ;  /* 0x000000320814723c */ /* 0x000fe200000018ff */
[----:B------:R-:W-:Y:S01]  /*4c20*/  LOP3.LUT R13, R16, R17, RZ, 0xc0, !PT ;  /* 0x00000011100d7212 */ /* 0x000fe200078ec0ff */
[----:B------:R-:W-:Y:S01]  /*4c30*/  IMAD.WIDE.U32 R16, R26, -0x326172a9, RZ ;  /* 0xcd9e8d571a107825 */ /* 0x000fe200078e00ff */
[----:B------:R-:W-:-:S03]  /*4c40*/  LOP3.LUT R15, R0, R2, RZ, 0xc0, !PT ;  /* 0x00000002000f7212 */ /* 0x000fc600078ec0ff */
[--C-:B------:R-:W-:Y:S02]  /*4c50*/  FFMA.FTZ R0, R61, c[0x0][0x23c], -R19.reuse ;  /* 0x00008f003d007a23 */ /* 0x100fe40000010813 */
[----:B------:R-:W-:Y:S02]  /*4c60*/  IMAD.WIDE.U32 R26, R27, -0x326172a9, RZ ;  /* 0xcd9e8d571b1a7825 */ /* 0x000fe400078e00ff */
[----:B------:R1:W-:Y:S01]  /*4c70*/  MUFU.EX2 R247, R0 ;  /* 0x0000000000f77308 */ /* 0x0003e20000000800 */
[----:B------:R-:W-:Y:S01]  /*4c80*/  HMMA.16816.F32 R72, R12, R56, R32 ;  /* 0x000000380c48723c */ /* 0x000fe20000001820 */
[----:B------:R-:W-:Y:S01]  /*4c90*/  FFMA.FTZ R2, R85, c[0x0][0x23c], -R19 ;  /* 0x00008f0055027a23 */ /* 0x000fe20000010813 */
[----:B------:R-:W-:-:S05]  /*4ca0*/  LOP3.LUT R10, R27, UR9, R16, 0x96, !PT ;  /* 0x000000091b0a7c12 */ /* 0x000fca000f8e9610 */
[----:B------:R2:W-:Y:S01]  /*4cb0*/  MUFU.EX2 R5, R2 ;  /* 0x0000000200057308 */ /* 0x0005e20000000800 */
[----:B------:R-:W-:Y:S01]  /*4cc0*/  HMMA.16816.F32 R84, R12, R52, R36 ;  /* 0x000000340c54723c */ /* 0x000fe20000001824 */
[----:B-1----:R-:W-:Y:S01]  /*4cd0*/  LOP3.LUT R0, R17, UR11, R64, 0x96, !PT ;  /* 0x0000000b11007c12 */ /* 0x002fe2000f8e9640 */
[----:B------:R-:W-:-:S06]  /*4ce0*/  IMAD.WIDE.U32 R16, R10, -0x2daee0ad, RZ ;  /* 0xd2511f530a107825 */ /* 0x000fcc00078e00ff */
[----:B------:R-:W-:Y:S01]  /*4cf0*/  HMMA.16816.F32 R68, R12, R58, R40 ;  /* 0x0000003a0c44723c */ /* 0x000fe20000001828 */
[----:B------:R-:W-:-:S04]  /*4d00*/  IMAD.WIDE.U32 R8, R0, -0x2daee0ad, RZ ;  /* 0xd2511f5300087825 */ /* 0x000fc800078e00ff */
[----:B------:R-:W-:Y:S01]  /*4d10*/  FMUL.FTZ R0, R137, c[0x0][0x23c] ;  /* 0x00008f0089007a20 */ /* 0x000fe20000410000 */
[----:B------:R-:W-:Y:S01]  /*4d20*/  LOP3.LUT R10, R9, UR8, R30, 0x96, !PT ;  /* 0x00000008090a7c12 */ /* 0x000fe2000f8e961e */
[----:B--2---:R-:W-:Y:S02]  /*4d30*/  FFMA.FTZ R2, R83, c[0x0][0x23c], -R19 ;  /* 0x00008f0053027a23 */ /* 0x004fe40000010813 */
[----:B------:R-:W-:Y:S01]  /*4d40*/  HMMA.16816.F32 R80, R12, R54, R20 ;  /* 0x000000360c50723c */ /* 0x000fe20000001814 */
[----:B------:R-:W-:Y:S01]  /*4d50*/  FSEL R18, R0, RZ, P1 ;  /* 0x000000ff00127208 */ /* 0x000fe20000800000 */
[----:B------:R1:W2:Y:S01]  /*4d60*/  MUFU.EX2 R237, R2 ;  /* 0x0000000200ed7308 */ /* 0x0002a20000000800 */
[----:B------:R-:W-:-:S04]  /*4d70*/  LOP3.LUT R0, R17, UR6, R8, 0x96, !PT ;  /* 0x0000000611007c12 */ /* 0x000fc8000f8e9608 */
[----:B------:R-:W-:-:S04]  /*4d80*/  IMAD.WIDE.U32 R14, R10, -0x326172a9, RZ ;  /* 0xcd9e8d570a0e7825 */ /* 0x000fc800078e00ff */
[----:B------:R-:W-:-:S04]  /*4d90*/  IMAD.WIDE.U32 R8, R0, -0x326172a9, RZ ;  /* 0xcd9e8d5700087825 */ /* 0x000fc800078e00ff */
[--C-:B------:R-:W-:Y:S01]  /*4da0*/  FFMA.FTZ R10, R192, c[0x0][0x23c], -R18.reuse ;  /* 0x00008f00c00a7a23 */ /* 0x100fe20000010812 */
[----:B------:R-:W-:Y:S01]  /*4db0*/  LOP3.LUT R0, R8, 0xffff, RZ, 0xc0, !PT ;  /* 0x0000ffff08007812 */ /* 0x000fe200078ec0ff */
[----:B-1----:R-:W-:Y:S02]  /*4dc0*/  FFMA.FTZ R2, R60, c[0x0][0x23c], -R18 ;  /* 0x00008f003c027a23 */ /* 0x002fe40000010812 */
[----:B------:R1:W-:Y:S01]  /*4dd0*/  MUFU.EX2 R4, R10 ;  /* 0x0000000a00047308 */ /* 0x0003e20000000800 */
[----:B------:R-:W-:Y:S02]  /*4de0*/  LOP3.LUT R12, R8, 0xff, RZ, 0xc0, !PT ;  /* 0x000000ff080c7812 */ /* 0x000fe400078ec0ff */
[----:B------:R-:W-:Y:S02]  /*4df0*/  SHF.R.U32.HI R11, RZ, 0x8, R0 ;  /* 0x00000008ff0b7819 */ /* 0x000fe40000011600 */
[----:B------:R-:W-:Y:S02]  /*4e00*/  LOP3.LUT R0, R9, UR17, R14, 0x96, !PT ;  /* 0x0000001109007c12 */ /* 0x000fe4000f8e960e */
[----:B------:R-:W-:Y:S01]  /*4e10*/  PRMT R14, R12, 0x5410, R11 ;  /* 0x000054100c0e7816 */ /* 0x000fe2000000000b */
[----:B------:R3:W-:Y:S01]  /*4e20*/  MUFU.EX2 R238, R2 ;  /* 0x0000000200ee7308 */ /* 0x0007e20000000800 */
[----:B------:R-:W-:Y:S01]  /*4e30*/  SHF.R.U32.HI R9, RZ, 0x10, R0 ;  /* 0x00000010ff097819 */ /* 0x000fe20000011600 */
[----:B------:R-:W-:-:S02]  /*4e40*/  FFMA.FTZ R11, R62, c[0x0][0x23c], -R18 ;  /* 0x00008f003e0b7a23 */ /* 0x000fc40000010812 */
[----:B-1----:R-:W-:-:S04]  /*4e50*/  FFMA.FTZ R10, R88, c[0x0][0x23c], -R18 ;  /* 0x00008f00580a7a23 */ /* 0x002fc80000010812 */
[----:B------:R1:W-:Y:S01]  /*4e60*/  MUFU.EX2 R142, R11 ;  /* 0x0000000b008e7308 */ /* 0x0003e20000000800 */
[----:B---3--:R-:W-:-:S07]  /*4e70*/  SHF.R.U32.HI R2, RZ, 0x10, R8 ;  /* 0x00000010ff027819 */ /* 0x008fce0000011608 */
[----:B------:R3:W4:Y:S01]  /*4e80*/  MUFU.EX2 R156, R10 ;  /* 0x0000000a009c7308 */ /* 0x0007220000000800 */
[----:B------:R-:W-:Y:S02]  /*4e90*/  SHF.R.U32.HI R8, RZ, 0x18, R8 ;  /* 0x00000018ff087819 */ /* 0x000fe40000011608 */
[----:B------:R-:W-:-:S04]  /*4ea0*/  LOP3.LUT R2, R2, 0xff, RZ, 0xc0, !PT ;  /* 0x000000ff02027812 */ /* 0x000fc800078ec0ff */
[----:B------:R-:W-:Y:S02]  /*4eb0*/  PRMT R13, R2, 0x5410, R8 ;  /* 0x00005410020d7816 */ /* 0x000fe40000000008 */
[C---:B------:R-:W-:Y:S02]  /*4ec0*/  LOP3.LUT R2, R0.reuse, 0xffff, RZ, 0xc0, !PT ;  /* 0x0000ffff00027812 */ /* 0x040fe400078ec0ff */
[----:B------:R-:W-:Y:S01]  /*4ed0*/  SHF.R.U32.HI R8, RZ, 0x18, R0 ;  /* 0x00000018ff087819 */ /* 0x000fe20000011600 */
[----:B-1----:R-:W-:Y:S01]  /*4ee0*/  HSET2.LE.AND R11, R13, R135, PT ;  /* 0x000000870d0b7233 */ /* 0x002fe20003803000 */
[----:B------:R-:W-:Y:S02]  /*4ef0*/  SHF.R.U32.HI R2, RZ, 0x8, R2 ;  /* 0x00000008ff027819 */ /* 0x000fe40000011602 */
[----:B---3--:R-:W-:Y:S02]  /*4f00*/  LOP3.LUT R10, R0, 0xff, RZ, 0xc0, !PT ;  /* 0x000000ff000a7812 */ /* 0x008fe400078ec0ff */
[----:B------:R-:W-:-:S02]  /*4f10*/  LOP3.LUT R0, R9, 0xff, RZ, 0xc0, !PT ;  /* 0x000000ff09007812 */ /* 0x000fc400078ec0ff */
[----:B------:R-:W-:Y:S02]  /*4f20*/  PRMT R12, R10, 0x5410, R2 ;  /* 0x000054100a0c7816 */ /* 0x000fe40000000002 */
[----:B------:R-:W-:Y:S01]  /*4f30*/  PRMT R9, R0, 0x5410, R8 ;  /* 0x0000541000097816 */ /* 0x000fe20000000008 */
[--C-:B------:R-:W-:Y:S01]  /*4f40*/  HSET2.LE.AND R0, R14, R135.reuse, PT ;  /* 0x000000870e007233 */ /* 0x100fe20003803000 */
[----:B--2---:R-:W-:Y:S02]  /*4f50*/  F2FP.PACK_AB R2, R237, R5 ;  /* 0x00000005ed02723e */ /* 0x004fe400000000ff */
[----:B----4-:R-:W-:Y:S01]  /*4f60*/  F2FP.PACK_AB R8, R156, R4 ;  /* 0x000000049c08723e */ /* 0x010fe200000000ff */
[--C-:B------:R-:W-:Y:S01]  /*4f70*/  HSET2.LE.AND R9, R9, R135.reuse, PT ;  /* 0x0000008709097233 */ /* 0x100fe20003803000 */
[----:B------:R-:W-:Y:S01]  /*4f80*/  LOP3.LUT R10, R0, R2, RZ, 0xc0, !PT ;  /* 0x00000002000a7212 */ /* 0x000fe200078ec0ff */
[----:B------:R-:W-:Y:S01]  /*4f90*/  HSET2.LE.AND R0, R12, R135, PT ;  /* 0x000000870c007233 */ /* 0x000fe20003803000 */
[----:B------:R-:W-:-:S02]  /*4fa0*/  F2FP.PACK_AB R2, R247, R240 ;  /* 0x000000f0f702723e */ /* 0x000fc400000000ff */
[----:B------:R-:W-:Y:S02]  /*4fb0*/  LOP3.LUT R11, R11, R8, RZ, 0xc0, !PT ;  /* 0x000000080b0b7212 */ /* 0x000fe400078ec0ff */
[----:B------:R-:W-:Y:S01]  /*4fc0*/  LOP3.LUT R8, R0, R2, RZ, 0xc0, !PT ;  /* 0x0000000200087212 */ /* 0x000fe200078ec0ff */
[----:B------:R-:W-:Y:S01]  /*4fd0*/  FFMA.FTZ R0, R194, c[0x0][0x23c], -R19 ;  /* 0x00008f00c2007a23 */ /* 0x000fe20000010813 */
[----:B------:R-:W-:Y:S01]  /*4fe0*/  F2FP.PACK_AB R12, R142, R238 ;  /* 0x000000ee8e0c723e */ /* 0x000fe200000000ff */
[----:B------:R-:W-:Y:S01]  /*4ff0*/  IMAD.MOV.U32 R194, RZ, RZ, R234 ;  /* 0x000000ffffc27224 */ /* 0x000fe200078e00ea */
[----:B------:R-:W-:Y:S01]  /*5000*/  LOP3.LUT R2, R15, UR7, R26, 0x96, !PT ;  /* 0x000000070f027c12 */ /* 0x000fe2000f8e961a */
[----:B------:R1:W-:Y:S01]  /*5010*/  MUFU.EX2 R203, R0 ;  /* 0x0000000000cb7308 */ /* 0x0003e20000000800 */
[----:B------:R-:W-:-:S07]  /*5020*/  LOP3.LUT R9, R9, R12, RZ, 0xc0, !PT ;  /* 0x0000000c09097212 */ /* 0x000fce00078ec0ff */
[----:B------:R-:W-:Y:S01]  /*5030*/  HMMA.16816.F32 R28, R8, R44, RZ ;  /* 0x0000002c081c723c */ /* 0x000fe200000018ff */
[----:B-1----:R-:W-:-:S07]  /*5040*/  FFMA.FTZ R0, R193, c[0x0][0x23c], -R19 ;  /* 0x00008f00c1007a23 */ /* 0x002fce0000010813 */
[C---:B------:R-:W-:Y:S01]  /*5050*/  HMMA.16816.F32 R36, R8.reuse, R46, RZ ;  /* 0x0000002e0824723c */ /* 0x040fe200000018ff */
[----:B------:R-:W-:Y:S01]  /*5060*/  IMAD.MOV.U32 R193, RZ, RZ, R233 ;  /* 0x000000ffffc17224 */ /* 0x000fe200078e00e9 */
[----:B------:R1:W2:Y:S06]  /*5070*/  MUFU.EX2 R6, R0 ;  /* 0x0000000000067308 */ /* 0x0002ac0000000800 */
[C---:B------:R-:W-:Y:S08]  /*5080*/  HMMA.16816.F32 R20, R8.reuse, R48, RZ ;  /* 0x000000300814723c */ /* 0x040ff000000018ff */
[----:B------:R-:W-:Y:S01]  /*5090*/  HMMA.16816.F32 R32, R8, R50, RZ ;  /* 0x000000320820723c */ /* 0x000fe200000018ff */
[----:B-1----:R-:W-:-:S02]  /*50a0*/  FFMA.FTZ R0, R90, c[0x0][0x23c], -R19 ;  /* 0x00008f005a007a23 */ /* 0x002fc40000010813 */
[----:B--2---:R-:W-:-:S04]  /*50b0*/  IMAD.MOV.U32 R90, RZ, RZ, R6 ;  /* 0x000000ffff5a7224 */ /* 0x004fc800078e0006 */
[----:B------:R-:W-:Y:S01]  /*50c0*/  IMAD.WIDE.U32 R8, R2, -0x2daee0ad, RZ ;  /* 0xd2511f5302087825 */ /* 0x000fe200078e00ff */
[----:B------:R1:W-:Y:S03]  /*50d0*/  MUFU.EX2 R159, R0 ;  /* 0x00000000009f7308 */ /* 0x0003e60000000800 */
[----:B------:R-:W-:Y:S01]  /*50e0*/  FFMA.FTZ R10, R89, c[0x0][0x23c], -R19 ;  /* 0x00008f00590a7a23 */ /* 0x000fe20000010813 */
[C---:B------:R-:W-:Y:S01]  /*50f0*/  LOP3.LUT R2, R8.reuse, 0xffff, RZ, 0xc0, !PT ;  /* 0x0000ffff08027812 */ /* 0x040fe200078ec0ff */
[----:B------:R-:W-:Y:S01]  /*5100*/  IMAD.MOV.U32 R89, RZ, RZ, R232 ;  /* 0x000000ffff597224 */ /* 0x000fe200078e00e8 */
[----:B------:R-:W-:Y:S02]  /*5110*/  LOP3.LUT R12, R8, 0xff, RZ, 0xc0, !PT ;  /* 0x000000ff080c7812 */ /* 0x000fe400078ec0ff */
[----:B------:R-:W-:Y:S01]  /*5120*/  SHF.R.U32.HI R11, RZ, 0x10, R8 ;  /* 0x00000010ff0b7819 */ /* 0x000fe20000011608 */
[----:B------:R2:W3:Y:S01]  /*5130*/  MUFU.EX2 R6, R10 ;  /* 0x0000000a00067308 */ /* 0x0004e20000000800 */
[----:B------:R-:W-:-:S04]  /*5140*/  SHF.R.U32.HI R2, RZ, 0x8, R2 ;  /* 0x00000008ff027819 */ /* 0x000fc80000011602 */
[----:B------:R-:W-:Y:S02]  /*5150*/  PRMT R14, R12, 0x5410, R2 ;  /* 0x000054100c0e7816 */ /* 0x000fe40000000002 */
[----:B-1----:R-:W-:Y:S02]  /*5160*/  LOP3.LUT R0, R9, UR16, R16, 0x96, !PT ;  /* 0x0000001009007c12 */ /* 0x002fe4000f8e9610 */
[----:B------:R-:W-:Y:S01]  /*5170*/  SHF.R.U32.HI R9, RZ, 0x18, R8 ;  /* 0x00000018ff097819 */ /* 0x000fe20000011608 */
[----:B------:R-:W-:Y:S01]  /*5180*/  FFMA.FTZ R8, R91, c[0x0][0x23c], -R18 ;  /* 0x00008f005b087a23 */ /* 0x000fe20000010812 */
[----:B------:R-:W-:Y:S02]  /*5190*/  LOP3.LUT R2, R11, 0xff, RZ, 0xc0, !PT ;  /* 0x000000ff0b027812 */ /* 0x000fe400078ec0ff */
[----:B------:R-:W-:Y:S01]  /*51a0*/  LOP3.LUT R11, R0, 0xff, RZ, 0xc0, !PT ;  /* 0x000000ff000b7812 */ /* 0x000fe200078ec0ff */
[----:B------:R1:W-:Y:S01]  /*51b0*/  MUFU.EX2 R160, R8 ;  /* 0x0000000800a07308 */ /* 0x0003e20000000800 */
[----:B------:R-:W-:-:S02]  /*51c0*/  PRMT R13, R2, 0x5410, R9 ;  /* 0x00005410020d7816 */ /* 0x000fc40000000009 */
[----:B------:R-:W-:Y:S02]  /*51d0*/  LOP3.LUT R2, R0, 0xffff, RZ, 0xc0, !PT ;  /* 0x0000ffff00027812 */ /* 0x000fe400078ec0ff */
[----:B--2---:R-:W-:Y:S02]  /*51e0*/  SHF.R.U32.HI R10, RZ, 0x18, R0 ;  /* 0x00000018ff0a7819 */ /* 0x004fe40000011600 */
[----:B------:R-:W-:Y:S01]  /*51f0*/  SHF.R.U32.HI R9, RZ, 0x8, R2 ;  /* 0x00000008ff097819 */ /* 0x000fe20000011602 */
[--C-:B------:R-:W-:Y:S02]  /*5200*/  FFMA.FTZ R2, R196, c[0x0][0x23c], -R18.reuse ;  /* 0x00008f00c4027a23 */ /* 0x100fe40000010812 */
[----:B------:R-:W-:Y:S01]  /*5210*/  IMAD.MOV.U32 R196, RZ, RZ, R231 ;  /* 0x000000ffffc47224 */ /* 0x000fe200078e00e7 */
[----:B------:R-:W-:Y:S01]  /*5220*/  PRMT R12, R11, 0x5410, R9 ;  /* 0x000054100b0c7816 */ /* 0x000fe20000000009 */
[----:B------:R-:W-:Y:S01]  /*5230*/  MUFU.EX2 R192, R2 ;  /* 0x0000000200c07308 */ /* 0x000fe20000000800 */
[----:B-1----:R-:W-:-:S07]  /*5240*/  FFMA.FTZ R8, R63, c[0x0][0x23c], -R18 ;  /* 0x00008f003f087a23 */ /* 0x002fce0000010812 */
[----:B------:R1:W2:Y:S02]  /*5250*/  MUFU.EX2 R91, R8 ;  /* 0x00000008005b7308 */ /* 0x0002a40000000800 */
[----:B-1----:R-:W-:-:S04]  /*5260*/  SHF.R.U32.HI R8, RZ, 0x10, R0 ;  /* 0x00000010ff087819 */ /* 0x002fc80000011600 */
[----:B------:R-:W-:Y:S01]  /*5270*/  LOP3.LUT R0, R8, 0xff, RZ, 0xc0, !PT ;  /* 0x000000ff08007812 */ /* 0x000fe200078ec0ff */
[----:B------:R-:W-:Y:S02]  /*5280*/  FFMA.FTZ R8, R195, c[0x0][0x23c], -R18 ;  /* 0x00008f00c3087a23 */ /* 0x000fe40000010812 */
[----:B---3--:R-:W-:Y:S01]  /*5290*/  IMAD.MOV.U32 R195, RZ, RZ, R6 ;  /* 0x000000ffffc37224 */ /* 0x008fe200078e0006 */
[----:B------:R-:W-:Y:S01]  /*52a0*/  PRMT R9, R0, 0x5410, R10 ;  /* 0x0000541000097816 */ /* 0x000fe2000000000a */
[----:B------:R-:W-:Y:S01]  /*52b0*/  HSET2.LE.AND R0, R14, R135, PT ;  /* 0x000000870e007233 */ /* 0x000fe20003803000 */
[----:B------:R1:W3:Y:S02]  /*52c0*/  MUFU.EX2 R251, R8 ;  /* 0x0000000800fb7308 */ /* 0x0002e40000000800 */
[----:B------:R-:W-:-:S04]  /*52d0*/  F2FP.PACK_AB R2, R195, R159 ;  /* 0x0000009fc302723e */ /* 0x000fc800000000ff */
[----:B------:R-:W-:Y:S01]  /*52e0*/  LOP3.LUT R10, R0, R2, RZ, 0xc0, !PT ;  /* 0x00000002000a7212 */ /* 0x000fe200078ec0ff */
[----:B------:R-:W-:Y:S01]  /*52f0*/  HSET2.LE.AND R0, R13, R135, PT ;  /* 0x000000870d007233 */ /* 0x000fe20003803000 */
[----:B--2---:R-:W-:-:S04]  /*5300*/  F2FP.PACK_AB R2, R91, R160 ;  /* 0x000000a05b02723e */ /* 0x004fc800000000ff */
[----:B------:R-:W-:Y:S01]  /*5310*/  LOP3.LUT R11, R0, R2, RZ, 0xc0, !PT ;  /* 0x00000002000b7212 */ /* 0x000fe200078ec0ff */
[----:B------:R-:W-:Y:S01]  /*5320*/  HSET2.LE.AND R0, R12, R135, PT ;  /* 0x000000870c007233 */ /* 0x000fe20003803000 */
[----:B------:R-:W-:-:S04]  /*5330*/  F2FP.PACK_AB R2, R90, R203 ;  /* 0x000000cb5a02723e */ /* 0x000fc800000000ff */
[----:B-1----:R-:W-:Y:S01]  /*5340*/  LOP3.LUT R8, R0, R2, RZ, 0xc0, !PT ;  /* 0x0000000200087212 */ /* 0x002fe200078ec0ff */
[----:B------:R-:W-:Y:S01]  /*5350*/  HSET2.LE.AND R0, R9, R135, PT ;  /* 0x0000008709007233 */ /* 0x000fe20003803000 */
[----:B---3--:R-:W-:-:S04]  /*5360*/  F2FP.PACK_AB R2, R251, R192 ;  /* 0x000000c0fb02723e */ /* 0x008fc800000000ff */
[----:B------:R-:W-:Y:S01]  /*5370*/  LOP3.LUT R9, R0, R2, RZ, 0xc0, !PT ;  /* 0x0000000200097212 */ /* 0x000fe200078ec0ff */
[----:B------:R-:W-:Y:S01]  /*5380*/  IMAD.U32 R0, RZ, RZ, UR5 ;  /* 0x00000005ff007e24 */ /* 0x000fe2000f8e00ff */
[----:B------:R-:W-:Y:S02]  /*5390*/  UIADD3 UR5, UR28, 0x2, URZ ;  /* 0x000000021c057890 */ /* 0x000fe4000fffe03f */
[----:B------:R-:W-:Y:S02]  /*53a0*/  UIADD3 UR28, UR28, 0x3, URZ ;  /* 0x000000031c1c7890 */ /* 0x000fe4000fffe03f */
[----:B------:R-:W-:Y:S01]  /*53b0*/  LOP3.LUT R0, R143, UR25, R0, 0x96, !PT ;  /* 0x000000198f007c12 */ /* 0x000fe2000f8e9600 */
[----:B------:R-:W-:Y:S01]  /*53c0*/  HMMA.16816.F32 R44, R8, R56, R28 ;  /* 0x00000038082c723c */ /* 0x000fe2000000181c */
[----:B------:R-:W1:Y:S03]  /*53d0*/  LDSM.16.MT88.4 R28, [R205+0x4800] ;  /* 0x00480000cd1c783b */ /* 0x000e660000004200 */
[----:B------:R-:W-:-:S04]  /*53e0*/  IMAD.WIDE.U32 R16, R0, -0x326172a9, RZ ;  /* 0xcd9e8d5700107825 */ /* 0x000fc800078e00ff */
[----:B------:R-:W-:Y:S01]  /*53f0*/  HMMA.16816.F32 R76, R8, R52, R20 ;  /* 0x00000034084c723c */ /* 0x000fe20000001814 */
[----:B------:R-:W-:Y:S01]  /*5400*/  LOP3.LUT R0, R17, UR15, R92, 0x96, !PT ;  /* 0x0000000f11007c12 */ /* 0x000fe2000f8e965c */
[----:B------:R-:W2:Y:S01]  /*5410*/  LDSM.16.MT88.4 R20, [R206+0x4800] ;  /* 0x00480000ce14783b */ /* 0x000ea20000004200 */
[----:B------:R-:W-:-:S03]  /*5420*/  LOP3.LUT R2, R67, UR13, R16, 0x96, !PT ;  /* 0x0000000d43027c12 */ /* 0x000fc6000f8e9610 */
[----:B------:R-:W-:Y:S02]  /*5430*/  IMAD.WIDE.U32 R12, R0, -0x2daee0ad, RZ ;  /* 0xd2511f53000c7825 */ /* 0x000fe400078e00ff */
[----:B------:R-:W-:Y:S02]  /*5440*/  HMMA.16816.F32 R40, R8, R58, R36 ;  /* 0x0000003a0828723c */ /* 0x000fe40000001824 */
[----:B------:R-:W-:Y:S01]  /*5450*/  IMAD.WIDE.U32 R14, R2, -0x2daee0ad, RZ ;  /* 0xd2511f53020e7825 */ /* 0x000fe200078e00ff */
[----:B------:R-:W-:-:S04]  /*5460*/  LOP3.LUT R2, R13, UR12, R96, 0x96, !PT ;  /* 0x0000000c0d027c12 */ /* 0x000fc8000f8e9660 */
[----:B------:R-:W-:Y:S01]  /*5470*/  LOP3.LUT R0, R15, UR10, R12, 0x96, !PT ;  /* 0x0000000a0f007c12 */ /* 0x000fe2000f8e960c */
[----:B------:R-:W-:Y:S01]  /*5480*/  HMMA.16816.F32 R48, R8, R54, R32 ;  /* 0x000000360830723c */ /* 0x000fe20000001820 */
[----:B------:R-:W-:Y:S02]  /*5490*/  IMAD.MOV.U32 R39, RZ, RZ, R230 ;  /* 0x000000ffff277224 */ /* 0x000fe400078e00e6 */
[----:B------:R-:W-:-:S04]  /*54a0*/  IMAD.MOV.U32 R38, RZ, RZ, R203 ;  /* 0x000000ffff267224 */ /* 0x000fc800078e00cb */
[----:B------:R-:W-:-:S04]  /*54b0*/  IMAD.WIDE.U32 R8, R2, -0x326172a9, RZ ;  /* 0xcd9e8d5702087825 */ /* 0x000fc800078e00ff */
[----:B------:R-:W-:Y:S01]  /*54c0*/  IMAD.WIDE.U32 R34, R0, -0x326172a9, RZ ;  /* 0xcd9e8d5700227825 */ /* 0x000fe200078e00ff */
[----:B------:R-:W-:-:S04]  /*54d0*/  LOP3.LUT R2, R9, UR11, R66, 0x96, !PT ;  /* 0x0000000b09027c12 */ /* 0x000fc8000f8e9642 */
[----:B------:R-:W-:Y:S01]  /*54e0*/  LOP3.LUT R0, R35, UR9, R8, 0x96, !PT ;  /* 0x0000000923007c12 */ /* 0x000fe2000f8e9608 */
[----:B------:R-:W-:-:S04]  /*54f0*/  IMAD.WIDE.U32 R10, R2, -0x2daee0ad, RZ ;  /* 0xd2511f53020a7825 */ /* 0x000fc800078e00ff */
[----:B------:R-:W-:Y:S01]  /*5500*/  IMAD.WIDE.U32 R36, R0, -0x2daee0ad, RZ ;  /* 0xd2511f5300247825 */ /* 0x000fe200078e00ff */
[----:B------:R-:W-:-:S03]  /*5510*/  LOP3.LUT R14, R11, UR8, R14, 0x96, !PT ;  /* 0x000000080b0e7c12 */ /* 0x000fc6000f8e960e */
[----:B------:R-:W-:Y:S01]  /*5520*/  FFMA.FTZ R2, R103, c[0x0][0x23c], -R25 ;  /* 0x00008f0067027a23 */ /* 0x000fe20000010819 */
[----:B------:R-:W-:Y:S01]  /*5530*/  LOP3.LUT R0, R37, UR6, R10, 0x96, !PT ;  /* 0x0000000625007c12 */ /* 0x000fe2000f8e960a */
[----:B------:R-:W-:Y:S02]  /*5540*/  IMAD.WIDE.U32 R14, R14, -0x326172a9, RZ ;  /* 0xcd9e8d570e0e7825 */ /* 0x000fe400078e00ff */
[----:B------:R3:W-:Y:S02]  /*5550*/  MUFU.EX2 R88, R2 ;  /* 0x0000000200587308 */ /* 0x0007e40000000800 */
[----:B------:R-:W-:-:S04]  /*5560*/  IMAD.WIDE.U32 R8, R0, -0x326172a9, RZ ;  /* 0xcd9e8d5700087825 */ /* 0x000fc800078e00ff */
[----:B------:R-:W-:Y:S01]  /*5570*/  FFMA.FTZ R10, R102, c[0x0][0x23c], -R25 ;  /* 0x00008f00660a7a23 */ /* 0x000fe20000010819 */
[C---:B------:R-:W-:Y:S01]  /*5580*/  LOP3.LUT R0, R8.reuse, 0xffff, RZ, 0xc0, !PT ;  /* 0x0000ffff08007812 */ /* 0x040fe200078ec0ff */
[----:B------:R-:W-:Y:S01]  /*5590*/  IMAD.MOV.U32 R103, RZ, RZ, R240 ;  /* 0x000000ffff677224 */ /* 0x000fe200078e00f0 */
[----:B------:R-:W-:Y:S01]  /*55a0*/  LOP3.LUT R11, R8, 0xff, RZ, 0xc0, !PT ;  /* 0x000000ff080b7812 */ /* 0x000fe200078ec0ff */
[----:B------:R4:W-:Y:S01]  /*55b0*/  MUFU.EX2 R161, R10 ;  /* 0x0000000a00a17308 */ /* 0x0009e20000000800 */
[----:B---3--:R-:W-:Y:S02]  /*55c0*/  SHF.R.U32.HI R2, RZ, 0x8, R0 ;  /* 0x00000008ff027819 */ /* 0x008fe40000011600 */
[----:B------:R-:W-:Y:S02]  /*55d0*/  SHF.R.U32.HI R0, RZ, 0x10, R8 ;  /* 0x00000010ff007819 */ /* 0x000fe40000011608 */
[----:B------:R-:W-:Y:S02]  /*55e0*/  PRMT R13, R11, 0x5410, R2 ;  /* 0x000054100b0d7816 */ /* 0x000fe40000000002 */
[----:B------:R-:W-:-:S02]  /*55f0*/  LOP3.LUT R2, R0, 0xff, RZ, 0xc0, !PT ;  /* 0x000000ff00027812 */ /* 0x000fc400078ec0ff */
[----:B------:R-:W-:Y:S02]  /*5600*/  SHF.R.U32.HI R8, RZ, 0x18, R8 ;  /* 0x00000018ff087819 */ /* 0x000fe40000011608 */
[----:B------:R-:W-:Y:S01]  /*5610*/  LOP3.LUT R0, R9, UR17, R14, 0x96, !PT ;  /* 0x0000001109007c12 */ /* 0x000fe2000f8e960e */
[--C-:B----4-:R-:W-:Y:S01]  /*5620*/  FFMA.FTZ R10, R98, c[0x0][0x23c], -R25.reuse ;  /* 0x00008f00620a7a23 */ /* 0x110fe20000010819 */
[----:B------:R-:W-:Y:S01]  /*5630*/  PRMT R11, R2, 0x5410, R8 ;  /* 0x00005410020b7816 */ /* 0x000fe20000000008 */
[----:B------:R-:W-:Y:S01]  /*5640*/  FFMA.FTZ R8, R99, c[0x0][0x23c], -R25 ;  /* 0x00008f0063087a23 */ /* 0x000fe20000010819 */
[----:B------:R-:W-:Y:S01]  /*5650*/  LOP3.LUT R2, R0, 0xffff, RZ, 0xc0, !PT ;  /* 0x0000ffff00027812 */ /* 0x000fe200078ec0ff */
[----:B------:R-:W-:Y:S01]  /*5660*/  MUFU.EX2 R157, R10 ;  /* 0x0000000a009d7308 */ /* 0x000fe20000000800 */
[----:B------:R-:W-:Y:S02]  /*5670*/  FFMA.FTZ R9, R104, c[0x0][0x23c], -R24 ;  /* 0x00008f0068097a23 */ /* 0x000fe40000010818 */
[----:B------:R-:W-:-:S02]  /*5680*/  IMAD.MOV.U32 R104, RZ, RZ, R241 ;  /* 0x000000ffff687224 */ /* 0x000fc400078e00f1 */
[----:B------:R-:W-:Y:S02]  /*5690*/  IMAD.MOV.U32 R99, RZ, RZ, R242 ;  /* 0x000000ffff637224 */ /* 0x000fe400078e00f2 */
[----:B------:R-:W-:Y:S01]  /*56a0*/  IMAD.MOV.U32 R98, RZ, RZ, R238 ;  /* 0x000000ffff627224 */ /* 0x000fe200078e00ee */
[----:B------:R3:W4:Y:S08]  /*56b0*/  MUFU.EX2 R6, R8 ;  /* 0x0000000800067308 */ /* 0x0007300000000800 */
[----:B------:R-:W-:Y:S01]  /*56c0*/  MUFU.EX2 R250, R9 ;  /* 0x0000000900fa7308 */ /* 0x000fe20000000800 */
[----:B---3--:R-:W-:-:S02]  /*56d0*/  SHF.R.U32.HI R8, RZ, 0x8, R2 ;  /* 0x00000008ff087819 */ /* 0x008fc40000011602 */
[----:B------:R-:W-:-:S04]  /*56e0*/  LOP3.LUT R2, R0, 0xff, RZ, 0xc0, !PT ;  /* 0x000000ff00027812 */ /* 0x000fc800078ec0ff */
[----:B------:R-:W-:Y:S01]  /*56f0*/  PRMT R12, R2, 0x5410, R8 ;  /* 0x00005410020c7816 */ /* 0x000fe20000000008 */
[----:B------:R-:W-:Y:S01]  /*5700*/  FFMA.FTZ R2, R101, c[0x0][0x23c], -R24 ;  /* 0x00008f0065027a23 */ /* 0x000fe20000010818 */
[--C-:B------:R-:W-:Y:S01]  /*5710*/  SHF.R.U32.HI R8, RZ, 0x10, R0.reuse ;  /* 0x00000010ff087819 */ /* 0x100fe20000011600 */
[----:B------:R-:W-:Y:S02]  /*5720*/  IMAD.MOV.U32 R101, RZ, RZ, R239 ;  /* 0x000000ffff657224 */ /* 0x000fe400078e00ef */
[----:B------:R3:W-:Y:S02]  /*5730*/  MUFU.EX2 R151, R2 ;  /* 0x0000000200977308 */ /* 0x0007e40000000800 */
[----:B---3--:R-:W-:Y:S02]  /*5740*/  SHF.R.U32.HI R2, RZ, 0x18, R0 ;  /* 0x00000018ff027819 */ /* 0x008fe40000011600 */
[----:B------:R-:W-:Y:S01]  /*5750*/  LOP3.LUT R0, R8, 0xff, RZ, 0xc0, !PT ;  /* 0x000000ff08007812 */ /* 0x000fe200078ec0ff */
[----:B------:R-:W-:-:S02]  /*5760*/  FFMA.FTZ R8, R100, c[0x0][0x23c], -R24 ;  /* 0x00008f0064087a23 */ /* 0x000fc40000010818 */
[----:B------:R-:W-:Y:S01]  /*5770*/  IMAD.MOV.U32 R100, RZ, RZ, R193 ;  /* 0x000000ffff647224 */ /* 0x000fe200078e00c1 */
[----:B------:R-:W-:Y:S01]  /*5780*/  PRMT R9, R0, 0x5410, R2 ;  /* 0x0000541000097816 */ /* 0x000fe20000000002 */
[----:B------:R3:W1:Y:S01]  /*5790*/  MUFU.EX2 R102, R8 ;  /* 0x0000000800667308 */ /* 0x0006620000000800 */
[----:B------:R-:W-:Y:S01]  /*57a0*/  HSET2.LE.AND R0, R13, R135, PT ;  /* 0x000000870d007233 */ /* 0x000fe20003803000 */
[----:B----4-:R-:W-:-:S04]  /*57b0*/  F2FP.PACK_AB R2, R6, R157 ;  /* 0x0000009d0602723e */ /* 0x010fc800000000ff */
[----:B------:R-:W-:Y:S01]  /*57c0*/  LOP3.LUT R10, R0, R2, RZ, 0xc0, !PT ;  /* 0x00000002000a7212 */ /* 0x000fe200078ec0ff */
[--C-:B------:R-:W-:Y:S01]  /*57d0*/  HSET2.LE.AND R0, R11, R135.reuse, PT ;  /* 0x000000870b007233 */ /* 0x100fe20003803000 */
[----:B---3--:R-:W-:Y:S01]  /*57e0*/  FFMA.FTZ R8, R105, c[0x0][0x23c], -R24 ;  /* 0x00008f0069087a23 */ /* 0x008fe20000010818 */
[----:B-1----:R-:W-:Y:S01]  /*57f0*/  F2FP.PACK_AB R2, R102, R151 ;  /* 0x000000976602723e */ /* 0x002fe200000000ff */
[----:B------:R-:W-:Y:S02]  /*5800*/  IMAD.MOV.U32 R105, RZ, RZ, R195 ;  /* 0x000000ffff697224 */ /* 0x000fe400078e00c3 */
[----:B------:R1:W3:Y:S01]  /*5810*/  MUFU.EX2 R249, R8 ;  /* 0x0000000800f97308 */ /* 0x0002e20000000800 */
[----:B------:R-:W-:Y:S01]  /*5820*/  LOP3.LUT R11, R0, R2, RZ, 0xc0, !PT ;  /* 0x00000002000b7212 */ /* 0x000fe200078ec0ff */
[----:B------:R-:W-:Y:S01]  /*5830*/  HSET2.LE.AND R0, R12, R135, PT ;  /* 0x000000870c007233 */ /* 0x000fe20003803000 */
[----:B------:R-:W-:-:S04]  /*5840*/  F2FP.PACK_AB R2, R161, R88 ;  /* 0x00000058a102723e */ /* 0x000fc800000000ff */
[----:B-1----:R-:W-:Y:S01]  /*5850*/  LOP3.LUT R8, R0, R2, RZ, 0xc0, !PT ;  /* 0x0000000200087212 */ /* 0x002fe200078ec0ff */
[----:B------:R-:W-:Y:S01]  /*5860*/  HSET2.LE.AND R0, R9, R135, PT ;  /* 0x0000008709007233 */ /* 0x000fe20003803000 */
[----:B---3--:R-:W-:-:S04]  /*5870*/  F2FP.PACK_AB R2, R249, R250 ;  /* 0x000000faf902723e */ /* 0x008fc800000000ff */
[----:B------:R-:W-:Y:S02]  /*5880*/  LOP3.LUT R9, R0, R2, RZ, 0xc0, !PT ;  /* 0x0000000200097212 */ /* 0x000fe400078ec0ff */
[----:B------:R-:W-:Y:S02]  /*5890*/  LOP3.LUT R0, R17, UR15, R244, 0x96, !PT ;  /* 0x0000000f11007c12 */ /* 0x000fe4000f8e96f4 */
[----:B------:R-:W-:-:S03]  /*58a0*/  LOP3.LUT R2, R65, UR13, R16, 0x96, !PT ;  /* 0x0000000d41027c12 */ /* 0x000fc6000f8e9610 */
[C---:B------:R-:W-:Y:S08]  /*58b0*/  HMMA.16816.F32 R72, R8.reuse, R28, R72 ;  /* 0x0000001c0848723c */ /* 0x040ff00000001848 */
[C---:B--2---:R-:W-:Y:S08]  /*58c0*/  HMMA.16816.F32 R60, R8.reuse, R20, R84 ;  /* 0x00000014083c723c */ /* 0x044ff00000001854 */
        /* <DEDUP_REMOVED lines=13> */
[----:B------:R-:W-:Y:S01]  /*59a0*/  IMAD.WIDE.U32 R32, R0, -0x2daee0ad, RZ ;  /* 0xd2511f5300207825 */ /* 0x000fe200078e00ff */
[----:B------:R-:W-:-:S03]  /*59b0*/  LOP3.LUT R11, R11, UR8, R8, 0x96, !PT ;  /* 0x000000080b0b7c12 */ /* 0x000fc6000f8e9608 */
[--C-:B------:R-:W-:Y:S01]  /*59c0*/  FFMA.FTZ R2, R197, c[0x0][0x23c], -R19.reuse ;  /* 0x00008f00c5027a23 */ /* 0x100fe20000010813 */
[----:B------:R-:W-:Y:S01]  /*59d0*/  LOP3.LUT R0, R33, UR6, R10, 0x96, !PT ;  /* 0x0000000621007c12 */ /* 0x000fe2000f8e960a */
[----:B------:R-:W-:Y:S02]  /*59e0*/  IMAD.WIDE.U32 R16, R11, -0x326172a9, RZ ;  /* 0xcd9e8d570b107825 */ /* 0x000fe400078e00ff */
[----:B------:R2:W3:Y:S02]  /*59f0*/  MUFU.EX2 R245, R2 ;  /* 0x0000000200f57308 */ /* 0x0004e40000000800 */
[----:B------:R-:W-:Y:S02]  /*5a00*/  FFMA.FTZ R10, R106, c[0x0][0x23c], -R19 ;  /* 0x00008f006a0a7a23 */ /* 0x000fe40000010813 */
[----:B------:R-:W-:Y:S02]  /*5a10*/  IMAD.MOV.U32 R106, RZ, RZ, R237 ;  /* 0x000000ffff6a7224 */ /* 0x000fe400078e00ed */
[----:B-1----:R-:W-:-:S02]  /*5a20*/  IMAD.WIDE.U32 R8, R0, -0x326172a9, RZ ;  /* 0xcd9e8d5700087825 */ /* 0x002fc400078e00ff */
[----:B------:R1:W-:Y:S03]  /*5a30*/  MUFU.EX2 R246, R10 ;  /* 0x0000000a00f67308 */ /* 0x0003e60000000800 */
[----:B------:R-:W-:Y:S02]  /*5a40*/  LOP3.LUT R0, R8, 0xffff, RZ, 0xc0, !PT ;  /* 0x0000ffff08007812 */ /* 0x000fe400078ec0ff */
[----:B------:R-:W-:Y:S01]  /*5a50*/  SHF.R.U32.HI R11, RZ, 0x18, R8 ;  /* 0x00000018ff0b7819 */ /* 0x000fe20000011608 */
[----:B--2---:R-:W-:Y:S02]  /*5a60*/  FFMA.FTZ R2, R108, c[0x0][0x23c], -R19 ;  /* 0x00008f006c027a23 */ /* 0x004fe40000010813 */
[----:B------:R-:W-:Y:S02]  /*5a70*/  IMAD.MOV.U32 R108, RZ, RZ, R243 ;  /* 0x000000ffff6c7224 */ /* 0x000fe400078e00f3 */
[----:B------:R2:W-:Y:S01]  /*5a80*/  MUFU.EX2 R248, R2 ;  /* 0x0000000200f87308 */ /* 0x0005e20000000800 */
[----:B-1----:R-:W-:-:S07]  /*5a90*/  FFMA.FTZ R10, R200, c[0x0][0x23c], -R18 ;  /* 0x00008f00c80a7a23 */ /* 0x002fce0000010812 */
[----:B------:R1:W-:Y:S01]  /*5aa0*/  MUFU.EX2 R243, R10 ;  /* 0x0000000a00f37308 */ /* 0x0003e20000000800 */
[----:B--2---:R-:W-:Y:S02]  /*5ab0*/  SHF.R.U32.HI R2, RZ, 0x8, R0 ;  /* 0x00000008ff027819 */ /* 0x004fe40000011600 */
[----:B------:R-:W-:-:S04]  /*5ac0*/  LOP3.LUT R0, R8, 0xff, RZ, 0xc0, !PT ;  /* 0x000000ff08007812 */ /* 0x000fc800078ec0ff */
[----:B------:R-:W-:Y:S02]  /*5ad0*/  PRMT R12, R0, 0x5410, R2 ;  /* 0x00005410000c7816 */ /* 0x000fe40000000002 */
[----:B------:R-:W-:Y:S01]  /*5ae0*/  SHF.R.U32.HI R2, RZ, 0x10, R8 ;  /* 0x00000010ff027819 */ /* 0x000fe20000011608 */
[----:B------:R-:W-:Y:S01]  /*5af0*/  FFMA.FTZ R8, R199, c[0x0][0x23c], -R18 ;  /* 0x00008f00c7087a23 */ /* 0x000fe20000010812 */
[----:B------:R-:W-:Y:S02]  /*5b00*/  LOP3.LUT R0, R9, UR17, R16, 0x96, !PT ;  /* 0x0000001109007c12 */ /* 0x000fe4000f8e9610 */
[----:B------:R-:W-:Y:S01]  /*5b10*/  LOP3.LUT R2, R2, 0xff, RZ, 0xc0, !PT ;  /* 0x000000ff02027812 */ /* 0x000fe200078ec0ff */
[----:B------:R2:W4:Y:S01]  /*5b20*/  MUFU.EX2 R241, R8 ;  /* 0x0000000800f17308 */ /* 0x0005220000000800 */
[----:B-1----:R-:W-:Y:S02]  /*5b30*/  LOP3.LUT R10, R0, 0xff, RZ, 0xc0, !PT ;  /* 0x000000ff000a7812 */ /* 0x002fe400078ec0ff */
[----:B------:R-:W-:-:S02]  /*5b40*/  PRMT R11, R2, 0x5410, R11 ;  /* 0x00005410020b7816 */ /* 0x000fc4000000000b */
[----:B------:R-:W-:Y:S02]  /*5b50*/  LOP3.LUT R2, R0, 0xffff, RZ, 0xc0, !PT ;  /* 0x0000ffff00027812 */ /* 0x000fe400078ec0ff */
[--C-:B------:R-:W-:Y:S02]  /*5b60*/  SHF.R.U32.HI R9, RZ, 0x18, R0.reuse ;  /* 0x00000018ff097819 */ /* 0x100fe40000011600 */
[----:B--2---:R-:W-:Y:S02]  /*5b70*/  SHF.R.U32.HI R8, RZ, 0x10, R0 ;  /* 0x00000010ff087819 */ /* 0x004fe40000011600 */
        /* <DEDUP_REMOVED lines=8> */
[----:B------:R-:W-:Y:S01]  /*5c00*/  HSET2.LE.AND R0, R0, R135, PT ;  /* 0x0000008700007233 */ /* 0x000fe20003803000 */
[----:B-1----:R-:W-:-:S02]  /*5c10*/  FFMA.FTZ R8, R107, c[0x0][0x23c], -R18 ;  /* 0x00008f006b087a23 */ /* 0x002fc40000010812 */
[----:B------:R-:W-:-:S03]  /*5c20*/  IMAD.MOV.U32 R107, RZ, RZ, R91 ;  /* 0x000000ffff6b7224 */ /* 0x000fc600078e005b */
[----:B------:R1:W2:Y:S02]  /*5c30*/  MUFU.EX2 R240, R8 ;  /* 0x0000000800f07308 */ /* 0x0002a40000000800 */
[----:B-1----:R-:W-:Y:S01]  /*5c40*/  LOP3.LUT R8, R0, R2, RZ, 0xc0, !PT ;  /* 0x0000000200087212 */ /* 0x002fe200078ec0ff */
[----:B------:R-:W-:Y:S01]  /*5c50*/  HSET2.LE.AND R0, R9, R135, PT ;  /* 0x0000008709007233 */ /* 0x000fe20003803000 */
[----:B----4-:R-:W-:-:S04]  /*5c60*/  F2FP.PACK_AB R2, R241, R243 ;  /* 0x000000f3f102723e */ /* 0x010fc800000000ff */
[----:B------:R-:W-:Y:S01]  /*5c70*/  LOP3.LUT R9, R0, R2, RZ, 0xc0, !PT ;  /* 0x0000000200097212 */ /* 0x000fe200078ec0ff */
[----:B------:R-:W-:Y:S01]  /*5c80*/  HSET2.LE.AND R0, R12, R135, PT ;  /* 0x000000870c007233 */ /* 0x000fe20003803000 */
[----:B------:R-:W-:-:S04]  /*5c90*/  F2FP.PACK_AB R2, R246, R248 ;  /* 0x000000f8f602723e */ /* 0x000fc800000000ff */
[----:B------:R-:W-:Y:S01]  /*5ca0*/  LOP3.LUT R10, R0, R2, RZ, 0xc0, !PT ;  /* 0x00000002000a7212 */ /* 0x000fe200078ec0ff */
[----:B------:R-:W-:Y:S01]  /*5cb0*/  HSET2.LE.AND R0, R11, R135, PT ;  /* 0x000000870b007233 */ /* 0x000fe20003803000 */
[----:B--2---:R-:W-:-:S04]  /*5cc0*/  F2FP.PACK_AB R2, R240, R242 ;  /* 0x000000f2f002723e */ /* 0x004fc800000000ff */
[----:B------:R-:W-:Y:S01]  /*5cd0*/  LOP3.LUT R11, R0, R2, RZ, 0xc0, !PT ;  /* 0x00000002000b7212 */ /* 0x000fe200078ec0ff */
[--C-:B------:R-:W-:Y:S02]  /*5ce0*/  FFMA.FTZ R0, R115, c[0x0][0x23c], -R25.reuse ;  /* 0x00008f0073007a23 */ /* 0x100fe40000010819 */
[----:B------:R-:W-:Y:S02]  /*5cf0*/  FFMA.FTZ R2, R113, c[0x0][0x23c], -R25 ;  /* 0x00008f0071027a23 */ /* 0x000fe40000010819 */
[----:B------:R1:W-:Y:S01]  /*5d00*/  MUFU.EX2 R239, R0 ;  /* 0x0000000000ef7308 */ /* 0x0003e20000000800 */
[----:B------:R-:W-:Y:S01]  /*5d10*/  IMAD.MOV.U32 R115, RZ, RZ, R89 ;  /* 0x000000ffff737224 */ /* 0x000fe200078e0059 */
[----:B------:R-:W-:Y:S01]  /*5d20*/  HMMA.16816.F32 R44, R8, R28, R44 ;  /* 0x0000001c082c723c */ /* 0x000fe2000000182c */
[----:B------:R-:W-:-:S05]  /*5d30*/  IMAD.MOV.U32 R113, RZ, RZ, R194 ;  /* 0x000000ffff717224 */ /* 0x000fca00078e00c2 */
[----:B------:R2:W-:Y:S02]  /*5d40*/  MUFU.EX2 R237, R2 ;  /* 0x0000000200ed7308 */ /* 0x0005e40000000800 */
[----:B------:R-:W-:Y:S01]  /*5d50*/  HMMA.16816.F32 R40, R8, R30, R40 ;  /* 0x0000001e0828723c */ /* 0x000fe20000001828 */
[----:B------:R-:W-:Y:S01]  /*5d60*/  LDSM.16.MT88.4 R28, [R206+0x4c00] ;  /* 0x004c0000ce1c783b */ /* 0x000fe20000004200 */
[----:B-1----:R-:W-:-:S06]  /*5d70*/  LOP3.LUT R0, R15, UR7, R34, 0x96, !PT ;  /* 0x000000070f007c12 */ /* 0x002fcc000f8e9622 */
[C---:B------:R-:W-:Y:S08]  /*5d80*/  HMMA.16816.F32 R52, R8.reuse, R20, R76 ;  /* 0x000000140834723c */ /* 0x040ff0000000184c */
[----:B------:R-:W-:Y:S01]  /*5d90*/  HMMA.16816.F32 R48, R8, R22, R48 ;  /* 0x000000160830723c */ /* 0x000fe20000001830 */
[----:B------:R-:W1:Y:S06]  /*5da0*/  LDSM.16.MT88.4 R20, [R205+0x4c00] ;  /* 0x004c0000cd14783b */ /* 0x000e6c0000004200 */
[----:B------:R-:W-:-:S04]  /*5db0*/  IMAD.WIDE.U32 R8, R0, -0x2daee0ad, RZ ;  /* 0xd2511f5300087825 */ /* 0x000fc800078e00ff */
[----:B------:R-:W-:Y:S01]  /*5dc0*/  FFMA.FTZ R0, R110, c[0x0][0x23c], -R25 ;  /* 0x00008f006e007a23 */ /* 0x000fe20000010819 */
[C---:B--2---:R-:W-:Y:S01]  /*5dd0*/  LOP3.LUT R2, R8.reuse, 0xffff, RZ, 0xc0, !PT ;  /* 0x0000ffff08027812 */ /* 0x044fe200078ec0ff */
[----:B------:R-:W-:Y:S01]  /*5de0*/  IMAD.MOV.U32 R110, RZ, RZ, R236 ;  /* 0x000000ffff6e7224 */ /* 0x000fe200078e00ec */
[----:B------:R-:W-:Y:S01]  /*5df0*/  LOP3.LUT R12, R8, 0xff, RZ, 0xc0, !PT ;  /* 0x000000ff080c7812 */ /* 0x000fe200078ec0ff */
[----:B------:R2:W-:Y:S01]  /*5e00*/  MUFU.EX2 R238, R0 ;  /* 0x0000000000ee7308 */ /* 0x0005e20000000800 */
[----:B------:R-:W-:Y:S02]  /*5e10*/  SHF.R.U32.HI R11, RZ, 0x10, R8 ;  /* 0x00000010ff0b7819 */ /* 0x000fe40000011608 */
[----:B------:R-:W-:Y:S02]  /*5e20*/  SHF.R.U32.HI R2, RZ, 0x8, R2 ;  /* 0x00000008ff027819 */ /* 0x000fe40000011602 */
[----:B------:R-:W-:Y:S01]  /*5e30*/  SHF.R.U32.HI R10, RZ, 0x18, R8 ;  /* 0x00000018ff0a7819 */ /* 0x000fe20000011608 */
[----:B------:R-:W-:Y:S01]  /*5e40*/  FFMA.FTZ R8, R116, c[0x0][0x23c], -R24 ;  /* 0x00008f0074087a23 */ /* 0x000fe20000010818 */
[----:B------:R-:W-:Y:S01]  /*5e50*/  PRMT R15, R12, 0x5410, R2 ;  /* 0x000054100c0f7816 */ /* 0x000fe20000000002 */
[----:B------:R-:W-:-:S02]  /*5e60*/  IMAD.MOV.U32 R116, RZ, RZ, R88 ;  /* 0x000000ffff747224 */ /* 0x000fc400078e0058 */
[----:B------:R3:W-:Y:S01]  /*5e70*/  MUFU.EX2 R234, R8 ;  /* 0x0000000800ea7308 */ /* 0x0007e20000000800 */
[----:B--2---:R-:W-:Y:S01]  /*5e80*/  LOP3.LUT R0, R9, UR16, R36, 0x96, !PT ;  /* 0x0000001009007c12 */ /* 0x004fe2000f8e9624 */
[----:B------:R-:W-:Y:S02]  /*5e90*/  FFMA.FTZ R9, R111, c[0x0][0x23c], -R25 ;  /* 0x00008f006f097a23 */ /* 0x000fe40000010819 */
[----:B------:R-:W-:Y:S01]  /*5ea0*/  IMAD.MOV.U32 R111, RZ, RZ, R192 ;  /* 0x000000ffff6f7224 */ /* 0x000fe200078e00c0 */
[----:B------:R-:W-:-:S03]  /*5eb0*/  LOP3.LUT R2, R0, 0xffff, RZ, 0xc0, !PT ;  /* 0x0000ffff00027812 */ /* 0x000fc600078ec0ff */
[----:B------:R2:W4:Y:S01]  /*5ec0*/  MUFU.EX2 R236, R9 ;  /* 0x0000000900ec7308 */ /* 0x0005220000000800 */
[----:B------:R-:W-:Y:S01]  /*5ed0*/  IMAD.MOV.U32 R192, RZ, RZ, R235 ;  /* 0x000000ffffc07224 */ /* 0x000fe200078e00eb */
[----:B---3--:R-:W-:Y:S02]  /*5ee0*/  SHF.R.U32.HI R8, RZ, 0x10, R0 ;  /* 0x00000010ff087819 */ /* 0x008fe40000011600 */
[----:B--2---:R-:W-:Y:S01]  /*5ef0*/  LOP3.LUT R9, R11, 0xff, RZ, 0xc0, !PT ;  /* 0x000000ff0b097812 */ /* 0x004fe200078ec0ff */
[----:B------:R-:W-:Y:S02]  /*5f00*/  FFMA.FTZ R11, R114, c[0x0][0x23c], -R24 ;  /* 0x00008f00720b7a23 */ /* 0x000fe40000010818 */
[----:B------:R-:W-:Y:S01]  /*5f10*/  IMAD.MOV.U32 R114, RZ, RZ, R192 ;  /* 0x000000ffff727224 */ /* 0x000fe200078e00c0 */
[----:B------:R-:W-:Y:S01]  /*5f20*/  PRMT R14, R9, 0x5410, R10 ;  /* 0x00005410090e7816 */ /* 0x000fe2000000000a */
[----:B------:R-:W-:Y:S01]  /*5f30*/  MUFU.EX2 R235, R11 ;  /* 0x0000000b00eb7308 */ /* 0x000fe20000000800 */
[----:B------:R-:W-:-:S02]  /*5f40*/  SHF.R.U32.HI R10, RZ, 0x8, R2 ;  /* 0x00000008ff0a7819 */ /* 0x000fc40000011602 */
[----:B------:R-:W-:Y:S02]  /*5f50*/  LOP3.LUT R9, R0, 0xff, RZ, 0xc0, !PT ;  /* 0x000000ff00097812 */ /* 0x000fe400078ec0ff */
[----:B------:R-:W-:Y:S02]  /*5f60*/  SHF.R.U32.HI R2, RZ, 0x18, R0 ;  /* 0x00000018ff027819 */ /* 0x000fe40000011600 */
[----:B------:R-:W-:Y:S01]  /*5f70*/  LOP3.LUT R0, R8, 0xff, RZ, 0xc0, !PT ;  /* 0x000000ff08007812 */ /* 0x000fe200078ec0ff */
[----:B------:R-:W-:Y:S01]  /*5f80*/  FFMA.FTZ R8, R112, c[0x0][0x23c], -R24 ;  /* 0x00008f0070087a23 */ /* 0x000fe20000010818 */
[----:B------:R-:W-:Y:S01]  /*5f90*/  PRMT R12, R9, 0x5410, R10 ;  /* 0x00005410090c7816 */ /* 0x000fe2000000000a */
[----:B------:R-:W-:Y:S01]  /*5fa0*/  FFMA.FTZ R9, R117, c[0x0][0x23c], -R24 ;  /* 0x00008f0075097a23 */ /* 0x000fe20000010818 */
[----:B------:R-:W-:Y:S01]  /*5fb0*/  PRMT R13, R0, 0x5410, R2 ;  /* 0x00005410000d7816 */ /* 0x000fe20000000002 */
[----:B------:R-:W2:Y:S01]  /*5fc0*/  MUFU.EX2 R233, R8 ;  /* 0x0000000800e97308 */ /* 0x000ea20000000800 */
[----:B------:R-:W-:Y:S01]  /*5fd0*/  HSET2.LE.AND R0, R15, R135, PT ;  /* 0x000000870f007233 */ /* 0x000fe20003803000 */
[----:B----4-:R-:W-:-:S04]  /*5fe0*/  F2FP.PACK_AB R2, R236, R238 ;  /* 0x000000eeec02723e */ /* 0x010fc800000000ff */
[----:B------:R-:W-:Y:S01]  /*5ff0*/  LOP3.LUT R10, R0, R2, RZ, 0xc0, !PT ;  /* 0x00000002000a7212 */ /* 0x000fe200078ec0ff */
[----:B------:R-:W-:Y:S01]  /*6000*/  HSET2.LE.AND R0, R14, R135, PT ;  /* 0x000000870e007233 */ /* 0x000fe20003803000 */
[----:B------:R-:W3:Y:S01]  /*6010*/  MUFU.EX2 R232, R9 ;  /* 0x0000000900e87308 */ /* 0x000ee20000000800 */
[----:B--2---:R-:W-:-:S04]  /*6020*/  F2FP.PACK_AB R2, R233, R235 ;  /* 0x000000ebe902723e */ /* 0x004fc800000000ff */
[----:B------:R-:W-:Y:S01]  /*6030*/  LOP3.LUT R11, R0, R2, RZ, 0xc0, !PT ;  /* 0x00000002000b7212 */ /* 0x000fe200078ec0ff */
[----:B------:R-:W-:Y:S01]  /*6040*/  HSET2.LE.AND R0, R12, R135, PT ;  /* 0x000000870c007233 */ /* 0x000fe20003803000 */
[----:B------:R-:W-:-:S04]  /*6050*/  F2FP.PACK_AB R2, R237, R239 ;  /* 0x000000efed02723e */ /* 0x000fc800000000ff */
[----:B------:R-:W-:Y:S01]  /*6060*/  LOP3.LUT R8, R0, R2, RZ, 0xc0, !PT ;  /* 0x0000000200087212 */ /* 0x000fe200078ec0ff */
[----:B------:R-:W-:Y:S01]  /*6070*/  HSET2.LE.AND R0, R13, R135, PT ;  /* 0x000000870d007233 */ /* 0x000fe20003803000 */
[----:B---3--:R-:W-:-:S04]  /*6080*/  F2FP.PACK_AB R2, R232, R234 ;  /* 0x000000eae802723e */ /* 0x008fc800000000ff */
[----:B------:R-:W-:Y:S01]  /*6090*/  LOP3.LUT R9, R0, R2, RZ, 0xc0, !PT ;  /* 0x0000000200097212 */ /* 0x000fe200078ec0ff */
[----:B------:R-:W-:Y:S01]  /*60a0*/  FFMA.FTZ R0, R123, c[0x0][0x23c], -R19 ;  /* 0x00008f007b007a23 */ /* 0x000fe20000010813 */
[----:B------:R-:W-:-:S03]  /*60b0*/  LOP3.LUT R2, R17, UR7, R26, 0x96, !PT ;  /* 0x0000000711027c12 */ /* 0x000fc6000f8e961a */
[----:B------:R2:W-:Y:S02]  /*60c0*/  MUFU.EX2 R200, R0 ;  /* 0x0000000000c87308 */ /* 0x0005e40000000800 */
[C---:B-1----:R-:W-:Y:S08]  /*60d0*/  HMMA.16816.F32 R80, R8.reuse, R20, R72 ;  /* 0x000000140850723c */ /* 0x042ff00000001848 */
[----:B------:R-:W-:Y:S01]  /*60e0*/  HMMA.16816.F32 R76, R8, R22, R68 ;  /* 0x00000016084c723c */ /* 0x000fe20000001844 */
[----:B--2---:R-:W-:-:S07]  /*60f0*/  FFMA.FTZ R0, R122, c[0x0][0x23c], -R19 ;  /* 0x00008f007a007a23 */ /* 0x004fce0000010813 */
[C---:B------:R-:W-:Y:S01]  /*6100*/  HMMA.16816.F32 R72, R8.reuse, R28, R60 ;  /* 0x0000001c0848723c */ /* 0x040fe2000000183c */
[----:B------:R1:W-:Y:S07]  /*6110*/  MUFU.EX2 R230, R0 ;  /* 0x0000000000e67308 */ /* 0x0003ee0000000800 */
[----:B------:R-:W-:Y:S07]  /*6120*/  HMMA.16816.F32 R68, R8, R30, R56 ;  /* 0x0000001e0844723c */ /* 0x000fee0000001838 */
[----:B------:R-:W-:-:S04]  /*6130*/  IMAD.WIDE.U32 R8, R2, -0x2daee0ad, RZ ;  /* 0xd2511f5302087825 */ /* 0x000fc800078e00ff */
[--C-:B-1----:R-:W-:Y:S01]  /*6140*/  FFMA.FTZ R0, R120, c[0x0][0x23c], -R19.reuse ;  /* 0x00008f0078007a23 */ /* 0x102fe20000010813 */
[----:B------:R-:W-:Y:S01]  /*6150*/  LOP3.LUT R2, R8, 0xffff, RZ, 0xc0, !PT ;  /* 0x0000ffff08027812 */ /* 0x000fe200078ec0ff */
[----:B------:R-:W-:Y:S01]  /*6160*/  FFMA.FTZ R10, R118, c[0x0][0x23c], -R19 ;  /* 0x00008f00760a7a23 */ /* 0x000fe20000010813 */
[----:B------:R-:W-:Y:S01]  /*6170*/  LOP3.LUT R12, R8, 0xff, RZ, 0xc0, !PT ;  /* 0x000000ff080c7812 */ /* 0x000fe200078ec0ff */
[----:B------:R1:W-:Y:S01]  /*6180*/  MUFU.EX2 R231, R0 ;  /* 0x0000000000e77308 */ /* 0x0003e20000000800 */
[----:B------:R-:W-:Y:S02]  /*6190*/  SHF.R.U32.HI R11, RZ, 0x10, R8 ;  /* 0x00000010ff0b7819 */ /* 0x000fe40000011608 */
[----:B------:R-:W-:-:S04]  /*61a0*/  SHF.R.U32.HI R2, RZ, 0x8, R2 ;  /* 0x00000008ff027819 */ /* 0x000fc80000011602 */
[----:B------:R-:W-:Y:S01]  /*61b0*/  PRMT R14, R12, 0x5410, R2 ;  /* 0x000054100c0e7816 */ /* 0x000fe20000000002 */
[----:B------:R2:W3:Y:S01]  /*61c0*/  MUFU.EX2 R203, R10 ;  /* 0x0000000a00cb7308 */ /* 0x0004e20000000800 */
[----:B------:R-:W-:Y:S02]  /*61d0*/  LOP3.LUT R2, R11, 0xff, RZ, 0xc0, !PT ;  /* 0x000000ff0b027812 */ /* 0x000fe400078ec0ff */
[----:B-1----:R-:W-:Y:S02]  /*61e0*/  LOP3.LUT R0, R9, UR16, R32, 0x96, !PT ;  /* 0x0000001009007c12 */ /* 0x002fe4000f8e9620 */
[----:B------:R-:W-:Y:S01]  /*61f0*/  SHF.R.U32.HI R9, RZ, 0x18, R8 ;  /* 0x00000018ff097819 */ /* 0x000fe20000011608 */
[----:B------:R-:W-:Y:S01]  /*6200*/  FFMA.FTZ R8, R121, c[0x0][0x23c], -R18 ;  /* 0x00008f0079087a23 */ /* 0x000fe20000010812 */
[----:B------:R-:W-:Y:S02]  /*6210*/  LOP3.LUT R11, R0, 0xff, RZ, 0xc0, !PT ;  /* 0x000000ff000b7812 */ /* 0x000fe400078ec0ff */
[----:B------:R-:W-:Y:S01]  /*6220*/  PRMT R13, R2, 0x5410, R9 ;  /* 0x00005410020d7816 */ /* 0x000fe20000000009 */
[----:B------:R1:W-:Y:S01]  /*6230*/  MUFU.EX2 R199, R8 ;  /* 0x0000000800c77308 */ /* 0x0003e20000000800 */
[----:B------:R-:W-:-:S02]  /*6240*/  LOP3.LUT R2, R0, 0xffff, RZ, 0xc0, !PT ;  /* 0x0000ffff00027812 */ /* 0x000fc400078ec0ff */
[----:B--2---:R-:W-:Y:S02]  /*6250*/  SHF.R.U32.HI R10, RZ, 0x18, R0 ;  /* 0x00000018ff0a7819 */ /* 0x004fe40000011600 */
[----:B------:R-:W-:Y:S01]  /*6260*/  SHF.R.U32.HI R9, RZ, 0x8, R2 ;  /* 0x00000008ff097819 */ /* 0x000fe20000011602 */
[----:B------:R-:W-:Y:S02]  /*6270*/  FFMA.FTZ R2, R202, c[0x0][0x23c], -R18 ;  /* 0x00008f00ca027a23 */ /* 0x000fe40000010812 */
[----:B------:R-:W-:Y:S01]  /*6280*/  IMAD.MOV.U32 R202, RZ, RZ, R38 ;  /* 0x000000ffffca7224 */ /* 0x000fe200078e0026 */
[----:B------:R-:W-:Y:S01]  /*6290*/  PRMT R12, R11, 0x5410, R9 ;  /* 0x000054100b0c7816 */ /* 0x000fe20000000009 */
[----:B------:R3:W-:Y:S01]  /*62a0*/  MUFU.EX2 R197, R2 ;  /* 0x0000000200c57308 */ /* 0x0007e20000000800 */
[----:B------:R-:W-:Y:S02]  /*62b0*/  IMAD.MOV.U32 R38, RZ, RZ, R39 ;  /* 0x000000ffff267224 */ /* 0x000fe400078e0027 */
[----:B------:R-:W-:-:S02]  /*62c0*/  IMAD.MOV.U32 R39, RZ, RZ, R196 ;  /* 0x000000ffff277224 */ /* 0x000fc400078e00c4 */
[----:B-1----:R-:W-:-:S04]  /*62d0*/  FFMA.FTZ R8, R119, c[0x0][0x23c], -R18 ;  /* 0x00008f0077087a23 */ /* 0x002fc80000010812 */
[----:B------:R1:W2:Y:S01]  /*62e0*/  MUFU.EX2 R198, R8 ;  /* 0x0000000800c67308 */ /* 0x0002a20000000800 */
[----:B---3--:R-:W-:Y:S02]  /*62f0*/  F2FP.PACK_AB R2, R203, R231 ;  /* 0x000000e7cb02723e */ /* 0x008fe400000000ff */
[----:B-1----:R-:W-:-:S04]  /*6300*/  SHF.R.U32.HI R8, RZ, 0x10, R0 ;  /* 0x00000010ff087819 */ /* 0x002fc80000011600 */
[----:B------:R-:W-:Y:S01]  /*6310*/  LOP3.LUT R0, R8, 0xff, RZ, 0xc0, !PT ;  /* 0x000000ff08007812 */ /* 0x000fe200078ec0ff */
[----:B------:R-:W-:Y:S02]  /*6320*/  FFMA.FTZ R8, R201, c[0x0][0x23c], -R18 ;  /* 0x00008f00c9087a23 */ /* 0x000fe40000010812 */
[----:B------:R-:W-:Y:S01]  /*6330*/  IMAD.MOV.U32 R201, RZ, RZ, R150 ;  /* 0x000000ffffc97224 */ /* 0x000fe200078e0096 */
[----:B------:R-:W-:Y:S01]  /*6340*/  PRMT R9, R0, 0x5410, R10 ;  /* 0x0000541000097816 */ /* 0x000fe2000000000a */
[--C-:B------:R-:W-:Y:S01]  /*6350*/  HSET2.LE.AND R0, R14, R135.reuse, PT ;  /* 0x000000870e007233 */ /* 0x100fe20003803000 */
[----:B------:R1:W3:Y:S04]  /*6360*/  MUFU.EX2 R196, R8 ;  /* 0x0000000800c47308 */ /* 0x0002e80000000800 */
        /* <DEDUP_REMOVED lines=10> */
[----:B------:R-:W-:-:S05]  /*6410*/  IMAD.U32 R0, RZ, RZ, UR5 ;  /* 0x00000005ff007e24 */ /* 0x000fca000f8e00ff */
[----:B------:R-:W-:Y:S01]  /*6420*/  LOP3.LUT R0, R143, UR25, R0, 0x96, !PT ;  /* 0x000000198f007c12 */ /* 0x000fe2000f8e9600 */
[----:B------:R-:W-:Y:S04]  /*6430*/  HMMA.16816.F32 R88, R8, R20, R44 ;  /* 0x000000140858723c */ /* 0x000fe8000000182c */
[----:B------:R-:W-:-:S04]  /*6440*/  IMAD.WIDE.U32 R16, R0, -0x326172a9, RZ ;  /* 0xcd9e8d5700107825 */ /* 0x000fc800078e00ff */
[----:B------:R-:W-:Y:S01]  /*6450*/  HMMA.16816.F32 R84, R8, R22, R40 ;  /* 0x000000160854723c */ /* 0x000fe20000001828 */
[----:B------:R-:W-:Y:S01]  /*6460*/  LOP3.LUT R0, R17, UR15, R92, 0x96, !PT ;  /* 0x0000000f11007c12 */ /* 0x000fe2000f8e965c */
[----:B------:R-:W-:Y:S01]  /*6470*/  LDSM.16.MT88.4 R20, [R206+0x5000] ;  /* 0x00500000ce14783b */ /* 0x000fe20000004200 */
[----:B------:R-:W-:-:S03]  /*6480*/  LOP3.LUT R2, R67, UR13, R16, 0x96, !PT ;  /* 0x0000000d43027c12 */ /* 0x000fc6000f8e9610 */
[----:B------:R-:W-:Y:S02]  /*6490*/  IMAD.WIDE.U32 R12, R0, -0x2daee0ad, RZ ;  /* 0xd2511f53000c7825 */ /* 0x000fe400078e00ff */
[----:B------:R-:W-:Y:S02]  /*64a0*/  HMMA.16816.F32 R52, R8, R28, R52 ;  /* 0x0000001c0834723c */ /* 0x000fe40000001834 */
[----:B------:R-:W-:Y:S01]  /*64b0*/  IMAD.WIDE.U32 R14, R2, -0x2daee0ad, RZ ;  /* 0xd2511f53020e7825 */ /* 0x000fe200078e00ff */
[----:B------:R-:W-:-:S04]  /*64c0*/  LOP3.LUT R2, R13, UR12, R96, 0x96, !PT ;  /* 0x0000000c0d027c12 */ /* 0x000fc8000f8e9660 */
[----:B------:R-:W-:Y:S01]  /*64d0*/  LOP3.LUT R0, R15, UR10, R12, 0x96, !PT ;  /* 0x0000000a0f007c12 */ /* 0x000fe2000f8e960c */
[----:B------:R-:W-:Y:S01]  /*64e0*/  HMMA.16816.F32 R48, R8, R30, R48 ;  /* 0x0000001e0830723c */ /* 0x000fe20000001830 */
[----:B------:R-:W1:Y:S03]  /*64f0*/  LDSM.16.MT88.4 R28, [R205+0x5000] ;  /* 0x00500000cd1c783b */ /* 0x000e660000004200 */
[----:B------:R-:W-:-:S04]  /*6500*/  IMAD.WIDE.U32 R34, R0, -0x326172a9, RZ ;  /* 0xcd9e8d5700227825 */ /* 0x000fc800078e00ff */
[----:B------:R-:W-:-:S05]  /*6510*/  IMAD.WIDE.U32 R8, R2, -0x326172a9, RZ ;  /* 0xcd9e8d5702087825 */ /* 0x000fca00078e00ff */
[----:B------:R-:W-:Y:S02]  /*6520*/  LOP3.LUT R2, R9, UR11, R66, 0x96, !PT ;  /* 0x0000000b09027c12 */ /* 0x000fe4000f8e9642 */
[----:B------:R-:W-:-:S03]  /*6530*/  LOP3.LUT R0, R35, UR9, R8, 0x96, !PT ;  /* 0x0000000923007c12 */ /* 0x000fc6000f8e9608 */
[----:B------:R-:W-:-:S04]  /*6540*/  IMAD.WIDE.U32 R10, R2, -0x2daee0ad, RZ ;  /* 0xd2511f53020a7825 */ /* 0x000fc800078e00ff */
[----:B------:R-:W-:-:S04]  /*6550*/  IMAD.WIDE.U32 R36, R0, -0x2daee0ad, RZ ;  /* 0xd2511f5300247825 */ /* 0x000fc800078e00ff */
[--C-:B------:R-:W-:Y:S01]  /*6560*/  FFMA.FTZ R2, R132, c[0x0][0x23c], -R25.reuse ;  /* 0x00008f0084027a23 */ /* 0x100fe20000010819 */
[----:B------:R-:W-:Y:S02]  /*6570*/  LOP3.LUT R0, R37, UR6, R10, 0x96, !PT ;  /* 0x0000000625007c12 */ /* 0x000fe4000f8e960a */
[----:B------:R-:W-:Y:S01]  /*6580*/  LOP3.LUT R10, R11, UR8, R14, 0x96, !PT ;  /* 0x000000080b0a7c12 */ /* 0x000fe2000f8e960e */
[----:B------:R2:W-:Y:S01]  /*6590*/  MUFU.EX2 R195, R2 ;  /* 0x0000000200c37308 */ /* 0x0005e20000000800 */
[----:B------:R-:W-:Y:S02]  /*65a0*/  FFMA.FTZ R11, R124, c[0x0][0x23c], -R25 ;  /* 0x00008f007c0b7a23 */ /* 0x000fe40000010819 */
[----:B------:R-:W-:-:S04]  /*65b0*/  IMAD.WIDE.U32 R8, R0, -0x326172a9, RZ ;  /* 0xcd9e8d5700087825 */ /* 0x000fc800078e00ff */
[----:B------:R-:W-:Y:S01]  /*65c0*/  IMAD.WIDE.U32 R26, R10, -0x326172a9, RZ ;  /* 0xcd9e8d570a1a7825 */ /* 0x000fe200078e00ff */
[----:B------:R-:W-:Y:S01]  /*65d0*/  LOP3.LUT R0, R8, 0xffff, RZ, 0xc0, !PT ;  /* 0x0000ffff08007812 */ /* 0x000fe200078ec0ff */
[----:B------:R3:W-:Y:S02]  /*65e0*/  MUFU.EX2 R194, R11 ;  /* 0x0000000b00c27308 */ /* 0x0007e40000000800 */
[--C-:B------:R-:W-:Y:S01]  /*65f0*/  FFMA.FTZ R10, R125, c[0x0][0x23c], -R25.reuse ;  /* 0x00008f007d0a7a23 */ /* 0x100fe20000010819 */
[----:B------:R-:W-:Y:S01]  /*6600*/  SHF.R.U32.HI R0, RZ, 0x8, R0 ;  /* 0x00000008ff007819 */ /* 0x000fe20000011600 */
[----:B--2---:R-:W-:-:S04]  /*6610*/  FFMA.FTZ R2, R126, c[0x0][0x23c], -R25 ;  /* 0x00008f007e027a23 */ /* 0x004fc80000010819 */
[----:B------:R-:W2:Y:S08]  /*6620*/  MUFU.EX2 R192, R10 ;  /* 0x0000000a00c07308 */ /* 0x000eb00000000800 */
[----:B------:R4:W-:Y:S01]  /*6630*/  MUFU.EX2 R193, R2 ;  /* 0x0000000200c17308 */ /* 0x0009e20000000800 */
[----:B---3--:R-:W-:Y:S02]  /*6640*/  SHF.R.U32.HI R11, RZ, 0x18, R8 ;  /* 0x00000018ff0b7819 */ /* 0x008fe40000011608 */
[----:B----4-:R-:W-:-:S04]  /*6650*/  LOP3.LUT R2, R8, 0xff, RZ, 0xc0, !PT ;  /* 0x000000ff08027812 */ /* 0x010fc800078ec0ff */
[----:B------:R-:W-:Y:S02]  /*6660*/  PRMT R14, R2, 0x5410, R0 ;  /* 0x00005410020e7816 */ /* 0x000fe40000000000 */
[----:B------:R-:W-:Y:S01]  /*6670*/  SHF.R.U32.HI R2, RZ, 0x10, R8 ;  /* 0x00000010ff027819 */ /* 0x000fe20000011608 */
[----:B------:R-:W-:Y:S01]  /*6680*/  FFMA.FTZ R8, R130, c[0x0][0x23c], -R24 ;  /* 0x00008f0082087a23 */ /* 0x000fe20000010818 */
[----:B------:R-:W-:Y:S02]  /*6690*/  LOP3.LUT R0, R9, UR17, R26, 0x96, !PT ;  /* 0x0000001109007c12 */ /* 0x000fe4000f8e961a */
[----:B------:R-:W-:Y:S01]  /*66a0*/  LOP3.LUT R2, R2, 0xff, RZ, 0xc0, !PT ;  /* 0x000000ff02027812 */ /* 0x000fe200078ec0ff */
[----:B------:R3:W-:Y:S01]  /*66b0*/  MUFU.EX2 R130, R8 ;  /* 0x0000000800827308 */ /* 0x0007e20000000800 */
[----:B------:R-:W-:Y:S02]  /*66c0*/  SHF.R.U32.HI R10, RZ, 0x18, R0 ;  /* 0x00000018ff0a7819 */ /* 0x000fe40000011600 */
[----:B------:R-:W-:-:S02]  /*66d0*/  PRMT R13, R2, 0x5410, R11 ;  /* 0x00005410020d7816 */ /* 0x000fc4000000000b */
[C---:B------:R-:W-:Y:S02]  /*66e0*/  LOP3.LUT R2, R0.reuse, 0xffff, RZ, 0xc0, !PT ;  /* 0x0000ffff00027812 */ /* 0x040fe400078ec0ff */
[----:B------:R-:W-:Y:S02]  /*66f0*/  LOP3.LUT R11, R0, 0xff, RZ, 0xc0, !PT ;  /* 0x000000ff000b7812 */ /* 0x000fe400078ec0ff */
[----:B------:R-:W-:Y:S01]  /*6700*/  SHF.R.U32.HI R9, RZ, 0x8, R2 ;  /* 0x00000008ff097819 */ /* 0x000fe20000011602 */
[----:B------:R-:W-:-:S03]  /*6710*/  FFMA.FTZ R2, R128, c[0x0][0x23c], -R24 ;  /* 0x00008f0080027a23 */ /* 0x000fc60000010818 */
[----:B------:R-:W-:Y:S01]  /*6720*/  PRMT R12, R11, 0x5410, R9 ;  /* 0x000054100b0c7816 */ /* 0x000fe20000000009 */
[----:B------:R2:W-:Y:S01]  /*6730*/  MUFU.EX2 R132, R2 ;  /* 0x0000000200847308 */ /* 0x0005e20000000800 */
[----:B---3--:R-:W-:-:S04]  /*6740*/  SHF.R.U32.HI R8, RZ, 0x10, R0 ;  /* 0x00000010ff087819 */ /* 0x008fc80000011600 */
[----:B------:R-:W-:Y:S01]  /*6750*/  LOP3.LUT R0, R8, 0xff, RZ, 0xc0, !PT ;  /* 0x000000ff08007812 */ /* 0x000fe200078ec0ff */
[----:B------:R-:W-:-:S03]  /*6760*/  FFMA.FTZ R8, R129, c[0x0][0x23c], -R24 ;  /* 0x00008f0081087a23 */ /* 0x000fc60000010818 */
[----:B------:R-:W-:Y:S01]  /*6770*/  PRMT R9, R0, 0x5410, R10 ;  /* 0x0000541000097816 */ /* 0x000fe2000000000a */
[----:B------:R-:W-:Y:S01]  /*6780*/  FFMA.FTZ R0, R127, c[0x0][0x23c], -R24 ;  /* 0x00008f007f007a23 */ /* 0x000fe20000010818 */
[----:B------:R-:W-:Y:S01]  /*6790*/  MUFU.EX2 R128, R8 ;  /* 0x0000000800807308 */ /* 0x000fe20000000800 */
[----:B--2---:R-:W-:-:S07]  /*67a0*/  F2FP.PACK_AB R2, R192, R194 ;  /* 0x000000c2c002723e */ /* 0x004fce00000000ff */
[----:B------:R2:W3:Y:S02]  /*67b0*/  MUFU.EX2 R129, R0 ;  /* 0x0000000000817308 */ /* 0x0004e40000000800 */
[----:B--2---:R-:W-:-:S05]  /*67c0*/  HSET2.LE.AND R0, R14, R135, PT ;  /* 0x000000870e007233 */ /* 0x004fca0003803000 */
[----:B------:R-:W-:Y:S01]  /*67d0*/  LOP3.LUT R10, R0, R2, RZ, 0xc0, !PT ;  /* 0x00000002000a7212 */ /* 0x000fe200078ec0ff */
[----:B------:R-:W-:Y:S01]  /*67e0*/  HSET2.LE.AND R0, R13, R135, PT ;  /* 0x000000870d007233 */ /* 0x000fe20003803000 */
[----:B---3--:R-:W-:-:S04]  /*67f0*/  F2FP.PACK_AB R2, R129, R132 ;  /* 0x000000848102723e */ /* 0x008fc800000000ff */
[----:B------:R-:W-:Y:S01]  /*6800*/  LOP3.LUT R11, R0, R2, RZ, 0xc0, !PT ;  /* 0x00000002000b7212 */ /* 0x000fe200078ec0ff */
[----:B------:R-:W-:Y:S01]  /*6810*/  HSET2.LE.AND R0, R12, R135, PT ;  /* 0x000000870c007233 */ /* 0x000fe20003803000 */
[----:B------:R-:W-:-:S04]  /*6820*/  F2FP.PACK_AB R2, R193, R195 ;  /* 0x000000c3c102723e */ /* 0x000fc800000000ff */
[----:B------:R-:W-:Y:S01]  /*6830*/  LOP3.LUT R8, R0, R2, RZ, 0xc0, !PT ;  /* 0x0000000200087212 */ /* 0x000fe200078ec0ff */
[----:B------:R-:W-:Y:S01]  /*6840*/  HSET2.LE.AND R0, R9, R135, PT ;  /* 0x0000008709007233 */ /* 0x000fe20003803000 */
[----:B------:R-:W-:-:S04]  /*6850*/  F2FP.PACK_AB R2, R128, R130 ;  /* 0x000000828002723e */ /* 0x000fc800000000ff */
[----:B------:R-:W-:Y:S02]  /*6860*/  LOP3.LUT R9, R0, R2, RZ, 0xc0, !PT ;  /* 0x0000000200097212 */ /* 0x000fe400078ec0ff */
[----:B------:R-:W-:-:S05]  /*6870*/  LOP3.LUT R2, R65, UR13, R16, 0x96, !PT ;  /* 0x0000000d41027c12 */ /* 0x000fca000f8e9610 */
[C---:B-1----:R-:W-:Y:S07]  /*6880*/  HMMA.16816.F32 R60, R8.reuse, R28, R80 ;  /* 0x0000001c083c723c */ /* 0x042fee0000001850 */
[----:B------:R-:W-:Y:S01]  /*6890*/  IMAD.MOV.U32 R83, RZ, RZ, R114 ;  /* 0x000000ffff537224 */ /* 0x000fe200078e0072 */
[----:B------:R-:W-:Y:S01]  /*68a0*/  HMMA.16816.F32 R56, R8, R30, R76 ;  /* 0x0000001e0838723c */ /* 0x000fe2000000184c */
[----:B------:R-:W-:Y:S02]  /*68b0*/  IMAD.MOV.U32 R80, RZ, RZ, R115 ;  /* 0x000000ffff507224 */ /* 0x000fe400078e0073 */
[----:B------:R-:W-:-:S04]  /*68c0*/  IMAD.WIDE.U32 R114, R252, -0x326172a9, RZ ;  /* 0xcd9e8d57fc727825 */ /* 0x000fc800078e00ff */
[----:B------:R-:W-:Y:S01]  /*68d0*/  IMAD.MOV.U32 R82, RZ, RZ, R116 ;  /* 0x000000ffff527224 */ /* 0x000fe200078e0074 */
[----:B------:R-:W-:Y:S01]  /*68e0*/  LOP3.LUT R0, R17, UR15, R114, 0x96, !PT ;  /* 0x0000000f11007c12 */ /* 0x000fe2000f8e9672 */
[----:B------:R-:W-:Y:S01]  /*68f0*/  HMMA.16816.F32 R44, R8, R20, R72 ;  /* 0x00000014082c723c */ /* 0x000fe20000001848 */
[----:B------:R-:W-:-:S07]  /*6900*/  IMAD.MOV.U32 R81, RZ, RZ, R113 ;  /* 0x000000ffff517224 */ /* 0x000fce00078e0071 */
        /* <DEDUP_REMOVED lines=21> */
[----:B------:R1:W-:Y:S02]  /*6a60*/  MUFU.EX2 R124, R10 ;  /* 0x0000000a007c7308 */ /* 0x0003e40000000800 */
[----:B------:R-:W-:Y:S01]  /*6a70*/  IMAD.MOV.U32 R131, RZ, RZ, R107 ;  /* 0x000000ffff837224 */ /* 0x000fe200078e006b */
[----:B------:R-:W-:Y:S01]  /*6a80*/  LOP3.LUT R0, R8, 0xffff, RZ, 0xc0, !PT ;  /* 0x0000ffff08007812 */ /* 0x000fe200078ec0ff */
[----:B------:R-:W-:Y:S01]  /*6a90*/  IMAD.MOV.U32 R107, RZ, RZ, R162 ;  /* 0x000000ffff6b7224 */ /* 0x000fe200078e00a2 */
[----:B------:R-:W-:Y:S01]  /*6aa0*/  SHF.R.U32.HI R11, RZ, 0x18, R8 ;  /* 0x00000018ff0b7819 */ /* 0x000fe20000011608 */
[----:B------:R-:W-:Y:S02]  /*6ab0*/  IMAD.MOV.U32 R218, RZ, RZ, R151 ;  /* 0x000000ffffda7224 */ /* 0x000fe400078e0097 */
[----:B--2---:R-:W-:Y:S02]  /*6ac0*/  FFMA.FTZ R2, R134, c[0x0][0x23c], -R19 ;  /* 0x00008f0086027a23 */ /* 0x004fe40000010813 */
[----:B------:R-:W-:-:S02]  /*6ad0*/  IMAD.MOV.U32 R134, RZ, RZ, R161 ;  /* 0x000000ffff867224 */ /* 0x000fc400078e00a1 */
[----:B------:R2:W-:Y:S01]  /*6ae0*/  MUFU.EX2 R126, R2 ;  /* 0x00000002007e7308 */ /* 0x0005e20000000800 */
[----:B-1----:R-:W-:Y:S02]  /*6af0*/  FFMA.FTZ R10, R220, c[0x0][0x23c], -R18 ;  /* 0x00008f00dc0a7a23 */ /* 0x002fe40000010812 */
[----:B------:R-:W-:-:S05]  /*6b00*/  IMAD.MOV.U32 R220, RZ, RZ, R105 ;  /* 0x000000ffffdc7224 */ /* 0x000fca00078e0069 */
[----:B------:R1:W-:Y:S01]  /*6b10*/  MUFU.EX2 R123, R10 ;  /* 0x0000000a007b7308 */ /* 0x0003e20000000800 */
[----:B------:R-:W-:Y:S01]  /*6b20*/  IMAD.MOV.U32 R105, RZ, RZ, R163 ;  /* 0x000000ffff697224 */ /* 0x000fe200078e00a3 */
[----:B--2---:R-:W-:Y:S02]  /*6b30*/  SHF.R.U32.HI R2, RZ, 0x8, R0 ;  /* 0x00000008ff027819 */ /* 0x004fe40000011600 */
[----:B------:R-:W-:-:S04]  /*6b40*/  LOP3.LUT R0, R8, 0xff, RZ, 0xc0, !PT ;  /* 0x000000ff08007812 */ /* 0x000fc800078ec0ff */
[----:B------:R-:W-:Y:S02]  /*6b50*/  PRMT R12, R0, 0x5410, R2 ;  /* 0x00005410000c7816 */ /* 0x000fe40000000002 */
[----:B------:R-:W-:Y:S01]  /*6b60*/  SHF.R.U32.HI R2, RZ, 0x10, R8 ;  /* 0x00000010ff027819 */ /* 0x000fe20000011608 */
[----:B------:R-:W-:Y:S01]  /*6b70*/  FFMA.FTZ R8, R219, c[0x0][0x23c], -R18 ;  /* 0x00008f00db087a23 */ /* 0x000fe20000010812 */
[----:B------:R-:W-:Y:S01]  /*6b80*/  LOP3.LUT R0, R9, UR17, R14, 0x96, !PT ;  /* 0x0000001109007c12 */ /* 0x000fe2000f8e960e */
[----:B------:R-:W-:Y:S01]  /*6b90*/  IMAD.MOV.U32 R219, RZ, RZ, R38 ;  /* 0x000000ffffdb7224 */ /* 0x000fe200078e0026 */
        /* <DEDUP_REMOVED lines=31> */
[----:B------:R1:W-:Y:S02]  /*6d90*/  MUFU.EX2 R119, R0 ;  /* 0x0000000000777308 */ /* 0x0003e40000000800 */
[C---:B------:R-:W-:Y:S06]  /*6da0*/  HMMA.16816.F32 R68, R8.reuse, R28, R88 ;  /* 0x0000001c0844723c */ /* 0x040fec0000001858 */
[----:B------:R2:W3:Y:S01]  /*6db0*/  MUFU.EX2 R117, R2 ;  /* 0x0000000200757308 */ /* 0x0004e20000000800 */
[----:B------:R-:W-:Y:S01]  /*6dc0*/  IMAD.MOV.U32 R91, RZ, RZ, R159 ;  /* 0x000000ffff5b7224 */ /* 0x000fe200078e009f */
[----:B------:R-:W-:Y:S01]  /*6dd0*/  HMMA.16816.F32 R84, R8, R30, R84 ;  /* 0x0000001e0854723c */ /* 0x000fe20000001854 */
[----:B------:R-:W-:-:S02]  /*6de0*/  IMAD.MOV.U32 R90, RZ, RZ, R158 ;  /* 0x000000ffff5a7224 */ /* 0x000fc400078e009e */
[----:B------:R-:W-:Y:S02]  /*6df0*/  IMAD.MOV.U32 R89, RZ, RZ, R156 ;  /* 0x000000ffff597224 */ /* 0x000fe400078e009c */
[----:B------:R-:W-:Y:S01]  /*6e00*/  IMAD.WIDE.U32 R28, R252, -0x326172a9, RZ ;  /* 0xcd9e8d57fc1c7825 */ /* 0x000fe200078e00ff */
[----:B-1----:R-:W-:Y:S02]  /*6e10*/  LOP3.LUT R0, R27, UR7, R34, 0x96, !PT ;  /* 0x000000071b007c12 */ /* 0x002fe4000f8e9622 */
[----:B------:R-:W-:Y:S01]  /*6e20*/  HMMA.16816.F32 R156, R8, R20, R52 ;  /* 0x00000014089c723c */ /* 0x000fe20000001834 */
[----:B------:R-:W-:Y:S01]  /*6e30*/  LDSM.16.MT88.4 R52, [R206+0x5400] ;  /* 0x00540000ce34783b */ /* 0x000fe20000004200 */
[----:B------:R-:W-:-:S06]  /*6e40*/  IMAD.MOV.U32 R145, RZ, RZ, R91 ;  /* 0x000000ffff917224 */ /* 0x000fcc00078e005b */
[----:B------:R-:W-:Y:S07]  /*6e50*/  HMMA.16816.F32 R76, R8, R22, R48 ;  /* 0x00000016084c723c */ /* 0x000fee0000001830 */
[----:B------:R-:W-:-:S04]  /*6e60*/  IMAD.WIDE.U32 R8, R0, -0x2daee0ad, RZ ;  /* 0xd2511f5300087825 */ /* 0x000fc800078e00ff */
[----:B------:R-:W-:Y:S01]  /*6e70*/  FFMA.FTZ R0, R140, c[0x0][0x23c], -R25 ;  /* 0x00008f008c007a23 */ /* 0x000fe20000010819 */
[C---:B--2---:R-:W-:Y:S01]  /*6e80*/  LOP3.LUT R2, R8.reuse, 0xffff, RZ, 0xc0, !PT ;  /* 0x0000ffff08027812 */ /* 0x044fe200078ec0ff */
[----:B------:R-:W-:Y:S01]  /*6e90*/  IMAD.MOV.U32 R50, RZ, RZ, R99 ;  /* 0x000000ffff327224 */ /* 0x000fe200078e0063 */
[----:B------:R-:W-:Y:S01]  /*6ea0*/  LOP3.LUT R12, R8, 0xff, RZ, 0xc0, !PT ;  /* 0x000000ff080c7812 */ /* 0x000fe200078ec0ff */
[----:B------:R1:W-:Y:S01]  /*6eb0*/  MUFU.EX2 R118, R0 ;  /* 0x0000000000767308 */ /* 0x0003e20000000800 */
[----:B------:R-:W-:Y:S01]  /*6ec0*/  SHF.R.U32.HI R11, RZ, 0x10, R8 ;  /* 0x00000010ff0b7819 */ /* 0x000fe20000011608 */
[----:B------:R-:W-:Y:S01]  /*6ed0*/  IMAD.MOV.U32 R51, RZ, RZ, R89 ;  /* 0x000000ffff337224 */ /* 0x000fe200078e0059 */
[----:B------:R-:W-:Y:S01]  /*6ee0*/  SHF.R.U32.HI R2, RZ, 0x8, R2 ;  /* 0x00000008ff027819 */ /* 0x000fe20000011602 */
[----:B------:R-:W-:Y:S01]  /*6ef0*/  IMAD.MOV.U32 R49, RZ, RZ, R90 ;  /* 0x000000ffff317224 */ /* 0x000fe200078e005a */
[----:B------:R-:W-:Y:S01]  /*6f00*/  SHF.R.U32.HI R10, RZ, 0x18, R8 ;  /* 0x00000018ff0a7819 */ /* 0x000fe20000011608 */
[----:B------:R-:W-:Y:S01]  /*6f10*/  FFMA.FTZ R8, R149, c[0x0][0x23c], -R24 ;  /* 0x00008f0095087a23 */ /* 0x000fe20000010818 */
[----:B------:R-:W-:Y:S01]  /*6f20*/  PRMT R14, R12, 0x5410, R2 ;  /* 0x000054100c0e7816 */ /* 0x000fe20000000002 */
[----:B------:R-:W-:-:S02]  /*6f30*/  IMAD.MOV.U32 R140, RZ, RZ, R83 ;  /* 0x000000ffff8c7224 */ /* 0x000fc400078e0053 */
[----:B------:R2:W-:Y:S01]  /*6f40*/  MUFU.EX2 R115, R8 ;  /* 0x0000000800737308 */ /* 0x0005e20000000800 */
[----:B-1----:R-:W-:Y:S01]  /*6f50*/  LOP3.LUT R0, R9, UR16, R36, 0x96, !PT ;  /* 0x0000001009007c12 */ /* 0x002fe2000f8e9624 */
[----:B------:R-:W-:Y:S01]  /*6f60*/  FFMA.FTZ R9, R141, c[0x0][0x23c], -R25 ;  /* 0x00008f008d097a23 */ /* 0x000fe20000010819 */
[----:B------:R-:W1:Y:S01]  /*6f70*/  LDSM.16.MT88.4 R36, [R205+0x5400] ;  /* 0x00540000cd24783b */ /* 0x000e620000004200 */
[----:B------:R-:W-:Y:S01]  /*6f80*/  IMAD.MOV.U32 R141, RZ, RZ, R219 ;  /* 0x000000ffff8d7224 */ /* 0x000fe200078e00db */
[----:B------:R-:W-:-:S03]  /*6f90*/  LOP3.LUT R2, R0, 0xffff, RZ, 0xc0, !PT ;  /* 0x0000ffff00027812 */ /* 0x000fc600078ec0ff */
[----:B------:R4:W-:Y:S01]  /*6fa0*/  MUFU.EX2 R116, R9 ;  /* 0x0000000900747308 */ /* 0x0009e20000000800 */
[----:B------:R-:W-:Y:S01]  /*6fb0*/  SHF.R.U32.HI R12, RZ, 0x18, R0 ;  /* 0x00000018ff0c7819 */ /* 0x000fe20000011600 */
[----:B------:R-:W-:Y:S01]  /*6fc0*/  IMAD.MOV.U32 R219, RZ, RZ, R80 ;  /* 0x000000ffffdb7224 */ /* 0x000fe200078e0050 */
[----:B--2---:R-:W-:Y:S02]  /*6fd0*/  SHF.R.U32.HI R8, RZ, 0x10, R0 ;  /* 0x00000010ff087819 */ /* 0x004fe40000011600 */
[----:B----4-:R-:W-:Y:S01]  /*6fe0*/  LOP3.LUT R9, R11, 0xff, RZ, 0xc0, !PT ;  /* 0x000000ff0b097812 */ /* 0x010fe200078ec0ff */
[----:B------:R-:W-:Y:S02]  /*6ff0*/  FFMA.FTZ R11, R147, c[0x0][0x23c], -R24 ;  /* 0x00008f00930b7a23 */ /* 0x000fe40000010818 */
[----:B------:R-:W-:Y:S01]  /*7000*/  IMAD.MOV.U32 R147, RZ, RZ, R133 ;  /* 0x000000ffff937224 */ /* 0x000fe200078e0085 */
[----:B------:R-:W-:Y:S01]  /*7010*/  PRMT R13, R9, 0x5410, R10 ;  /* 0x00005410090d7816 */ /* 0x000fe2000000000a */
[----:B------:R-:W2:Y:S01]  /*7020*/  MUFU.EX2 R114, R11 ;  /* 0x0000000b00727308 */ /* 0x000ea20000000800 */
[----:B------:R-:W-:Y:S01]  /*7030*/  SHF.R.U32.HI R10, RZ, 0x8, R2 ;  /* 0x00000008ff0a7819 */ /* 0x000fe20000011602 */
[----:B------:R-:W-:Y:S01]  /*7040*/  IMAD.MOV.U32 R133, RZ, RZ, R220 ;  /* 0x000000ffff857224 */ /* 0x000fe200078e00dc */
[----:B------:R-:W-:Y:S01]  /*7050*/  LOP3.LUT R9, R0, 0xff, RZ, 0xc0, !PT ;  /* 0x000000ff00097812 */ /* 0x000fe200078ec0ff */
[----:B------:R-:W-:Y:S01]  /*7060*/  IMAD.MOV.U32 R220, RZ, RZ, R81 ;  /* 0x000000ffffdc7224 */ /* 0x000fe200078e0051 */
[----:B------:R-:W-:Y:S01]  /*7070*/  LOP3.LUT R2, R8, 0xff, RZ, 0xc0, !PT ;  /* 0x000000ff08027812 */ /* 0x000fe200078ec0ff */
[----:B------:R-:W-:Y:S01]  /*7080*/  FFMA.FTZ R8, R146, c[0x0][0x23c], -R24 ;  /* 0x00008f0092087a23 */ /* 0x000fe20000010818 */
[----:B------:R-:W-:Y:S01]  /*7090*/  PRMT R0, R9, 0x5410, R10 ;  /* 0x0000541009007816 */ /* 0x000fe2000000000a */
[----:B------:R-:W-:Y:S01]  /*70a0*/  FFMA.FTZ R9, R144, c[0x0][0x23c], -R24 ;  /* 0x00008f0090097a23 */ /* 0x000fe20000010818 */
[----:B------:R-:W-:Y:S01]  /*70b0*/  PRMT R10, R2, 0x5410, R12 ;  /* 0x00005410020a7816 */ /* 0x000fe2000000000c */
[----:B------:R4:W-:Y:S01]  /*70c0*/  MUFU.EX2 R112, R8 ;  /* 0x0000000800707308 */ /* 0x0009e20000000800 */
[----:B---3--:R-:W-:Y:S01]  /*70d0*/  F2FP.PACK_AB R2, R117, R119 ;  /* 0x000000777502723e */ /* 0x008fe200000000ff */
[----:B------:R-:W-:Y:S01]  /*70e0*/  HSET2.LE.AND R0, R0, R135, PT ;  /* 0x0000008700007233 */ /* 0x000fe20003803000 */
[----:B------:R-:W-:-:S02]  /*70f0*/  IMAD.MOV.U32 R144, RZ, RZ, R202 ;  /* 0x000000ffff907224 */ /* 0x000fc400078e00ca */
[----:B------:R-:W-:Y:S02]  /*7100*/  IMAD.MOV.U32 R202, RZ, RZ, R102 ;  /* 0x000000ffffca7224 */ /* 0x000fe400078e0066 */
[----:B------:R-:W-:Y:S01]  /*7110*/  IMAD.MOV.U32 R146, RZ, RZ, R139 ;  /* 0x000000ffff927224 */ /* 0x000fe200078e008b */
[----:B------:R3:W1:Y:S01]  /*7120*/  MUFU.EX2 R113, R9 ;  /* 0x0000000900717308 */ /* 0x0006620000000800 */
[----:B------:R-:W-:Y:S02]  /*7130*/  IMAD.MOV.U32 R139, RZ, RZ, R131 ;  /* 0x000000ffff8b7224 */ /* 0x000fe400078e0083 */
[----:B------:R-:W-:Y:S01]  /*7140*/  IMAD.MOV.U32 R131, RZ, RZ, R82 ;  /* 0x000000ffff837224 */ /* 0x000fe200078e0052 */
[----:B----4-:R-:W-:Y:S01]  /*7150*/  LOP3.LUT R8, R0, R2, RZ, 0xc0, !PT ;  /* 0x0000000200087212 */ /* 0x010fe200078ec0ff */
[----:B------:R-:W-:Y:S01]  /*7160*/  HSET2.LE.AND R0, R10, R135, PT ;  /* 0x000000870a007233 */ /* 0x000fe20003803000 */
[----:B--2---:R-:W-:-:S04]  /*7170*/  F2FP.PACK_AB R2, R114, R115 ;  /* 0x000000737202723e */ /* 0x004fc800000000ff */
[----:B---3--:R-:W-:Y:S01]  /*7180*/  LOP3.LUT R9, R0, R2, RZ, 0xc0, !PT ;  /* 0x0000000200097212 */ /* 0x008fe200078ec0ff */
[----:B------:R-:W-:Y:S01]  /*7190*/  HSET2.LE.AND R0, R14, R135, PT ;  /* 0x000000870e007233 */ /* 0x000fe20003803000 */
[----:B------:R-:W-:-:S04]  /*71a0*/  F2FP.PACK_AB R2, R116, R118 ;  /* 0x000000767402723e */ /* 0x000fc800000000ff */
[----:B------:R-:W-:Y:S01]  /*71b0*/  LOP3.LUT R10, R0, R2, RZ, 0xc0, !PT ;  /* 0x00000002000a7212 */ /* 0x000fe200078ec0ff */
[----:B------:R-:W-:Y:S01]  /*71c0*/  HSET2.LE.AND R0, R13, R135, PT ;  /* 0x000000870d007233 */ /* 0x000fe20003803000 */
[----:B-1----:R-:W-:-:S04]  /*71d0*/  F2FP.PACK_AB R2, R113, R112 ;  /* 0x000000707102723e */ /* 0x002fc800000000ff */
[----:B------:R-:W-:Y:S01]  /*71e0*/  LOP3.LUT R11, R0, R2, RZ, 0xc0, !PT ;  /* 0x00000002000b7212 */ /* 0x000fe200078ec0ff */
[----:B------:R-:W-:Y:S01]  /*71f0*/  IMAD.U32 R0, RZ, RZ, UR28 ;  /* 0x0000001cff007e24 */ /* 0x000fe2000f8e00ff */
[----:B------:R-:W-:-:S04]  /*7200*/  LOP3.LUT R2, R15, UR7, R16, 0x96, !PT ;  /* 0x000000070f027c12 */ /* 0x000fc8000f8e9610 */
[----:B------:R-:W-:Y:S01]  /*7210*/  LOP3.LUT R0, R143, UR25, R0, 0x96, !PT ;  /* 0x000000198f007c12 */ /* 0x000fe2000f8e9600 */
[----:B------:R-:W-:Y:S01]  /*7220*/  HMMA.16816.F32 R60, R8, R36, R60 ;  /* 0x00000024083c723c */ /* 0x000fe2000000183c */
[----:B------:R-:W-:-:S07]  /*7230*/  IMAD.MOV.U32 R143, RZ, RZ, R110 ;  /* 0x000000ffff8f7224 */ /* 0x000fce00078e006e */
[C---:B------:R-:W-:Y:S08]  /*7240*/  HMMA.16816.F32 R148, R8.reuse, R38, R56 ;  /* 0x000000260894723c */ /* 0x040ff00000001838 */
[C---:B------:R-:W-:Y:S07]  /*7250*/  HMMA.16816.F32 R160, R8.reuse, R52, R44 ;  /* 0x0000003408a0723c */ /* 0x040fee000000182c */
[----:B------:R-:W-:Y:S01]  /*7260*/  IMAD.MOV.U32 R47, RZ, RZ, R111 ;  /* 0x000000ffff2f7224 */ /* 0x000fe200078e006f */
[----:B------:R-:W-:Y:S07]  /*7270*/  HMMA.16816.F32 R72, R8, R54, R40 ;  /* 0x000000360848723c */ /* 0x000fee0000001828 */
[----:B------:R-:W-:-:S04]  /*7280*/  IMAD.WIDE.U32 R10, R0, -0x326172a9, RZ ;  /* 0xcd9e8d57000a7825 */ /* 0x000fc800078e00ff */
[----:B------:R-:W-:Y:S01]  /*7290*/  IMAD.WIDE.U32 R8, R2, -0x2daee0ad, RZ ;  /* 0xd2511f5302087825 */ /* 0x000fe200078e00ff */
[C---:B------:R-:W-:Y:S02]  /*72a0*/  LOP3.LUT R12, R11.reuse, UR15, R28, 0x96, !PT ;  /* 0x0000000f0b0c7c12 */ /* 0x040fe4000f8e961c */
[----:B------:R-:W-:Y:S01]  /*72b0*/  LOP3.LUT R13, R11, UR15, R92, 0x96, !PT ;  /* 0x0000000f0b0d7c12 */ /* 0x000fe2000f8e965c */
[----:B------:R-:W-:Y:S01]  /*72c0*/  FFMA.FTZ R2, R222, c[0x0][0x23c], -R19 ;  /* 0x00008f00de027a23 */ /* 0x000fe20000010813 */
[--C-:B------:R-:W-:Y:S01]  /*72d0*/  LOP3.LUT R11, R65, UR13, R10.reuse, 0x96, !PT ;  /* 0x0000000d410b7c12 */ /* 0x100fe2000f8e960a */
[----:B------:R-:W-:Y:S01]  /*72e0*/  IMAD.MOV.U32 R222, RZ, RZ, R107 ;  /* 0x000000ffffde7224 */ /* 0x000fe200078e006b */
[----:B------:R-:W-:Y:S01]  /*72f0*/  LOP3.LUT R15, R67, UR13, R10, 0x96, !PT ;  /* 0x0000000d430f7c12 */ /* 0x000fe2000f8e960a */
[----:B------:R1:W-:Y:S01]  /*7300*/  MUFU.EX2 R111, R2 ;  /* 0x00000002006f7308 */ /* 0x0003e20000000800 */
[----:B------:R-:W-:Y:S01]  /*7310*/  LOP3.LUT R0, R9, UR16, R32, 0x96, !PT ;  /* 0x0000001009007c12 */ /* 0x000fe2000f8e9620 */
[----:B------:R-:W-:Y:S01]  /*7320*/  IMAD.WIDE.U32 R10, R11, -0x2daee0ad, RZ ;  /* 0xd2511f530b0a7825 */ /* 0x000fe200078e00ff */
[----:B------:R-:W-:-:S02]  /*7330*/  LOP3.LUT R20, R8, 0xffff, RZ, 0xc0, !PT ;  /* 0x0000ffff08147812 */ /* 0x000fc400078ec0ff */
[----:B------:R-:W-:Y:S02]  /*7340*/  LOP3.LUT R29, R8, 0xff, RZ, 0xc0, !PT ;  /* 0x000000ff081d7812 */ /* 0x000fe400078ec0ff */
[--C-:B------:R-:W-:Y:S02]  /*7350*/  SHF.R.U32.HI R21, RZ, 0x10, R8.reuse ;  /* 0x00000010ff157819 */ /* 0x100fe40000011608 */
[----:B------:R-:W-:Y:S01]  /*7360*/  SHF.R.U32.HI R28, RZ, 0x18, R8 ;  /* 0x00000018ff1c7819 */ /* 0x000fe20000011608 */
[----:B------:R-:W-:-:S04]  /*7370*/  IMAD.WIDE.U32 R8, R12, -0x2daee0ad, RZ ;  /* 0xd2511f530c087825 */ /* 0x000fc800078e00ff */
[----:B------:R-:W-:Y:S01]  /*7380*/  IMAD.WIDE.U32 R12, R13, -0x2daee0ad, RZ ;  /* 0xd2511f530d0c7825 */ /* 0x000fe200078e00ff */
[----:B------:R-:W-:Y:S02]  /*7390*/  LOP3.LUT R14, R9, UR12, R94, 0x96, !PT ;  /* 0x0000000c090e7c12 */ /* 0x000fe4000f8e965e */
[----:B------:R-:W-:Y:S01]  /*73a0*/  LOP3.LUT R11, R11, UR10, R8, 0x96, !PT ;  /* 0x0000000a0b0b7c12 */ /* 0x000fe2000f8e9608 */
[----:B-1----:R-:W-:Y:S01]  /*73b0*/  FFMA.FTZ R2, R221, c[0x0][0x23c], -R19 ;  /* 0x00008f00dd027a23 */ /* 0x002fe20000010813 */
[----:B------:R-:W-:Y:S01]  /*73c0*/  LOP3.LUT R13, R13, UR12, R96, 0x96, !PT ;  /* 0x0000000c0d0d7c12 */ /* 0x000fe2000f8e9660 */
[----:B------:R-:W-:Y:S02]  /*73d0*/  IMAD.WIDE.U32 R8, R15, -0x2daee0ad, RZ ;  /* 0xd2511f530f087825 */ /* 0x000fe400078e00ff */
[----:B------:R1:W-:Y:S02]  /*73e0*/  MUFU.EX2 R110, R2 ;  /* 0x00000002006e7308 */ /* 0x0003e40000000800 */
[----:B------:R-:W-:Y:S01]  /*73f0*/  IMAD.MOV.U32 R221, RZ, RZ, R109 ;  /* 0x000000ffffdd7224 */ /* 0x000fe200078e006d */
[----:B------:R-:W-:Y:S01]  /*7400*/  LOP3.LUT R9, R9, UR10, R12, 0x96, !PT ;  /* 0x0000000a09097c12 */ /* 0x000fe2000f8e960c */
[----:B------:R-:W-:-:S04]  /*7410*/  IMAD.WIDE.U32 R14, R14, -0x326172a9, RZ ;  /* 0xcd9e8d570e0e7825 */ /* 0x000fc800078e00ff */
[----:B------:R-:W-:Y:S01]  /*7420*/  IMAD.WIDE.U32 R12, R13, -0x326172a9, RZ ;  /* 0xcd9e8d570d0c7825 */ /* 0x000fe200078e00ff */
[----:B------:R-:W-:-:S03]  /*7430*/  LOP3.LUT R15, R15, UR11, R64, 0x96, !PT ;  /* 0x0000000b0f0f7c12 */ /* 0x000fc6000f8e9640 */
[----:B------:R-:W-:Y:S01]  /*7440*/  IMAD.WIDE.U32 R26, R9, -0x326172a9, RZ ;  /* 0xcd9e8d57091a7825 */ /* 0x000fe200078e00ff */
[----:B------:R-:W-:Y:S02]  /*7450*/  SHF.R.U32.HI R9, RZ, 0x8, R20 ;  /* 0x00000008ff097819 */ /* 0x000fe40000011614 */
[----:B------:R-:W-:Y:S01]  /*7460*/  LOP3.LUT R17, R13, UR11, R66, 0x96, !PT ;  /* 0x0000000b0d117c12 */ /* 0x000fe2000f8e9642 */
[----:B-1----:R-:W-:Y:S01]  /*7470*/  FFMA.FTZ R2, R154, c[0x0][0x23c], -R19 ;  /* 0x00008f009a027a23 */ /* 0x002fe20000010813 */
[----:B------:R-:W-:Y:S01]  /*7480*/  LOP3.LUT R33, R27, UR9, R12, 0x96, !PT ;  /* 0x000000091b217c12 */ /* 0x000fe2000f8e960c */
[----:B------:R-:W-:Y:S01]  /*7490*/  IMAD.WIDE.U32 R22, R11, -0x326172a9, RZ ;  /* 0xcd9e8d570b167825 */ /* 0x000fe200078e00ff */
[----:B------:R-:W-:Y:S01]  /*74a0*/  LOP3.LUT R11, R21, 0xff, RZ, 0xc0, !PT ;  /* 0x000000ff150b7812 */ /* 0x000fe200078ec0ff */
[----:B------:R1:W-:Y:S01]  /*74b0*/  MUFU.EX2 R109, R2 ;  /* 0x00000002006d7308 */ /* 0x0003e20000000800 */
[----:B------:R-:W-:Y:S01]  /*74c0*/  PRMT R27, R29, 0x5410, R9 ;  /* 0x000054101d1b7816 */ /* 0x000fe20000000009 */
[----:B------:R-:W-:Y:S01]  /*74d0*/  IMAD.WIDE.U32 R12, R15, -0x2daee0ad, RZ ;  /* 0xd2511f530f0c7825 */ /* 0x000fe200078e00ff */
[----:B------:R-:W-:-:S02]  /*74e0*/  LOP3.LUT R16, R23, UR9, R14, 0x96, !PT ;  /* 0x0000000917107c12 */ /* 0x000fc4000f8e960e */
[----:B------:R-:W-:Y:S01]  /*74f0*/  LOP3.LUT R9, R0, 0xffff, RZ, 0xc0, !PT ;  /* 0x0000ffff00097812 */ /* 0x000fe200078ec0ff */
[----:B------:R-:W-:Y:S01]  /*7500*/  IMAD.MOV.U32 R154, RZ, RZ, R106 ;  /* 0x000000ffff9a7224 */ /* 0x000fe200078e006a */
[----:B------:R-:W-:Y:S01]  /*7510*/  PRMT R23, R11, 0x5410, R28 ;  /* 0x000054100b177816 */ /* 0x000fe2000000001c */
[----:B------:R-:W-:Y:S01]  /*7520*/  FFMA.FTZ R14, R153, c[0x0][0x23c], -R18 ;  /* 0x00008f00990e7a23 */ /* 0x000fe20000010812 */
[----:B------:R-:W-:Y:S01]  /*7530*/  SHF.R.U32.HI R11, RZ, 0x8, R9 ;  /* 0x00000008ff0b7819 */ /* 0x000fe20000011609 */
[----:B------:R-:W-:Y:S01]  /*7540*/  IMAD.WIDE.U32 R20, R16, -0x2daee0ad, RZ ;  /* 0xd2511f5310147825 */ /* 0x000fe200078e00ff */
[----:B------:R-:W-:Y:S02]  /*7550*/  LOP3.LUT R32, R13, UR8, R10, 0x96, !PT ;  /* 0x000000080d207c12 */ /* 0x000fe4000f8e960a */
[----:B------:R-:W-:Y:S01]  /*7560*/  LOP3.LUT R9, R0, 0xff, RZ, 0xc0, !PT ;  /* 0x000000ff00097812 */ /* 0x000fe200078ec0ff */
[----:B------:R-:W-:Y:S01]  /*7570*/  IMAD.WIDE.U32 R16, R17, -0x2daee0ad, RZ ;  /* 0xd2511f5311107825 */ /* 0x000fe200078e00ff */
[----:B------:R-:W-:-:S02]  /*7580*/  SHF.R.U32.HI R10, RZ, 0x18, R0 ;  /* 0x00000018ff0a7819 */ /* 0x000fc40000011600 */
[----:B------:R-:W-:Y:S01]  /*7590*/  PRMT R11, R9, 0x5410, R11 ;  /* 0x00005410090b7816 */ /* 0x000fe2000000000b */
[----:B-1----:R-:W-:Y:S01]  /*75a0*/  FFMA.FTZ R2, R152, c[0x0][0x23c], -R19 ;  /* 0x00008f0098027a23 */ /* 0x002fe20000010813 */
[----:B------:R-:W-:Y:S01]  /*75b0*/  LOP3.LUT R13, R17, UR8, R8, 0x96, !PT ;  /* 0x00000008110d7c12 */ /* 0x000fe2000f8e9608 */
[----:B------:R-:W-:Y:S01]  /*75c0*/  IMAD.MOV.U32 R152, RZ, RZ, R108 ;  /* 0x000000ffff987224 */ /* 0x000fe200078e006c */
[----:B------:R-:W-:Y:S01]  /*75d0*/  LOP3.LUT R12, R21, UR6, R12, 0x96, !PT ;  /* 0x00000006150c7c12 */ /* 0x000fe2000f8e960c */
[----:B------:R1:W2:Y:S01]  /*75e0*/  MUFU.EX2 R108, R2 ;  /* 0x00000002006c7308 */ /* 0x0002a20000000800 */
[----:B------:R-:W-:Y:S02]  /*75f0*/  IMAD.MOV.U32 R153, RZ, RZ, R101 ;  /* 0x000000ffff997224 */ /* 0x000fe400078e0065 */
[----:B-1----:R-:W-:Y:S01]  /*7600*/  FFMA.FTZ R2, R223, c[0x0][0x23c], -R18 ;  /* 0x00008f00df027a23 */ /* 0x002fe20000010812 */
[----:B--2---:R-:W-:Y:S01]  /*7610*/  F2FP.PACK_AB R9, R108, R109 ;  /* 0x0000006d6c09723e */ /* 0x004fe200000000ff */
[----:B------:R-:W-:-:S03]  /*7620*/  IMAD.MOV.U32 R223, RZ, RZ, R105 ;  /* 0x000000ffffdf7224 */ /* 0x000fc600078e0069 */
[----:B------:R1:W-:Y:S08]  /*7630*/  MUFU.EX2 R107, R2 ;  /* 0x00000002006b7308 */ /* 0x0003f00000000800 */
[----:B------:R2:W-:Y:S01]  /*7640*/  MUFU.EX2 R105, R14 ;  /* 0x0000000e00697308 */ /* 0x0005e20000000800 */
[----:B-1----:R-:W-:Y:S02]  /*7650*/  FFMA.FTZ R2, R172, c[0x0][0x23c], -R18 ;  /* 0x00008f00ac027a23 */ /* 0x002fe40000010812 */
[----:B------:R-:W-:-:S05]  /*7660*/  IMAD.MOV.U32 R172, RZ, RZ, R100 ;  /* 0x000000ffffac7224 */ /* 0x000fca00078e0064 */
[----:B------:R1:W3:Y:S01]  /*7670*/  MUFU.EX2 R106, R2 ;  /* 0x00000002006a7308 */ /* 0x0002e20000000800 */
[----:B--2---:R-:W-:-:S05]  /*7680*/  IMAD.WIDE.U32 R14, R33, -0x2daee0ad, RZ ;  /* 0xd2511f53210e7825 */ /* 0x004fca00078e00ff */
[----:B------:R-:W-:Y:S02]  /*7690*/  LOP3.LUT R15, R15, UR6, R16, 0x96, !PT ;  /* 0x000000060f0f7c12 */ /* 0x000fe4000f8e9610 */
[----:B-1----:R-:W-:Y:S02]  /*76a0*/  SHF.R.U32.HI R2, RZ, 0x10, R0 ;  /* 0x00000010ff027819 */ /* 0x002fe40000011600 */
[----:B---3--:R-:W-:Y:S02]  /*76b0*/  F2FP.PACK_AB R8, R105, R106 ;  /* 0x0000006a6908723e */ /* 0x008fe400000000ff */
[----:B------:R-:W-:Y:S01]  /*76c0*/  LOP3.LUT R0, R2, 0xff, RZ, 0xc0, !PT ;  /* 0x000000ff02007812 */ /* 0x000fe200078ec0ff */
[----:B------:R-:W-:Y:S02]  /*76d0*/  FFMA.FTZ R2, R225, c[0x0][0x23c], -R18 ;  /* 0x00008f00e1027a23 */ /* 0x000fe40000010812 */
[----:B------:R-:W-:Y:S01]  /*76e0*/  IMAD.MOV.U32 R225, RZ, RZ, R104 ;  /* 0x000000ffffe17224 */ /* 0x000fe200078e0068 */
[----:B------:R-:W-:Y:S01]  /*76f0*/  PRMT R10, R0, 0x5410, R10 ;  /* 0x00005410000a7816 */ /* 0x000fe2000000000a */
[----:B------:R1:W2:Y:S01]  /*7700*/  MUFU.EX2 R104, R2 ;  /* 0x0000000200687308 */ /* 0x0002a20000000800 */
[----:B------:R-:W-:-:S05]  /*7710*/  HSET2.LE.AND R0, R23, R135, PT ;  /* 0x0000008717007233 */ /* 0x000fca0003803000 */
[----:B------:R-:W-:Y:S01]  /*7720*/  LOP3.LUT R31, R0, R8, RZ, 0xc0, !PT ;  /* 0x00000008001f7212 */ /* 0x000fe200078ec0ff */
[--C-:B------:R-:W-:Y:S02]  /*7730*/  HSET2.LE.AND R0, R10, R135.reuse, PT ;  /* 0x000000870a007233 */ /* 0x100fe40003803000 */
[----:B-1----:R-:W-:Y:S01]  /*7740*/  HSET2.LE.AND R2, R27, R135, PT ;  /* 0x000000871b027233 */ /* 0x002fe20003803000 */
[----:B--2---:R-:W-:-:S04]  /*7750*/  F2FP.PACK_AB R8, R104, R107 ;  /* 0x0000006b6808723e */ /* 0x004fc800000000ff */
[----:B------:R-:W-:Y:S01]  /*7760*/  LOP3.LUT R30, R2, R9, RZ, 0xc0, !PT ;  /* 0x00000009021e7212 */ /* 0x000fe200078ec0ff */
[----:B------:R-:W-:Y:S01]  /*7770*/  HSET2.LE.AND R2, R11, R135, PT ;  /* 0x000000870b027233 */ /* 0x000fe20003803000 */
[----:B------:R-:W-:Y:S01]  /*7780*/  F2FP.PACK_AB R9, R110, R111 ;  /* 0x0000006f6e09723e */ /* 0x000fe200000000ff */
[----:B------:R-:W-:Y:S01]  /*7790*/  IMAD.WIDE.U32 R10, R32, -0x326172a9, RZ ;  /* 0xcd9e8d57200a7825 */ /* 0x000fe200078e00ff */
[----:B------:R-:W-:Y:S02]  /*77a0*/  LOP3.LUT R29, R0, R8, RZ, 0xc0, !PT ;  /* 0x00000008001d7212 */ /* 0x000fe400078ec0ff */
[----:B------:R-:W-:Y:S01]  /*77b0*/  LOP3.LUT R28, R2, R9, RZ, 0xc0, !PT ;  /* 0x00000009021c7212 */ /* 0x000fe200078ec0ff */
[----:B------:R-:W-:Y:S01]  /*77c0*/  FFMA.FTZ R0, R174, c[0x0][0x23c], -R19 ;  /* 0x00008f00ae007a23 */ /* 0x000fe20000010813 */
[----:B------:R-:W-:Y:S01]  /*77d0*/  LOP3.LUT R22, R11, UR7, R22, 0x96, !PT ;  /* 0x000000070b167c12 */ /* 0x000fe2000f8e9616 */
[----:B------:R-:W-:-:S04]  /*77e0*/  IMAD.WIDE.U32 R8, R12, -0x326172a9, RZ ;  /* 0xcd9e8d570c087825 */ /* 0x000fc800078e00ff */
[C---:B------:R-:W-:Y:S01]  /*77f0*/  HMMA.16816.F32 R68, R28.reuse, R36, R68 ;  /* 0x000000241c44723c */ /* 0x040fe20000001844 */
[C---:B------:R-:W-:Y:S01]  /*7800*/  LOP3.LUT R2, R8.reuse, 0xffff, RZ, 0xc0, !PT ;  /* 0x0000ffff08027812 */ /* 0x040fe200078ec0ff */
[----:B------:R-:W-:Y:S01]  /*7810*/  IMAD.WIDE.U32 R12, R13, -0x326172a9, RZ ;  /* 0xcd9e8d570d0c7825 */ /* 0x000fe200078e00ff */
[----:B------:R-:W-:Y:S02]  /*7820*/  LOP3.LUT R11, R9, UR17, R10, 0x96, !PT ;  /* 0x00000011090b7c12 */ /* 0x000fe4000f8e960a */
[----:B------:R-:W-:Y:S01]  /*7830*/  LOP3.LUT R17, R8, 0xff, RZ, 0xc0, !PT ;  /* 0x000000ff08117812 */ /* 0x000fe200078ec0ff */
[----:B------:R-:W-:Y:S01]  /*7840*/  IMAD.MOV.U32 R174, RZ, RZ, R98 ;  /* 0x000000ffffae7224 */ /* 0x000fe200078e0062 */
[--C-:B------:R-:W-:Y:S01]  /*7850*/  SHF.R.U32.HI R16, RZ, 0x10, R8.reuse ;  /* 0x00000010ff107819 */ /* 0x100fe20000011608 */
[----:B------:R-:W-:Y:S01]  /*7860*/  IMAD.MOV.U32 R37, RZ, RZ, R103 ;  /* 0x000000ffff257224 */ /* 0x000fe200078e0067 */
[----:B------:R-:W-:Y:S01]  /*7870*/  SHF.R.U32.HI R21, RZ, 0x18, R8 ;  /* 0x00000018ff157819 */ /* 0x000fe20000011608 */
[----:B------:R1:W-:Y:S01]  /*7880*/  MUFU.EX2 R103, R0 ;  /* 0x0000000000677308 */ /* 0x0003e20000000800 */
[----:B------:R-:W-:Y:S01]  /*7890*/  IMAD.WIDE.U32 R8, R15, -0x326172a9, RZ ;  /* 0xcd9e8d570f087825 */ /* 0x000fe200078e00ff */
[----:B------:R-:W-:Y:S01]  /*78a0*/  LOP3.LUT R13, R13, UR7, R26, 0x96, !PT ;  /* 0x000000070d0d7c12 */ /* 0x000fe2000f8e961a */
[----:B------:R-:W-:Y:S02]  /*78b0*/  HMMA.16816.F32 R56, R28, R38, R84 ;  /* 0x000000261c38723c */ /* 0x000fe40000001854 */
[----:B------:R-:W-:Y:S01]  /*78c0*/  FFMA.FTZ R36, R185, c[0x0][0x23c], -R24 ;  /* 0x00008f00b9247a23 */ /* 0x000fe20000010818 */
[----:B------:R-:W-:Y:S01]  /*78d0*/  LOP3.LUT R10, R9, UR17, R12, 0x96, !PT ;  /* 0x00000011090a7c12 */ /* 0x000fe2000f8e960c */
[----:B------:R-:W-:Y:S01]  /*78e0*/  FFMA.FTZ R12, R165, c[0x0][0x23c], -R19 ;  /* 0x00008f00a50c7a23 */ /* 0x000fe20000010813 */
[----:B------:R-:W-:-:S02]  /*78f0*/  LOP3.LUT R23, R8, 0xffff, RZ, 0xc0, !PT ;  /* 0x0000ffff08177812 */ /* 0x000fc400078ec0ff */
[----:B------:R-:W-:Y:S01]  /*7900*/  LOP3.LUT R32, R8, 0xff, RZ, 0xc0, !PT ;  /* 0x000000ff08207812 */ /* 0x000fe200078ec0ff */
[----:B------:R2:W-:Y:S01]  /*7910*/  MUFU.EX2 R97, R12 ;  /* 0x0000000c00617308 */ /* 0x0005e20000000800 */
[--C-:B------:R-:W-:Y:S01]  /*7920*/  SHF.R.U32.HI R27, RZ, 0x10, R8.reuse ;  /* 0x00000010ff1b7819 */ /* 0x100fe20000011608 */
[----:B------:R-:W-:Y:S01]  /*7930*/  HMMA.16816.F32 R156, R28, R52, R156 ;  /* 0x000000341c9c723c */ /* 0x000fe2000000189c */
[----:B------:R-:W-:Y:S01]  /*7940*/  SHF.R.U32.HI R26, RZ, 0x18, R8 ;  /* 0x00000018ff1a7819 */ /* 0x000fe20000011608 */
[----:B------:R-:W-:-:S04]  /*7950*/  IMAD.WIDE.U32 R8, R22, -0x2daee0ad, RZ ;  /* 0xd2511f5316087825 */ /* 0x000fc800078e00ff */
[----:B-1----:R-:W-:Y:S01]  /*7960*/  FFMA.FTZ R0, R175, c[0x0][0x23c], -R19 ;  /* 0x00008f00af007a23 */ /* 0x002fe20000010813 */
[----:B------:R-:W-:Y:S01]  /*7970*/  LOP3.LUT R15, R8, 0xffff, RZ, 0xc0, !PT ;  /* 0x0000ffff080f7812 */ /* 0x000fe200078ec0ff */
[----:B------:R-:W-:Y:S01]  /*7980*/  IMAD.MOV.U32 R175, RZ, RZ, R247 ;  /* 0x000000ffffaf7224 */ /* 0x000fe200078e00f7 */
[----:B------:R-:W-:Y:S01]  /*7990*/  HMMA.16816.F32 R52, R28, R54, R76 ;  /* 0x000000361c34723c */ /* 0x000fe2000000184c */
[----:B------:R1:W-:Y:S01]  /*79a0*/  MUFU.EX2 R102, R0 ;  /* 0x0000000000667308 */ /* 0x0003e20000000800 */
[----:B------:R-:W-:Y:S01]  /*79b0*/  LDSM.16.MT88.4 R28, [R206+0x5800] ;  /* 0x00580000ce1c783b */ /* 0x000fe20000004200 */
[----:B--2---:R-:W-:-:S06]  /*79c0*/  FFMA.FTZ R12, R179, c[0x0][0x23c], -R18 ;  /* 0x00008f00b30c7a23 */ /* 0x004fcc0000010812 */
[----:B------:R-:W-:Y:S01]  /*79d0*/  MUFU.EX2 R95, R12 ;  /* 0x0000000c005f7308 */ /* 0x000fe20000000800 */
[----:B-1----:R-:W-:-:S07]  /*79e0*/  FFMA.FTZ R0, R164, c[0x0][0x23c], -R19 ;  /* 0x00008f00a4007a23 */ /* 0x002fce0000010813 */
[----:B------:R1:W-:Y:S02]  /*79f0*/  MUFU.EX2 R101, R0 ;  /* 0x0000000000657308 */ /* 0x0003e40000000800 */
[----:B-1----:R-:W-:Y:S01]  /*7a00*/  SHF.R.U32.HI R0, RZ, 0x8, R2 ;  /* 0x00000008ff007819 */ /* 0x002fe20000011602 */
[----:B------:R-:W-:-:S03]  /*7a10*/  FFMA.FTZ R2, R155, c[0x0][0x23c], -R19 ;  /* 0x00008f009b027a23 */ /* 0x000fc60000010813 */
[----:B------:R-:W-:Y:S02]  /*7a20*/  PRMT R46, R17, 0x5410, R0 ;  /* 0x00005410112e7816 */ /* 0x000fe40000000000 */
[----:B------:R1:W-:Y:S01]  /*7a30*/  MUFU.EX2 R100, R2 ;  /* 0x0000000200647308 */ /* 0x0003e20000000800 */
[----:B------:R-:W-:Y:S02]  /*7a40*/  LOP3.LUT R0, R16, 0xff, RZ, 0xc0, !PT ;  /* 0x000000ff10007812 */ /* 0x000fe400078ec0ff */
[----:B------:R-:W-:Y:S02]  /*7a50*/  LOP3.LUT R17, R8, 0xff, RZ, 0xc0, !PT ;  /* 0x000000ff08117812 */ /* 0x000fe400078ec0ff */
[----:B------:R-:W-:Y:S01]  /*7a60*/  PRMT R45, R0, 0x5410, R21 ;  /* 0x00005410002d7816 */ /* 0x000fe20000000015 */
[----:B------:R-:W-:Y:S01]  /*7a70*/  FFMA.FTZ R0, R169, c[0x0][0x23c], -R19 ;  /* 0x00008f00a9007a23 */ /* 0x000fe20000010813 */
[----:B------:R-:W-:-:S03]  /*7a80*/  SHF.R.U32.HI R16, RZ, 0x10, R8 ;  /* 0x00000010ff107819 */ /* 0x000fc60000011608 */
[----:B------:R-:W-:Y:S01]  /*7a90*/  MUFU.EX2 R98, R0 ;  /* 0x0000000000627308 */ /* 0x000fe20000000800 */
[----:B-1----:R-:W-:-:S07]  /*7aa0*/  FFMA.FTZ R2, R173, c[0x0][0x23c], -R19 ;  /* 0x00008f00ad027a23 */ /* 0x002fce0000010813 */
[----:B------:R1:W-:Y:S02]  /*7ab0*/  MUFU.EX2 R99, R2 ;  /* 0x0000000200637308 */ /* 0x0003e40000000800 */
[----:B-1----:R-:W-:Y:S02]  /*7ac0*/  LOP3.LUT R2, R9, UR16, R20, 0x96, !PT ;  /* 0x0000001009027c12 */ /* 0x002fe4000f8e9614 */
[----:B------:R-:W-:Y:S01]  /*7ad0*/  SHF.R.U32.HI R20, RZ, 0x18, R8 ;  /* 0x00000018ff147819 */ /* 0x000fe20000011608 */
[----:B------:R-:W-:Y:S01]  /*7ae0*/  IMAD.WIDE.U32 R8, R13, -0x2daee0ad, RZ ;  /* 0xd2511f530d087825 */ /* 0x000fe200078e00ff */
[----:B------:R-:W-:-:S04]  /*7af0*/  SHF.R.U32.HI R12, RZ, 0x18, R2 ;  /* 0x00000018ff0c7819 */ /* 0x000fc80000011602 */
[----:B------:R-:W-:Y:S02]  /*7b00*/  LOP3.LUT R0, R9, UR16, R14, 0x96, !PT ;  /* 0x0000001009007c12 */ /* 0x000fe4000f8e960e */
[----:B------:R-:W-:Y:S01]  /*7b10*/  LOP3.LUT R13, R8, 0xffff, RZ, 0xc0, !PT ;  /* 0x0000ffff080d7812 */ /* 0x000fe200078ec0ff */
[----:B------:R-:W-:Y:S01]  /*7b20*/  FFMA.FTZ R9, R166, c[0x0][0x23c], -R19 ;  /* 0x00008f00a6097a23 */ /* 0x000fe20000010813 */
[----:B------:R-:W-:Y:S02]  /*7b30*/  LOP3.LUT R21, R8, 0xff, RZ, 0xc0, !PT ;  /* 0x000000ff08157812 */ /* 0x000fe400078ec0ff */
[--C-:B------:R-:W-:Y:S01]  /*7b40*/  SHF.R.U32.HI R22, RZ, 0x10, R8.reuse ;  /* 0x00000010ff167819 */ /* 0x100fe20000011608 */
[----:B------:R1:W-:Y:S01]  /*7b50*/  MUFU.EX2 R247, R9 ;  /* 0x0000000900f77308 */ /* 0x0003e20000000800 */
[----:B------:R-:W-:Y:S02]  /*7b60*/  SHF.R.U32.HI R33, RZ, 0x18, R8 ;  /* 0x00000018ff217819 */ /* 0x000fe40000011608 */
[----:B------:R-:W-:-:S04]  /*7b70*/  LOP3.LUT R8, R11, 0xffff, RZ, 0xc0, !PT ;  /* 0x0000ffff0b087812 */ /* 0x000fc800078ec0ff */
[----:B-1----:R-:W-:Y:S02]  /*7b80*/  SHF.R.U32.HI R9, RZ, 0x8, R8 ;  /* 0x00000008ff097819 */ /* 0x002fe40000011608 */
[----:B------:R-:W-:-:S04]  /*7b90*/  LOP3.LUT R8, R11, 0xff, RZ, 0xc0, !PT ;  /* 0x000000ff0b087812 */ /* 0x000fc800078ec0ff */
[----:B------:R-:W-:Y:S01]  /*7ba0*/  PRMT R44, R8, 0x5410, R9 ;  /* 0x00005410082c7816 */ /* 0x000fe20000000009 */
[--C-:B------:R-:W-:Y:S01]  /*7bb0*/  FFMA.FTZ R8, R176, c[0x0][0x23c], -R18.reuse ;  /* 0x00008f00b0087a23 */ /* 0x100fe20000010812 */
[--C-:B------:R-:W-:Y:S02]  /*7bc0*/  SHF.R.U32.HI R9, RZ, 0x10, R11.reuse ;  /* 0x00000010ff097819 */ /* 0x100fe4000001160b */
[----:B------:R-:W-:Y:S01]  /*7bd0*/  SHF.R.U32.HI R11, RZ, 0x18, R11 ;  /* 0x00000018ff0b7819 */ /* 0x000fe2000001160b */
[----:B------:R1:W-:Y:S02]  /*7be0*/  MUFU.EX2 R96, R8 ;  /* 0x0000000800607308 */ /* 0x0003e40000000800 */
[----:B-1----:R-:W-:Y:S01]  /*7bf0*/  LOP3.LUT R8, R9, 0xff, RZ, 0xc0, !PT ;  /* 0x000000ff09087812 */ /* 0x002fe200078ec0ff */
[----:B------:R-:W-:-:S03]  /*7c00*/  FFMA.FTZ R9, R168, c[0x0][0x23c], -R18 ;  /* 0x00008f00a8097a23 */ /* 0x000fc60000010812 */
[----:B------:R-:W-:Y:S02]  /*7c10*/  PRMT R42, R8, 0x5410, R11 ;  /* 0x00005410082a7816 */ /* 0x000fe4000000000b */
[----:B------:R1:W-:Y:S01]  /*7c20*/  MUFU.EX2 R94, R9 ;  /* 0x00000009005e7308 */ /* 0x0003e20000000800 */
[----:B------:R-:W-:Y:S01]  /*7c30*/  SHF.R.U32.HI R8, RZ, 0x8, R23 ;  /* 0x00000008ff087819 */ /* 0x000fe20000011617 */
[----:B------:R-:W-:-:S03]  /*7c40*/  FFMA.FTZ R11, R226, c[0x0][0x23c], -R25 ;  /* 0x00008f00e20b7a23 */ /* 0x000fc60000010819 */
[----:B------:R-:W-:Y:S02]  /*7c50*/  PRMT R23, R32, 0x5410, R8 ;  /* 0x0000541020177816 */ /* 0x000fe40000000008 */
[----:B------:R-:W-:Y:S01]  /*7c60*/  LOP3.LUT R8, R27, 0xff, RZ, 0xc0, !PT ;  /* 0x000000ff1b087812 */ /* 0x000fe200078ec0ff */
[----:B------:R2:W-:Y:S03]  /*7c70*/  MUFU.EX2 R88, R11 ;  /* 0x0000000b00587308 */ /* 0x0005e60000000800 */
[----:B------:R-:W-:Y:S02]  /*7c80*/  PRMT R19, R8, 0x5410, R26 ;  /* 0x0000541008137816 */ /* 0x000fe4000000001a */
[----:B------:R-:W-:Y:S01]  /*7c90*/  SHF.R.U32.HI R8, RZ, 0x8, R15 ;  /* 0x00000008ff087819 */ /* 0x000fe2000001160f */
[----:B------:R-:W-:Y:S02]  /*7ca0*/  IMAD.MOV.U32 R155, RZ, RZ, R5 ;  /* 0x000000ffff9b7224 */ /* 0x000fe400078e0005 */
[----:B-1----:R-:W-:Y:S01]  /*7cb0*/  FFMA.FTZ R9, R167, c[0x0][0x23c], -R18 ;  /* 0x00008f00a7097a23 */ /* 0x002fe20000010812 */
[----:B------:R-:W-:Y:S01]  /*7cc0*/  PRMT R48, R17, 0x5410, R8 ;  /* 0x0000541011307816 */ /* 0x000fe20000000008 */
[--C-:B------:R-:W-:Y:S01]  /*7cd0*/  FFMA.FTZ R15, R189, c[0x0][0x23c], -R25.reuse ;  /* 0x00008f00bd0f7a23 */ /* 0x100fe20000010819 */
[----:B------:R-:W-:Y:S01]  /*7ce0*/  LOP3.LUT R8, R10, 0xffff, RZ, 0xc0, !PT ;  /* 0x0000ffff0a087812 */ /* 0x000fe200078ec0ff */
[----:B------:R1:W-:Y:S01]  /*7cf0*/  MUFU.EX2 R93, R9 ;  /* 0x00000009005d7308 */ /* 0x0003e20000000800 */
[----:B--2---:R-:W-:-:S07]  /*7d00*/  FFMA.FTZ R11, R182, c[0x0][0x23c], -R25 ;  /* 0x00008f00b60b7a23 */ /* 0x004fce0000010819 */
[----:B------:R2:W-:Y:S01]  /*7d10*/  MUFU.EX2 R90, R11 ;  /* 0x0000000b005a7308 */ /* 0x0005e20000000800 */
[----:B-1----:R-:W-:-:S07]  /*7d20*/  FFMA.FTZ R9, R171, c[0x0][0x23c], -R18 ;  /* 0x00008f00ab097a23 */ /* 0x002fce0000010812 */
[----:B------:R1:W-:Y:S01]  /*7d30*/  MUFU.EX2 R92, R9 ;  /* 0x00000009005c7308 */ /* 0x0003e20000000800 */
[----:B--2---:R-:W-:Y:S01]  /*7d40*/  SHF.R.U32.HI R11, RZ, 0x18, R10 ;  /* 0x00000018ff0b7819 */ /* 0x004fe2000001160a */
[----:B-1----:R-:W-:-:S06]  /*7d50*/  FFMA.FTZ R9, R170, c[0x0][0x23c], -R18 ;  /* 0x00008f00aa097a23 */ /* 0x002fcc0000010812 */
[----:B------:R1:W-:Y:S02]  /*7d60*/  MUFU.EX2 R91, R9 ;  /* 0x00000009005b7308 */ /* 0x0003e40000000800 */
[----:B-1----:R-:W-:Y:S01]  /*7d70*/  LOP3.LUT R9, R16, 0xff, RZ, 0xc0, !PT ;  /* 0x000000ff10097812 */ /* 0x002fe200078ec0ff */
[----:B------:R-:W-:Y:S02]  /*7d80*/  IMAD.MOV.U32 R164, RZ, RZ, R4 ;  /* 0x000000ffffa47224 */ /* 0x000fe400078e0004 */
[----:B------:R-:W-:Y:S01]  /*7d90*/  FFMA.FTZ R16, R184, c[0x0][0x23c], -R25 ;  /* 0x00008f00b8107a23 */ /* 0x000fe20000010819 */
[----:B------:R-:W-:Y:S02]  /*7da0*/  PRMT R43, R9, 0x5410, R20 ;  /* 0x00005410092b7816 */ /* 0x000fe40000000014 */
[----:B------:R-:W-:Y:S02]  /*7db0*/  SHF.R.U32.HI R9, RZ, 0x8, R8 ;  /* 0x00000008ff097819 */ /* 0x000fe40000011608 */
[----:B------:R-:W-:-:S04]  /*7dc0*/  LOP3.LUT R8, R10, 0xff, RZ, 0xc0, !PT ;  /* 0x000000ff0a087812 */ /* 0x000fc800078ec0ff */
[----:B------:R-:W-:Y:S01]  /*7dd0*/  PRMT R14, R8, 0x5410, R9 ;  /* 0x00005410080e7816 */ /* 0x000fe20000000009 */
[--C-:B------:R-:W-:Y:S01]  /*7de0*/  FFMA.FTZ R8, R180, c[0x0][0x23c], -R25.reuse ;  /* 0x00008f00b4087a23 */ /* 0x100fe20000010819 */
[----:B------:R-:W-:Y:S01]  /*7df0*/  SHF.R.U32.HI R9, RZ, 0x10, R10 ;  /* 0x00000010ff097819 */ /* 0x000fe2000001160a */
[----:B------:R-:W-:Y:S02]  /*7e00*/  FFMA.FTZ R10, R181, c[0x0][0x23c], -R25 ;  /* 0x00008f00b50a7a23 */ /* 0x000fe40000010819 */
[----:B------:R1:W-:Y:S01]  /*7e10*/  MUFU.EX2 R89, R8 ;  /* 0x0000000800597308 */ /* 0x0003e20000000800 */
[----:B------:R-:W-:-:S04]  /*7e20*/  LOP3.LUT R9, R9, 0xff, RZ, 0xc0, !PT ;  /* 0x000000ff09097812 */ /* 0x000fc800078ec0ff */
[----:B------:R-:W-:Y:S01]  /*7e30*/  PRMT R17, R9, 0x5410, R11 ;  /* 0x0000541009117816 */ /* 0x000fe2000000000b */
[----:B------:R-:W-:Y:S01]  /*7e40*/  FFMA.FTZ R9, R227, c[0x0][0x23c], -R24 ;  /* 0x00008f00e3097a23 */ /* 0x000fe20000010818 */
[----:B------:R-:W-:Y:S01]  /*7e50*/  LOP3.LUT R11, R22, 0xff, RZ, 0xc0, !PT ;  /* 0x000000ff160b7812 */ /* 0x000fe200078ec0ff */
[----:B------:R2:W3:Y:S03]  /*7e60*/  MUFU.EX2 R83, R10 ;  /* 0x0000000a00537308 */ /* 0x0004e60000000800 */
[----:B------:R-:W-:Y:S02]  /*7e70*/  PRMT R20, R11, 0x5410, R33 ;  /* 0x000054100b147816 */ /* 0x000fe40000000021 */
[----:B------:R-:W-:Y:S01]  /*7e80*/  SHF.R.U32.HI R11, RZ, 0x18, R0 ;  /* 0x00000018ff0b7819 */ /* 0x000fe20000011600 */
[----:B------:R-:W4:Y:S01]  /*7e90*/  LDSM.16.MT88.4 R32, [R205+0x5800] ;  /* 0x00580000cd20783b */ /* 0x000f220000004200 */
[----:B-1----:R-:W-:Y:S01]  /*7ea0*/  SHF.R.U32.HI R8, RZ, 0x8, R13 ;  /* 0x00000008ff087819 */ /* 0x002fe2000001160d */
[----:B------:R1:W-:Y:S01]  /*7eb0*/  MUFU.EX2 R82, R9 ;  /* 0x0000000900527308 */ /* 0x0003e20000000800 */
[----:B------:R-:W-:-:S02]  /*7ec0*/  LOP3.LUT R13, R2, 0xff, RZ, 0xc0, !PT ;  /* 0x000000ff020d7812 */ /* 0x000fc400078ec0ff */
[----:B------:R-:W-:Y:S01]  /*7ed0*/  PRMT R41, R21, 0x5410, R8 ;  /* 0x0000541015297816 */ /* 0x000fe20000000008 */
[----:B------:R-:W-:Y:S01]  /*7ee0*/  FFMA.FTZ R21, R191, c[0x0][0x23c], -R24 ;  /* 0x00008f00bf157a23 */ /* 0x000fe20000010818 */
[----:B------:R-:W-:Y:S02]  /*7ef0*/  LOP3.LUT R8, R2, 0xffff, RZ, 0xc0, !PT ;  /* 0x0000ffff02087812 */ /* 0x000fe400078ec0ff */
[----:B--2---:R-:W-:Y:S02]  /*7f00*/  SHF.R.U32.HI R10, RZ, 0x10, R2 ;  /* 0x00000010ff0a7819 */ /* 0x004fe40000011602 */
[----:B------:R-:W-:Y:S02]  /*7f10*/  SHF.R.U32.HI R8, RZ, 0x8, R8 ;  /* 0x00000008ff087819 */ /* 0x000fe40000011608 */
[----:B------:R-:W-:Y:S01]  /*7f20*/  LOP3.LUT R2, R10, 0xff, RZ, 0xc0, !PT ;  /* 0x000000ff0a027812 */ /* 0x000fe200078ec0ff */
[----:B------:R-:W-:Y:S01]  /*7f30*/  FFMA.FTZ R10, R228, c[0x0][0x23c], -R24 ;  /* 0x00008f00e40a7a23 */ /* 0x000fe20000010818 */
[----:B------:R-:W-:-:S02]  /*7f40*/  PRMT R40, R13, 0x5410, R8 ;  /* 0x000054100d287816 */ /* 0x000fc40000000008 */
[----:B------:R-:W-:Y:S01]  /*7f50*/  SHF.R.U32.HI R8, RZ, 0x10, R0 ;  /* 0x00000010ff087819 */ /* 0x000fe20000011600 */
[----:B-1----:R-:W-:Y:S01]  /*7f60*/  FFMA.FTZ R9, R186, c[0x0][0x23c], -R24 ;  /* 0x00008f00ba097a23 */ /* 0x002fe20000010818 */
[----:B------:R-:W-:Y:S01]  /*7f70*/  PRMT R39, R2, 0x5410, R12 ;  /* 0x0000541002277816 */ /* 0x000fe2000000000c */
[----:B------:R1:W-:Y:S01]  /*7f80*/  MUFU.EX2 R80, R10 ;  /* 0x0000000a00507308 */ /* 0x0003e20000000800 */
[C---:B------:R-:W-:Y:S02]  /*7f90*/  LOP3.LUT R2, R0.reuse, 0xffff, RZ, 0xc0, !PT ;  /* 0x0000ffff00027812 */ /* 0x040fe400078ec0ff */
[----:B------:R-:W-:Y:S02]  /*7fa0*/  LOP3.LUT R12, R0, 0xff, RZ, 0xc0, !PT ;  /* 0x000000ff000c7812 */ /* 0x000fe400078ec0ff */
[----:B------:R-:W-:-:S03]  /*7fb0*/  LOP3.LUT R0, R8, 0xff, RZ, 0xc0, !PT ;  /* 0x000000ff08007812 */ /* 0x000fc600078ec0ff */
[----:B------:R2:W-:Y:S01]  /*7fc0*/  MUFU.EX2 R81, R9 ;  /* 0x0000000900517308 */ /* 0x0005e20000000800 */
[----:B------:R-:W-:Y:S01]  /*7fd0*/  PRMT R26, R0, 0x5410, R11 ;  /* 0x00005410001a7816 */ /* 0x000fe2000000000b */
[----:B------:R-:W-:Y:S01]  /*7fe0*/  FFMA.FTZ R0, R178, c[0x0][0x23c], -R18 ;  /* 0x00008f00b2007a23 */ /* 0x000fe20000010812 */
[----:B---3--:R-:W-:-:S05]  /*7ff0*/  F2FP.PACK_AB R11, R83, R89 ;  /* 0x00000059530b723e */ /* 0x008fca00000000ff */
[----:B------:R3:W-:Y:S01]  /*8000*/  MUFU.EX2 R66, R0 ;  /* 0x0000000000427308 */ /* 0x0007e20000000800 */
[----:B-1----:R-:W-:Y:S01]  /*8010*/  HSET2.LE.AND R10, R23, R135, PT ;  /* 0x00000087170a7233 */ /* 0x002fe20003803000 */
[----:B------:R-:W-:-:S04]  /*8020*/  FFMA.FTZ R23, R187, c[0x0][0x23c], -R24 ;  /* 0x00008f00bb177a23 */ /* 0x000fc80000010818 */
[----:B------:R-:W-:Y:S02]  /*8030*/  LOP3.LUT R10, R10, R11, RZ, 0xc0, !PT ;  /* 0x0000000b0a0a7212 */ /* 0x000fe400078ec0ff */
[----:B--2---:R-:W-:Y:S01]  /*8040*/  SHF.R.U32.HI R9, RZ, 0x8, R2 ;  /* 0x00000008ff097819 */ /* 0x004fe20000011602 */
[----:B------:R-:W-:-:S03]  /*8050*/  FFMA.FTZ R2, R188, c[0x0][0x23c], -R24 ;  /* 0x00008f00bc027a23 */ /* 0x000fc60000010818 */
[----:B------:R-:W-:Y:S01]  /*8060*/  PRMT R27, R12, 0x5410, R9 ;  /* 0x000054100c1b7816 */ /* 0x000fe20000000009 */
[----:B------:R1:W2:Y:S01]  /*8070*/  MUFU.EX2 R67, R2 ;  /* 0x0000000200437308 */ /* 0x0002a20000000800 */
[----:B------:R-:W-:Y:S01]  /*8080*/  FFMA.FTZ R9, R177, c[0x0][0x23c], -R18 ;  /* 0x00008f00b1097a23 */ /* 0x000fe20000010812 */
[--C-:B------:R-:W-:Y:S01]  /*8090*/  HSET2.LE.AND R12, R19, R135.reuse, PT ;  /* 0x00000087130c7233 */ /* 0x100fe20003803000 */
[--C-:B------:R-:W-:Y:S01]  /*80a0*/  FFMA.FTZ R18, R183, c[0x0][0x23c], -R25.reuse ;  /* 0x00008f00b7127a23 */ /* 0x100fe20000010819 */
[----:B---3--:R-:W-:Y:S01]  /*80b0*/  HSET2.LE.AND R0, R14, R135, PT ;  /* 0x000000870e007233 */ /* 0x008fe20003803000 */
[----:B------:R-:W-:Y:S02]  /*80c0*/  FFMA.FTZ R14, R190, c[0x0][0x23c], -R25 ;  /* 0x00008f00be0e7a23 */ /* 0x000fe40000010819 */
[----:B------:R-:W-:Y:S01]  /*80d0*/  FFMA.FTZ R19, R229, c[0x0][0x23c], -R24 ;  /* 0x00008f00e5137a23 */ /* 0x000fe20000010818 */
[----:B------:R3:W3:Y:S01]  /*80e0*/  MUFU.EX2 R65, R9 ;  /* 0x0000000900417308 */ /* 0x0006e20000000800 */
[----:B-1----:R-:W-:-:S07]  /*80f0*/  F2FP.PACK_AB R2, R90, R88 ;  /* 0x000000585a02723e */ /* 0x002fce00000000ff */
[----:B------:R-:W-:Y:S01]  /*8100*/  MUFU.EX2 R64, R14 ;  /* 0x0000000e00407308 */ /* 0x000fe20000000800 */
[----:B--2---:R-:W-:Y:S02]  /*8110*/  F2FP.PACK_AB R13, R67, R80 ;  /* 0x00000050430d723e */ /* 0x004fe400000000ff */
[----:B------:R-:W-:Y:S01]  /*8120*/  LOP3.LUT R8, R0, R2, RZ, 0xc0, !PT ;  /* 0x0000000200087212 */ /* 0x000fe200078ec0ff */
[----:B------:R-:W-:Y:S01]  /*8130*/  HSET2.LE.AND R0, R17, R135, PT ;  /* 0x0000008711007233 */ /* 0x000fe20003803000 */
[----:B------:R-:W-:Y:S02]  /*8140*/  F2FP.PACK_AB R2, R81, R82 ;  /* 0x000000525102723e */ /* 0x000fe400000000ff */
[----:B------:R-:W-:Y:S02]  /*8150*/  LOP3.LUT R11, R12, R13, RZ, 0xc0, !PT ;  /* 0x0000000d0c0b7212 */ /* 0x000fe400078ec0ff */
[----:B---3--:R-:W-:Y:S01]  /*8160*/  LOP3.LUT R9, R0, R2, RZ, 0xc0, !PT ;  /* 0x0000000200097212 */ /* 0x008fe200078ec0ff */
[----:B------:R-:W-:-:S02]  /*8170*/  FADD.FTZ R0, R37, R175 ;  /* 0x000000af25007221 */ /* 0x000fc40000010000 */
        /* <DEDUP_REMOVED lines=19> */
[C---:B----4-:R-:W-:Y:S01]  /*82b0*/  HMMA.16816.F32 R148, R8.reuse, R34, R148 ;  /* 0x000000220894723c */ /* 0x050fe20000001894 */
[----:B------:R-:W-:Y:S01]  /*82c0*/  IMAD.MOV.U32 R166, RZ, RZ, R225 ;  /* 0x000000ffffa67224 */ /* 0x000fe200078e00e1 */
[--C-:B------:R-:W-:Y:S01]  /*82d0*/  HSET2.LE.AND R17, R42, R135.reuse, PT ;  /* 0x000000872a117233 */ /* 0x100fe20003803000 */
[----:B------:R-:W-:Y:S01]  /*82e0*/  IMAD.MOV.U32 R37, RZ, RZ, R223 ;  /* 0x000000ffff257224 */ /* 0x000fe200078e00df */
[----:B------:R-:W-:Y:S01]  /*82f0*/  MUFU.EX2 R36, R36 ;  /* 0x0000002400247308 */ /* 0x000fe20000000800 */
[----:B------:R-:W-:Y:S01]  /*8300*/  IMAD.MOV.U32 R169, RZ, RZ, R172 ;  /* 0x000000ffffa97224 */ /* 0x000fe200078e00ac */
[----:B------:R-:W-:Y:S01]  /*8310*/  HSET2.LE.AND R20, R20, R135, PT ;  /* 0x0000008714147233 */ /* 0x000fe20003803000 */
[----:B------:R-:W-:Y:S01]  /*8320*/  IMAD.MOV.U32 R223, RZ, RZ, R143 ;  /* 0x000000ffffdf7224 */ /* 0x000fe200078e008f */
[----:B------:R-:W-:Y:S01]  /*8330*/  HMMA.16816.F32 R160, R8, R28, R160 ;  /* 0x0000001c08a0723c */ /* 0x000fe200000018a0 */
[----:B------:R-:W-:Y:S01]  /*8340*/  IMAD.MOV.U32 R146, RZ, RZ, R145 ;  /* 0x000000ffff927224 */ /* 0x000fe200078e0091 */
[----:B------:R1:W5:Y:S01]  /*8350*/  LDL.LU R7, [R1+0x84] ;  /* 0x0000840001077983 */ /* 0x0003620000300800 */
[----:B------:R-:W-:-:S02]  /*8360*/  IMAD.MOV.U32 R143, RZ, RZ, R47 ;  /* 0x000000ffff8f7224 */ /* 0x000fc400078e002f */
[----:B------:R-:W-:Y:S02]  /*8370*/  IMAD.MOV.U32 R145, RZ, RZ, R51 ;  /* 0x000000ffff917224 */ /* 0x000fe400078e0033 */
[----:B------:R-:W-:Y:S02]  /*8380*/  FADD.FTZ R13, R175, R142 ;  /* 0x0000008eaf0d7221 */ /* 0x000fe40000010000 */
[----:B------:R-:W-:Y:S02]  /*8390*/  IMAD.MOV.U32 R47, RZ, RZ, R49 ;  /* 0x000000ffff2f7224 */ /* 0x000fe400078e0031 */
[----:B------:R-:W-:Y:S02]  /*83a0*/  IMAD.MOV.U32 R225, RZ, RZ, R154 ;  /* 0x000000ffffe17224 */ /* 0x000fe400078e009a */
[----:B------:R-:W-:Y:S02]  /*83b0*/  IMAD.MOV.U32 R172, RZ, RZ, R222 ;  /* 0x000000ffffac7224 */ /* 0x000fe400078e00de */
[----:B------:R-:W-:-:S02]  /*83c0*/  IMAD.MOV.U32 R49, RZ, RZ, R201 ;  /* 0x000000ffff317224 */ /* 0x000fc400078e00c9 */
[----:B------:R-:W-:Y:S02]  /*83d0*/  FADD.FTZ R12, R165, R166 ;  /* 0x000000a6a50c7221 */ /* 0x000fe40000010000 */
[----:B------:R-:W-:Y:S02]  /*83e0*/  FADD.FTZ R0, R155, R0 ;  /* 0x000000009b007221 */ /* 0x000fe40000010000 */
[----:B------:R-:W-:Y:S02]  /*83f0*/  IMAD.MOV.U32 R175, RZ, RZ, R153 ;  /* 0x000000ffffaf7224 */ /* 0x000fe400078e0099 */
[----:B------:R-:W-:Y:S01]  /*8400*/  FADD.FTZ R2, R173, R169 ;  /* 0x000000a9ad027221 */ /* 0x000fe20000010000 */
[----:B------:R2:W3:Y:S01]  /*8410*/  MUFU.EX2 R51, R15 ;  /* 0x0000000f00337308 */ /* 0x0004e20000000800 */
[----:B------:R-:W-:Y:S02]  /*8420*/  IMAD.MOV.U32 R154, RZ, RZ, R145 ;  /* 0x000000ffff9a7224 */ /* 0x000fe400078e0091 */
[----:B------:R-:W-:Y:S01]  /*8430*/  FADD.FTZ R22, R164, R13 ;  /* 0x0000000da4167221 */ /* 0x000fe20000010000 */
[----:B------:R-:W-:Y:S01]  /*8440*/  HSET2.LE.AND R13, R44, R135, PT ;  /* 0x000000872c0d7233 */ /* 0x000fe20003803000 */
[----:B------:R-:W-:-:S02]  /*8450*/  IMAD.MOV.U32 R174, RZ, RZ, R152 ;  /* 0x000000ffffae7224 */ /* 0x000fc400078e0098 */
[----:B------:R-:W-:Y:S02]  /*8460*/  IMAD.MOV.U32 R153, RZ, RZ, R221 ;  /* 0x000000ffff997224 */ /* 0x000fe400078e00dd */
[----:B------:R-:W-:Y:S01]  /*8470*/  FADD.FTZ R24, R50, R12 ;  /* 0x0000000c32187221 */ /* 0x000fe20000010000 */
[----:B------:R-:W-:Y:S01]  /*8480*/  F2FP.PACK_AB R12, R93, R94 ;  /* 0x0000005e5d0c723e */ /* 0x000fe200000000ff */
[----:B------:R-:W-:Y:S01]  /*8490*/  FADD.FTZ R37, R37, R0 ;  /* 0x0000000025257221 */ /* 0x000fe20000010000 */
[----:B------:R4:W-:Y:S01]  /*84a0*/  MUFU.EX2 R50, R16 ;  /* 0x0000001000327308 */ /* 0x0009e20000000800 */
[----:B------:R-:W-:Y:S01]  /*84b0*/  IMAD.MOV.U32 R164, RZ, RZ, R225 ;  /* 0x000000ffffa47224 */ /* 0x000fe200078e00e1 */
[--C-:B------:R-:W-:Y:S01]  /*84c0*/  HSET2.LE.AND R0, R46, R135.reuse, PT ;  /* 0x000000872e007233 */ /* 0x100fe20003803000 */
[----:B------:R-:W-:Y:S01]  /*84d0*/  IMAD.MOV.U32 R169, RZ, RZ, R172 ;  /* 0x000000ffffa97224 */ /* 0x000fe200078e00ac */
[----:B--2---:R-:W-:Y:S01]  /*84e0*/  HSET2.LE.AND R15, R45, R135, PT ;  /* 0x000000872d0f7233 */ /* 0x004fe20003803000 */
[----:B------:R-:W-:-:S02]  /*84f0*/  IMAD.MOV.U32 R222, RZ, RZ, R144 ;  /* 0x000000ffffde7224 */ /* 0x000fc400078e0090 */
[----:B------:R-:W-:Y:S02]  /*8500*/  IMAD.MOV.U32 R221, RZ, RZ, R146 ;  /* 0x000000ffffdd7224 */ /* 0x000fe400078e0092 */
[----:B------:R-:W-:Y:S02]  /*8510*/  IMAD.MOV.U32 R152, RZ, RZ, R147 ;  /* 0x000000ffff987224 */ /* 0x000fe400078e0093 */
[----:B------:R-:W-:Y:S01]  /*8520*/  FADD.FTZ R38, R175, R2 ;  /* 0x00000002af267221 */ /* 0x000fe20000010000 */
[----:B------:R-:W-:Y:S01]  /*8530*/  HMMA.16816.F32 R144, R8, R32, R60 ;  /* 0x000000200890723c */ /* 0x000fe2000000183c */
[----:B------:R-:W-:Y:S02]  /*8540*/  IMAD.MOV.U32 R225, RZ, RZ, R47 ;  /* 0x000000ffffe17224 */ /* 0x000fe400078e002f */
[----:B------:R-:W-:Y:S01]  /*8550*/  IMAD.MOV.U32 R172, RZ, RZ, R49 ;  /* 0x000000ffffac7224 */ /* 0x000fe200078e0031 */
[----:B----4-:R-:W-:Y:S01]  /*8560*/  F2FP.PACK_AB R16, R102, R103 ;  /* 0x000000676610723e */ /* 0x010fe200000000ff */
[----:B------:R2:W4:Y:S01]  /*8570*/  MUFU.EX2 R49, R18 ;  /* 0x0000001200317308 */ /* 0x0005220000000800 */
[----:B------:R-:W-:-:S02]  /*8580*/  IMAD.MOV.U32 R165, RZ, RZ, R223 ;  /* 0x000000ffffa57224 */ /* 0x000fc400078e00df */
[----:B------:R-:W-:Y:S01]  /*8590*/  HMMA.16816.F32 R44, R8, R30, R72 ;  /* 0x0000001e082c723c */ /* 0x000fe20000001848 */
[----:B------:R-:W-:Y:S02]  /*85a0*/  LOP3.LUT R15, R15, R12, RZ, 0xc0, !PT ;  /* 0x0000000c0f0f7212 */ /* 0x000fe400078ec0ff */
[----:B------:R-:W-:-:S04]  /*85b0*/  F2FP.PACK_AB R2, R100, R101 ;  /* 0x000000656402723e */ /* 0x000fc800000000ff */
[----:B------:R-:W-:Y:S01]  /*85c0*/  FADD.FTZ R9, R154, R22 ;  /* 0x000000169a097221 */ /* 0x000fe20000010000 */
[----:B------:R-:W-:Y:S01]  /*85d0*/  LOP3.LUT R12, R13, R16, RZ, 0xc0, !PT ;  /* 0x000000100d0c7212 */ /* 0x000fe200078ec0ff */
[----:B------:R-:W-:Y:S01]  /*85e0*/  FADD.FTZ R22, R140, R38 ;  /* 0x000000268c167221 */ /* 0x000fe20000010000 */
[----:B--2---:R-:W-:Y:S01]  /*85f0*/  F2FP.PACK_AB R18, R96, R95 ;  /* 0x0000005f6012723e */ /* 0x004fe200000000ff */
[----:B------:R2:W1:Y:S01]  /*8600*/  MUFU.EX2 R38, R23 ;  /* 0x0000001700267308 */ /* 0x0004620000000800 */
[----:B------:R-:W-:Y:S02]  /*8610*/  FADD.FTZ R9, R169, R9 ;  /* 0x00000009a9097221 */ /* 0x000fe40000010000 */
[----:B------:R-:W-:Y:S01]  /*8620*/  LOP3.LUT R13, R17, R18, RZ, 0xc0, !PT ;  /* 0x00000012110d7212 */ /* 0x000fe200078ec0ff */
[----:B------:R-:W-:Y:S01]  /*8630*/  IMAD.MOV.U32 R175, RZ, RZ, R174 ;  /* 0x000000ffffaf7224 */ /* 0x000fe200078e00ae */
[--C-:B------:R-:W-:Y:S01]  /*8640*/  HSET2.LE.AND R17, R39, R135.reuse, PT ;  /* 0x0000008727117233 */ /* 0x100fe20003803000 */
[----:B------:R-:W-:Y:S01]  /*8650*/  FADD.FTZ R10, R165, R37 ;  /* 0x00000025a50a7221 */ /* 0x000fe20000010000 */
[----:B------:R-:W-:Y:S01]  /*8660*/  LOP3.LUT R14, R0, R2, RZ, 0xc0, !PT ;  /* 0x00000002000e7212 */ /* 0x000fe200078ec0ff */
[----:B------:R-:W-:Y:S01]  /*8670*/  MUFU.EX2 R42, R19 ;  /* 0x00000013002a7308 */ /* 0x000fe20000000800 */
[----:B------:R-:W-:Y:S01]  /*8680*/  FADD.FTZ R37, R164, R22 ;  /* 0x00000016a4257221 */ /* 0x000fe20000010000 */
[--C-:B------:R-:W-:Y:S01]  /*8690*/  HSET2.LE.AND R0, R43, R135.reuse, PT ;  /* 0x000000872b007233 */ /* 0x100fe20003803000 */
[----:B------:R-:W-:Y:S01]  /*86a0*/  FADD.FTZ R22, R251, R9 ;  /* 0x00000009fb167221 */ /* 0x000fe20000010000 */
[----:B------:R-:W-:Y:S01]  /*86b0*/  HSET2.LE.AND R2, R48, R135, PT ;  /* 0x0000008730027233 */ /* 0x000fe20003803000 */
[----:B------:R-:W-:-:S03]  /*86c0*/  F2FP.PACK_AB R9, R65, R66 ;  /* 0x000000424109723e */ /* 0x000fc600000000ff */
[----:B------:R1:W1:Y:S01]  /*86d0*/  MUFU.EX2 R39, R21 ;  /* 0x0000001500277308 */ /* 0x0002620000000800 */
[----:B--2---:R-:W-:Y:S01]  /*86e0*/  FADD.FTZ R23, R175, R10 ;  /* 0x0000000aaf177221 */ /* 0x004fe20000010000 */
[----:B------:R-:W-:Y:S01]  /*86f0*/  F2FP.PACK_AB R10, R247, R97 ;  /* 0x00000061f70a723e */ /* 0x000fe200000000ff */
[----:B------:R-:W-:Y:S01]  /*8700*/  IMAD.MOV.U32 R173, RZ, RZ, R153 ;  /* 0x000000ffffad7224 */ /* 0x000fe200078e0099 */
[--C-:B------:R-:W-:Y:S01]  /*8710*/  HSET2.LE.AND R16, R27, R135.reuse, PT ;  /* 0x000000871b107233 */ /* 0x100fe20003803000 */
[----:B------:R-:W-:Y:S01]  /*8720*/  FADD.FTZ R11, R225, R24 ;  /* 0x00000018e10b7221 */ /* 0x000fe20000010000 */
[----:B------:R-:W-:Y:S02]  /*8730*/  LOP3.LUT R171, R0, R9, RZ, 0xc0, !PT ;  /* 0x0000000900ab7212 */ /* 0x000fe400078ec0ff */
[----:B------:R-:W-:Y:S02]  /*8740*/  LOP3.LUT R170, R2, R10, RZ, 0xc0, !PT ;  /* 0x0000000a02aa7212 */ /* 0x000fe400078ec0ff */
[----:B---3--:R-:W-:Y:S01]  /*8750*/  F2FP.PACK_AB R0, R51, R64 ;  /* 0x000000403300723e */ /* 0x008fe200000000ff */
[----:B------:R-:W-:Y:S01]  /*8760*/  IMAD.MOV.U32 R223, RZ, RZ, R152 ;  /* 0x000000ffffdf7224 */ /* 0x000fe200078e0098 */
[----:B------:R-:W-:Y:S01]  /*8770*/  F2FP.PACK_AB R2, R91, R92 ;  /* 0x0000005c5b02723e */ /* 0x000fe200000000ff */
[--C-:B------:R-:W-:Y:S01]  /*8780*/  HSET2.LE.AND R8, R40, R135.reuse, PT ;  /* 0x0000008728087233 */ /* 0x100fe20003803000 */
[----:B------:R-:W-:Y:S01]  /*8790*/  LOP3.LUT R164, R16, R0, RZ, 0xc0, !PT ;  /* 0x0000000010a47212 */ /* 0x000fe200078ec0ff */
[----:B-1----:R-:W-:Y:S01]  /*87a0*/  FADD.FTZ R21, R173, R11 ;  /* 0x0000000bad157221 */ /* 0x002fe20000010000 */
[----:B------:R-:W-:Y:S01]  /*87b0*/  F2FP.PACK_AB R11, R98, R99 ;  /* 0x00000063620b723e */ /* 0x000fe200000000ff */
[--C-:B------:R-:W-:Y:S01]  /*87c0*/  HSET2.LE.AND R19, R41, R135.reuse, PT ;  /* 0x0000008729137233 */ /* 0x100fe20003803000 */
[----:B------:R-:W-:Y:S01]  /*87d0*/  IMAD.MOV.U32 R174, RZ, RZ, R172 ;  /* 0x000000ffffae7224 */ /* 0x000fe200078e00ac */
[----:B------:R-:W-:Y:S01]  /*87e0*/  LOP3.LUT R169, R17, R2, RZ, 0xc0, !PT ;  /* 0x0000000211a97212 */ /* 0x000fe200078ec0ff */
[----:B------:R-:W-:Y:S01]  /*87f0*/  IMAD.MOV.U32 R225, RZ, RZ, R223 ;  /* 0x000000ffffe17224 */ /* 0x000fe200078e00df */
[----:B----4-:R-:W-:Y:S01]  /*8800*/  F2FP.PACK_AB R0, R49, R50 ;  /* 0x000000323100723e */ /* 0x010fe200000000ff */
[----:B------:R-:W-:Y:S01]  /*8810*/  HSET2.LE.AND R18, R26, R135, PT ;  /* 0x000000871a127233 */ /* 0x000fe20003803000 */
[----:B------:R-:W-:Y:S01]  /*8820*/  F2FP.PACK_AB R2, R36, R38 ;  /* 0x000000262402723e */ /* 0x000fe200000000ff */
[----:B------:R-:W-:Y:S01]  /*8830*/  IMAD.MOV.U32 R172, RZ, RZ, R221 ;  /* 0x000000ffffac7224 */ /* 0x000fe200078e00dd */
[----:B------:R-:W-:Y:S01]  /*8840*/  LOP3.LUT R168, R8, R11, RZ, 0xc0, !PT ;  /* 0x0000000b08a87212 */ /* 0x000fe200078ec0ff */
[----:B------:R-:W-:Y:S01]  /*8850*/  IMAD.MOV.U32 R223, RZ, RZ, R222 ;  /* 0x000000ffffdf7224 */ /* 0x000fe200078e00de */
[----:B------:R-:W-:Y:S01]  /*8860*/  F2FP.PACK_AB R8, R39, R42 ;  /* 0x0000002a2708723e */ /* 0x000fe200000000ff */
[----:B------:R-:W-:Y:S01]  /*8870*/  IMAD.MOV.U32 R221, RZ, RZ, R143 ;  /* 0x000000ffffdd7224 */ /* 0x000fe200078e008f */
[----:B------:R-:W-:Y:S01]  /*8880*/  LOP3.LUT R166, R19, R0, RZ, 0xc0, !PT ;  /* 0x0000000013a67212 */ /* 0x000fe200078ec0ff */
[----:B------:R-:W-:Y:S01]  /*8890*/  FADD.FTZ R21, R174, R21 ;  /* 0x00000015ae157221 */ /* 0x000fe20000010000 */
[----:B------:R-:W-:Y:S01]  /*88a0*/  LOP3.LUT R167, R20, R2, RZ, 0xc0, !PT ;  /* 0x0000000214a77212 */ /* 0x000fe200078ec0ff */
[----:B------:R-:W-:Y:S01]  /*88b0*/  IMAD.MOV.U32 R222, RZ, RZ, R141 ;  /* 0x000000ffffde7224 */ /* 0x000fe200078e008d */
[----:B------:R-:W1:Y:S01]  /*88c0*/  LDSM.16.MT88.4 R152, [R205+0x5c00] ;  /* 0x005c0000cd98783b */ /* 0x000e620000004200 */
[----:B------:R-:W-:Y:S01]  /*88d0*/  FADD.FTZ R0, R225, R37 ;  /* 0x00000025e1007221 */ /* 0x000fe20000010000 */
[----:B------:R-:W-:Y:S01]  /*88e0*/  LOP3.LUT R165, R18, R8, RZ, 0xc0, !PT ;  /* 0x0000000812a57212 */ /* 0x000fe200078ec0ff */
[----:B------:R-:W-:Y:S01]  /*88f0*/  FADD.FTZ R2, R172, R23 ;  /* 0x00000017ac027221 */ /* 0x000fe20000010000 */
[----:B------:R-:W2:Y:S01]  /*8900*/  LDSM.16.MT88.4 R24, [R206+0x5c00] ;  /* 0x005c0000ce18783b */ /* 0x000ea20000004200 */
        /* <DEDUP_REMOVED lines=17> */
[----:B------:R-:W-:Y:S02]  /*8a20*/  IMAD.MOV.U32 R201, RZ, RZ, R6 ;  /* 0x000000ffffc97224 */ /* 0x000fe400078e0006 */
[----:B------:R-:W-:Y:S01]  /*8a30*/  FADD.FTZ R0, R217, R10 ;  /* 0x0000000ad9007221 */ /* 0x000fe20000010000 */
[----:B------:R-:W-:Y:S01]  /*8a40*/  HMMA.16816.F32 R140, R12, R32, R68 ;  /* 0x000000200c8c723c */ /* 0x000fe20000001844 */
[----:B------:R-:W-:Y:S01]  /*8a50*/  FADD.FTZ R9, R218, R9 ;  /* 0x00000009da097221 */ /* 0x000fe20000010000 */
[----:B------:R3:W5:Y:S01]  /*8a60*/  LDL.LU R6, [R1+0x80] ;  /* 0x0000800001067983 */ /* 0x0007620000300800 */
[----:B------:R-:W-:-:S02]  /*8a70*/  FADD.FTZ R10, R246, R8 ;  /* 0x00000008f60a7221 */ /* 0x000fc40000010000 */
[----:B------:R-:W-:Y:S01]  /*8a80*/  FADD.FTZ R8, R240, R2 ;  /* 0x00000002f0087221 */ /* 0x000fe20000010000 */
[----:B------:R3:W5:Y:S01]  /*8a90*/  LDL.LU R5, [R1+0x7c] ;  /* 0x00007c0001057983 */ /* 0x0007620000300800 */
[----:B------:R-:W-:Y:S02]  /*8aa0*/  FADD.FTZ R2, R201, R0 ;  /* 0x00000000c9027221 */ /* 0x000fe40000010000 */
[----:B------:R-:W-:Y:S01]  /*8ab0*/  FADD.FTZ R0, R202, R9 ;  /* 0x00000009ca007221 */ /* 0x000fe20000010000 */
[----:B------:R-:W-:Y:S01]  /*8ac0*/  HMMA.16816.F32 R32, R12, R34, R56 ;  /* 0x000000220c20723c */ /* 0x000fe20000001838 */
[----:B------:R-:W-:Y:S01]  /*8ad0*/  FADD.FTZ R8, R197, R8 ;  /* 0x00000008c5087221 */ /* 0x000fe20000010000 */
[----:B------:R3:W5:Y:S01]  /*8ae0*/  LDL.LU R4, [R1+0x78] ;  /* 0x0000780001047983 */ /* 0x0007620000300800 */
        /* <DEDUP_REMOVED lines=74> */
[----:B------:R-:W-:Y:S01]  /*8f90*/  FADD.FTZ R9, R102, R9 ;  /* 0x0000000966097221 */ /* 0x000fe20000010000 */
[----:B------:R3:W-:Y:S03]  /*8fa0*/  STL [R1+0x8], R8 ;  /* 0x0000080801007387 */ /* 0x0007e60000100800 */
[----:B------:R-:W-:Y:S01]  /*8fb0*/  FADD.FTZ R9, R101, R9 ;  /* 0x0000000965097221 */ /* 0x000fe20000010000 */
[----:B------:R3:W-:Y:S04]  /*8fc0*/  STL [R1+0xc], R0 ;  /* 0x00000c0001007387 */ /* 0x0007e80000100800 */
[----:B------:R3:W-:Y:S01]  /*8fd0*/  STL [R1+0x10], R2 ;  /* 0x0000100201007387 */ /* 0x0007e20000100800 */
[----:B------:R-:W-:-:S04]  /*8fe0*/  FADD.FTZ R9, R100, R9 ;  /* 0x0000000964097221 */ /* 0x000fc80000010000 */
[----:B------:R-:W-:Y:S01]  /*8ff0*/  FADD.FTZ R9, R99, R9 ;  /* 0x0000000963097221 */ /* 0x000fe20000010000 */
[----:B-1----:R-:W-:Y:S03]  /*9000*/  HMMA.16816.F32 R144, R164, R152, R144 ;  /* 0x00000098a490723c */ /* 0x002fe60000001890 */
[----:B------:R-:W-:-:S04]  /*9010*/  FADD.FTZ R9, R98, R9 ;  /* 0x0000000962097221 */ /* 0x000fc80000010000 */
[----:B------:R-:W-:Y:S01]  /*9020*/  FADD.FTZ R9, R97, R9 ;  /* 0x0000000961097221 */ /* 0x000fe20000010000 */
[----:B------:R-:W-:Y:S03]  /*9030*/  HMMA.16816.F32 R148, R164, R154, R148 ;  /* 0x0000009aa494723c */ /* 0x000fe60000001894 */
[----:B------:R-:W-:-:S05]  /*9040*/  FADD.FTZ R247, R247, R9 ;  /* 0x00000009f7f77221 */ /* 0x000fca0000010000 */
[----:B------:R-:W-:Y:S08]  /*9050*/  HMMA.16816.F32 R140, R168, R152, R140 ;  /* 0x00000098a88c723c */ /* 0x000ff0000000188c */
[----:B--2---:R-:W-:Y:S08]  /*9060*/  HMMA.16816.F32 R160, R164, R24, R160 ;  /* 0x00000018a4a0723c */ /* 0x004ff000000018a0 */
[C---:B------:R-:W-:Y:S08]  /*9070*/  HMMA.16816.F32 R152, R168.reuse, R154, R32 ;  /* 0x0000009aa898723c */ /* 0x040ff00000001820 */
[----:B------:R-:W-:Y:S08]  /*9080*/  HMMA.16816.F32 R156, R168, R24, R156 ;  /* 0x00000018a89c723c */ /* 0x000ff0000000189c */
[-C--:B------:R-:W-:Y:S08]  /*9090*/  HMMA.16816.F32 R164, R164, R26.reuse, R44 ;  /* 0x0000001aa4a4723c */ /* 0x080ff0000000182c */
[----:B------:R-:W-:Y:S01]  /*90a0*/  HMMA.16816.F32 R168, R168, R26, R12 ;  /* 0x0000001aa8a8723c */ /* 0x000fe2000000180c */
[----:B------:R-:W-:Y:S11]  /*90b0*/  @!P0 BRA `(.L_x_237) ;  /* 0x0000887000008947 */ /* 0x000ff60003800000 */
[----:B---3--:R-:W2:Y:S01]  /*90c0*/  LDL.64 R218, [R1+0x50] ;  /* 0x0000500001da7983 */ /* 0x008ea20000100a00 */
[----:B------:R-:W-:Y:S01]  /*90d0*/  UIADD3 UR27, UR26, -0x2, URZ ;  /* 0xfffffffe1a1b7890 */ /* 0x000fe2000fffe03f */
[----:B------:R-:W-:-:S04]  /*90e0*/  DEPBAR.LE SB0, 0x0 ;  /* 0x000080000000791a */ /* 0x000fc80000000000 */
[----:B------:R-:W-:Y:S01]  /*90f0*/  USHF.R.S32.HI UR5, URZ, 0x1f, UR27 ;  /* 0x0000001f3f057899 */ /* 0x000fe2000801141b */
[----:B------:R-:W-:Y:S01]  /*9100*/  IMAD.U32 R8, RZ, RZ, UR27 ;  /* 0x0000001bff087e24 */ /* 0x000fe2000f8e00ff */
[----:B------:R-:W-:Y:S01]  /*9110*/  UIMAD UR28, UR19, UR27, URZ ;  /* 0x0000001b131c72a4 */ /* 0x000fe2000f8e023f */
[----:B------:R-:W-:Y:S01]  /*9120*/  IMAD.MOV.U32 R202, RZ, RZ, c[0x0][0x1a4] ;  /* 0x00006900ffca7624 */ /* 0x000fe200078e00ff */
[----:B------:R-:W-:Y:S01]  /*9130*/  USHF.L.U32 UR27, UR4, 0x6, URZ ;  /* 0x00000006041b7899 */ /* 0x000fe2000800063f */
[----:B------:R-:W-:Y:S01]  /*9140*/  IMAD.U32 R0, RZ, RZ, UR4 ;  /* 0x00000004ff007e24 */ /* 0x000fe2000f8e00ff */
[----:B------:R-:W-:Y:S02]  /*9150*/  UIMAD UR5, UR5, UR20, UR28 ;  /* 0x00000014050572a4 */ /* 0x000fe4000f8e021c */
[----:B------:R-:W-:Y:S02]  /*9160*/  UISETP.NE.AND UP0, UPT, UR26, 0x2, UPT ;  /* 0x000000021a00788c */ /* 0x000fe4000bf05270 */
[----:B------:R-:W-:Y:S01]  /*9170*/  SHF.L.U64.HI R0, R0, 0x6, R202 ;  /* 0x0000000600007819 */ /* 0x000fe200000102ca */
[----:B------:R-:W-:Y:S01]  /*9180*/  BAR.SYNC.DEFER_BLOCKING 0x0 ;  /* 0x0000000000007b1d */ /* 0x000fe20000010000 */
[----:B--2---:R-:W-:-:S05]  /*9190*/  IMAD.WIDE.U32 R8, R8, UR20, R218 ;  /* 0x0000001408087c25 */ /* 0x004fca000f8e00da */
        /* <DEDUP_REMOVED lines=12> */
[----:B------:R-:W-:Y:S01]  /*9260*/  IADD3 R14, P0, R8, UR27, RZ ;  /* 0x0000001b080e7c10 */ /* 0x000fe2000ff1e0ff */
[----:B------:R-:W-:-:S03]  /*9270*/  UIADD3 UR27, UR26, -0x2, URZ ;  /* 0xfffffffe1a1b7890 */ /* 0x000fc6000fffe03f */
[----:B------:R2:W-:Y:S01]  /*9280*/  LDGSTS.E.BYPASS.LTC128B.128 [R224+0x5000], [R8.64] ;  /* 0x0500000008e07fae */ /* 0x0005e2000b901d56 */
[----:B------:R-:W-:-:S05]  /*9290*/  IMAD.X R15, R9, 0x1, R0, P0 ;  /* 0x00000001090f7824 */ /* 0x000fca00000e0600 */
[----:B------:R1:W-:Y:S04]  /*92a0*/  LDGSTS.E.BYPASS.LTC128B.128 [R224+0x5800], [R14.64] ;  /* 0x058000000ee07fae */ /* 0x0003e8000b901d56 */
[----:B------:R-:W-:Y:S04]  /*92b0*/  LDSM.16.M88.4 R16, [R207] ;  /* 0x00000000cf10783b */ /* 0x000fe80000000200 */
[----:B------:R-:W3:Y:S04]  /*92c0*/  LDSM.16.M88.4 R40, [R204+0x2000] ;  /* 0x00200000cc28783b */ /* 0x000ee80000000200 */
[----:B------:R-:W-:Y:S04]  /*92d0*/  LDSM.16.M88.4 R36, [R204+0x2400] ;  /* 0x00240000cc24783b */ /* 0x000fe80000000200 */
[----:B------:R-:W-:Y:S04]  /*92e0*/  LDSM.16.M88.4 R32, [R204+0x2800] ;  /* 0x00280000cc20783b */ /* 0x000fe80000000200 */
[----:B------:R-:W-:Y:S04]  /*92f0*/  LDSM.16.M88.4 R28, [R204+0x2c00] ;  /* 0x002c0000cc1c783b */ /* 0x000fe80000000200 */
[----:B--2---:R-:W2:Y:S04]  /*9300*/  LDSM.16.M88.4 R8, [R207+0x1000] ;  /* 0x00100000cf08783b */ /* 0x004ea80000000200 */
[----:B------:R-:W4:Y:S04]  /*9310*/  LDSM.16.M88.4 R24, [R204+0x3000] ;  /* 0x00300000cc18783b */ /* 0x000f280000000200 */
[----:B------:R-:W4:Y:S04]  /*9320*/  LDSM.16.M88.4 R20, [R204+0x3400] ;  /* 0x00340000cc14783b */ /* 0x000f280000000200 */
[----:B-1----:R-:W1:Y:S04]  /*9330*/  LDSM.16.M88.4 R12, [R204+0x3800] ;  /* 0x00380000cc0c783b */ /* 0x002e680000000200 */
[----:B------:R-:W1:Y:S04]  /*9340*/  LDSM.16.M88.4 R44, [R204+0x3c00] ;  /* 0x003c0000cc2c783b */ /* 0x000e680000000200 */
[----:B------:R-:W0:Y:S01]  /*9350*/  LDGDEPBAR ;  /* 0x00000000000079af */ /* 0x000e220000000000 */
[C---:B---3--:R-:W-:Y:S08]  /*9360*/  HMMA.16816.F32 R88, R16.reuse, R40, RZ ;  /* 0x000000281058723c */ /* 0x048ff000000018ff */
[----:B------:R-:W-:Y:S08]  /*9370*/  HMMA.16816.F32 R112, R16, R42, RZ ;  /* 0x0000002a1070723c */ /* 0x000ff000000018ff */
[C---:B--2---:R-:W-:Y:S08]  /*9380*/  HMMA.16816.F32 R80, R8.reuse, R40, RZ ;  /* 0x000000280850723c */ /* 0x044ff000000018ff */
[C---:B------:R-:W-:Y:S08]  /*9390*/  HMMA.16816.F32 R108, R8.reuse, R42, RZ ;  /* 0x0000002a086c723c */ /* 0x040ff000000018ff */
[C---:B------:R-:W-:Y:S08]  /*93a0*/  HMMA.16816.F32 R76, R8.reuse, R36, RZ ;  /* 0x00000024084c723c */ /* 0x040ff000000018ff */
[C---:B------:R-:W-:Y:S08]  /*93b0*/  HMMA.16816.F32 R72, R8.reuse, R32, RZ ;  /* 0x000000200848723c */ /* 0x040ff000000018ff */
[C---:B------:R-:W-:Y:S08]  /*93c0*/  HMMA.16816.F32 R84, R8.reuse, R28, RZ ;  /* 0x0000001c0854723c */ /* 0x040ff000000018ff */
[C---:B----4-:R-:W-:Y:S08]  /*93d0*/  HMMA.16816.F32 R92, R8.reuse, R24, RZ ;  /* 0x00000018085c723c */ /* 0x050ff000000018ff */
[C---:B------:R-:W-:Y:S08]  /*93e0*/  HMMA.16816.F32 R96, R8.reuse, R20, RZ ;  /* 0x000000140860723c */ /* 0x040ff000000018ff */
[C---:B-1----:R-:W-:Y:S08]  /*93f0*/  HMMA.16816.F32 R100, R8.reuse, R12, RZ ;  /* 0x0000000c0864723c */ /* 0x042ff000000018ff */
[C---:B------:R-:W-:Y:S08]  /*9400*/  HMMA.16816.F32 R48, R8.reuse, R44, RZ ;  /* 0x0000002c0830723c */ /* 0x040ff000000018ff */
[C---:B------:R-:W-:Y:S08]  /*9410*/  HMMA.16816.F32 R128, R8.reuse, R38, RZ ;  /* 0x000000260880723c */ /* 0x040ff000000018ff */
[C---:B------:R-:W-:Y:S08]  /*9420*/  HMMA.16816.F32 R184, R8.reuse, R34, RZ ;  /* 0x0000002208b8723c */ /* 0x040ff000000018ff */
[----:B------:R-:W-:Y:S01]  /*9430*/  HMMA.16816.F32 R200, R8, R30, RZ ;  /* 0x0000001e08c8723c */ /* 0x000fe200000018ff */
[----:B------:R-:W-:-:S02]  /*9440*/  IMAD.MOV.U32 R244, RZ, RZ, R48 ;  /* 0x000000fffff47224 */ /* 0x000fc400078e0030 */
[----:B------:R-:W-:Y:S02]  /*9450*/  IMAD.MOV.U32 R227, RZ, RZ, R49 ;  /* 0x000000ffffe37224 */ /* 0x000fe400078e0031 */
[----:B------:R-:W-:Y:S02]  /*9460*/  IMAD.MOV.U32 R226, RZ, RZ, R50 ;  /* 0x000000ffffe27224 */ /* 0x000fe400078e0032 */
[----:B------:R-:W-:Y:S01]  /*9470*/  IMAD.MOV.U32 R219, RZ, RZ, R51 ;  /* 0x000000ffffdb7224 */ /* 0x000fe200078e0033 */
[C---:B------:R-:W-:Y:S08]  /*9480*/  HMMA.16816.F32 R232, R8.reuse, R26, RZ ;  /* 0x0000001a08e8723c */ /* 0x040ff000000018ff */
[C---:B------:R-:W-:Y:S08]  /*9490*/  HMMA.16816.F32 R240, R8.reuse, R22, RZ ;  /* 0x0000001608f0723c */ /* 0x040ff000000018ff */
[C---:B------:R-:W-:Y:S08]  /*94a0*/  HMMA.16816.F32 R40, R8.reuse, R14, RZ ;  /* 0x0000000e0828723c */ /* 0x040ff000000018ff */
[----:B------:R-:W-:Y:S08]  /*94b0*/  HMMA.16816.F32 R8, R8, R46, RZ ;  /* 0x0000002e0808723c */ /* 0x000ff000000018ff */
[C---:B------:R-:W-:Y:S08]  /*94c0*/  HMMA.16816.F32 R52, R16.reuse, R20, RZ ;  /* 0x000000141034723c */ /* 0x040ff000000018ff */
        /* <DEDUP_REMOVED lines=10> */
[----:B------:R-:W-:Y:S01]  /*9570*/  IMAD.MOV.U32 R0, RZ, RZ, R43 ;  /* 0x000000ffff007224 */ /* 0x000fe200078e002b */
[C---:B------:R-:W-:Y:S01]  /*9580*/  HMMA.16816.F32 R8, R16.reuse, R44, RZ ;  /* 0x0000002c1008723c */ /* 0x040fe200000018ff */
[----:B------:R-:W-:Y:S07]  /*9590*/  LDSM.16.M88.4 R40, [R209] ;  /* 0x00000000d128783b */ /* 0x000fee0000000200 */
[C---:B------:R-:W-:Y:S01]  /*95a0*/  HMMA.16816.F32 R104, R16.reuse, R38, RZ ;  /* 0x000000261068723c */ /* 0x040fe200000018ff */
[----:B------:R-:W-:Y:S07]  /*95b0*/  LDSM.16.M88.4 R36, [R216] ;  /* 0x00000000d824783b */ /* 0x000fee0000000200 */
[C---:B------:R-:W-:Y:S08]  /*95c0*/  HMMA.16816.F32 R64, R16.reuse, R32, RZ ;  /* 0x000000201040723c */ /* 0x040ff000000018ff */
[----:B------:R-:W-:Y:S01]  /*95d0*/  IMAD.MOV.U32 R123, RZ, RZ, R9 ;  /* 0x000000ffff7b7224 */ /* 0x000fe200078e0009 */
[----:B------:R-:W-:Y:S01]  /*95e0*/  HMMA.16816.F32 R124, R16, R34, RZ ;  /* 0x00000022107c723c */ /* 0x000fe200000018ff */
[----:B------:R-:W-:Y:S01]  /*95f0*/  IMAD.MOV.U32 R122, RZ, RZ, R8 ;  /* 0x000000ffff7a7224 */ /* 0x000fe200078e0008 */
[----:B------:R-:W-:Y:S01]  /*9600*/  LDSM.16.M88.4 R32, [R215] ;  /* 0x00000000d720783b */ /* 0x000fe20000000200 */
[----:B------:R-:W-:-:S02]  /*9610*/  IMAD.MOV.U32 R225, RZ, RZ, R10 ;  /* 0x000000ffffe17224 */ /* 0x000fc400078e000a */
[----:B------:R-:W-:Y:S02]  /*9620*/  IMAD.MOV.U32 R139, RZ, RZ, R11 ;  /* 0x000000ffff8b7224 */ /* 0x000fe400078e000b */
[----:B------:R-:W1:Y:S01]  /*9630*/  LDSM.16.M88.4 R8, [R208+0x1000] ;  /* 0x00100000d008783b */ /* 0x000e620000000200 */
[C---:B------:R-:W-:Y:S08]  /*9640*/  HMMA.16816.F32 R60, R16.reuse, R28, RZ ;  /* 0x0000001c103c723c */ /* 0x040ff000000018ff */
[C---:B------:R-:W-:Y:S01]  /*9650*/  HMMA.16816.F32 R172, R16.reuse, R30, RZ ;  /* 0x0000001e10ac723c */ /* 0x040fe200000018ff */
[----:B------:R-:W-:Y:S07]  /*9660*/  LDSM.16.M88.4 R28, [R214] ;  /* 0x00000000d61c783b */ /* 0x000fee0000000200 */
[C---:B------:R-:W-:Y:S08]  /*9670*/  HMMA.16816.F32 R56, R16.reuse, R24, RZ ;  /* 0x000000181038723c */ /* 0x040ff000000018ff */
[C---:B------:R-:W-:Y:S01]  /*9680*/  HMMA.16816.F32 R180, R16.reuse, R26, RZ ;  /* 0x0000001a10b4723c */ /* 0x040fe200000018ff */
[----:B------:R-:W-:Y:S07]  /*9690*/  LDSM.16.M88.4 R24, [R211] ;  /* 0x00000000d318783b */ /* 0x000fee0000000200 */
[C---:B------:R-:W-:Y:S08]  /*96a0*/  HMMA.16816.F32 R48, R16.reuse, R12, RZ ;  /* 0x0000000c1030723c */ /* 0x040ff000000018ff */
[C---:B------:R-:W-:Y:S01]  /*96b0*/  HMMA.16816.F32 R220, R16.reuse, R14, RZ ;  /* 0x0000000e10dc723c */ /* 0x040fe200000018ff */
[----:B------:R-:W2:Y:S07]  /*96c0*/  LDSM.16.M88.4 R12, [R208] ;  /* 0x00000000d00c783b */ /* 0x000eae0000000200 */
[----:B------:R-:W-:Y:S08]  /*96d0*/  HMMA.16816.F32 R16, R16, R46, RZ ;  /* 0x0000002e1010723c */ /* 0x000ff000000018ff */
[C---:B-1----:R-:W-:Y:S07]  /*96e0*/  HMMA.16816.F32 R188, R8.reuse, R20, R92 ;  /* 0x0000001408bc723c */ /* 0x042fee000000185c */
[----:B------:R-:W-:Y:S01]  /*96f0*/  IMAD.MOV.U32 R94, RZ, RZ, R2 ;  /* 0x000000ffff5e7224 */ /* 0x000fe200078e0002 */
[----:B------:R-:W-:Y:S01]  /*9700*/  HMMA.16816.F32 R80, R8, R40, R80 ;  /* 0x000000280850723c */ /* 0x000fe20000001850 */
[----:B------:R-:W1:Y:S01]  /*9710*/  S2R R2, SR_TID.X ;  /* 0x0000000000027919 */ /* 0x000e620000002100 */
[----:B------:R-:W-:-:S02]  /*9720*/  IMAD.MOV.U32 R95, RZ, RZ, R0 ;  /* 0x000000ffff5f7224 */ /* 0x000fc400078e0000 */
[----:B------:R-:W-:Y:S02]  /*9730*/  IMAD.U32 R0, RZ, RZ, UR27 ;  /* 0x0000001bff007e24 */ /* 0x000fe4000f8e00ff */
[----:B------:R-:W-:Y:S02]  /*9740*/  IMAD.MOV.U32 R92, RZ, RZ, R121 ;  /* 0x000000ffff5c7224 */ /* 0x000fe400078e0079 */
[----:B------:R-:W-:Y:S01]  /*9750*/  IMAD.MOV.U32 R119, RZ, RZ, R16 ;  /* 0x000000ffff777224 */ /* 0x000fe200078e0010 */
[----:B------:R-:W-:Y:S01]  /*9760*/  HMMA.16816.F32 R248, R8, R36, R76 ;  /* 0x0000002408f8723c */ /* 0x000fe2000000184c */
[----:B------:R-:W-:Y:S02]  /*9770*/  IMAD.MOV.U32 R118, RZ, RZ, R19 ;  /* 0x000000ffff767224 */ /* 0x000fe400078e0013 */
[----:B------:R-:W-:Y:S02]  /*9780*/  IMAD.MOV.U32 R218, RZ, RZ, R17 ;  /* 0x000000ffffda7224 */ /* 0x000fe400078e0011 */
[----:B------:R-:W-:-:S02]  /*9790*/  IMAD.MOV.U32 R44, RZ, RZ, R18 ;  /* 0x000000ffff2c7224 */ /* 0x000fc400078e0012 */
[----:B------:R-:W3:Y:S01]  /*97a0*/  LDSM.16.M88.4 R16, [R212] ;  /* 0x00000000d410783b */ /* 0x000ee20000000200 */
[----:B--2---:R-:W-:Y:S01]  /*97b0*/  HMMA.16816.F32 R192, R12, R40, R88 ;  /* 0x000000280cc0723c */ /* 0x004fe20000001858 */
[----:B------:R-:W-:-:S06]  /*97c0*/  IMAD.MOV.U32 R93, RZ, RZ, R120 ;  /* 0x000000ffff5d7224 */ /* 0x000fcc00078e0078 */
[----:B------:R-:W-:Y:S01]  /*97d0*/  IMAD.MOV.U32 R41, RZ, RZ, R119 ;  /* 0x000000ffff297224 */ /* 0x000fe200078e0077 */
[----:B------:R-:W-:Y:S01]  /*97e0*/  HMMA.16816.F32 R176, R12, R36, R68 ;  /* 0x000000240cb0723c */ /* 0x000fe20000001844 */
[----:B-1----:R-:W-:Y:S02]  /*97f0*/  IMAD.SHL.U32 R2, R2, 0x2, RZ ;  /* 0x0000000202027824 */ /* 0x002fe400078e00ff */
[----:B------:R-:W-:Y:S02]  /*9800*/  IMAD.MOV.U32 R40, RZ, RZ, R118 ;  /* 0x000000ffff287224 */ /* 0x000fe400078e0076 */
[----:B------:R-:W-:Y:S01]  /*9810*/  IMAD.MOV.U32 R217, RZ, RZ, R81 ;  /* 0x000000ffffd97224 */ /* 0x000fe200078e0051 */
[----:B------:R-:W-:Y:S01]  /*9820*/  LOP3.LUT R2, R2, 0x6, RZ, 0xc0, !PT ;  /* 0x0000000602027812 */ /* 0x000fe200078ec0ff */
[----:B------:R-:W-:Y:S01]  /*9830*/  IMAD.MOV.U32 R37, RZ, RZ, R117 ;  /* 0x000000ffff257224 */ /* 0x000fe200078e0075 */
[----:B------:R-:W-:Y:S01]  /*9840*/  HMMA.16816.F32 R108, R8, R42, R108 ;  /* 0x0000002a086c723c */ /* 0x000fe2000000186c */
[----:B------:R-:W-:-:S02]  /*9850*/  IMAD.MOV.U32 R36, RZ, RZ, R116 ;  /* 0x000000ffff247224 */ /* 0x000fc400078e0074 */
[----:B------:R-:W-:Y:S02]  /*9860*/  IMAD R0, R0, 0x80, R2 ;  /* 0x0000008000007824 */ /* 0x000fe400078e0202 */
[----:B------:R-:W-:Y:S02]  /*9870*/  IMAD.MOV.U32 R45, RZ, RZ, R80 ;  /* 0x000000ffff2d7224 */ /* 0x000fe400078e0050 */
[----:B------:R-:W-:Y:S01]  /*9880*/  IMAD.MOV.U32 R46, RZ, RZ, R82 ;  /* 0x000000ffff2e7224 */ /* 0x000fe200078e0052 */
[----:B------:R-:W-:Y:S01]  /*9890*/  HMMA.16816.F32 R116, R12, R32, R64 ;  /* 0x000000200c74723c */ /* 0x000fe20000001840 */
[----:B------:R-:W-:Y:S01]  /*98a0*/  IMAD.MOV.U32 R47, RZ, RZ, R83 ;  /* 0x000000ffff2f7224 */ /* 0x000fe200078e0053 */
[C---:B-----5:R-:W-:Y:S02]  /*98b0*/  ISETP.GE.AND P1, PT, R0.reuse, R5, PT ;  /* 0x000000050000720c */ /* 0x060fe40003f26270 */
[----:B------:R-:W-:-:S04]  /*98c0*/  ISETP.GE.AND P3, PT, R0, R4, PT ;  /* 0x000000040000720c */ /* 0x000fc80003f66270 */
[C---:B------:R-:W-:Y:S08]  /*98d0*/  HMMA.16816.F32 R80, R12.reuse, R28, R60 ;  /* 0x0000001c0c50723c */ /* 0x040ff0000000183c */
[C---:B---3--:R-:W-:Y:S08]  /*98e0*/  HMMA.16816.F32 R68, R12.reuse, R16, R52 ;  /* 0x000000100c44723c */ /* 0x048ff00000001834 */
[----:B------:R-:W-:Y:S07]  /*98f0*/  HMMA.16816.F32 R52, R12, R42, R112 ;  /* 0x0000002a0c34723c */ /* 0x000fee0000001870 */
[----:B------:R-:W-:Y:S01]  /*9900*/  IMAD.MOV.U32 R42, RZ, RZ, R41 ;  /* 0x000000ffff2a7224 */ /* 0x000fe200078e0029 */
[----:B------:R-:W-:Y:S01]  /*9910*/  HMMA.16816.F32 R112, R8, R38, R128 ;  /* 0x000000260870723c */ /* 0x000fe20000001880 */
[----:B------:R-:W-:Y:S01]  /*9920*/  IADD3 R41, R0, 0x10, RZ ;  /* 0x0000001000297810 */ /* 0x000fe20007ffe0ff */
[----:B------:R-:W-:-:S05]  /*9930*/  IMAD.MOV.U32 R43, RZ, RZ, R218 ;  /* 0x000000ffff2b7224 */ /* 0x000fca00078e00da */
[----:B------:R-:W-:Y:S01]  /*9940*/  IMAD.MOV.U32 R131, RZ, RZ, R40 ;  /* 0x000000ffff837224 */ /* 0x000fe200078e0028 */
[----:B------:R-:W-:Y:S01]  /*9950*/  HMMA.16816.F32 R64, R12, R38, R104 ;  /* 0x000000260c40723c */ /* 0x000fe20000001868 */
[----:B------:R-:W-:-:S06]  /*9960*/  IADD3 R40, R0, 0x11, RZ ;  /* 0x0000001100287810 */ /* 0x000fcc0007ffe0ff */
[----:B------:R-:W-:Y:S01]  /*9970*/  IMAD.MOV.U32 R39, RZ, RZ, R44 ;  /* 0x000000ffff277224 */ /* 0x000fe200078e002c */
[----:B------:R-:W-:Y:S01]  /*9980*/  IADD3 R44, R0, 0x1, RZ ;  /* 0x00000001002c7810 */ /* 0x000fe20007ffe0ff */
[----:B------:R-:W-:Y:S03]  /*9990*/  HMMA.16816.F32 R76, R12, R20, R56 ;  /* 0x000000140c4c723c */ /* 0x000fe60000001838 */
[C---:B------:R-:W-:Y:S02]  /*99a0*/  ISETP.GE.AND P2, PT, R44.reuse, R4, PT ;  /* 0x000000042c00720c */ /* 0x040fe40003f46270 */
[----:B------:R-:W-:-:S03]  /*99b0*/  ISETP.GE.AND P0, PT, R44, R5, PT ;  /* 0x000000052c00720c */ /* 0x000fc60003f06270 */
[----:B------:R-:W-:Y:S07]  /*99c0*/  HMMA.16816.F32 R236, R8, R32, R72 ;  /* 0x0000002008ec723c */ /* 0x000fee0000001848 */
[----:B------:R-:W-:Y:S01]  /*99d0*/  IMAD.MOV.U32 R32, RZ, RZ, R123 ;  /* 0x000000ffff207224 */ /* 0x000fe200078e007b */
[----:B------:R-:W-:Y:S01]  /*99e0*/  HMMA.16816.F32 R60, R12, R34, R124 ;  /* 0x000000220c3c723c */ /* 0x000fe2000000187c */
[----:B------:R-:W-:Y:S02]  /*99f0*/  IMAD.MOV.U32 R33, RZ, RZ, R122 ;  /* 0x000000ffff217224 */ /* 0x000fe400078e007a */
[----:B------:R-:W-:Y:S01]  /*9a00*/  IMAD.MOV.U32 R21, RZ, RZ, R32 ;  /* 0x000000ffff157224 */ /* 0x000fe200078e0020 */
[C---:B------:R-:W-:Y:S01]  /*9a10*/  IADD3 R32, R0.reuse, 0x31, RZ ;  /* 0x0000003100207810 */ /* 0x040fe20007ffe0ff */
[----:B------:R-:W-:Y:S01]  /*9a20*/  IMAD.MOV.U32 R20, RZ, RZ, R33 ;  /* 0x000000ffff147224 */ /* 0x000fe200078e0021 */
[----:B------:R-:W-:-:S02]  /*9a30*/  IADD3 R33, R0, 0x30, RZ ;  /* 0x0000003000217810 */ /* 0x000fc40007ffe0ff */
[-C--:B------:R-:W-:Y:S01]  /*9a40*/  HMMA.16816.F32 R48, R12, R24.reuse, R48 ;  /* 0x000000180c30723c */ /* 0x080fe20000001830 */
[----:B------:R-:W-:Y:S02]  /*9a50*/  FSEL R125, R194, -INF , !P1 ;  /* 0xff800000c27d7808 */ /* 0x000fe40004800000 */
[----:B------:R-:W-:Y:S02]  /*9a60*/  FSEL R124, R192, -INF , !P3 ;  /* 0xff800000c07c7808 */ /* 0x000fe40005800000 */
[----:B------:R-:W-:Y:S02]  /*9a70*/  ISETP.GE.AND P1, PT, R41, R5, PT ;  /* 0x000000052900720c */ /* 0x000fe40003f26270 */
[----:B------:R-:W-:Y:S01]  /*9a80*/  FSEL R126, R193, -INF , !P2 ;  /* 0xff800000c17e7808 */ /* 0x000fe20005000000 */
[----:B------:R-:W-:Y:S01]  /*9a90*/  HMMA.16816.F32 R120, R8, R24, R100 ;  /* 0x000000180878723c */ /* 0x000fe20000001864 */
[----:B------:R-:W-:Y:S02]  /*9aa0*/  FSEL R127, R195, -INF , !P0 ;  /* 0xff800000c37f7808 */ /* 0x000fe40004000000 */
[----:B------:R-:W-:-:S02]  /*9ab0*/  ISETP.GE.AND P3, PT, R41, R4, PT ;  /* 0x000000042900720c */ /* 0x000fc40003f66270 */
[----:B------:R-:W-:Y:S02]  /*9ac0*/  ISETP.GE.AND P2, PT, R40, R4, PT ;  /* 0x000000042800720c */ /* 0x000fe40003f46270 */
[----:B------:R-:W-:Y:S01]  /*9ad0*/  IMAD.MOV.U32 R24, RZ, RZ, R37 ;  /* 0x000000ffff187224 */ /* 0x000fe200078e0025 */
[----:B------:R-:W-:Y:S01]  /*9ae0*/  IADD3 R37, R0, 0x20, RZ ;  /* 0x0000002000257810 */ /* 0x000fe20007ffe0ff */
[----:B------:R-:W-:Y:S01]  /*9af0*/  IMAD.MOV.U32 R25, RZ, RZ, R36 ;  /* 0x000000ffff197224 */ /* 0x000fe200078e0024 */
[----:B------:R-:W-:Y:S01]  /*9b00*/  ISETP.GE.AND P0, PT, R40, R5, PT ;  /* 0x000000052800720c */ /* 0x000fe20003f06270 */
[----:B------:R-:W-:Y:S01]  /*9b10*/  HMMA.16816.F32 R228, R8, R28, R84 ;  /* 0x0000001c08e4723c */ /* 0x000fe20000001854 */
[----:B------:R-:W-:Y:S01]  /*9b20*/  IADD3 R36, R0, 0x21, RZ ;  /* 0x0000002100247810 */ /* 0x000fe20007ffe0ff */
[----:B------:R-:W-:Y:S01]  /*9b30*/  IMAD.MOV.U32 R38, RZ, RZ, R24 ;  /* 0x000000ffff267224 */ /* 0x000fe200078e0018 */
[----:B------:R-:W-:Y:S02]  /*9b40*/  FSEL R178, R178, -INF , !P1 ;  /* 0xff800000b2b27808 */ /* 0x000fe40004800000 */
[----:B------:R-:W-:-:S02]  /*9b50*/  FSEL R176, R176, -INF , !P3 ;  /* 0xff800000b0b07808 */ /* 0x000fc40005800000 */
[-C--:B------:R-:W-:Y:S01]  /*9b60*/  ISETP.GE.AND P1, PT, R37, R5.reuse, PT ;  /* 0x000000052500720c */ /* 0x080fe20003f26270 */
[----:B------:R-:W-:Y:S01]  /*9b70*/  HMMA.16816.F32 R72, R12, R22, R180 ;  /* 0x000000160c48723c */ /* 0x000fe200000018b4 */
        /* <DEDUP_REMOVED lines=8> */
[-C--:B------:R-:W-:Y:S01]  /*9c00*/  ISETP.GE.AND P1, PT, R33, R5.reuse, PT ;  /* 0x000000052100720c */ /* 0x080fe20003f26270 */
[----:B------:R-:W-:Y:S01]  /*9c10*/  HMMA.16816.F32 R56, R12, R30, R172 ;  /* 0x0000001e0c38723c */ /* 0x000fe200000018ac */
[----:B------:R-:W-:Y:S01]  /*9c20*/  FSEL R129, R117, -INF , !P2 ;  /* 0xff80000075817808 */ /* 0x000fe20005000000 */
[----:B------:R-:W-:Y:S01]  /*9c30*/  IMAD.MOV.U32 R184, RZ, RZ, R25 ;  /* 0x000000ffffb87224 */ /* 0x000fe200078e0019 */
[----:B------:R-:W-:Y:S01]  /*9c40*/  FSEL R119, R119, -INF , !P0 ;  /* 0xff80000077777808 */ /* 0x000fe20004000000 */
[----:B------:R-:W-:Y:S01]  /*9c50*/  IMAD.MOV.U32 R187, RZ, RZ, R131 ;  /* 0x000000ffffbb7224 */ /* 0x000fe200078e0083 */
[----:B------:R-:W-:Y:S01]  /*9c60*/  IADD3 R29, R0, 0x40, RZ ;  /* 0x00000040001d7810 */ /* 0x000fe20007ffe0ff */
[----:B------:R-:W-:Y:S01]  /*9c70*/  IMAD.MOV.U32 R186, RZ, RZ, R39 ;  /* 0x000000ffffba7224 */ /* 0x000fe200078e0027 */
[-C--:B------:R-:W-:Y:S01]  /*9c80*/  ISETP.GE.AND P3, PT, R33, R4.reuse, PT ;  /* 0x000000042100720c */ /* 0x080fe20003f66270 */
[C---:B------:R-:W-:Y:S01]  /*9c90*/  HMMA.16816.F32 R132, R8.reuse, R16, R96 ;  /* 0x000000100884723c */ /* 0x040fe20000001860 */
[C---:B------:R-:W-:Y:S01]  /*9ca0*/  ISETP.GE.AND P2, PT, R32.reuse, R4, PT ;  /* 0x000000042000720c */ /* 0x040fe20003f46270 */
[----:B------:R-:W-:Y:S01]  /*9cb0*/  IMAD.MOV.U32 R131, RZ, RZ, R42 ;  /* 0x000000ffff837224 */ /* 0x000fe200078e002a */
[-C--:B------:R-:W-:Y:S01]  /*9cc0*/  ISETP.GE.AND P0, PT, R32, R5.reuse, PT ;  /* 0x000000052000720c */ /* 0x080fe20003f06270 */
[----:B------:R-:W-:Y:S01]  /*9cd0*/  IMAD.MOV.U32 R39, RZ, RZ, R20 ;  /* 0x000000ffff277224 */ /* 0x000fe200078e0014 */
[----:B------:R-:W-:Y:S01]  /*9ce0*/  IADD3 R28, R0, 0x41, RZ ;  /* 0x00000041001c7810 */ /* 0x000fe20007ffe0ff */
[----:B------:R-:W-:Y:S01]  /*9cf0*/  IMAD.MOV.U32 R42, RZ, RZ, R21 ;  /* 0x000000ffff2a7224 */ /* 0x000fe200078e0015 */
[----:B------:R-:W-:Y:S01]  /*9d00*/  FSEL R181, R82, -INF , !P1 ;  /* 0xff80000052b57808 */ /* 0x000fe20004800000 */
[----:B------:R-:W-:Y:S01]  /*9d10*/  HMMA.16816.F32 R96, R8, R30, R200 ;  /* 0x0000001e0860723c */ /* 0x000fe200000018c8 */
[----:B------:R-:W-:Y:S01]  /*9d20*/  FSEL R180, R80, -INF , !P3 ;  /* 0xff80000050b47808 */ /* 0x000fe20005800000 */
[----:B------:R-:W-:Y:S01]  /*9d30*/  IMAD.MOV.U32 R185, RZ, RZ, R43 ;  /* 0x000000ffffb97224 */ /* 0x000fe200078e002b */
[----:B------:R-:W-:Y:S01]  /*9d40*/  ISETP.GE.AND P1, PT, R29, R5, PT ;  /* 0x000000051d00720c */ /* 0x000fe20003f26270 */
[----:B------:R-:W-:Y:S01]  /*9d50*/  IMAD.MOV.U32 R43, RZ, RZ, R225 ;  /* 0x000000ffff2b7224 */ /* 0x000fe200078e00e1 */
[----:B------:R-:W-:-:S02]  /*9d60*/  FSEL R175, R81, -INF , !P2 ;  /* 0xff80000051af7808 */ /* 0x000fc40005000000 */
[----:B------:R-:W-:Y:S01]  /*9d70*/  FSEL R182, R83, -INF , !P0 ;  /* 0xff80000053b67808 */ /* 0x000fe20004000000 */
[-C--:B------:R-:W-:Y:S01]  /*9d80*/  HMMA.16816.F32 R104, R8, R26.reuse, R92 ;  /* 0x0000001a0868723c */ /* 0x080fe2000000185c */
[-C--:B------:R-:W-:Y:S01]  /*9d90*/  ISETP.GE.AND P3, PT, R29, R4.reuse, PT ;  /* 0x000000041d00720c */ /* 0x080fe20003f66270 */
[----:B------:R-:W-:Y:S01]  /*9da0*/  IMAD.MOV.U32 R203, RZ, RZ, R38 ;  /* 0x000000ffffcb7224 */ /* 0x000fe200078e0026 */
[C---:B------:R-:W-:Y:S01]  /*9db0*/  ISETP.GE.AND P2, PT, R28.reuse, R4, PT ;  /* 0x000000041c00720c */ /* 0x040fe20003f46270 */
[----:B------:R-:W-:Y:S01]  /*9dc0*/  IMAD.MOV.U32 R202, RZ, RZ, R184 ;  /* 0x000000ffffca7224 */ /* 0x000fe200078e00b8 */
[----:B------:R-:W-:Y:S01]  /*9dd0*/  ISETP.GE.AND P0, PT, R28, R5, PT ;  /* 0x000000051c00720c */ /* 0x000fe20003f06270 */
[----:B------:R-:W-:Y:S01]  /*9de0*/  IMAD.MOV.U32 R184, RZ, RZ, R131 ;  /* 0x000000ffffb87224 */ /* 0x000fe200078e0083 */
[C---:B------:R-:W-:Y:S01]  /*9df0*/  IADD3 R25, R0.reuse, 0x50, RZ ;  /* 0x0000005000197810 */ /* 0x040fe20007ffe0ff */
[----:B------:R-:W-:Y:S01]  /*9e00*/  HMMA.16816.F32 R92, R12, R26, R220 ;  /* 0x0000001a0c5c723c */ /* 0x000fe200000018dc */
[----:B------:R-:W-:Y:S01]  /*9e10*/  IADD3 R24, R0, 0x51, RZ ;  /* 0x0000005100187810 */ /* 0x000fe20007ffe0ff */
[----:B------:R-:W-:Y:S01]  /*9e20*/  IMAD.MOV.U32 R200, RZ, RZ, R217 ;  /* 0x000000ffffc87224 */ /* 0x000fe200078e00d9 */
[----:B------:R-:W-:-:S02]  /*9e30*/  FSEL R2, R78, -INF , !P1 ;  /* 0xff8000004e027808 */ /* 0x000fc40004800000 */
[----:B------:R-:W-:Y:S02]  /*9e40*/  FSEL R201, R76, -INF , !P3 ;  /* 0xff8000004cc97808 */ /* 0x000fe40005800000 */
[----:B------:R-:W-:Y:S01]  /*9e50*/  FSEL R218, R77, -INF , !P2 ;  /* 0xff8000004dda7808 */ /* 0x000fe20005000000 */
[----:B------:R1:W-:Y:S01]  /*9e60*/  STL [R1+0x14], R2 ;  /* 0x0000140201007387 */ /* 0x0003e20000100800 */
[----:B------:R-:W-:Y:S01]  /*9e70*/  FSEL R76, R79, -INF , !P0 ;  /* 0xff8000004f4c7808 */ /* 0x000fe20004000000 */
[----:B------:R-:W-:Y:S01]  /*9e80*/  HMMA.16816.F32 R84, R8, R18, R240 ;  /* 0x000000120854723c */ /* 0x000fe200000018f0 */
[C---:B------:R-:W-:Y:S02]  /*9e90*/  ISETP.GE.AND P1, PT, R25.reuse, R5, PT ;  /* 0x000000051900720c */ /* 0x040fe40003f26270 */
[-C--:B------:R-:W-:Y:S02]  /*9ea0*/  ISETP.GE.AND P3, PT, R25, R4.reuse, PT ;  /* 0x000000041900720c */ /* 0x080fe40003f66270 */
[----:B------:R-:W-:-:S02]  /*9eb0*/  ISETP.GE.AND P2, PT, R24, R4, PT ;  /* 0x000000041800720c */ /* 0x000fc40003f46270 */
[-C--:B------:R-:W-:Y:S01]  /*9ec0*/  ISETP.GE.AND P0, PT, R24, R5.reuse, PT ;  /* 0x000000051800720c */ /* 0x080fe20003f06270 */
[----:B------:R-:W-:Y:S01]  /*9ed0*/  HMMA.16816.F32 R88, R8, R22, R232 ;  /* 0x000000160858723c */ /* 0x000fe200000018e8 */
[C---:B------:R-:W-:Y:S02]  /*9ee0*/  IADD3 R21, R0.reuse, 0x60, RZ ;  /* 0x0000006000157810 */ /* 0x040fe40007ffe0ff */
[----:B------:R-:W-:Y:S02]  /*9ef0*/  IADD3 R20, R0, 0x61, RZ ;  /* 0x0000006100147810 */ /* 0x000fe40007ffe0ff */
[----:B------:R-:W-:Y:S02]  /*9f00*/  FSEL R221, R68, -INF , !P3 ;  /* 0xff80000044dd7808 */ /* 0x000fe40005800000 */
[----:B------:R-:W-:Y:S01]  /*9f10*/  FSEL R225, R69, -INF , !P2 ;  /* 0xff80000045e17808 */ /* 0x000fe20005000000 */
[----:B------:R-:W-:Y:S01]  /*9f20*/  IMAD.MOV.U32 R233, RZ, RZ, R42 ;  /* 0x000000ffffe97224 */ /* 0x000fe200078e002a */
[----:B------:R-:W-:Y:S01]  /*9f30*/  FSEL R77, R71, -INF , !P0 ;  /* 0xff800000474d7808 */ /* 0x000fe20004000000 */
[----:B------:R-:W-:Y:S01]  /*9f40*/  IMAD.MOV.U32 R234, RZ, RZ, R43 ;  /* 0x000000ffffea7224 */ /* 0x000fe200078e002b */
[CC--:B------:R-:W-:Y:S01]  /*9f50*/  ISETP.GE.AND P3, PT, R21.reuse, R4.reuse, PT ;  /* 0x000000041500720c */ /* 0x0c0fe20003f66270 */
[----:B------:R-:W-:Y:S01]  /*9f60*/  IMAD.MOV.U32 R232, RZ, RZ, R39 ;  /* 0x000000ffffe87224 */ /* 0x000fe200078e0027 */
[----:B------:R-:W-:Y:S01]  /*9f70*/  ISETP.GE.AND P2, PT, R20, R4, PT ;  /* 0x000000041400720c */ /* 0x000fe20003f46270 */
[----:B------:R-:W-:Y:S01]  /*9f80*/  HMMA.16816.F32 R16, R12, R18, R196 ;  /* 0x000000120c10723c */ /* 0x000fe200000018c4 */
[----:B-1----:R-:W-:Y:S01]  /*9f90*/  FSEL R2, R70, -INF , !P1 ;  /* 0xff80000046027808 */ /* 0x002fe20004800000 */
[----:B------:R-:W-:Y:S01]  /*9fa0*/  IMAD.MOV.U32 R235, RZ, RZ, R139 ;  /* 0x000000ffffeb7224 */ /* 0x000fe200078e008b */
[----:B------:R-:W-:-:S02]  /*9fb0*/  ISETP.GE.AND P1, PT, R21, R5, PT ;  /* 0x000000051500720c */ /* 0x000fc40003f26270 */
[----:B------:R-:W-:Y:S01]  /*9fc0*/  ISETP.GE.AND P0, PT, R20, R5, PT ;  /* 0x000000051400720c */ /* 0x000fe20003f06270 */
[----:B------:R1:W-:Y:S01]  /*9fd0*/  STL [R1+0x38], R2 ;  /* 0x0000380201007387 */ /* 0x0003e20000100800 */
[----:B------:R-:W-:Y:S02]  /*9fe0*/  FSEL R241, R48, -INF , !P3 ;  /* 0xff80000030f17808 */ /* 0x000fe40005800000 */
[----:B------:R-:W-:Y:S02]  /*9ff0*/  FSEL R243, R49, -INF , !P2 ;  /* 0xff80000031f37808 */ /* 0x000fe40005000000 */
[----:B------:R-:W-:Y:S02]  /*a000*/  FSEL R79, R50, -INF , !P1 ;  /* 0xff800000324f7808 */ /* 0x000fe40004800000 */
[C---:B------:R-:W-:Y:S02]  /*a010*/  IADD3 R42, R0.reuse, 0x9, RZ ;  /* 0x00000009002a7810 */ /* 0x040fe40007ffe0ff */
[----:B------:R-:W-:-:S02]  /*a020*/  IADD3 R43, R0, 0x8, RZ ;  /* 0x00000008002b7810 */ /* 0x000fc40007ffe0ff */
[-C--:B------:R-:W-:Y:S02]  /*a030*/  ISETP.GE.AND P2, PT, R42, R4.reuse, PT ;  /* 0x000000042a00720c */ /* 0x080fe40003f46270 */
[C---:B------:R-:W-:Y:S02]  /*a040*/  IADD3 R38, R0.reuse, 0x19, RZ ;  /* 0x0000001900267810 */ /* 0x040fe40007ffe0ff */
[-C--:B------:R-:W-:Y:S02]  /*a050*/  ISETP.GE.AND P3, PT, R43, R4.reuse, PT ;  /* 0x000000042b00720c */ /* 0x080fe40003f66270 */
[----:B------:R-:W-:Y:S02]  /*a060*/  IADD3 R39, R0, 0x18, RZ ;  /* 0x0000001800277810 */ /* 0x000fe40007ffe0ff */
[----:B------:R-:W-:Y:S02]  /*a070*/  FSEL R69, R53, -INF , !P2 ;  /* 0xff80000035457808 */ /* 0x000fe40005000000 */
[----:B------:R-:W-:-:S02]  /*a080*/  ISETP.GE.AND P2, PT, R38, R4, PT ;  /* 0x000000042600720c */ /* 0x000fc40003f46270 */
[----:B------:R-:W-:Y:S02]  /*a090*/  FSEL R68, R52, -INF , !P3 ;  /* 0xff80000034447808 */ /* 0x000fe40005800000 */
[----:B-1----:R-:W-:Y:S02]  /*a0a0*/  FSEL R2, R51, -INF , !P0 ;  /* 0xff80000033027808 */ /* 0x002fe40004000000 */
[----:B------:R-:W1:Y:S01]  /*a0b0*/  LDSM.16.M88.4 R48, [R210] ;  /* 0x00000000d230783b */ /* 0x000e620000000200 */
[----:B------:R-:W-:Y:S01]  /*a0c0*/  ISETP.GE.AND P0, PT, R42, R5, PT ;  /* 0x000000052a00720c */ /* 0x000fe20003f06270 */
[----:B------:R-:W-:-:S04]  /*a0d0*/  DEPBAR.LE SB0, 0x0 ;  /* 0x000080000000791a */ /* 0x000fc80000000000 */
[C---:B------:R-:W-:Y:S01]  /*a0e0*/  IADD3 R34, R0.reuse, 0x29, RZ ;  /* 0x0000002900227810 */ /* 0x040fe20007ffe0ff */
[----:B------:R2:W-:Y:S01]  /*a0f0*/  STL [R1+0x3c], R2 ;  /* 0x00003c0201007387 */ /* 0x0005e20000100800 */
[----:B------:R-:W-:Y:S02]  /*a100*/  ISETP.GE.AND P3, PT, R39, R4, PT ;  /* 0x000000042700720c */ /* 0x000fe40003f66270 */
[----:B------:R-:W-:Y:S02]  /*a110*/  IADD3 R35, R0, 0x28, RZ ;  /* 0x0000002800237810 */ /* 0x000fe40007ffe0ff */
[----:B------:R-:W-:Y:S02]  /*a120*/  ISETP.GE.AND P1, PT, R43, R5, PT ;  /* 0x000000052b00720c */ /* 0x000fe40003f26270 */
[----:B------:R-:W-:Y:S01]  /*a130*/  FSEL R80, R65, -INF , !P2 ;  /* 0xff80000041507808 */ /* 0x000fe20005000000 */
[----:B------:R-:W-:Y:S01]  /*a140*/  IMAD.MOV.U32 R65, RZ, RZ, R203 ;  /* 0x000000ffff417224 */ /* 0x000fe200078e00cb */
[----:B------:R-:W-:-:S02]  /*a150*/  FSEL R71, R55, -INF , !P0 ;  /* 0xff80000037477808 */ /* 0x000fc40004000000 */
[-C--:B------:R-:W-:Y:S02]  /*a160*/  ISETP.GE.AND P2, PT, R34, R4.reuse, PT ;  /* 0x000000042200720c */ /* 0x080fe40003f46270 */
[----:B------:R-:W-:Y:S02]  /*a170*/  ISETP.GE.AND P0, PT, R38, R5, PT ;  /* 0x000000052600720c */ /* 0x000fe40003f06270 */
[----:B------:R-:W-:Y:S01]  /*a180*/  FSEL R78, R64, -INF , !P3 ;  /* 0xff800000404e7808 */ /* 0x000fe20005800000 */
[----:B------:R-:W-:Y:S01]  /*a190*/  IMAD.MOV.U32 R64, RZ, RZ, R202 ;  /* 0x000000ffff407224 */ /* 0x000fe200078e00ca */
[----:B------:R-:W-:Y:S02]  /*a1a0*/  IADD3 R30, R0, 0x39, RZ ;  /* 0x00000039001e7810 */ /* 0x000fe40007ffe0ff */
[----:B------:R-:W-:Y:S02]  /*a1b0*/  ISETP.GE.AND P3, PT, R35, R4, PT ;  /* 0x000000042300720c */ /* 0x000fe40003f66270 */
[----:B------:R-:W-:-:S02]  /*a1c0*/  FSEL R70, R54, -INF , !P1 ;  /* 0xff80000036467808 */ /* 0x000fc40004800000 */
[----:B------:R-:W-:Y:S02]  /*a1d0*/  IADD3 R31, R0, 0x38, RZ ;  /* 0x00000038001f7810 */ /* 0x000fe40007ffe0ff */
[-C--:B------:R-:W-:Y:S02]  /*a1e0*/  ISETP.GE.AND P1, PT, R39, R5.reuse, PT ;  /* 0x000000052700720c */ /* 0x080fe40003f26270 */
[----:B------:R-:W-:Y:S02]  /*a1f0*/  FSEL R116, R61, -INF , !P2 ;  /* 0xff8000003d747808 */ /* 0x000fe40005000000 */
[----:B------:R-:W-:Y:S01]  /*a200*/  FSEL R82, R67, -INF , !P0 ;  /* 0xff80000043527808 */ /* 0x000fe20004000000 */
[----:B------:R-:W-:Y:S01]  /*a210*/  IMAD.MOV.U32 R67, RZ, RZ, R245 ;  /* 0x000000ffff437224 */ /* 0x000fe200078e00f5 */
[----:B------:R-:W-:Y:S01]  /*a220*/  ISETP.GE.AND P2, PT, R30, R4, PT ;  /* 0x000000041e00720c */ /* 0x000fe20003f46270 */
[----:B-1----:R-:W-:Y:S01]  /*a230*/  HMMA.16816.F32 R52, R12, R48, R232 ;  /* 0x000000300c34723c */ /* 0x002fe200000018e8 */
[----:B------:R-:W-:-:S02]  /*a240*/  ISETP.GE.AND P0, PT, R34, R5, PT ;  /* 0x000000052200720c */ /* 0x000fc40003f06270 */
[----:B------:R-:W-:Y:S02]  /*a250*/  FSEL R83, R60, -INF , !P3 ;  /* 0xff8000003c537808 */ /* 0x000fe40005800000 */
[----:B------:R-:W-:Y:S02]  /*a260*/  IADD3 R26, R0, 0x49, RZ ;  /* 0x00000049001a7810 */ /* 0x000fe40007ffe0ff */
[----:B------:R-:W-:Y:S01]  /*a270*/  ISETP.GE.AND P3, PT, R31, R4, PT ;  /* 0x000000041f00720c */ /* 0x000fe20003f66270 */
[----:B------:R-:W-:Y:S01]  /*a280*/  HMMA.16816.F32 R12, R12, R50, R184 ;  /* 0x000000320c0c723c */ /* 0x000fe200000018b8 */
[----:B------:R-:W-:Y:S01]  /*a290*/  FSEL R81, R66, -INF , !P1 ;  /* 0xff80000042517808 */ /* 0x000fe20004800000 */
[----:B------:R-:W-:Y:S01]  /*a2a0*/  IMAD.MOV.U32 R66, RZ, RZ, R246 ;  /* 0x000000ffff427224 */ /* 0x000fe200078e00f6 */
[----:B------:R-:W-:Y:S01]  /*a2b0*/  IADD3 R27, R0, 0x48, RZ ;  /* 0x00000048001b7810 */ /* 0x000fe20007ffe0ff */
[----:B------:R-:W-:Y:S01]  /*a2c0*/  BAR.SYNC.DEFER_BLOCKING 0x0 ;  /* 0x0000000000007b1d */ /* 0x000fe20000010000 */
[----:B------:R-:W-:-:S02]  /*a2d0*/  ISETP.GE.AND P1, PT, R35, R5, PT ;  /* 0x000000052300720c */ /* 0x000fc40003f26270 */
[----:B------:R-:W-:Y:S02]  /*a2e0*/  FSEL R172, R57, -INF , !P2 ;  /* 0xff80000039ac7808 */ /* 0x000fe40005000000 */
[----:B------:R-:W-:Y:S02]  /*a2f0*/  FSEL R118, R63, -INF , !P0 ;  /* 0xff8000003f767808 */ /* 0x000fe40004000000 */
[----:B------:R-:W-:Y:S02]  /*a300*/  ISETP.GE.AND P2, PT, R26, R4, PT ;  /* 0x000000041a00720c */ /* 0x000fe40003f46270 */
[----:B------:R-:W-:Y:S02]  /*a310*/  ISETP.GE.AND P0, PT, R30, R5, PT ;  /* 0x000000051e00720c */ /* 0x000fe40003f06270 */
[----:B------:R-:W-:Y:S02]  /*a320*/  FSEL R139, R56, -INF , !P3 ;  /* 0xff800000388b7808 */ /* 0x000fe40005800000 */
[----:B------:R-:W-:-:S02]  /*a330*/  IADD3 R22, R0, 0x59, RZ ;  /* 0x0000005900167810 */ /* 0x000fc40007ffe0ff */
[----:B------:R-:W-:Y:S02]  /*a340*/  ISETP.GE.AND P3, PT, R27, R4, PT ;  /* 0x000000041b00720c */ /* 0x000fe40003f66270 */
[----:B------:R-:W-:Y:S02]  /*a350*/  FSEL R117, R62, -INF , !P1 ;  /* 0xff8000003e757808 */ /* 0x000fe40004800000 */
[----:B------:R-:W-:Y:S02]  /*a360*/  IADD3 R23, R0, 0x58, RZ ;  /* 0x0000005800177810 */ /* 0x000fe40007ffe0ff */
[----:B------:R-:W-:Y:S02]  /*a370*/  ISETP.GE.AND P1, PT, R31, R5, PT ;  /* 0x000000051f00720c */ /* 0x000fe40003f26270 */
[----:B------:R-:W-:Y:S02]  /*a380*/  FSEL R193, R73, -INF , !P2 ;  /* 0xff80000049c17808 */ /* 0x000fe40005000000 */
[----:B------:R-:W-:-:S02]  /*a390*/  FSEL R174, R59, -INF , !P0 ;  /* 0xff8000003bae7808 */ /* 0x000fc40004000000 */
[-C--:B------:R-:W-:Y:S02]  /*a3a0*/  ISETP.GE.AND P2, PT, R22, R4.reuse, PT ;  /* 0x000000041600720c */ /* 0x080fe40003f46270 */
[-C--:B------:R-:W-:Y:S02]  /*a3b0*/  ISETP.GE.AND P0, PT, R26, R5.reuse, PT ;  /* 0x000000051a00720c */ /* 0x080fe40003f06270 */
[----:B------:R-:W-:Y:S02]  /*a3c0*/  FSEL R192, R72, -INF , !P3 ;  /* 0xff80000048c07808 */ /* 0x000fe40005800000 */
[----:B------:R-:W-:Y:S02]  /*a3d0*/  ISETP.GE.AND P3, PT, R23, R4, PT ;  /* 0x000000041700720c */ /* 0x000fe40003f66270 */
[----:B------:R-:W-:Y:S02]  /*a3e0*/  FSEL R173, R58, -INF , !P1 ;  /* 0xff8000003aad7808 */ /* 0x000fe40004800000 */
[----:B------:R-:W-:-:S02]  /*a3f0*/  ISETP.GE.AND P1, PT, R27, R5, PT ;  /* 0x000000051b00720c */ /* 0x000fc40003f26270 */
[----:B------:R-:W-:Y:S02]  /*a400*/  FSEL R199, R17, -INF , !P2 ;  /* 0xff80000011c77808 */ /* 0x000fe40005000000 */
[----:B------:R-:W-:Y:S02]  /*a410*/  FSEL R62, R75, -INF , !P0 ;  /* 0xff8000004b3e7808 */ /* 0x000fe40004000000 */
[----:B------:R-:W-:Y:S02]  /*a420*/  IADD3 R17, R0, 0x70, RZ ;  /* 0x0000007000117810 */ /* 0x000fe40007ffe0ff */
[----:B------:R-:W-:Y:S02]  /*a430*/  ISETP.GE.AND P0, PT, R22, R5, PT ;  /* 0x000000051600720c */ /* 0x000fe40003f06270 */
[----:B------:R-:W-:Y:S02]  /*a440*/  FSEL R197, R16, -INF , !P3 ;  /* 0xff80000010c57808 */ /* 0x000fe40005800000 */
[----:B------:R-:W-:-:S02]  /*a450*/  IADD3 R16, R0, 0x71, RZ ;  /* 0x0000007100107810 */ /* 0x000fc40007ffe0ff */
        /* <DEDUP_REMOVED lines=8> */
[C---:B------:R-:W-:Y:S02]  /*a4e0*/  ISETP.GE.AND P2, PT, R0.reuse, R7, PT ;  /* 0x000000070000720c */ /* 0x040fe40003f46270 */
[C---:B------:R-:W-:Y:S02]  /*a4f0*/  IADD3 R19, R0.reuse, 0x68, RZ ;  /* 0x0000006800137810 */ /* 0x040fe40007ffe0ff */
[C---:B------:R-:W-:Y:S02]  /*a500*/  IADD3 R18, R0.reuse, 0x69, RZ ;  /* 0x0000006900127810 */ /* 0x040fe40007ffe0ff */
[----:B--2---:R-:W-:-:S02]  /*a510*/  IADD3 R2, R0, 0x78, RZ ;  /* 0x0000007800027810 */ /* 0x004fc40007ffe0ff */
[-C--:B------:R-:W-:Y:S02]  /*a520*/  ISETP.GE.AND P5, PT, R17, R5.reuse, PT ;  /* 0x000000051100720c */ /* 0x080fe40003fa6270 */
[----:B------:R-:W-:Y:S02]  /*a530*/  IADD3 R0, R0, 0x79, RZ ;  /* 0x0000007900007810 */ /* 0x000fe40007ffe0ff */
[----:B------:R-:W-:Y:S02]  /*a540*/  FSEL R220, R53, -INF , !P0 ;  /* 0xff80000035dc7808 */ /* 0x000fe40004000000 */
[----:B------:R-:W-:Y:S02]  /*a550*/  ISETP.GE.AND P0, PT, R16, R5, PT ;  /* 0x000000051000720c */ /* 0x000fe40003f06270 */
[----:B------:R-:W-:Y:S02]  /*a560*/  FSEL R61, R54, -INF , !P5 ;  /* 0xff800000363d7808 */ /* 0x000fe40006800000 */
[----:B------:R-:W-:-:S02]  /*a570*/  ISETP.GE.AND P1, PT, R19, R4, PT ;  /* 0x000000041300720c */ /* 0x000fc40003f26270 */
[-C--:B------:R-:W-:Y:S02]  /*a580*/  ISETP.GE.AND P4, PT, R18, R4.reuse, PT ;  /* 0x000000041200720c */ /* 0x080fe40003f86270 */
[-C--:B------:R-:W-:Y:S02]  /*a590*/  ISETP.GE.AND P6, PT, R2, R4.reuse, PT ;  /* 0x000000040200720c */ /* 0x080fe40003fc6270 */
[----:B------:R-:W-:Y:S02]  /*a5a0*/  ISETP.GE.AND P5, PT, R0, R4, PT ;  /* 0x000000040000720c */ /* 0x000fe40003fa6270 */
[----:B------:R-:W-:Y:S02]  /*a5b0*/  FSEL R4, R55, -INF , !P0 ;  /* 0xff80000037047808 */ /* 0x000fe40004000000 */
[C---:B------:R-:W-:Y:S02]  /*a5c0*/  ISETP.GE.AND P0, PT, R44.reuse, R6, PT ;  /* 0x000000062c00720c */ /* 0x040fe40003f06270 */
[----:B------:R-:W-:Y:S01]  /*a5d0*/  FSEL R45, R45, -INF , !P3 ;  /* 0xff8000002d2d7808 */ /* 0x000fe20005800000 */
[----:B------:R1:W-:Y:S01]  /*a5e0*/  STL [R1+0x4], R4 ;  /* 0x0000040401007387 */ /* 0x0003e20000100800 */
[----:B------:R-:W-:-:S02]  /*a5f0*/  ISETP.GE.AND P3, PT, R44, R7, PT ;  /* 0x000000072c00720c */ /* 0x000fc40003f66270 */
[----:B------:R-:W-:Y:S02]  /*a600*/  FSEL R46, R46, -INF , !P2 ;  /* 0xff8000002e2e7808 */ /* 0x000fe40005000000 */
[----:B------:R-:W-:Y:S02]  /*a610*/  FSEL R44, R200, -INF , !P0 ;  /* 0xff800000c82c7808 */ /* 0x000fe40004000000 */
[CC--:B------:R-:W-:Y:S02]  /*a620*/  ISETP.GE.AND P2, PT, R43.reuse, R6.reuse, PT ;  /* 0x000000062b00720c */ /* 0x0c0fe40003f46270 */
[----:B------:R-:W-:Y:S02]  /*a630*/  ISETP.GE.AND P0, PT, R43, R7, PT ;  /* 0x000000072b00720c */ /* 0x000fe40003f06270 */
[----:B------:R-:W-:Y:S02]  /*a640*/  FSEL R47, R47, -INF , !P3 ;  /* 0xff8000002f2f7808 */ /* 0x000fe40005800000 */
[----:B------:R-:W-:-:S02]  /*a650*/  ISETP.GE.AND P3, PT, R42, R6, PT ;  /* 0x000000062a00720c */ /* 0x000fc40003f66270 */
[----:B------:R-:W-:Y:S01]  /*a660*/  FSEL R43, R108, -INF , !P2 ;  /* 0xff8000006c2b7808 */ /* 0x000fe20005000000 */
[----:B------:R-:W-:Y:S01]  /*a670*/  IMAD.MOV.U32 R108, RZ, RZ, R244 ;  /* 0x000000ffff6c7224 */ /* 0x000fe200078e00f4 */
[----:B------:R-:W-:Y:S01]  /*a680*/  FSEL R54, R110, -INF , !P0 ;  /* 0xff8000006e367808 */ /* 0x000fe20004000000 */
[----:B------:R-:W-:Y:S01]  /*a690*/  IMAD.MOV.U32 R110, RZ, RZ, R226 ;  /* 0x000000ffff6e7224 */ /* 0x000fe200078e00e2 */
[-C--:B------:R-:W-:Y:S02]  /*a6a0*/  ISETP.GE.AND P2, PT, R42, R7.reuse, PT ;  /* 0x000000072a00720c */ /* 0x080fe40003f46270 */
[----:B------:R-:W-:Y:S02]  /*a6b0*/  ISETP.GE.AND P0, PT, R41, R6, PT ;  /* 0x000000062900720c */ /* 0x000fe40003f06270 */
[----:B------:R-:W-:Y:S01]  /*a6c0*/  FSEL R42, R109, -INF , !P3 ;  /* 0xff8000006d2a7808 */ /* 0x000fe20005800000 */
[----:B------:R-:W-:Y:S01]  /*a6d0*/  IMAD.MOV.U32 R109, RZ, RZ, R227 ;  /* 0x000000ffff6d7224 */ /* 0x000fe200078e00e3 */
[----:B------:R-:W-:-:S02]  /*a6e0*/  ISETP.GE.AND P3, PT, R41, R7, PT ;  /* 0x000000072900720c */ /* 0x000fc40003f66270 */
[----:B------:R-:W-:Y:S01]  /*a6f0*/  FSEL R41, R111, -INF , !P2 ;  /* 0xff8000006f297808 */ /* 0x000fe20005000000 */
[----:B------:R-:W-:Y:S01]  /*a700*/  IMAD.MOV.U32 R111, RZ, RZ, R219 ;  /* 0x000000ffff6f7224 */ /* 0x000fe200078e00db */
[----:B------:R-:W-:Y:S02]  /*a710*/  FSEL R57, R248, -INF , !P0 ;  /* 0xff800000f8397808 */ /* 0x000fe40004000000 */
[C---:B------:R-:W-:Y:S02]  /*a720*/  ISETP.GE.AND P2, PT, R40.reuse, R6, PT ;  /* 0x000000062800720c */ /* 0x040fe40003f46270 */
[----:B------:R-:W-:Y:S02]  /*a730*/  ISETP.GE.AND P0, PT, R40, R7, PT ;  /* 0x000000072800720c */ /* 0x000fe40003f06270 */
[----:B------:R-:W-:Y:S02]  /*a740*/  FSEL R74, R250, -INF , !P3 ;  /* 0xff800000fa4a7808 */ /* 0x000fe40005800000 */
[----:B------:R-:W-:-:S02]  /*a750*/  FSEL R56, R249, -INF , !P2 ;  /* 0xff800000f9387808 */ /* 0x000fc40005000000 */
[----:B------:R-:W-:Y:S02]  /*a760*/  FSEL R75, R251, -INF , !P0 ;  /* 0xff800000fb4b7808 */ /* 0x000fe40004000000 */
[CC--:B------:R-:W-:Y:S02]  /*a770*/  ISETP.GE.AND P3, PT, R39.reuse, R6.reuse, PT ;  /* 0x000000062700720c */ /* 0x0c0fe40003f66270 */
[----:B------:R-:W-:Y:S02]  /*a780*/  ISETP.GE.AND P2, PT, R39, R7, PT ;  /* 0x000000072700720c */ /* 0x000fe40003f46270 */
[----:B------:R-:W-:Y:S02]  /*a790*/  ISETP.GE.AND P0, PT, R38, R6, PT ;  /* 0x000000062600720c */ /* 0x000fe40003f06270 */
[----:B------:R-:W-:Y:S02]  /*a7a0*/  FSEL R59, R112, -INF , !P3 ;  /* 0xff800000703b7808 */ /* 0x000fe40005800000 */
[----:B------:R-:W-:-:S02]  /*a7b0*/  FSEL R72, R114, -INF , !P2 ;  /* 0xff80000072487808 */ /* 0x000fc40005000000 */
[----:B------:R-:W-:Y:S02]  /*a7c0*/  FSEL R58, R113, -INF , !P0 ;  /* 0xff800000713a7808 */ /* 0x000fe40004000000 */
[-C--:B------:R-:W-:Y:S02]  /*a7d0*/  ISETP.GE.AND P3, PT, R38, R7.reuse, PT ;  /* 0x000000072600720c */ /* 0x080fe40003f66270 */
        /* <DEDUP_REMOVED lines=40> */
[----:B------:R-:W-:Y:S01]  /*aa60*/  FSEL R251, R191, -INF , !P0 ;  /* 0xff800000bffb7808 */ /* 0x000fe20004000000 */
[----:B------:R1:W-:Y:S01]  /*aa70*/  STL [R1], R52 ;  /* 0x0000003401007387 */ /* 0x0003e20000100800 */
        /* <DEDUP_REMOVED lines=29> */
[C---:B------:R-:W-:Y:S01]  /*ac50*/  HMMA.16816.F32 R20, R8.reuse, R48, R108 ;  /* 0x000000300814723c */ /* 0x040fe2000000186c */
[----:B------:R-:W-:Y:S02]  /*ac60*/  FSEL R202, R121, -INF , !P0 ;  /* 0xff80000079ca7808 */ /* 0x000fe40004000000 */
[----:B------:R-:W-:Y:S02]  /*ac70*/  ISETP.GE.AND P0, PT, R19, R7, PT ;  /* 0x000000071300720c */ /* 0x000fe40003f06270 */
[----:B------:R-:W-:Y:S02]  /*ac80*/  FSEL R233, R122, -INF , !P2 ;  /* 0xff8000007ae97808 */ /* 0x000fe40005000000 */
[----:B------:R-:W-:Y:S01]  /*ac90*/  FSEL R219, R106, -INF , !P0 ;  /* 0xff8000006adb7808 */ /* 0x000fe20004000000 */
[----:B------:R-:W-:Y:S01]  /*aca0*/  HMMA.16816.F32 R8, R8, R50, R64 ;  /* 0x000000320808723c */ /* 0x000fe20000001840 */
[----:B------:R-:W-:Y:S02]  /*acb0*/  ISETP.GE.AND P0, PT, R17, R6, PT ;  /* 0x000000061100720c */ /* 0x000fe40003f06270 */
[----:B------:R-:W-:-:S02]  /*acc0*/  FSEL R222, R123, -INF , !P1 ;  /* 0xff8000007bde7808 */ /* 0x000fc40004800000 */
[-C--:B------:R-:W-:Y:S02]  /*acd0*/  ISETP.GE.AND P2, PT, R19, R6.reuse, PT ;  /* 0x000000061300720c */ /* 0x080fe40003f46270 */
[----:B------:R-:W-:Y:S02]  /*ace0*/  ISETP.GE.AND P1, PT, R18, R6, PT ;  /* 0x000000061200720c */ /* 0x000fe40003f26270 */
[----:B------:R-:W-:Y:S02]  /*acf0*/  FSEL R203, R120, -INF , !P3 ;  /* 0xff80000078cb7808 */ /* 0x000fe40005800000 */
[----:B------:R-:W-:Y:S02]  /*ad00*/  FSEL R196, R104, -INF , !P2 ;  /* 0xff80000068c47808 */ /* 0x000fe40005000000 */
[----:B------:R-:W-:Y:S02]  /*ad10*/  FSEL R195, R105, -INF , !P1 ;  /* 0xff80000069c37808 */ /* 0x000fe40004800000 */
[----:B------:R-:W-:-:S02]  /*ad20*/  ISETP.GE.AND P3, PT, R19, R5, PT ;  /* 0x000000051300720c */ /* 0x000fc40003f66270 */
[----:B------:R-:W-:Y:S02]  /*ad30*/  FSEL R189, R20, -INF , !P0 ;  /* 0xff80000014bd7808 */ /* 0x000fe40004000000 */
[----:B------:R-:W-:Y:S02]  /*ad40*/  ISETP.GE.AND P0, PT, R2, R6, PT ;  /* 0x000000060200720c */ /* 0x000fe40003f06270 */
[-C--:B------:R-:W-:Y:S02]  /*ad50*/  ISETP.GE.AND P2, PT, R18, R7.reuse, PT ;  /* 0x000000071200720c */ /* 0x080fe40003f46270 */
[-C--:B------:R-:W-:Y:S02]  /*ad60*/  ISETP.GE.AND P1, PT, R17, R7.reuse, PT ;  /* 0x000000071100720c */ /* 0x080fe40003f26270 */
[----:B------:R-:W-:Y:S02]  /*ad70*/  FSEL R187, R8, -INF , !P0 ;  /* 0xff80000008bb7808 */ /* 0x000fe40004000000 */
[----:B------:R-:W-:-:S02]  /*ad80*/  ISETP.GE.AND P0, PT, R2, R7, PT ;  /* 0x000000070200720c */ /* 0x000fc40003f06270 */
[----:B------:R-:W-:Y:S02]  /*ad90*/  FSEL R200, R107, -INF , !P2 ;  /* 0xff8000006bc87808 */ /* 0x000fe40005000000 */
[----:B------:R-:W-:Y:S02]  /*ada0*/  FSEL R191, R10, -INF , !P0 ;  /* 0xff8000000abf7808 */ /* 0x000fe40004000000 */
[----:B------:R-:W-:Y:S02]  /*adb0*/  PLOP3.LUT P0, PT, PT, PT, UP0, 0x80, 0x0 ;  /* 0x000000000000781c */ /* 0x000fe40003f0f008 */
        /* <DEDUP_REMOVED lines=8> */
[----:B------:R-:W-:-:S02]  /*ae40*/  FSEL R194, R23, -INF , !P2 ;  /* 0xff80000017c27808 */ /* 0x000fc40005000000 */
[-C--:B------:R-:W-:Y:S02]  /*ae50*/  ISETP.GE.AND P4, PT, R18, R5.reuse, PT ;  /* 0x000000051200720c */ /* 0x080fe40003f86270 */
[----:B------:R-:W-:Y:S02]  /*ae60*/  ISETP.GE.AND P3, PT, R2, R5, PT ;  /* 0x000000050200720c */ /* 0x000fe40003f66270 */
        /* <DEDUP_REMOVED lines=9> */
[----:B-1----:R-:W2:Y:S04]  /*af00*/  LDL.64 R66, [R1+0x28] ;  /* 0x0000280001427983 */ /* 0x002ea80000100a00 */
[----:B------:R-:W3:Y:S01]  /*af10*/  LDL.64 R64, [R1+0x20] ;  /* 0x0000200001407983 */ /* 0x000ee20000100a00 */
[----:B------:R-:W-:-:S02]  /*af20*/  UIADD3 UR29, UR26, -0x3, URZ ;  /* 0xfffffffd1a1d7890 */ /* 0x000fc4000fffe03f */
[----:B------:R-:W-:Y:S02]  /*af30*/  ULDC.64 UR4, c[0x0][0x198] ;  /* 0x0000660000047ab9 */ /* 0x000fe40000000a00 */
[----:B------:R-:W-:Y:S02]  /*af40*/  USHF.R.S32.HI UR28, URZ, 0x1f, UR29 ;  /* 0x0000001f3f1c7899 */ /* 0x000fe4000801141d */
[----:B------:R-:W-:Y:S02]  /*af50*/  UIMAD.WIDE.U32 UR30, UR29, UR4, URZ ;  /* 0x000000041d1e72a5 */ /* 0x000fe4000f8e003f */
[----:B------:R-:W-:-:S04]  /*af60*/  UIMAD UR28, UR28, UR4, URZ ;  /* 0x000000041c1c72a4 */ /* 0x000fc8000f8e023f */
[----:B------:R-:W-:Y:S01]  /*af70*/  UIMAD UR28, UR29, UR5, UR28 ;  /* 0x000000051d1c72a4 */ /* 0x000fe2000f8e021c */
[----:B------:R-:W-:Y:S02]  /*af80*/  IMAD.U32 R0, RZ, RZ, UR30 ;  /* 0x0000001eff007e24 */ /* 0x000fe4000f8e00ff */
[----:B------:R-:W-:Y:S01]  /*af90*/  IMAD.U32 R4, RZ, RZ, UR30 ;  /* 0x0000001eff047e24 */ /* 0x000fe2000f8e00ff */
[----:B------:R-:W-:-:S06]  /*afa0*/  UIADD3 UR28, UR31, UR28, URZ ;  /* 0x0000001c1f1c7290 */ /* 0x000fcc000fffe03f */
[----:B------:R-:W-:Y:S01]  /*afb0*/  IMAD.U32 R2, RZ, RZ, UR28 ;  /* 0x0000001cff027e24 */ /* 0x000fe2000f8e00ff */
[----:B------:R-:W-:Y:S02]  /*afc0*/  USHF.L.U32 UR28, UR4, 0x6, URZ ;  /* 0x00000006041c7899 */ /* 0x000fe4000800063f */
[----:B------:R-:W-:Y:S01]  /*afd0*/  USHF.L.U64.HI UR4, UR4, 0x6, UR5 ;  /* 0x0000000604047899 */ /* 0x000fe20008010205 */
[----:B--2---:R-:W-:-:S04]  /*afe0*/  LEA R0, P0, R0, R66, 0x7 ;  /* 0x0000004200007211 */ /* 0x004fc800078038ff */
        /* <DEDUP_REMOVED lines=10> */
[----:B------:R-:W-:-:S02]  /*b090*/  IADD3 R10, P0, R4, UR28, RZ ;  /* 0x0000001c040a7c10 */ /* 0x000fc4000ff1e0ff */
[----:B------:R-:W-:Y:S01]  /*b0a0*/  IADD3.X R5, R7, UR4, RZ, P1, !PT ;  /* 0x0000000407057c10 */ /* 0x000fe20008ffe4ff */
[----:B------:R1:W-:Y:S03]  /*b0b0*/  LDGSTS.E.BYPASS.LTC128B.128 [R224+0x2800], [R6.64] ;  /* 0x0280000006e07fae */ /* 0x0003e6000b901d56 */
[----:B------:R-:W-:Y:S01]  /*b0c0*/  IADD3.X R11, R5, UR4, RZ, P0, !PT ;  /* 0x00000004050b7c10 */ /* 0x000fe200087fe4ff */
[----:B------:R1:W-:Y:S04]  /*b0d0*/  LDGSTS.E.BYPASS.LTC128B.128 [R224+0x3000], [R4.64] ;  /* 0x0300000004e07fae */ /* 0x0003e8000b901d56 */
[----:B------:R1:W-:Y:S04]  /*b0e0*/  LDGSTS.E.BYPASS.LTC128B.128 [R224+0x3800], [R10.64] ;  /* 0x038000000ae07fae */ /* 0x0003e8000b901d56 */
[----:B------:R-:W0:Y:S02]  /*b0f0*/  LDGDEPBAR ;  /* 0x00000000000079af */ /* 0x000e240000000000 */
.L_x_238:
[----:B-1----:R-:W2:Y:S04]  /*b100*/  LDL.LU R5, [R1+0x14] ;  /* 0x0000140001057983 */ /* 0x002ea80000300800 */
[----:B------:R-:W3:Y:S04]  /*b110*/  LDL.LU R6, [R1+0x10] ;  /* 0x0000100001067983 */ /* 0x000ee80000300800 */
[----:B------:R-:W4:Y:S04]  /*b120*/  LDL.LU R7, [R1+0x8] ;  /* 0x0000080001077983 */ /* 0x000f280000300800 */
[----:B------:R-:W4:Y:S04]  /*b130*/  LDL.LU R9, [R1+0x3c] ;  /* 0x00003c0001097983 */ /* 0x000f280000300800 */
[----:B------:R-:W4:Y:S04]  /*b140*/  LDL.LU R8, [R1+0x38] ;  /* 0x0000380001087983 */ /* 0x000f280000300800 */
[----:B------:R-:W4:Y:S01]  /*b150*/  LDL R19, [R1+0x40] ;  /* 0x0000400001137983 */ /* 0x000f220000100800 */
[----:B------:R-:W-:-:S03]  /*b160*/  FMNMX.FTZ R0, R136, R45, !PT ;  /* 0x0000002d88007209 */ /* 0x000fc60007810000 */
[----:B------:R-:W-:Y:S01]  /*b170*/  STL [R1+0xa4], R224 ;  /* 0x0000a4e001007387 */ /* 0x000fe20000100800 */
        /* <DEDUP_REMOVED lines=9> */
[----:B------:R1:W-:Y:S01]  /*b210*/  STL [R1+0x90], R212 ;  /* 0x000090d401007387 */ /* 0x0003e20000100800 */
        /* <DEDUP_REMOVED lines=9> */
[----:B------:R-:W-:-:S02]  /*b2b0*/  FMNMX.FTZ R4, R237, R4, !PT ;  /* 0x00000004ed047209 */ /* 0x000fc40007810000 */
        /* <DEDUP_REMOVED lines=10> */
[----:B------:R-:W4:Y:S01]  /*b360*/  LDL R13, [R1+0x58] ;  /* 0x00005800010d7983 */ /* 0x000f220000100800 */
[----:B------:R-:W-:Y:S02]  /*b370*/  FMNMX.FTZ R4, R229, R4, !PT ;  /* 0x00000004e5047209 */ /* 0x000fe40007810000 */
[----:B------:R-:W-:Y:S01]  /*b380*/  FMNMX.FTZ R0, R73, R0, !PT ;  /* 0x0000000049007209 */ /* 0x000fe20007810000 */
[----:B-1----:R-:W4:Y:S01]  /*b390*/  LDL.LU R212, [R1+0x4] ;  /* 0x0000040001d47983 */ /* 0x002f220000300800 */
[----:B------:R-:W-:Y:S02]  /*b3a0*/  FMNMX.FTZ R4, R96, R4, !PT ;  /* 0x0000000460047209 */ /* 0x000fe40007810000 */
[----:B------:R-:W-:Y:S01]  /*b3b0*/  FMNMX.FTZ R0, R238, R0, !PT ;  /* 0x00000000ee007209 */ /* 0x000fe20007810000 */
[----:B------:R-:W-:Y:S01]  /*b3c0*/  USHF.L.U32 UR5, UR27, 0x2, URZ ;  /* 0x000000021b057899 */ /* 0x000fe2000800063f */
[----:B------:R-:W-:Y:S01]  /*b3d0*/  FMNMX.FTZ R4, R97, R4, !PT ;  /* 0x0000000461047209 */ /* 0x000fe20007810000 */
[----:B------:R-:W-:Y:S01]  /*b3e0*/  IMAD.MOV.U32 R38, RZ, RZ, R77 ;  /* 0x000000ffff267224 */ /* 0x000fe200078e004d */
[----:B------:R-:W-:Y:S01]  /*b3f0*/  FMNMX.FTZ R0, R239, R0, !PT ;  /* 0x00000000ef007209 */ /* 0x000fe20007810000 */
[----:B------:R-:W-:Y:S01]  /*b400*/  IMAD.MOV.U32 R48, RZ, RZ, R76 ;  /* 0x000000ffff307224 */ /* 0x000fe200078e004c */
[----:B------:R-:W-:Y:S01]  /*b410*/  FMNMX.FTZ R4, R242, R4, !PT ;  /* 0x00000004f2047209 */ /* 0x000fe20007810000 */
[----:B------:R-:W1:Y:S01]  /*b420*/  LDC.U8 R91, c[0x0][0x2d8] ;  /* 0x0000b600ff5b7b82 */ /* 0x000e620000000000 */
[----:B------:R-:W-:Y:S01]  /*b430*/  FMNMX.FTZ R0, R102, R0, !PT ;  /* 0x0000000066007209 */ /* 0x000fe20007810000 */
[----:B------:R-:W-:Y:S01]  /*b440*/  LDSM.16.MT88.4 R24, [R206+0x4000] ;  /* 0x00400000ce18783b */ /* 0x000fe20000004200 */
[----:B------:R-:W-:-:S02]  /*b450*/  FMNMX.FTZ R4, R240, R4, !PT ;  /* 0x00000004f0047209 */ /* 0x000fc40007810000 */
[----:B------:R-:W-:Y:S01]  /*b460*/  FMNMX.FTZ R0, R103, R0, !PT ;  /* 0x0000000067007209 */ /* 0x000fe20007810000 */
[----:B------:R-:W-:Y:S01]  /*b470*/  LDSM.16.MT88.4 R32, [R205+0x4000] ;  /* 0x00400000cd20783b */ /* 0x000fe20000004200 */
        /* <DEDUP_REMOVED lines=31> */
[----:B------:R-:W-:-:S04]  /*b670*/  FMNMX.FTZ R2, R198, R2, !PT ;  /* 0x00000002c6027209 */ /* 0x000fc80007810000 */
[----:B------:R-:W-:-:S04]  /*b680*/  FMNMX.FTZ R2, R194, R2, !PT ;  /* 0x00000002c2027209 */ /* 0x000fc80007810000 */
[----:B------:R-:W-:-:S04]  /*b690*/  FMNMX.FTZ R2, R191, R2, !PT ;  /* 0x00000002bf027209 */ /* 0x000fc80007810000 */
[----:B------:R-:W-:Y:S02]  /*b6a0*/  FMNMX.FTZ R2, R190, R2, !PT ;  /* 0x00000002be027209 */ /* 0x000fe40007810000 */
[----:B-1----:R-:W-:Y:S01]  /*b6b0*/  FMNMX.FTZ R0, R0, R4, !PT ;  /* 0x0000000400007209 */ /* 0x002fe20007810000 */
[----:B------:R-:W-:Y:S01]  /*b6c0*/  IMAD.U32 R4, RZ, RZ, UR25 ;  /* 0x00000019ff047e24 */ /* 0x000fe2000f8e00ff */
[----:B------:R-:W-:Y:S01]  /*b6d0*/  PRMT R91, R91, 0x7054, R91 ;  /* 0x000070545b5b7816 */ /* 0x000fe2000000005b */
[----:B--2---:R-:W-:Y:S02]  /*b6e0*/  IMAD.MOV.U32 R12, RZ, RZ, R5 ;  /* 0x000000ffff0c7224 */ /* 0x004fe400078e0005 */
[----:B---3--:R-:W-:Y:S02]  /*b6f0*/  IMAD.MOV.U32 R11, RZ, RZ, R6 ;  /* 0x000000ffff0b7224 */ /* 0x008fe400078e0006 */
[----:B------:R-:W1:Y:S01]  /*b700*/  SHFL.BFLY PT, R6, R2, 0x2, 0x1f ;  /* 0x0c401f0002067f89 */ /* 0x000e6200000e0000 */
[----:B----4-:R-:W-:-:S03]  /*b710*/  IMAD.MOV.U32 R10, RZ, RZ, R7 ;  /* 0x000000ffff0a7224 */ /* 0x010fc600078e0007 */
[----:B------:R-:W2:Y:S01]  /*b720*/  SHFL.BFLY PT, R7, R0, 0x1, 0x1f ;  /* 0x0c201f0000077f89 */ /* 0x000ea200000e0000 */
[----:B------:R-:W-:-:S05]  /*b730*/  IADD3 R5, R252, 0x4, RZ ;  /* 0x00000004fc057810 */ /* 0x000fca0007ffe0ff */
[----:B------:R-:W-:-:S05]  /*b740*/  IMAD.WIDE.U32 R106, R5, -0x326172a9, RZ ;  /* 0xcd9e8d57056a7825 */ /* 0x000fca00078e00ff */
[----:B------:R-:W-:-:S05]  /*b750*/  LOP3.LUT R5, R107, R19, RZ, 0x3c, !PT ;  /* 0x000000136b057212 */ /* 0x000fca00078e3cff */
[----:B------:R-:W-:Y:S01]  /*b760*/  IMAD.WIDE.U32 R76, R5, -0x2daee0ad, RZ ;  /* 0xd2511f53054c7825 */ /* 0x000fe200078e00ff */
[----:B-1----:R-:W-:Y:S02]  /*b770*/  FMNMX.FTZ R2, R2, R6, !PT ;  /* 0x0000000602027209 */ /* 0x002fe40007810000 */
[----:B--2---:R-:W-:Y:S01]  /*b780*/  FMNMX.FTZ R88, R0, R7, !PT ;  /* 0x0000000700587209 */ /* 0x004fe20007810000 */
[----:B------:R-:W-:Y:S02]  /*b790*/  IMAD.MOV.U32 R95, RZ, RZ, R12 ;  /* 0x000000ffff5f7224 */ /* 0x000fe400078e000c */
[----:B------:R-:W-:Y:S01]  /*b7a0*/  IMAD.MOV.U32 R37, RZ, RZ, R8 ;  /* 0x000000ffff257224 */ /* 0x000fe200078e0008 */
[C---:B------:R-:W-:Y:S01]  /*b7b0*/  FSETP.NEU.FTZ.AND P1, PT, R88.reuse, -INF , PT ;  /* 0xff8000005800780b */ /* 0x040fe20003f3d000 */
[----:B------:R-:W1:Y:S01]  /*b7c0*/  SHFL.BFLY PT, R8, R2, 0x1, 0x1f ;  /* 0x0c201f0002087f89 */ /* 0x000e6200000e0000 */
[----:B------:R-:W-:-:S05]  /*b7d0*/  FMUL.FTZ R22, R88, c[0x0][0x23c] ;  /* 0x00008f0058167a20 */ /* 0x000fca0000410000 */
[----:B------:R-:W-:-:S05]  /*b7e0*/  FSEL R22, R22, RZ, P1 ;  /* 0x000000ff16167208 */ /* 0x000fca0000800000 */
[----:B------:R-:W-:Y:S02]  /*b7f0*/  FFMA.FTZ R0, R45, c[0x0][0x23c], -R22 ;  /* 0x00008f002d007a23 */ /* 0x000fe40000010816 */
[----:B------:R-:W-:-:S05]  /*b800*/  IMAD.WIDE.U32 R84, R13, -0x2daee0ad, RZ ;  /* 0xd2511f530d547825 */ /* 0x000fca00078e00ff */
[----:B------:R-:W-:Y:S02]  /*b810*/  LOP3.LUT R5, R85, UR5, R4, 0x96, !PT ;  /* 0x0000000555057c12 */ /* 0x000fe4000f8e9604 */
[----:B------:R-:W-:-:S03]  /*b820*/  LOP3.LUT R4, R77, UR14, R84, 0x96, !PT ;  /* 0x0000000e4d047c12 */ /* 0x000fc6000f8e9654 */
[----:B------:R-:W-:-:S04]  /*b830*/  IMAD.WIDE.U32 R12, R5, -0x326172a9, RZ ;  /* 0xcd9e8d57050c7825 */ /* 0x000fc800078e00ff */
[----:B------:R-:W-:Y:S01]  /*b840*/  IMAD.WIDE.U32 R52, R4, -0x326172a9, RZ ;  /* 0xcd9e8d5704347825 */ /* 0x000fe200078e00ff */
[----:B------:R-:W-:-:S04]  /*b850*/  LOP3.LUT R4, R13, UR15, R106, 0x96, !PT ;  /* 0x0000000f0d047c12 */ /* 0x000fc8000f8e966a */
[----:B------:R-:W-:Y:S01]  /*b860*/  LOP3.LUT R6, R53, UR13, R12, 0x96, !PT ;  /* 0x0000000d35067c12 */ /* 0x000fe2000f8e960c */
[----:B------:R-:W-:-:S04]  /*b870*/  IMAD.WIDE.U32 R4, R4, -0x2daee0ad, RZ ;  /* 0xd2511f5304047825 */ /* 0x000fc800078e00ff */
[----:B------:R-:W-:Y:S01]  /*b880*/  IMAD.WIDE.U32 R6, R6, -0x2daee0ad, RZ ;  /* 0xd2511f5306067825 */ /* 0x000fe200078e00ff */
[----:B------:R2:W-:Y:S01]  /*b890*/  MUFU.EX2 R120, R0 ;  /* 0x0000000000787308 */ /* 0x0005e20000000800 */
[----:B------:R-:W-:Y:S02]  /*b8a0*/  LOP3.LUT R5, R5, UR12, R76, 0x96, !PT ;  /* 0x0000000c05057c12 */ /* 0x000fe4000f8e964c */
[----:B-1----:R-:W-:Y:S02]  /*b8b0*/  FMNMX.FTZ R87, R2, R8, !PT ;  /* 0x0000000802577209 */ /* 0x002fe40007810000 */
[----:B--2---:R-:W-:Y:S01]  /*b8c0*/  LOP3.LUT R0, R7, UR10, R4, 0x96, !PT ;  /* 0x0000000a07007c12 */ /* 0x004fe2000f8e9604 */
[----:B------:R-:W-:-:S04]  /*b8d0*/  IMAD.WIDE.U32 R4, R5, -0x326172a9, RZ ;  /* 0xcd9e8d5705047825 */ /* 0x000fc800078e00ff */
[----:B------:R-:W-:Y:S01]  /*b8e0*/  IMAD.WIDE.U32 R20, R0, -0x326172a9, RZ ;  /* 0xcd9e8d5700147825 */ /* 0x000fe200078e00ff */
[----:B------:R-:W-:-:S04]  /*b8f0*/  LOP3.LUT R5, R5, UR11, R52, 0x96, !PT ;  /* 0x0000000b05057c12 */ /* 0x000fc8000f8e9634 */
[----:B------:R-:W-:Y:S01]  /*b900*/  LOP3.LUT R2, R21, UR9, R4, 0x96, !PT ;  /* 0x0000000915027c12 */ /* 0x000fe2000f8e9604 */
[C---:B------:R-:W-:Y:S01]  /*b910*/  FMUL.FTZ R21, R87.reuse, c[0x0][0x23c] ;  /* 0x00008f0057157a20 */ /* 0x040fe20000410000 */
[----:B------:R-:W-:Y:S01]  /*b920*/  FSETP.NEU.FTZ.AND P0, PT, R87, -INF , PT ;  /* 0xff8000005700780b */ /* 0x000fe20003f1d000 */
[----:B------:R-:W-:-:S04]  /*b930*/  IMAD.WIDE.U32 R4, R5, -0x2daee0ad, RZ ;  /* 0xd2511f5305047825 */ /* 0x000fc800078e00ff */
[----:B------:R-:W-:Y:S01]  /*b940*/  IMAD.WIDE.U32 R30, R2, -0x2daee0ad, RZ ;  /* 0xd2511f53021e7825 */ /* 0x000fe200078e00ff */
[----:B------:R-:W-:-:S04]  /*b950*/  FSEL R21, R21, RZ, P0 ;  /* 0x000000ff15157208 */ /* 0x000fc80000000000 */
[----:B------:R-:W-:Y:S01]  /*b960*/  LOP3.LUT R4, R31, UR6, R4, 0x96, !PT ;  /* 0x000000061f047c12 */ /* 0x000fe2000f8e9604 */
[----:B------:R-:W-:Y:S01]  /*b970*/  FFMA.FTZ R0, R43, c[0x0][0x23c], -R22 ;  /* 0x00008f002b007a23 */ /* 0x000fe20000010816 */
[----:B------:R-:W-:Y:S01]  /*b980*/  LOP3.LUT R6, R5, UR8, R6, 0x96, !PT ;  /* 0x0000000805067c12 */ /* 0x000fe2000f8e9606 */
[----:B------:R-:W-:Y:S02]  /*b990*/  FFMA.FTZ R2, R47, c[0x0][0x23c], -R21 ;  /* 0x00008f002f027a23 */ /* 0x000fe40000010815 */
[----:B------:R-:W-:Y:S01]  /*b9a0*/  IMAD.WIDE.U32 R4, R4, -0x326172a9, RZ ;  /* 0xcd9e8d5704047825 */ /* 0x000fe200078e00ff */
[----:B------:R1:W-:Y:S03]  /*b9b0*/  MUFU.EX2 R213, R0 ;  /* 0x0000000000d57308 */ /* 0x0003e60000000800 */
[----:B------:R-:W-:-:S05]  /*b9c0*/  IMAD.WIDE.U32 R14, R6, -0x326172a9, RZ ;  /* 0xcd9e8d57060e7825 */ /* 0x000fca00078e00ff */
[----:B------:R2:W-:Y:S01]  /*b9d0*/  MUFU.EX2 R132, R2 ;  /* 0x0000000200847308 */ /* 0x0005e20000000800 */
[----:B------:R-:W-:Y:S01]  /*b9e0*/  LOP3.LUT R6, R4, 0xff, RZ, 0xc0, !PT ;  /* 0x000000ff04067812 */ /* 0x000fe200078ec0ff */
[----:B-1----:R-:W-:-:S06]  /*b9f0*/  FFMA.FTZ R0, R42, c[0x0][0x23c], -R22 ;  /* 0x00008f002a007a23 */ /* 0x002fcc0000010816 */
[----:B------:R1:W-:Y:S01]  /*ba00*/  MUFU.EX2 R112, R0 ;  /* 0x0000000000707308 */ /* 0x0003e20000000800 */
[----:B--2---:R-:W-:Y:S01]  /*ba10*/  LOP3.LUT R2, R4, 0xffff, RZ, 0xc0, !PT ;  /* 0x0000ffff04027812 */ /* 0x004fe200078ec0ff */
[----:B------:R-:W-:-:S03]  /*ba20*/  FFMA.FTZ R7, R44, c[0x0][0x23c], -R22 ;  /* 0x00008f002c077a23 */ /* 0x000fc60000010816 */
[----:B------:R-:W-:Y:S01]  /*ba30*/  SHF.R.U32.HI R2, RZ, 0x8, R2 ;  /* 0x00000008ff027819 */ /* 0x000fe20000011602 */
[----:B------:R-:W-:Y:S02]  /*ba40*/  IMAD.MOV.U32 R18, RZ, RZ, R11 ;  /* 0x000000ffff127224 */ /* 0x000fe400078e000b */
[----:B------:R2:W-:Y:S01]  /*ba50*/  MUFU.EX2 R16, R7 ;  /* 0x0000000700107308 */ /* 0x0005e20000000800 */
[--C-:B-1----:R-:W-:Y:S01]  /*ba60*/  FFMA.FTZ R0, R46, c[0x0][0x23c], -R21.reuse ;  /* 0x00008f002e007a23 */ /* 0x102fe20000010815 */
[----:B------:R-:W-:Y:S01]  /*ba70*/  PRMT R11, R6, 0x5410, R2 ;  /* 0x00005410060b7816 */ /* 0x000fe20000000002 */
[----:B------:R-:W-:-:S05]  /*ba80*/  FFMA.FTZ R2, R41, c[0x0][0x23c], -R21 ;  /* 0x00008f0029027a23 */ /* 0x000fca0000010815 */
[----:B------:R1:W-:Y:S01]  /*ba90*/  MUFU.EX2 R211, R0 ;  /* 0x0000000000d37308 */ /* 0x0003e20000000800 */
[----:B------:R-:W-:Y:S01]  /*baa0*/  FSEL R8, R87, RZ, P0 ;  /* 0x000000ff57087208 */ /* 0x000fe20000000000 */
[----:B------:R-:W-:Y:S01]  /*bab0*/  IMAD.MOV.U32 R17, RZ, RZ, R10 ;  /* 0x000000ffff117224 */ /* 0x000fe200078e000a */
[----:B------:R-:W-:Y:S01]  /*bac0*/  MOV R28, R9 ;  /* 0x00000009001c7202 */ /* 0x000fe20000000f00 */
[----:B--2---:R-:W-:Y:S01]  /*bad0*/  FFMA.FTZ R7, R54, c[0x0][0x23c], -R21 ;  /* 0x00008f0036077a23 */ /* 0x004fe20000010815 */
[----:B------:R-:W-:-:S03]  /*bae0*/  SHF.R.U32.HI R9, RZ, 0x10, R4 ;  /* 0x00000010ff097819 */ /* 0x000fc60000011604 */
[----:B------:R2:W-:Y:S01]  /*baf0*/  MUFU.EX2 R122, R2 ;  /* 0x00000002007a7308 */ /* 0x0005e20000000800 */
[----:B------:R-:W-:Y:S02]  /*bb00*/  SHF.R.U32.HI R10, RZ, 0x18, R4 ;  /* 0x00000018ff0a7819 */ /* 0x000fe40000011604 */
[----:B-1----:R-:W-:Y:S02]  /*bb10*/  LOP3.LUT R0, R5, UR17, R14, 0x96, !PT ;  /* 0x0000001105007c12 */ /* 0x002fe4000f8e960e */
[----:B------:R-:W-:-:S03]  /*bb20*/  FSEL R5, R88, RZ, P1 ;  /* 0x000000ff58057208 */ /* 0x000fc60000800000 */
[----:B------:R1:W3:Y:S02]  /*bb30*/  MUFU.EX2 R215, R7 ;  /* 0x0000000700d77308 */ /* 0x0002e40000000800 */
[----:B------:R-:W-:Y:S01]  /*bb40*/  FADD.FTZ R4, R136, -R5 ;  /* 0x8000000588047221 */ /* 0x000fe20000010000 */
[C---:B--2---:R-:W-:Y:S02]  /*bb50*/  LOP3.LUT R2, R0.reuse, 0xffff, RZ, 0xc0, !PT ;  /* 0x0000ffff00027812 */ /* 0x044fe400078ec0ff */
[----:B------:R-:W-:Y:S02]  /*bb60*/  LOP3.LUT R5, R9, 0xff, RZ, 0xc0, !PT ;  /* 0x000000ff09057812 */ /* 0x000fe400078ec0ff */
[----:B------:R-:W-:Y:S02]  /*bb70*/  LOP3.LUT R6, R0, 0xff, RZ, 0xc0, !PT ;  /* 0x000000ff00067812 */ /* 0x000fe400078ec0ff */
[----:B------:R-:W-:Y:S01]  /*bb80*/  SHF.R.U32.HI R2, RZ, 0x8, R2 ;  /* 0x00000008ff027819 */ /* 0x000fe20000011602 */
[----:B-1----:R-:W-:Y:S01]  /*bb90*/  FADD.FTZ R7, R3, -R8 ;  /* 0x8000000803077221 */ /* 0x002fe20000010000 */
[--C-:B------:R-:W-:Y:S01]  /*bba0*/  SHF.R.U32.HI R3, RZ, 0x10, R0.reuse ;  /* 0x00000010ff037819 */ /* 0x100fe20000011600 */
[----:B------:R-:W-:Y:S01]  /*bbb0*/  FMUL.FTZ R8, R4, c[0x0][0x23c] ;  /* 0x00008f0004087a20 */ /* 0x000fe20000410000 */
[----:B------:R-:W-:-:S02]  /*bbc0*/  SHF.R.U32.HI R4, RZ, 0x18, R0 ;  /* 0x00000018ff047819 */ /* 0x000fc40000011600 */
[----:B------:R-:W-:Y:S02]  /*bbd0*/  LOP3.LUT R0, R3, 0xff, RZ, 0xc0, !PT ;  /* 0x000000ff03007812 */ /* 0x000fe400078ec0ff */
[----:B------:R-:W-:Y:S02]  /*bbe0*/  PRMT R3, R5, 0x5410, R10 ;  /* 0x0000541005037816 */ /* 0x000fe4000000000a */
[----:B------:R-:W-:Y:S01]  /*bbf0*/  PRMT R5, R6, 0x5410, R2 ;  /* 0x0000541006057816 */ /* 0x000fe20000000002 */
[----:B------:R-:W-:Y:S01]  /*bc00*/  FMUL.FTZ R2, R7, c[0x0][0x23c] ;  /* 0x00008f0007027a20 */ /* 0x000fe20000410000 */
[----:B------:R-:W-:Y:S01]  /*bc10*/  PRMT R4, R0, 0x5410, R4 ;  /* 0x0000541000047816 */ /* 0x000fe20000000004 */
[--C-:B------:R-:W-:Y:S02]  /*bc20*/  HSET2.LE.AND R0, R11, R91.reuse, PT ;  /* 0x0000005b0b007233 */ /* 0x100fe40003803000 */
[----:B------:R1:W-:Y:S01]  /*bc30*/  MUFU.EX2 R54, R2 ;  /* 0x0000000200367308 */ /* 0x0003e20000000800 */
[----:B------:R-:W-:Y:S01]  /*bc40*/  HSET2.LE.AND R3, R3, R91, PT ;  /* 0x0000005b03037233 */ /* 0x000fe20003803000 */
[----:B---3--:R-:W-:-:S04]  /*bc50*/  F2FP.PACK_AB R7, R122, R215 ;  /* 0x000000d77a07723e */ /* 0x008fc800000000ff */
[----:B------:R-:W-:Y:S01]  /*bc60*/  LOP3.LUT R7, R3, R7, RZ, 0xc0, !PT ;  /* 0x0000000703077212 */ /* 0x000fe200078ec0ff */
[----:B------:R-:W-:Y:S01]  /*bc70*/  HSET2.LE.AND R3, R4, R91, PT ;  /* 0x0000005b04037233 */ /* 0x000fe20003803000 */
[----:B-1----:R-:W-:-:S04]  /*bc80*/  F2FP.PACK_AB R2, R112, R213 ;  /* 0x000000d57002723e */ /* 0x002fc800000000ff */
[----:B------:R-:W-:Y:S01]  /*bc90*/  LOP3.LUT R6, R0, R2, RZ, 0xc0, !PT ;  /* 0x0000000200067212 */ /* 0x000fe200078ec0ff */
[----:B------:R-:W-:Y:S01]  /*bca0*/  HSET2.LE.AND R0, R5, R91, PT ;  /* 0x0000005b05007233 */ /* 0x000fe20003803000 */
[----:B------:R-:W-:-:S04]  /*bcb0*/  F2FP.PACK_AB R2, R16, R120 ;  /* 0x000000781002723e */ /* 0x000fc800000000ff */
[----:B------:R-:W-:Y:S02]  /*bcc0*/  LOP3.LUT R4, R0, R2, RZ, 0xc0, !PT ;  /* 0x0000000200047212 */ /* 0x000fe400078ec0ff */
[----:B------:R-:W-:-:S04]  /*bcd0*/  FMNMX.FTZ R0, R138, R124, !PT ;  /* 0x0000007c8a007209 */ /* 0x000fc80007810000 */
[----:B------:R-:W-:-:S04]  /*bce0*/  FMNMX.FTZ R0, R126, R0, !PT ;  /* 0x000000007e007209 */ /* 0x000fc80007810000 */
[----:B------:R-:W-:-:S04]  /*bcf0*/  FMNMX.FTZ R0, R68, R0, !PT ;  /* 0x0000000044007209 */ /* 0x000fc80007810000 */
[----:B------:R-:W-:Y:S02]  /*bd00*/  FMNMX.FTZ R0, R69, R0, !PT ;  /* 0x0000000045007209 */ /* 0x000fe40007810000 */
[----:B------:R-:W-:Y:S02]  /*bd10*/  F2FP.PACK_AB R5, R132, R211 ;  /* 0x000000d38405723e */ /* 0x000fe400000000ff */
[----:B------:R-:W-:Y:S02]  /*bd20*/  FMNMX.FTZ R0, R176, R0, !PT ;  /* 0x00000000b0007209 */ /* 0x000fe40007810000 */
[----:B------:R-:W-:Y:S02]  /*bd30*/  LOP3.LUT R5, R3, R5, RZ, 0xc0, !PT ;  /* 0x0000000503057212 */ /* 0x000fe400078ec0ff */
[----:B------:R-:W-:Y:S02]  /*bd40*/  FMNMX.FTZ R3, R177, R0, !PT ;  /* 0x00000000b1037209 */ /* 0x000fe40007810000 */
        /* <DEDUP_REMOVED lines=16> */
[----:B------:R-:W1:Y:S01]  /*be50*/  MUFU.EX2 R136, R8 ;  /* 0x0000000800887308 */ /* 0x000e620000000800 */
        /* <DEDUP_REMOVED lines=8> */
[-C--:B-1----:R-:W-:Y:S01]  /*bee0*/  FMUL.FTZ R164, R164, R136.reuse ;  /* 0x00000088a4a47220 */ /* 0x082fe20000410000 */
[----:B------:R-:W-:Y:S01]  /*bef0*/  FMNMX.FTZ R3, R201, R3, !PT ;  /* 0x00000003c9037209 */ /* 0x000fe20007810000 */
[----:B------:R-:W-:Y:S01]  /*bf00*/  FMUL.FTZ R165, R165, R136 ;  /* 0x00000088a5a57220 */ /* 0x000fe20000410000 */
[----:B------:R-:W-:Y:S01]  /*bf10*/  FMNMX.FTZ R0, R173, R0, !PT ;  /* 0x00000000ad007209 */ /* 0x000fe20007810000 */
[-C--:B------:R-:W-:Y:S02]  /*bf20*/  FMUL.FTZ R166, R166, R54.reuse ;  /* 0x00000036a6a67220 */ /* 0x080fe40000410000 */
[----:B------:R-:W-:Y:S01]  /*bf30*/  FMUL.FTZ R167, R167, R54 ;  /* 0x00000036a7a77220 */ /* 0x000fe20000410000 */
[----:B------:R-:W-:Y:S01]  /*bf40*/  FMNMX.FTZ R3, R218, R3, !PT ;  /* 0x00000003da037209 */ /* 0x000fe20007810000 */
[----:B------:R-:W-:Y:S01]  /*bf50*/  FMUL.FTZ R160, R160, R136 ;  /* 0x00000088a0a07220 */ /* 0x000fe20000410000 */
[----:B------:R-:W-:Y:S01]  /*bf60*/  FMNMX.FTZ R0, R174, R0, !PT ;  /* 0x00000000ae007209 */ /* 0x000fe20007810000 */
[----:B------:R-:W-:-:S02]  /*bf70*/  FMUL.FTZ R161, R161, R136 ;  /* 0x00000088a1a17220 */ /* 0x000fc40000410000 */
[-C--:B------:R-:W-:Y:S02]  /*bf80*/  FMUL.FTZ R162, R162, R54.reuse ;  /* 0x00000036a2a27220 */ /* 0x080fe40000410000 */
[----:B------:R-:W-:Y:S02]  /*bf90*/  FMUL.FTZ R163, R163, R54 ;  /* 0x00000036a3a37220 */ /* 0x000fe40000410000 */
[----:B------:R-:W-:Y:S02]  /*bfa0*/  IMAD.MOV.U32 R23, RZ, RZ, R63 ;  /* 0x000000ffff177224 */ /* 0x000fe400078e003f */
[----:B------:R-:W-:Y:S02]  /*bfb0*/  IMAD.MOV.U32 R29, RZ, RZ, R62 ;  /* 0x000000ffff1d7224 */ /* 0x000fe400078e003e */
[----:B------:R-:W-:Y:S02]  /*bfc0*/  IMAD.MOV.U32 R36, RZ, RZ, R61 ;  /* 0x000000ffff247224 */ /* 0x000fe400078e003d */
[----:B------:R-:W-:-:S02]  /*bfd0*/  IMAD.MOV.U32 R39, RZ, RZ, R60 ;  /* 0x000000ffff277224 */ /* 0x000fc400078e003c */
[----:B------:R-:W-:Y:S01]  /*bfe0*/  HMMA.16816.F32 R60, R4, R26, R164 ;  /* 0x0000001a043c723c */ /* 0x000fe200000018a4 */
[----:B------:R-:W-:Y:S02]  /*bff0*/  FMNMX.FTZ R3, R192, R3, !PT ;  /* 0x00000003c0037209 */ /* 0x000fe40007810000 */
[----:B------:R-:W-:-:S04]  /*c000*/  FMNMX.FTZ R0, R95, R0, !PT ;  /* 0x000000005f007209 */ /* 0x000fc80007810000 */
[----:B------:R-:W-:Y:S01]  /*c010*/  IMAD.MOV.U32 R166, RZ, RZ, R48 ;  /* 0x000000ffffa67224 */ /* 0x000fe200078e0030 */
[----:B------:R-:W-:Y:S01]  /*c020*/  HMMA.16816.F32 R64, R4, R24, R160 ;  /* 0x000000180440723c */ /* 0x000fe200000018a0 */
[----:B------:R-:W-:-:S03]  /*c030*/  FMNMX.FTZ R3, R193, R3, !PT ;  /* 0x00000003c1037209 */ /* 0x000fc60007810000 */
[----:B------:R-:W-:-:S03]  /*c040*/  FMNMX.FTZ R0, R166, R0, !PT ;  /* 0x00000000a6007209 */ /* 0x000fc60007810000 */
[----:B------:R-:W-:Y:S01]  /*c050*/  IMAD.MOV.U32 R163, RZ, RZ, R23 ;  /* 0x000000ffffa37224 */ /* 0x000fe200078e0017 */
[----:B------:R-:W-:Y:S01]  /*c060*/  FMNMX.FTZ R3, R221, R3, !PT ;  /* 0x00000003dd037209 */ /* 0x000fe20007810000 */
[----:B------:R-:W-:-:S03]  /*c070*/  IMAD.MOV.U32 R135, RZ, RZ, R29 ;  /* 0x000000ffff877224 */ /* 0x000fc600078e001d */
[----:B------:R-:W-:Y:S01]  /*c080*/  FMNMX.FTZ R0, R163, R0, !PT ;  /* 0x00000000a3007209 */ /* 0x000fe20007810000 */
[----:B------:R-:W-:Y:S01]  /*c090*/  IMAD.MOV.U32 R123, RZ, RZ, R37 ;  /* 0x000000ffff7b7224 */ /* 0x000fe200078e0025 */
[----:B------:R-:W-:Y:S02]  /*c0a0*/  FMNMX.FTZ R3, R225, R3, !PT ;  /* 0x00000003e1037209 */ /* 0x000fe40007810000 */
[----:B------:R-:W-:Y:S02]  /*c0b0*/  FMNMX.FTZ R0, R135, R0, !PT ;  /* 0x0000000087007209 */ /* 0x000fe40007810000 */
[----:B------:R-:W-:Y:S02]  /*c0c0*/  MOV R115, R38 ;  /* 0x0000002600737202 */ /* 0x000fe40000000f00 */
[----:B------:R-:W-:Y:S02]  /*c0d0*/  FMNMX.FTZ R3, R197, R3, !PT ;  /* 0x00000003c5037209 */ /* 0x000fe40007810000 */
[----:B------:R-:W-:Y:S01]  /*c0e0*/  FMNMX.FTZ R0, R123, R0, !PT ;  /* 0x000000007b007209 */ /* 0x000fe20007810000 */
[----:B------:R-:W-:Y:S01]  /*c0f0*/  IMAD.MOV.U32 R111, RZ, RZ, R39 ;  /* 0x000000ffff6f7224 */ /* 0x000fe200078e0027 */
[----:B------:R-:W-:-:S02]  /*c100*/  FMNMX.FTZ R3, R199, R3, !PT ;  /* 0x00000003c7037209 */ /* 0x000fc40007810000 */
[----:B------:R-:W-:Y:S01]  /*c110*/  FMNMX.FTZ R0, R115, R0, !PT ;  /* 0x0000000073007209 */ /* 0x000fe20007810000 */
[-C--:B------:R-:W-:Y:S01]  /*c120*/  FMUL.FTZ R148, R148, R136.reuse ;  /* 0x0000008894947220 */ /* 0x080fe20000410000 */
[----:B------:R-:W-:Y:S01]  /*c130*/  FMNMX.FTZ R3, R241, R3, !PT ;  /* 0x00000003f1037209 */ /* 0x000fe20007810000 */
[----:B------:R-:W-:Y:S01]  /*c140*/  FMUL.FTZ R149, R149, R136 ;  /* 0x0000008895957220 */ /* 0x000fe20000410000 */
[----:B------:R-:W-:Y:S01]  /*c150*/  FMNMX.FTZ R0, R111, R0, !PT ;  /* 0x000000006f007209 */ /* 0x000fe20007810000 */
[-C--:B------:R-:W-:Y:S02]  /*c160*/  FMUL.FTZ R150, R150, R54.reuse ;  /* 0x0000003696967220 */ /* 0x080fe40000410000 */
[----:B------:R-:W-:Y:S01]  /*c170*/  FMUL.FTZ R151, R151, R54 ;  /* 0x0000003697977220 */ /* 0x000fe20000410000 */
[----:B------:R-:W-:Y:S01]  /*c180*/  FMNMX.FTZ R3, R243, R3, !PT ;  /* 0x00000003f3037209 */ /* 0x000fe20007810000 */
[----:B------:R-:W-:Y:S01]  /*c190*/  IMAD.MOV.U32 R162, RZ, RZ, R79 ;  /* 0x000000ffffa27224 */ /* 0x000fe200078e004f */
[----:B------:R-:W-:-:S02]  /*c1a0*/  FMNMX.FTZ R0, R131, R0, !PT ;  /* 0x0000000083007209 */ /* 0x000fc40007810000 */
[----:B------:R-:W-:Y:S02]  /*c1b0*/  FMNMX.FTZ R3, R92, R3, !PT ;  /* 0x000000035c037209 */ /* 0x000fe40007810000 */
[----:B------:R-:W-:Y:S01]  /*c1c0*/  HMMA.16816.F32 R40, R4, R34, R148 ;  /* 0x000000220428723c */ /* 0x000fe20000001894 */
[----:B------:R-:W-:-:S06]  /*c1d0*/  FMNMX.FTZ R0, R162, R0, !PT ;  /* 0x00000000a2007209 */ /* 0x000fcc0007810000 */
[----:B------:R-:W-:Y:S01]  /*c1e0*/  IMAD.MOV.U32 R151, RZ, RZ, R28 ;  /* 0x000000ffff977224 */ /* 0x000fe200078e001c */
[----:B------:R-:W-:-:S04]  /*c1f0*/  FMNMX.FTZ R3, R93, R3, !PT ;  /* 0x000000035d037209 */ /* 0x000fc80007810000 */
[----:B------:R-:W-:Y:S02]  /*c200*/  FMNMX.FTZ R2, R151, R0, !PT ;  /* 0x0000000097027209 */ /* 0x000fe40007810000 */
[----:B------:R-:W-:Y:S02]  /*c210*/  FMNMX.FTZ R3, R217, R3, !PT ;  /* 0x00000003d9037209 */ /* 0x000fe40007810000 */
[----:B------:R-:W-:Y:S01]  /*c220*/  FMNMX.FTZ R2, R185, R2, !PT ;  /* 0x00000002b9027209 */ /* 0x000fe20007810000 */
[----:B------:R-:W-:Y:S01]  /*c230*/  IMAD.MOV.U32 R133, RZ, RZ, R36 ;  /* 0x000000ffff857224 */ /* 0x000fe200078e0024 */
        /* <DEDUP_REMOVED lines=8> */
[----:B------:R-:W-:Y:S01]  /*c2c0*/  FMUL.FTZ R147, R147, R54 ;  /* 0x0000003693937220 */ /* 0x000fe20000410000 */
[----:B------:R-:W-:Y:S02]  /*c2d0*/  FMNMX.FTZ R0, R89, R3, !PT ;  /* 0x0000000359007209 */ /* 0x000fe40007810000 */
[----:B------:R-:W-:-:S02]  /*c2e0*/  FMNMX.FTZ R2, R212, R2, !PT ;  /* 0x00000002d4027209 */ /* 0x000fc40007810000 */
[----:B------:R-:W-:Y:S02]  /*c2f0*/  LOP3.LUT R3, R105, R19, RZ, 0x3c, !PT ;  /* 0x0000001369037212 */ /* 0x000fe400078e3cff */
[----:B------:R-:W-:Y:S01]  /*c300*/  FMNMX.FTZ R2, R183, R2, !PT ;  /* 0x00000002b7027209 */ /* 0x000fe20007810000 */
[----:B------:R-:W-:Y:S01]  /*c310*/  HMMA.16816.F32 R44, R4, R32, R144 ;  /* 0x00000020042c723c */ /* 0x000fe20000001890 */
[----:B------:R-:W1:Y:S01]  /*c320*/  SHFL.BFLY PT, R7, R0, 0x2, 0x1f ;  /* 0x0c401f0000077f89 */ /* 0x000e6200000e0000 */
[----:B------:R-:W-:-:S05]  /*c330*/  IMAD.WIDE.U32 R38, R3, -0x2daee0ad, RZ ;  /* 0xd2511f5303267825 */ /* 0x000fca00078e00ff */
[----:B------:R-:W-:Y:S02]  /*c340*/  FMNMX.FTZ R6, R94, R2, !PT ;  /* 0x000000025e067209 */ /* 0x000fe40007810000 */
[----:B------:R-:W-:-:S03]  /*c350*/  LOP3.LUT R3, R39, UR14, R84, 0x96, !PT ;  /* 0x0000000e27037c12 */ /* 0x000fc6000f8e9654 */
[----:B------:R-:W2:Y:S02]  /*c360*/  SHFL.BFLY PT, R8, R6, 0x2, 0x1f ;  /* 0x0c401f0006087f89 */ /* 0x000ea400000e0000 */
[----:B------:R-:W-:Y:S01]  /*c370*/  IMAD.WIDE.U32 R36, R3, -0x326172a9, RZ ;  /* 0xcd9e8d5703247825 */ /* 0x000fe200078e00ff */
[----:B------:R-:W-:-:S04]  /*c380*/  LOP3.LUT R2, R13, UR15, R104, 0x96, !PT ;  /* 0x0000000f0d027c12 */ /* 0x000fc8000f8e9668 */
[----:B------:R-:W-:Y:S01]  /*c390*/  LOP3.LUT R4, R37, UR13, R12, 0x96, !PT ;  /* 0x0000000d25047c12 */ /* 0x000fe2000f8e960c */
        /* <DEDUP_REMOVED lines=13> */
[----:B------:R-:W-:-:S04]  /*c470*/  IMAD.WIDE.U32 R2, R3, -0x2daee0ad, RZ ;  /* 0xd2511f5303027825 */ /* 0x000fc800078e00ff */
[----:B------:R-:W-:Y:S01]  /*c480*/  IMAD.WIDE.U32 R18, R5, -0x2daee0ad, RZ ;  /* 0xd2511f5305127825 */ /* 0x000fe200078e00ff */
[----:B------:R-:W-:-:S04]  /*c490*/  LOP3.LUT R10, R3, UR8, R4, 0x96, !PT ;  /* 0x00000008030a7c12 */ /* 0x000fc8000f8e9604 */
[----:B------:R-:W-:Y:S02]  /*c4a0*/  LOP3.LUT R2, R19, UR6, R2, 0x96, !PT ;  /* 0x0000000613027c12 */ /* 0x000fe4000f8e9602 */
[----:B-1----:R-:W-:-:S03]  /*c4b0*/  FMNMX.FTZ R79, R7, R9, !PT ;  /* 0x00000009074f7209 */ /* 0x002fc60007810000 */
[----:B------:R-:W-:Y:S01]  /*c4c0*/  IMAD.WIDE.U32 R2, R2, -0x326172a9, RZ ;  /* 0xcd9e8d5702027825 */ /* 0x000fe200078e00ff */
[C---:B------:R-:W-:Y:S02]  /*c4d0*/  FSETP.NEU.FTZ.AND P1, PT, R79.reuse, -INF , PT ;  /* 0xff8000004f00780b */ /* 0x040fe40003f3d000 */
[----:B--2---:R-:W-:Y:S02]  /*c4e0*/  FMNMX.FTZ R55, R0, R8, !PT ;  /* 0x0000000800377209 */ /* 0x004fe40007810000 */
[----:B------:R-:W-:Y:S01]  /*c4f0*/  LOP3.LUT R4, R2, 0xffff, RZ, 0xc0, !PT ;  /* 0x0000ffff02047812 */ /* 0x000fe200078ec0ff */
[----:B------:R-:W-:Y:S01]  /*c500*/  FMUL.FTZ R6, R79, c[0x0][0x23c] ;  /* 0x00008f004f067a20 */ /* 0x000fe20000410000 */
[----:B------:R-:W-:Y:S02]  /*c510*/  SHF.R.U32.HI R0, RZ, 0x10, R2 ;  /* 0x00000010ff007819 */ /* 0x000fe40000011602 */
[----:B------:R-:W-:Y:S01]  /*c520*/  SHF.R.U32.HI R5, RZ, 0x8, R4 ;  /* 0x00000008ff057819 */ /* 0x000fe20000011604 */
[----:B------:R-:W-:Y:S01]  /*c530*/  IMAD.WIDE.U32 R10, R10, -0x326172a9, RZ ;  /* 0xcd9e8d570a0a7825 */ /* 0x000fe200078e00ff */
[----:B------:R-:W-:-:S02]  /*c540*/  LOP3.LUT R4, R2, 0xff, RZ, 0xc0, !PT ;  /* 0x000000ff02047812 */ /* 0x000fc400078ec0ff */
[----:B------:R-:W-:Y:S02]  /*c550*/  MOV R150, R16 ;  /* 0x0000001000967202 */ /* 0x000fe40000000f00 */
[----:B------:R-:W-:Y:S02]  /*c560*/  LOP3.LUT R0, R0, 0xff, RZ, 0xc0, !PT ;  /* 0x000000ff00007812 */ /* 0x000fe400078ec0ff */
        /* <DEDUP_REMOVED lines=9> */
[----:B------:R-:W-:Y:S01]  /*c600*/  IMAD.MOV.U32 R23, RZ, RZ, R17 ;  /* 0x000000ffff177224 */ /* 0x000fe200078e0011 */
[----:B------:R1:W-:Y:S02]  /*c610*/  MUFU.EX2 R86, R4 ;  /* 0x0000000400567308 */ /* 0x0003e40000000800 */
[----:B------:R-:W-:-:S02]  /*c620*/  FSEL R17, R0, RZ, P0 ;  /* 0x000000ff00117208 */ /* 0x000fc40000000000 */
[----:B------:R-:W-:-:S04]  /*c630*/  LOP3.LUT R0, R2, 0xffff, RZ, 0xc0, !PT ;  /* 0x0000ffff02007812 */ /* 0x000fc800078ec0ff */
        /* <DEDUP_REMOVED lines=37> */
[----:B------:R2:W3:Y:S01]  /*c890*/  MUFU.EX2 R39, R3 ;  /* 0x0000000300277308 */ /* 0x0004e20000000800 */
[----:B------:R-:W-:-:S04]  /*c8a0*/  F2FP.PACK_AB R2, R209, R84 ;  /* 0x00000054d102723e */ /* 0x000fc800000000ff */
[----:B------:R-:W-:Y:S02]  /*c8b0*/  LOP3.LUT R5, R0, R2, RZ, 0xc0, !PT ;  /* 0x0000000200057212 */ /* 0x000fe400078ec0ff */
[----:B------:R-:W-:Y:S01]  /*c8c0*/  LOP3.LUT R2, R15, UR7, R20, 0x96, !PT ;  /* 0x000000070f027c12 */ /* 0x000fe2000f8e9614 */
[----:B------:R-:W-:Y:S01]  /*c8d0*/  FFMA.FTZ R0, R57, c[0x0][0x23c], -R22 ;  /* 0x00008f0039007a23 */ /* 0x000fe20000010816 */
[----:B------:R-:W4:Y:S01]  /*c8e0*/  LDSM.16.MT88.4 R12, [R205+0x4400] ;  /* 0x00440000cd0c783b */ /* 0x000f220000004200 */
[-C--:B-1----:R-:W-:Y:S02]  /*c8f0*/  FMUL.FTZ R140, R140, R77.reuse ;  /* 0x0000004d8c8c7220 */ /* 0x082fe40000410000 */
[-C--:B------:R-:W-:Y:S02]  /*c900*/  FMUL.FTZ R141, R141, R77.reuse ;  /* 0x0000004d8d8d7220 */ /* 0x080fe40000410000 */
[----:B------:R-:W-:Y:S02]  /*c910*/  FMUL.FTZ R152, R152, R77 ;  /* 0x0000004d98987220 */ /* 0x000fe40000410000 */
[----:B--2---:R-:W-:Y:S01]  /*c920*/  IMAD.WIDE.U32 R2, R2, -0x2daee0ad, RZ ;  /* 0xd2511f5302027825 */ /* 0x004fe200078e00ff */
[----:B------:R1:W-:Y:S03]  /*c930*/  MUFU.EX2 R210, R0 ;  /* 0x0000000000d27308 */ /* 0x0003e60000000800 */
[----:B---3--:R-:W-:-:S02]  /*c940*/  FMUL.FTZ R142, R142, R39 ;  /* 0x000000278e8e7220 */ /* 0x008fc40000410000 */
[----:B------:R-:W-:Y:S02]  /*c950*/  FMUL.FTZ R143, R143, R39 ;  /* 0x000000278f8f7220 */ /* 0x000fe40000410000 */
        /* <DEDUP_REMOVED lines=11> */
[----:B-1----:R-:W-:-:S02]  /*ca10*/  LOP3.LUT R0, R3, UR16, R30, 0x96, !PT ;  /* 0x0000001003007c12 */ /* 0x002fc4000f8e961e */
[C---:B------:R-:W-:Y:S01]  /*ca20*/  LOP3.LUT R3, R2.reuse, 0xffff, RZ, 0xc0, !PT ;  /* 0x0000ffff02037812 */ /* 0x040fe200078ec0ff */
[C---:B------:R-:W-:Y:S08]  /*ca30*/  HMMA.16816.F32 R140, R4.reuse, R32, R140 ;  /* 0x00000020048c723c */ /* 0x040ff0000000188c */
[C---:B------:R-:W-:Y:S08]  /*ca40*/  HMMA.16816.F32 R152, R4.reuse, R34, R152 ;  /* 0x000000220498723c */ /* 0x040ff00000001898 */
[C---:B------:R-:W-:Y:S08]  /*ca50*/  HMMA.16816.F32 R156, R4.reuse, R24, R156 ;  /* 0x00000018049c723c */ /* 0x040ff0000000189c */
[----:B------:R-:W-:Y:S01]  /*ca60*/  HMMA.16816.F32 R168, R4, R26, R168 ;  /* 0x0000001a04a8723c */ /* 0x000fe200000018a8 */
[----:B------:R-:W1:Y:S06]  /*ca70*/  LDSM.16.MT88.4 R24, [R206+0x4400] ;  /* 0x00440000ce18783b */ /* 0x000e6c0000004200 */
[----:B------:R-:W-:-:S02]  /*ca80*/  LOP3.LUT R6, R2, 0xff, RZ, 0xc0, !PT ;  /* 0x000000ff02067812 */ /* 0x000fc400078ec0ff */
[--C-:B------:R-:W-:Y:S02]  /*ca90*/  SHF.R.U32.HI R5, RZ, 0x10, R2.reuse ;  /* 0x00000010ff057819 */ /* 0x100fe40000011602 */
[----:B------:R-:W-:Y:S02]  /*caa0*/  SHF.R.U32.HI R7, RZ, 0x18, R2 ;  /* 0x00000018ff077819 */ /* 0x000fe40000011602 */
[----:B------:R-:W-:Y:S01]  /*cab0*/  SHF.R.U32.HI R2, RZ, 0x8, R3 ;  /* 0x00000008ff027819 */ /* 0x000fe20000011603 */
[--C-:B------:R-:W-:Y:S02]  /*cac0*/  FFMA.FTZ R3, R59, c[0x0][0x23c], -R22.reuse ;  /* 0x00008f003b037a23 */ /* 0x100fe40000010816 */
[----:B------:R-:W-:Y:S01]  /*cad0*/  FFMA.FTZ R4, R56, c[0x0][0x23c], -R22 ;  /* 0x00008f0038047a23 */ /* 0x000fe20000010816 */
[----:B------:R-:W-:Y:S01]  /*cae0*/  PRMT R6, R6, 0x5410, R2 ;  /* 0x0000541006067816 */ /* 0x000fe20000000002 */
[----:B------:R2:W-:Y:S01]  /*caf0*/  MUFU.EX2 R224, R3 ;  /* 0x0000000300e07308 */ /* 0x0005e20000000800 */
[----:B------:R-:W-:-:S07]  /*cb00*/  LOP3.LUT R2, R0, 0xffff, RZ, 0xc0, !PT ;  /* 0x0000ffff00027812 */ /* 0x000fce00078ec0ff */
[----:B------:R3:W-:Y:S01]  /*cb10*/  MUFU.EX2 R134, R4 ;  /* 0x0000000400867308 */ /* 0x0007e20000000800 */
[----:B--2---:R-:W-:-:S04]  /*cb20*/  LOP3.LUT R3, R5, 0xff, RZ, 0xc0, !PT ;  /* 0x000000ff05037812 */ /* 0x004fc800078ec0ff */
[----:B------:R-:W-:Y:S02]  /*cb30*/  PRMT R7, R3, 0x5410, R7 ;  /* 0x0000541003077816 */ /* 0x000fe40000000007 */
[----:B------:R-:W-:Y:S01]  /*cb40*/  SHF.R.U32.HI R3, RZ, 0x8, R2 ;  /* 0x00000008ff037819 */ /* 0x000fe20000011602 */
[----:B---3--:R-:W-:Y:S01]  /*cb50*/  FFMA.FTZ R4, R58, c[0x0][0x23c], -R22 ;  /* 0x00008f003a047a23 */ /* 0x008fe20000010816 */
[----:B------:R-:W-:-:S03]  /*cb60*/  LOP3.LUT R2, R0, 0xff, RZ, 0xc0, !PT ;  /* 0x000000ff00027812 */ /* 0x000fc600078ec0ff */
[----:B------:R2:W3:Y:S01]  /*cb70*/  MUFU.EX2 R110, R4 ;  /* 0x00000004006e7308 */ /* 0x0004e20000000800 */
[----:B------:R-:W-:Y:S02]  /*cb80*/  PRMT R8, R2, 0x5410, R3 ;  /* 0x0000541002087816 */ /* 0x000fe40000000003 */
[----:B------:R-:W-:Y:S01]  /*cb90*/  SHF.R.U32.HI R2, RZ, 0x10, R0 ;  /* 0x00000010ff027819 */ /* 0x000fe20000011600 */
[--C-:B------:R-:W-:Y:S02]  /*cba0*/  FFMA.FTZ R3, R72, c[0x0][0x23c], -R21.reuse ;  /* 0x00008f0048037a23 */ /* 0x100fe40000010815 */
[----:B--2---:R-:W-:-:S04]  /*cbb0*/  FFMA.FTZ R4, R74, c[0x0][0x23c], -R21 ;  /* 0x00008f004a047a23 */ /* 0x004fc80000010815 */
[----:B------:R2:W-:Y:S08]  /*cbc0*/  MUFU.EX2 R149, R4 ;  /* 0x0000000400957308 */ /* 0x0005f00000000800 */
[----:B------:R1:W-:Y:S01]  /*cbd0*/  MUFU.EX2 R214, R3 ;  /* 0x0000000300d67308 */ /* 0x0003e20000000800 */
[----:B--2---:R-:W-:Y:S02]  /*cbe0*/  SHF.R.U32.HI R4, RZ, 0x18, R0 ;  /* 0x00000018ff047819 */ /* 0x004fe40000011600 */
[----:B------:R-:W-:Y:S01]  /*cbf0*/  LOP3.LUT R0, R2, 0xff, RZ, 0xc0, !PT ;  /* 0x000000ff02007812 */ /* 0x000fe200078ec0ff */
[----:B------:R-:W-:-:S04]  /*cc00*/  FFMA.FTZ R2, R73, c[0x0][0x23c], -R21 ;  /* 0x00008f0049027a23 */ /* 0x000fc80000010815 */
[----:B------:R3:W2:Y:S01]  /*cc10*/  MUFU.EX2 R160, R2 ;  /* 0x0000000200a07308 */ /* 0x0006a20000000800 */
[----:B------:R-:W-:Y:S01]  /*cc20*/  PRMT R5, R0, 0x5410, R4 ;  /* 0x0000541000057816 */ /* 0x000fe20000000004 */
[----:B-1----:R-:W-:Y:S01]  /*cc30*/  FFMA.FTZ R3, R75, c[0x0][0x23c], -R21 ;  /* 0x00008f004b037a23 */ /* 0x002fe20000010815 */
[----:B------:R-:W-:-:S05]  /*cc40*/  HSET2.LE.AND R0, R6, R91, PT ;  /* 0x0000005b06007233 */ /* 0x000fca0003803000 */
[----:B------:R-:W1:Y:S01]  /*cc50*/  MUFU.EX2 R216, R3 ;  /* 0x0000000300d87308 */ /* 0x000e620000000800 */
[----:B---3--:R-:W-:-:S04]  /*cc60*/  F2FP.PACK_AB R2, R110, R224 ;  /* 0x000000e06e02723e */ /* 0x008fc800000000ff */
[----:B------:R-:W-:Y:S01]  /*cc70*/  LOP3.LUT R6, R0, R2, RZ, 0xc0, !PT ;  /* 0x0000000200067212 */ /* 0x000fe200078ec0ff */
[----:B------:R-:W-:Y:S01]  /*cc80*/  HSET2.LE.AND R0, R7, R91, PT ;  /* 0x0000005b07007233 */ /* 0x000fe20003803000 */
[----:B--2---:R-:W-:-:S04]  /*cc90*/  F2FP.PACK_AB R2, R160, R214 ;  /* 0x000000d6a002723e */ /* 0x004fc800000000ff */
        /* <DEDUP_REMOVED lines=11> */
[----:B----4-:R-:W-:Y:S03]  /*cd50*/  HMMA.16816.F32 R44, R4, R12, R44 ;  /* 0x0000000c042c723c */ /* 0x010fe6000000182c */
[----:B-1----:R-:W-:-:S04]  /*cd60*/  FFMA.FTZ R0, R177, c[0x0][0x23c], -R16 ;  /* 0x00008f00b1007a23 */ /* 0x002fc80000010810 */
[----:B------:R1:W-:Y:S01]  /*cd70*/  MUFU.EX2 R147, R0 ;  /* 0x0000000000937308 */ /* 0x0003e20000000800 */
[----:B------:R-:W-:Y:S01]  /*cd80*/  HMMA.16816.F32 R40, R4, R14, R40 ;  /* 0x0000000e0428723c */ /* 0x000fe20000001828 */
[----:B-1----:R-:W-:-:S06]  /*cd90*/  FFMA.FTZ R0, R78, c[0x0][0x23c], -R16 ;  /* 0x00008f004e007a23 */ /* 0x002fcc0000010810 */
[----:B------:R1:W-:Y:S01]  /*cda0*/  MUFU.EX2 R177, R0 ;  /* 0x0000000000b17308 */ /* 0x0003e20000000800 */
[C---:B------:R-:W-:Y:S08]  /*cdb0*/  HMMA.16816.F32 R64, R4.reuse, R24, R64 ;  /* 0x000000180440723c */ /* 0x040ff00000001840 */
[----:B------:R-:W-:Y:S01]  /*cdc0*/  HMMA.16816.F32 R60, R4, R26, R60 ;  /* 0x0000001a043c723c */ /* 0x000fe2000000183c */
[----:B-1----:R-:W-:-:S02]  /*cdd0*/  LOP3.LUT R0, R3, UR16, R18, 0x96, !PT ;  /* 0x0000001003007c12 */ /* 0x002fc4000f8e9612 */
[----:B------:R-:W-:-:S04]  /*cde0*/  LOP3.LUT R3, R2, 0xffff, RZ, 0xc0, !PT ;  /* 0x0000ffff02037812 */ /* 0x000fc800078ec0ff */
[----:B------:R-:W-:Y:S02]  /*cdf0*/  LOP3.LUT R7, R2, 0xff, RZ, 0xc0, !PT ;  /* 0x000000ff02077812 */ /* 0x000fe400078ec0ff */
[--C-:B------:R-:W-:Y:S02]  /*ce00*/  SHF.R.U32.HI R6, RZ, 0x10, R2.reuse ;  /* 0x00000010ff067819 */ /* 0x100fe40000011602 */
[----:B------:R-:W-:Y:S01]  /*ce10*/  SHF.R.U32.HI R5, RZ, 0x18, R2 ;  /* 0x00000018ff057819 */ /* 0x000fe20000011602 */
[----:B------:R-:W-:Y:S01]  /*ce20*/  FFMA.FTZ R4, R80, c[0x0][0x23c], -R16 ;  /* 0x00008f0050047a23 */ /* 0x000fe20000010810 */
[----:B------:R-:W-:Y:S01]  /*ce30*/  SHF.R.U32.HI R2, RZ, 0x8, R3 ;  /* 0x00000008ff027819 */ /* 0x000fe20000011603 */
[----:B------:R-:W-:Y:S02]  /*ce40*/  FFMA.FTZ R3, R81, c[0x0][0x23c], -R17 ;  /* 0x00008f0051037a23 */ /* 0x000fe40000010811 */
[----:B------:R-:W1:Y:S01]  /*ce50*/  MUFU.EX2 R108, R4 ;  /* 0x00000004006c7308 */ /* 0x000e620000000800 */
[----:B------:R-:W-:-:S02]  /*ce60*/  PRMT R8, R7, 0x5410, R2 ;  /* 0x0000541007087816 */ /* 0x000fc40000000002 */
[----:B------:R-:W-:-:S05]  /*ce70*/  LOP3.LUT R2, R6, 0xff, RZ, 0xc0, !PT ;  /* 0x000000ff06027812 */ /* 0x000fca00078ec0ff */
[----:B------:R2:W-:Y:S01]  /*ce80*/  MUFU.EX2 R207, R3 ;  /* 0x0000000300cf7308 */ /* 0x0005e20000000800 */
[----:B------:R-:W-:Y:S02]  /*ce90*/  PRMT R7, R2, 0x5410, R5 ;  /* 0x0000541002077816 */ /* 0x000fe40000000005 */
[C---:B------:R-:W-:Y:S02]  /*cea0*/  LOP3.LUT R2, R0.reuse, 0xffff, RZ, 0xc0, !PT ;  /* 0x0000ffff00027812 */ /* 0x040fe400078ec0ff */
[----:B------:R-:W-:Y:S02]  /*ceb0*/  LOP3.LUT R6, R0, 0xff, RZ, 0xc0, !PT ;  /* 0x000000ff00067812 */ /* 0x000fe400078ec0ff */
[----:B------:R-:W-:Y:S01]  /*cec0*/  SHF.R.U32.HI R5, RZ, 0x18, R0 ;  /* 0x00000018ff057819 */ /* 0x000fe20000011600 */
[----:B--2---:R-:W-:-:S04]  /*ced0*/  FFMA.FTZ R3, R82, c[0x0][0x23c], -R17 ;  /* 0x00008f0052037a23 */ /* 0x004fc80000010811 */
[----:B------:R2:W3:Y:S01]  /*cee0*/  MUFU.EX2 R109, R3 ;  /* 0x00000003006d7308 */ /* 0x0004e20000000800 */
[----:B------:R-:W-:Y:S01]  /*cef0*/  SHF.R.U32.HI R4, RZ, 0x8, R2 ;  /* 0x00000008ff047819 */ /* 0x000fe20000011602 */
[----:B------:R-:W-:Y:S01]  /*cf00*/  FFMA.FTZ R2, R178, c[0x0][0x23c], -R17 ;  /* 0x00008f00b2027a23 */ /* 0x000fe20000010811 */
[----:B--2---:R-:W-:-:S04]  /*cf10*/  SHF.R.U32.HI R3, RZ, 0x10, R0 ;  /* 0x00000010ff037819 */ /* 0x004fc80000011600 */
[----:B------:R-:W-:Y:S01]  /*cf20*/  LOP3.LUT R0, R3, 0xff, RZ, 0xc0, !PT ;  /* 0x000000ff03007812 */ /* 0x000fe200078ec0ff */
[----:B------:R-:W-:Y:S01]  /*cf30*/  FFMA.FTZ R3, R179, c[0x0][0x23c], -R17 ;  /* 0x00008f00b3037a23 */ /* 0x000fe20000010811 */
[----:B------:R1:W-:Y:S02]  /*cf40*/  MUFU.EX2 R145, R2 ;  /* 0x0000000200917308 */ /* 0x0003e40000000800 */
[----:B------:R-:W-:Y:S01]  /*cf50*/  PRMT R5, R0, 0x5410, R5 ;  /* 0x0000541000057816 */ /* 0x000fe20000000005 */
[----:B------:R-:W-:Y:S01]  /*cf60*/  HSET2.LE.AND R0, R8, R91, PT ;  /* 0x0000005b08007233 */ /* 0x000fe20003803000 */
[----:B------:R-:W-:-:S04]  /*cf70*/  PRMT R4, R6, 0x5410, R4 ;  /* 0x0000541006047816 */ /* 0x000fc80000000004 */
[----:B------:R-:W2:Y:S01]  /*cf80*/  MUFU.EX2 R144, R3 ;  /* 0x0000000300907308 */ /* 0x000ea20000000800 */
[----:B-1----:R-:W-:-:S04]  /*cf90*/  F2FP.PACK_AB R2, R108, R177 ;  /* 0x000000b16c02723e */ /* 0x002fc800000000ff */
[----:B------:R-:W-:Y:S01]  /*cfa0*/  LOP3.LUT R6, R0, R2, RZ, 0xc0, !PT ;  /* 0x0000000200067212 */ /* 0x000fe200078ec0ff */
[----:B------:R-:W-:Y:S01]  /*cfb0*/  HSET2.LE.AND R0, R7, R91, PT ;  /* 0x0000005b07007233 */ /* 0x000fe20003803000 */
[----:B---3--:R-:W-:-:S04]  /*cfc0*/  F2FP.PACK_AB R2, R109, R207 ;  /* 0x000000cf6d02723e */ /* 0x008fc800000000ff */
[----:B------:R-:W-:Y:S01]  /*cfd0*/  LOP3.LUT R7, R0, R2, RZ, 0xc0, !PT ;  /* 0x0000000200077212 */ /* 0x000fe200078ec0ff */
[----:B------:R-:W-:Y:S01]  /*cfe0*/  HSET2.LE.AND R0, R4, R91, PT ;  /* 0x0000005b04007233 */ /* 0x000fe20003803000 */
[----:B------:R-:W-:Y:S01]  /*cff0*/  F2FP.PACK_AB R2, R147, R146 ;  /* 0x000000929302723e */ /* 0x000fe200000000ff */
[----:B------:R-:W-:-:S03]  /*d000*/  UIADD3 UR4, UR5, 0x1, URZ ;  /* 0x0000000105047890 */ /* 0x000fc6000fffe03f */
[----:B------:R-:W-:Y:S01]  /*d010*/  LOP3.LUT R4, R0, R2, RZ, 0xc0, !PT ;  /* 0x0000000200047212 */ /* 0x000fe200078ec0ff */
[----:B------:R-:W-:Y:S01]  /*d020*/  HSET2.LE.AND R0, R5, R91, PT ;  /* 0x0000005b05007233 */ /* 0x000fe20003803000 */
[----:B--2---:R-:W-:-:S04]  /*d030*/  F2FP.PACK_AB R2, R144, R145 ;  /* 0x000000919002723e */ /* 0x004fc800000000ff */
[----:B------:R-:W-:Y:S01]  /*d040*/  LOP3.LUT R5, R0, R2, RZ, 0xc0, !PT ;  /* 0x0000000200057212 */ /* 0x000fe200078ec0ff */
[----:B------:R-:W-:-:S05]  /*d050*/  IMAD.U32 R0, RZ, RZ, UR4 ;  /* 0x00000004ff007e24 */ /* 0x000fca000f8e00ff */
[----:B------:R-:W-:-:S05]  /*d060*/  LOP3.LUT R0, R85, UR25, R0, 0x96, !PT ;  /* 0x0000001955007c12 */ /* 0x000fca000f8e9600 */
[----:B------:R-:W-:Y:S01]  /*d070*/  IMAD.WIDE.U32 R10, R0, -0x326172a9, RZ ;  /* 0xcd9e8d57000a7825 */ /* 0x000fe200078e00ff */
[C---:B------:R-:W-:Y:S04]  /*d080*/  HMMA.16816.F32 R48, R4.reuse, R12, R140 ;  /* 0x0000000c0430723c */ /* 0x040fe8000000188c */
[----:B------:R-:W-:Y:S02]  /*d090*/  LOP3.LUT R2, R11, UR15, R106, 0x96, !PT ;  /* 0x0000000f0b027c12 */ /* 0x000fe4000f8e966a */
[----:B------:R-:W-:Y:S02]  /*d0a0*/  LOP3.LUT R0, R53, UR13, R10, 0x96, !PT ;  /* 0x0000000d35007c12 */ /* 0x000fe4000f8e960a */
[C---:B------:R-:W-:Y:S01]  /*d0b0*/  HMMA.16816.F32 R152, R4.reuse, R14, R152 ;  /* 0x0000000e0498723c */ /* 0x040fe20000001898 */
[----:B------:R-:W-:Y:S01]  /*d0c0*/  IMAD.WIDE.U32 R2, R2, -0x2daee0ad, RZ ;  /* 0xd2511f5302027825 */ /* 0x000fe200078e00ff */
[----:B------:R-:W-:Y:S06]  /*d0d0*/  LDSM.16.MT88.4 R12, [R206+0x4800] ;  /* 0x00480000ce0c783b */ /* 0x000fec0000004200 */
[----:B------:R-:W-:Y:S01]  /*d0e0*/  HMMA.16816.F32 R156, R4, R24, R156 ;  /* 0x00000018049c723c */ /* 0x000fe2000000189c */
[----:B------:R-:W-:-:S07]  /*d0f0*/  LOP3.LUT R3, R3, UR12, R76, 0x96, !PT ;  /* 0x0000000c03037c12 */ /* 0x000fce000f8e964c */
[----:B------:R-:W-:Y:S01]  /*d100*/  HMMA.16816.F32 R56, R4, R26, R168 ;  /* 0x0000001a0438723c */ /* 0x000fe200000018a8 */
[----:B------:R-:W1:Y:S06]  /*d110*/  LDSM.16.MT88.4 R24, [R205+0x4800] ;  /* 0x00480000cd18783b */ /* 0x000e6c0000004200 */
[----:B------:R-:W-:-:S05]  /*d120*/  IMAD.WIDE.U32 R4, R0, -0x2daee0ad, RZ ;  /* 0xd2511f5300047825 */ /* 0x000fca00078e00ff */
[----:B------:R-:W-:Y:S01]  /*d130*/  LOP3.LUT R0, R5, UR10, R2, 0x96, !PT ;  /* 0x0000000a05007c12 */ /* 0x000fe2000f8e9602 */
        /* <DEDUP_REMOVED lines=10> */
[----:B------:R2:W-:Y:S03]  /*d1e0*/  MUFU.EX2 R138, R0 ;  /* 0x00000000008a7308 */ /* 0x0005e60000000800 */
[----:B------:R-:W-:-:S05]  /*d1f0*/  FFMA.FTZ R4, R237, c[0x0][0x23c], -R22 ;  /* 0x00008f00ed047a23 */ /* 0x000fca0000010816 */
[----:B------:R3:W-:Y:S01]  /*d200*/  MUFU.EX2 R164, R4 ;  /* 0x0000000400a47308 */ /* 0x0007e20000000800 */
[----:B--2---:R-:W-:Y:S01]  /*d210*/  LOP3.LUT R0, R2, 0xffff, RZ, 0xc0, !PT ;  /* 0x0000ffff02007812 */ /* 0x004fe200078ec0ff */
[----:B------:R-:W-:Y:S02]  /*d220*/  FFMA.FTZ R5, R100, c[0x0][0x23c], -R22 ;  /* 0x00008f0064057a23 */ /* 0x000fe40000010816 */
[----:B------:R-:W-:Y:S01]  /*d230*/  IMAD.WIDE.U32 R18, R6, -0x326172a9, RZ ;  /* 0xcd9e8d5706127825 */ /* 0x000fe200078e00ff */
[----:B---3--:R-:W-:Y:S02]  /*d240*/  SHF.R.U32.HI R4, RZ, 0x8, R0 ;  /* 0x00000008ff047819 */ /* 0x008fe40000011600 */
[----:B------:R-:W-:Y:S01]  /*d250*/  LOP3.LUT R0, R2, 0xff, RZ, 0xc0, !PT ;  /* 0x000000ff02007812 */ /* 0x000fe200078ec0ff */
[----:B------:R2:W-:Y:S03]  /*d260*/  MUFU.EX2 R208, R5 ;  /* 0x0000000500d07308 */ /* 0x0005e60000000800 */
[----:B------:R-:W-:-:S02]  /*d270*/  PRMT R8, R0, 0x5410, R4 ;  /* 0x0000541000087816 */ /* 0x000fc40000000004 */
[----:B------:R-:W-:-:S04]  /*d280*/  SHF.R.U32.HI R0, RZ, 0x10, R2 ;  /* 0x00000010ff007819 */ /* 0x000fc80000011602 */
[----:B------:R-:W-:Y:S01]  /*d290*/  LOP3.LUT R0, R0, 0xff, RZ, 0xc0, !PT ;  /* 0x000000ff00007812 */ /* 0x000fe200078ec0ff */
[----:B------:R-:W-:Y:S01]  /*d2a0*/  FFMA.FTZ R4, R101, c[0x0][0x23c], -R22 ;  /* 0x00008f0065047a23 */ /* 0x000fe20000010816 */
[----:B--2---:R-:W-:Y:S02]  /*d2b0*/  SHF.R.U32.HI R5, RZ, 0x18, R2 ;  /* 0x00000018ff057819 */ /* 0x004fe40000011602 */
[----:B------:R-:W-:Y:S01]  /*d2c0*/  LOP3.LUT R2, R3, UR17, R18, 0x96, !PT ;  /* 0x0000001103027c12 */ /* 0x000fe2000f8e9612 */
[----:B------:R-:W-:Y:S01]  /*d2d0*/  FFMA.FTZ R3, R238, c[0x0][0x23c], -R21 ;  /* 0x00008f00ee037a23 */ /* 0x000fe20000010815 */
[----:B------:R-:W-:Y:S02]  /*d2e0*/  PRMT R7, R0, 0x5410, R5 ;  /* 0x0000541000077816 */ /* 0x000fe40000000005 */
[----:B------:R-:W-:Y:S01]  /*d2f0*/  LOP3.LUT R0, R2, 0xffff, RZ, 0xc0, !PT ;  /* 0x0000ffff02007812 */ /* 0x000fe200078ec0ff */
[----:B------:R2:W-:Y:S01]  /*d300*/  MUFU.EX2 R161, R3 ;  /* 0x0000000300a17308 */ /* 0x0005e20000000800 */
[----:B------:R-:W-:-:S07]  /*d310*/  SHF.R.U32.HI R5, RZ, 0x18, R2 ;  /* 0x00000018ff057819 */ /* 0x000fce0000011602 */
[----:B------:R3:W4:Y:S01]  /*d320*/  MUFU.EX2 R137, R4 ;  /* 0x0000000400897308 */ /* 0x0007220000000800 */
[----:B--2---:R-:W-:Y:S02]  /*d330*/  SHF.R.U32.HI R3, RZ, 0x10, R2 ;  /* 0x00000010ff037819 */ /* 0x004fe40000011602 */
[----:B------:R-:W-:Y:S02]  /*d340*/  LOP3.LUT R6, R2, 0xff, RZ, 0xc0, !PT ;  /* 0x000000ff02067812 */ /* 0x000fe400078ec0ff */
[----:B---3--:R-:W-:Y:S02]  /*d350*/  SHF.R.U32.HI R4, RZ, 0x8, R0 ;  /* 0x00000008ff047819 */ /* 0x008fe40000011600 */
[----:B------:R-:W-:Y:S01]  /*d360*/  LOP3.LUT R0, R3, 0xff, RZ, 0xc0, !PT ;  /* 0x000000ff03007812 */ /* 0x000fe200078ec0ff */
[----:B------:R-:W-:-:S03]  /*d370*/  FFMA.FTZ R2, R102, c[0x0][0x23c], -R21 ;  /* 0x00008f0066027a23 */ /* 0x000fc60000010815 */
[----:B------:R-:W-:Y:S01]  /*d380*/  PRMT R5, R0, 0x5410, R5 ;  /* 0x0000541000057816 */ /* 0x000fe20000000005 */
[--C-:B------:R-:W-:Y:S01]  /*d390*/  FFMA.FTZ R0, R103, c[0x0][0x23c], -R21.reuse ;  /* 0x00008f0067007a23 */ /* 0x100fe20000010815 */
[----:B------:R4:W-:Y:S08]  /*d3a0*/  MUFU.EX2 R143, R2 ;  /* 0x00000002008f7308 */ /* 0x0009f00000000800 */
[----:B------:R2:W3:Y:S01]  /*d3b0*/  MUFU.EX2 R168, R0 ;  /* 0x0000000000a87308 */ /* 0x0004e20000000800 */
[----:B------:R-:W-:Y:S01]  /*d3c0*/  FFMA.FTZ R3, R239, c[0x0][0x23c], -R21 ;  /* 0x00008f00ef037a23 */ /* 0x000fe20000010815 */
[----:B------:R-:W-:-:S02]  /*d3d0*/  PRMT R4, R6, 0x5410, R4 ;  /* 0x0000541006047816 */ /* 0x000fc40000000004 */
[----:B----4-:R-:W-:-:S04]  /*d3e0*/  F2FP.PACK_AB R2, R137, R208 ;  /* 0x000000d08902723e */ /* 0x010fc800000000ff */
[----:B------:R-:W4:Y:S01]  /*d3f0*/  MUFU.EX2 R102, R3 ;  /* 0x0000000300667308 */ /* 0x000f220000000800 */
[----:B--2---:R-:W-:-:S05]  /*d400*/  HSET2.LE.AND R0, R8, R91, PT ;  /* 0x0000005b08007233 */ /* 0x004fca0003803000 */
[----:B------:R-:W-:Y:S01]  /*d410*/  LOP3.LUT R6, R0, R2, RZ, 0xc0, !PT ;  /* 0x0000000200067212 */ /* 0x000fe200078ec0ff */
[----:B------:R-:W-:Y:S01]  /*d420*/  HSET2.LE.AND R0, R7, R91, PT ;  /* 0x0000005b07007233 */ /* 0x000fe20003803000 */
[----:B---3--:R-:W-:Y:S01]  /*d430*/  F2FP.PACK_AB R2, R168, R143 ;  /* 0x0000008fa802723e */ /* 0x008fe200000000ff */
[----:B------:R-:W-:-:S03]  /*d440*/  IMAD.MOV.U32 R103, RZ, RZ, R161 ;  /* 0x000000ffff677224 */ /* 0x000fc600078e00a1 */
[----:B------:R-:W-:Y:S01]  /*d450*/  LOP3.LUT R7, R0, R2, RZ, 0xc0, !PT ;  /* 0x0000000200077212 */ /* 0x000fe200078ec0ff */
[----:B------:R-:W-:Y:S01]  /*d460*/  HSET2.LE.AND R0, R4, R91, PT ;  /* 0x0000005b04007233 */ /* 0x000fe20003803000 */
[----:B------:R-:W-:-:S04]  /*d470*/  F2FP.PACK_AB R2, R164, R138 ;  /* 0x0000008aa402723e */ /* 0x000fc800000000ff */
[----:B------:R-:W-:Y:S01]  /*d480*/  LOP3.LUT R4, R0, R2, RZ, 0xc0, !PT ;  /* 0x0000000200047212 */ /* 0x000fe200078ec0ff */
[----:B------:R-:W-:Y:S01]  /*d490*/  HSET2.LE.AND R0, R5, R91, PT ;  /* 0x0000005b05007233 */ /* 0x000fe20003803000 */
[----:B----4-:R-:W-:-:S04]  /*d4a0*/  F2FP.PACK_AB R2, R102, R103 ;  /* 0x000000676602723e */ /* 0x010fc800000000ff */
[----:B------:R-:W-:Y:S02]  /*d4b0*/  LOP3.LUT R5, R0, R2, RZ, 0xc0, !PT ;  /* 0x0000000200057212 */ /* 0x000fe400078ec0ff */
[----:B------:R-:W-:Y:S02]  /*d4c0*/  LOP3.LUT R0, R11, UR15, R104, 0x96, !PT ;  /* 0x0000000f0b007c12 */ /* 0x000fe4000f8e9668 */
[----:B------:R-:W-:-:S03]  /*d4d0*/  LOP3.LUT R2, R37, UR13, R10, 0x96, !PT ;  /* 0x0000000d25027c12 */ /* 0x000fc6000f8e960a */
[----:B-1----:R-:W-:Y:S02]  /*d4e0*/  HMMA.16816.F32 R72, R4, R24, R44 ;  /* 0x000000180448723c */ /* 0x002fe4000000182c */
[----:B------:R-:W-:-:S06]  /*d4f0*/  IMAD.WIDE.U32 R2, R2, -0x2daee0ad, RZ ;  /* 0xd2511f5302027825 */ /* 0x000fcc00078e00ff */
        /* <DEDUP_REMOVED lines=10> */
[----:B------:R-:W-:Y:S02]  /*d5a0*/  FFMA.FTZ R6, R128, c[0x0][0x23c], -R16 ;  /* 0x00008f0080067a23 */ /* 0x000fe40000010810 */
        /* <DEDUP_REMOVED lines=13> */
[----:B------:R-:W-:Y:S02]  /*d680*/  MOV R141, R215 ;  /* 0x000000d7008d7202 */ /* 0x000fe40000000f00 */
        /* <DEDUP_REMOVED lines=8> */
[----:B------:R3:W-:Y:S01]  /*d710*/  MUFU.EX2 R160, R4 ;  /* 0x0000000400a07308 */ /* 0x0007e20000000800 */
[----:B-1----:R-:W-:-:S02]  /*d720*/  SHF.R.U32.HI R5, RZ, 0x18, R2 ;  /* 0x00000018ff057819 */ /* 0x002fc40000011602 */
[----:B------:R-:W-:Y:S01]  /*d730*/  LOP3.LUT R2, R3, UR17, R10, 0x96, !PT ;  /* 0x0000001103027c12 */ /* 0x000fe2000f8e960a */
[----:B------:R-:W-:Y:S01]  /*d740*/  FFMA.FTZ R3, R119, c[0x0][0x23c], -R17 ;  /* 0x00008f0077037a23 */ /* 0x000fe20000010811 */
[----:B------:R-:W-:Y:S02]  /*d750*/  PRMT R7, R0, 0x5410, R5 ;  /* 0x0000541000077816 */ /* 0x000fe40000000005 */
[C---:B------:R-:W-:Y:S01]  /*d760*/  LOP3.LUT R0, R2.reuse, 0xffff, RZ, 0xc0, !PT ;  /* 0x0000ffff02007812 */ /* 0x040fe200078ec0ff */
[----:B------:R1:W4:Y:S01]  /*d770*/  MUFU.EX2 R236, R3 ;  /* 0x0000000300ec7308 */ /* 0x0003220000000800 */
[----:B---3--:R-:W-:Y:S02]  /*d780*/  LOP3.LUT R4, R2, 0xff, RZ, 0xc0, !PT ;  /* 0x000000ff02047812 */ /* 0x008fe400078ec0ff */
[----:B------:R-:W-:Y:S02]  /*d790*/  SHF.R.U32.HI R0, RZ, 0x8, R0 ;  /* 0x00000008ff007819 */ /* 0x000fe40000011600 */
[----:B------:R-:W-:-:S02]  /*d7a0*/  SHF.R.U32.HI R5, RZ, 0x18, R2 ;  /* 0x00000018ff057819 */ /* 0x000fc40000011602 */
[----:B------:R-:W-:Y:S02]  /*d7b0*/  PRMT R0, R4, 0x5410, R0 ;  /* 0x0000541004007816 */ /* 0x000fe40000000000 */
[----:B-1----:R-:W-:-:S04]  /*d7c0*/  SHF.R.U32.HI R3, RZ, 0x10, R2 ;  /* 0x00000010ff037819 */ /* 0x002fc80000011602 */
[----:B------:R-:W-:Y:S01]  /*d7d0*/  LOP3.LUT R2, R3, 0xff, RZ, 0xc0, !PT ;  /* 0x000000ff03027812 */ /* 0x000fe200078ec0ff */
[----:B------:R-:W-:Y:S01]  /*d7e0*/  FFMA.FTZ R3, R117, c[0x0][0x23c], -R17 ;  /* 0x00008f0075037a23 */ /* 0x000fe20000010811 */
[----:B------:R-:W-:-:S03]  /*d7f0*/  HSET2.LE.AND R0, R0, R91, PT ;  /* 0x0000005b00007233 */ /* 0x000fc60003803000 */
[----:B------:R1:W-:Y:S01]  /*d800*/  MUFU.EX2 R238, R3 ;  /* 0x0000000300ee7308 */ /* 0x0003e20000000800 */
[----:B------:R-:W-:Y:S02]  /*d810*/  PRMT R5, R2, 0x5410, R5 ;  /* 0x0000541002057816 */ /* 0x000fe40000000005 */
        /* <DEDUP_REMOVED lines=12> */
[----:B------:R-:W-:Y:S02]  /*d8e0*/  LOP3.LUT R7, R0, R2, RZ, 0xc0, !PT ;  /* 0x0000000200077212 */ /* 0x000fe400078ec0ff */
[----:B------:R-:W-:Y:S01]  /*d8f0*/  LOP3.LUT R2, R19, UR7, R34, 0x96, !PT ;  /* 0x0000000713027c12 */ /* 0x000fe2000f8e9622 */
[----:B------:R-:W-:-:S04]  /*d900*/  FFMA.FTZ R0, R228, c[0x0][0x23c], -R22 ;  /* 0x00008f00e4007a23 */ /* 0x000fc80000010816 */
[----:B------:R-:W-:-:S04]  /*d910*/  IMAD.WIDE.U32 R2, R2, -0x2daee0ad, RZ ;  /* 0xd2511f5302027825 */ /* 0x000fc800078e00ff */
[----:B------:R-:W-:Y:S02]  /*d920*/  IMAD.MOV.U32 R170, RZ, RZ, R162 ;  /* 0x000000ffffaa7224 */ /* 0x000fe400078e00a2 */
[----:B------:R1:W-:Y:S01]  /*d930*/  MUFU.EX2 R162, R0 ;  /* 0x0000000000a27308 */ /* 0x0003e20000000800 */
[C---:B------:R-:W-:Y:S08]  /*d940*/  HMMA.16816.F32 R48, R4.reuse, R24, R48 ;  /* 0x000000180430723c */ /* 0x040ff00000001830 */
[----:B------:R-:W-:Y:S01]  /*d950*/  HMMA.16816.F32 R40, R4, R26, R152 ;  /* 0x0000001a0428723c */ /* 0x000fe20000001898 */
[----:B------:R-:W-:Y:S01]  /*d960*/  IMAD.MOV.U32 R169, RZ, RZ, R163 ;  /* 0x000000ffffa97224 */ /* 0x000fe200078e00a3 */
[----:B------:R-:W-:Y:S01]  /*d970*/  LDSM.16.MT88.4 R24, [R206+0x4c00] ;  /* 0x004c0000ce18783b */ /* 0x000fe20000004200 */
[----:B-1----:R-:W-:-:S02]  /*d980*/  LOP3.LUT R0, R3, UR16, R32, 0x96, !PT ;  /* 0x0000001003007c12 */ /* 0x002fc4000f8e9620 */
[----:B------:R-:W-:-:S03]  /*d990*/  LOP3.LUT R3, R2, 0xffff, RZ, 0xc0, !PT ;  /* 0x0000ffff02037812 */ /* 0x000fc600078ec0ff */
        /* <DEDUP_REMOVED lines=27> */
[----:B------:R-:W-:-:S02]  /*db50*/  FFMA.FTZ R2, R99, c[0x0][0x23c], -R21 ;  /* 0x00008f0063027a23 */ /* 0x000fc40000010815 */
[----:B----4-:R-:W-:Y:S02]  /*db60*/  FFMA.FTZ R3, R231, c[0x0][0x23c], -R21 ;  /* 0x00008f00e7037a23 */ /* 0x010fe40000010815 */
[----:B------:R3:W2:Y:S01]  /*db70*/  MUFU.EX2 R231, R2 ;  /* 0x0000000200e77308 */ /* 0x0006a20000000800 */
[----:B------:R-:W-:Y:S01]  /*db80*/  PRMT R5, R0, 0x5410, R4 ;  /* 0x0000541000057816 */ /* 0x000fe20000000004 */
[----:B------:R-:W-:-:S06]  /*db90*/  HSET2.LE.AND R0, R6, R91, PT ;  /* 0x0000005b06007233 */ /* 0x000fcc0003803000 */
[----:B------:R-:W4:Y:S01]  /*dba0*/  MUFU.EX2 R154, R3 ;  /* 0x00000003009a7308 */ /* 0x000f220000000800 */
        /* <DEDUP_REMOVED lines=9> */
[----:B----4-:R-:W-:-:S04]  /*dc40*/  F2FP.PACK_AB R2, R154, R155 ;  /* 0x0000009b9a02723e */ /* 0x010fc800000000ff */
[----:B------:R-:W-:Y:S01]  /*dc50*/  LOP3.LUT R5, R0, R2, RZ, 0xc0, !PT ;  /* 0x0000000200057212 */ /* 0x000fe200078ec0ff */
[----:B------:R-:W-:Y:S02]  /*dc60*/  FFMA.FTZ R0, R180, c[0x0][0x23c], -R16 ;  /* 0x00008f00b4007a23 */ /* 0x000fe40000010810 */
[----:B------:R-:W-:Y:S01]  /*dc70*/  IMAD.MOV.U32 R80, RZ, RZ, R151 ;  /* 0x000000ffff507224 */ /* 0x000fe200078e0097 */
[----:B------:R-:W-:Y:S01]  /*dc80*/  LOP3.LUT R2, R11, UR7, R28, 0x96, !PT ;  /* 0x000000070b027c12 */ /* 0x000fe2000f8e961c */
[----:B------:R2:W-:Y:S04]  /*dc90*/  MUFU.EX2 R151, R0 ;  /* 0x0000000000977308 */ /* 0x0005e80000000800 */
[----:B------:R-:W-:-:S04]  /*dca0*/  IMAD.WIDE.U32 R2, R2, -0x2daee0ad, RZ ;  /* 0xd2511f5302027825 */ /* 0x000fc800078e00ff */
[----:B--2---:R-:W-:-:S04]  /*dcb0*/  FFMA.FTZ R0, R175, c[0x0][0x23c], -R16 ;  /* 0x00008f00af007a23 */ /* 0x004fc80000010810 */
[----:B------:R2:W-:Y:S01]  /*dcc0*/  MUFU.EX2 R152, R0 ;  /* 0x0000000000987308 */ /* 0x0005e20000000800 */
[----:B------:R-:W-:Y:S01]  /*dcd0*/  IMAD.MOV.U32 R100, RZ, RZ, R135 ;  /* 0x000000ffff647224 */ /* 0x000fe200078e0087 */
[----:B------:R-:W-:Y:S01]  /*dce0*/  MOV R83, R120 ;  /* 0x0000007800537202 */ /* 0x000fe20000000f00 */
[----:B------:R-:W-:Y:S01]  /*dcf0*/  IMAD.MOV.U32 R81, RZ, RZ, R134 ;  /* 0x000000ffff517224 */ /* 0x000fe200078e0086 */
[----:B-1----:R-:W-:Y:S01]  /*dd00*/  HMMA.16816.F32 R124, R4, R14, R68 ;  /* 0x0000000e047c723c */ /* 0x002fe20000001844 */
[----:B------:R-:W-:Y:S02]  /*dd10*/  IMAD.MOV.U32 R82, RZ, RZ, R133 ;  /* 0x000000ffff527224 */ /* 0x000fe400078e0085 */
[----:B------:R-:W-:Y:S02]  /*dd20*/  IMAD.MOV.U32 R140, RZ, RZ, R132 ;  /* 0x000000ffff8c7224 */ /* 0x000fe400078e0084 */
[----:B------:R-:W-:Y:S02]  /*dd30*/  IMAD.MOV.U32 R101, RZ, RZ, R123 ;  /* 0x000000ffff657224 */ /* 0x000fe400078e007b */
[----:B--2---:R-:W-:-:S04]  /*dd40*/  FFMA.FTZ R0, R139, c[0x0][0x23c], -R16 ;  /* 0x00008f008b007a23 */ /* 0x004fc80000010810 */
[----:B------:R1:W-:Y:S01]  /*dd50*/  MUFU.EX2 R153, R0 ;  /* 0x0000000000997308 */ /* 0x0003e20000000800 */
[----:B------:R-:W-:Y:S01]  /*dd60*/  IMAD.MOV.U32 R158, RZ, RZ, R122 ;  /* 0x000000ffff9e7224 */ /* 0x000fe200078e007a */
[----:B------:R-:W-:Y:S01]  /*dd70*/  HMMA.16816.F32 R132, R4, R26, R60 ;  /* 0x0000001a0484723c */ /* 0x000fe2000000183c */
[----:B------:R-:W-:Y:S02]  /*dd80*/  IMAD.MOV.U32 R159, RZ, RZ, R121 ;  /* 0x000000ffff9f7224 */ /* 0x000fe400078e0079 */
[----:B------:R-:W-:-:S05]  /*dd90*/  IMAD.MOV.U32 R157, RZ, RZ, R131 ;  /* 0x000000ffff9d7224 */ /* 0x000fca00078e0083 */
[----:B------:R-:W-:Y:S01]  /*dda0*/  HMMA.16816.F32 R120, R4, R12, R72 ;  /* 0x0000000c0478723c */ /* 0x000fe20000001848 */
[----:B-1----:R-:W-:Y:S02]  /*ddb0*/  LOP3.LUT R0, R3, UR16, R30, 0x96, !PT ;  /* 0x0000001003007c12 */ /* 0x002fe4000f8e961e */
[----:B------:R-:W-:-:S05]  /*ddc0*/  LOP3.LUT R3, R2, 0xffff, RZ, 0xc0, !PT ;  /* 0x0000ffff02037812 */ /* 0x000fca00078ec0ff */
[----:B------:R-:W-:Y:S01]  /*ddd0*/  HMMA.16816.F32 R128, R4, R24, R64 ;  /* 0x000000180480723c */ /* 0x000fe20000001840 */
[----:B------:R-:W-:-:S06]  /*dde0*/  IMAD.MOV.U32 R78, RZ, RZ, R150 ;  /* 0x000000ffff4e7224 */ /* 0x000fcc00078e0096 */
        /* <DEDUP_REMOVED lines=17> */
[----:B------:R-:W-:Y:S02]  /*df00*/  FFMA.FTZ R2, R181, c[0x0][0x23c], -R17 ;  /* 0x00008f00b5027a23 */ /* 0x000fe40000010811 */
[----:B------:R-:W-:Y:S01]  /*df10*/  IMAD.MOV.U32 R179, RZ, RZ, R148 ;  /* 0x000000ffffb37224 */ /* 0x000fe200078e0094 */
[----:B--2---:R-:W-:-:S04]  /*df20*/  SHF.R.U32.HI R3, RZ, 0x10, R0 ;  /* 0x00000010ff037819 */ /* 0x004fc80000011600 */
[----:B------:R-:W-:Y:S01]  /*df30*/  LOP3.LUT R0, R3, 0xff, RZ, 0xc0, !PT ;  /* 0x000000ff03007812 */ /* 0x000fe200078ec0ff */
[----:B------:R-:W-:Y:S01]  /*df40*/  FFMA.FTZ R3, R182, c[0x0][0x23c], -R17 ;  /* 0x00008f00b6037a23 */ /* 0x000fe20000010811 */
[----:B------:R1:W-:Y:S02]  /*df50*/  MUFU.EX2 R148, R2 ;  /* 0x0000000200947308 */ /* 0x0003e40000000800 */
[----:B------:R-:W-:Y:S01]  /*df60*/  PRMT R5, R0, 0x5410, R5 ;  /* 0x0000541000057816 */ /* 0x000fe20000000005 */
[----:B------:R-:W-:Y:S01]  /*df70*/  HSET2.LE.AND R0, R8, R91, PT ;  /* 0x0000005b08007233 */ /* 0x000fe20003803000 */
[----:B------:R-:W-:Y:S01]  /*df80*/  IMAD.MOV.U32 R142, RZ, RZ, R149 ;  /* 0x000000ffff8e7224 */ /* 0x000fe200078e0095 */
[----:B------:R-:W-:-:S03]  /*df90*/  PRMT R4, R6, 0x5410, R4 ;  /* 0x0000541006047816 */ /* 0x000fc60000000004 */
        /* <DEDUP_REMOVED lines=13> */
[----:B------:R-:W-:Y:S01]  /*e070*/  IMAD.U32 R0, RZ, RZ, UR4 ;  /* 0x00000004ff007e24 */ /* 0x000fe2000f8e00ff */
[----:B------:R-:W-:-:S04]  /*e080*/  UIADD3 UR5, UR5, 0x3, URZ ;  /* 0x0000000305057890 */ /* 0x000fc8000fffe03f */
[----:B------:R-:W-:Y:S01]  /*e090*/  LOP3.LUT R0, R85, UR25, R0, 0x96, !PT ;  /* 0x0000001955007c12 */ /* 0x000fe2000f8e9600 */
[----:B------:R-:W-:Y:S01]  /*e0a0*/  HMMA.16816.F32 R60, R4, R12, R48 ;  /* 0x0000000c043c723c */ /* 0x000fe20000001830 */
[----:B------:R-:W-:-:S06]  /*e0b0*/  IMAD.U32 R3, RZ, RZ, UR5 ;  /* 0x00000005ff037e24 */ /* 0x000fcc000f8e00ff */
[----:B------:R-:W-:Y:S01]  /*e0c0*/  IMAD.WIDE.U32 R12, R0, -0x326172a9, RZ ;  /* 0xcd9e8d57000c7825 */ /* 0x000fe200078e00ff */
[----:B------:R-:W-:-:S04]  /*e0d0*/  LOP3.LUT R8, R85, UR25, R3, 0x96, !PT ;  /* 0x0000001955087c12 */ /* 0x000fc8000f8e9603 */
[----:B------:R-:W-:Y:S02]  /*e0e0*/  LOP3.LUT R2, R13, UR15, R104, 0x96, !PT ;  /* 0x0000000f0d027c12 */ /* 0x000fe4000f8e9668 */
[----:B------:R-:W-:-:S03]  /*e0f0*/  LOP3.LUT R0, R37, UR13, R12, 0x96, !PT ;  /* 0x0000000d25007c12 */ /* 0x000fc6000f8e960c */
[----:B------:R-:W-:-:S04]  /*e100*/  IMAD.WIDE.U32 R2, R2, -0x2daee0ad, RZ ;  /* 0xd2511f5302027825 */ /* 0x000fc800078e00ff */
[----:B------:R-:W-:Y:S01]  /*e110*/  IMAD.WIDE.U32 R10, R0, -0x2daee0ad, RZ ;  /* 0xd2511f53000a7825 */ /* 0x000fe200078e00ff */
[----:B------:R-:W-:Y:S01]  /*e120*/  LOP3.LUT R3, R3, UR12, R38, 0x96, !PT ;  /* 0x0000000c03037c12 */ /* 0x000fe2000f8e9626 */
[----:B------:R-:W-:Y:S01]  /*e130*/  HMMA.16816.F32 R116, R4, R24, R44 ;  /* 0x000000180474723c */ /* 0x000fe2000000182c */
[----:B------:R-:W-:Y:S01]  /*e140*/  MOV R98, R108 ;  /* 0x0000006c00627202 */ /* 0x000fe20000000f00 */
[----:B------:R-:W-:Y:S01]  /*e150*/  IMAD.MOV.U32 R32, RZ, RZ, R115 ;  /* 0x000000ffff207224 */ /* 0x000fe200078e0073 */
[----:B------:R-:W-:Y:S01]  /*e160*/  LOP3.LUT R0, R11, UR10, R2, 0x96, !PT ;  /* 0x0000000a0b007c12 */ /* 0x000fe2000f8e9602 */
[----:B------:R-:W-:Y:S02]  /*e170*/  IMAD.MOV.U32 R176, RZ, RZ, R114 ;  /* 0x000000ffffb07224 */ /* 0x000fe400078e0072 */
[----:B------:R-:W-:Y:S02]  /*e180*/  IMAD.MOV.U32 R96, RZ, RZ, R113 ;  /* 0x000000ffff607224 */ /* 0x000fe400078e0071 */
[----:B------:R-:W-:-:S02]  /*e190*/  IMAD.MOV.U32 R97, RZ, RZ, R112 ;  /* 0x000000ffff617224 */ /* 0x000fc400078e0070 */
[----:B------:R-:W-:Y:S01]  /*e1a0*/  IMAD.MOV.U32 R99, RZ, RZ, R111 ;  /* 0x000000ffff637224 */ /* 0x000fe200078e006f */
[----:B------:R-:W-:Y:S01]  /*e1b0*/  HMMA.16816.F32 R112, R4, R26, R56 ;  /* 0x0000001a0470723c */ /* 0x000fe20000001838 */
[----:B------:R-:W-:Y:S02]  /*e1c0*/  IMAD.MOV.U32 R178, RZ, RZ, R110 ;  /* 0x000000ffffb27224 */ /* 0x000fe400078e006e */
[----:B------:R-:W-:Y:S02]  /*e1d0*/  IMAD.MOV.U32 R74, RZ, RZ, R109 ;  /* 0x000000ffff4a7224 */ /* 0x000fe400078e006d */
[----:B------:R-:W-:-:S03]  /*e1e0*/  IMAD.MOV.U32 R75, RZ, RZ, R9 ;  /* 0x000000ffff4b7224 */ /* 0x000fc600078e0009 */
[----:B------:R-:W-:Y:S01]  /*e1f0*/  HMMA.16816.F32 R108, R4, R14, R40 ;  /* 0x0000000e046c723c */ /* 0x000fe20000001828 */
[----:B------:R-:W-:-:S06]  /*e200*/  IMAD.WIDE.U32 R2, R3, -0x326172a9, RZ ;  /* 0xcd9e8d5703027825 */ /* 0x000fcc00078e00ff */
[----:B------:R-:W-:-:S04]  /*e210*/  IMAD.WIDE.U32 R4, R8, -0x326172a9, RZ ;  /* 0xcd9e8d5708047825 */ /* 0x000fc800078e00ff */
[----:B------:R-:W-:Y:S01]  /*e220*/  IMAD.WIDE.U32 R8, R0, -0x326172a9, RZ ;  /* 0xcd9e8d5700087825 */ /* 0x000fe200078e00ff */
[----:B------:R-:W-:Y:S02]  /*e230*/  LOP3.LUT R6, R5, UR15, R104, 0x96, !PT ;  /* 0x0000000f05067c12 */ /* 0x000fe4000f8e9668 */
[----:B------:R-:W-:Y:S02]  /*e240*/  LOP3.LUT R0, R37, UR13, R4, 0x96, !PT ;  /* 0x0000000d25007c12 */ /* 0x000fe4000f8e9604 */
[----:B------:R-:W-:Y:S02]  /*e250*/  LOP3.LUT R3, R3, UR11, R36, 0x96, !PT ;  /* 0x0000000b03037c12 */ /* 0x000fe4000f8e9624 */
[----:B------:R-:W-:Y:S02]  /*e260*/  LOP3.LUT R9, R9, UR9, R2, 0x96, !PT ;  /* 0x0000000909097c12 */ /* 0x000fe4000f8e9602 */
[----:B------:R-:W-:Y:S02]  /*e270*/  LOP3.LUT R15, R13, UR15, R106, 0x96, !PT ;  /* 0x0000000f0d0f7c12 */ /* 0x000fe4000f8e966a */
[----:B------:R-:W-:Y:S01]  /*e280*/  LOP3.LUT R14, R53, UR13, R12, 0x96, !PT ;  /* 0x0000000d350e7c12 */ /* 0x000fe2000f8e960c */
[----:B------:R-:W-:-:S04]  /*e290*/  IMAD.WIDE.U32 R12, R6, -0x2daee0ad, RZ ;  /* 0xd2511f53060c7825 */ /* 0x000fc800078e00ff */
[----:B------:R-:W-:-:S04]  /*e2a0*/  IMAD.WIDE.U32 R6, R0, -0x2daee0ad, RZ ;  /* 0xd2511f5300067825 */ /* 0x000fc800078e00ff */
[----:B------:R-:W-:Y:S01]  /*e2b0*/  IMAD.WIDE.U32 R2, R3, -0x2daee0ad, RZ ;  /* 0xd2511f5303027825 */ /* 0x000fe200078e00ff */
[----:B------:R-:W-:-:S03]  /*e2c0*/  LOP3.LUT R0, R7, UR10, R12, 0x96, !PT ;  /* 0x0000000a07007c12 */ /* 0x000fc6000f8e960c */
[----:B------:R-:W-:Y:S01]  /*e2d0*/  IMAD.WIDE.U32 R24, R9, -0x2daee0ad, RZ ;  /* 0xd2511f5309187825 */ /* 0x000fe200078e00ff */
[----:B------:R-:W-:-:S03]  /*e2e0*/  LOP3.LUT R3, R3, UR8, R10, 0x96, !PT ;  /* 0x0000000803037c12 */ /* 0x000fc6000f8e960a */
[----:B------:R-:W-:Y:S01]  /*e2f0*/  IMAD.MOV.U32 R73, RZ, RZ, R23 ;  /* 0x000000ffff497224 */ /* 0x000fe200078e0017 */
[----:B------:R-:W-:Y:S02]  /*e300*/  LOP3.LUT R23, R5, UR15, R106, 0x96, !PT ;  /* 0x0000000f05177c12 */ /* 0x000fe4000f8e966a */
[----:B------:R-:W-:Y:S02]  /*e310*/  LOP3.LUT R5, R13, UR12, R38, 0x96, !PT ;  /* 0x0000000c0d057c12 */ /* 0x000fe4000f8e9626 */
[----:B------:R-:W-:Y:S01]  /*e320*/  LOP3.LUT R2, R25, UR6, R2, 0x96, !PT ;  /* 0x0000000619027c12 */ /* 0x000fe2000f8e9602 */
[----:B------:R-:W-:Y:S01]  /*e330*/  IMAD.WIDE.U32 R12, R0, -0x326172a9, RZ ;  /* 0xcd9e8d57000c7825 */ /* 0x000fe200078e00ff */
[----:B------:R-:W-:-:S03]  /*e340*/  LOP3.LUT R9, R53, UR13, R4, 0x96, !PT ;  /* 0x0000000d35097c12 */ /* 0x000fc6000f8e9604 */
[----:B------:R-:W-:-:S04]  /*e350*/  IMAD.WIDE.U32 R10, R5, -0x326172a9, RZ ;  /* 0xcd9e8d57050a7825 */ /* 0x000fc800078e00ff */
[----:B------:R-:W-:Y:S01]  /*e360*/  IMAD.WIDE.U32 R4, R3, -0x326172a9, RZ ;  /* 0xcd9e8d5703047825 */ /* 0x000fe200078e00ff */
[----:B------:R-:W-:-:S03]  /*e370*/  LOP3.LUT R7, R11, UR11, R36, 0x96, !PT ;  /* 0x0000000b0b077c12 */ /* 0x000fc6000f8e9624 */
[----:B------:R-:W-:Y:S01]  /*e380*/  IMAD.WIDE.U32 R2, R2, -0x326172a9, RZ ;  /* 0xcd9e8d5702027825 */ /* 0x000fe200078e00ff */
[----:B------:R-:W-:Y:S02]  /*e390*/  LOP3.LUT R0, R13, UR9, R10, 0x96, !PT ;  /* 0x000000090d007c12 */ /* 0x000fe4000f8e960a */
[----:B------:R-:W-:Y:S02]  /*e3a0*/  LOP3.LUT R38, R5, UR7, R8, 0x96, !PT ;  /* 0x0000000705267c12 */ /* 0x000fe4000f8e9608 */
[----:B------:R-:W-:Y:S01]  /*e3b0*/  LOP3.LUT R20, R3, UR17, R4, 0x96, !PT ;  /* 0x0000001103147c12 */ /* 0x000fe2000f8e9604 */
[----:B------:R-:W-:Y:S01]  /*e3c0*/  IMAD.WIDE.U32 R4, R15, -0x2daee0ad, RZ ;  /* 0xd2511f530f047825 */ /* 0x000fe200078e00ff */
[C---:B------:R-:W-:Y:S02]  /*e3d0*/  LOP3.LUT R34, R2.reuse, 0xffff, RZ, 0xc0, !PT ;  /* 0x0000ffff02227812 */ /* 0x040fe400078ec0ff */
[----:B------:R-:W-:Y:S01]  /*e3e0*/  LOP3.LUT R37, R2, 0xff, RZ, 0xc0, !PT ;  /* 0x000000ff02257812 */ /* 0x000fe200078ec0ff */
[----:B------:R-:W-:Y:S01]  /*e3f0*/  IMAD.WIDE.U32 R14, R14, -0x2daee0ad, RZ ;  /* 0xd2511f530e0e7825 */ /* 0x000fe200078e00ff */
[----:B------:R-:W-:-:S02]  /*e400*/  SHF.R.U32.HI R35, RZ, 0x10, R2 ;  /* 0x00000010ff237819 */ /* 0x000fc40000011602 */
[----:B------:R-:W-:Y:S01]  /*e410*/  SHF.R.U32.HI R36, RZ, 0x18, R2 ;  /* 0x00000018ff247819 */ /* 0x000fe20000011602 */
[----:B------:R-:W-:-:S04]  /*e420*/  IMAD.WIDE.U32 R2, R7, -0x2daee0ad, RZ ;  /* 0xd2511f5307027825 */ /* 0x000fc800078e00ff */
[----:B------:R-:W-:Y:S01]  /*e430*/  IMAD.WIDE.U32 R18, R0, -0x2daee0ad, RZ ;  /* 0xd2511f5300127825 */ /* 0x000fe200078e00ff */
[----:B------:R-:W-:Y:S02]  /*e440*/  LOP3.LUT R10, R15, UR10, R4, 0x96, !PT ;  /* 0x0000000a0f0a7c12 */ /* 0x000fe4000f8e9604 */
[----:B------:R-:W-:Y:S01]  /*e450*/  LOP3.LUT R4, R3, UR8, R6, 0x96, !PT ;  /* 0x0000000803047c12 */ /* 0x000fe2000f8e9606 */
[----:B------:R-:W-:Y:S01]  /*e460*/  IMAD.WIDE.U32 R8, R9, -0x2daee0ad, RZ ;  /* 0xd2511f5309087825 */ /* 0x000fe200078e00ff */
[----:B------:R-:W-:-:S03]  /*e470*/  LOP3.LUT R0, R19, UR6, R2, 0x96, !PT ;  /* 0x0000000613007c12 */ /* 0x000fc6000f8e9602 */
[----:B------:R-:W-:Y:S01]  /*e480*/  IMAD.WIDE.U32 R2, R23, -0x2daee0ad, RZ ;  /* 0xd2511f5317027825 */ /* 0x000fe200078e00ff */
[----:B------:R-:W-:-:S03]  /*e490*/  LOP3.LUT R11, R5, UR12, R76, 0x96, !PT ;  /* 0x0000000c050b7c12 */ /* 0x000fc6000f8e964c */
[----:B------:R-:W-:Y:S01]  /*e4a0*/  IMAD.WIDE.U32 R4, R4, -0x326172a9, RZ ;  /* 0xcd9e8d5704047825 */ /* 0x000fe200078e00ff */
[----:B------:R-:W-:Y:S02]  /*e4b0*/  LOP3.LUT R7, R3, UR12, R76, 0x96, !PT ;  /* 0x0000000c03077c12 */ /* 0x000fe4000f8e964c */
[----:B------:R-:W-:Y:S01]  /*e4c0*/  LOP3.LUT R6, R9, UR10, R2, 0x96, !PT ;  /* 0x0000000a09067c12 */ /* 0x000fe2000f8e9602 */
[----:B------:R-:W-:Y:S01]  /*e4d0*/  IMAD.WIDE.U32 R2, R0, -0x326172a9, RZ ;  /* 0xcd9e8d5700027825 */ /* 0x000fe200078e00ff */
[----:B------:R-:W-:-:S04]  /*e4e0*/  LOP3.LUT R33, R5, UR7, R12, 0x96, !PT ;  /* 0x0000000705217c12 */ /* 0x000fc8000f8e960c */
[----:B------:R-:W-:Y:S01]  /*e4f0*/  LOP3.LUT R9, R3, UR17, R4, 0x96, !PT ;  /* 0x0000001103097c12 */ /* 0x000fe2000f8e9604 */
[----:B------:R-:W-:Y:S01]  /*e500*/  IMAD.WIDE.U32 R4, R11, -0x326172a9, RZ ;  /* 0xcd9e8d570b047825 */ /* 0x000fe200078e00ff */
[----:B------:R-:W-:-:S03]  /*e510*/  MOV R70, R32 ;  /* 0x0000002000467202 */ /* 0x000fc60000000f00 */
[----:B------:R-:W-:Y:S01]  /*e520*/  IMAD.WIDE.U32 R10, R10, -0x326172a9, RZ ;  /* 0xcd9e8d570a0a7825 */ /* 0x000fe200078e00ff */
[C---:B------:R-:W-:Y:S02]  /*e530*/  LOP3.LUT R29, R2.reuse, 0xffff, RZ, 0xc0, !PT ;  /* 0x0000ffff021d7812 */ /* 0x040fe400078ec0ff */
[----:B------:R-:W-:Y:S02]  /*e540*/  LOP3.LUT R32, R2, 0xff, RZ, 0xc0, !PT ;  /* 0x000000ff02207812 */ /* 0x000fe400078ec0ff */
[--C-:B------:R-:W-:Y:S02]  /*e550*/  SHF.R.U32.HI R31, RZ, 0x10, R2.reuse ;  /* 0x00000010ff1f7819 */ /* 0x100fe40000011602 */
[----:B------:R-:W-:Y:S01]  /*e560*/  SHF.R.U32.HI R30, RZ, 0x18, R2 ;  /* 0x00000018ff1e7819 */ /* 0x000fe20000011602 */
[----:B------:R-:W-:Y:S01]  /*e570*/  IMAD.WIDE.U32 R2, R7, -0x326172a9, RZ ;  /* 0xcd9e8d5707027825 */ /* 0x000fe200078e00ff */
[----:B------:R-:W-:Y:S02]  /*e580*/  LOP3.LUT R5, R5, UR11, R52, 0x96, !PT ;  /* 0x0000000b05057c12 */ /* 0x000fe4000f8e9634 */
[----:B------:R-:W-:Y:S01]  /*e590*/  LOP3.LUT R0, R11, UR9, R4, 0x96, !PT ;  /* 0x000000090b007c12 */ /* 0x000fe2000f8e9604 */
[----:B------:R-:W-:Y:S01]  /*e5a0*/  IMAD.WIDE.U32 R6, R6, -0x326172a9, RZ ;  /* 0xcd9e8d5706067825 */ /* 0x000fe200078e00ff */
[----:B------:R-:W-:-:S03]  /*e5b0*/  LOP3.LUT R11, R3, UR11, R52, 0x96, !PT ;  /* 0x0000000b030b7c12 */ /* 0x000fc6000f8e9634 */
[----:B------:R-:W-:Y:S01]  /*e5c0*/  IMAD.WIDE.U32 R12, R0, -0x2daee0ad, RZ ;  /* 0xd2511f53000c7825 */ /* 0x000fe200078e00ff */
[----:B------:R-:W-:-:S03]  /*e5d0*/  LOP3.LUT R4, R7, UR9, R2, 0x96, !PT ;  /* 0x0000000907047c12 */ /* 0x000fc6000f8e9602 */
[----:B------:R-:W-:-:S05]  /*e5e0*/  IMAD.WIDE.U32 R2, R5, -0x2daee0ad, RZ ;  /* 0xd2511f5305027825 */ /* 0x000fca00078e00ff */
[----:B------:R-:W-:Y:S01]  /*e5f0*/  LOP3.LUT R5, R3, UR8, R14, 0x96, !PT ;  /* 0x0000000803057c12 */ /* 0x000fe2000f8e960e */
[----:B------:R-:W-:Y:S01]  /*e600*/  IMAD.WIDE.U32 R14, R4, -0x2daee0ad, RZ ;  /* 0xd2511f53040e7825 */ /* 0x000fe200078e00ff */
[----:B------:R-:W-:-:S03]  /*e610*/  LOP3.LUT R7, R13, UR6, R2, 0x96, !PT ;  /* 0x000000060d077c12 */ /* 0x000fc6000f8e9602 */
[----:B------:R-:W-:-:S04]  /*e620*/  IMAD.WIDE.U32 R2, R11, -0x2daee0ad, RZ ;  /* 0xd2511f530b027825 */ /* 0x000fc800078e00ff */
[----:B------:R-:W-:Y:S01]  /*e630*/  IMAD.WIDE.U32 R4, R5, -0x326172a9, RZ ;  /* 0xcd9e8d5705047825 */ /* 0x000fe200078e00ff */
[----:B------:R-:W-:Y:S02]  /*e640*/  LOP3.LUT R8, R3, UR8, R8, 0x96, !PT ;  /* 0x0000000803087c12 */ /* 0x000fe4000f8e9608 */
[----:B------:R-:W-:Y:S01]  /*e650*/  LOP3.LUT R0, R15, UR6, R2, 0x96, !PT ;  /* 0x000000060f007c12 */ /* 0x000fe2000f8e9602 */
[----:B------:R-:W-:Y:S01]  /*e660*/  IMAD.WIDE.U32 R2, R7, -0x326172a9, RZ ;  /* 0xcd9e8d5707027825 */ /* 0x000fe200078e00ff */
[----:B------:R-:W-:-:S04]  /*e670*/  LOP3.LUT R28, R5, UR7, R10, 0x96, !PT ;  /* 0x00000007051c7c12 */ /* 0x000fc8000f8e960a */
        /* <DEDUP_REMOVED lines=10> */
[C---:B------:R-:W-:Y:S02]  /*e720*/  LOP3.LUT R5, R2.reuse, 0xffff, RZ, 0xc0, !PT ;  /* 0x0000ffff02057812 */ /* 0x040fe400078ec0ff */
[----:B------:R-:W-:Y:S02]  /*e730*/  LOP3.LUT R15, R2, 0xff, RZ, 0xc0, !PT ;  /* 0x000000ff020f7812 */ /* 0x000fe400078ec0ff */
[--C-:B------:R-:W-:Y:S02]  /*e740*/  SHF.R.U32.HI R13, RZ, 0x10, R2.reuse ;  /* 0x00000010ff0d7819 */ /* 0x100fe40000011602 */
[----:B------:R-:W-:Y:S01]  /*e750*/  SHF.R.U32.HI R11, RZ, 0x18, R2 ;  /* 0x00000018ff0b7819 */ /* 0x000fe20000011602 */
[----:B------:R-:W-:Y:S01]  /*e760*/  IMAD.WIDE.U32 R2, R38, -0x2daee0ad, RZ ;  /* 0xd2511f5326027825 */ /* 0x000fe200078e00ff */
[----:B------:R-:W-:-:S02]  /*e770*/  SHF.R.U32.HI R4, RZ, 0x8, R34 ;  /* 0x00000008ff047819 */ /* 0x000fc40000011622 */
[----:B------:R-:W-:Y:S02]  /*e780*/  PRMT R44, R0, 0x5410, R36 ;  /* 0x00005410002c7816 */ /* 0x000fe40000000024 */
[----:B------:R-:W-:Y:S02]  /*e790*/  PRMT R45, R37, 0x5410, R4 ;  /* 0x00005410252d7816 */ /* 0x000fe40000000004 */
[----:B------:R-:W-:Y:S02]  /*e7a0*/  LOP3.LUT R0, R31, 0xff, RZ, 0xc0, !PT ;  /* 0x000000ff1f007812 */ /* 0x000fe400078ec0ff */
[----:B------:R-:W-:Y:S02]  /*e7b0*/  LOP3.LUT R10, R3, UR16, R24, 0x96, !PT ;  /* 0x00000010030a7c12 */ /* 0x000fe4000f8e9618 */
[C---:B------:R-:W-:Y:S02]  /*e7c0*/  LOP3.LUT R34, R2.reuse, 0xffff, RZ, 0xc0, !PT ;  /* 0x0000ffff02227812 */ /* 0x040fe400078ec0ff */
[----:B------:R-:W-:-:S02]  /*e7d0*/  LOP3.LUT R37, R2, 0xff, RZ, 0xc0, !PT ;  /* 0x000000ff02257812 */ /* 0x000fc400078ec0ff */
[--C-:B------:R-:W-:Y:S02]  /*e7e0*/  SHF.R.U32.HI R36, RZ, 0x10, R2.reuse ;  /* 0x00000010ff247819 */ /* 0x100fe40000011602 */
[----:B------:R-:W-:Y:S01]  /*e7f0*/  SHF.R.U32.HI R35, RZ, 0x18, R2 ;  /* 0x00000018ff237819 */ /* 0x000fe20000011602 */
[----:B------:R-:W-:Y:S01]  /*e800*/  IMAD.WIDE.U32 R2, R33, -0x2daee0ad, RZ ;  /* 0xd2511f5321027825 */ /* 0x000fe200078e00ff */
[----:B------:R-:W-:Y:S02]  /*e810*/  SHF.R.U32.HI R4, RZ, 0x8, R29 ;  /* 0x00000008ff047819 */ /* 0x000fe4000001161d */
[----:B------:R-:W-:Y:S02]  /*e820*/  PRMT R104, R0, 0x5410, R30 ;  /* 0x0000541000687816 */ /* 0x000fe4000000001e */
[----:B------:R-:W-:Y:S02]  /*e830*/  LOP3.LUT R0, R26, 0xff, RZ, 0xc0, !PT ;  /* 0x000000ff1a007812 */ /* 0x000fe400078ec0ff */
[----:B------:R-:W-:-:S02]  /*e840*/  PRMT R105, R32, 0x5410, R4 ;  /* 0x0000541020697816 */ /* 0x000fc40000000004 */
[----:B------:R-:W-:Y:S02]  /*e850*/  LOP3.LUT R8, R3, UR16, R18, 0x96, !PT ;  /* 0x0000001003087c12 */ /* 0x000fe4000f8e9612 */
[C---:B------:R-:W-:Y:S02]  /*e860*/  LOP3.LUT R29, R2.reuse, 0xffff, RZ, 0xc0, !PT ;  /* 0x0000ffff021d7812 */ /* 0x040fe400078ec0ff */
[----:B------:R-:W-:Y:S02]  /*e870*/  LOP3.LUT R32, R2, 0xff, RZ, 0xc0, !PT ;  /* 0x000000ff02207812 */ /* 0x000fe400078ec0ff */
[--C-:B------:R-:W-:Y:S02]  /*e880*/  SHF.R.U32.HI R31, RZ, 0x10, R2.reuse ;  /* 0x00000010ff1f7819 */ /* 0x100fe40000011602 */
[----:B------:R-:W-:Y:S01]  /*e890*/  SHF.R.U32.HI R30, RZ, 0x18, R2 ;  /* 0x00000018ff1e7819 */ /* 0x000fe20000011602 */
[----:B------:R-:W-:Y:S01]  /*e8a0*/  IMAD.WIDE.U32 R2, R28, -0x2daee0ad, RZ ;  /* 0xd2511f531c027825 */ /* 0x000fe200078e00ff */
[----:B------:R-:W-:-:S02]  /*e8b0*/  PRMT R33, R0, 0x5410, R23 ;  /* 0x0000541000217816 */ /* 0x000fc40000000017 */
[----:B------:R-:W-:Y:S02]  /*e8c0*/  SHF.R.U32.HI R4, RZ, 0x8, R19 ;  /* 0x00000008ff047819 */ /* 0x000fe40000011613 */
[----:B------:R-:W-:Y:S01]  /*e8d0*/  LOP3.LUT R0, R13, 0xff, RZ, 0xc0, !PT ;  /* 0x000000ff0d007812 */ /* 0x000fe200078ec0ff */
[----:B------:R-:W-:Y:S01]  /*e8e0*/  IMAD.MOV.U32 R180, RZ, RZ, R95 ;  /* 0x000000ffffb47224 */ /* 0x000fe200078e005f */
[----:B------:R-:W-:Y:S02]  /*e8f0*/  LOP3.LUT R12, R3, UR16, R12, 0x96, !PT ;  /* 0x00000010030c7c12 */ /* 0x000fe4000f8e960c */
[C---:B------:R-:W-:Y:S02]  /*e900*/  LOP3.LUT R19, R2.reuse, 0xffff, RZ, 0xc0, !PT ;  /* 0x0000ffff02137812 */ /* 0x040fe400078ec0ff */
[----:B------:R-:W-:Y:S02]  /*e910*/  LOP3.LUT R26, R2, 0xff, RZ, 0xc0, !PT ;  /* 0x000000ff021a7812 */ /* 0x000fe400078ec0ff */
[----:B------:R-:W-:-:S02]  /*e920*/  SHF.R.U32.HI R24, RZ, 0x10, R2 ;  /* 0x00000010ff187819 */ /* 0x000fc40000011602 */
[----:B------:R-:W-:Y:S01]  /*e930*/  SHF.R.U32.HI R23, RZ, 0x18, R2 ;  /* 0x00000018ff177819 */ /* 0x000fe20000011602 */
[----:B------:R-:W-:Y:S01]  /*e940*/  IMAD.WIDE.U32 R2, R25, -0x2daee0ad, RZ ;  /* 0xd2511f5319027825 */ /* 0x000fe200078e00ff */
[----:B------:R-:W-:Y:S02]  /*e950*/  PRMT R27, R27, 0x5410, R4 ;  /* 0x000054101b1b7816 */ /* 0x000fe40000000004 */
[----:B------:R-:W-:Y:S01]  /*e960*/  PRMT R95, R0, 0x5410, R11 ;  /* 0x00005410005f7816 */ /* 0x000fe2000000000b */
[----:B------:R-:W-:Y:S01]  /*e970*/  FFMA.FTZ R0, R201, c[0x0][0x23c], -R16 ;  /* 0x00008f00c9007a23 */ /* 0x000fe20000010810 */
[----:B------:R-:W-:Y:S01]  /*e980*/  SHF.R.U32.HI R4, RZ, 0x8, R5 ;  /* 0x00000008ff047819 */ /* 0x000fe20000011605 */
[----:B------:R-:W-:Y:S01]  /*e990*/  IMAD.MOV.U32 R71, RZ, RZ, R96 ;  /* 0x000000ffff477224 */ /* 0x000fe200078e0060 */
[----:B------:R-:W-:Y:S01]  /*e9a0*/  LOP3.LUT R11, R3, UR16, R14, 0x96, !PT ;  /* 0x00000010030b7c12 */ /* 0x000fe2000f8e960e */
[----:B------:R-:W-:Y:S01]  /*e9b0*/  IMAD.MOV.U32 R64, RZ, RZ, R166 ;  /* 0x000000ffff407224 */ /* 0x000fe200078e00a6 */
[----:B------:R-:W-:Y:S01]  /*e9c0*/  PRMT R96, R15, 0x5410, R4 ;  /* 0x000054100f607816 */ /* 0x000fe20000000004 */
[----:B------:R1:W-:Y:S01]  /*e9d0*/  MUFU.EX2 R166, R0 ;  /* 0x0000000000a67308 */ /* 0x0003e20000000800 */
[----:B------:R-:W-:-:S02]  /*e9e0*/  LOP3.LUT R13, R2, 0xffff, RZ, 0xc0, !PT ;  /* 0x0000ffff020d7812 */ /* 0x000fc400078ec0ff */
[----:B------:R-:W-:Y:S02]  /*e9f0*/  LOP3.LUT R15, R2, 0xff, RZ, 0xc0, !PT ;  /* 0x000000ff020f7812 */ /* 0x000fe400078ec0ff */
[--C-:B------:R-:W-:Y:S02]  /*ea00*/  SHF.R.U32.HI R14, RZ, 0x10, R2.reuse ;  /* 0x00000010ff0e7819 */ /* 0x100fe40000011602 */
[----:B------:R-:W-:Y:S02]  /*ea10*/  SHF.R.U32.HI R18, RZ, 0x18, R2 ;  /* 0x00000018ff127819 */ /* 0x000fe40000011602 */
[----:B------:R-:W-:Y:S02]  /*ea20*/  SHF.R.U32.HI R2, RZ, 0x10, R20 ;  /* 0x00000010ff027819 */ /* 0x000fe40000011614 */
[----:B-1----:R-:W-:-:S04]  /*ea30*/  LOP3.LUT R0, R20, 0xffff, RZ, 0xc0, !PT ;  /* 0x0000ffff14007812 */ /* 0x002fc800078ec0ff */
[----:B------:R-:W-:Y:S02]  /*ea40*/  SHF.R.U32.HI R3, RZ, 0x8, R0 ;  /* 0x00000008ff037819 */ /* 0x000fe40000011600 */
[----:B------:R-:W-:Y:S01]  /*ea50*/  LOP3.LUT R0, R2, 0xff, RZ, 0xc0, !PT ;  /* 0x000000ff02007812 */ /* 0x000fe200078ec0ff */
[----:B------:R-:W-:Y:S01]  /*ea60*/  FFMA.FTZ R2, R218, c[0x0][0x23c], -R16 ;  /* 0x00008f00da027a23 */ /* 0x000fe20000010810 */
[----:B------:R-:W-:Y:S01]  /*ea70*/  SHF.R.U32.HI R4, RZ, 0x18, R20 ;  /* 0x00000018ff047819 */ /* 0x000fe20000011614 */
[----:B------:R-:W-:Y:S02]  /*ea80*/  IMAD.MOV.U32 R72, RZ, RZ, R97 ;  /* 0x000000ffff487224 */ /* 0x000fe400078e0061 */
[----:B------:R-:W-:Y:S01]  /*ea90*/  IMAD.MOV.U32 R97, RZ, RZ, R165 ;  /* 0x000000ffff617224 */ /* 0x000fe200078e00a5 */
[----:B------:R-:W-:Y:S01]  /*eaa0*/  PRMT R38, R0, 0x5410, R4 ;  /* 0x0000541000267816 */ /* 0x000fe20000000004 */
[----:B------:R1:W-:Y:S01]  /*eab0*/  MUFU.EX2 R165, R2 ;  /* 0x0000000200a57308 */ /* 0x0003e20000000800 */
[----:B------:R-:W-:Y:S01]  /*eac0*/  LOP3.LUT R0, R9, 0xffff, RZ, 0xc0, !PT ;  /* 0x0000ffff09007812 */ /* 0x000fe200078ec0ff */
[----:B------:R-:W-:-:S02]  /*ead0*/  IMAD.MOV.U32 R65, RZ, RZ, R169 ;  /* 0x000000ffff417224 */ /* 0x000fc400078e00a9 */
[----:B------:R-:W-:Y:S01]  /*eae0*/  IMAD.MOV.U32 R169, RZ, RZ, R171 ;  /* 0x000000ffffa97224 */ /* 0x000fe200078e00ab */
[----:B------:R-:W-:Y:S01]  /*eaf0*/  LOP3.LUT R5, R20, 0xff, RZ, 0xc0, !PT ;  /* 0x000000ff14057812 */ /* 0x000fe200078ec0ff */
[----:B------:R-:W-:Y:S02]  /*eb00*/  FFMA.FTZ R40, R73, R39, R84 ;  /* 0x0000002749287223 */ /* 0x000fe40000010054 */
        /* <DEDUP_REMOVED lines=28> */
[----:B------:R-:W-:-:S03]  /*ecd0*/  FFMA.FTZ R41, R247, R77, R86 ;  /* 0x0000004df7297223 */ /* 0x000fc60000010056 */
[----:B------:R-:W-:Y:S01]  /*ece0*/  PRMT R20, R5, 0x5410, R3 ;  /* 0x0000541005147816 */ /* 0x000fe20000000003 */
[----:B-1----:R-:W-:-:S04]  /*ecf0*/  FFMA.FTZ R2, R199, c[0x0][0x23c], -R16 ;  /* 0x00008f00c7027a23 */ /* 0x002fc80000010810 */
[----:B------:R1:W-:Y:S01]  /*ed00*/  MUFU.EX2 R197, R2 ;  /* 0x0000000200c57308 */ /* 0x0003e20000000800 */
[----:B------:R-:W-:Y:S01]  /*ed10*/  FFMA.FTZ R3, R241, c[0x0][0x23c], -R16 ;  /* 0x00008f00f1037a23 */ /* 0x000fe20000010810 */
[----:B-1----:R-:W-:Y:S02]  /*ed20*/  SHF.R.U32.HI R2, RZ, 0x8, R0 ;  /* 0x00000008ff027819 */ /* 0x002fe40000011600 */
[----:B------:R-:W-:-:S04]  /*ed30*/  LOP3.LUT R0, R6, 0xff, RZ, 0xc0, !PT ;  /* 0x000000ff06007812 */ /* 0x000fc800078ec0ff */
[----:B------:R-:W-:Y:S02]  /*ed40*/  PRMT R86, R0, 0x5410, R2 ;  /* 0x0000541000567816 */ /* 0x000fe40000000002 */
[----:B------:R-:W-:Y:S01]  /*ed50*/  SHF.R.U32.HI R0, RZ, 0x10, R6 ;  /* 0x00000010ff007819 */ /* 0x000fe20000011606 */
[----:B------:R1:W-:Y:S01]  /*ed60*/  MUFU.EX2 R199, R3 ;  /* 0x0000000300c77308 */ /* 0x0003e20000000800 */
[----:B------:R-:W-:Y:S02]  /*ed70*/  FFMA.FTZ R2, R243, c[0x0][0x23c], -R16 ;  /* 0x00008f00f3027a23 */ /* 0x000fe40000010810 */
[----:B------:R-:W-:-:S05]  /*ed80*/  LOP3.LUT R0, R0, 0xff, RZ, 0xc0, !PT ;  /* 0x000000ff00007812 */ /* 0x000fca00078ec0ff */
[----:B------:R2:W-:Y:S01]  /*ed90*/  MUFU.EX2 R218, R2 ;  /* 0x0000000200da7308 */ /* 0x0005e20000000800 */
[----:B-1----:R-:W-:-:S04]  /*eda0*/  SHF.R.U32.HI R3, RZ, 0x18, R6 ;  /* 0x00000018ff037819 */ /* 0x002fc80000011606 */
[----:B------:R-:W-:Y:S02]  /*edb0*/  PRMT R85, R0, 0x5410, R3 ;  /* 0x0000541000557816 */ /* 0x000fe40000000003 */
[----:B------:R-:W-:Y:S01]  /*edc0*/  SHF.R.U32.HI R0, RZ, 0x8, R34 ;  /* 0x00000008ff007819 */ /* 0x000fe20000011622 */
[----:B--2---:R-:W-:-:S03]  /*edd0*/  FFMA.FTZ R2, R92, c[0x0][0x23c], -R16 ;  /* 0x00008f005c027a23 */ /* 0x004fc60000010810 */
[----:B------:R-:W-:Y:S01]  /*ede0*/  PRMT R77, R37, 0x5410, R0 ;  /* 0x00005410254d7816 */ /* 0x000fe20000000000 */
[----:B------:R1:W-:Y:S01]  /*edf0*/  MUFU.EX2 R201, R2 ;  /* 0x0000000200c97308 */ /* 0x0003e20000000800 */
[----:B------:R-:W-:Y:S01]  /*ee00*/  LOP3.LUT R0, R36, 0xff, RZ, 0xc0, !PT ;  /* 0x000000ff24007812 */ /* 0x000fe200078ec0ff */
[----:B------:R-:W-:-:S03]  /*ee10*/  FFMA.FTZ R3, R220, c[0x0][0x23c], -R16 ;  /* 0x00008f00dc037a23 */ /* 0x000fc60000010810 */
[----:B------:R-:W-:Y:S02]  /*ee20*/  PRMT R76, R0, 0x5410, R35 ;  /* 0x00005410004c7816 */ /* 0x000fe40000000023 */
[----:B------:R-:W-:Y:S01]  /*ee30*/  LOP3.LUT R0, R31, 0xff, RZ, 0xc0, !PT ;  /* 0x000000ff1f007812 */ /* 0x000fe200078ec0ff */
[----:B-1----:R-:W-:-:S04]  /*ee40*/  FFMA.FTZ R2, R93, c[0x0][0x23c], -R16 ;  /* 0x00008f005d027a23 */ /* 0x002fc80000010810 */
[----:B------:R1:W-:Y:S01]  /*ee50*/  MUFU.EX2 R221, R2 ;  /* 0x0000000200dd7308 */ /* 0x0003e20000000800 */
[----:B------:R-:W-:Y:S01]  /*ee60*/  PRMT R106, R0, 0x5410, R30 ;  /* 0x00005410006a7816 */ /* 0x000fe2000000001e */
[----:B------:R-:W-:Y:S02]  /*ee70*/  FFMA.FTZ R0, R90, c[0x0][0x23c], -R16 ;  /* 0x00008f005a007a23 */ /* 0x000fe40000010810 */
[----:B------:R-:W-:-:S04]  /*ee80*/  IMAD.MOV.U32 R66, RZ, RZ, R100 ;  /* 0x000000ffff427224 */ /* 0x000fc800078e0064 */
[----:B------:R2:W-:Y:S01]  /*ee90*/  MUFU.EX2 R220, R3 ;  /* 0x0000000300dc7308 */ /* 0x0005e20000000800 */
[----:B-1----:R-:W-:-:S07]  /*eea0*/  FFMA.FTZ R2, R217, c[0x0][0x23c], -R16 ;  /* 0x00008f00d9027a23 */ /* 0x002fce0000010810 */
[----:B------:R1:W-:Y:S01]  /*eeb0*/  MUFU.EX2 R225, R2 ;  /* 0x0000000200e17308 */ /* 0x0003e20000000800 */
[----:B--2---:R-:W-:-:S07]  /*eec0*/  SHF.R.U32.HI R3, RZ, 0x8, R19 ;  /* 0x00000008ff037819 */ /* 0x004fce0000011613 */
[----:B------:R2:W-:Y:S01]  /*eed0*/  MUFU.EX2 R217, R0 ;  /* 0x0000000000d97308 */ /* 0x0005e20000000800 */
[----:B------:R-:W-:Y:S02]  /*eee0*/  PRMT R69, R26, 0x5410, R3 ;  /* 0x000054101a457816 */ /* 0x000fe40000000003 */
[----:B-1----:R-:W-:-:S04]  /*eef0*/  SHF.R.U32.HI R2, RZ, 0x8, R29 ;  /* 0x00000008ff027819 */ /* 0x002fc8000001161d */
[----:B------:R-:W-:Y:S02]  /*ef00*/  PRMT R107, R32, 0x5410, R2 ;  /* 0x00005410206b7816 */ /* 0x000fe40000000002 */
[----:B------:R-:W-:Y:S02]  /*ef10*/  LOP3.LUT R2, R24, 0xff, RZ, 0xc0, !PT ;  /* 0x000000ff18027812 */ /* 0x000fe400078ec0ff */
[----:B--2---:R-:W-:Y:S01]  /*ef20*/  SHF.R.U32.HI R0, RZ, 0x8, R13 ;  /* 0x00000008ff007819 */ /* 0x004fe2000001160d */
[----:B------:R-:W-:Y:S01]  /*ef30*/  FFMA.FTZ R3, R180, c[0x0][0x23c], -R17 ;  /* 0x00008f00b4037a23 */ /* 0x000fe20000010811 */
[----:B------:R-:W-:Y:S01]  /*ef40*/  MOV R175, R64 ;  /* 0x0000004000af7202 */ /* 0x000fe20000000f00 */
[----:B------:R-:W-:Y:S01]  /*ef50*/  IMAD.MOV.U32 R180, RZ, RZ, R65 ;  /* 0x000000ffffb47224 */ /* 0x000fe200078e0041 */
[----:B------:R-:W-:Y:S01]  /*ef60*/  PRMT R68, R2, 0x5410, R23 ;  /* 0x0000541002447816 */ /* 0x000fe20000000017 */
[----:B------:R-:W-:Y:S01]  /*ef70*/  IMAD.MOV.U32 R64, RZ, RZ, R66 ;  /* 0x000000ffff407224 */ /* 0x000fe200078e0042 */
[----:B------:R-:W-:Y:S01]  /*ef80*/  PRMT R100, R15, 0x5410, R0 ;  /* 0x000054100f647816 */ /* 0x000fe20000000000 */
[----:B------:R-:W-:Y:S01]  /*ef90*/  IMAD.MOV.U32 R65, RZ, RZ, R67 ;  /* 0x000000ffff417224 */ /* 0x000fe200078e0043 */
[----:B------:R-:W-:Y:S01]  /*efa0*/  LOP3.LUT R2, R14, 0xff, RZ, 0xc0, !PT ;  /* 0x000000ff0e027812 */ /* 0x000fe200078ec0ff */
[----:B------:R-:W-:Y:S01]  /*efb0*/  IMAD.MOV.U32 R66, RZ, RZ, R70 ;  /* 0x000000ffff427224 */ /* 0x000fe200078e0046 */
[----:B------:R-:W-:Y:S01]  /*efc0*/  LOP3.LUT R0, R10, 0xffff, RZ, 0xc0, !PT ;  /* 0x0000ffff0a007812 */ /* 0x000fe200078ec0ff */
[----:B------:R-:W-:-:S02]  /*efd0*/  IMAD.MOV.U32 R67, RZ, RZ, R71 ;  /* 0x000000ffff437224 */ /* 0x000fc400078e0047 */
[----:B------:R-:W-:Y:S01]  /*efe0*/  IMAD.MOV.U32 R70, RZ, RZ, R72 ;  /* 0x000000ffff467224 */ /* 0x000fe200078e0048 */
[----:B------:R-:W-:Y:S01]  /*eff0*/  MOV R72, R74 ;  /* 0x0000004a00487202 */ /* 0x000fe20000000f00 */
[----:B------:R-:W-:Y:S02]  /*f000*/  IMAD.MOV.U32 R71, RZ, RZ, R73 ;  /* 0x000000ffff477224 */ /* 0x000fe400078e0049 */
[----:B------:R-:W-:Y:S02]  /*f010*/  IMAD.MOV.U32 R73, RZ, RZ, R75 ;  /* 0x000000ffff497224 */ /* 0x000fe400078e004b */
[----:B------:R-:W-:Y:S01]  /*f020*/  IMAD.MOV.U32 R74, RZ, RZ, R98 ;  /* 0x000000ffff4a7224 */ /* 0x000fe200078e0062 */
[----:B------:R-:W-:Y:S01]  /*f030*/  PRMT R98, R2, 0x5410, R18 ;  /* 0x0000541002627816 */ /* 0x000fe20000000012 */
[----:B------:R-:W-:Y:S01]  /*f040*/  IMAD.MOV.U32 R75, RZ, RZ, R157 ;  /* 0x000000ffff4b7224 */ /* 0x000fe200078e009d */
[----:B------:R-:W-:Y:S01]  /*f050*/  SHF.R.U32.HI R2, RZ, 0x8, R0 ;  /* 0x00000008ff027819 */ /* 0x000fe20000011600 */
[----:B------:R1:W-:Y:S01]  /*f060*/  MUFU.EX2 R157, R3 ;  /* 0x00000003009d7308 */ /* 0x0003e20000000800 */
[----:B------:R-:W-:Y:S01]  /*f070*/  LOP3.LUT R0, R10, 0xff, RZ, 0xc0, !PT ;  /* 0x000000ff0a007812 */ /* 0x000fe200078ec0ff */
[----:B------:R-:W-:-:S02]  /*f080*/  IMAD.MOV.U32 R139, RZ, RZ, R180 ;  /* 0x000000ffff8b7224 */ /* 0x000fc400078e00b4 */
[----:B------:R-:W-:Y:S01]  /*f090*/  IMAD.MOV.U32 R180, RZ, RZ, R65 ;  /* 0x000000ffffb47224 */ /* 0x000fe200078e0041 */
[----:B------:R-:W-:Y:S01]  /*f0a0*/  MOV R65, R71 ;  /* 0x0000004700417202 */ /* 0x000fe20000000f00 */
[----:B------:R-:W-:Y:S02]  /*f0b0*/  IMAD.MOV.U32 R71, RZ, RZ, R73 ;  /* 0x000000ffff477224 */ /* 0x000fe400078e0049 */
[----:B------:R-:W-:Y:S02]  /*f0c0*/  IMAD.MOV.U32 R73, RZ, RZ, R74 ;  /* 0x000000ffff497224 */ /* 0x000fe400078e004a */
[----:B------:R-:W-:Y:S02]  /*f0d0*/  IMAD.MOV.U32 R74, RZ, RZ, R75 ;  /* 0x000000ffff4a7224 */ /* 0x000fe400078e004b */
[----:B-1----:R-:W-:Y:S02]  /*f0e0*/  FFMA.FTZ R3, R175, c[0x0][0x23c], -R17 ;  /* 0x00008f00af037a23 */ /* 0x002fe40000010811 */
[----:B------:R-:W-:-:S02]  /*f0f0*/  IMAD.MOV.U32 R175, RZ, RZ, R64 ;  /* 0x000000ffffaf7224 */ /* 0x000fc400078e0040 */
[----:B------:R-:W-:Y:S02]  /*f100*/  IMAD.MOV.U32 R64, RZ, RZ, R66 ;  /* 0x000000ffff407224 */ /* 0x000fe400078e0042 */
[----:B------:R-:W-:Y:S01]  /*f110*/  IMAD.MOV.U32 R66, RZ, RZ, R72 ;  /* 0x000000ffff427224 */ /* 0x000fe200078e0048 */
[----:B------:R-:W-:Y:S02]  /*f120*/  PRMT R72, R0, 0x5410, R2 ;  /* 0x0000541000487816 */ /* 0x000fe40000000002 */
[----:B------:R-:W-:Y:S01]  /*f130*/  SHF.R.U32.HI R0, RZ, 0x10, R10 ;  /* 0x00000010ff007819 */ /* 0x000fe2000001160a */
[----:B------:R-:W-:Y:S02]  /*f140*/  IMAD.MOV.U32 R75, RZ, RZ, R164 ;  /* 0x000000ffff4b7224 */ /* 0x000fe400078e00a4 */
[----:B------:R1:W-:Y:S01]  /*f150*/  MUFU.EX2 R164, R3 ;  /* 0x0000000300a47308 */ /* 0x0003e20000000800 */
[----:B------:R-:W-:Y:S01]  /*f160*/  IMAD.MOV.U32 R172, RZ, RZ, R175 ;  /* 0x000000ffffac7224 */ /* 0x000fe200078e00af */
[----:B------:R-:W-:Y:S01]  /*f170*/  LOP3.LUT R0, R0, 0xff, RZ, 0xc0, !PT ;  /* 0x000000ff00007812 */ /* 0x000fe200078ec0ff */
[----:B------:R-:W-:Y:S01]  /*f180*/  FFMA.FTZ R2, R139, c[0x0][0x23c], -R17 ;  /* 0x00008f008b027a23 */ /* 0x000fe20000010811 */
[----:B------:R-:W-:Y:S01]  /*f190*/  MOV R175, R64 ;  /* 0x0000004000af7202 */ /* 0x000fe20000000f00 */
[----:B------:R-:W-:-:S02]  /*f1a0*/  IMAD.MOV.U32 R139, RZ, RZ, R180 ;  /* 0x000000ffff8b7224 */ /* 0x000fc400078e00b4 */
[----:B------:R-:W-:Y:S02]  /*f1b0*/  IMAD.MOV.U32 R64, RZ, RZ, R66 ;  /* 0x000000ffff407224 */ /* 0x000fe400078e0042 */
[----:B------:R-:W-:Y:S02]  /*f1c0*/  IMAD.MOV.U32 R180, RZ, RZ, R65 ;  /* 0x000000ffffb47224 */ /* 0x000fe400078e0041 */
[----:B------:R-:W-:Y:S02]  /*f1d0*/  IMAD.MOV.U32 R66, RZ, RZ, R73 ;  /* 0x000000ffff427224 */ /* 0x000fe400078e0049 */
[----:B------:R-:W-:Y:S01]  /*f1e0*/  IMAD.MOV.U32 R65, RZ, RZ, R71 ;  /* 0x000000ffff417224 */ /* 0x000fe200078e0047 */
[----:B-1----:R-:W-:Y:S01]  /*f1f0*/  SHF.R.U32.HI R3, RZ, 0x18, R10 ;  /* 0x00000018ff037819 */ /* 0x002fe2000001160a */
[----:B------:R-:W-:Y:S02]  /*f200*/  IMAD.MOV.U32 R73, RZ, RZ, R74 ;  /* 0x000000ffff497224 */ /* 0x000fe400078e004a */
[----:B------:R-:W-:Y:S01]  /*f210*/  IMAD.MOV.U32 R74, RZ, RZ, R168 ;  /* 0x000000ffff4a7224 */ /* 0x000fe200078e00a8 */
[----:B------:R-:W-:Y:S01]  /*f220*/  PRMT R71, R0, 0x5410, R3 ;  /* 0x0000541000477816 */ /* 0x000fe20000000003 */
[----:B------:R1:W-:Y:S01]  /*f230*/  MUFU.EX2 R168, R2 ;  /* 0x0000000200a87308 */ /* 0x0003e20000000800 */
[----:B------:R-:W-:Y:S01]  /*f240*/  LOP3.LUT R0, R8, 0xffff, RZ, 0xc0, !PT ;  /* 0x0000ffff08007812 */ /* 0x000fe200078ec0ff */
[----:B------:R-:W-:-:S03]  /*f250*/  FFMA.FTZ R4, R89, c[0x0][0x23c], -R16 ;  /* 0x00008f0059047a23 */ /* 0x000fc60000010810 */
[----:B------:R-:W-:Y:S01]  /*f260*/  SHF.R.U32.HI R3, RZ, 0x8, R0 ;  /* 0x00000008ff037819 */ /* 0x000fe20000011600 */
[----:B------:R-:W-:Y:S01]  /*f270*/  IMAD.MOV.U32 R51, RZ, RZ, R139 ;  /* 0x000000ffff337224 */ /* 0x000fe200078e008b */
[----:B------:R-:W-:Y:S01]  /*f280*/  MOV R174, R175 ;  /* 0x000000af00ae7202 */ /* 0x000fe20000000f00 */
[----:B------:R-:W-:Y:S01]  /*f290*/  IMAD.MOV.U32 R173, RZ, RZ, R180 ;  /* 0x000000ffffad7224 */ /* 0x000fe200078e00b4 */
[----:B------:R2:W-:Y:S01]  /*f2a0*/  MUFU.EX2 R247, R4 ;  /* 0x0000000400f77308 */ /* 0x0005e20000000800 */
[----:B-1----:R-:W-:Y:S01]  /*f2b0*/  SHF.R.U32.HI R2, RZ, 0x10, R8 ;  /* 0x00000010ff027819 */ /* 0x002fe20000011608 */
[----:B------:R-:W-:-:S03]  /*f2c0*/  IMAD.MOV.U32 R175, RZ, RZ, R66 ;  /* 0x000000ffffaf7224 */ /* 0x000fc600078e0042 */
[----:B------:R-:W-:Y:S01]  /*f2d0*/  LOP3.LUT R0, R2, 0xff, RZ, 0xc0, !PT ;  /* 0x000000ff02007812 */ /* 0x000fe200078ec0ff */
[----:B------:R-:W-:Y:S02]  /*f2e0*/  FFMA.FTZ R2, R172, c[0x0][0x23c], -R17 ;  /* 0x00008f00ac027a23 */ /* 0x000fe40000010811 */
[----:B------:R-:W-:Y:S01]  /*f2f0*/  IMAD.MOV.U32 R180, RZ, RZ, R73 ;  /* 0x000000ffffb47224 */ /* 0x000fe200078e0049 */
[----:B--2---:R-:W-:Y:S01]  /*f300*/  SHF.R.U32.HI R4, RZ, 0x18, R8 ;  /* 0x00000018ff047819 */ /* 0x004fe20000011608 */
[----:B------:R-:W-:Y:S01]  /*f310*/  IMAD.MOV.U32 R139, RZ, RZ, R65 ;  /* 0x000000ffff8b7224 */ /* 0x000fe200078e0041 */
[----:B------:R-:W-:Y:S01]  /*f320*/  MOV R65, R102 ;  /* 0x0000006600417202 */ /* 0x000fe20000000f00 */
[----:B------:R-:W-:Y:S02]  /*f330*/  IMAD.MOV.U32 R73, RZ, RZ, R156 ;  /* 0x000000ffff497224 */ /* 0x000fe400078e009c */
[----:B------:R-:W-:Y:S02]  /*f340*/  IMAD.MOV.U32 R66, RZ, RZ, R169 ;  /* 0x000000ffff427224 */ /* 0x000fe400078e00a9 */
[----:B------:R-:W-:Y:S01]  /*f350*/  IMAD.MOV.U32 R156, RZ, RZ, R170 ;  /* 0x000000ffff9c7224 */ /* 0x000fe200078e00aa */
[----:B------:R1:W-:Y:S01]  /*f360*/  MUFU.EX2 R169, R2 ;  /* 0x0000000200a97308 */ /* 0x0003e20000000800 */
[----:B------:R-:W-:-:S02]  /*f370*/  IMAD.MOV.U32 R172, RZ, RZ, R64 ;  /* 0x000000ffffac7224 */ /* 0x000fc400078e0040 */
[----:B------:R-:W-:Y:S02]  /*f380*/  IMAD.MOV.U32 R170, RZ, RZ, R80 ;  /* 0x000000ffffaa7224 */ /* 0x000fe400078e0050 */
[----:B------:R-:W-:Y:S01]  /*f390*/  IMAD.MOV.U32 R64, RZ, RZ, R103 ;  /* 0x000000ffff407224 */ /* 0x000fe200078e0067 */
[----:B------:R-:W-:Y:S01]  /*f3a0*/  PRMT R103, R0, 0x5410, R4 ;  /* 0x0000541000677816 */ /* 0x000fe20000000004 */
[----:B------:R-:W-:Y:S01]  /*f3b0*/  IMAD.MOV.U32 R50, RZ, RZ, R174 ;  /* 0x000000ffff327224 */ /* 0x000fe200078e00ae */
[----:B------:R-:W-:Y:S01]  /*f3c0*/  MOV R174, R175 ;  /* 0x000000af00ae7202 */ /* 0x000fe20000000f00 */
[----:B------:R-:W-:Y:S01]  /*f3d0*/  IMAD.MOV.U32 R175, RZ, RZ, R66 ;  /* 0x000000ffffaf7224 */ /* 0x000fe200078e0042 */
[----:B------:R-:W-:Y:S01]  /*f3e0*/  LOP3.LUT R0, R12, 0xffff, RZ, 0xc0, !PT ;  /* 0x0000ffff0c007812 */ /* 0x000fe200078ec0ff */
[----:B------:R-:W-:Y:S01]  /*f3f0*/  IMAD.MOV.U32 R66, RZ, RZ, R170 ;  /* 0x000000ffff427224 */ /* 0x000fe200078e00aa */
[----:B------:R-:W-:Y:S01]  /*f400*/  LOP3.LUT R5, R8, 0xff, RZ, 0xc0, !PT ;  /* 0x000000ff08057812 */ /* 0x000fe200078ec0ff */
[----:B-1----:R-:W-:-:S02]  /*f410*/  FFMA.FTZ R2, R51, c[0x0][0x23c], -R17 ;  /* 0x00008f0033027a23 */ /* 0x002fc40000010811 */
[----:B------:R-:W-:Y:S02]  /*f420*/  IMAD.MOV.U32 R51, RZ, RZ, R173 ;  /* 0x000000ffff337224 */ /* 0x000fe400078e00ad */
[----:B------:R-:W-:Y:S02]  /*f430*/  IMAD.MOV.U32 R173, RZ, RZ, R139 ;  /* 0x000000ffffad7224 */ /* 0x000fe400078e008b */
[----:B------:R-:W-:Y:S02]  /*f440*/  IMAD.MOV.U32 R139, RZ, RZ, R180 ;  /* 0x000000ffff8b7224 */ /* 0x000fe400078e00b4 */
[----:B------:R-:W-:Y:S01]  /*f450*/  IMAD.MOV.U32 R180, RZ, RZ, R65 ;  /* 0x000000ffffb47224 */ /* 0x000fe200078e0041 */
[----:B------:R1:W-:Y:S01]  /*f460*/  MUFU.EX2 R170, R2 ;  /* 0x0000000200aa7308 */ /* 0x0003e20000000800 */
[----:B------:R-:W-:Y:S01]  /*f470*/  IMAD.MOV.U32 R65, RZ, RZ, R156 ;  /* 0x000000ffff417224 */ /* 0x000fe200078e009c */
[----:B------:R-:W-:Y:S01]  /*f480*/  PRMT R102, R5, 0x5410, R3 ;  /* 0x0000541005667816 */ /* 0x000fe20000000003 */
[----:B------:R-:W-:Y:S01]  /*f490*/  IMAD.MOV.U32 R156, RZ, RZ, R82 ;  /* 0x000000ffff9c7224 */ /* 0x000fe200078e0052 */
[----:B------:R-:W-:Y:S01]  /*f4a0*/  MOV R49, R51 ;  /* 0x0000003300317202 */ /* 0x000fe20000000f00 */
[----:B------:R-:W-:-:S02]  /*f4b0*/  FFMA.FTZ R3, R50, c[0x0][0x23c], -R17 ;  /* 0x00008f0032037a23 */ /* 0x000fc40000010811 */
[----:B------:R-:W-:Y:S02]  /*f4c0*/  IMAD.MOV.U32 R51, RZ, RZ, R65 ;  /* 0x000000ffff337224 */ /* 0x000fe400078e0041 */
[----:B------:R-:W-:Y:S02]  /*f4d0*/  IMAD.MOV.U32 R50, RZ, RZ, R139 ;  /* 0x000000ffff327224 */ /* 0x000fe400078e008b */
[----:B------:R-:W-:Y:S01]  /*f4e0*/  IMAD.MOV.U32 R65, RZ, RZ, R66 ;  /* 0x000000ffff417224 */ /* 0x000fe200078e0042 */
[----:B-1----:R-:W-:Y:S02]  /*f4f0*/  SHF.R.U32.HI R2, RZ, 0x8, R0 ;  /* 0x00000008ff027819 */ /* 0x002fe40000011600 */
[----:B------:R-:W-:Y:S01]  /*f500*/  LOP3.LUT R0, R12, 0xff, RZ, 0xc0, !PT ;  /* 0x000000ff0c007812 */ /* 0x000fe200078ec0ff */
[----:B------:R-:W-:-:S03]  /*f510*/  IMAD.MOV.U32 R66, RZ, RZ, R156 ;  /* 0x000000ffff427224 */ /* 0x000fc600078e009c */
[----:B------:R-:W-:Y:S01]  /*f520*/  PRMT R58, R0, 0x5410, R2 ;  /* 0x00005410003a7816 */ /* 0x000fe20000000002 */
[----:B------:R-:W-:Y:S01]  /*f530*/  FFMA.FTZ R2, R49, c[0x0][0x23c], -R17 ;  /* 0x00008f0031027a23 */ /* 0x000fe20000010811 */
[----:B------:R-:W-:Y:S01]  /*f540*/  MOV R49, R51 ;  /* 0x0000003300317202 */ /* 0x000fe20000000f00 */
[----:B------:R-:W-:Y:S01]  /*f550*/  IMAD.MOV.U32 R48, RZ, RZ, R50 ;  /* 0x000000ffff307224 */ /* 0x000fe200078e0032 */
[----:B------:R-:W-:Y:S01]  /*f560*/  SHF.R.U32.HI R0, RZ, 0x10, R12 ;  /* 0x00000010ff007819 */ /* 0x000fe2000001160c */
[----:B------:R-:W-:Y:S02]  /*f570*/  IMAD.MOV.U32 R51, RZ, RZ, R66 ;  /* 0x000000ffff337224 */ /* 0x000fe400078e0042 */
[----:B------:R-:W-:Y:S02]  /*f580*/  IMAD.MOV.U32 R50, RZ, RZ, R65 ;  /* 0x000000ffff327224 */ /* 0x000fe400078e0041 */
[----:B------:R-:W-:Y:S02]  /*f590*/  IMAD.MOV.U32 R66, RZ, RZ, R176 ;  /* 0x000000ffff427224 */ /* 0x000fe400078e00b0 */
[----:B------:R1:W-:Y:S01]  /*f5a0*/  MUFU.EX2 R176, R2 ;  /* 0x0000000200b07308 */ /* 0x0003e20000000800 */
[----:B------:R-:W-:Y:S01]  /*f5b0*/  IMAD.MOV.U32 R139, RZ, RZ, R175 ;  /* 0x000000ffff8b7224 */ /* 0x000fe200078e00af */
[----:B------:R-:W-:-:S06]  /*f5c0*/  LOP3.LUT R0, R0, 0xff, RZ, 0xc0, !PT ;  /* 0x000000ff00007812 */ /* 0x000fcc00078ec0ff */
[----:B------:R2:W-:Y:S01]  /*f5d0*/  MUFU.EX2 R175, R3 ;  /* 0x0000000300af7308 */ /* 0x0005e20000000800 */
[----:B-1----:R-:W-:Y:S02]  /*f5e0*/  FFMA.FTZ R2, R48, c[0x0][0x23c], -R17 ;  /* 0x00008f0030027a23 */ /* 0x002fe40000010811 */
[----:B------:R-:W-:Y:S02]  /*f5f0*/  IMAD.MOV.U32 R48, RZ, RZ, R49 ;  /* 0x000000ffff307224 */ /* 0x000fe400078e0031 */
[----:B------:R-:W-:Y:S02]  /*f600*/  IMAD.MOV.U32 R49, RZ, RZ, R50 ;  /* 0x000000ffff317224 */ /* 0x000fe400078e0032 */
[----:B------:R-:W-:Y:S01]  /*f610*/  IMAD.MOV.U32 R50, RZ, RZ, R51 ;  /* 0x000000ffff327224 */ /* 0x000fe200078e0033 */
[----:B--2---:R-:W-:Y:S02]  /*f620*/  SHF.R.U32.HI R3, RZ, 0x18, R12 ;  /* 0x00000018ff037819 */ /* 0x004fe4000001160c */
[----:B------:R-:W-:Y:S01]  /*f630*/  MOV R51, R173 ;  /* 0x000000ad00337202 */ /* 0x000fe20000000f00 */
[----:B------:R-:W-:Y:S01]  /*f640*/  IMAD.MOV.U32 R173, RZ, RZ, R172 ;  /* 0x000000ffffad7224 */ /* 0x000fe200078e00ac */
[----:B------:R-:W-:Y:S01]  /*f650*/  PRMT R59, R0, 0x5410, R3 ;  /* 0x00005410003b7816 */ /* 0x000fe20000000003 */
[----:B------:R-:W-:Y:S01]  /*f660*/  IMAD.MOV.U32 R172, RZ, RZ, R178 ;  /* 0x000000ffffac7224 */ /* 0x000fe200078e00b2 */
[----:B------:R-:W-:Y:S01]  /*f670*/  LOP3.LUT R0, R11, 0xffff, RZ, 0xc0, !PT ;  /* 0x0000ffff0b007812 */ /* 0x000fe200078ec0ff */
[----:B------:R1:W-:Y:S03]  /*f680*/  MUFU.EX2 R178, R2 ;  /* 0x0000000200b27308 */ /* 0x0003e60000000800 */
[----:B------:R-:W-:Y:S01]  /*f690*/  SHF.R.U32.HI R3, RZ, 0x8, R0 ;  /* 0x00000008ff037819 */ /* 0x000fe20000011600 */
[----:B------:R-:W-:-:S02]  /*f6a0*/  IMAD.MOV.U32 R80, RZ, RZ, R224 ;  /* 0x000000ffff507224 */ /* 0x000fc400078e00e0 */
[----:B------:R2:W5:Y:S01]  /*f6b0*/  LDL.LU R224, [R1+0xa4] ;  /* 0x0000a40001e07983 */ /* 0x0005620000300800 */
[----:B------:R-:W-:Y:S02]  /*f6c0*/  IMAD.MOV.U32 R82, RZ, RZ, R216 ;  /* 0x000000ffff527224 */ /* 0x000fe400078e00d8 */
[----:B------:R-:W-:Y:S01]  /*f6d0*/  IMAD.MOV.U32 R156, RZ, RZ, R215 ;  /* 0x000000ffff9c7224 */ /* 0x000fe200078e00d7 */
[----:B------:R2:W5:Y:S01]  /*f6e0*/  LDL.LU R216, [R1+0xa0] ;  /* 0x0000a00001d87983 */ /* 0x0005620000300800 */
[----:B------:R-:W-:-:S03]  /*f6f0*/  IMAD.MOV.U32 R65, RZ, RZ, R214 ;  /* 0x000000ffff417224 */ /* 0x000fc600078e00d6 */
[----:B------:R2:W5:Y:S01]  /*f700*/  LDL.LU R215, [R1+0x9c] ;  /* 0x00009c0001d77983 */ /* 0x0005620000300800 */
[----:B-1----:R-:W-:-:S03]  /*f710*/  SHF.R.U32.HI R2, RZ, 0x10, R11 ;  /* 0x00000010ff027819 */ /* 0x002fc6000001160b */
[----:B------:R2:W5:Y:S01]  /*f720*/  LDL.LU R214, [R1+0x98] ;  /* 0x0000980001d67983 */ /* 0x0005620000300800 */
[----:B------:R-:W-:Y:S01]  /*f730*/  LOP3.LUT R0, R2, 0xff, RZ, 0xc0, !PT ;  /* 0x000000ff02007812 */ /* 0x000fe200078ec0ff */
[----:B------:R-:W-:Y:S02]  /*f740*/  FFMA.FTZ R2, R48, c[0x0][0x23c], -R17 ;  /* 0x00008f0030027a23 */ /* 0x000fe40000010811 */
[----:B------:R-:W-:Y:S02]  /*f750*/  IMAD.MOV.U32 R48, RZ, RZ, R50 ;  /* 0x000000ffff307224 */ /* 0x000fe400078e0032 */
[----:B------:R-:W-:Y:S01]  /*f760*/  IMAD.MOV.U32 R50, RZ, RZ, R173 ;  /* 0x000000ffff327224 */ /* 0x000fe200078e00ad */
[----:B------:R-:W-:Y:S01]  /*f770*/  MOV R173, R139 ;  /* 0x0000008b00ad7202 */ /* 0x000fe20000000f00 */
[----:B------:R-:W-:Y:S02]  /*f780*/  IMAD.MOV.U32 R139, RZ, RZ, R64 ;  /* 0x000000ffff8b7224 */ /* 0x000fe400078e0040 */
[----:B------:R-:W-:-:S02]  /*f790*/  IMAD.MOV.U32 R64, RZ, RZ, R74 ;  /* 0x000000ffff407224 */ /* 0x000fc400078e004a */
[----:B------:R-:W-:Y:S02]  /*f7a0*/  IMAD.MOV.U32 R74, RZ, RZ, R97 ;  /* 0x000000ffff4a7224 */ /* 0x000fe400078e0061 */
[----:B------:R-:W3:Y:S01]  /*f7b0*/  LDL.LU R97, [R1] ;  /* 0x0000000001617983 */ /* 0x000ee20000300800 */
[----:B------:R-:W-:Y:S01]  /*f7c0*/  SHF.R.U32.HI R4, RZ, 0x18, R11 ;  /* 0x00000018ff047819 */ /* 0x000fe2000001160b */
[----:B------:R-:W-:Y:S02]  /*f7d0*/  IMAD.MOV.U32 R43, RZ, RZ, R49 ;  /* 0x000000ffff2b7224 */ /* 0x000fe400078e0031 */
[----:B------:R-:W-:Y:S02]  /*f7e0*/  IMAD.MOV.U32 R49, RZ, RZ, R51 ;  /* 0x000000ffff317224 */ /* 0x000fe400078e0033 */
[----:B------:R-:W-:Y:S01]  /*f7f0*/  IMAD.MOV.U32 R51, RZ, RZ, R172 ;  /* 0x000000ffff337224 */ /* 0x000fe200078e00ac */
[----:B------:R-:W-:Y:S01]  /*f800*/  PRMT R92, R0, 0x5410, R4 ;  /* 0x00005410005c7816 */ /* 0x000fe20000000004 */
[----:B------:R-:W-:Y:S01]  /*f810*/  IMAD.MOV.U32 R172, RZ, RZ, R180 ;  /* 0x000000ffffac7224 */ /* 0x000fe200078e00b4 */
[----:B------:R-:W-:Y:S01]  /*f820*/  MOV R47, R48 ;  /* 0x00000030002f7202 */ /* 0x000fe20000000f00 */
[----:B------:R-:W-:-:S02]  /*f830*/  FFMA.FTZ R0, R43, c[0x0][0x23c], -R17 ;  /* 0x00008f002b007a23 */ /* 0x000fc40000010811 */
        /* <DEDUP_REMOVED lines=10> */
[----:B------:R-:W-:Y:S02]  /*f8e0*/  IMAD.MOV.U32 R173, RZ, RZ, R180 ;  /* 0x000000ffffad7224 */ /* 0x000fe400078e00b4 */
[----:B------:R-:W-:Y:S02]  /*f8f0*/  FFMA.FTZ R90, R47, c[0x0][0x23c], -R17 ;  /* 0x00008f002f5a7a23 */ /* 0x000fe40000010811 */
        /* <DEDUP_REMOVED lines=12> */
[----:B------:R-:W-:Y:S01]  /*f9c0*/  IMAD.MOV.U32 R75, RZ, RZ, R179 ;  /* 0x000000ffff4b7224 */ /* 0x000fe200078e00b3 */
[----:B------:R-:W-:Y:S01]  /*f9d0*/  MOV R10, R83 ;  /* 0x00000053000a7202 */ /* 0x000fe20000000f00 */
[----:B---3--:R-:W-:-:S04]  /*f9e0*/  IMAD.MOV.U32 R74, RZ, RZ, R97 ;  /* 0x000000ffff4a7224 */ /* 0x008fc800078e0061 */
[----:B------:R-:W-:-:S04]  /*f9f0*/  IMAD.MOV.U32 R64, RZ, RZ, R74 ;  /* 0x000000ffff407224 */ /* 0x000fc800078e004a */
[----:B------:R-:W-:Y:S02]  /*fa00*/  IMAD.MOV.U32 R241, RZ, RZ, R64 ;  /* 0x000000fffff17224 */ /* 0x000fe400078e0040 */
[----:B------:R-:W-:Y:S02]  /*fa10*/  IMAD.MOV.U32 R97, RZ, RZ, R213 ;  /* 0x000000ffff617224 */ /* 0x000fe400078e00d5 */
[----:B------:R-:W-:Y:S01]  /*fa20*/  FFMA.FTZ R4, R241, c[0x0][0x23c], -R21 ;  /* 0x00008f00f1047a23 */ /* 0x000fe20000010815 */
[----:B------:R-:W-:Y:S01]  /*fa30*/  MOV R74, R75 ;  /* 0x0000004b004a7202 */ /* 0x000fe20000000f00 */
[----:B------:R-:W-:Y:S01]  /*fa40*/  IMAD.MOV.U32 R241, RZ, RZ, R9 ;  /* 0x000000fffff17224 */ /* 0x000fe200078e0009 */
[----:B------:R2:W5:Y:S01]  /*fa50*/  LDL.LU R213, [R1+0x94] ;  /* 0x0000940001d57983 */ /* 0x0005620000300800 */
[----:B------:R-:W-:Y:S02]  /*fa60*/  IMAD.MOV.U32 R9, RZ, RZ, R159 ;  /* 0x000000ffff097224 */ /* 0x000fe400078e009f */
[----:B------:R-:W-:-:S02]  /*fa70*/  IMAD.MOV.U32 R75, RZ, RZ, R97 ;  /* 0x000000ffff4b7224 */ /* 0x000fc400078e0061 */
[----:B------:R-:W-:Y:S02]  /*fa80*/  FFMA.FTZ R97, R212, c[0x0][0x23c], -R17 ;  /* 0x00008f00d4617a23 */ /* 0x000fe40000010811 */
[----:B------:R2:W5:Y:S01]  /*fa90*/  LDL.LU R212, [R1+0x90] ;  /* 0x0000900001d47983 */ /* 0x0005620000300800 */
[----:B------:R-:W-:-:S03]  /*faa0*/  FFMA.FTZ R9, R9, R136, R10 ;  /* 0x0000008809097223 */ /* 0x000fc6000001000a */
[----:B------:R-:W3:Y:S01]  /*fab0*/  LDL.LU R10, [R1+0xc] ;  /* 0x00000c00010a7983 */ /* 0x000ee20000300800 */
[----:B------:R-:W-:Y:S01]  /*fac0*/  LOP3.LUT R5, R11, 0xff, RZ, 0xc0, !PT ;  /* 0x000000ff0b057812 */ /* 0x000fe200078ec0ff */
[----:B------:R-:W-:-:S03]  /*fad0*/  UISETP.GE.AND UP0, UPT, UR26, 0x3, UPT ;  /* 0x000000031a00788c */ /* 0x000fc6000bf06270 */
[----:B------:R-:W-:Y:S01]  /*fae0*/  PRMT R89, R5, 0x5410, R3 ;  /* 0x0000541005597816 */ /* 0x000fe20000000003 */
[----:B------:R-:W-:Y:S02]  /*faf0*/  FFMA.FTZ R3, R185, c[0x0][0x23c], -R17 ;  /* 0x00008f00b9037a23 */ /* 0x000fe40000010811 */
[----:B------:R-:W-:Y:S02]  /*fb00*/  IMAD.MOV.U32 R53, RZ, RZ, R49 ;  /* 0x000000ffff357224 */ /* 0x000fe400078e0031 */
[----:B------:R-:W-:Y:S02]  /*fb10*/  IMAD.MOV.U32 R16, RZ, RZ, R43 ;  /* 0x000000ffff107224 */ /* 0x000fe400078e002b */
[----:B------:R-:W-:Y:S02]  /*fb20*/  IMAD.MOV.U32 R19, RZ, RZ, R48 ;  /* 0x000000ffff137224 */ /* 0x000fe400078e0030 */
[----:B------:R-:W-:Y:S02]  /*fb30*/  IMAD.MOV.U32 R18, RZ, RZ, R65 ;  /* 0x000000ffff127224 */ /* 0x000fe400078e0041 */
[----:B------:R-:W-:Y:S01]  /*fb40*/  IMAD.MOV.U32 R49, RZ, RZ, R180 ;  /* 0x000000ffff317224 */ /* 0x000fe200078e00b4 */
[----:B------:R1:W-:Y:S01]  /*fb50*/  MUFU.EX2 R177, R2 ;  /* 0x0000000200b17308 */ /* 0x0003e20000000800 */
[----:B------:R-:W-:Y:S01]  /*fb60*/  FFMA.FTZ R5, R235, c[0x0][0x23c], -R22 ;  /* 0x00008f00eb057a23 */ /* 0x000fe20000010816 */
[----:B------:R-:W-:Y:S01]  /*fb70*/  PLOP3.LUT P0, PT, PT, PT, UP0, 0x80, 0x0 ;  /* 0x000000000000781c */ /* 0x000fe20003f0f008 */
[----:B------:R-:W-:-:S02]  /*fb80*/  FFMA.FTZ R93, R183, c[0x0][0x23c], -R17 ;  /* 0x00008f00b75d7a23 */ /* 0x000fc40000010811 */
[----:B------:R-:W-:-:S03]  /*fb90*/  FFMA.FTZ R73, R184, c[0x0][0x23c], -R17 ;  /* 0x00008f00b8497a23 */ /* 0x000fc60000010811 */
[----:B------:R4:W-:Y:S01]  /*fba0*/  MUFU.EX2 R180, R3 ;  /* 0x0000000300b47308 */ /* 0x0009e20000000800 */
[----:B------:R-:W-:Y:S02]  /*fbb0*/  FFMA.FTZ R94, R94, c[0x0][0x23c], -R17 ;  /* 0x00008f005e5e7a23 */ /* 0x000fe40000010811 */
[----:B------:R-:W-:Y:S02]  /*fbc0*/  IMAD.MOV.U32 R185, RZ, RZ, R18 ;  /* 0x000000ffffb97224 */ /* 0x000fe400078e0012 */
[----:B------:R-:W-:-:S03]  /*fbd0*/  IMAD.MOV.U32 R183, RZ, RZ, R19 ;  /* 0x000000ffffb77224 */ /* 0x000fc600078e0013 */
[----:B------:R2:W-:Y:S01]  /*fbe0*/  MUFU.EX2 R179, R0 ;  /* 0x0000000000b37308 */ /* 0x0005e20000000800 */
[----:B-1----:R-:W-:Y:S02]  /*fbf0*/  FFMA.FTZ R2, R242, c[0x0][0x23c], -R22 ;  /* 0x00008f00f2027a23 */ /* 0x002fe40000010816 */
[----:B------:R-:W-:Y:S01]  /*fc00*/  IMAD.MOV.U32 R242, RZ, RZ, R16 ;  /* 0x000000fffff27224 */ /* 0x000fe200078e0010 */
[----:B------:R-:W-:Y:S01]  /*fc10*/  MOV R7, R139 ;  /* 0x0000008b00077202 */ /* 0x000fe20000000f00 */
[----:B------:R-:W-:Y:S01]  /*fc20*/  IMAD.MOV.U32 R37, RZ, RZ, R156 ;  /* 0x000000ffff257224 */ /* 0x000fe200078e009c */
[----:B------:R-:W1:Y:S01]  /*fc30*/  LDSM.16.MT88.4 R16, [R205+0x5000] ;  /* 0x00500000cd10783b */ /* 0x000e620000004200 */
[----:B----4-:R-:W-:Y:S01]  /*fc40*/  FFMA.FTZ R3, R234, c[0x0][0x23c], -R22 ;  /* 0x00008f00ea037a23 */ /* 0x010fe20000010816 */
[----:B------:R-:W-:Y:S01]  /*fc50*/  MUFU.EX2 R156, R5 ;  /* 0x00000005009c7308 */ /* 0x000fe20000000800 */
[----:B------:R-:W-:Y:S02]  /*fc60*/  IMAD.MOV.U32 R52, RZ, RZ, R50 ;  /* 0x000000ffff347224 */ /* 0x000fe400078e0032 */
[----:B------:R-:W-:-:S02]  /*fc70*/  IMAD.MOV.U32 R51, RZ, RZ, R140 ;  /* 0x000000ffff337224 */ /* 0x000fc400078e008c */
[----:B--2---:R-:W-:-:S03]  /*fc80*/  FFMA.FTZ R0, R240, c[0x0][0x23c], -R22 ;  /* 0x00008f00f0007a23 */ /* 0x004fc60000010816 */
[----:B------:R-:W2:Y:S01]  /*fc90*/  MUFU.EX2 R159, R3 ;  /* 0x00000003009f7308 */ /* 0x000ea20000000800 */
[----:B------:R-:W-:Y:S01]  /*fca0*/  IMAD.MOV.U32 R243, RZ, RZ, R52 ;  /* 0x000000fffff37224 */ /* 0x000fe200078e0034 */
[----:B------:R-:W-:Y:S01]  /*fcb0*/  MOV R23, R174 ;  /* 0x000000ae00177202 */ /* 0x000fe20000000f00 */
[----:B------:R-:W-:-:S05]  /*fcc0*/  IMAD.MOV.U32 R52, RZ, RZ, R158 ;  /* 0x000000ffff347224 */ /* 0x000fca00078e009e */
[----:B------:R4:W-:Y:S01]  /*fcd0*/  MUFU.EX2 R139, R2 ;  /* 0x00000002008b7308 */ /* 0x0009e20000000800 */
[----:B------:R-:W-:Y:S01]  /*fce0*/  IMAD.MOV.U32 R174, RZ, RZ, R143 ;  /* 0x000000ffffae7224 */ /* 0x000fe200078e008f */
[----:B------:R-:W-:-:S06]  /*fcf0*/  MOV R6, R7 ;  /* 0x0000000700067202 */ /* 0x000fcc0000000f00 */
[----:B------:R1:W-:Y:S01]  /*fd00*/  MUFU.EX2 R140, R0 ;  /* 0x00000000008c7308 */ /* 0x0003e20000000800 */
[----:B------:R-:W-:Y:S02]  /*fd10*/  IMAD.MOV.U32 R34, RZ, RZ, R53 ;  /* 0x000000ffff227224 */ /* 0x000fe400078e0035 */
[--C-:B----4-:R-:W-:Y:S02]  /*fd20*/  FFMA.FTZ R2, R249, c[0x0][0x23c], -R21.reuse ;  /* 0x00008f00f9027a23 */ /* 0x110fe40000010815 */
[----:B------:R-:W-:-:S03]  /*fd30*/  FFMA.FTZ R7, R251, c[0x0][0x23c], -R21 ;  /* 0x00008f00fb077a23 */ /* 0x000fc60000010815 */
[----:B------:R2:W-:Y:S01]  /*fd40*/  MUFU.EX2 R158, R2 ;  /* 0x00000002009e7308 */ /* 0x0005e20000000800 */
[----:B-1----:R-:W-:-:S07]  /*fd50*/  FFMA.FTZ R0, R250, c[0x0][0x23c], -R21 ;  /* 0x00008f00fa007a23 */ /* 0x002fce0000010815 */
[----:B------:R1:W4:Y:S01]  /*fd60*/  MUFU.EX2 R143, R0 ;  /* 0x00000000008f7308 */ /* 0x0003220000000800 */
[----:B------:R-:W-:Y:S01]  /*fd70*/  IMAD.MOV.U32 R53, RZ, RZ, R138 ;  /* 0x000000ffff357224 */ /* 0x000fe200078e008a */
[----:B------:R-:W-:Y:S01]  /*fd80*/  MOV R138, R79 ;  /* 0x0000004f008a7202 */ /* 0x000fe20000000f00 */
[----:B------:R-:W-:Y:S01]  /*fd90*/  IMAD.MOV.U32 R84, RZ, RZ, R47 ;  /* 0x000000ffff547224 */ /* 0x000fe200078e002f */
[----:B------:R-:W-:Y:S01]  /*fda0*/  MOV R234, R141 ;  /* 0x0000008d00ea7202 */ /* 0x000fe20000000f00 */
[----:B------:R-:W-:-:S03]  /*fdb0*/  @P0 IMAD.MOV.U32 R138, RZ, RZ, R79 ;  /* 0x000000ffff8a0224 */ /* 0x000fc600078e004f */
[----:B------:R4:W-:Y:S01]  /*fdc0*/  MUFU.EX2 R79, R4 ;  /* 0x00000004004f7308 */ /* 0x0009e20000000800 */
[----:B------:R-:W-:Y:S02]  /*fdd0*/  IMAD.MOV.U32 R46, RZ, RZ, R173 ;  /* 0x000000ffff2e7224 */ /* 0x000fe400078e00ad */
[----:B------:R-:W-:Y:S01]  /*fde0*/  IMAD.MOV.U32 R47, RZ, RZ, R172 ;  /* 0x000000ffff2f7224 */ /* 0x000fe200078e00ac */
[----:B--2---:R-:W-:Y:S01]  /*fdf0*/  F2FP.PACK_AB R2, R159, R156 ;  /* 0x0000009c9f02723e */ /* 0x004fe200000000ff */
[----:B------:R-:W-:-:S03]  /*fe00*/  IMAD.MOV.U32 R172, RZ, RZ, R74 ;  /* 0x000000ffffac7224 */ /* 0x000fc600078e004a */
[----:B------:R2:W2:Y:S01]  /*fe10*/  MUFU.EX2 R141, R7 ;  /* 0x00000007008d7308 */ /* 0x0004a20000000800 */
[----:B------:R-:W-:Y:S01]  /*fe20*/  IMAD.MOV.U32 R173, RZ, RZ, R75 ;  /* 0x000000ffffad7224 */ /* 0x000fe200078e004b */
[--C-:B-1----:R-:W-:Y:S01]  /*fe30*/  HSET2.LE.AND R0, R27, R91.reuse, PT ;  /* 0x0000005b1b007233 */ /* 0x102fe20003803000 */
[----:B------:R-:W-:Y:S02]  /*fe40*/  IMAD.MOV.U32 R50, RZ, RZ, R80 ;  /* 0x000000ffff327224 */ /* 0x000fe400078e0050 */
[----:B------:R-:W-:Y:S02]  /*fe50*/  IMAD.MOV.U32 R28, RZ, RZ, R78 ;  /* 0x000000ffff1c7224 */ /* 0x000fe400078e004e */
[----:B------:R-:W-:Y:S01]  /*fe60*/  IMAD.MOV.U32 R35, RZ, RZ, R84 ;  /* 0x000000ffff237224 */ /* 0x000fe200078e0054 */
[----:B----4-:R-:W-:Y:S01]  /*fe70*/  HSET2.LE.AND R4, R20, R91, PT ;  /* 0x0000005b14047233 */ /* 0x010fe20003803000 */
[----:B------:R-:W-:Y:S02]  /*fe80*/  IMAD.MOV.U32 R26, RZ, RZ, R66 ;  /* 0x000000ffff1a7224 */ /* 0x000fe400078e0042 */
[----:B------:R-:W-:-:S02]  /*fe90*/  IMAD.MOV.U32 R29, RZ, RZ, R67 ;  /* 0x000000ffff1d7224 */ /* 0x000fc400078e0043 */
[----:B------:R-:W-:Y:S02]  /*fea0*/  IMAD.MOV.U32 R36, RZ, RZ, R70 ;  /* 0x000000ffff247224 */ /* 0x000fe400078e0046 */
[----:B------:R-:W-:Y:S02]  /*feb0*/  IMAD.MOV.U32 R48, RZ, RZ, R82 ;  /* 0x000000ffff307224 */ /* 0x000fe400078e0052 */
[----:B------:R-:W-:Y:S02]  /*fec0*/  IMAD.MOV.U32 R43, RZ, RZ, R81 ;  /* 0x000000ffff2b7224 */ /* 0x000fe400078e0051 */
        /* <DEDUP_REMOVED lines=10> */
[--C-:B------:R-:W-:Y:S02]  /*ff70*/  FFMA.FTZ R78, R187, c[0x0][0x23c], -R22.reuse ;  /* 0x00008f00bb4e7a23 */ /* 0x100fe40000010816 */
[----:B------:R-:W-:Y:S02]  /*ff80*/  FFMA.FTZ R80, R186, c[0x0][0x23c], -R22 ;  /* 0x00008f00ba507a23 */ /* 0x000fe40000010816 */
[----:B------:R-:W-:Y:S02]  /*ff90*/  IMAD.MOV.U32 R32, RZ, RZ, R42 ;  /* 0x000000ffff207224 */ /* 0x000fe400078e002a */
        /* <DEDUP_REMOVED lines=10> */
[--C-:B------:R-:W-:Y:S02]  /*10040*/  FFMA.FTZ R83, R191, c[0x0][0x23c], -R21.reuse ;  /* 0x00008f00bf537a23 */ /* 0x100fe40000010815 */
[----:B------:R-:W-:Y:S02]  /*10050*/  FFMA.FTZ R84, R190, c[0x0][0x23c], -R21 ;  /* 0x00008f00be547a23 */ /* 0x000fe40000010815 */
[----:B------:R-:W-:Y:S02]  /*10060*/  IMAD.MOV.U32 R184, RZ, RZ, R23 ;  /* 0x000000ffffb87224 */ /* 0x000fe400078e0017 */
[----:B------:R-:W1:Y:S01]  /*10070*/  LDSM.16.MT88.4 R20, [R206+0x5000] ;  /* 0x00500000ce14783b */ /* 0x000e620000004200 */
[----:B------:R-:W-:Y:S01]  /*10080*/  IMAD.MOV.U32 R226, RZ, RZ, R6 ;  /* 0x000000ffffe27224 */ /* 0x000fe200078e0006 */
[----:B------:R-:W-:Y:S01]  /*10090*/  LOP3.LUT R6, R0, R2, RZ, 0xc0, !PT ;  /* 0x0000000200067212 */ /* 0x000fe200078ec0ff */
[----:B------:R-:W-:Y:S01]  /*100a0*/  IMAD.MOV.U32 R227, RZ, RZ, R28 ;  /* 0x000000ffffe37224 */ /* 0x000fe200078e001c */
[----:B------:R-:W-:Y:S01]  /*100b0*/  MOV R240, R32 ;  /* 0x0000002000f07202 */ /* 0x000fe20000000f00 */
[----:B------:R-:W-:Y:S01]  /*100c0*/  HSET2.LE.AND R0, R33, R91, PT ;  /* 0x0000005b21007233 */ /* 0x000fe20003803000 */
[----:B------:R-:W-:Y:S01]  /*100d0*/  IMAD.MOV.U32 R32, RZ, RZ, R34 ;  /* 0x000000ffff207224 */ /* 0x000fe200078e0022 */
[----:B------:R-:W-:Y:S01]  /*100e0*/  F2FP.PACK_AB R2, R158, R143 ;  /* 0x0000008f9e02723e */ /* 0x000fe200000000ff */
[----:B------:R-:W-:-:S02]  /*100f0*/  IMAD.MOV.U32 R232, RZ, RZ, R51 ;  /* 0x000000ffffe87224 */ /* 0x000fc400078e0033 */
[----:B------:R-:W-:Y:S02]  /*10100*/  IMAD.MOV.U32 R34, RZ, RZ, R142 ;  /* 0x000000ffff227224 */ /* 0x000fe400078e008e */
[----:B------:R4:W-:Y:S01]  /*10110*/  MUFU.EX2 R142, R8 ;  /* 0x00000008008e7308 */ /* 0x0009e20000000800 */
[----:B------:R-:W-:Y:S01]  /*10120*/  IMAD.MOV.U32 R223, RZ, RZ, R227 ;  /* 0x000000ffffdf7224 */ /* 0x000fe200078e00e3 */
[----:B--2---:R-:W-:Y:S01]  /*10130*/  LOP3.LUT R7, R0, R2, RZ, 0xc0, !PT ;  /* 0x0000000200077212 */ /* 0x004fe200078ec0ff */
[----:B------:R-:W-:Y:S01]  /*10140*/  IMAD.MOV.U32 R227, RZ, RZ, R234 ;  /* 0x000000ffffe37224 */ /* 0x000fe200078e00ea */
[----:B------:R-:W-:Y:S01]  /*10150*/  F2FP.PACK_AB R5, R140, R139 ;  /* 0x0000008b8c05723e */ /* 0x000fe200000000ff */
[----:B------:R-:W-:Y:S01]  /*10160*/  HSET2.LE.AND R0, R25, R91, PT ;  /* 0x0000005b19007233 */ /* 0x000fe20003803000 */
[----:B------:R-:W-:Y:S01]  /*10170*/  MOV R234, R240 ;  /* 0x000000f000ea7202 */ /* 0x000fe20000000f00 */
[----:B------:R-:W-:Y:S01]  /*10180*/  IMAD.MOV.U32 R240, RZ, RZ, R183 ;  /* 0x000000fffff07224 */ /* 0x000fe200078e00b7 */
[----:B------:R-:W-:Y:S01]  /*10190*/  F2FP.PACK_AB R2, R141, R79 ;  /* 0x0000004f8d02723e */ /* 0x000fe200000000ff */
[----:B------:R-:W-:-:S02]  /*101a0*/  IMAD.MOV.U32 R42, RZ, RZ, R137 ;  /* 0x000000ffff2a7224 */ /* 0x000fc400078e0089 */
[----:B------:R-:W-:Y:S02]  /*101b0*/  IMAD.MOV.U32 R183, RZ, RZ, R185 ;  /* 0x000000ffffb77224 */ /* 0x000fe400078e00b9 */
[----:B----4-:R-:W-:Y:S02]  /*101c0*/  FADD.FTZ R8, R226, R41 ;  /* 0x00000029e2087221 */ /* 0x010fe40000010000 */
[----:B------:R-:W-:Y:S02]  /*101d0*/  IMAD.MOV.U32 R226, RZ, RZ, R232 ;  /* 0x000000ffffe27224 */ /* 0x000fe400078e00e8 */
[----:B------:R-:W-:Y:S02]  /*101e0*/  IMAD.MOV.U32 R232, RZ, RZ, R242 ;  /* 0x000000ffffe87224 */ /* 0x000fe400078e00f2 */
[----:B------:R-:W-:Y:S02]  /*101f0*/  IMAD.MOV.U32 R242, RZ, RZ, R184 ;  /* 0x000000fffff27224 */ /* 0x000fe400078e00b8 */
[----:B------:R-:W-:Y:S01]  /*10200*/  IMAD.MOV.U32 R184, RZ, RZ, R26 ;  /* 0x000000ffffb87224 */ /* 0x000fe200078e001a */
[----:B------:R-:W-:Y:S01]  /*10210*/  LOP3.LUT R4, R4, R5, RZ, 0xc0, !PT ;  /* 0x0000000504047212 */ /* 0x000fe200078ec0ff */
[----:B------:R-:W-:Y:S01]  /*10220*/  IMAD.MOV.U32 R185, RZ, RZ, R29 ;  /* 0x000000ffffb97224 */ /* 0x000fe200078e001d */
[----:B------:R-:W-:Y:S01]  /*10230*/  MOV R29, R37 ;  /* 0x00000025001d7202 */ /* 0x000fe20000000f00 */
[----:B------:R-:W-:Y:S01]  /*10240*/  IMAD.MOV.U32 R26, RZ, RZ, R36 ;  /* 0x000000ffff1a7224 */ /* 0x000fe200078e0024 */
[----:B------:R-:W-:Y:S01]  /*10250*/  MOV R202, R226 ;  /* 0x000000e200ca7202 */ /* 0x000fe20000000f00 */
[----:B------:R-:W-:Y:S01]  /*10260*/  IMAD.MOV.U32 R36, RZ, RZ, R52 ;  /* 0x000000ffff247224 */ /* 0x000fe200078e0034 */
[----:B------:R-:W-:Y:S01]  /*10270*/  LOP3.LUT R5, R0, R2, RZ, 0xc0, !PT ;  /* 0x0000000200057212 */ /* 0x000fe200078ec0ff */
[----:B------:R-:W-:-:S02]  /*10280*/  IMAD.MOV.U32 R37, RZ, RZ, R53 ;  /* 0x000000ffff257224 */ /* 0x000fc400078e0035 */
[----:B------:R-:W-:Y:S02]  /*10290*/  IMAD.MOV.U32 R52, RZ, RZ, R42 ;  /* 0x000000ffff347224 */ /* 0x000fe400078e002a */
[----:B------:R-:W-:Y:S02]  /*102a0*/  IMAD.MOV.U32 R53, RZ, RZ, R43 ;  /* 0x000000ffff357224 */ /* 0x000fe400078e002b */
[----:B------:R-:W-:Y:S02]  /*102b0*/  IMAD.MOV.U32 R203, RZ, RZ, R227 ;  /* 0x000000ffffcb7224 */ /* 0x000fe400078e00e3 */
[----:B------:R-:W-:Y:S02]  /*102c0*/  IMAD.MOV.U32 R42, RZ, RZ, R48 ;  /* 0x000000ffff2a7224 */ /* 0x000fe400078e0030 */
[----:B------:R-:W-:Y:S02]  /*102d0*/  IMAD.MOV.U32 R43, RZ, RZ, R174 ;  /* 0x000000ffff2b7224 */ /* 0x000fe400078e00ae */
[----:B------:R-:W-:-:S02]  /*102e0*/  FADD.FTZ R0, R223, R9 ;  /* 0x00000009df007221 */ /* 0x000fc40000010000 */
[----:B------:R-:W-:Y:S02]  /*102f0*/  IMAD.MOV.U32 R226, RZ, RZ, R242 ;  /* 0x000000ffffe27224 */ /* 0x000fe400078e00f2 */
[----:B------:R-:W-:Y:S02]  /*10300*/  IMAD.MOV.U32 R227, RZ, RZ, R184 ;  /* 0x000000ffffe37224 */ /* 0x000fe400078e00b8 */
[----:B------:R-:W-:Y:S02]  /*10310*/  IMAD.MOV.U32 R223, RZ, RZ, R183 ;  /* 0x000000ffffdf7224 */ /* 0x000fe400078e00b7 */
[----:B------:R-:W-:Y:S01]  /*10320*/  IMAD.MOV.U32 R242, RZ, RZ, R185 ;  /* 0x000000fffff27224 */ /* 0x000fe200078e00b9 */
[----:B------:R-:W-:Y:S01]  /*10330*/  MOV R185, R36 ;  /* 0x0000002400b97202 */ /* 0x000fe20000000f00 */
[----:B------:R-:W-:Y:S02]  /*10340*/  IMAD.MOV.U32 R183, RZ, RZ, R26 ;  /* 0x000000ffffb77224 */ /* 0x000fe400078e001a */
[----:B------:R-:W-:-:S02]  /*10350*/  IMAD.MOV.U32 R184, RZ, RZ, R29 ;  /* 0x000000ffffb87224 */ /* 0x000fc400078e001d */
[----:B------:R-:W-:Y:S02]  /*10360*/  IMAD.MOV.U32 R51, RZ, RZ, R173 ;  /* 0x000000ffff337224 */ /* 0x000fe400078e00ad */
[----:B------:R-:W-:Y:S02]  /*10370*/  IMAD.MOV.U32 R26, RZ, RZ, R37 ;  /* 0x000000ffff1a7224 */ /* 0x000fe400078e0025 */
[----:B------:R-:W-:Y:S02]  /*10380*/  IMAD.MOV.U32 R29, RZ, RZ, R52 ;  /* 0x000000ffff1d7224 */ /* 0x000fe400078e0034 */
[----:B------:R-:W-:Y:S02]  /*10390*/  IMAD.MOV.U32 R28, RZ, RZ, R172 ;  /* 0x000000ffff1c7224 */ /* 0x000fe400078e00ac */
[----:B------:R-:W-:Y:S02]  /*103a0*/  FADD.FTZ R2, R209, R40 ;  /* 0x00000028d1027221 */ /* 0x000fe40000010000 */
[----:B------:R-:W-:-:S02]  /*103b0*/  IMAD.MOV.U32 R37, RZ, RZ, R42 ;  /* 0x000000ffff257224 */ /* 0x000fc400078e002a */
[----:B------:R-:W-:Y:S02]  /*103c0*/  IMAD.MOV.U32 R52, RZ, RZ, R43 ;  /* 0x000000ffff347224 */ /* 0x000fe400078e002b */
[----:B------:R-:W-:Y:S01]  /*103d0*/  HMMA.16816.F32 R40, R4, R16, R120 ;  /* 0x000000100428723c */ /* 0x000fe20000001878 */
[----:B------:R2:W-:Y:S01]  /*103e0*/  MUFU.EX2 R123, R14 ;  /* 0x0000000e007b7308 */ /* 0x0005e20000000800 */
[----:B------:R-:W-:Y:S02]  /*103f0*/  IMAD.MOV.U32 R48, RZ, RZ, R208 ;  /* 0x000000ffff307224 */ /* 0x000fe400078e00d0 */
[----:B------:R-:W-:Y:S01]  /*10400*/  FADD.FTZ R28, R28, R2 ;  /* 0x000000021c1c7221 */ /* 0x000fe20000010000 */
[----:B------:R-:W-:Y:S01]  /*10410*/  F2FP.PACK_AB R2, R165, R166 ;  /* 0x000000a6a502723e */ /* 0x000fe200000000ff */
[----:B------:R-:W-:Y:S02]  /*10420*/  IMAD.MOV.U32 R36, RZ, RZ, R53 ;  /* 0x000000ffff247224 */ /* 0x000fe400078e0035 */
[----:B------:R-:W-:Y:S01]  /*10430*/  IMAD.MOV.U32 R53, RZ, RZ, R48 ;  /* 0x000000ffff357224 */ /* 0x000fe200078e0030 */
[----:B------:R-:W-:Y:S01]  /*10440*/  MUFU.EX2 R174, R13 ;  /* 0x0000000d00ae7308 */ /* 0x000fe20000000800 */
[----:B------:R-:W-:Y:S01]  /*10450*/  IMAD.MOV.U32 R48, RZ, RZ, R49 ;  /* 0x000000ffff307224 */ /* 0x000fe200078e0031 */
[----:B------:R-:W-:Y:S01]  /*10460*/  MOV R49, R207 ;  /* 0x000000cf00317202 */ /* 0x000fe20000000f00 */
[----:B--2---:R-:W-:Y:S01]  /*10470*/  FADD.FTZ R14, R51, R0 ;  /* 0x00000000330e7221 */ /* 0x004fe20000010000 */
[----:B------:R-:W-:-:S02]  /*10480*/  HSET2.LE.AND R0, R39, R91, PT ;  /* 0x0000005b27007233 */ /* 0x000fc40003803000 */
[----:B------:R-:W-:Y:S02]  /*10490*/  HSET2.LE.AND R9, R38, R91, PT ;  /* 0x0000005b26097233 */ /* 0x000fe40003803000 */
[----:B------:R2:W4:Y:S01]  /*104a0*/  MUFU.EX2 R173, R11 ;  /* 0x0000000b00ad7308 */ /* 0x0005220000000800 */
[----:B------:R-:W-:Y:S02]  /*104b0*/  IMAD.MOV.U32 R3, RZ, RZ, R87 ;  /* 0x000000ffff037224 */ /* 0x000fe400078e0057 */
[----:B---3--:R-:W-:-:S05]  /*104c0*/  FFMA.FTZ R10, R10, R54, R211 ;  /* 0x000000360a0a7223 */ /* 0x008fca00000100d3 */
[----:B------:R3:W-:Y:S01]  /*104d0*/  MUFU.EX2 R172, R12 ;  /* 0x0000000c00ac7308 */ /* 0x0007e20000000800 */
[----:B--2---:R-:W-:Y:S01]  /*104e0*/  HSET2.LE.AND R11, R44, R91, PT ;  /* 0x0000005b2c0b7233 */ /* 0x004fe20003803000 */
[----:B------:R-:W-:Y:S01]  /*104f0*/  @P0 IMAD.MOV.U32 R3, RZ, RZ, R87 ;  /* 0x000000ffff030224 */ /* 0x000fe200078e0057 */
[----:B------:R2:W5:Y:S01]  /*10500*/  LDL.LU R211, [R1+0x8c] ;  /* 0x00008c0001d37983 */ /* 0x0005620000300800 */
[----:B------:R-:W-:Y:S02]  /*10510*/  FADD.FTZ R10, R202, R10 ;  /* 0x0000000aca0a7221 */ /* 0x000fe40000010000 */
        /* <DEDUP_REMOVED lines=8> */
[----:B------:R-:W-:Y:S02]  /*105a0*/  IMAD.MOV.U32 R195, RZ, RZ, R203 ;  /* 0x000000ffffc37224 */ /* 0x000fe400078e00cb */
[----:B------:R-:W-:-:S02]  /*105b0*/  IMAD.MOV.U32 R196, RZ, RZ, R227 ;  /* 0x000000ffffc47224 */ /* 0x000fc400078e00e3 */
[----:B------:R-:W-:Y:S01]  /*105c0*/  FADD.FTZ R29, R204, R8 ;  /* 0x00000008cc1d7221 */ /* 0x000fe20000010000 */
[----:B------:R-:W-:Y:S01]  /*105d0*/  LOP3.LUT R8, R0, R2, RZ, 0xc0, !PT ;  /* 0x0000000200087212 */ /* 0x000fe200078ec0ff */
[----:B------:R-:W-:Y:S01]  /*105e0*/  IMAD.MOV.U32 R203, RZ, RZ, R183 ;  /* 0x000000ffffcb7224 */ /* 0x000fe200078e00b7 */
[----:B------:R-:W-:Y:S01]  /*105f0*/  MOV R183, R37 ;  /* 0x0000002500b77202 */ /* 0x000fe20000000f00 */
[----:B------:R-:W-:Y:S01]  /*10600*/  IMAD.MOV.U32 R227, RZ, RZ, R185 ;  /* 0x000000ffffe37224 */ /* 0x000fe200078e00b9 */
[----:B------:R-:W-:Y:S01]  /*10610*/  HSET2.LE.AND R0, R45, R91, PT ;  /* 0x0000005b2d007233 */ /* 0x000fe20003803000 */
[----:B------:R-:W-:Y:S02]  /*10620*/  IMAD.MOV.U32 R202, RZ, RZ, R242 ;  /* 0x000000ffffca7224 */ /* 0x000fe400078e00f2 */
[----:B------:R-:W-:Y:S02]  /*10630*/  IMAD.MOV.U32 R185, RZ, RZ, R26 ;  /* 0x000000ffffb97224 */ /* 0x000fe400078e001a */
[----:B------:R-:W-:Y:S01]  /*10640*/  FADD.FTZ R13, R189, R10 ;  /* 0x0000000abd0d7221 */ /* 0x000fe20000010000 */
[----:B------:R-:W-:Y:S01]  /*10650*/  F2FP.PACK_AB R10, R164, R157 ;  /* 0x0000009da40a723e */ /* 0x000fe200000000ff */
[----:B------:R-:W-:Y:S01]  /*10660*/  IMAD.MOV.U32 R242, RZ, RZ, R36 ;  /* 0x000000fffff27224 */ /* 0x000fe200078e0024 */
[----:B------:R-:W-:Y:S01]  /*10670*/  F2FP.PACK_AB R2, R181, R171 ;  /* 0x000000abb502723e */ /* 0x000fe200000000ff */
[----:B------:R-:W-:-:S02]  /*10680*/  IMAD.MOV.U32 R26, RZ, RZ, R52 ;  /* 0x000000ffff1a7224 */ /* 0x000fc400078e0034 */
        /* <DEDUP_REMOVED lines=8> */
[----:B---3--:R-:W-:Y:S01]  /*10710*/  F2FP.PACK_AB R12, R169, R168 ;  /* 0x000000a8a90c723e */ /* 0x008fe200000000ff */
[----:B------:R-:W-:Y:S01]  /*10720*/  IMAD.MOV.U32 R195, RZ, RZ, R183 ;  /* 0x000000ffffc37224 */ /* 0x000fe200078e00b7 */
[----:B------:R3:W-:Y:S01]  /*10730*/  MUFU.EX2 R122, R24 ;  /* 0x00000018007a7308 */ /* 0x0007e20000000800 */
[----:B------:R-:W-:Y:S01]  /*10740*/  IMAD.MOV.U32 R183, RZ, RZ, R26 ;  /* 0x000000ffffb77224 */ /* 0x000fe200078e001a */
[----:B------:R-:W-:Y:S01]  /*10750*/  LOP3.LUT R10, R0, R2, RZ, 0xc0, !PT ;  /* 0x00000002000a7212 */ /* 0x000fe200078ec0ff */
[----:B------:R-:W-:Y:S01]  /*10760*/  IMAD.MOV.U32 R188, RZ, RZ, R203 ;  /* 0x000000ffffbc7224 */ /* 0x000fe200078e00cb */
[----:B------:R-:W-:Y:S01]  /*10770*/  MOV R203, R53 ;  /* 0x0000003500cb7202 */ /* 0x000fe20000000f00 */
[----:B------:R-:W-:-:S02]  /*10780*/  FADD.FTZ R2, R251, R29 ;  /* 0x0000001dfb027221 */ /* 0x000fc40000010000 */
[----:B------:R-:W-:Y:S01]  /*10790*/  FADD.FTZ R0, R186, R28 ;  /* 0x0000001cba007221 */ /* 0x000fe20000010000 */
[----:B------:R-:W-:Y:S01]  /*107a0*/  MUFU.EX2 R121, R30 ;  /* 0x0000001e00797308 */ /* 0x000fe20000000800 */
[--C-:B------:R-:W-:Y:S02]  /*107b0*/  IMAD.MOV.U32 R137, RZ, RZ, R55.reuse ;  /* 0x000000ffff897224 */ /* 0x100fe400078e0037 */
[----:B------:R-:W-:Y:S01]  /*107c0*/  IMAD.MOV.U32 R189, RZ, RZ, R242 ;  /* 0x000000ffffbd7224 */ /* 0x000fe200078e00f2 */
[----:B------:R-:W-:Y:S01]  /*107d0*/  HMMA.16816.F32 R48, R4, R18, R124 ;  /* 0x000000120430723c */ /* 0x000fe2000000187c */
[----:B------:R-:W-:Y:S01]  /*107e0*/  @P0 IMAD.MOV.U32 R137, RZ, RZ, R55 ;  /* 0x000000ffff890224 */ /* 0x000fe200078e0037 */
[----:B---3--:R-:W3:Y:S02]  /*107f0*/  LDSM.16.MT88.4 R24, [R205+0x5400] ;  /* 0x00540000cd18783b */ /* 0x008ee40000004200 */
[----:B------:R2:W-:Y:S01]  /*10800*/  MUFU.EX2 R87, R31 ;  /* 0x0000001f00577308 */ /* 0x0005e20000000800 */
[----:B------:R-:W-:Y:S01]  /*10810*/  IMAD.MOV.U32 R242, RZ, RZ, R36 ;  /* 0x000000fffff27224 */ /* 0x000fe200078e0024 */
[----:B------:R-:W-:Y:S01]  /*10820*/  LOP3.LUT R11, R11, R12, RZ, 0xc0, !PT ;  /* 0x0000000c0b0b7212 */ /* 0x000fe200078ec0ff */
[----:B------:R-:W-:-:S02]  /*10830*/  IMAD.MOV.U32 R196, RZ, RZ, R37 ;  /* 0x000000ffffc47224 */ /* 0x000fc400078e0025 */
[----:B------:R-:W-:Y:S01]  /*10840*/  IMAD.MOV.U32 R202, RZ, RZ, R52 ;  /* 0x000000ffffca7224 */ /* 0x000fe200078e0034 */
[----:B-1----:R-:W-:Y:S02]  /*10850*/  HMMA.16816.F32 R36, R4, R22, R132 ;  /* 0x000000160424723c */ /* 0x002fe40000001884 */
[----:B------:R-:W1:Y:S01]  /*10860*/  MUFU.EX2 R120, R15 ;  /* 0x0000000f00787308 */ /* 0x000e620000000800 */
[----:B------:R-:W-:-:S05]  /*10870*/  FADD.FTZ R0, R145, R0 ;  /* 0x0000000091007221 */ /* 0x000fca0000010000 */
[----:B------:R-:W-:Y:S01]  /*10880*/  HMMA.16816.F32 R52, R4, R20, R128 ;  /* 0x000000140434723c */ /* 0x000fe20000001880 */
[----:B--2---:R-:W2:Y:S01]  /*10890*/  LDSM.16.MT88.4 R28, [R206+0x5400] ;  /* 0x00540000ce1c783b */ /* 0x004ea20000004200 */
[----:B------:R-:W-:-:S05]  /*108a0*/  FADD.FTZ R2, R146, R2 ;  /* 0x0000000292027221 */ /* 0x000fca0000010000 */
[----:B------:R-:W-:Y:S02]  /*108b0*/  FADD.FTZ R5, R187, R14 ;  /* 0x0000000ebb057221 */ /* 0x000fe40000010000 */
[----:B------:R-:W-:Y:S02]  /*108c0*/  FADD.FTZ R4, R188, R13 ;  /* 0x0000000dbc047221 */ /* 0x000fe40000010000 */
[----:B------:R-:W-:Y:S02]  /*108d0*/  IMAD.MOV.U32 R187, RZ, RZ, R195 ;  /* 0x000000ffffbb7224 */ /* 0x000fe400078e00c3 */
[----:B------:R-:W-:Y:S02]  /*108e0*/  IMAD.MOV.U32 R188, RZ, RZ, R196 ;  /* 0x000000ffffbc7224 */ /* 0x000fe400078e00c4 */
[----:B------:R-:W-:Y:S01]  /*108f0*/  IMAD.MOV.U32 R195, RZ, RZ, R203 ;  /* 0x000000ffffc37224 */ /* 0x000fe200078e00cb */
[----:B------:R-:W-:Y:S01]  /*10900*/  MOV R203, R232 ;  /* 0x000000e800cb7202 */ /* 0x000fe20000000f00 */
[----:B------:R-:W-:-:S02]  /*10910*/  IMAD.MOV.U32 R196, RZ, RZ, R223 ;  /* 0x000000ffffc47224 */ /* 0x000fc400078e00df */
[----:B------:R-:W-:Y:S02]  /*10920*/  IMAD.MOV.U32 R223, RZ, RZ, R234 ;  /* 0x000000ffffdf7224 */ /* 0x000fe400078e00ea */
[----:B------:R-:W-:Y:S02]  /*10930*/  IMAD.MOV.U32 R232, RZ, RZ, R243 ;  /* 0x000000ffffe87224 */ /* 0x000fe400078e00f3 */
[----:B------:R-:W-:Y:S02]  /*10940*/  IMAD.MOV.U32 R243, RZ, RZ, R46 ;  /* 0x000000fffff37224 */ /* 0x000fe400078e002e */
[----:B------:R-:W-:Y:S02]  /*10950*/  IMAD.MOV.U32 R234, RZ, RZ, R47 ;  /* 0x000000ffffea7224 */ /* 0x000fe400078e002f */
[----:B------:R-:W-:Y:S01]  /*10960*/  HMMA.16816.F32 R44, R8, R16, R60 ;  /* 0x00000010082c723c */ /* 0x000fe2000000183c */
[----:B------:R-:W-:Y:S02]  /*10970*/  FADD.FTZ R4, R34, R4 ;  /* 0x0000000422047221 */ /* 0x000fe40000010000 */
[----:B------:R-:W-:-:S04]  /*10980*/  IMAD.MOV.U32 R235, RZ, RZ, R35 ;  /* 0x000000ffffeb7224 */ /* 0x000fc800078e0023 */
[----:B------:R-:W-:Y:S01]  /*10990*/  FADD.FTZ R16, R144, R0 ;  /* 0x0000000090107221 */ /* 0x000fe20000010000 */
[--C-:B------:R-:W-:Y:S01]  /*109a0*/  HSET2.LE.AND R0, R58, R91.reuse, PT ;  /* 0x0000005b3a007233 */ /* 0x100fe20003803000 */
[----:B------:R-:W-:Y:S01]  /*109b0*/  FADD.FTZ R17, R147, R2 ;  /* 0x0000000293117221 */ /* 0x000fe20000010000 */
[----:B----4-:R-:W-:Y:S01]  /*109c0*/  F2FP.PACK_AB R2, R173, R142 ;  /* 0x0000008ead02723e */ /* 0x010fe200000000ff */
[----:B------:R-:W-:Y:S02]  /*109d0*/  IMAD.MOV.U32 R35, RZ, RZ, R210 ;  /* 0x000000ffff237224 */ /* 0x000fe400078e00d2 */
[----:B------:R-:W-:Y:S01]  /*109e0*/  FADD.FTZ R14, R187, R4 ;  /* 0x00000004bb0e7221 */ /* 0x000fe20000010000 */
[----:B------:R-:W-:Y:S01]  /*109f0*/  LOP3.LUT R4, R0, R2, RZ, 0xc0, !PT ;  /* 0x0000000200047212 */ /* 0x000fe200078ec0ff */
[----:B------:R-:W-:Y:S01]  /*10a00*/  IMAD.MOV.U32 R186, RZ, RZ, R189 ;  /* 0x000000ffffba7224 */ /* 0x000fe200078e00bd */
[--C-:B------:R-:W-:Y:S01]  /*10a10*/  HSET2.LE.AND R0, R59, R91.reuse, PT ;  /* 0x0000005b3b007233 */ /* 0x100fe20003803000 */
[----:B------:R-:W-:Y:S01]  /*10a20*/  FADD.FTZ R5, R35, R5 ;  /* 0x0000000523057221 */ /* 0x000fe20000010000 */
[----:B-1----:R-:W-:Y:S01]  /*10a30*/  F2FP.PACK_AB R2, R122, R120 ;  /* 0x000000787a02723e */ /* 0x002fe200000000ff */
[----:B------:R-:W-:Y:S01]  /*10a40*/  IMAD.MOV.U32 R189, RZ, RZ, R202 ;  /* 0x000000ffffbd7224 */ /* 0x000fe200078e00ca */
[----:B------:R-:W-:Y:S01]  /*10a50*/  HSET2.LE.AND R12, R68, R91, PT ;  /* 0x0000005b440c7233 */ /* 0x000fe20003803000 */
[----:B------:R-:W-:-:S02]  /*10a60*/  IMAD.MOV.U32 R202, RZ, RZ, R226 ;  /* 0x000000ffffca7224 */ /* 0x000fc400078e00e2 */
[--C-:B------:R-:W-:Y:S01]  /*10a70*/  IMAD.MOV.U32 R136, RZ, RZ, R88.reuse ;  /* 0x000000ffff887224 */ /* 0x100fe200078e0058 */
[C---:B------:R-:W-:Y:S01]  /*10a80*/  HMMA.16816.F32 R60, R8.reuse, R20, R116 ;  /* 0x00000014083c723c */ /* 0x040fe20000001874 */
[----:B------:R-:W-:Y:S01]  /*10a90*/  IMAD.MOV.U32 R226, RZ, RZ, R235 ;  /* 0x000000ffffe27224 */ /* 0x000fe200078e00eb */
[----:B------:R-:W-:Y:S01]  /*10aa0*/  HSET2.LE.AND R6, R69, R91, PT ;  /* 0x0000005b45067233 */ /* 0x000fe20003803000 */
[----:B------:R-:W-:Y:S01]  /*10ab0*/  FADD.FTZ R15, R186, R5 ;  /* 0x00000005ba0f7221 */ /* 0x000fe20000010000 */
[----:B------:R-:W-:Y:S01]  /*10ac0*/  LOP3.LUT R5, R0, R2, RZ, 0xc0, !PT ;  /* 0x0000000200057212 */ /* 0x000fe200078ec0ff */
[----:B------:R-:W-:Y:S01]  /*10ad0*/  @P0 IMAD.MOV.U32 R136, RZ, RZ, R88 ;  /* 0x000000ffff880224 */ /* 0x000fe200078e0058 */
[----:B------:R-:W-:Y:S01]  /*10ae0*/  MUFU.EX2 R68, R57 ;  /* 0x0000003900447308 */ /* 0x000fe20000000800 */
[----:B------:R-:W-:Y:S01]  /*10af0*/  IMAD.MOV.U32 R235, RZ, RZ, R32 ;  /* 0x000000ffffeb7224 */ /* 0x000fe200078e0020 */
[----:B------:R-:W-:Y:S01]  /*10b00*/  F2FP.PACK_AB R7, R174, R172 ;  /* 0x000000acae07723e */ /* 0x000fe200000000ff */
[----:B------:R-:W-:Y:S01]  /*10b10*/  HMMA.16816.F32 R32, R8, R18, R108 ;  /* 0x000000120820723c */ /* 0x000fe2000000186c */
[----:B------:R-:W-:Y:S01]  /*10b20*/  FADD.FTZ R2, R188, R17 ;  /* 0x00000011bc027221 */ /* 0x000fe20000010000 */
[----:B------:R-:W-:Y:S01]  /*10b30*/  F2FP.PACK_AB R13, R87, R121 ;  /* 0x00000079570d723e */ /* 0x000fe200000000ff */
[----:B------:R-:W-:Y:S01]  /*10b40*/  FADD.FTZ R0, R189, R16 ;  /* 0x00000010bd007221 */ /* 0x000fe20000010000 */
[----:B------:R1:W5:Y:S01]  /*10b50*/  LDL.LU R210, [R1+0x88] ;  /* 0x0000880001d27983 */ /* 0x0003620000300800 */
[----:B------:R4:W1:Y:S01]  /*10b60*/  MUFU.EX2 R88, R56 ;  /* 0x0000003800587308 */ /* 0x0008620000000800 */
[----:B------:R-:W-:-:S02]  /*10b70*/  LOP3.LUT R6, R6, R7, RZ, 0xc0, !PT ;  /* 0x0000000706067212 */ /* 0x000fc400078ec0ff */
[----:B------:R-:W-:Y:S01]  /*10b80*/  LOP3.LUT R7, R12, R13, RZ, 0xc0, !PT ;  /* 0x0000000d0c077212 */ /* 0x000fe200078ec0ff */
[----:B------:R-:W-:Y:S01]  /*10b90*/  HSET2.LE.AND R13, R71, R91, PT ;  /* 0x0000005b470d7233 */ /* 0x000fe20003803000 */
[----:B------:R-:W-:Y:S01]  /*10ba0*/  F2FP.PACK_AB R12, R192, R182 ;  /* 0x000000b6c00c723e */ /* 0x000fe200000000ff */
[----:B------:R1:W5:Y:S01]  /*10bb0*/  LDL.LU R209, [R1+0x84] ;  /* 0x0000840001d17983 */ /* 0x0003620000300800 */
[----:B----4-:R-:W-:Y:S01]  /*10bc0*/  HMMA.16816.F32 R56, R8, R22, R112 ;  /* 0x000000160838723c */ /* 0x010fe20000001870 */
[----:B------:R-:W-:Y:S02]  /*10bd0*/  MUFU.EX2 R65, R65 ;  /* 0x0000004100417308 */ /* 0x000fe40000000800 */
[----:B------:R-:W4:Y:S04]  /*10be0*/  LDSM.16.MT88.4 R20, [R205+0x5800] ;  /* 0x00580000cd14783b */ /* 0x000f280000004200 */
[----:B------:R1:W5:Y:S01]  /*10bf0*/  LDL.LU R208, [R1+0x80] ;  /* 0x0000800001d07983 */ /* 0x0003620000300800 */
[----:B------:R-:W-:-:S02]  /*10c00*/  FADD.FTZ R8, R195, R15 ;  /* 0x0000000fc3087221 */ /* 0x000fc40000010000 */
[----:B------:R-:W-:Y:S01]  /*10c10*/  FADD.FTZ R9, R202, R2 ;  /* 0x00000002ca097221 */ /* 0x000fe20000010000 */
[--C-:B------:R-:W-:Y:S01]  /*10c20*/  HSET2.LE.AND R11, R76, R91.reuse, PT ;  /* 0x0000005b4c0b7233 */ /* 0x100fe20003803000 */
[----:B------:R-:W-:Y:S01]  /*10c30*/  FADD.FTZ R2, R203, R0 ;  /* 0x00000000cb027221 */ /* 0x000fe20000010000 */
[C---:B---3--:R-:W-:Y:S01]  /*10c40*/  HMMA.16816.F32 R144, R4.reuse, R24, R40 ;  /* 0x000000180490723c */ /* 0x048fe20000001828 */
[----:B------:R-:W-:Y:S02]  /*10c50*/  FADD.FTZ R0, R223, R8 ;  /* 0x00000008df007221 */ /* 0x000fe40000010000 */
[----:B------:R-:W-:Y:S01]  /*10c60*/  FADD.FTZ R10, R196, R14 ;  /* 0x0000000ec40a7221 */ /* 0x000fe20000010000 */
[----:B------:R-:W-:Y:S01]  /*10c70*/  F2FP.PACK_AB R8, R178, R176 ;  /* 0x000000b0b208723e */ /* 0x000fe200000000ff */
[----:B------:R-:W-:Y:S01]  /*10c80*/  FADD.FTZ R18, R161, R9 ;  /* 0x00000009a1127221 */ /* 0x000fe20000010000 */
[--C-:B------:R-:W-:Y:S01]  /*10c90*/  HSET2.LE.AND R9, R72, R91.reuse, PT ;  /* 0x0000005b48097233 */ /* 0x100fe20003803000 */
[----:B------:R-:W-:Y:S01]  /*10ca0*/  FADD.FTZ R16, R227, R0 ;  /* 0x00000000e3107221 */ /* 0x000fe20000010000 */
[----:B------:R-:W-:Y:S01]  /*10cb0*/  HSET2.LE.AND R0, R77, R91, PT ;  /* 0x0000005b4d007233 */ /* 0x000fe20003803000 */
[----:B------:R-:W-:Y:S01]  /*10cc0*/  FADD.FTZ R17, R160, R2 ;  /* 0x00000002a0117221 */ /* 0x000fe20000010000 */
[----:B------:R-:W-:Y:S01]  /*10cd0*/  F2FP.PACK_AB R2, R197, R193 ;  /* 0x000000c1c502723e */ /* 0x000fe200000000ff */
[----:B------:R-:W-:Y:S01]  /*10ce0*/  FADD.FTZ R15, R226, R10 ;  /* 0x0000000ae20f7221 */ /* 0x000fe20000010000 */
[----:B------:R-:W-:Y:S01]  /*10cf0*/  F2FP.PACK_AB R14, R175, R170 ;  /* 0x000000aaaf0e723e */ /* 0x000fe200000000ff */
[C---:B------:R-:W-:Y:S01]  /*10d00*/  HMMA.16816.F32 R48, R4.reuse, R26, R48 ;  /* 0x0000001a0430723c */ /* 0x040fe20000001830 */
[----:B------:R-:W-:Y:S01]  /*10d10*/  LOP3.LUT R11, R11, R8, RZ, 0xc0, !PT ;  /* 0x000000080b0b7212 */ /* 0x000fe200078ec0ff */
[----:B------:R-:W3:Y:S01]  /*10d20*/  MUFU.EX2 R66, R66 ;  /* 0x0000004200427308 */ /* 0x000ee20000000800 */
[----:B------:R-:W-:Y:S01]  /*10d30*/  LOP3.LUT R10, R0, R2, RZ, 0xc0, !PT ;  /* 0x00000002000a7212 */ /* 0x000fe200078ec0ff */
[----:B------:R-:W-:Y:S01]  /*10d40*/  FADD.FTZ R0, R232, R15 ;  /* 0x0000000fe8007221 */ /* 0x000fe20000010000 */
[----:B------:R-:W-:Y:S01]  /*10d50*/  LOP3.LUT R8, R9, R12, RZ, 0xc0, !PT ;  /* 0x0000000c09087212 */ /* 0x000fe200078ec0ff */
[----:B------:R1:W5:Y:S01]  /*10d60*/  LDL.LU R207, [R1+0x7c] ;  /* 0x00007c0001cf7983 */ /* 0x0003620000300800 */
[----:B------:R-:W-:Y:S01]  /*10d70*/  LOP3.LUT R9, R13, R14, RZ, 0xc0, !PT ;  /* 0x0000000e0d097212 */ /* 0x000fe200078ec0ff */
[C---:B--2---:R-:W-:Y:S01]  /*10d80*/  HMMA.16816.F32 R52, R4.reuse, R28, R52 ;  /* 0x0000001c0434723c */ /* 0x044fe20000001834 */
[----:B------:R-:W-:Y:S01]  /*10d90*/  FADD.FTZ R2, R236, R17 ;  /* 0x00000011ec027221 */ /* 0x000fe20000010000 */
[----:B------:R-:W2:Y:S01]  /*10da0*/  MUFU.EX2 R64, R64 ;  /* 0x0000004000407308 */ /* 0x000ea20000000800 */
[----:B------:R1:W5:Y:S05]  /*10db0*/  LDL.LU R204, [R1+0x78] ;  /* 0x0000780001cc7983 */ /* 0x00036a0000300800 */
[----:B------:R-:W-:Y:S01]  /*10dc0*/  HMMA.16816.F32 R40, R4, R30, R36 ;  /* 0x0000001e0428723c */ /* 0x000fe20000001824 */
[----:B------:R-:W-:-:S06]  /*10dd0*/  FADD.FTZ R2, R238, R2 ;  /* 0x00000002ee027221 */ /* 0x000fcc0000010000 */
[----:B------:R-:W-:Y:S02]  /*10de0*/  FADD.FTZ R6, R234, R16 ;  /* 0x00000010ea067221 */ /* 0x000fe40000010000 */
[----:B------:R-:W-:Y:S02]  /*10df0*/  FADD.FTZ R5, R235, R0 ;  /* 0x00000000eb057221 */ /* 0x000fe40000010000 */
[----:B------:R-:W-:Y:S01]  /*10e00*/  FADD.FTZ R0, R242, R6 ;  /* 0x00000006f2007221 */ /* 0x000fe20000010000 */
[----:B------:R-:W-:Y:S01]  /*10e10*/  HMMA.16816.F32 R44, R8, R24, R44 ;  /* 0x00000018082c723c */ /* 0x000fe2000000182c */
[----:B------:R-:W-:Y:S02]  /*10e20*/  FADD.FTZ R4, R239, R18 ;  /* 0x00000012ef047221 */ /* 0x000fe40000010000 */
[----:B------:R-:W-:Y:S01]  /*10e30*/  FADD.FTZ R14, R185, R0 ;  /* 0x00000000b90e7221 */ /* 0x000fe20000010000 */
[----:B------:R-:W-:Y:S01]  /*10e40*/  HSET2.LE.AND R0, R86, R91, PT ;  /* 0x0000005b56007233 */ /* 0x000fe20003803000 */
[----:B------:R-:W-:-:S03]  /*10e50*/  FADD.FTZ R4, R240, R4 ;  /* 0x00000004f0047221 */ /* 0x000fc60000010000 */
[C---:B------:R-:W-:Y:S01]  /*10e60*/  HMMA.16816.F32 R32, R8.reuse, R26, R32 ;  /* 0x0000001a0820723c */ /* 0x040fe20000001820 */
[----:B------:R-:W4:Y:S01]  /*10e70*/  LDSM.16.MT88.4 R24, [R206+0x5800] ;  /* 0x00580000ce18783b */ /* 0x000f220000004200 */
[----:B------:R-:W-:Y:S01]  /*10e80*/  FADD.FTZ R15, R237, R2 ;  /* 0x00000002ed0f7221 */ /* 0x000fe20000010000 */
[----:B-1----:R-:W-:Y:S01]  /*10e90*/  F2FP.PACK_AB R2, R88, R123 ;  /* 0x0000007b5802723e */ /* 0x002fe200000000ff */
[----:B------:R-:W-:Y:S01]  /*10ea0*/  FADD.FTZ R13, R183, R5 ;  /* 0x00000005b70d7221 */ /* 0x000fe20000010000 */
[--C-:B------:R-:W-:Y:S01]  /*10eb0*/  HSET2.LE.AND R5, R85, R91.reuse, PT ;  /* 0x0000005b55057233 */ /* 0x100fe20003803000 */
[----:B------:R-:W-:Y:S01]  /*10ec0*/  FADD.FTZ R16, R184, R4 ;  /* 0x00000004b8107221 */ /* 0x000fe20000010000 */
[----:B------:R-:W-:Y:S01]  /*10ed0*/  LOP3.LUT R4, R0, R2, RZ, 0xc0, !PT ;  /* 0x0000000200047212 */ /* 0x000fe200078ec0ff */
[----:B------:R-:W-:Y:S01]  /*10ee0*/  HSET2.LE.AND R0, R96, R91, PT ;  /* 0x0000005b60007233 */ /* 0x000fe20003803000 */
[----:B---3--:R-:W-:Y:S02]  /*10ef0*/  F2FP.PACK_AB R6, R66, R65 ;  /* 0x000000414206723e */ /* 0x008fe400000000ff */
[----:B--2---:R-:W-:Y:S01]  /*10f00*/  F2FP.PACK_AB R2, R64, R68 ;  /* 0x000000444002723e */ /* 0x004fe200000000ff */
[----:B------:R-:W-:Y:S01]  /*10f10*/  MUFU.EX2 R67, R67 ;  /* 0x0000004300437308 */ /* 0x000fe20000000800 */
[----:B------:R-:W-:Y:S01]  /*10f20*/  LOP3.LUT R5, R5, R6, RZ, 0xc0, !PT ;  /* 0x0000000605057212 */ /* 0x000fe200078ec0ff */
[----:B------:R-:W-:Y:S01]  /*10f30*/  HMMA.16816.F32 R36, R8, R28, R60 ;  /* 0x0000001c0824723c */ /* 0x000fe2000000183c */
[----:B------:R-:W-:Y:S01]  /*10f40*/  LOP3.LUT R6, R0, R2, RZ, 0xc0, !PT ;  /* 0x0000000200067212 */ /* 0x000fe200078ec0ff */
[----:B------:R-:W-:-:S04]  /*10f50*/  FADD.FTZ R0, R243, R13 ;  /* 0x0000000df3007221 */ /* 0x000fc80000010000 */
[----:B------:R-:W1:Y:S02]  /*10f60*/  MUFU.EX2 R70, R70 ;  /* 0x0000004600467308 */ /* 0x000e640000000800 */
[----:B------:R-:W-:Y:S01]  /*10f70*/  HMMA.16816.F32 R28, R8, R30, R56 ;  /* 0x0000001e081c723c */ /* 0x000fe20000001838 */
[----:B------:R-:W-:-:S05]  /*10f80*/  FADD.FTZ R2, R148, R15 ;  /* 0x0000000f94027221 */ /* 0x000fca0000010000 */
[----:B------:R-:W2:Y:S01]  /*10f90*/  MUFU.EX2 R73, R73 ;  /* 0x0000004900497308 */ /* 0x000ea20000000800 */
[----:B------:R-:W-:Y:S02]  /*10fa0*/  FADD.FTZ R10, R162, R14 ;  /* 0x0000000ea20a7221 */ /* 0x000fe40000010000 */
        /* <DEDUP_REMOVED lines=10> */
[----:B-1----:R-:W-:Y:S01]  /*11050*/  F2FP.PACK_AB R12, R70, R67 ;  /* 0x00000043460c723e */ /* 0x002fe200000000ff */
[--C-:B------:R-:W-:Y:S01]  /*11060*/  HSET2.LE.AND R11, R104, R91.reuse, PT ;  /* 0x0000005b680b7233 */ /* 0x100fe20003803000 */
[----:B------:R-:W-:Y:S01]  /*11070*/  FADD.FTZ R16, R153, R8 ;  /* 0x0000000899107221 */ /* 0x000fe20000010000 */
[----:B------:R-:W-:Y:S01]  /*11080*/  LOP3.LUT R10, R0, R2, RZ, 0xc0, !PT ;  /* 0x00000002000a7212 */ /* 0x000fe200078ec0ff */
[----:B------:R-:W-:Y:S01]  /*11090*/  MUFU.EX2 R74, R74 ;  /* 0x0000004a004a7308 */ /* 0x000fe20000000800 */
[----:B--2---:R-:W-:Y:S01]  /*110a0*/  F2FP.PACK_AB R8, R73, R180 ;  /* 0x000000b44908723e */ /* 0x004fe200000000ff */
[----:B------:R-:W-:Y:S01]  /*110b0*/  HSET2.LE.AND R0, R101, R91, PT ;  /* 0x0000005b65007233 */ /* 0x000fe20003803000 */
[----:B------:R-:W-:Y:S01]  /*110c0*/  F2FP.PACK_AB R2, R218, R199 ;  /* 0x000000c7da02723e */ /* 0x000fe200000000ff */
[----:B------:R-:W-:Y:S01]  /*110d0*/  FADD.FTZ R13, R154, R9 ;  /* 0x000000099a0d7221 */ /* 0x000fe20000010000 */
[----:B------:R-:W-:-:S03]  /*110e0*/  LOP3.LUT R7, R7, R12, RZ, 0xc0, !PT ;  /* 0x0000000c07077212 */ /* 0x000fc600078ec0ff */
[----:B------:R-:W1:Y:S01]  /*110f0*/  MUFU.EX2 R75, R75 ;  /* 0x0000004b004b7308 */ /* 0x000e620000000800 */
[----:B------:R-:W-:Y:S01]  /*11100*/  LOP3.LUT R11, R11, R8, RZ, 0xc0, !PT ;  /* 0x000000080b0b7212 */ /* 0x000fe200078ec0ff */
[----:B------:R-:W2:Y:S01]  /*11110*/  LDSM.16.MT88.4 R152, [R205+0x5c00] ;  /* 0x005c0000cd98783b */ /* 0x000ea20000004200 */
[----:B------:R-:W-:Y:S01]  /*11120*/  LOP3.LUT R8, R0, R2, RZ, 0xc0, !PT ;  /* 0x0000000200087212 */ /* 0x000fe200078ec0ff */
[----:B------:R-:W-:Y:S01]  /*11130*/  FADD.FTZ R0, R230, R13 ;  /* 0x0000000de6007221 */ /* 0x000fe20000010000 */
[----:B------:R-:W-:Y:S01]  /*11140*/  HSET2.LE.AND R9, R99, R91, PT ;  /* 0x0000005b63097233 */ /* 0x000fe20003803000 */
[----:B------:R-:W-:Y:S02]  /*11150*/  FADD.FTZ R2, R228, R16 ;  /* 0x00000010e4027221 */ /* 0x000fe40000010000 */
[----:B------:R-:W-:Y:S01]  /*11160*/  MUFU.EX2 R81, R81 ;  /* 0x0000005100517308 */ /* 0x000fe20000000800 */
[----:B------:R-:W-:Y:S01]  /*11170*/  F2FP.PACK_AB R12, R179, R177 ;  /* 0x000000b1b30c723e */ /* 0x000fe200000000ff */
[C---:B----4-:R-:W-:Y:S01]  /*11180*/  HMMA.16816.F32 R144, R4.reuse, R20, R144 ;  /* 0x000000140490723c */ /* 0x050fe20000001890 */
[----:B------:R-:W-:Y:S01]  /*11190*/  FADD.FTZ R0, R231, R0 ;  /* 0x00000000e7007221 */ /* 0x000fe20000010000 */
[----:B------:R-:W3:Y:S04]  /*111a0*/  LDSM.16.MT88.4 R16, [R206+0x5c00] ;  /* 0x005c0000ce10783b */ /* 0x000ee80000004200 */
[----:B------:R-:W4:Y:S01]  /*111b0*/  MUFU.EX2 R82, R82 ;  /* 0x0000005200527308 */ /* 0x000f220000000800 */
[----:B------:R-:W-:Y:S01]  /*111c0*/  FADD.FTZ R2, R166, R2 ;  /* 0x00000002a6027221 */ /* 0x000fe20000010000 */
[C---:B------:R-:W-:Y:S06]  /*111d0*/  HMMA.16816.F32 R148, R4.reuse, R22, R48 ;  /* 0x000000160494723c */ /* 0x040fec0000001830 */
[----:B------:R-:W-:Y:S02]  /*111e0*/  MUFU.EX2 R83, R83 ;  /* 0x0000005300537308 */ /* 0x000fe40000000800 */
[C---:B------:R-:W-:Y:S06]  /*111f0*/  HMMA.16816.F32 R160, R4.reuse, R24, R52 ;  /* 0x0000001804a0723c */ /* 0x040fec0000001834 */
[----:B------:R-:W1:Y:S02]  /*11200*/  MUFU.EX2 R84, R84 ;  /* 0x0000005400547308 */ /* 0x000e640000000800 */
[----:B------:R-:W-:Y:S01]  /*11210*/  HMMA.16816.F32 R40, R4, R26, R40 ;  /* 0x0000001a0428723c */ /* 0x000fe20000001828 */
[----:B------:R-:W-:-:S05]  /*11220*/  LOP3.LUT R9, R9, R12, RZ, 0xc0, !PT ;  /* 0x0000000c09097212 */ /* 0x000fca00078ec0ff */
[----:B------:R-:W-:Y:S01]  /*11230*/  MUFU.EX2 R78, R78 ;  /* 0x0000004e004e7308 */ /* 0x000fe20000000800 */
[----:B------:R-:W-:-:S07]  /*11240*/  FADD.FTZ R5, R167, R15 ;  /* 0x0000000fa7057221 */ /* 0x000fce0000010000 */
[----:B------:R-:W2:Y:S01]  /*11250*/  MUFU.EX2 R80, R80 ;  /* 0x0000005000507308 */ /* 0x000ea20000000800 */
[----:B------:R-:W-:Y:S02]  /*11260*/  FADD.FTZ R4, R241, R14 ;  /* 0x0000000ef1047221 */ /* 0x000fe40000010000 */
[----:B------:R-:W-:Y:S01]  /*11270*/  FADD.FTZ R12, R79, R0 ;  /* 0x000000004f0c7221 */ /* 0x000fe20000010000 */
[--C-:B------:R-:W-:Y:S01]  /*11280*/  HSET2.LE.AND R0, R89, R91.reuse, PT ;  /* 0x0000005b59007233 */ /* 0x100fe20003803000 */
[----:B------:R-:W-:Y:S02]  /*11290*/  FADD.FTZ R5, R157, R5 ;  /* 0x000000059d057221 */ /* 0x000fe40000010000 */
        /* <DEDUP_REMOVED lines=8> */
[----:B----4-:R-:W-:Y:S01]  /*11320*/  F2FP.PACK_AB R2, R82, R81 ;  /* 0x000000515202723e */ /* 0x010fe200000000ff */
[----:B------:R-:W-:Y:S01]  /*11330*/  HSET2.LE.AND R4, R100, R91, PT ;  /* 0x0000005b64047233 */ /* 0x000fe20003803000 */
[----:B------:R-:W-:-:S02]  /*11340*/  F2FP.PACK_AB R7, R84, R83 ;  /* 0x000000535407723e */ /* 0x000fc400000000ff */
[----:B--2---:R-:W-:Y:S02]  /*11350*/  F2FP.PACK_AB R5, R80, R78 ;  /* 0x0000004e5005723e */ /* 0x004fe400000000ff */
        /* <DEDUP_REMOVED lines=15> */
[----:B------:R-:W2:Y:S01]  /*11450*/  MUFU.EX2 R14, R94 ;  /* 0x0000005e000e7308 */ /* 0x000ea20000000800 */
        /* <DEDUP_REMOVED lines=16> */
[----:B--2---:R-:W-:Y:S02]  /*11560*/  F2FP.PACK_AB R5, R14, R20 ;  /* 0x000000140e05723e */ /* 0x004fe400000000ff */
        /* <DEDUP_REMOVED lines=45> */
[----:B------:R1:W-:Y:S04]  /*11840*/  STL [R1+0x8], R4 ;  /* 0x0000080401007387 */ /* 0x0003e80000100800 */
[----:B------:R1:W-:Y:S04]  /*11850*/  STL [R1+0x10], R2 ;  /* 0x0000100201007387 */ /* 0x0003e80000100800 */
[----:B------:R1:W-:Y:S01]  /*11860*/  STL [R1+0xc], R0 ;  /* 0x00000c0001007387 */ /* 0x0003e20000100800 */
[----:B------:R-:W-:Y:S01]  /*11870*/  HMMA.16816.F32 R144, R164, R152, R144 ;  /* 0x00000098a490723c */ /* 0x000fe20000001890 */
[----:B------:R-:W-:Y:S01]  /*11880*/  FADD.FTZ R5, R217, R6 ;  /* 0x00000006d9057221 */ /* 0x000fe20000010000 */
[----:B------:R-:W-:-:S06]  /*11890*/  @UP0 UIADD3 UR26, UR26, -0x3, URZ ;  /* 0xfffffffd1a1a0890 */ /* 0x000fcc000fffe03f */
[----:B------:R-:W-:Y:S01]  /*118a0*/  HMMA.16816.F32 R148, R164, R154, R148 ;  /* 0x0000009aa494723c */ /* 0x000fe20000001894 */
[----:B------:R-:W-:-:S07]  /*118b0*/  FADD.FTZ R247, R247, R5 ;  /* 0x00000005f7f77221 */ /* 0x000fce0000010000 */
[----:B------:R-:W-:Y:S08]  /*118c0*/  HMMA.16816.F32 R140, R168, R152, R44 ;  /* 0x00000098a88c723c */ /* 0x000ff0000000182c */
[----:B---3--:R-:W-:Y:S08]  /*118d0*/  HMMA.16816.F32 R160, R164, R16, R160 ;  /* 0x00000010a4a0723c */ /* 0x008ff000000018a0 */
[C---:B------:R-:W-:Y:S08]  /*118e0*/  HMMA.16816.F32 R152, R168.reuse, R154, R32 ;  /* 0x0000009aa898723c */ /* 0x040ff00000001820 */
[----:B------:R-:W-:Y:S08]  /*118f0*/  HMMA.16816.F32 R156, R168, R16, R36 ;  /* 0x00000010a89c723c */ /* 0x000ff00000001824 */
[-C--:B------:R-:W-:Y:S08]  /*11900*/  HMMA.16816.F32 R164, R164, R18.reuse, R40 ;  /* 0x00000012a4a4723c */ /* 0x080ff00000001828 */
[----:B------:R-:W-:Y:S01]  /*11910*/  HMMA.16816.F32 R168, R168, R18, R28 ;  /* 0x00000012a8a8723c */ /* 0x000fe2000000181c */
[----:B------:R-:W-:Y:S11]  /*11920*/  @P0 BRA `(.L_x_239) ;  /* 0x0000001000000947 */ /* 0x000ff60003800000 */
.L_x_237:
[----:B-1-3--:R-:W-:-:S12]  /*11930*/  UIADD3 UR26, UR27, -0x1, URZ ;  /* 0xffffffff1b1a7890 */ /* 0x00afd8000fffe03f */
.L_x_239:
[----:B-1----:R-:W-:-:S13]  /*11940*/  ISETP.LE.AND P0, PT, RZ, UR26, PT ;  /* 0x0000001aff007c0c */ /* 0x002fda000bf03270 */
[----:B------:R-:W-:Y:S05]  /*11950*/  @!P0 BRA `(.L_x_240) ;  /* 0x00005eb000008947 */ /* 0x000fea0003800000 */
[----:B-----5:R-:W2:Y:S01]  /*11960*/  LDL.LU.64 R6, [R1+0x50] ;  /* 0x0000500001067983 */ /* 0x020ea20000300a00 */
[----:B------:R-:W-:Y:S01]  /*11970*/  MOV R135, R3 ;  /* 0x0000000300877202 */ /* 0x000fe20000000f00 */
[----:B------:R-:W1:Y:S01]  /*11980*/  LDC.U8 R217, c[0x0][0x2d8] ;  /* 0x0000b600ffd97b82 */ /* 0x000e620000000000 */
[----:B------:R-:W-:Y:S01]  /*11990*/  UMOV UR29, 0x6 ;  /* 0x00000006001d7882 */ /* 0x000fe20000000000 */
[----:B------:R-:W3:Y:S01]  /*119a0*/  LDL.LU.64 R4, [R1+0x60] ;  /* 0x0000600001047983 */ /* 0x000ee20000300a00 */
[----:B------:R-:W-:Y:S01]  /*119b0*/  ULDC.64 UR4, c[0x0][0x1a0] ;  /* 0x0000680000047ab9 */ /* 0x000fe20000000a00 */
[C---:B------:R-:W-:Y:S01]  /*119c0*/  IADD3 R8, R252.reuse, 0x4, RZ ;  /* 0x00000004fc087810 */ /* 0x040fe20007ffe0ff */
[----:B------:R-:W-:Y:S01]  /*119d0*/  IMAD.WIDE.U32 R228, R252, -0x326172a9, RZ ;  /* 0xcd9e8d57fce47825 */ /* 0x000fe200078e00ff */
[----:B------:R-:W4:Y:S01]  /*119e0*/  LDL.LU R2, [R1+0x40] ;  /* 0x0000400001027983 */ /* 0x000f220000300800 */
[----:B------:R-:W-:Y:S01]  /*119f0*/  USHF.L.U64.HI UR27, UR4, UR29, UR5 ;  /* 0x0000001d041b7299 */ /* 0x000fe20008010205 */
[----:B------:R-:W-:Y:S01]  /*11a00*/  MOV R133, R137 ;  /* 0x0000008900857202 */ /* 0x000fe20000000f00 */
[----:B------:R-:W-:Y:S01]  /*11a10*/  USHF.L.U32 UR28, UR4, 0x6, URZ ;  /* 0x00000006041c7899 */ /* 0x000fe2000800063f */
[----:B------:R-:W3:Y:S01]  /*11a20*/  LDL.LU R0, [R1+0x58] ;  /* 0x0000580001007983 */ /* 0x000ee20000300800 */
[----:B------:R-:W-:Y:S01]  /*11a30*/  IMAD.WIDE.U32 R226, R8, -0x326172a9, RZ ;  /* 0xcd9e8d5708e27825 */ /* 0x000fe200078e00ff */
[----:B------:R-:W-:Y:S01]  /*11a40*/  MOV R132, R138 ;  /* 0x0000008a00847202 */ /* 0x000fe20000000f00 */
[----:B------:R-:W-:-:S02]  /*11a50*/  ULDC.64 UR4, c[0x0][0x198] ;  /* 0x0000660000047ab9 */ /* 0x000fc40000000a00 */
[----:B------:R-:W-:Y:S01]  /*11a60*/  IMAD.MOV.U32 R134, RZ, RZ, R136 ;  /* 0x000000ffff867224 */ /* 0x000fe200078e0088 */
[----:B------:R-:W-:Y:S02]  /*11a70*/  USHF.L.U64.HI UR29, UR4, UR29, UR5 ;  /* 0x0000001d041d7299 */ /* 0x000fe40008010205 */
[----:B------:R-:W-:Y:S01]  /*11a80*/  USHF.L.U32 UR30, UR4, 0x6, URZ ;  /* 0x00000006041e7899 */ /* 0x000fe2000800063f */
[----:B-1----:R-:W-:Y:S01]  /*11a90*/  PRMT R217, R217, 0x7054, R217 ;  /* 0x00007054d9d97816 */ /* 0x002fe200000000d9 */
[----:B--2---:R-:W-:Y:S01]  /*11aa0*/  IMAD.MOV.U32 R3, RZ, RZ, R7 ;  /* 0x000000ffff037224 */ /* 0x004fe200078e0007 */
[-C--:B----4-:R-:W-:Y:S02]  /*11ab0*/  LOP3.LUT R222, R229, R2.reuse, RZ, 0x3c, !PT ;  /* 0x00000002e5de7212 */ /* 0x090fe400078e3cff */
[----:B------:R-:W-:Y:S02]  /*11ac0*/  LOP3.LUT R220, R227, R2, RZ, 0x3c, !PT ;  /* 0x00000002e3dc7212 */ /* 0x000fe400078e3cff */
[----:B---3--:R-:W-:-:S05]  /*11ad0*/  MOV R2, R4 ;  /* 0x0000000400027202 */ /* 0x008fca0000000f00 */
[----:B------:R1:W-:Y:S01]  /*11ae0*/  STL.64 [R1+0x18], R2 ;  /* 0x0000180201007387 */ /* 0x0003e20000100a00 */
[----:B------:R-:W-:-:S04]  /*11af0*/  IMAD.WIDE.U32 R218, R0, -0x2daee0ad, RZ ;  /* 0xd2511f5300da7825 */ /* 0x000fc800078e00ff */
[----:B------:R-:W-:-:S04]  /*11b00*/  IMAD.WIDE.U32 R222, R222, -0x2daee0ad, RZ ;  /* 0xd2511f53dede7825 */ /* 0x000fc800078e00ff */
[----:B------:R-:W-:Y:S01]  /*11b10*/  IMAD.WIDE.U32 R220, R220, -0x2daee0ad, RZ ;  /* 0xd2511f53dcdc7825 */ /* 0x000fe200078e00ff */
[----:B------:R-:W-:Y:S05]  /*11b20*/  BRA `(.L_x_241) ;  /* 0x000001f000007947 */ /* 0x000fea0003800000 */
.L_x_243:
[----:B------:R-:W2:Y:S01]  /*11b30*/  LDL.64 R232, [R1+0x28] ;  /* 0x0000280001e87983 */ /* 0x000ea20000100a00 */
[----:B------:R-:W-:Y:S02]  /*11b40*/  ULDC.64 UR4, c[0x0][0x198] ;  /* 0x0000660000047ab9 */ /* 0x000fe40000000a00 */
[----:B------:R-:W-:Y:S01]  /*11b50*/  UIADD3 UR32, UR26, -0x1, URZ ;  /* 0xffffffff1a207890 */ /* 0x000fe2000fffe03f */
[----:B------:R-:W3:Y:S03]  /*11b60*/  LDL.64 R230, [R1+0x20] ;  /* 0x0000200001e67983 */ /* 0x000ee60000100a00 */
[----:B------:R-:W-:Y:S02]  /*11b70*/  USHF.R.S32.HI UR31, URZ, 0x1f, UR32 ;  /* 0x0000001f3f1f7899 */ /* 0x000fe40008011420 */
[----:B------:R-:W-:Y:S02]  /*11b80*/  UIMAD.WIDE.U32 UR34, UR32, UR4, URZ ;  /* 0x00000004202272a5 */ /* 0x000fe4000f8e003f */
[----:B------:R-:W-:Y:S04]  /*11b90*/  UIMAD UR31, UR31, UR4, URZ ;  /* 0x000000041f1f72a4 */ /* 0x000fe8000f8e023f */
[----:B------:R-:W-:Y:S01]  /*11ba0*/  UIMAD UR31, UR32, UR5, UR31 ;  /* 0x00000005201f72a4 */ /* 0x000fe2000f8e021f */
[----:B------:R-:W-:Y:S02]  /*11bb0*/  IMAD.U32 R0, RZ, RZ, UR34 ;  /* 0x00000022ff007e24 */ /* 0x000fe4000f8e00ff */
[----:B------:R-:W-:Y:S01]  /*11bc0*/  IMAD.U32 R3, RZ, RZ, UR34 ;  /* 0x00000022ff037e24 */ /* 0x000fe2000f8e00ff */
[----:B------:R-:W-:Y:S06]  /*11bd0*/  UIADD3 UR31, UR35, UR31, URZ ;  /* 0x0000001f231f7290 */ /* 0x000fec000fffe03f */
[----:B------:R-:W-:Y:S01]  /*11be0*/  IMAD.U32 R2, RZ, RZ, UR31 ;  /* 0x0000001fff027e24 */ /* 0x000fe2000f8e00ff */
        /* <DEDUP_REMOVED lines=19> */
.L_x_241:
[----:B------:R-:W2:Y:S01]  /*11d20*/  LDL.64 R4, [R1+0x18] ;  /* 0x0000180001047983 */ /* 0x000ea20000100a00 */
[----:B------:R-:W-:Y:S04]  /*11d30*/  DEPBAR.LE SB0, 0x0 ;  /* 0x000080000000791a */ /* 0x000fe80000000000 */
[----:B------:R-:W-:Y:S01]  /*11d40*/  USHF.R.S32.HI UR5, URZ, 0x1f, UR26 ;  /* 0x0000001f3f057899 */ /* 0x000fe2000801141a */
[----:B------:R-:W-:Y:S01]  /*11d50*/  BAR.SYNC.DEFER_BLOCKING 0x0 ;  /* 0x0000000000007b1d */ /* 0x000fe20000010000 */
[----:B------:R-:W-:Y:S01]  /*11d60*/  UIMAD UR4, UR19, UR26, URZ ;  /* 0x0000001a130472a4 */ /* 0x000fe2000f8e023f */
[----:B-1----:R-:W-:Y:S03]  /*11d70*/  IMAD.U32 R2, RZ, RZ, UR26 ;  /* 0x0000001aff027e24 */ /* 0x002fe6000f8e00ff */
[----:B------:R-:W-:Y:S01]  /*11d80*/  UIMAD UR4, UR5, UR20, UR4 ;  /* 0x00000014050472a4 */ /* 0x000fe2000f8e0204 */
[----:B--2---:R-:W-:Y:S05]  /*11d90*/  IMAD.WIDE.U32 R2, R2, UR20, R4 ;  /* 0x0000001402027c25 */ /* 0x004fea000f8e0004 */
[C---:B------:R-:W-:Y:S02]  /*11da0*/  LEA R6, P0, R2.reuse, c[0x0][0x170], 0x1 ;  /* 0x00005c0002067a11 */ /* 0x040fe400078008ff */
[----:B------:R-:W-:Y:S04]  /*11db0*/  IADD3 R0, R3, UR4, RZ ;  /* 0x0000000403007c10 */ /* 0x000fe8000fffe0ff */
[----:B------:R-:W-:Y:S02]  /*11dc0*/  LEA.HI.X R7, R2, c[0x0][0x174], R0, 0x1, P0 ;  /* 0x00005d0002077a11 */ /* 0x000fe400000f0c00 */
[----:B------:R-:W-:Y:S03]  /*11dd0*/  IADD3 R4, P0, R6, UR28, RZ ;  /* 0x0000001c06047c10 */ /* 0x000fe6000ff1e0ff */
[----:B------:R-:W-:Y:S01]  /*11de0*/  @!PT LDS RZ, [RZ] ;  /* 0x00000000fffff984 */ /* 0x000fe20000000800 */
[----:B------:R-:W-:Y:S01]  /*11df0*/  @!PT LDS RZ, [RZ] ;  /* 0x00000000fffff984 */ /* 0x000fe20000000800 */
[----:B------:R-:W-:Y:S01]  /*11e00*/  @!PT LDS RZ, [RZ] ;  /* 0x00000000fffff984 */ /* 0x000fe20000000800 */
[----:B------:R1:W-:Y:S01]  /*11e10*/  LDGSTS.E.BYPASS.LTC128B.128 [R224+0x4000], [R6.64] ;  /* 0x0400000006e07fae */ /* 0x0003e2000b901d56 */
[----:B------:R-:W-:Y:S02]  /*11e20*/  IADD3.X R5, R7, UR27, RZ, P0, !PT ;  /* 0x0000001b07057c10 */ /* 0x000fe400087fe4ff */
[----:B------:R-:W-:Y:S04]  /*11e30*/  IADD3 R2, P0, R4, UR28, RZ ;  /* 0x0000001c04027c10 */ /* 0x000fe8000ff1e0ff */
[----:B------:R-:W-:Y:S01]  /*11e40*/  IADD3.X R3, R5, UR27, RZ, P0, !PT ;  /* 0x0000001b05037c10 */ /* 0x000fe200087fe4ff */
[----:B------:R1:W-:Y:S01]  /*11e50*/  LDGSTS.E.BYPASS.LTC128B.128 [R224+0x4800], [R4.64] ;  /* 0x0480000004e07fae */ /* 0x0003e2000b901d56 */
[----:B------:R-:W-:Y:S04]  /*11e60*/  IADD3 R8, P0, R2, UR28, RZ ;  /* 0x0000001c02087c10 */ /* 0x000fe8000ff1e0ff */
[----:B------:R-:W-:Y:S02]  /*11e70*/  IADD3.X R9, R3, UR27, RZ, P0, !PT ;  /* 0x0000001b03097c10 */ /* 0x000fe400087fe4ff */
[----:B------:R-:W-:Y:S01]  /*11e80*/  ISETP.LT.AND P0, PT, RZ, UR26, PT ;  /* 0x0000001aff007c0c */ /* 0x000fe2000bf01270 */
        /* <DEDUP_REMOVED lines=90> */
.L_x_242:
[----:B------:R-:W-:Y:S01]  /*12430*/  FMNMX.FTZ R0, R4, R132, !PT ;  /* 0x0000008404007209 */ /* 0x000fe20007810000 */
[----:B------:R-:W-:Y:S01]  /*12440*/  USHF.L.U32 UR5, UR26, 0x2, URZ ;  /* 0x000000021a057899 */ /* 0x000fe2000800063f */
[--C-:B------:R-:W-:Y:S01]  /*12450*/  LOP3.LUT R180, R223, UR14, R218.reuse, 0x96, !PT ;  /* 0x0000000edfb47c12 */ /* 0x100fe2000f8e96da */
[----:B------:R-:W-:Y:S01]  /*12460*/  UIADD3 UR26, UR26, -0x1, URZ ;  /* 0xffffffff1a1a7890 */ /* 0x000fe2000fffe03f */
[----:B-1----:R-:W-:Y:S01]  /*12470*/  FMNMX.FTZ R2, R5, R0, !PT ;  /* 0x0000000005027209 */ /* 0x002fe20007810000 */
[----:B------:R-:W-:Y:S01]  /*12480*/  UIADD3 UR4, UR5, 0x1, URZ ;  /* 0x0000000105047890 */ /* 0x000fe2000fffe03f */
[----:B------:R-:W-:Y:S01]  /*12490*/  FMNMX.FTZ R0, R6, R133, !PT ;  /* 0x0000008506007209 */ /* 0x000fe20007810000 */
[----:B------:R-:W-:Y:S01]  /*124a0*/  IMAD.WIDE.U32 R180, R180, -0x326172a9, RZ ;  /* 0xcd9e8d57b4b47825 */ /* 0x000fe200078e00ff */
        /* <DEDUP_REMOVED lines=126> */
[----:B------:R-:W-:Y:S01]  /*12c90*/  FMNMX.FTZ R136, R125, R136, !PT ;  /* 0x000000887d887209 */ /* 0x000fe20007810000 */
[----:B------:R-:W1:Y:S01]  /*12ca0*/  SHFL.BFLY PT, R172, R138, 0x2, 0x1f ;  /* 0x0c401f008aac7f89 */ /* 0x000e6200000e0000 */
[----:B------:R-:W-:Y:S04]  /*12cb0*/  FMNMX.FTZ R3, R130, R3, !PT ;  /* 0x0000000382037209 */ /* 0x000fe80007810000 */
[----:B------:R-:W-:Y:S03]  /*12cc0*/  FMNMX.FTZ R3, R131, R3, !PT ;  /* 0x0000000383037209 */ /* 0x000fe60007810000 */
[----:B------:R-:W2:Y:S08]  /*12cd0*/  SHFL.BFLY PT, R139, R136, 0x2, 0x1f ;  /* 0x0c401f00888b7f89 */ /* 0x000eb000000e0000 */
[----:B------:R-:W3:Y:S01]  /*12ce0*/  SHFL.BFLY PT, R137, R3, 0x2, 0x1f ;  /* 0x0c401f0003897f89 */ /* 0x000ee200000e0000 */
[----:B-1----:R-:W-:Y:S07]  /*12cf0*/  FMNMX.FTZ R138, R138, R172, !PT ;  /* 0x000000ac8a8a7209 */ /* 0x002fee0007810000 */
[----:B------:R-:W1:Y:S01]  /*12d00*/  SHFL.BFLY PT, R172, R138, 0x1, 0x1f ;  /* 0x0c201f008aac7f89 */ /* 0x000e6200000e0000 */
[----:B--2---:R-:W-:Y:S07]  /*12d10*/  FMNMX.FTZ R136, R136, R139, !PT ;  /* 0x0000008b88887209 */ /* 0x004fee0007810000 */
[----:B------:R-:W2:Y:S01]  /*12d20*/  SHFL.BFLY PT, R139, R136, 0x1, 0x1f ;  /* 0x0c201f00888b7f89 */ /* 0x000ea200000e0000 */
[----:B---3--:R-:W-:Y:S07]  /*12d30*/  FMNMX.FTZ R137, R3, R137, !PT ;  /* 0x0000008903897209 */ /* 0x008fee0007810000 */
[----:B------:R-:W3:Y:S01]  /*12d40*/  SHFL.BFLY PT, R3, R2, 0x1, 0x1f ;  /* 0x0c201f0002037f89 */ /* 0x000ee200000e0000 */
[----:B-1----:R-:W-:Y:S07]  /*12d50*/  FMNMX.FTZ R138, R138, R172, !PT ;  /* 0x000000ac8a8a7209 */ /* 0x002fee0007810000 */
[----:B------:R-:W1:Y:S01]  /*12d60*/  SHFL.BFLY PT, R173, R137, 0x1, 0x1f ;  /* 0x0c201f0089ad7f89 */ /* 0x000e6200000e0000 */
[C---:B------:R-:W-:Y:S01]  /*12d70*/  FSETP.NEU.FTZ.AND P1, PT, R138.reuse, -INF , PT ;  /* 0xff8000008a00780b */ /* 0x040fe20003f3d000 */
[C---:B------:R-:W-:Y:S02]  /*12d80*/  FADD.FTZ R0, -R138.reuse, R132 ;  /* 0x000000848a007221 */ /* 0x040fe40000010100 */
[----:B------:R-:W-:Y:S01]  /*12d90*/  FMUL.FTZ R177, R138, c[0x0][0x23c] ;  /* 0x00008f008ab17a20 */ /* 0x000fe20000410000 */
[----:B--2---:R-:W-:Y:S01]  /*12da0*/  FMNMX.FTZ R136, R136, R139, !PT ;  /* 0x0000008b88887209 */ /* 0x004fe20007810000 */
[----:B------:R-:W-:Y:S03]  /*12db0*/  FMUL.FTZ R0, R0, c[0x0][0x23c] ;  /* 0x00008f0000007a20 */ /* 0x000fe60000410000 */
[----:B------:R-:W-:Y:S01]  /*12dc0*/  FSEL R177, R177, RZ, P1 ;  /* 0x000000ffb1b17208 */ /* 0x000fe20000800000 */
[----:B------:R2:W-:Y:S01]  /*12dd0*/  MUFU.EX2 R132, R0 ;  /* 0x0000000000847308 */ /* 0x0005e20000000800 */
[----:B------:R-:W-:Y:S01]  /*12de0*/  FMUL.FTZ R139, R136, c[0x0][0x23c] ;  /* 0x00008f00888b7a20 */ /* 0x000fe20000410000 */
[----:B---3--:R-:W-:Y:S02]  /*12df0*/  FMNMX.FTZ R3, R2, R3, !PT ;  /* 0x0000000302037209 */ /* 0x008fe40007810000 */
[--C-:B------:R-:W-:Y:S02]  /*12e00*/  FFMA.FTZ R4, R4, c[0x0][0x23c], -R177.reuse ;  /* 0x00008f0004047a23 */ /* 0x100fe400000108b1 */
[--C-:B------:R-:W-:Y:S02]  /*12e10*/  FFMA.FTZ R49, R49, c[0x0][0x23c], -R177.reuse ;  /* 0x00008f0031317a23 */ /* 0x100fe400000108b1 */
[--C-:B------:R-:W-:Y:S02]  /*12e20*/  FFMA.FTZ R48, R48, c[0x0][0x23c], -R177.reuse ;  /* 0x00008f0030307a23 */ /* 0x100fe400000108b1 */
[----:B------:R-:W-:Y:S01]  /*12e30*/  MUFU.EX2 R194, R4 ;  /* 0x0000000400c27308 */ /* 0x000fe20000000800 */
[--C-:B------:R-:W-:Y:S01]  /*12e40*/  FFMA.FTZ R80, R80, c[0x0][0x23c], -R177.reuse ;  /* 0x00008f0050507a23 */ /* 0x100fe200000108b1 */
[----:B-1----:R-:W-:Y:S01]  /*12e50*/  FMNMX.FTZ R137, R137, R173, !PT ;  /* 0x000000ad89897209 */ /* 0x002fe20007810000 */
[--C-:B------:R-:W-:Y:S02]  /*12e60*/  FFMA.FTZ R81, R81, c[0x0][0x23c], -R177.reuse ;  /* 0x00008f0051517a23 */ /* 0x100fe400000108b1 */
[--C-:B------:R-:W-:Y:S01]  /*12e70*/  FFMA.FTZ R5, R5, c[0x0][0x23c], -R177.reuse ;  /* 0x00008f0005057a23 */ /* 0x100fe200000108b1 */
[C---:B------:R-:W-:Y:S01]  /*12e80*/  FSETP.NEU.FTZ.AND P1, PT, R137.reuse, -INF , PT ;  /* 0xff8000008900780b */ /* 0x040fe20003f3d000 */
[C---:B------:R-:W-:Y:S02]  /*12e90*/  FMUL.FTZ R176, R137.reuse, c[0x0][0x23c] ;  /* 0x00008f0089b07a20 */ /* 0x040fe40000410000 */
[--C-:B------:R-:W-:Y:S01]  /*12ea0*/  FFMA.FTZ R20, R20, c[0x0][0x23c], -R177.reuse ;  /* 0x00008f0014147a23 */ /* 0x100fe200000108b1 */
[----:B------:R-:W-:Y:S01]  /*12eb0*/  MUFU.EX2 R245, R5 ;  /* 0x0000000500f57308 */ /* 0x000fe20000000800 */
[--C-:B------:R-:W-:Y:S01]  /*12ec0*/  FFMA.FTZ R36, R36, c[0x0][0x23c], -R177.reuse ;  /* 0x00008f0024247a23 */ /* 0x100fe200000108b1 */
[----:B------:R-:W-:Y:S01]  /*12ed0*/  FSEL R176, R176, RZ, P1 ;  /* 0x000000ffb0b07208 */ /* 0x000fe20000800000 */
[----:B------:R-:W-:Y:S01]  /*12ee0*/  FFMA.FTZ R64, R64, c[0x0][0x23c], -R177 ;  /* 0x00008f0040407a23 */ /* 0x000fe200000108b1 */
[----:B------:R-:W-:Y:S01]  /*12ef0*/  FSETP.NEU.FTZ.AND P1, PT, R136, -INF , PT ;  /* 0xff8000008800780b */ /* 0x000fe20003f3d000 */
[----:B--2---:R-:W-:Y:S02]  /*12f00*/  FADD.FTZ R0, -R137, R133 ;  /* 0x0000008589007221 */ /* 0x004fe40000010100 */
[--C-:B------:R-:W-:Y:S01]  /*12f10*/  FFMA.FTZ R50, R50, c[0x0][0x23c], -R176.reuse ;  /* 0x00008f0032327a23 */ /* 0x100fe200000108b0 */
[----:B------:R-:W-:Y:S01]  /*12f20*/  FSEL R139, R139, RZ, P1 ;  /* 0x000000ff8b8b7208 */ /* 0x000fe20000800000 */
[--C-:B------:R-:W-:Y:S01]  /*12f30*/  FFMA.FTZ R51, R51, c[0x0][0x23c], -R176.reuse ;  /* 0x00008f0033337a23 */ /* 0x100fe200000108b0 */
[----:B------:R-:W-:Y:S01]  /*12f40*/  MUFU.EX2 R248, R20 ;  /* 0x0000001400f87308 */ /* 0x000fe20000000800 */
[--C-:B------:R-:W-:Y:S01]  /*12f50*/  FFMA.FTZ R22, R22, c[0x0][0x23c], -R176.reuse ;  /* 0x00008f0016167a23 */ /* 0x100fe200000108b0 */
[----:B------:R-:W-:Y:S01]  /*12f60*/  FSETP.NEU.FTZ.AND P1, PT, R3, -INF , PT ;  /* 0xff8000000300780b */ /* 0x000fe20003f3d000 */
[--C-:B------:R-:W-:Y:S02]  /*12f70*/  FFMA.FTZ R23, R23, c[0x0][0x23c], -R176.reuse ;  /* 0x00008f0017177a23 */ /* 0x100fe400000108b0 */
[----:B------:R-:W-:Y:S02]  /*12f80*/  FFMA.FTZ R72, R72, c[0x0][0x23c], -R139 ;  /* 0x00008f0048487a23 */ /* 0x000fe4000001088b */
[----:B------:R-:W-:Y:S02]  /*12f90*/  FMUL.FTZ R0, R0, c[0x0][0x23c] ;  /* 0x00008f0000007a20 */ /* 0x000fe40000410000 */
[--C-:B------:R-:W-:Y:S01]  /*12fa0*/  FFMA.FTZ R38, R38, c[0x0][0x23c], -R176.reuse ;  /* 0x00008f0026267a23 */ /* 0x100fe200000108b0 */
[----:B------:R-:W-:Y:S01]  /*12fb0*/  MUFU.EX2 R243, R22 ;  /* 0x0000001600f37308 */ /* 0x000fe20000000800 */
[--C-:B------:R-:W-:Y:S02]  /*12fc0*/  FFMA.FTZ R66, R66, c[0x0][0x23c], -R176.reuse ;  /* 0x00008f0042427a23 */ /* 0x100fe400000108b0 */
[--C-:B------:R-:W-:Y:S02]  /*12fd0*/  FFMA.FTZ R67, R67, c[0x0][0x23c], -R176.reuse ;  /* 0x00008f0043437a23 */ /* 0x100fe400000108b0 */
[----:B------:R-:W-:Y:S02]  /*12fe0*/  FFMA.FTZ R65, R65, c[0x0][0x23c], -R177 ;  /* 0x00008f0041417a23 */ /* 0x000fe400000108b1 */
        /* <DEDUP_REMOVED lines=9> */
[----:B------:R-:W-:Y:S02]  /*13080*/  FFMA.FTZ R131, R131, c[0x0][0x23c], -R176 ;  /* 0x00008f0083837a23 */ /* 0x000fe400000108b0 */
[----:B------:R-:W-:Y:S02]  /*13090*/  FMUL.FTZ R178, R3, c[0x0][0x23c] ;  /* 0x00008f0003b27a20 */ /* 0x000fe40000410000 */
[--C-:B------:R-:W-:Y:S02]  /*130a0*/  FFMA.FTZ R12, R12, c[0x0][0x23c], -R139.reuse ;  /* 0x00008f000c0c7a23 */ /* 0x100fe4000001088b */
[--C-:B------:R-:W-:Y:S01]  /*130b0*/  FFMA.FTZ R8, R8, c[0x0][0x23c], -R139.reuse ;  /* 0x00008f0008087a23 */ /* 0x100fe2000001088b */
[----:B------:R-:W-:Y:S01]  /*130c0*/  FSEL R178, R178, RZ, P1 ;  /* 0x000000ffb2b27208 */ /* 0x000fe20000800000 */
[----:B------:R-:W-:Y:S01]  /*130d0*/  FFMA.FTZ R13, R13, c[0x0][0x23c], -R139 ;  /* 0x00008f000d0d7a23 */ /* 0x000fe2000001088b */
[----:B------:R-:W-:Y:S01]  /*130e0*/  MUFU.EX2 R203, R12 ;  /* 0x0000000c00cb7308 */ /* 0x000fe20000000800 */
[----:B------:R-:W-:Y:S02]  /*130f0*/  FFMA.FTZ R17, R17, c[0x0][0x23c], -R177 ;  /* 0x00008f0011117a23 */ /* 0x000fe400000108b1 */
        /* <DEDUP_REMOVED lines=12> */
[----:B------:R-:W-:Y:S02]  /*131c0*/  FFMA.FTZ R18, R18, c[0x0][0x23c], -R176 ;  /* 0x00008f0012127a23 */ /* 0x000fe400000108b0 */
[----:B------:R-:W-:Y:S02]  /*131d0*/  FFMA.FTZ R15, R15, c[0x0][0x23c], -R178 ;  /* 0x00008f000f0f7a23 */ /* 0x000fe400000108b2 */
[----:B------:R-:W-:Y:S02]  /*131e0*/  FFMA.FTZ R9, R9, c[0x0][0x23c], -R139 ;  /* 0x00008f0009097a23 */ /* 0x000fe4000001088b */
[----:B-1----:R-:W-:Y:S01]  /*131f0*/  FADD.FTZ R0, -R136, R134 ;  /* 0x0000008688007221 */ /* 0x002fe20000010100 */
[----:B------:R-:W-:Y:S01]  /*13200*/  MUFU.EX2 R225, R10 ;  /* 0x0000000a00e17308 */ /* 0x000fe20000000800 */
[----:B------:R-:W-:Y:S02]  /*13210*/  FFMA.FTZ R32, R32, c[0x0][0x23c], -R177 ;  /* 0x00008f0020207a23 */ /* 0x000fe400000108b1 */
[----:B------:R-:W-:Y:S02]  /*13220*/  FMUL.FTZ R0, R0, c[0x0][0x23c] ;  /* 0x00008f0000007a20 */ /* 0x000fe40000410000 */
[----:B------:R-:W-:Y:S02]  /*13230*/  FFMA.FTZ R24, R24, c[0x0][0x23c], -R139 ;  /* 0x00008f0018187a23 */ /* 0x000fe4000001088b */
[----:B------:R-:W-:Y:S02]  /*13240*/  FFMA.FTZ R33, R33, c[0x0][0x23c], -R177 ;  /* 0x00008f0021217a23 */ /* 0x000fe400000108b1 */
[--C-:B------:R-:W-:Y:S01]  /*13250*/  FFMA.FTZ R34, R34, c[0x0][0x23c], -R176.reuse ;  /* 0x00008f0022227a23 */ /* 0x100fe200000108b0 */
[----:B------:R-:W-:Y:S01]  /*13260*/  MUFU.EX2 R251, R11 ;  /* 0x0000000b00fb7308 */ /* 0x000fe20000000800 */
[----:B------:R-:W-:Y:S02]  /*13270*/  FFMA.FTZ R35, R35, c[0x0][0x23c], -R176 ;  /* 0x00008f0023237a23 */ /* 0x000fe400000108b0 */
[----:B------:R-:W-:Y:S02]  /*13280*/  FFMA.FTZ R30, R30, c[0x0][0x23c], -R178 ;  /* 0x00008f001e1e7a23 */ /* 0x000fe400000108b2 */
[--C-:B------:R-:W-:Y:S02]  /*13290*/  FFMA.FTZ R25, R25, c[0x0][0x23c], -R139.reuse ;  /* 0x00008f0019197a23 */ /* 0x100fe4000001088b */
[--C-:B------:R-:W-:Y:S02]  /*132a0*/  FFMA.FTZ R28, R28, c[0x0][0x23c], -R139.reuse ;  /* 0x00008f001c1c7a23 */ /* 0x100fe4000001088b */
[--C-:B------:R-:W-:Y:S01]  /*132b0*/  FFMA.FTZ R29, R29, c[0x0][0x23c], -R139.reuse ;  /* 0x00008f001d1d7a23 */ /* 0x100fe2000001088b */
[----:B------:R-:W-:Y:S01]  /*132c0*/  MUFU.EX2 R197, R17 ;  /* 0x0000001100c57308 */ /* 0x000fe20000000800 */
[----:B------:R-:W-:Y:S02]  /*132d0*/  FFMA.FTZ R39, R39, c[0x0][0x23c], -R176 ;  /* 0x00008f0027277a23 */ /* 0x000fe400000108b0 */
[--C-:B------:R-:W-:Y:S02]  /*132e0*/  FFMA.FTZ R45, R45, c[0x0][0x23c], -R139.reuse ;  /* 0x00008f002d2d7a23 */ /* 0x100fe4000001088b */
[----:B------:R-:W-:Y:S02]  /*132f0*/  FFMA.FTZ R44, R44, c[0x0][0x23c], -R139 ;  /* 0x00008f002c2c7a23 */ /* 0x000fe4000001088b */
[--C-:B------:R-:W-:Y:S02]  /*13300*/  FFMA.FTZ R46, R46, c[0x0][0x23c], -R178.reuse ;  /* 0x00008f002e2e7a23 */ /* 0x100fe400000108b2 */
[----:B------:R-:W-:Y:S01]  /*13310*/  FFMA.FTZ R47, R47, c[0x0][0x23c], -R178 ;  /* 0x00008f002f2f7a23 */ /* 0x000fe200000108b2 */
[----:B------:R-:W-:Y:S01]  /*13320*/  MUFU.EX2 R179, R18 ;  /* 0x0000001200b37308 */ /* 0x000fe20000000800 */
[--C-:B------:R-:W-:Y:S02]  /*13330*/  FFMA.FTZ R52, R52, c[0x0][0x23c], -R177.reuse ;  /* 0x00008f0034347a23 */ /* 0x100fe400000108b1 */
[----:B------:R-:W-:Y:S02]  /*13340*/  FFMA.FTZ R53, R53, c[0x0][0x23c], -R177 ;  /* 0x00008f0035357a23 */ /* 0x000fe400000108b1 */
[----:B------:R-:W-:Y:S02]  /*13350*/  FFMA.FTZ R54, R54, c[0x0][0x23c], -R176 ;  /* 0x00008f0036367a23 */ /* 0x000fe400000108b0 */
[--C-:B------:R-:W-:Y:S02]  /*13360*/  FFMA.FTZ R60, R60, c[0x0][0x23c], -R139.reuse ;  /* 0x00008f003c3c7a23 */ /* 0x100fe4000001088b */
[--C-:B------:R-:W-:Y:S01]  /*13370*/  FFMA.FTZ R61, R61, c[0x0][0x23c], -R139.reuse ;  /* 0x00008f003d3d7a23 */ /* 0x100fe2000001088b */
[----:B------:R-:W-:Y:S01]  /*13380*/  MUFU.EX2 R233, R14 ;  /* 0x0000000e00e97308 */ /* 0x000fe20000000800 */
[--C-:B------:R-:W-:Y:S02]  /*13390*/  FFMA.FTZ R62, R62, c[0x0][0x23c], -R178.reuse ;  /* 0x00008f003e3e7a23 */ /* 0x100fe400000108b2 */
[--C-:B------:R-:W-:Y:S02]  /*133a0*/  FFMA.FTZ R63, R63, c[0x0][0x23c], -R178.reuse ;  /* 0x00008f003f3f7a23 */ /* 0x100fe400000108b2 */
[--C-:B------:R-:W-:Y:S02]  /*133b0*/  FFMA.FTZ R58, R58, c[0x0][0x23c], -R178.reuse ;  /* 0x00008f003a3a7a23 */ /* 0x100fe400000108b2 */
[----:B------:R-:W-:Y:S02]  /*133c0*/  FFMA.FTZ R59, R59, c[0x0][0x23c], -R178 ;  /* 0x00008f003b3b7a23 */ /* 0x000fe400000108b2 */
        /* <DEDUP_REMOVED lines=10> */
[--C-:B------:R-:W-:Y:S02]  /*13470*/  FFMA.FTZ R70, R70, c[0x0][0x23c], -R176.reuse ;  /* 0x00008f0046467a23 */ /* 0x100fe400000108b0 */
[----:B------:R-:W-:Y:S02]  /*13480*/  FFMA.FTZ R83, R83, c[0x0][0x23c], -R176 ;  /* 0x00008f0053537a23 */ /* 0x000fe400000108b0 */
        /* <DEDUP_REMOVED lines=22> */
[----:B------:R-:W-:Y:S02]  /*135f0*/  FFMA.FTZ R124, R124, c[0x0][0x23c], -R139 ;  /* 0x00008f007c7c7a23 */ /* 0x000fe4000001088b */
[--C-:B------:R-:W-:Y:S02]  /*13600*/  FFMA.FTZ R122, R122, c[0x0][0x23c], -R178.reuse ;  /* 0x00008f007a7a7a23 */ /* 0x100fe400000108b2 */
[--C-:B------:R-:W-:Y:S01]  /*13610*/  FFMA.FTZ R123, R123, c[0x0][0x23c], -R178.reuse ;  /* 0x00008f007b7b7a23 */ /* 0x100fe200000108b2 */
[----:B------:R-:W-:Y:S01]  /*13620*/  MUFU.EX2 R185, R34 ;  /* 0x0000002200b97308 */ /* 0x000fe20000000800 */
[--C-:B------:R-:W-:Y:S02]  /*13630*/  FFMA.FTZ R126, R126, c[0x0][0x23c], -R178.reuse ;  /* 0x00008f007e7e7a23 */ /* 0x100fe400000108b2 */
[----:B------:R-:W-:Y:S02]  /*13640*/  FFMA.FTZ R178, R127, c[0x0][0x23c], -R178 ;  /* 0x00008f007fb27a23 */ /* 0x000fe400000108b2 */
[--C-:B------:R-:W-:Y:S02]  /*13650*/  FFMA.FTZ R6, R6, c[0x0][0x23c], -R176.reuse ;  /* 0x00008f0006067a23 */ /* 0x100fe400000108b0 */
[--C-:B------:R-:W-:Y:S02]  /*13660*/  FFMA.FTZ R7, R7, c[0x0][0x23c], -R176.reuse ;  /* 0x00008f0007077a23 */ /* 0x100fe400000108b0 */
[----:B------:R-:W-:Y:S01]  /*13670*/  FFMA.FTZ R16, R16, c[0x0][0x23c], -R177 ;  /* 0x00008f0010107a23 */ /* 0x000fe200000108b1 */
[----:B------:R-:W-:Y:S01]  /*13680*/  MUFU.EX2 R231, R6 ;  /* 0x0000000600e77308 */ /* 0x000fe20000000800 */
[--C-:B------:R-:W-:Y:S02]  /*13690*/  FFMA.FTZ R19, R19, c[0x0][0x23c], -R176.reuse ;  /* 0x00008f0013137a23 */ /* 0x100fe400000108b0 */
[----:B-1----:R-:W-:Y:S02]  /*136a0*/  FADD.FTZ R0, -R3, R135 ;  /* 0x0000008703007221 */ /* 0x002fe40000010100 */
[--C-:B------:R-:W-:Y:S02]  /*136b0*/  FFMA.FTZ R37, R37, c[0x0][0x23c], -R177.reuse ;  /* 0x00008f0025257a23 */ /* 0x100fe400000108b1 */
[----:B------:R-:W-:Y:S02]  /*136c0*/  FMUL.FTZ R0, R0, c[0x0][0x23c] ;  /* 0x00008f0000007a20 */ /* 0x000fe40000410000 */
[--C-:B------:R-:W-:Y:S01]  /*136d0*/  FFMA.FTZ R97, R97, c[0x0][0x23c], -R177.reuse ;  /* 0x00008f0061617a23 */ /* 0x100fe200000108b1 */
[----:B------:R-:W-:Y:S01]  /*136e0*/  MUFU.EX2 R250, R7 ;  /* 0x0000000700fa7308 */ /* 0x000fe20000000800 */
[--C-:B------:R-:W-:Y:S02]  /*136f0*/  FFMA.FTZ R84, R84, c[0x0][0x23c], -R177.reuse ;  /* 0x00008f0054547a23 */ /* 0x100fe400000108b1 */
[--C-:B------:R-:W-:Y:S02]  /*13700*/  FFMA.FTZ R96, R96, c[0x0][0x23c], -R177.reuse ;  /* 0x00008f0060607a23 */ /* 0x100fe400000108b1 */
[--C-:B------:R-:W-:Y:S02]  /*13710*/  FFMA.FTZ R85, R85, c[0x0][0x23c], -R177.reuse ;  /* 0x00008f0055557a23 */ /* 0x100fe400000108b1 */
[--C-:B------:R-:W-:Y:S02]  /*13720*/  FFMA.FTZ R98, R98, c[0x0][0x23c], -R176.reuse ;  /* 0x00008f0062627a23 */ /* 0x100fe400000108b0 */
[--C-:B------:R-:W-:Y:S01]  /*13730*/  FFMA.FTZ R99, R99, c[0x0][0x23c], -R176.reuse ;  /* 0x00008f0063637a23 */ /* 0x100fe200000108b0 */
[----:B------:R-:W1:Y:S01]  /*13740*/  MUFU.EX2 R201, R16 ;  /* 0x0000001000c97308 */ /* 0x000e620000000800 */
[--C-:B------:R-:W-:Y:S02]  /*13750*/  FFMA.FTZ R86, R86, c[0x0][0x23c], -R176.reuse ;  /* 0x00008f0056567a23 */ /* 0x100fe400000108b0 */
[--C-:B------:R-:W-:Y:S02]  /*13760*/  FFMA.FTZ R87, R87, c[0x0][0x23c], -R176.reuse ;  /* 0x00008f0057577a23 */ /* 0x100fe400000108b0 */
[--C-:B------:R-:W-:Y:S02]  /*13770*/  FFMA.FTZ R112, R112, c[0x0][0x23c], -R177.reuse ;  /* 0x00008f0070707a23 */ /* 0x100fe400000108b1 */
[--C-:B------:R-:W-:Y:S02]  /*13780*/  FFMA.FTZ R113, R113, c[0x0][0x23c], -R177.reuse ;  /* 0x00008f0071717a23 */ /* 0x100fe400000108b1 */
[--C-:B------:R-:W-:Y:S01]  /*13790*/  FFMA.FTZ R114, R114, c[0x0][0x23c], -R176.reuse ;  /* 0x00008f0072727a23 */ /* 0x100fe200000108b0 */
[----:B------:R2:W-:Y:S01]  /*137a0*/  MUFU.EX2 R196, R19 ;  /* 0x0000001300c47308 */ /* 0x0005e20000000800 */
[----:B------:R-:W-:Y:S02]  /*137b0*/  FFMA.FTZ R115, R115, c[0x0][0x23c], -R176 ;  /* 0x00008f0073737a23 */ /* 0x000fe400000108b0 */
[--C-:B------:R-:W-:Y:S02]  /*137c0*/  FFMA.FTZ R100, R100, c[0x0][0x23c], -R177.reuse ;  /* 0x00008f0064647a23 */ /* 0x100fe400000108b1 */
[--C-:B------:R-:W-:Y:S02]  /*137d0*/  FFMA.FTZ R101, R101, c[0x0][0x23c], -R177.reuse ;  /* 0x00008f0065657a23 */ /* 0x100fe400000108b1 */
[--C-:B------:R-:W-:Y:S02]  /*137e0*/  FFMA.FTZ R128, R128, c[0x0][0x23c], -R177.reuse ;  /* 0x00008f0080807a23 */ /* 0x100fe400000108b1 */
[--C-:B------:R-:W-:Y:S01]  /*137f0*/  FFMA.FTZ R129, R129, c[0x0][0x23c], -R177.reuse ;  /* 0x00008f0081817a23 */ /* 0x100fe200000108b1 */
[----:B------:R-:W-:Y:S01]  /*13800*/  MUFU.EX2 R199, R35 ;  /* 0x0000002300c77308 */ /* 0x000fe20000000800 */
[----:B------:R-:W-:Y:S02]  /*13810*/  IMAD.U32 R4, RZ, RZ, UR25 ;  /* 0x00000019ff047e24 */ /* 0x000fe4000f8e00ff */
[--C-:B------:R-:W-:Y:S01]  /*13820*/  FFMA.FTZ R116, R116, c[0x0][0x23c], -R177.reuse ;  /* 0x00008f0074747a23 */ /* 0x100fe200000108b1 */
[----:B-1----:R-:W-:Y:S01]  /*13830*/  F2FP.PACK_AB R174, R197, R201 ;  /* 0x000000c9c5ae723e */ /* 0x002fe200000000ff */
[----:B------:R-:W-:Y:S01]  /*13840*/  IMAD.U32 R8, RZ, RZ, UR4 ;  /* 0x00000004ff087e24 */ /* 0x000fe2000f8e00ff */
[C---:B------:R-:W-:Y:S01]  /*13850*/  LOP3.LUT R4, R219.reuse, UR5, R4, 0x96, !PT ;  /* 0x00000005db047c12 */ /* 0x040fe2000f8e9604 */
[----:B------:R-:W-:Y:S01]  /*13860*/  UIADD3 UR4, UR5, 0x2, URZ ;  /* 0x0000000205047890 */ /* 0x000fe2000fffe03f */
[----:B------:R-:W-:Y:S01]  /*13870*/  FFMA.FTZ R118, R118, c[0x0][0x23c], -R176 ;  /* 0x00008f0076767a23 */ /* 0x000fe200000108b0 */
[----:B------:R-:W-:Y:S01]  /*13880*/  UIADD3 UR5, UR5, 0x3, URZ ;  /* 0x0000000305057890 */ /* 0x000fe2000fffe03f */
[----:B------:R-:W1:Y:S01]  /*13890*/  MUFU.EX2 R0, R0 ;  /* 0x0000000000007308 */ /* 0x000e620000000800 */
[----:B------:R-:W-:Y:S01]  /*138a0*/  IMAD.WIDE.U32 R6, R4, -0x326172a9, RZ ;  /* 0xcd9e8d5704067825 */ /* 0x000fe200078e00ff */
[----:B------:R-:W-:Y:S03]  /*138b0*/  LOP3.LUT R8, R219, UR25, R8, 0x96, !PT ;  /* 0x00000019db087c12 */ /* 0x000fe6000f8e9608 */
[----:B------:R-:W-:Y:S01]  /*138c0*/  FFMA.FTZ R176, R119, c[0x0][0x23c], -R176 ;  /* 0x00008f0077b07a23 */ /* 0x000fe200000108b0 */
[----:B------:R-:W-:Y:S01]  /*138d0*/  LOP3.LUT R12, R181, UR13, R6, 0x96, !PT ;  /* 0x0000000db50c7c12 */ /* 0x000fe2000f8e9606 */
[----:B------:R-:W-:Y:S01]  /*138e0*/  IMAD.WIDE.U32 R192, R8, -0x326172a9, RZ ;  /* 0xcd9e8d5708c07825 */ /* 0x000fe200078e00ff */
[C---:B------:R-:W-:Y:S02]  /*138f0*/  LOP3.LUT R4, R7.reuse, UR15, R228, 0x96, !PT ;  /* 0x0000000f07047c12 */ /* 0x040fe4000f8e96e4 */
[----:B------:R-:W-:Y:S01]  /*13900*/  MUFU.EX2 R232, R30 ;  /* 0x0000001e00e87308 */ /* 0x000fe20000000800 */
[----:B------:R-:W-:Y:S01]  /*13910*/  IMAD.WIDE.U32 R12, R12, -0x2daee0ad, RZ ;  /* 0xd2511f530c0c7825 */ /* 0x000fe200078e00ff */
[----:B------:R-:W-:Y:S02]  /*13920*/  LOP3.LUT R7, R7, UR15, R226, 0x96, !PT ;  /* 0x0000000f07077c12 */ /* 0x000fe4000f8e96e2 */
[----:B------:R-:W-:Y:S01]  /*13930*/  LOP3.LUT R6, R183, UR13, R6, 0x96, !PT ;  /* 0x0000000db7067c12 */ /* 0x000fe2000f8e9606 */
[----:B------:R-:W-:Y:S01]  /*13940*/  IMAD.WIDE.U32 R4, R4, -0x2daee0ad, RZ ;  /* 0xd2511f5304047825 */ /* 0x000fe200078e00ff */
[----:B------:R-:W-:Y:S03]  /*13950*/  LOP3.LUT R18, R181, UR13, R192, 0x96, !PT ;  /* 0x0000000db5127c12 */ /* 0x000fe6000f8e96c0 */
[----:B------:R-:W-:Y:S01]  /*13960*/  IMAD.WIDE.U32 R10, R7, -0x2daee0ad, RZ ;  /* 0xd2511f53070a7825 */ /* 0x000fe200078e00ff */
[----:B------:R-:W-:Y:S01]  /*13970*/  MUFU.EX2 R242, R49 ;  /* 0x0000003100f27308 */ /* 0x000fe20000000800 */
[----:B------:R-:W-:Y:S02]  /*13980*/  LOP3.LUT R5, R5, UR12, R222, 0x96, !PT ;  /* 0x0000000c05057c12 */ /* 0x000fe4000f8e96de */
[----:B------:R-:W-:Y:S01]  /*13990*/  LOP3.LUT R16, R13, UR10, R4, 0x96, !PT ;  /* 0x0000000a0d107c12 */ /* 0x000fe2000f8e9604 */
[----:B------:R-:W-:Y:S01]  /*139a0*/  IMAD.WIDE.U32 R6, R6, -0x2daee0ad, RZ ;  /* 0xd2511f5306067825 */ /* 0x000fe200078e00ff */
[----:B------:R-:W-:Y:S03]  /*139b0*/  LOP3.LUT R8, R11, UR12, R220, 0x96, !PT ;  /* 0x0000000c0b087c12 */ /* 0x000fe6000f8e96dc */
[----:B------:R-:W-:Y:S01]  /*139c0*/  IMAD.WIDE.U32 R4, R5, -0x326172a9, RZ ;  /* 0xcd9e8d5705047825 */ /* 0x000fe200078e00ff */
[----:B------:R-:W-:Y:S01]  /*139d0*/  LOP3.LUT R10, R7, UR10, R10, 0x96, !PT ;  /* 0x0000000a070a7c12 */ /* 0x000fe2000f8e960a */
[----:B------:R-:W-:Y:S02]  /*139e0*/  MUFU.EX2 R241, R25 ;  /* 0x0000001900f17308 */ /* 0x000fe40000000800 */
[----:B------:R-:W-:Y:S01]  /*139f0*/  IMAD.WIDE.U32 R16, R16, -0x326172a9, RZ ;  /* 0xcd9e8d5710107825 */ /* 0x000fe200078e00ff */
[----:B------:R-:W-:Y:S03]  /*13a00*/  LOP3.LUT R9, R5, UR11, R180, 0x96, !PT ;  /* 0x0000000b05097c12 */ /* 0x000fe6000f8e96b4 */
[----:B------:R-:W-:Y:S01]  /*13a10*/  IMAD.WIDE.U32 R14, R8, -0x326172a9, RZ ;  /* 0xcd9e8d57080e7825 */ /* 0x000fe200078e00ff */
[----:B------:R-:W-:Y:S02]  /*13a20*/  LOP3.LUT R13, R17, UR9, R4, 0x96, !PT ;  /* 0x00000009110d7c12 */ /* 0x000fe4000f8e9604 */
[----:B------:R-:W-:Y:S01]  /*13a30*/  LOP3.LUT R4, R193, UR15, R228, 0x96, !PT ;  /* 0x0000000fc1047c12 */ /* 0x000fe2000f8e96e4 */
[----:B------:R-:W-:Y:S01]  /*13a40*/  MUFU.EX2 R240, R28 ;  /* 0x0000001c00f07308 */ /* 0x000fe20000000800 */
[----:B------:R-:W-:Y:S01]  /*13a50*/  IMAD.WIDE.U32 R10, R10, -0x326172a9, RZ ;  /* 0xcd9e8d570a0a7825 */ /* 0x000fe200078e00ff */
[----:B------:R-:W-:Y:S03]  /*13a60*/  LOP3.LUT R7, R15, UR11, R182, 0x96, !PT ;  /* 0x0000000b0f077c12 */ /* 0x000fe6000f8e96b6 */
[----:B--2---:R-:W-:Y:S01]  /*13a70*/  IMAD.WIDE.U32 R18, R18, -0x2daee0ad, RZ ;  /* 0xd2511f5312127825 */ /* 0x004fe200078e00ff */
[----:B------:R-:W-:Y:S03]  /*13a80*/  LOP3.LUT R14, R11, UR9, R14, 0x96, !PT ;  /* 0x000000090b0e7c12 */ /* 0x000fe6000f8e960e */
[----:B------:R-:W-:Y:S01]  /*13a90*/  IMAD.WIDE.U32 R4, R4, -0x2daee0ad, RZ ;  /* 0xd2511f5304047825 */ /* 0x000fe200078e00ff */
[----:B------:R-:W-:Y:S03]  /*13aa0*/  MUFU.EX2 R237, R29 ;  /* 0x0000001d00ed7308 */ /* 0x000fe60000000800 */
[----:B------:R-:W-:Y:S01]  /*13ab0*/  IMAD.WIDE.U32 R8, R9, -0x2daee0ad, RZ ;  /* 0xd2511f5309087825 */ /* 0x000fe200078e00ff */
[----:B------:R-:W-:Y:S02]  /*13ac0*/  LOP3.LUT R19, R19, UR10, R4, 0x96, !PT ;  /* 0x0000000a13137c12 */ /* 0x000fe4000f8e9604 */
[----:B------:R-:W-:Y:S01]  /*13ad0*/  LOP3.LUT R11, R5, UR12, R222, 0x96, !PT ;  /* 0x0000000c050b7c12 */ /* 0x000fe2000f8e96de */
[----:B------:R-:W-:Y:S01]  /*13ae0*/  IMAD.WIDE.U32 R4, R7, -0x2daee0ad, RZ ;  /* 0xd2511f5307047825 */ /* 0x000fe200078e00ff */
[----:B------:R-:W-:Y:S02]  /*13af0*/  LOP3.LUT R9, R9, UR8, R12, 0x96, !PT ;  /* 0x0000000809097c12 */ /* 0x000fe4000f8e960c */
[----:B------:R2:W-:Y:S01]  /*13b00*/  MUFU.EX2 R239, R31 ;  /* 0x0000001f00ef7308 */ /* 0x0005e20000000800 */
[----:B------:R-:W-:Y:S01]  /*13b10*/  IMAD.WIDE.U32 R12, R13, -0x2daee0ad, RZ ;  /* 0xd2511f530d0c7825 */ /* 0x000fe200078e00ff */
[----:B------:R-:W-:Y:S03]  /*13b20*/  LOP3.LUT R17, R5, UR8, R6, 0x96, !PT ;  /* 0x0000000805117c12 */ /* 0x000fe6000f8e9606 */
[----:B------:R-:W-:Y:S01]  /*13b30*/  IMAD.WIDE.U32 R6, R11, -0x326172a9, RZ ;  /* 0xcd9e8d570b067825 */ /* 0x000fe200078e00ff */
[----:B------:R-:W-:Y:S03]  /*13b40*/  LOP3.LUT R5, R13, UR6, R8, 0x96, !PT ;  /* 0x000000060d057c12 */ /* 0x000fe6000f8e9608 */
[----:B------:R-:W-:Y:S01]  /*13b50*/  IMAD.WIDE.U32 R14, R14, -0x2daee0ad, RZ ;  /* 0xd2511f530e0e7825 */ /* 0x000fe200078e00ff */
[----:B------:R1:W-:Y:S01]  /*13b60*/  MUFU.EX2 R236, R26 ;  /* 0x0000001a00ec7308 */ /* 0x0003e20000000800 */
[----:B------:R-:W-:Y:S02]  /*13b70*/  LOP3.LUT R134, R7, UR11, R180, 0x96, !PT ;  /* 0x0000000b07867c12 */ /* 0x000fe4000f8e96b4 */
[----:B------:R-:W-:Y:S01]  /*13b80*/  FFMA.FTZ R7, R21, c[0x0][0x23c], -R177 ;  /* 0x00008f0015077a23 */ /* 0x000fe200000108b1 */
[----:B------:R-:W-:Y:S01]  /*13b90*/  LOP3.LUT R11, R15, UR6, R4, 0x96, !PT ;  /* 0x000000060f0b7c12 */ /* 0x000fe2000f8e9604 */
[----:B------:R-:W-:Y:S04]  /*13ba0*/  IMAD.WIDE.U32 R20, R17, -0x326172a9, RZ ;  /* 0xcd9e8d5711147825 */ /* 0x000fe800078e00ff */
[----:B------:R-:W-:Y:S01]  /*13bb0*/  IMAD.WIDE.U32 R8, R9, -0x326172a9, RZ ;  /* 0xcd9e8d5709087825 */ /* 0x000fe200078e00ff */
[----:B------:R3:W4:Y:S01]  /*13bc0*/  MUFU.EX2 R249, R7 ;  /* 0x0000000700f97308 */ /* 0x0007220000000800 */
[----:B------:R-:W-:Y:S02]  /*13bd0*/  LOP3.LUT R32, R21, UR7, R10, 0x96, !PT ;  /* 0x0000000715207c12 */ /* 0x000fe4000f8e960a */
[----:B------:R-:W-:Y:S01]  /*13be0*/  IMAD.WIDE.U32 R186, R19, -0x326172a9, RZ ;  /* 0xcd9e8d5713ba7825 */ /* 0x000fe200078e00ff */
[----:B------:R-:W-:Y:S03]  /*13bf0*/  LOP3.LUT R16, R9, UR7, R16, 0x96, !PT ;  /* 0x0000000709107c12 */ /* 0x000fe6000f8e9610 */
[----:B------:R-:W-:Y:S01]  /*13c00*/  IMAD.WIDE.U32 R4, R5, -0x326172a9, RZ ;  /* 0xcd9e8d5705047825 */ /* 0x000fe200078e00ff */
[----:B------:R-:W-:Y:S02]  /*13c10*/  LOP3.LUT R184, R187, UR9, R6, 0x96, !PT ;  /* 0x00000009bbb87c12 */ /* 0x000fe4000f8e9606 */
[----:B------:R5:W4:Y:S01]  /*13c20*/  MUFU.EX2 R234, R27 ;  /* 0x0000001b00ea7308 */ /* 0x000b220000000800 */
[----:B------:R-:W-:Y:S01]  /*13c30*/  IMAD.WIDE.U32 R134, R134, -0x2daee0ad, RZ ;  /* 0xd2511f5386867825 */ /* 0x000fe200078e00ff */
[----:B------:R-:W-:Y:S02]  /*13c40*/  SHF.R.U32.HI R21, RZ, 0x18, R4 ;  /* 0x00000018ff157819 */ /* 0x000fe40000011604 */
[----:B------:R-:W-:Y:S01]  /*13c50*/  LOP3.LUT R9, R5, UR17, R8, 0x96, !PT ;  /* 0x0000001105097c12 */ /* 0x000fe2000f8e9608 */
[----:B--2---:R-:W-:Y:S01]  /*13c60*/  IMAD.MOV.U32 R31, RZ, RZ, R233 ;  /* 0x000000ffff1f7224 */ /* 0x004fe200078e00e9 */
[----:B------:R-:W-:Y:S01]  /*13c70*/  SHF.R.U32.HI R17, RZ, 0x10, R4 ;  /* 0x00000010ff117819 */ /* 0x000fe20000011604 */
[----:B-1----:R-:W-:Y:S01]  /*13c80*/  FMUL.FTZ R26, R0, R162 ;  /* 0x000000a2001a7220 */ /* 0x002fe20000410000 */
[C---:B------:R-:W-:Y:S01]  /*13c90*/  LOP3.LUT R19, R4.reuse, 0xff, RZ, 0xc0, !PT ;  /* 0x000000ff04137812 */ /* 0x040fe200078ec0ff */
[----:B------:R-:W-:Y:S01]  /*13ca0*/  IMAD.MOV.U32 R30, RZ, RZ, R179 ;  /* 0x000000ffff1e7224 */ /* 0x000fe200078e00b3 */
[----:B------:R-:W1:Y:S01]  /*13cb0*/  MUFU.EX2 R244, R48 ;  /* 0x0000003000f47308 */ /* 0x000e620000000800 */
[----:B------:R-:W-:Y:S01]  /*13cc0*/  LOP3.LUT R191, R135, UR8, R18, 0x96, !PT ;  /* 0x0000000887bf7c12 */ /* 0x000fe2000f8e9612 */
[----:B------:R-:W-:Y:S02]  /*13cd0*/  IMAD.MOV.U32 R162, RZ, RZ, R195 ;  /* 0x000000ffffa27224 */ /* 0x000fe400078e00c3 */
[----:B---3--:R-:W-:Y:S01]  /*13ce0*/  IMAD.WIDE.U32 R6, R11, -0x326172a9, RZ ;  /* 0xcd9e8d570b067825 */ /* 0x008fe200078e00ff */
[----:B------:R-:W-:Y:S03]  /*13cf0*/  LOP3.LUT R11, R4, 0xffff, RZ, 0xc0, !PT ;  /* 0x0000ffff040b7812 */ /* 0x000fe600078ec0ff */
[----:B------:R-:W-:Y:S01]  /*13d00*/  IMAD.WIDE.U32 R4, R16, -0x2daee0ad, RZ ;  /* 0xd2511f5310047825 */ /* 0x000fe200078e00ff */
[C---:B------:R-:W-:Y:S01]  /*13d10*/  LOP3.LUT R10, R6.reuse, 0xffff, RZ, 0xc0, !PT ;  /* 0x0000ffff060a7812 */ /* 0x040fe200078ec0ff */
[----:B------:R-:W-:Y:S01]  /*13d20*/  MUFU.EX2 R235, R50 ;  /* 0x0000003200eb7308 */ /* 0x000fe20000000800 */
[--C-:B------:R-:W-:Y:S01]  /*13d30*/  SHF.R.U32.HI R13, RZ, 0x10, R6.reuse ;  /* 0x00000010ff0d7819 */ /* 0x100fe20000011606 */
[----:B------:R-:W-:Y:S01]  /*13d40*/  FFMA.FTZ R177, R117, c[0x0][0x23c], -R177 ;  /* 0x00008f0075b17a23 */ /* 0x000fe200000108b1 */
[----:B------:R-:W-:Y:S01]  /*13d50*/  LOP3.LUT R16, R6, 0xff, RZ, 0xc0, !PT ;  /* 0x000000ff06107812 */ /* 0x000fe200078ec0ff */
[----:B-----5:R-:W-:Y:S01]  /*13d60*/  FMUL.FTZ R27, R0, R163 ;  /* 0x000000a3001b7220 */ /* 0x020fe20000410000 */
[----:B------:R-:W-:Y:S02]  /*13d70*/  SHF.R.U32.HI R15, RZ, 0x18, R6 ;  /* 0x00000018ff0f7819 */ /* 0x000fe40000011606 */
[----:B------:R-:W-:Y:S02]  /*13d80*/  SHF.R.U32.HI R6, RZ, 0x8, R11 ;  /* 0x00000008ff067819 */ /* 0x000fe4000001160b */
[C---:B------:R-:W-:Y:S01]  /*13d90*/  LOP3.LUT R23, R4.reuse, 0xff, RZ, 0xc0, !PT ;  /* 0x000000ff04177812 */ /* 0x040fe200078ec0ff */
[----:B------:R-:W-:Y:S01]  /*13da0*/  MUFU.EX2 R163, R81 ;  /* 0x0000005100a37308 */ /* 0x000fe20000000800 */
[----:B------:R-:W-:Y:S02]  /*13db0*/  SHF.R.U32.HI R22, RZ, 0x18, R4 ;  /* 0x00000018ff167819 */ /* 0x000fe40000011604 */
[----:B------:R-:W-:Y:S02]  /*13dc0*/  LOP3.LUT R8, R7, UR17, R20, 0x96, !PT ;  /* 0x0000001107087c12 */ /* 0x000fe4000f8e9614 */
[----:B------:R-:W-:Y:S02]  /*13dd0*/  SHF.R.U32.HI R20, RZ, 0x10, R4 ;  /* 0x00000010ff147819 */ /* 0x000fe40000011604 */
[----:B------:R-:W-:Y:S02]  /*13de0*/  LOP3.LUT R7, R5, UR16, R12, 0x96, !PT ;  /* 0x0000001005077c12 */ /* 0x000fe4000f8e960c */
[----:B------:R-:W-:Y:S01]  /*13df0*/  LOP3.LUT R18, R4, 0xffff, RZ, 0xc0, !PT ;  /* 0x0000ffff04127812 */ /* 0x000fe200078ec0ff */
[----:B------:R-:W-:Y:S01]  /*13e00*/  MUFU.EX2 R98, R98 ;  /* 0x0000006200627308 */ /* 0x000fe20000000800 */
[----:B------:R-:W-:Y:S01]  /*13e10*/  IMAD.WIDE.U32 R4, R32, -0x2daee0ad, RZ ;  /* 0xd2511f5320047825 */ /* 0x000fe200078e00ff */
[----:B------:R-:W-:Y:S02]  /*13e20*/  PRMT R19, R19, 0x5410, R6 ;  /* 0x0000541013137816 */ /* 0x000fe40000000006 */
[----:B------:R-:W-:Y:S02]  /*13e30*/  LOP3.LUT R6, R13, 0xff, RZ, 0xc0, !PT ;  /* 0x000000ff0d067812 */ /* 0x000fe400078ec0ff */
[----:B------:R-:W-:Y:S02]  /*13e40*/  LOP3.LUT R11, R17, 0xff, RZ, 0xc0, !PT ;  /* 0x000000ff110b7812 */ /* 0x000fe400078ec0ff */
[----:B------:R-:W-:Y:S02]  /*13e50*/  PRMT R15, R6, 0x5410, R15 ;  /* 0x00005410060f7816 */ /* 0x000fe4000000000f */
[----:B------:R-:W-:Y:S01]  /*13e60*/  MUFU.EX2 R99, R99 ;  /* 0x0000006300637308 */ /* 0x000fe20000000800 */
[----:B------:R-:W-:Y:S02]  /*13e70*/  LOP3.LUT R24, R5, UR16, R14, 0x96, !PT ;  /* 0x0000001005187c12 */ /* 0x000fe4000f8e960e */
[C---:B------:R-:W-:Y:S01]  /*13e80*/  LOP3.LUT R13, R4.reuse, 0xff, RZ, 0xc0, !PT ;  /* 0x000000ff040d7812 */ /* 0x040fe200078ec0ff */
[--C-:B------:R-:W-:Y:S01]  /*13e90*/  HSET2.LE.AND R35, R15, R217.reuse, PT ;  /* 0x000000d90f237233 */ /* 0x100fe20003803000 */
[--C-:B------:R-:W-:Y:S02]  /*13ea0*/  SHF.R.U32.HI R14, RZ, 0x10, R4.reuse ;  /* 0x00000010ff0e7819 */ /* 0x100fe40000011604 */
[----:B------:R-:W-:Y:S02]  /*13eb0*/  SHF.R.U32.HI R17, RZ, 0x18, R4 ;  /* 0x00000018ff117819 */ /* 0x000fe40000011604 */
[----:B------:R-:W-:Y:S01]  /*13ec0*/  LOP3.LUT R12, R4, 0xffff, RZ, 0xc0, !PT ;  /* 0x0000ffff040c7812 */ /* 0x000fe200078ec0ff */
[----:B------:R-:W-:Y:S01]  /*13ed0*/  MUFU.EX2 R86, R86 ;  /* 0x0000005600567308 */ /* 0x000fe20000000800 */
[----:B------:R-:W-:Y:S02]  /*13ee0*/  SHF.R.U32.HI R5, RZ, 0x10, R9 ;  /* 0x00000010ff057819 */ /* 0x000fe40000011609 */
[----:B------:R-:W-:Y:S02]  /*13ef0*/  LOP3.LUT R4, R9, 0xffff, RZ, 0xc0, !PT ;  /* 0x0000ffff09047812 */ /* 0x000fe400078ec0ff */
[----:B------:R-:W-:Y:S02]  /*13f00*/  LOP3.LUT R6, R8, 0xffff, RZ, 0xc0, !PT ;  /* 0x0000ffff08067812 */ /* 0x000fe400078ec0ff */
[----:B------:R-:W-:Y:S02]  /*13f10*/  SHF.R.U32.HI R10, RZ, 0x8, R10 ;  /* 0x00000008ff0a7819 */ /* 0x000fe4000001160a */
[----:B------:R-:W-:Y:S01]  /*13f20*/  SHF.R.U32.HI R6, RZ, 0x8, R6 ;  /* 0x00000008ff067819 */ /* 0x000fe20000011606 */
[----:B------:R-:W-:Y:S01]  /*13f30*/  MUFU.EX2 R87, R87 ;  /* 0x0000005700577308 */ /* 0x000fe20000000800 */
[----:B------:R-:W-:Y:S02]  /*13f40*/  PRMT R16, R16, 0x5410, R10 ;  /* 0x0000541010107816 */ /* 0x000fe4000000000a */
        /* <DEDUP_REMOVED lines=9> */
[----:B------:R-:W-:Y:S01]  /*13fe0*/  SHF.R.U32.HI R6, RZ, 0x8, R18 ;  /* 0x00000008ff067819 */ /* 0x000fe20000011612 */
[--C-:B------:R-:W-:Y:S01]  /*13ff0*/  HSET2.LE.AND R32, R32, R217.reuse, PT ;  /* 0x000000d920207233 */ /* 0x100fe20003803000 */
[----:B------:R-:W-:Y:S01]  /*14000*/  PRMT R188, R5, 0x5410, R22 ;  /* 0x0000541005bc7816 */ /* 0x000fe20000000016 */
[----:B------:R-:W-:Y:S01]  /*14010*/  FMUL.FTZ R18, R133, R154 ;  /* 0x0000009a85127220 */ /* 0x000fe20000410000 */
[----:B------:R-:W-:Y:S01]  /*14020*/  PRMT R189, R23, 0x5410, R6 ;  /* 0x0000541017bd7816 */ /* 0x000fe20000000006 */
[----:B------:R-:W-:Y:S01]  /*14030*/  MUFU.EX2 R93, R93 ;  /* 0x0000005d005d7308 */ /* 0x000fe20000000800 */
[----:B------:R-:W2:Y:S01]  /*14040*/  LDSM.16.MT88.4 R20, [R205+0x4000] ;  /* 0x00400000cd14783b */ /* 0x000ea20000004200 */
[----:B------:R-:W-:Y:S01]  /*14050*/  LOP3.LUT R11, R9, 0xff, RZ, 0xc0, !PT ;  /* 0x000000ff090b7812 */ /* 0x000fe200078ec0ff */
[----:B------:R-:W-:Y:S01]  /*14060*/  IMAD.MOV.U32 R154, RZ, RZ, R198 ;  /* 0x000000ffff9a7224 */ /* 0x000fe200078e00c6 */
[----:B------:R-:W-:Y:S02]  /*14070*/  SHF.R.U32.HI R9, RZ, 0x18, R9 ;  /* 0x00000018ff097819 */ /* 0x000fe40000011609 */
[----:B------:R-:W-:Y:S01]  /*14080*/  PRMT R10, R11, 0x5410, R10 ;  /* 0x000054100b0a7816 */ /* 0x000fe2000000000a */
[----:B------:R-:W-:Y:S01]  /*14090*/  FMUL.FTZ R11, R0, R147 ;  /* 0x00000093000b7220 */ /* 0x000fe20000410000 */
[----:B------:R-:W-:Y:S02]  /*140a0*/  PRMT R173, R4, 0x5410, R9 ;  /* 0x0000541004ad7816 */ /* 0x000fe40000000009 */
[----:B------:R-:W-:Y:S01]  /*140b0*/  MUFU.EX2 R88, R88 ;  /* 0x0000005800587308 */ /* 0x000fe20000000800 */
[--C-:B------:R-:W-:Y:S01]  /*140c0*/  SHF.R.U32.HI R4, RZ, 0x10, R8.reuse ;  /* 0x00000010ff047819 */ /* 0x100fe20000011608 */
[--C-:B------:R-:W-:Y:S01]  /*140d0*/  HSET2.LE.AND R172, R10, R217.reuse, PT ;  /* 0x000000d90aac7233 */ /* 0x100fe20003803000 */
[----:B------:R-:W-:Y:S01]  /*140e0*/  SHF.R.U32.HI R8, RZ, 0x18, R8 ;  /* 0x00000018ff087819 */ /* 0x000fe20000011608 */
[--C-:B------:R-:W-:Y:S01]  /*140f0*/  HSET2.LE.AND R173, R173, R217.reuse, PT ;  /* 0x000000d9adad7233 */ /* 0x100fe20003803000 */
[----:B------:R-:W-:Y:S01]  /*14100*/  LOP3.LUT R4, R4, 0xff, RZ, 0xc0, !PT ;  /* 0x000000ff04047812 */ /* 0x000fe200078ec0ff */
[----:B------:R-:W-:Y:S01]  /*14110*/  FMUL.FTZ R10, R0, R146 ;  /* 0x00000092000a7220 */ /* 0x000fe20000410000 */
[----:B------:R-:W-:Y:S02]  /*14120*/  F2FP.PACK_AB R5, R196, R179 ;  /* 0x000000b3c405723e */ /* 0x000fe400000000ff */
[----:B------:R-:W-:Y:S01]  /*14130*/  PRMT R8, R4, 0x5410, R8 ;  /* 0x0000541004087816 */ /* 0x000fe20000000008 */
[----:B------:R-:W-:Y:S01]  /*14140*/  MUFU.EX2 R89, R89 ;  /* 0x0000005900597308 */ /* 0x000fe20000000800 */
[--C-:B------:R-:W-:Y:S01]  /*14150*/  HSET2.LE.AND R4, R19, R217.reuse, PT ;  /* 0x000000d913047233 */ /* 0x100fe20003803000 */
[----:B------:R-:W-:Y:S01]  /*14160*/  LOP3.LUT R175, R175, R5, RZ, 0xc0, !PT ;  /* 0x00000005afaf7212 */ /* 0x000fe200078ec0ff */
[----:B------:R-:W-:Y:S01]  /*14170*/  FMUL.FTZ R19, R133, R155 ;  /* 0x0000009b85137220 */ /* 0x000fe20000410000 */
[--C-:B------:R-:W-:Y:S01]  /*14180*/  HSET2.LE.AND R33, R8, R217.reuse, PT ;  /* 0x000000d908217233 */ /* 0x100fe20003803000 */
[----:B------:R-:W-:Y:S01]  /*14190*/  F2FP.PACK_AB R5, R250, R231 ;  /* 0x000000e7fa05723e */ /* 0x000fe200000000ff */
[----:B------:R-:W-:Y:S01]  /*141a0*/  IMAD.MOV.U32 R155, RZ, RZ, R197 ;  /* 0x000000ffff9b7224 */ /* 0x000fe200078e00c5 */
[----:B------:R-:W-:Y:S02]  /*141b0*/  LOP3.LUT R174, R4, R174, RZ, 0xc0, !PT ;  /* 0x000000ae04ae7212 */ /* 0x000fe400078ec0ff */
[----:B------:R-:W-:Y:S01]  /*141c0*/  F2FP.PACK_AB R4, R245, R194 ;  /* 0x000000c2f504723e */ /* 0x000fe200000000ff */
[----:B------:R-:W-:Y:S01]  /*141d0*/  MUFU.EX2 R197, R46 ;  /* 0x0000002e00c57308 */ /* 0x000fe20000000800 */
[----:B------:R-:W-:Y:S02]  /*141e0*/  F2FP.PACK_AB R6, R252, R230 ;  /* 0x000000e6fc06723e */ /* 0x000fe400000000ff */
[----:B------:R-:W-:Y:S02]  /*141f0*/  LOP3.LUT R172, R172, R4, RZ, 0xc0, !PT ;  /* 0x00000004acac7212 */ /* 0x000fe400078ec0ff */
[----:B------:R-:W-:Y:S02]  /*14200*/  F2FP.PACK_AB R4, R251, R225 ;  /* 0x000000e1fb04723e */ /* 0x000fe400000000ff */
[----:B------:R-:W-:Y:S02]  /*14210*/  LOP3.LUT R173, R173, R5, RZ, 0xc0, !PT ;  /* 0x00000005adad7212 */ /* 0x000fe400078ec0ff */
[----:B------:R-:W-:Y:S01]  /*14220*/  LOP3.LUT R32, R32, R6, RZ, 0xc0, !PT ;  /* 0x0000000620207212 */ /* 0x000fe200078ec0ff */
[----:B------:R-:W-:Y:S01]  /*14230*/  MUFU.EX2 R94, R94 ;  /* 0x0000005e005e7308 */ /* 0x000fe20000000800 */
[----:B------:R-:W-:Y:S02]  /*14240*/  F2FP.PACK_AB R5, R198, R203 ;  /* 0x000000cbc605723e */ /* 0x000fe400000000ff */
[----:B------:R-:W-:Y:S02]  /*14250*/  F2FP.PACK_AB R6, R195, R233 ;  /* 0x000000e9c306723e */ /* 0x000fe400000000ff */
[----:B------:R-:W-:Y:S02]  /*14260*/  LOP3.LUT R33, R33, R4, RZ, 0xc0, !PT ;  /* 0x0000000421217212 */ /* 0x000fe400078ec0ff */
[----:B------:R-:W-:Y:S02]  /*14270*/  LOP3.LUT R4, R7, 0xffff, RZ, 0xc0, !PT ;  /* 0x0000ffff07047812 */ /* 0x000fe400078ec0ff */
[----:B------:R-:W-:Y:S01]  /*14280*/  SHF.R.U32.HI R9, RZ, 0x8, R12 ;  /* 0x00000008ff097819 */ /* 0x000fe2000001160c */
[----:B------:R-:W3:Y:S01]  /*14290*/  MUFU.EX2 R233, R51 ;  /* 0x0000003300e97308 */ /* 0x000ee20000000800 */
[----:B------:R-:W-:Y:S01]  /*142a0*/  LOP3.LUT R34, R34, R5, RZ, 0xc0, !PT ;  /* 0x0000000522227212 */ /* 0x000fe200078ec0ff */
[C---:B------:R-:W-:Y:S01]  /*142b0*/  FMUL.FTZ R5, R132.reuse, R141 ;  /* 0x0000008d84057220 */ /* 0x040fe20000410000 */
[----:B------:R-:W-:Y:S01]  /*142c0*/  LOP3.LUT R35, R35, R6, RZ, 0xc0, !PT ;  /* 0x0000000623237212 */ /* 0x000fe200078ec0ff */
[----:B------:R-:W-:Y:S01]  /*142d0*/  FMUL.FTZ R6, R133, R142 ;  /* 0x0000008e85067220 */ /* 0x000fe20000410000 */
[----:B------:R-:W-:Y:S02]  /*142e0*/  SHF.R.U32.HI R8, RZ, 0x10, R7 ;  /* 0x00000010ff087819 */ /* 0x000fe40000011607 */
[----:B------:R-:W-:Y:S02]  /*142f0*/  LOP3.LUT R15, R7, 0xff, RZ, 0xc0, !PT ;  /* 0x000000ff070f7812 */ /* 0x000fe400078ec0ff */
[----:B------:R-:W-:Y:S01]  /*14300*/  PRMT R190, R13, 0x5410, R9 ;  /* 0x000054100dbe7816 */ /* 0x000fe20000000009 */
[----:B------:R5:W-:Y:S01]  /*14310*/  MUFU.EX2 R198, R45 ;  /* 0x0000002d00c67308 */ /* 0x000be20000000800 */
[----:B------:R-:W-:Y:S01]  /*14320*/  SHF.R.U32.HI R13, RZ, 0x8, R4 ;  /* 0x00000008ff0d7819 */ /* 0x000fe20000011604 */
[----:B------:R-:W-:Y:S01]  /*14330*/  FMUL.FTZ R4, R132, R140 ;  /* 0x0000008c84047220 */ /* 0x000fe20000410000 */
[----:B------:R-:W-:Y:S01]  /*14340*/  LOP3.LUT R16, R14, 0xff, RZ, 0xc0, !PT ;  /* 0x000000ff0e107812 */ /* 0x000fe200078ec0ff */
[----:B------:R-:W-:Y:S01]  /*14350*/  FMUL.FTZ R9, R2, R145 ;  /* 0x0000009102097220 */ /* 0x000fe20000410000 */
[----:B------:R-:W-:Y:S01]  /*14360*/  SHF.R.U32.HI R14, RZ, 0x18, R7 ;  /* 0x00000018ff0e7819 */ /* 0x000fe20000011607 */
[----:B------:R-:W-:Y:S01]  /*14370*/  FMUL.FTZ R7, R133, R143 ;  /* 0x0000008f85077220 */ /* 0x000fe20000410000 */
[----:B------:R-:W-:Y:S01]  /*14380*/  LOP3.LUT R12, R8, 0xff, RZ, 0xc0, !PT ;  /* 0x000000ff080c7812 */ /* 0x000fe200078ec0ff */
[----:B------:R-:W1:Y:S01]  /*14390*/  LDSM.16.MT88.4 R140, [R206+0x4000] ;  /* 0x00400000ce8c783b */ /* 0x000e620000004200 */
[C---:B------:R-:W-:Y:S01]  /*143a0*/  FMUL.FTZ R8, R2.reuse, R144 ;  /* 0x0000009002087220 */ /* 0x040fe20000410000 */
[----:B------:R-:W-:Y:S01]  /*143b0*/  MUFU.EX2 R95, R95 ;  /* 0x0000005f005f7308 */ /* 0x000fe20000000800 */
[----:B------:R-:W-:Y:S01]  /*143c0*/  PRMT R49, R15, 0x5410, R13 ;  /* 0x000054100f317816 */ /* 0x000fe2000000000d */
[----:B------:R-:W-:Y:S01]  /*143d0*/  FMUL.FTZ R13, R2, R149 ;  /* 0x00000095020d7220 */ /* 0x000fe20000410000 */
[-C--:B--2---:R-:W-:Y:S01]  /*143e0*/  HMMA.16816.F32 R4, R172, R20.reuse, R4 ;  /* 0x00000014ac04723c */ /* 0x084fe20000001804 */
[----:B------:R-:W-:Y:S01]  /*143f0*/  PRMT R179, R12, 0x5410, R14 ;  /* 0x000054100cb37816 */ /* 0x000fe2000000000e */
[----:B------:R-:W-:Y:S01]  /*14400*/  FMUL.FTZ R12, R2, R148 ;  /* 0x00000094020c7220 */ /* 0x000fe20000410000 */
[----:B------:R-:W-:Y:S01]  /*14410*/  PRMT R187, R16, 0x5410, R17 ;  /* 0x0000541010bb7816 */ /* 0x000fe20000000011 */
[----:B------:R-:W-:Y:S01]  /*14420*/  FMUL.FTZ R14, R0, R150 ;  /* 0x00000096000e7220 */ /* 0x000fe20000410000 */
[----:B------:R-:W-:Y:S01]  /*14430*/  LOP3.LUT R16, R24, 0xffff, RZ, 0xc0, !PT ;  /* 0x0000ffff18107812 */ /* 0x000fe200078ec0ff */
[----:B------:R-:W-:Y:S01]  /*14440*/  FMUL.FTZ R15, R0, R151 ;  /* 0x00000097000f7220 */ /* 0x000fe20000410000 */
[----:B------:R-:W-:Y:S01]  /*14450*/  MUFU.EX2 R90, R90 ;  /* 0x0000005a005a7308 */ /* 0x000fe20000000800 */
[C---:B------:R-:W-:Y:S01]  /*14460*/  HMMA.16816.F32 R8, R32.reuse, R20, R8 ;  /* 0x000000142008723c */ /* 0x040fe20000001808 */
[----:B------:R-:W-:Y:S03]  /*14470*/  FMUL.FTZ R17, R132, R153 ;  /* 0x0000009984117220 */ /* 0x000fe60000410000 */
[----:B------:R-:W-:Y:S01]  /*14480*/  LOP3.LUT R25, R24, 0xff, RZ, 0xc0, !PT ;  /* 0x000000ff18197812 */ /* 0x000fe200078ec0ff */
[----:B------:R-:W-:Y:S01]  /*14490*/  IMAD.MOV.U32 R144, RZ, RZ, R203 ;  /* 0x000000ffff907224 */ /* 0x000fe200078e00cb */
[----:B------:R-:W-:Y:S01]  /*144a0*/  SHF.R.U32.HI R29, RZ, 0x18, R24 ;  /* 0x00000018ff1d7819 */ /* 0x000fe20000011618 */
[----:B------:R-:W-:Y:S01]  /*144b0*/  IMAD.MOV.U32 R145, RZ, RZ, R185 ;  /* 0x000000ffff917224 */ /* 0x000fe200078e00b9 */
[-C--:B------:R-:W-:Y:S01]  /*144c0*/  HMMA.16816.F32 R12, R32, R22.reuse, R12 ;  /* 0x00000016200c723c */ /* 0x080fe2000000180c */
[----:B------:R2:W-:Y:S03]  /*144d0*/  MUFU.EX2 R203, R36 ;  /* 0x0000002400cb7308 */ /* 0x0005e60000000800 */
[----:B------:R-:W-:Y:S01]  /*144e0*/  SHF.R.U32.HI R21, RZ, 0x8, R16 ;  /* 0x00000008ff157819 */ /* 0x000fe20000011610 */
[C---:B------:R-:W-:Y:S01]  /*144f0*/  FMUL.FTZ R16, R132.reuse, R152 ;  /* 0x0000009884107220 */ /* 0x040fe20000410000 */
[----:B------:R-:W-:Y:S01]  /*14500*/  LOP3.LUT R20, R193, UR15, R226, 0x96, !PT ;  /* 0x0000000fc1147c12 */ /* 0x000fe2000f8e96e2 */
[----:B------:R-:W-:Y:S01]  /*14510*/  IMAD.MOV.U32 R193, RZ, RZ, R199 ;  /* 0x000000ffffc17224 */ /* 0x000fe200078e00c7 */
[----:B------:R-:W-:Y:S01]  /*14520*/  PRMT R152, R25, 0x5410, R21 ;  /* 0x0000541019987816 */ /* 0x000fe20000000015 */
[----:B------:R-:W-:Y:S02]  /*14530*/  FMUL.FTZ R21, R132, R157 ;  /* 0x0000009d84157220 */ /* 0x000fe40000410000 */
[----:B------:R-:W-:Y:S01]  /*14540*/  MUFU.EX2 R199, R38 ;  /* 0x0000002600c77308 */ /* 0x000fe20000000800 */
[C---:B------:R-:W-:Y:S01]  /*14550*/  HMMA.16816.F32 R16, R172.reuse, R22, R16 ;  /* 0x00000016ac10723c */ /* 0x040fe20000001810 */
[----:B------:R-:W-:Y:S01]  /*14560*/  SHF.R.U32.HI R25, RZ, 0x10, R24 ;  /* 0x00000010ff197819 */ /* 0x000fe20000011618 */
[----:B------:R-:W-:Y:S01]  /*14570*/  IMAD.WIDE.U32 R146, R20, -0x2daee0ad, RZ ;  /* 0xd2511f5314927825 */ /* 0x000fe200078e00ff */
[--C-:B-----5:R-:W-:Y:S02]  /*14580*/  HSET2.LE.AND R45, R152, R217.reuse, PT ;  /* 0x000000d9982d7233 */ /* 0x120fe40003803000 */
[----:B------:R-:W-:Y:S01]  /*14590*/  LOP3.LUT R28, R25, 0xff, RZ, 0xc0, !PT ;  /* 0x000000ff191c7812 */ /* 0x000fe200078ec0ff */
[----:B------:R-:W-:Y:S01]  /*145a0*/  FMUL.FTZ R20, R132, R156 ;  /* 0x0000009c84147220 */ /* 0x000fe20000410000 */
[----:B------:R-:W-:Y:S01]  /*145b0*/  LOP3.LUT R48, R147, UR12, R220, 0x96, !PT ;  /* 0x0000000c93307c12 */ /* 0x000fe2000f8e96dc */
[C---:B------:R-:W-:Y:S01]  /*145c0*/  FMUL.FTZ R22, R133.reuse, R158 ;  /* 0x0000009e85167220 */ /* 0x040fe20000410000 */
[----:B------:R-:W-:Y:S03]  /*145d0*/  MUFU.EX2 R91, R91 ;  /* 0x0000005b005b7308 */ /* 0x000fe60000000800 */
[----:B------:R-:W-:Y:S01]  /*145e0*/  FMUL.FTZ R23, R133, R159 ;  /* 0x0000009f85177220 */ /* 0x000fe20000410000 */
[----:B------:R-:W-:Y:S01]  /*145f0*/  PRMT R150, R28, 0x5410, R29 ;  /* 0x000054101c967816 */ /* 0x000fe2000000001d */
[----:B------:R-:W-:Y:S01]  /*14600*/  IMAD.MOV.U32 R157, RZ, RZ, R202 ;  /* 0x000000ffff9d7224 */ /* 0x000fe200078e00ca */
[--C-:B--2---:R-:W-:Y:S01]  /*14610*/  HSET2.LE.AND R36, R189, R217.reuse, PT ;  /* 0x000000d9bd247233 */ /* 0x104fe20003803000 */
[----:B------:R-:W-:Y:S02]  /*14620*/  FMUL.FTZ R28, R2, R164 ;  /* 0x000000a4021c7220 */ /* 0x000fe40000410000 */
[----:B------:R-:W-:Y:S01]  /*14630*/  IMAD.MOV.U32 R164, RZ, RZ, R201 ;  /* 0x000000ffffa47224 */ /* 0x000fe200078e00c9 */
[----:B------:R2:W5:Y:S01]  /*14640*/  MUFU.EX2 R202, R37 ;  /* 0x0000002500ca7308 */ /* 0x0005620000000800 */
[-C--:B-1----:R-:W-:Y:S01]  /*14650*/  HMMA.16816.F32 R20, R172, R140.reuse, R20 ;  /* 0x0000008cac14723c */ /* 0x082fe20000001814 */
[----:B------:R-:W-:Y:S01]  /*14660*/  IMAD.WIDE.U32 R148, R48, -0x326172a9, RZ ;  /* 0xcd9e8d5730947825 */ /* 0x000fe200078e00ff */
[--C-:B------:R-:W-:Y:S03]  /*14670*/  HSET2.LE.AND R46, R150, R217.reuse, PT ;  /* 0x000000d9962e7233 */ /* 0x100fe60003803000 */
[C---:B------:R-:W-:Y:S02]  /*14680*/  FMUL.FTZ R24, R2.reuse, R160 ;  /* 0x000000a002187220 */ /* 0x040fe40000410000 */
[----:B------:R-:W-:Y:S02]  /*14690*/  FMUL.FTZ R25, R2, R161 ;  /* 0x000000a102197220 */ /* 0x000fe40000410000 */
[----:B------:R1:W1:Y:S03]  /*146a0*/  MUFU.EX2 R201, R39 ;  /* 0x0000002700c97308 */ /* 0x0002660000000800 */
[----:B------:R-:W-:Y:S02]  /*146b0*/  IMAD.WIDE.U32 R184, R184, -0x2daee0ad, RZ ;  /* 0xd2511f53b8b87825 */ /* 0x000fe400078e00ff */
[C---:B------:R-:W-:Y:S02]  /*146c0*/  HMMA.16816.F32 R24, R32.reuse, R140, R24 ;  /* 0x0000008c2018723c */ /* 0x040fe40000001818 */
[----:B------:R-:W-:Y:S01]  /*146d0*/  FMUL.FTZ R29, R2, R165 ;  /* 0x000000a5021d7220 */ /* 0x000fe20000410000 */
[----:B------:R-:W-:Y:S01]  /*146e0*/  LOP3.LUT R153, R185, UR6, R134, 0x96, !PT ;  /* 0x00000006b9997c12 */ /* 0x000fe2000f8e9686 */
[----:B------:R-:W-:Y:S01]  /*146f0*/  IMAD.MOV.U32 R165, RZ, RZ, R30 ;  /* 0x000000ffffa57224 */ /* 0x000fe200078e001e */
[----:B------:R-:W-:Y:S01]  /*14700*/  MUFU.EX2 R189, R66 ;  /* 0x0000004200bd7308 */ /* 0x000fe20000000800 */
[----:B------:R-:W-:Y:S01]  /*14710*/  LOP3.LUT R134, R183, UR13, R192, 0x96, !PT ;  /* 0x0000000db7867c12 */ /* 0x000fe2000f8e96c0 */
[----:B------:R-:W-:Y:S02]  /*14720*/  IMAD.MOV.U32 R192, RZ, RZ, R31 ;  /* 0x000000ffffc07224 */ /* 0x000fe400078e001f */
[C---:B------:R-:W-:Y:S03]  /*14730*/  FMUL.FTZ R31, R0.reuse, R167 ;  /* 0x000000a7001f7220 */ /* 0x040fe60000410000 */
[----:B------:R-:W-:Y:S01]  /*14740*/  IMAD.MOV.U32 R167, RZ, RZ, R200 ;  /* 0x000000ffffa77224 */ /* 0x000fe200078e00c8 */
[--C-:B--2---:R-:W-:Y:S01]  /*14750*/  HSET2.LE.AND R37, R188, R217.reuse, PT ;  /* 0x000000d9bc257233 */ /* 0x104fe20003803000 */
[----:B------:R-:W-:Y:S01]  /*14760*/  FMUL.FTZ R30, R0, R166 ;  /* 0x000000a6001e7220 */ /* 0x000fe20000410000 */
[----:B------:R-:W-:Y:S01]  /*14770*/  MUFU.EX2 R102, R102 ;  /* 0x0000006600667308 */ /* 0x000fe20000000800 */
[----:B------:R-:W-:Y:S01]  /*14780*/  IMAD.MOV.U32 R158, RZ, RZ, R154 ;  /* 0x000000ffff9e7224 */ /* 0x000fe200078e009a */
[----:B------:R-:W-:Y:S01]  /*14790*/  F2FP.PACK_AB R38, R167, R157 ;  /* 0x0000009da726723e */ /* 0x000fe200000000ff */
[----:B------:R-:W-:Y:S02]  /*147a0*/  IMAD.MOV.U32 R166, RZ, RZ, R145 ;  /* 0x000000ffffa67224 */ /* 0x000fe400078e0091 */
[----:B------:R-:W-:Y:S01]  /*147b0*/  IMAD.MOV.U32 R156, RZ, RZ, R144 ;  /* 0x000000ffff9c7224 */ /* 0x000fe200078e0090 */
[----:B------:R-:W-:Y:S01]  /*147c0*/  LOP3.LUT R38, R36, R38, RZ, 0xc0, !PT ;  /* 0x0000002624267212 */ /* 0x000fe200078ec0ff */
[-C--:B------:R-:W-:Y:S01]  /*147d0*/  HMMA.16816.F32 R28, R32, R142.reuse, R28 ;  /* 0x0000008e201c723c */ /* 0x080fe2000000181c */
[----:B------:R-:W-:Y:S01]  /*147e0*/  LOP3.LUT R144, R149, UR11, R182, 0x96, !PT ;  /* 0x0000000b95907c12 */ /* 0x000fe2000f8e96b6 */
[--C-:B------:R-:W-:Y:S01]  /*147f0*/  HSET2.LE.AND R36, R49, R217.reuse, PT ;  /* 0x000000d931247233 */ /* 0x100fe20003803000 */
[----:B-1----:R-:W-:Y:S01]  /*14800*/  F2FP.PACK_AB R39, R193, R166 ;  /* 0x000000a6c127723e */ /* 0x002fe200000000ff */
[----:B------:R-:W1:Y:S01]  /*14810*/  LDSM.16.MT88.4 R48, [R205+0x4400] ;  /* 0x00440000cd30783b */ /* 0x000e620000004200 */
[----:B------:R-:W-:Y:S01]  /*14820*/  MUFU.EX2 R154, R42 ;  /* 0x0000002a009a7308 */ /* 0x000fe20000000800 */
[----:B------:R-:W-:Y:S01]  /*14830*/  IMAD.WIDE.U32 R144, R144, -0x2daee0ad, RZ ;  /* 0xd2511f5390907825 */ /* 0x000fe200078e00ff */
[----:B----4-:R-:W-:Y:S02]  /*14840*/  F2FP.PACK_AB R32, R249, R248 ;  /* 0x000000f8f920723e */ /* 0x010fe400000000ff */
[----:B------:R-:W-:Y:S03]  /*14850*/  LOP3.LUT R39, R37, R39, RZ, 0xc0, !PT ;  /* 0x0000002725277212 */ /* 0x000fe600078ec0ff */
[----:B------:R-:W-:Y:S01]  /*14860*/  LOP3.LUT R36, R36, R32, RZ, 0xc0, !PT ;  /* 0x0000002024247212 */ /* 0x000fe200078ec0ff */
[----:B------:R-:W-:Y:S01]  /*14870*/  IMAD.WIDE.U32 R134, R134, -0x2daee0ad, RZ ;  /* 0xd2511f5386867825 */ /* 0x000fe200078e00ff */
[----:B------:R-:W-:Y:S01]  /*14880*/  F2FP.PACK_AB R32, R246, R243 ;  /* 0x000000f3f620723e */ /* 0x000fe200000000ff */
[--C-:B------:R-:W-:Y:S01]  /*14890*/  HSET2.LE.AND R37, R179, R217.reuse, PT ;  /* 0x000000d9b3257233 */ /* 0x100fe20003803000 */
[----:B------:R2:W2:Y:S01]  /*148a0*/  MUFU.EX2 R200, R44 ;  /* 0x0000002c00c87308 */ /* 0x0004a20000000800 */
[----:B------:R-:W-:Y:S01]  /*148b0*/  IMAD.MOV.U32 R159, RZ, RZ, R196 ;  /* 0x000000ffff9f7224 */ /* 0x000fe200078e00c4 */
[----:B------:R-:W-:Y:S01]  /*148c0*/  LOP3.LUT R151, R145, UR8, R134, 0x96, !PT ;  /* 0x0000000891977c12 */ /* 0x000fe2000f8e9686 */
[----:B------:R-:W-:Y:S01]  /*148d0*/  FFMA.FTZ R145, R40, c[0x0][0x23c], -R139 ;  /* 0x00008f0028917a23 */ /* 0x000fe2000001088b */
[----:B------:R-:W-:Y:S01]  /*148e0*/  LOP3.LUT R37, R37, R32, RZ, 0xc0, !PT ;  /* 0x0000002025257212 */ /* 0x000fe200078ec0ff */
[C---:B------:R-:W-:Y:S01]  /*148f0*/  FMUL.FTZ R32, R132.reuse, R168 ;  /* 0x000000a884207220 */ /* 0x040fe20000410000 */
[----:B------:R-:W-:Y:S01]  /*14900*/  LOP3.LUT R146, R135, UR10, R146, 0x96, !PT ;  /* 0x0000000a87927c12 */ /* 0x000fe2000f8e9692 */
[----:B------:R-:W-:Y:S01]  /*14910*/  IMAD.MOV.U32 R168, RZ, RZ, R156 ;  /* 0x000000ffffa87224 */ /* 0x000fe200078e009c */
[----:B------:R-:W-:Y:S01]  /*14920*/  F2FP.PACK_AB R40, R237, R240 ;  /* 0x000000f0ed28723e */ /* 0x000fe200000000ff */
[----:B------:R-:W-:Y:S01]  /*14930*/  IMAD.MOV.U32 R156, RZ, RZ, R155 ;  /* 0x000000ffff9c7224 */ /* 0x000fe200078e009b */
[----:B------:R-:W-:Y:S01]  /*14940*/  F2FP.PACK_AB R134, R239, R232 ;  /* 0x000000e8ef86723e */ /* 0x000fe200000000ff */
[----:B------:R3:W3:Y:S01]  /*14950*/  MUFU.EX2 R196, R47 ;  /* 0x0000002f00c47308 */ /* 0x0006e20000000800 */
[C---:B------:R-:W-:Y:S01]  /*14960*/  FMUL.FTZ R33, R132.reuse, R169 ;  /* 0x000000a984217220 */ /* 0x040fe20000410000 */
[--C-:B------:R-:W-:Y:S01]  /*14970*/  HSET2.LE.AND R135, R187, R217.reuse, PT ;  /* 0x000000d9bb877233 */ /* 0x100fe20003803000 */
[C---:B------:R-:W-:Y:S02]  /*14980*/  FMUL.FTZ R34, R133.reuse, R170 ;  /* 0x000000aa85227220 */ /* 0x040fe40000410000 */
[----:B------:R-:W-:Y:S02]  /*14990*/  FMUL.FTZ R35, R133, R171 ;  /* 0x000000ab85237220 */ /* 0x000fe40000410000 */
[----:B------:R-:W-:Y:S02]  /*149a0*/  FFMA.FTZ R132, R132, R247, R194 ;  /* 0x000000f784847223 */ /* 0x000fe400000100c2 */
[----:B------:R-:W4:Y:S01]  /*149b0*/  LDL.LU R247, [R1+0x10] ;  /* 0x0000100001f77983 */ /* 0x000f220000300800 */
[----:B------:R5:W-:Y:S01]  /*149c0*/  MUFU.EX2 R155, R145 ;  /* 0x00000091009b7308 */ /* 0x000be20000000800 */
[----:B------:R-:W-:Y:S01]  /*149d0*/  IMAD.MOV.U32 R171, RZ, RZ, R193 ;  /* 0x000000ffffab7224 */ /* 0x000fe200078e00c1 */
[----:B------:R-:W-:Y:S01]  /*149e0*/  HMMA.16816.F32 R32, R172, R142, R32 ;  /* 0x0000008eac20723c */ /* 0x000fe20000001820 */
[----:B--2---:R-:W-:Y:S01]  /*149f0*/  F2FP.PACK_AB R44, R241, R238 ;  /* 0x000000eef12c723e */ /* 0x004fe200000000ff */
[----:B------:R-:W2:Y:S01]  /*14a00*/  LDSM.16.MT88.4 R140, [R206+0x4400] ;  /* 0x00440000ce8c783b */ /* 0x000ea20000004200 */
[----:B------:R-:W-:Y:S02]  /*14a10*/  IMAD.WIDE.U32 R146, R146, -0x326172a9, RZ ;  /* 0xcd9e8d5792927825 */ /* 0x000fe400078e00ff */
[----:B------:R-:W-:Y:S02]  /*14a20*/  LOP3.LUT R44, R45, R44, RZ, 0xc0, !PT ;  /* 0x0000002c2d2c7212 */ /* 0x000fe400078ec0ff */
[----:B------:R-:W-:Y:S01]  /*14a30*/  F2FP.PACK_AB R45, R234, R236 ;  /* 0x000000ecea2d723e */ /* 0x000fe200000000ff */
[-C--:B-1----:R-:W-:Y:S01]  /*14a40*/  HMMA.16816.F32 R4, R36, R48.reuse, R4 ;  /* 0x000000302404723c */ /* 0x082fe20000001804 */
[----:B------:R-:W-:Y:S01]  /*14a50*/  LOP3.LUT R148, R147, UR9, R148, 0x96, !PT ;  /* 0x0000000993947c12 */ /* 0x000fe2000f8e9694 */
[----:B------:R-:W4:Y:S01]  /*14a60*/  LDL.LU R194, [R1+0xc] ;  /* 0x00000c0001c27983 */ /* 0x000f220000300800 */
[----:B------:R-:W-:Y:S01]  /*14a70*/  MUFU.EX2 R193, R64 ;  /* 0x0000004000c17308 */ /* 0x000fe20000000800 */
[----:B------:R-:W-:Y:S01]  /*14a80*/  LOP3.LUT R45, R46, R45, RZ, 0xc0, !PT ;  /* 0x0000002d2e2d7212 */ /* 0x000fe200078ec0ff */
[--C-:B---3--:R-:W-:Y:S01]  /*14a90*/  HSET2.LE.AND R47, R190, R217.reuse, PT ;  /* 0x000000d9be2f7233 */ /* 0x108fe20003803000 */
[----:B------:R-:W-:Y:S06]  /*14aa0*/  IMAD.WIDE.U32 R148, R148, -0x2daee0ad, RZ ;  /* 0xd2511f5394947825 */ /* 0x000fec00078e00ff */
[----:B------:R-:W-:Y:S01]  /*14ab0*/  LOP3.LUT R46, R47, R40, RZ, 0xc0, !PT ;  /* 0x000000282f2e7212 */ /* 0x000fe200078ec0ff */
[----:B------:R-:W-:Y:S01]  /*14ac0*/  MUFU.EX2 R172, R57 ;  /* 0x0000003900ac7308 */ /* 0x000fe20000000800 */
[----:B------:R-:W-:Y:S01]  /*14ad0*/  LOP3.LUT R47, R135, R134, RZ, 0xc0, !PT ;  /* 0x00000086872f7212 */ /* 0x000fe200078ec0ff */
[----:B-----5:R-:W-:Y:S01]  /*14ae0*/  FFMA.FTZ R145, R41, c[0x0][0x23c], -R139 ;  /* 0x00008f0029917a23 */ /* 0x020fe2000001088b */
[----:B------:R-:W-:Y:S01]  /*14af0*/  LOP3.LUT R144, R149, UR6, R144, 0x96, !PT ;  /* 0x0000000695907c12 */ /* 0x000fe2000f8e9690 */
[----:B------:R-:W-:Y:S04]  /*14b00*/  IMAD.WIDE.U32 R134, R191, -0x326172a9, RZ ;  /* 0xcd9e8d57bf867825 */ /* 0x000fe800078e00ff */
[C---:B------:R-:W-:Y:S01]  /*14b10*/  HMMA.16816.F32 R8, R44.reuse, R48, R8 ;  /* 0x000000302c08723c */ /* 0x040fe20000001808 */
[----:B------:R-:W-:Y:S01]  /*14b20*/  LOP3.LUT R150, R135, UR7, R186, 0x96, !PT ;  /* 0x0000000787967c12 */ /* 0x000fe2000f8e96ba */
[----:B------:R1:W3:Y:S01]  /*14b30*/  MUFU.EX2 R195, R145 ;  /* 0x0000009100c37308 */ /* 0x0002e20000000800 */
[----:B------:R-:W-:Y:S02]  /*14b40*/  IMAD.U32 R42, RZ, RZ, UR4 ;  /* 0x00000004ff2a7e24 */ /* 0x000fe4000f8e00ff */
[----:B------:R-:W-:Y:S03]  /*14b50*/  IMAD.WIDE.U32 R40, R153, -0x326172a9, RZ ;  /* 0xcd9e8d5799287825 */ /* 0x000fe600078e00ff */
[----:B------:R-:W-:Y:S01]  /*14b60*/  LOP3.LUT R42, R219, UR25, R42, 0x96, !PT ;  /* 0x00000019db2a7c12 */ /* 0x000fe2000f8e962a */
[-C--:B------:R-:W-:Y:S03]  /*14b70*/  HMMA.16816.F32 R12, R44, R50.reuse, R12 ;  /* 0x000000322c0c723c */ /* 0x080fe6000000180c */
[----:B------:R-:W-:Y:S01]  /*14b80*/  LOP3.LUT R134, R41, UR17, R134, 0x96, !PT ;  /* 0x0000001129867c12 */ /* 0x000fe2000f8e9686 */
[----:B------:R5:W3:Y:S01]  /*14b90*/  MUFU.EX2 R191, R43 ;  /* 0x0000002b00bf7308 */ /* 0x000ae20000000800 */
[----:B------:R-:W-:Y:S01]  /*14ba0*/  LOP3.LUT R135, R40, 0xffff, RZ, 0xc0, !PT ;  /* 0x0000ffff28877812 */ /* 0x000fe200078ec0ff */
[----:B------:R-:W-:Y:S01]  /*14bb0*/  IMAD.WIDE.U32 R48, R151, -0x326172a9, RZ ;  /* 0xcd9e8d5797307825 */ /* 0x000fe200078e00ff */
[--C-:B------:R-:W-:Y:S01]  /*14bc0*/  SHF.R.U32.HI R147, RZ, 0x10, R40.reuse ;  /* 0x00000010ff937819 */ /* 0x100fe20000011628 */
[C---:B------:R-:W-:Y:S01]  /*14bd0*/  HMMA.16816.F32 R16, R36.reuse, R50, R16 ;  /* 0x000000322410723c */ /* 0x040fe20000001810 */
[----:B------:R-:W-:Y:S03]  /*14be0*/  SHF.R.U32.HI R149, RZ, 0x18, R40 ;  /* 0x00000018ff957819 */ /* 0x000fe60000011628 */
[----:B------:R-:W-:Y:S01]  /*14bf0*/  LOP3.LUT R146, R49, UR7, R146, 0x96, !PT ;  /* 0x0000000731927c12 */ /* 0x000fe2000f8e9692 */
[----:B------:R-:W-:Y:S01]  /*14c00*/  IMAD.WIDE.U32 R152, R42, -0x326172a9, RZ ;  /* 0xcd9e8d572a987825 */ /* 0x000fe200078e00ff */
[----:B------:R-:W-:Y:S01]  /*14c10*/  LOP3.LUT R49, R147, 0xff, RZ, 0xc0, !PT ;  /* 0x000000ff93317812 */ /* 0x000fe200078ec0ff */
[----:B------:R3:W-:Y:S01]  /*14c20*/  MUFU.EX2 R173, R56 ;  /* 0x0000003800ad7308 */ /* 0x0007e20000000800 */
[-C--:B--2---:R-:W-:Y:S01]  /*14c30*/  HMMA.16816.F32 R20, R36, R140.reuse, R20 ;  /* 0x0000008c2414723c */ /* 0x084fe20000001814 */
[----:B-1----:R-:W-:Y:S03]  /*14c40*/  LOP3.LUT R145, R40, 0xff, RZ, 0xc0, !PT ;  /* 0x000000ff28917812 */ /* 0x002fe600078ec0ff */
[----:B------:R-:W-:Y:S01]  /*14c50*/  LOP3.LUT R42, R181, UR13, R152, 0x96, !PT ;  /* 0x0000000db52a7c12 */ /* 0x000fe2000f8e9698 */
[----:B------:R-:W-:Y:S01]  /*14c60*/  IMAD.WIDE.U32 R40, R144, -0x326172a9, RZ ;  /* 0xcd9e8d5790287825 */ /* 0x000fe200078e00ff */
[----:B------:R-:W-:Y:S02]  /*14c70*/  PRMT R149, R49, 0x5410, R149 ;  /* 0x0000541031957816 */ /* 0x000fe40000000095 */
[----:B------:R-:W-:Y:S01]  /*14c80*/  LOP3.LUT R57, R153, UR15, R226, 0x96, !PT ;  /* 0x0000000f99397c12 */ /* 0x000fe2000f8e96e2 */
[C---:B------:R-:W-:Y:S01]  /*14c90*/  HMMA.16816.F32 R24, R44.reuse, R140, R24 ;  /* 0x0000008c2c18723c */ /* 0x040fe20000001818 */
[----:B------:R-:W-:Y:S02]  /*14ca0*/  MUFU.EX2 R103, R103 ;  /* 0x0000006700677308 */ /* 0x000fe40000000800 */
[----:B------:R-:W-:Y:S01]  /*14cb0*/  LOP3.LUT R48, R41, UR17, R48, 0x96, !PT ;  /* 0x0000001129307c12 */ /* 0x000fe2000f8e9630 */
[----:B-----5:R-:W-:Y:S01]  /*14cc0*/  IMAD.WIDE.U32 R42, R42, -0x2daee0ad, RZ ;  /* 0xd2511f532a2a7825 */ /* 0x020fe200078e00ff */
[C---:B------:R-:W-:Y:S02]  /*14cd0*/  LOP3.LUT R51, R40.reuse, 0xffff, RZ, 0xc0, !PT ;  /* 0x0000ffff28337812 */ /* 0x040fe400078ec0ff */
[----:B------:R-:W-:Y:S01]  /*14ce0*/  SHF.R.U32.HI R41, RZ, 0x8, R135 ;  /* 0x00000008ff297819 */ /* 0x000fe20000011687 */
[-C--:B------:R-:W-:Y:S01]  /*14cf0*/  HMMA.16816.F32 R28, R44, R142.reuse, R28 ;  /* 0x0000008e2c1c723c */ /* 0x080fe2000000181c */
[----:B------:R-:W-:Y:S02]  /*14d00*/  LOP3.LUT R135, R40, 0xff, RZ, 0xc0, !PT ;  /* 0x000000ff28877812 */ /* 0x000fe400078ec0ff */
[----:B------:R-:W-:Y:S01]  /*14d10*/  MUFU.EX2 R130, R130 ;  /* 0x0000008200827308 */ /* 0x000fe20000000800 */
[----:B------:R-:W-:Y:S01]  /*14d20*/  SHF.R.U32.HI R144, RZ, 0x10, R40 ;  /* 0x00000010ff907819 */ /* 0x000fe20000011628 */
[----:B------:R-:W-:Y:S01]  /*14d30*/  IMAD.MOV.U32 R169, RZ, RZ, R192 ;  /* 0x000000ffffa97224 */ /* 0x000fe200078e00c0 */
[----:B------:R-:W-:Y:S01]  /*14d40*/  SHF.R.U32.HI R64, RZ, 0x18, R40 ;  /* 0x00000018ff407819 */ /* 0x000fe20000011628 */
[----:B------:R-:W-:Y:S01]  /*14d50*/  IMAD.MOV.U32 R170, RZ, RZ, R157 ;  /* 0x000000ffffaa7224 */ /* 0x000fe200078e009d */
[----:B------:R-:W-:Y:S01]  /*14d60*/  LOP3.LUT R40, R153, UR15, R228, 0x96, !PT ;  /* 0x0000000f99287c12 */ /* 0x000fe2000f8e96e4 */
[----:B------:R-:W-:Y:S01]  /*14d70*/  IMAD.MOV.U32 R153, RZ, RZ, R162 ;  /* 0x000000ffff997224 */ /* 0x000fe200078e00a2 */
[----:B------:R-:W-:Y:S02]  /*14d80*/  HMMA.16816.F32 R32, R36, R142, R32 ;  /* 0x0000008e2420723c */ /* 0x000fe40000001820 */
[----:B------:R-:W-:Y:S01]  /*14d90*/  PRMT R145, R145, 0x5410, R41 ;  /* 0x0000541091917816 */ /* 0x000fe20000000029 */
[----:B------:R1:W-:Y:S01]  /*14da0*/  MUFU.EX2 R190, R67 ;  /* 0x0000004300be7308 */ /* 0x0003e20000000800 */
[----:B------:R-:W-:Y:S01]  /*14db0*/  LOP3.LUT R45, R48, 0xff, RZ, 0xc0, !PT ;  /* 0x000000ff302d7812 */ /* 0x000fe200078ec0ff */
[----:B------:R-:W-:Y:S01]  /*14dc0*/  IMAD.WIDE.U32 R40, R40, -0x2daee0ad, RZ ;  /* 0xd2511f5328287825 */ /* 0x000fe200078e00ff */
[----:B---3--:R-:W-:Y:S02]  /*14dd0*/  LOP3.LUT R56, R183, UR13, R152, 0x96, !PT ;  /* 0x0000000db7387c12 */ /* 0x008fe4000f8e9698 */
[----:B------:R-:W-:Y:S01]  /*14de0*/  SHF.R.U32.HI R36, RZ, 0x10, R134 ;  /* 0x00000010ff247819 */ /* 0x000fe20000011686 */
[----:B------:R-:W-:Y:S03]  /*14df0*/  IMAD.MOV.U32 R152, RZ, RZ, R158 ;  /* 0x000000ffff987224 */ /* 0x000fe600078e009e */
[----:B------:R-:W-:Y:S01]  /*14e00*/  LOP3.LUT R50, R41, UR12, R222, 0x96, !PT ;  /* 0x0000000c29327c12 */ /* 0x000fe2000f8e96de */
[----:B------:R2:W3:Y:S01]  /*14e10*/  MUFU.EX2 R192, R65 ;  /* 0x0000004100c07308 */ /* 0x0004e20000000800 */
[----:B------:R-:W-:Y:S01]  /*14e20*/  LOP3.LUT R140, R43, UR10, R40, 0x96, !PT ;  /* 0x0000000a2b8c7c12 */ /* 0x000fe2000f8e9628 */
[----:B------:R-:W-:Y:S01]  /*14e30*/  FFMA.FTZ R139, R125, c[0x0][0x23c], -R139 ;  /* 0x00008f007d8b7a23 */ /* 0x000fe2000001088b */
[----:B------:R-:W-:Y:S01]  /*14e40*/  SHF.R.U32.HI R40, RZ, 0x8, R51 ;  /* 0x00000008ff287819 */ /* 0x000fe20000011633 */
[----:B------:R-:W-:Y:S01]  /*14e50*/  IMAD.WIDE.U32 R50, R50, -0x326172a9, RZ ;  /* 0xcd9e8d5732327825 */ /* 0x000fe200078e00ff */
[----:B------:R-:W-:Y:S02]  /*14e60*/  SHF.R.U32.HI R39, RZ, 0x10, R48 ;  /* 0x00000010ff277819 */ /* 0x000fe40000011630 */
[----:B------:R-:W-:Y:S01]  /*14e70*/  PRMT R135, R135, 0x5410, R40 ;  /* 0x0000541087877816 */ /* 0x000fe20000000028 */
[----:B------:R-:W-:Y:S01]  /*14e80*/  IMAD.WIDE.U32 R140, R140, -0x326172a9, RZ ;  /* 0xcd9e8d578c8c7825 */ /* 0x000fe200078e00ff */
[----:B------:R-:W-:Y:S01]  /*14e90*/  LOP3.LUT R66, R51, UR11, R180, 0x96, !PT ;  /* 0x0000000b33427c12 */ /* 0x000fe2000f8e96b4 */
[----:B------:R-:W-:Y:S01]  /*14ea0*/  MUFU.EX2 R162, R80 ;  /* 0x0000005000a27308 */ /* 0x000fe20000000800 */
[----:B------:R-:W-:Y:S01]  /*14eb0*/  LOP3.LUT R40, R144, 0xff, RZ, 0xc0, !PT ;  /* 0x000000ff90287812 */ /* 0x000fe200078ec0ff */
[--C-:B------:R-:W-:Y:S01]  /*14ec0*/  HSET2.LE.AND R46, R135, R217.reuse, PT ;  /* 0x000000d9872e7233 */ /* 0x100fe20003803000 */
[----:B------:R-:W-:Y:S01]  /*14ed0*/  LOP3.LUT R37, R48, 0xffff, RZ, 0xc0, !PT ;  /* 0x0000ffff30257812 */ /* 0x000fe200078ec0ff */
[----:B-1----:R-:W-:Y:S01]  /*14ee0*/  IMAD.WIDE.U32 R66, R66, -0x2daee0ad, RZ ;  /* 0xd2511f5342427825 */ /* 0x002fe200078e00ff */
[----:B------:R-:W-:Y:S02]  /*14ef0*/  PRMT R51, R40, 0x5410, R64 ;  /* 0x0000541028337816 */ /* 0x000fe40000000040 */
[----:B------:R-:W-:Y:S01]  /*14f00*/  SHF.R.U32.HI R48, RZ, 0x18, R48 ;  /* 0x00000018ff307819 */ /* 0x000fe20000011630 */
[----:B------:R-:W-:Y:S01]  /*14f10*/  IMAD.WIDE.U32 R40, R150, -0x2daee0ad, RZ ;  /* 0xd2511f5396287825 */ /* 0x000fe200078e00ff */
[----:B------:R-:W-:Y:S01]  /*14f20*/  LOP3.LUT R147, R67, UR8, R42, 0x96, !PT ;  /* 0x0000000843937c12 */ /* 0x000fe2000f8e962a */
[----:B------:R-:W-:Y:S01]  /*14f30*/  MUFU.EX2 R131, R131 ;  /* 0x0000008300837308 */ /* 0x000fe20000000800 */
[----:B------:R-:W-:Y:S01]  /*14f40*/  LOP3.LUT R38, R36, 0xff, RZ, 0xc0, !PT ;  /* 0x000000ff24267812 */ /* 0x000fe200078ec0ff */
[----:B------:R-:W-:Y:S01]  /*14f50*/  IMAD.MOV.U32 R117, RZ, RZ, R164 ;  /* 0x000000ffff757224 */ /* 0x000fe200078e00a4 */
[C---:B------:R-:W-:Y:S02]  /*14f60*/  LOP3.LUT R67, R40.reuse, 0xff, RZ, 0xc0, !PT ;  /* 0x000000ff28437812 */ /* 0x040fe400078ec0ff */
[----:B--2---:R-:W-:Y:S02]  /*14f70*/  LOP3.LUT R65, R40, 0xffff, RZ, 0xc0, !PT ;  /* 0x0000ffff28417812 */ /* 0x004fe400078ec0ff */
[--C-:B------:R-:W-:Y:S02]  /*14f80*/  SHF.R.U32.HI R144, RZ, 0x10, R40.reuse ;  /* 0x00000010ff907819 */ /* 0x100fe40000011628 */
[----:B------:R-:W-:Y:S01]  /*14f90*/  SHF.R.U32.HI R150, RZ, 0x18, R40 ;  /* 0x00000018ff967819 */ /* 0x000fe20000011628 */
[----:B------:R-:W-:Y:S01]  /*14fa0*/  MUFU.EX2 R139, R139 ;  /* 0x0000008b008b7308 */ /* 0x000fe20000000800 */
[C---:B------:R-:W-:Y:S02]  /*14fb0*/  LOP3.LUT R40, R134.reuse, 0xffff, RZ, 0xc0, !PT ;  /* 0x0000ffff86287812 */ /* 0x040fe400078ec0ff */
[----:B------:R-:W-:Y:S02]  /*14fc0*/  LOP3.LUT R64, R41, UR16, R184, 0x96, !PT ;  /* 0x0000001029407c12 */ /* 0x000fe4000f8e96b8 */
[----:B------:R-:W-:Y:S02]  /*14fd0*/  LOP3.LUT R41, R134, 0xff, RZ, 0xc0, !PT ;  /* 0x000000ff86297812 */ /* 0x000fe400078ec0ff */
[----:B------:R-:W-:Y:S02]  /*14fe0*/  SHF.R.U32.HI R40, RZ, 0x8, R40 ;  /* 0x00000008ff287819 */ /* 0x000fe40000011628 */
[----:B------:R-:W-:Y:S01]  /*14ff0*/  SHF.R.U32.HI R134, RZ, 0x18, R134 ;  /* 0x00000018ff867819 */ /* 0x000fe20000011686 */
[----:B------:R-:W-:Y:S01]  /*15000*/  MUFU.EX2 R178, R178 ;  /* 0x000000b200b27308 */ /* 0x000fe20000000800 */
[----:B------:R-:W-:Y:S02]  /*15010*/  PRMT R47, R41, 0x5410, R40 ;  /* 0x00005410292f7816 */ /* 0x000fe40000000028 */
[----:B------:R-:W-:Y:S01]  /*15020*/  LOP3.LUT R36, R39, 0xff, RZ, 0xc0, !PT ;  /* 0x000000ff27247812 */ /* 0x000fe200078ec0ff */
[----:B------:R-:W1:Y:S01]  /*15030*/  LDSM.16.MT88.4 R40, [R205+0x4800] ;  /* 0x00480000cd28783b */ /* 0x000e620000004200 */
[----:B------:R-:W-:Y:S02]  /*15040*/  SHF.R.U32.HI R37, RZ, 0x8, R37 ;  /* 0x00000008ff257819 */ /* 0x000fe40000011625 */
[----:B------:R-:W-:Y:S02]  /*15050*/  PRMT R44, R38, 0x5410, R134 ;  /* 0x00005410262c7816 */ /* 0x000fe40000000086 */
[----:B------:R-:W-:Y:S01]  /*15060*/  PRMT R48, R36, 0x5410, R48 ;  /* 0x0000541024307816 */ /* 0x000fe20000000030 */
[--C-:B------:R-:W-:Y:S01]  /*15070*/  HSET2.LE.AND R36, R145, R217.reuse, PT ;  /* 0x000000d991247233 */ /* 0x100fe20003803000 */
[----:B------:R-:W-:Y:S01]  /*15080*/  PRMT R49, R45, 0x5410, R37 ;  /* 0x000054102d317816 */ /* 0x000fe20000000025 */
[--C-:B------:R-:W-:Y:S01]  /*15090*/  HSET2.LE.AND R44, R44, R217.reuse, PT ;  /* 0x000000d92c2c7233 */ /* 0x100fe20003803000 */
[----:B------:R-:W-:Y:S01]  /*150a0*/  F2FP.PACK_AB R38, R242, R244 ;  /* 0x000000f4f226723e */ /* 0x000fe200000000ff */
[--C-:B------:R-:W-:Y:S01]  /*150b0*/  HSET2.LE.AND R37, R149, R217.reuse, PT ;  /* 0x000000d995257233 */ /* 0x100fe20003803000 */
[----:B------:R-:W-:Y:S01]  /*150c0*/  F2FP.PACK_AB R39, R233, R235 ;  /* 0x000000ebe927723e */ /* 0x000fe200000000ff */
[----:B------:R-:W-:Y:S01]  /*150d0*/  MUFU.EX2 R188, R52 ;  /* 0x0000003400bc7308 */ /* 0x000fe20000000800 */
[----:B------:R-:W-:Y:S01]  /*150e0*/  LOP3.LUT R38, R36, R38, RZ, 0xc0, !PT ;  /* 0x0000002624267212 */ /* 0x000fe200078ec0ff */
[--C-:B------:R-:W-:Y:S01]  /*150f0*/  HSET2.LE.AND R36, R47, R217.reuse, PT ;  /* 0x000000d92f247233 */ /* 0x100fe20003803000 */
[----:B------:R-:W-:Y:S02]  /*15100*/  LOP3.LUT R39, R37, R39, RZ, 0xc0, !PT ;  /* 0x0000002725277212 */ /* 0x000fe400078ec0ff */
[----:B------:R-:W-:Y:S02]  /*15110*/  F2FP.PACK_AB R37, R202, R203 ;  /* 0x000000cbca25723e */ /* 0x000fe400000000ff */
[----:B------:R-:W-:Y:S02]  /*15120*/  F2FP.PACK_AB R45, R201, R199 ;  /* 0x000000c7c92d723e */ /* 0x000fe400000000ff */
[----:B------:R-:W-:Y:S01]  /*15130*/  F2FP.PACK_AB R47, R198, R200 ;  /* 0x000000c8c62f723e */ /* 0x000fe200000000ff */
[----:B------:R2:W5:Y:S01]  /*15140*/  MUFU.EX2 R187, R53 ;  /* 0x0000003500bb7308 */ /* 0x0005620000000800 */
[----:B------:R-:W-:Y:S02]  /*15150*/  LOP3.LUT R50, R141, UR9, R50, 0x96, !PT ;  /* 0x000000098d327c12 */ /* 0x000fe4000f8e9632 */
[----:B------:R-:W-:Y:S02]  /*15160*/  LOP3.LUT R36, R36, R37, RZ, 0xc0, !PT ;  /* 0x0000002524247212 */ /* 0x000fe400078ec0ff */
[----:B------:R-:W-:Y:S01]  /*15170*/  LOP3.LUT R37, R44, R45, RZ, 0xc0, !PT ;  /* 0x0000002d2c257212 */ /* 0x000fe200078ec0ff */
[--C-:B------:R-:W-:Y:S01]  /*15180*/  HSET2.LE.AND R45, R49, R217.reuse, PT ;  /* 0x000000d9312d7233 */ /* 0x100fe20003803000 */
[----:B------:R-:W-:Y:S01]  /*15190*/  LOP3.LUT R46, R46, R47, RZ, 0xc0, !PT ;  /* 0x0000002f2e2e7212 */ /* 0x000fe200078ec0ff */
[--C-:B------:R-:W-:Y:S01]  /*151a0*/  HSET2.LE.AND R47, R51, R217.reuse, PT ;  /* 0x000000d9332f7233 */ /* 0x100fe20003803000 */
[----:B------:R-:W-:Y:S01]  /*151b0*/  F2FP.PACK_AB R44, R196, R197 ;  /* 0x000000c5c42c723e */ /* 0x000fe200000000ff */
[--C-:B------:R-:W-:Y:S01]  /*151c0*/  HSET2.LE.AND R49, R48, R217.reuse, PT ;  /* 0x000000d930317233 */ /* 0x100fe20003803000 */
[----:B------:R-:W-:Y:S01]  /*151d0*/  F2FP.PACK_AB R48, R195, R155 ;  /* 0x0000009bc330723e */ /* 0x000fe200000000ff */
[----:B------:R-:W-:Y:S01]  /*151e0*/  IMAD.WIDE.U32 R142, R50, -0x2daee0ad, RZ ;  /* 0xd2511f53328e7825 */ /* 0x000fe200078e00ff */
[----:B------:R-:W-:Y:S01]  /*151f0*/  F2FP.PACK_AB R50, R191, R154 ;  /* 0x0000009abf32723e */ /* 0x000fe200000000ff */
[----:B------:R-:W-:Y:S01]  /*15200*/  MUFU.EX2 R141, R72 ;  /* 0x00000048008d7308 */ /* 0x000fe20000000800 */
[----:B------:R-:W-:Y:S02]  /*15210*/  LOP3.LUT R47, R47, R44, RZ, 0xc0, !PT ;  /* 0x0000002c2f2f7212 */ /* 0x000fe400078ec0ff */
[----:B------:R-:W-:Y:S01]  /*15220*/  LOP3.LUT R44, R45, R48, RZ, 0xc0, !PT ;  /* 0x000000302d2c7212 */ /* 0x000fe200078ec0ff */
[-C--:B-1----:R-:W-:Y:S01]  /*15230*/  HMMA.16816.F32 R4, R36, R40.reuse, R4 ;  /* 0x000000282404723c */ /* 0x082fe20000001804 */
[----:B------:R-:W-:Y:S02]  /*15240*/  SHF.R.U32.HI R48, RZ, 0x8, R65 ;  /* 0x00000008ff307819 */ /* 0x000fe40000011641 */
[----:B------:R-:W-:Y:S02]  /*15250*/  LOP3.LUT R45, R49, R50, RZ, 0xc0, !PT ;  /* 0x00000032312d7212 */ /* 0x000fe400078ec0ff */
[----:B------:R-:W-:Y:S01]  /*15260*/  PRMT R65, R67, 0x5410, R48 ;  /* 0x0000541043417816 */ /* 0x000fe20000000030 */
[----:B------:R1:W-:Y:S01]  /*15270*/  MUFU.EX2 R186, R54 ;  /* 0x0000003600ba7308 */ /* 0x0003e20000000800 */
[----:B------:R-:W-:Y:S01]  /*15280*/  LOP3.LUT R66, R143, UR6, R66, 0x96, !PT ;  /* 0x000000068f427c12 */ /* 0x000fe2000f8e9642 */
[----:B------:R-:W3:Y:S01]  /*15290*/  LDSM.16.MT88.4 R48, [R206+0x4800] ;  /* 0x00480000ce30783b */ /* 0x000ee20000004200 */
[----:B--2---:R-:W-:Y:S01]  /*152a0*/  IMAD.WIDE.U32 R52, R146, -0x2daee0ad, RZ ;  /* 0xd2511f5392347825 */ /* 0x004fe200078e00ff */
[C---:B------:R-:W-:Y:S06]  /*152b0*/  HMMA.16816.F32 R8, R44.reuse, R40, R8 ;  /* 0x000000282c08723c */ /* 0x040fec0000001808 */
[----:B------:R2:W-:Y:S01]  /*152c0*/  MUFU.EX2 R184, R60 ;  /* 0x0000003c00b87308 */ /* 0x0005e20000000800 */
[----:B------:R-:W-:Y:S01]  /*152d0*/  IMAD.WIDE.U32 R40, R147, -0x326172a9, RZ ;  /* 0xcd9e8d5793287825 */ /* 0x000fe200078e00ff */
[-C--:B------:R-:W-:Y:S04]  /*152e0*/  HMMA.16816.F32 R12, R44, R42.reuse, R12 ;  /* 0x0000002a2c0c723c */ /* 0x080fe8000000180c */
[----:B------:R-:W-:Y:S04]  /*152f0*/  LOP3.LUT R140, R41, UR7, R140, 0x96, !PT ;  /* 0x00000007298c7c12 */ /* 0x000fe8000f8e968c */
[----:B------:R5:W-:Y:S01]  /*15300*/  MUFU.EX2 R185, R61 ;  /* 0x0000003d00b97308 */ /* 0x000be20000000800 */
[C---:B------:R-:W-:Y:S03]  /*15310*/  HMMA.16816.F32 R16, R36.reuse, R42, R16 ;  /* 0x0000002a2410723c */ /* 0x040fe60000001810 */
[----:B-1----:R-:W-:Y:S04]  /*15320*/  LOP3.LUT R54, R53, UR16, R148, 0x96, !PT ;  /* 0x0000001035367c12 */ /* 0x002fe8000f8e9694 */
[----:B------:R-:W-:Y:S02]  /*15330*/  LOP3.LUT R42, R64, 0xff, RZ, 0xc0, !PT ;  /* 0x000000ff402a7812 */ /* 0x000fe400078ec0ff */
[----:B------:R1:W-:Y:S03]  /*15340*/  MUFU.EX2 R174, R62 ;  /* 0x0000003e00ae7308 */ /* 0x0003e60000000800 */
[C---:B--2---:R-:W-:Y:S04]  /*15350*/  LOP3.LUT R60, R52.reuse, 0xffff, RZ, 0xc0, !PT ;  /* 0x0000ffff343c7812 */ /* 0x044fe800078ec0ff */
[----:B------:R-:W-:Y:S03]  /*15360*/  SHF.R.U32.HI R41, RZ, 0x8, R60 ;  /* 0x00000008ff297819 */ /* 0x000fe6000001163c */
[----:B------:R2:W-:Y:S01]  /*15370*/  MUFU.EX2 R175, R63 ;  /* 0x0000003f00af7308 */ /* 0x0005e20000000800 */
[-C--:B---3--:R-:W-:Y:S01]  /*15380*/  HMMA.16816.F32 R20, R36, R48.reuse, R20 ;  /* 0x000000302414723c */ /* 0x088fe20000001814 */
[--C-:B-----5:R-:W-:Y:S08]  /*15390*/  SHF.R.U32.HI R61, RZ, 0x18, R52.reuse ;  /* 0x00000018ff3d7819 */ /* 0x120ff00000011634 */
[----:B------:R3:W-:Y:S01]  /*153a0*/  MUFU.EX2 R160, R58 ;  /* 0x0000003a00a07308 */ /* 0x0007e20000000800 */
[C---:B------:R-:W-:Y:S02]  /*153b0*/  HMMA.16816.F32 R24, R44.reuse, R48, R24 ;  /* 0x000000302c18723c */ /* 0x040fe40000001818 */
[----:B-1----:R-:W-:Y:S06]  /*153c0*/  SHF.R.U32.HI R62, RZ, 0x10, R52 ;  /* 0x00000010ff3e7819 */ /* 0x002fec0000011634 */
[-C--:B------:R-:W-:Y:S01]  /*153d0*/  HMMA.16816.F32 R28, R44, R50.reuse, R28 ;  /* 0x000000322c1c723c */ /* 0x080fe2000000181c */
[----:B------:R1:W-:Y:S01]  /*153e0*/  MUFU.EX2 R161, R59 ;  /* 0x0000003b00a17308 */ /* 0x0003e20000000800 */
[----:B------:R-:W5:Y:S02]  /*153f0*/  LDSM.16.MT88.4 R44, [R205+0x4c00] ;  /* 0x004c0000cd2c783b */ /* 0x000f640000004200 */
[----:B--2---:R-:W-:Y:S01]  /*15400*/  LOP3.LUT R63, R52, 0xff, RZ, 0xc0, !PT ;  /* 0x000000ff343f7812 */ /* 0x004fe200078ec0ff */
[----:B------:R-:W-:Y:S03]  /*15410*/  IMAD.WIDE.U32 R52, R66, -0x326172a9, RZ ;  /* 0xcd9e8d5742347825 */ /* 0x000fe600078e00ff */
[----:B------:R-:W-:Y:S01]  /*15420*/  HMMA.16816.F32 R32, R36, R50, R32 ;  /* 0x000000322420723c */ /* 0x000fe20000001820 */
[----:B------:R-:W-:Y:S02]  /*15430*/  PRMT R67, R63, 0x5410, R41 ;  /* 0x000054103f437816 */ /* 0x000fe40000000029 */
[----:B------:R2:W2:Y:S01]  /*15440*/  MUFU.EX2 R179, R55 ;  /* 0x0000003700b37308 */ /* 0x0004a20000000800 */
[----:B------:R-:W-:Y:S02]  /*15450*/  SHF.R.U32.HI R41, RZ, 0x10, R64 ;  /* 0x00000010ff297819 */ /* 0x000fe40000011640 */
[----:B---3--:R-:W-:Y:S01]  /*15460*/  LOP3.LUT R58, R53, UR17, R40, 0x96, !PT ;  /* 0x00000011353a7c12 */ /* 0x008fe2000f8e9628 */
[--C-:B------:R-:W-:Y:S01]  /*15470*/  HSET2.LE.AND R36, R67, R217.reuse, PT ;  /* 0x000000d943247233 */ /* 0x100fe20003803000 */
[----:B------:R-:W-:Y:S04]  /*15480*/  LOP3.LUT R40, R62, 0xff, RZ, 0xc0, !PT ;  /* 0x000000ff3e287812 */ /* 0x000fe800078ec0ff */
[----:B------:R-:W-:Y:S01]  /*15490*/  LOP3.LUT R41, R41, 0xff, RZ, 0xc0, !PT ;  /* 0x000000ff29297812 */ /* 0x000fe200078ec0ff */
[----:B------:R-:W-:Y:S01]  /*154a0*/  MUFU.EX2 R148, R79 ;  /* 0x0000004f00947308 */ /* 0x000fe20000000800 */
[----:B------:R-:W-:Y:S01]  /*154b0*/  PRMT R66, R40, 0x5410, R61 ;  /* 0x0000541028427816 */ /* 0x000fe2000000003d */
[----:B------:R-:W-:Y:S01]  /*154c0*/  IMAD.WIDE.U32 R62, R57, -0x2daee0ad, RZ ;  /* 0xd2511f53393e7825 */ /* 0x000fe200078e00ff */
[----:B------:R-:W-:Y:S02]  /*154d0*/  LOP3.LUT R40, R64, 0xffff, RZ, 0xc0, !PT ;  /* 0x0000ffff40287812 */ /* 0x000fe400078ec0ff */
[----:B------:R-:W-:Y:S01]  /*154e0*/  SHF.R.U32.HI R64, RZ, 0x18, R64 ;  /* 0x00000018ff407819 */ /* 0x000fe20000011640 */
[--C-:B------:R-:W-:Y:S01]  /*154f0*/  HSET2.LE.AND R39, R66, R217.reuse, PT ;  /* 0x000000d942277233 */ /* 0x100fe20003803000 */
[----:B------:R-:W-:Y:S01]  /*15500*/  SHF.R.U32.HI R40, RZ, 0x8, R40 ;  /* 0x00000008ff287819 */ /* 0x000fe20000011628 */
[----:B------:R-:W-:Y:S01]  /*15510*/  IMAD.WIDE.U32 R56, R56, -0x2daee0ad, RZ ;  /* 0xd2511f5338387825 */ /* 0x000fe200078e00ff */
[----:B------:R-:W-:Y:S01]  /*15520*/  LOP3.LUT R43, R63, UR12, R220, 0x96, !PT ;  /* 0x0000000c3f2b7c12 */ /* 0x000fe2000f8e96dc */
[----:B------:R-:W-:Y:S01]  /*15530*/  MUFU.EX2 R149, R78 ;  /* 0x0000004e00957308 */ /* 0x000fe20000000800 */
[----:B-1----:R-:W-:Y:S02]  /*15540*/  PRMT R59, R42, 0x5410, R40 ;  /* 0x000054102a3b7816 */ /* 0x002fe40000000028 */
[C---:B------:R-:W-:Y:S01]  /*15550*/  LOP3.LUT R40, R54.reuse, 0xffff, RZ, 0xc0, !PT ;  /* 0x0000ffff36287812 */ /* 0x040fe200078ec0ff */
[----:B------:R-:W-:Y:S01]  /*15560*/  IMAD.WIDE.U32 R48, R43, -0x326172a9, RZ ;  /* 0xcd9e8d572b307825 */ /* 0x000fe200078e00ff */
[----:B------:R-:W-:Y:S02]  /*15570*/  PRMT R64, R41, 0x5410, R64 ;  /* 0x0000541029407816 */ /* 0x000fe40000000040 */
[----:B------:R-:W-:Y:S02]  /*15580*/  LOP3.LUT R42, R54, 0xff, RZ, 0xc0, !PT ;  /* 0x000000ff362a7812 */ /* 0x000fe400078ec0ff */
[----:B------:R-:W-:Y:S01]  /*15590*/  SHF.R.U32.HI R41, RZ, 0x8, R40 ;  /* 0x00000008ff297819 */ /* 0x000fe20000011628 */
[----:B------:R1:W-:Y:S01]  /*155a0*/  MUFU.EX2 R158, R82 ;  /* 0x00000052009e7308 */ /* 0x0003e20000000800 */
[----:B------:R-:W-:Y:S02]  /*155b0*/  SHF.R.U32.HI R40, RZ, 0x10, R54 ;  /* 0x00000010ff287819 */ /* 0x000fe40000011636 */
[----:B--2---:R-:W-:Y:S02]  /*155c0*/  LOP3.LUT R55, R144, 0xff, RZ, 0xc0, !PT ;  /* 0x000000ff90377812 */ /* 0x004fe400078ec0ff */
[----:B------:R-:W-:Y:S02]  /*155d0*/  LOP3.LUT R57, R57, UR10, R62, 0x96, !PT ;  /* 0x0000000a39397c12 */ /* 0x000fe4000f8e963e */
[----:B------:R-:W-:Y:S01]  /*155e0*/  PRMT R62, R42, 0x5410, R41 ;  /* 0x000054102a3e7816 */ /* 0x000fe20000000029 */
[--C-:B------:R-:W-:Y:S01]  /*155f0*/  HSET2.LE.AND R42, R65, R217.reuse, PT ;  /* 0x000000d9412a7233 */ /* 0x100fe20003803000 */
[----:B------:R-:W-:Y:S01]  /*15600*/  SHF.R.U32.HI R41, RZ, 0x18, R54 ;  /* 0x00000018ff297819 */ /* 0x000fe20000011636 */
[----:B------:R-:W-:Y:S01]  /*15610*/  MUFU.EX2 R134, R74 ;  /* 0x0000004a00867308 */ /* 0x000fe20000000800 */
[----:B------:R-:W-:Y:S02]  /*15620*/  LOP3.LUT R54, R49, UR11, R182, 0x96, !PT ;  /* 0x0000000b31367c12 */ /* 0x000fe4000f8e96b6 */
[----:B------:R-:W-:Y:S02]  /*15630*/  LOP3.LUT R40, R40, 0xff, RZ, 0xc0, !PT ;  /* 0x000000ff28287812 */ /* 0x000fe400078ec0ff */
[----:B------:R-:W-:Y:S01]  /*15640*/  PRMT R60, R55, 0x5410, R150 ;  /* 0x00005410373c7816 */ /* 0x000fe20000000096 */
[----:B------:R-:W-:Y:S01]  /*15650*/  IMAD.WIDE.U32 R54, R54, -0x2daee0ad, RZ ;  /* 0xd2511f5336367825 */ /* 0x000fe200078e00ff */
[----:B------:R-:W-:Y:S02]  /*15660*/  PRMT R49, R40, 0x5410, R41 ;  /* 0x0000541028317816 */ /* 0x000fe40000000029 */
[----:B------:R-:W-:Y:S01]  /*15670*/  F2FP.PACK_AB R40, R192, R193 ;  /* 0x000000c1c028723e */ /* 0x000fe200000000ff */
[--C-:B------:R-:W-:Y:S01]  /*15680*/  HSET2.LE.AND R43, R60, R217.reuse, PT ;  /* 0x000000d93c2b7233 */ /* 0x100fe20003803000 */
[----:B------:R-:W-:Y:S01]  /*15690*/  LOP3.LUT R63, R55, UR8, R56, 0x96, !PT ;  /* 0x00000008373f7c12 */ /* 0x000fe2000f8e9638 */
[----:B------:R-:W-:Y:S01]  /*156a0*/  IMAD.WIDE.U32 R56, R57, -0x326172a9, RZ ;  /* 0xcd9e8d5739387825 */ /* 0x000fe200078e00ff */
[----:B------:R-:W-:Y:S01]  /*156b0*/  LOP3.LUT R42, R42, R40, RZ, 0xc0, !PT ;  /* 0x000000282a2a7212 */ /* 0x000fe200078ec0ff */
[--C-:B------:R-:W-:Y:S01]  /*156c0*/  HSET2.LE.AND R50, R49, R217.reuse, PT ;  /* 0x000000d931327233 */ /* 0x100fe20003803000 */
[----:B------:R-:W-:Y:S01]  /*156d0*/  F2FP.PACK_AB R40, R190, R189 ;  /* 0x000000bdbe28723e */ /* 0x000fe200000000ff */
[----:B------:R-:W-:Y:S01]  /*156e0*/  MUFU.EX2 R135, R75 ;  /* 0x0000004b00877308 */ /* 0x000fe20000000800 */
[----:B------:R-:W-:Y:S01]  /*156f0*/  LOP3.LUT R48, R57, UR9, R48, 0x96, !PT ;  /* 0x0000000939307c12 */ /* 0x000fe2000f8e9630 */
[----:B-1----:R-:W-:Y:S01]  /*15700*/  IMAD.MOV.U32 R82, RZ, RZ, R159 ;  /* 0x000000ffff527224 */ /* 0x002fe200078e009f */
[----:B------:R-:W-:Y:S01]  /*15710*/  LOP3.LUT R43, R43, R40, RZ, 0xc0, !PT ;  /* 0x000000282b2b7212 */ /* 0x000fe200078ec0ff */
[--C-:B------:R-:W-:Y:S01]  /*15720*/  HSET2.LE.AND R40, R59, R217.reuse, PT ;  /* 0x000000d93b287233 */ /* 0x100fe20003803000 */
[----:B------:R-:W-:Y:S01]  /*15730*/  F2FP.PACK_AB R41, R187, R188 ;  /* 0x000000bcbb29723e */ /* 0x000fe200000000ff */
[----:B------:R-:W-:Y:S01]  /*15740*/  IMAD.WIDE.U32 R60, R48, -0x2daee0ad, RZ ;  /* 0xd2511f53303c7825 */ /* 0x000fe200078e00ff */
[----:B------:R-:W-:Y:S02]  /*15750*/  F2FP.PACK_AB R48, R179, R186 ;  /* 0x000000bab330723e */ /* 0x000fe400000000ff */
[----:B------:R-:W-:Y:S01]  /*15760*/  LOP3.LUT R40, R40, R41, RZ, 0xc0, !PT ;  /* 0x0000002928287212 */ /* 0x000fe200078ec0ff */
[--C-:B------:R-:W-:Y:S01]  /*15770*/  HSET2.LE.AND R41, R64, R217.reuse, PT ;  /* 0x000000d940297233 */ /* 0x100fe20003803000 */
[----:B------:R-:W-:Y:S01]  /*15780*/  F2FP.PACK_AB R38, R185, R184 ;  /* 0x000000b8b926723e */ /* 0x000fe200000000ff */
[----:B------:R-:W-:Y:S01]  /*15790*/  MUFU.EX2 R144, R73 ;  /* 0x0000004900907308 */ /* 0x000fe20000000800 */
[----:B------:R-:W-:Y:S02]  /*157a0*/  F2FP.PACK_AB R37, R175, R174 ;  /* 0x000000aeaf25723e */ /* 0x000fe400000000ff */
[----:B------:R-:W-:Y:S01]  /*157b0*/  LOP3.LUT R41, R41, R48, RZ, 0xc0, !PT ;  /* 0x0000003029297212 */ /* 0x000fe200078ec0ff */
[--C-:B------:R-:W-:Y:S01]  /*157c0*/  HSET2.LE.AND R48, R62, R217.reuse, PT ;  /* 0x000000d93e307233 */ /* 0x100fe20003803000 */
[----:B------:R-:W-:Y:S02]  /*157d0*/  F2FP.PACK_AB R49, R172, R173 ;  /* 0x000000adac31723e */ /* 0x000fe400000000ff */
[----:B------:R-:W-:Y:S02]  /*157e0*/  F2FP.PACK_AB R51, R161, R160 ;  /* 0x000000a0a133723e */ /* 0x000fe400000000ff */
[----:B------:R-:W-:Y:S01]  /*157f0*/  LOP3.LUT R55, R61, UR6, R54, 0x96, !PT ;  /* 0x000000063d377c12 */ /* 0x000fe2000f8e9636 */
[-C--:B-----5:R-:W-:Y:S01]  /*15800*/  HMMA.16816.F32 R4, R40, R44.reuse, R4 ;  /* 0x0000002c2804723c */ /* 0x0a0fe20000001804 */
[----:B------:R-:W-:Y:S01]  /*15810*/  LOP3.LUT R38, R36, R38, RZ, 0xc0, !PT ;  /* 0x0000002624267212 */ /* 0x000fe200078ec0ff */
[----:B------:R-:W-:Y:S01]  /*15820*/  IMAD.U32 R54, RZ, RZ, UR5 ;  /* 0x00000005ff367e24 */ /* 0x000fe2000f8e00ff */
[----:B------:R-:W-:Y:S01]  /*15830*/  LOP3.LUT R39, R39, R37, RZ, 0xc0, !PT ;  /* 0x0000002527277212 */ /* 0x000fe200078ec0ff */
[----:B------:R-:W-:Y:S01]  /*15840*/  MUFU.EX2 R151, R68 ;  /* 0x0000004400977308 */ /* 0x000fe20000000800 */
[----:B------:R-:W-:Y:S01]  /*15850*/  LOP3.LUT R36, R48, R49, RZ, 0xc0, !PT ;  /* 0x0000003130247212 */ /* 0x000fe200078ec0ff */
[----:B------:R-:W-:Y:S01]  /*15860*/  IMAD.WIDE.U32 R48, R55, -0x326172a9, RZ ;  /* 0xcd9e8d5737307825 */ /* 0x000fe200078e00ff */
[----:B------:R-:W-:Y:S02]  /*15870*/  LOP3.LUT R37, R50, R51, RZ, 0xc0, !PT ;  /* 0x0000003332257212 */ /* 0x000fe400078ec0ff */
[----:B------:R-:W-:Y:S03]  /*15880*/  LOP3.LUT R54, R219, UR25, R54, 0x96, !PT ;  /* 0x00000019db367c12 */ /* 0x000fe6000f8e9636 */
[----:B------:R-:W-:Y:S01]  /*15890*/  LOP3.LUT R55, R52, 0xff, RZ, 0xc0, !PT ;  /* 0x000000ff34377812 */ /* 0x000fe200078ec0ff */
[----:B------:R-:W-:Y:S01]  /*158a0*/  IMAD.WIDE.U32 R50, R63, -0x326172a9, RZ ;  /* 0xcd9e8d573f327825 */ /* 0x000fe200078e00ff */
[--C-:B------:R-:W-:Y:S01]  /*158b0*/  SHF.R.U32.HI R57, RZ, 0x10, R52.reuse ;  /* 0x00000010ff397819 */ /* 0x100fe20000011634 */
[C---:B------:R-:W-:Y:S01]  /*158c0*/  HMMA.16816.F32 R8, R36.reuse, R44, R8 ;  /* 0x0000002c2408723c */ /* 0x040fe20000001808 */
[----:B------:R-:W-:Y:S01]  /*158d0*/  SHF.R.U32.HI R59, RZ, 0x18, R52 ;  /* 0x00000018ff3b7819 */ /* 0x000fe20000011634 */
[----:B------:R-:W-:Y:S01]  /*158e0*/  IMAD.WIDE.U32 R80, R54, -0x326172a9, RZ ;  /* 0xcd9e8d5736507825 */ /* 0x000fe200078e00ff */
[----:B------:R-:W-:Y:S01]  /*158f0*/  LOP3.LUT R54, R52, 0xffff, RZ, 0xc0, !PT ;  /* 0x0000ffff34367812 */ /* 0x000fe200078ec0ff */
[----:B------:R-:W-:Y:S01]  /*15900*/  MUFU.EX2 R147, R69 ;  /* 0x0000004500937308 */ /* 0x000fe20000000800 */
[----:B------:R-:W-:Y:S02]  /*15910*/  LOP3.LUT R62, R51, UR7, R56, 0x96, !PT ;  /* 0x00000007333e7c12 */ /* 0x000fe4000f8e9638 */
[----:B------:R-:W-:Y:S01]  /*15920*/  LOP3.LUT R51, R49, UR17, R50, 0x96, !PT ;  /* 0x0000001131337c12 */ /* 0x000fe2000f8e9632 */
[-C--:B------:R-:W-:Y:S01]  /*15930*/  HMMA.16816.F32 R12, R36, R46.reuse, R12 ;  /* 0x0000002e240c723c */ /* 0x080fe2000000180c */
[C---:B------:R-:W-:Y:S03]  /*15940*/  LOP3.LUT R49, R48.reuse, 0xffff, RZ, 0xc0, !PT ;  /* 0x0000ffff30317812 */ /* 0x040fe600078ec0ff */
[----:B------:R-:W-:Y:S02]  /*15950*/  SHF.R.U32.HI R44, RZ, 0x8, R54 ;  /* 0x00000008ff2c7819 */ /* 0x000fe40000011636 */
[----:B------:R-:W-:Y:S01]  /*15960*/  LOP3.LUT R50, R48, 0xff, RZ, 0xc0, !PT ;  /* 0x000000ff30327812 */ /* 0x000fe200078ec0ff */
[----:B------:R-:W-:Y:S01]  /*15970*/  MUFU.EX2 R143, R70 ;  /* 0x00000046008f7308 */ /* 0x000fe20000000800 */
[----:B------:R-:W-:Y:S01]  /*15980*/  PRMT R78, R55, 0x5410, R44 ;  /* 0x00005410374e7816 */ /* 0x000fe2000000002c */
[C---:B------:R-:W-:Y:S03]  /*15990*/  HMMA.16816.F32 R16, R40.reuse, R46, R16 ;  /* 0x0000002e2810723c */ /* 0x040fe60000001810 */
[----:B------:R-:W-:Y:S02]  /*159a0*/  LOP3.LUT R45, R57, 0xff, RZ, 0xc0, !PT ;  /* 0x000000ff392d7812 */ /* 0x000fe400078ec0ff */
[----:B------:R-:W-:Y:S02]  /*159b0*/  SHF.R.U32.HI R44, RZ, 0x8, R49 ;  /* 0x00000008ff2c7819 */ /* 0x000fe40000011631 */
[----:B------:R-:W-:Y:S01]  /*159c0*/  PRMT R72, R45, 0x5410, R59 ;  /* 0x000054102d487816 */ /* 0x000fe2000000003b */
[----:B------:R1:W-:Y:S01]  /*159d0*/  MUFU.EX2 R159, R83 ;  /* 0x00000053009f7308 */ /* 0x0003e20000000800 */
[----:B------:R-:W-:Y:S02]  /*159e0*/  PRMT R79, R50, 0x5410, R44 ;  /* 0x00005410324f7816 */ /* 0x000fe4000000002c */
[----:B------:R-:W2:Y:S01]  /*159f0*/  LDSM.16.MT88.4 R44, [R206+0x4c00] ;  /* 0x004c0000ce2c783b */ /* 0x000ea20000004200 */
[----:B------:R-:W-:Y:S02]  /*15a00*/  LOP3.LUT R52, R81, UR15, R228, 0x96, !PT ;  /* 0x0000000f51347c12 */ /* 0x000fe4000f8e96e4 */
[--C-:B------:R-:W-:Y:S02]  /*15a10*/  SHF.R.U32.HI R61, RZ, 0x10, R48.reuse ;  /* 0x00000010ff3d7819 */ /* 0x100fe40000011630 */
[----:B------:R-:W-:Y:S01]  /*15a20*/  SHF.R.U32.HI R56, RZ, 0x18, R48 ;  /* 0x00000018ff387819 */ /* 0x000fe20000011630 */
[----:B------:R-:W-:Y:S01]  /*15a30*/  IMAD.WIDE.U32 R52, R52, -0x2daee0ad, RZ ;  /* 0xd2511f5334347825 */ /* 0x000fe200078e00ff */
[----:B------:R-:W-:Y:S01]  /*15a40*/  LOP3.LUT R48, R181, UR13, R80, 0x96, !PT ;  /* 0x0000000db5307c12 */ /* 0x000fe2000f8e9650 */
[----:B------:R-:W-:Y:S02]  /*15a50*/  MUFU.EX2 R146, R71 ;  /* 0x0000004700927308 */ /* 0x000fe40000000800 */
[----:B------:R-:W-:Y:S01]  /*15a60*/  IMAD.MOV.U32 R181, RZ, RZ, R153 ;  /* 0x000000ffffb57224 */ /* 0x000fe200078e0099 */
[----:B------:R-:W-:Y:S01]  /*15a70*/  LOP3.LUT R54, R53, UR12, R222, 0x96, !PT ;  /* 0x0000000c35367c12 */ /* 0x000fe2000f8e96de */
[----:B------:R-:W-:Y:S04]  /*15a80*/  IMAD.WIDE.U32 R48, R48, -0x2daee0ad, RZ ;  /* 0xd2511f5330307825 */ /* 0x000fe800078e00ff */
[----:B------:R-:W-:Y:S01]  /*15a90*/  IMAD.WIDE.U32 R54, R54, -0x326172a9, RZ ;  /* 0xcd9e8d5736367825 */ /* 0x000fe200078e00ff */
[----:B------:R-:W-:Y:S01]  /*15aa0*/  LOP3.LUT R49, R49, UR10, R52, 0x96, !PT ;  /* 0x0000000a31317c12 */ /* 0x000fe2000f8e9634 */
[----:B------:R-:W-:Y:S02]  /*15ab0*/  MUFU.EX2 R108, R108 ;  /* 0x0000006c006c7308 */ /* 0x000fe40000000800 */
[----:B------:R-:W-:Y:S01]  /*15ac0*/  IMAD.MOV.U32 R153, RZ, RZ, R171 ;  /* 0x000000ffff997224 */ /* 0x000fe200078e00ab */
[----:B------:R-:W-:Y:S01]  /*15ad0*/  LOP3.LUT R53, R55, UR11, R180, 0x96, !PT ;  /* 0x0000000b37357c12 */ /* 0x000fe2000f8e96b4 */
[----:B-1----:R-:W-:Y:S02]  /*15ae0*/  IMAD.MOV.U32 R83, RZ, RZ, R156 ;  /* 0x000000ffff537224 */ /* 0x002fe400078e009c */
[----:B------:R-:W-:Y:S02]  /*15af0*/  IMAD.MOV.U32 R180, RZ, RZ, R152 ;  /* 0x000000ffffb47224 */ /* 0x000fe400078e0098 */
[----:B------:R-:W-:Y:S02]  /*15b00*/  IMAD.WIDE.U32 R52, R53, -0x2daee0ad, RZ ;  /* 0xd2511f5335347825 */ /* 0x000fe400078e00ff */
[----:B------:R-:W-:Y:S02]  /*15b10*/  MUFU.EX2 R109, R109 ;  /* 0x0000006d006d7308 */ /* 0x000fe40000000800 */
[----:B------:R-:W-:Y:S01]  /*15b20*/  IMAD.MOV.U32 R152, RZ, RZ, R167 ;  /* 0x000000ffff987224 */ /* 0x000fe200078e00a7 */
[----:B------:R-:W-:Y:S01]  /*15b30*/  LOP3.LUT R53, R53, UR8, R48, 0x96, !PT ;  /* 0x0000000835357c12 */ /* 0x000fe2000f8e9630 */
[----:B------:R-:W-:Y:S04]  /*15b40*/  IMAD.WIDE.U32 R48, R49, -0x326172a9, RZ ;  /* 0xcd9e8d5731307825 */ /* 0x000fe800078e00ff */
[----:B------:R-:W-:Y:S01]  /*15b50*/  IMAD.MOV.U32 R171, RZ, RZ, R166 ;  /* 0x000000ffffab7224 */ /* 0x000fe200078e00a6 */
[----:B------:R-:W-:Y:S01]  /*15b60*/  LOP3.LUT R54, R49, UR9, R54, 0x96, !PT ;  /* 0x0000000931367c12 */ /* 0x000fe2000f8e9636 */
[----:B------:R1:W-:Y:S01]  /*15b70*/  MUFU.EX2 R145, R76 ;  /* 0x0000004c00917308 */ /* 0x0003e20000000800 */
[-C--:B--2---:R-:W-:Y:S03]  /*15b80*/  HMMA.16816.F32 R20, R40, R44.reuse, R20 ;  /* 0x0000002c2814723c */ /* 0x084fe60000001814 */
[----:B------:R-:W-:Y:S05]  /*15b90*/  IMAD.WIDE.U32 R54, R54, -0x2daee0ad, RZ ;  /* 0xd2511f5336367825 */ /* 0x000fea00078e00ff */
[----:B------:R-:W-:Y:S01]  /*15ba0*/  LOP3.LUT R49, R55, UR6, R52, 0x96, !PT ;  /* 0x0000000637317c12 */ /* 0x000fe2000f8e9634 */
[----:B------:R2:W3:Y:S01]  /*15bb0*/  MUFU.EX2 R150, R77 ;  /* 0x0000004d00967308 */ /* 0x0004e20000000800 */
[C---:B------:R-:W-:Y:S02]  /*15bc0*/  HMMA.16816.F32 R24, R36.reuse, R44, R24 ;  /* 0x0000002c2418723c */ /* 0x040fe40000001818 */
[----:B------:R-:W-:Y:S05]  /*15bd0*/  IMAD.WIDE.U32 R52, R53, -0x326172a9, RZ ;  /* 0xcd9e8d5735347825 */ /* 0x000fea00078e00ff */
[----:B------:R-:W-:Y:S01]  /*15be0*/  IMAD.WIDE.U32 R44, R140, -0x2daee0ad, RZ ;  /* 0xd2511f538c2c7825 */ /* 0x000fe200078e00ff */
[----:B------:R-:W-:Y:S01]  /*15bf0*/  LOP3.LUT R55, R53, UR7, R48, 0x96, !PT ;  /* 0x0000000735377c12 */ /* 0x000fe2000f8e9630 */
[----:B------:R-:W-:Y:S01]  /*15c00*/  MUFU.EX2 R157, R97 ;  /* 0x00000061009d7308 */ /* 0x000fe20000000800 */
[-C--:B------:R-:W-:Y:S02]  /*15c10*/  HMMA.16816.F32 R28, R36, R46.reuse, R28 ;  /* 0x0000002e241c723c */ /* 0x080fe4000000181c */
[C---:B------:R-:W-:Y:S01]  /*15c20*/  LOP3.LUT R64, R44.reuse, 0xffff, RZ, 0xc0, !PT ;  /* 0x0000ffff2c407812 */ /* 0x040fe200078ec0ff */
[----:B------:R-:W-:Y:S01]  /*15c30*/  IMAD.WIDE.U32 R48, R49, -0x326172a9, RZ ;  /* 0xcd9e8d5731307825 */ /* 0x000fe200078e00ff */
[----:B------:R-:W-:Y:S02]  /*15c40*/  SHF.R.U32.HI R65, RZ, 0x10, R44 ;  /* 0x00000010ff417819 */ /* 0x000fe4000001162c */
[----:B------:R-:W-:Y:S01]  /*15c50*/  LOP3.LUT R73, R44, 0xff, RZ, 0xc0, !PT ;  /* 0x000000ff2c497812 */ /* 0x000fe200078ec0ff */
[----:B------:R-:W-:Y:S01]  /*15c60*/  IMAD.WIDE.U32 R36, R62, -0x2daee0ad, RZ ;  /* 0xd2511f533e247825 */ /* 0x000fe200078e00ff */
[----:B------:R-:W-:Y:S01]  /*15c70*/  LOP3.LUT R50, R49, UR17, R52, 0x96, !PT ;  /* 0x0000001131327c12 */ /* 0x000fe2000f8e9634 */
[----:B------:R5:W-:Y:S01]  /*15c80*/  MUFU.EX2 R97, R84 ;  /* 0x0000005400617308 */ /* 0x000be20000000800 */
[----:B------:R-:W-:Y:S01]  /*15c90*/  HMMA.16816.F32 R32, R40, R46, R32 ;  /* 0x0000002e2820723c */ /* 0x000fe20000001820 */
[----:B------:R-:W3:Y:S01]  /*15ca0*/  LDSM.16.MT88.4 R40, [R205+0x5000] ;  /* 0x00500000cd28783b */ /* 0x000ee20000004200 */
[C---:B------:R-:W-:Y:S01]  /*15cb0*/  LOP3.LUT R49, R48.reuse, 0xffff, RZ, 0xc0, !PT ;  /* 0x0000ffff30317812 */ /* 0x040fe200078ec0ff */
[----:B------:R-:W-:Y:S01]  /*15cc0*/  IMAD.MOV.U32 R140, RZ, RZ, R82 ;  /* 0x000000ffff8c7224 */ /* 0x000fe200078e0052 */
[----:B------:R-:W-:Y:S02]  /*15cd0*/  LOP3.LUT R52, R48, 0xff, RZ, 0xc0, !PT ;  /* 0x000000ff30347812 */ /* 0x000fe400078ec0ff */
[----:B------:R-:W-:Y:S01]  /*15ce0*/  SHF.R.U32.HI R38, RZ, 0x8, R49 ;  /* 0x00000008ff267819 */ /* 0x000fe20000011631 */
[--C-:B------:R-:W-:Y:S01]  /*15cf0*/  HSET2.LE.AND R46, R79, R217.reuse, PT ;  /* 0x000000d94f2e7233 */ /* 0x100fe20003803000 */
[C---:B------:R-:W-:Y:S01]  /*15d00*/  LOP3.LUT R74, R36.reuse, 0xffff, RZ, 0xc0, !PT ;  /* 0x0000ffff244a7812 */ /* 0x040fe200078ec0ff */
[----:B------:R-:W-:Y:S03]  /*15d10*/  MUFU.EX2 R123, R123 ;  /* 0x0000007b007b7308 */ /* 0x000fe60000000800 */
[----:B------:R-:W-:Y:S02]  /*15d20*/  LOP3.LUT R75, R36, 0xff, RZ, 0xc0, !PT ;  /* 0x000000ff244b7812 */ /* 0x000fe400078ec0ff */
[--C-:B-1----:R-:W-:Y:S02]  /*15d30*/  SHF.R.U32.HI R76, RZ, 0x10, R36.reuse ;  /* 0x00000010ff4c7819 */ /* 0x102fe40000011624 */
[----:B--2---:R-:W-:Y:S02]  /*15d40*/  SHF.R.U32.HI R77, RZ, 0x18, R36 ;  /* 0x00000018ff4d7819 */ /* 0x004fe40000011624 */
[----:B------:R-:W-:Y:S01]  /*15d50*/  LOP3.LUT R36, R58, 0xffff, RZ, 0xc0, !PT ;  /* 0x0000ffff3a247812 */ /* 0x000fe200078ec0ff */
[----:B------:R-:W-:Y:S01]  /*15d60*/  MUFU.EX2 R124, R124 ;  /* 0x0000007c007c7308 */ /* 0x000fe20000000800 */
[----:B------:R-:W-:Y:S02]  /*15d70*/  SHF.R.U32.HI R67, RZ, 0x18, R44 ;  /* 0x00000018ff437819 */ /* 0x000fe4000001162c */
[----:B------:R-:W-:Y:S02]  /*15d80*/  LOP3.LUT R59, R37, UR16, R60, 0x96, !PT ;  /* 0x00000010253b7c12 */ /* 0x000fe4000f8e963c */
[----:B-----5:R-:W-:Y:S02]  /*15d90*/  PRMT R84, R52, 0x5410, R38 ;  /* 0x0000541034547816 */ /* 0x020fe40000000026 */
[--C-:B------:R-:W-:Y:S02]  /*15da0*/  SHF.R.U32.HI R38, RZ, 0x10, R58.reuse ;  /* 0x00000010ff267819 */ /* 0x100fe4000001163a */
[----:B------:R-:W-:Y:S01]  /*15db0*/  LOP3.LUT R44, R58, 0xff, RZ, 0xc0, !PT ;  /* 0x000000ff3a2c7812 */ /* 0x000fe200078ec0ff */
[----:B------:R-:W-:Y:S01]  /*15dc0*/  MUFU.EX2 R126, R126 ;  /* 0x0000007e007e7308 */ /* 0x000fe20000000800 */
[----:B------:R-:W-:Y:S02]  /*15dd0*/  SHF.R.U32.HI R58, RZ, 0x18, R58 ;  /* 0x00000018ff3a7819 */ /* 0x000fe4000001163a */
[----:B------:R-:W-:Y:S02]  /*15de0*/  SHF.R.U32.HI R37, RZ, 0x8, R36 ;  /* 0x00000008ff257819 */ /* 0x000fe40000011624 */
[----:B------:R-:W-:Y:S02]  /*15df0*/  LOP3.LUT R36, R38, 0xff, RZ, 0xc0, !PT ;  /* 0x000000ff26247812 */ /* 0x000fe400078ec0ff */
[----:B------:R-:W-:Y:S02]  /*15e00*/  PRMT R60, R44, 0x5410, R37 ;  /* 0x000054102c3c7816 */ /* 0x000fe40000000025 */
[----:B------:R-:W-:Y:S01]  /*15e10*/  PRMT R62, R36, 0x5410, R58 ;  /* 0x00005410243e7816 */ /* 0x000fe2000000003a */
[----:B------:R-:W-:Y:S01]  /*15e20*/  IMAD.WIDE.U32 R36, R55, -0x2daee0ad, RZ ;  /* 0xd2511f5337247825 */ /* 0x000fe200078e00ff */
[----:B------:R-:W-:Y:S01]  /*15e30*/  LOP3.LUT R53, R61, 0xff, RZ, 0xc0, !PT ;  /* 0x000000ff3d357812 */ /* 0x000fe200078ec0ff */
[----:B------:R-:W1:Y:S01]  /*15e40*/  MUFU.EX2 R156, R96 ;  /* 0x00000060009c7308 */ /* 0x000e620000000800 */
[----:B------:R-:W-:Y:S02]  /*15e50*/  LOP3.LUT R38, R51, 0xffff, RZ, 0xc0, !PT ;  /* 0x0000ffff33267812 */ /* 0x000fe400078ec0ff */
[C---:B------:R-:W-:Y:S02]  /*15e60*/  LOP3.LUT R66, R36.reuse, 0xffff, RZ, 0xc0, !PT ;  /* 0x0000ffff24427812 */ /* 0x040fe400078ec0ff */
[--C-:B------:R-:W-:Y:S02]  /*15e70*/  SHF.R.U32.HI R68, RZ, 0x10, R36.reuse ;  /* 0x00000010ff447819 */ /* 0x100fe40000011624 */
[----:B------:R-:W-:Y:S02]  /*15e80*/  LOP3.LUT R70, R36, 0xff, RZ, 0xc0, !PT ;  /* 0x000000ff24467812 */ /* 0x000fe400078ec0ff */
[----:B------:R-:W-:Y:S01]  /*15e90*/  SHF.R.U32.HI R69, RZ, 0x18, R36 ;  /* 0x00000018ff457819 */ /* 0x000fe20000011624 */
[----:B------:R2:W5:Y:S01]  /*15ea0*/  MUFU.EX2 R96, R85 ;  /* 0x0000005500607308 */ /* 0x0005620000000800 */
[C---:B------:R-:W-:Y:S02]  /*15eb0*/  LOP3.LUT R36, R50.reuse, 0xffff, RZ, 0xc0, !PT ;  /* 0x0000ffff32247812 */ /* 0x040fe400078ec0ff */
[----:B------:R-:W-:Y:S02]  /*15ec0*/  LOP3.LUT R61, R37, UR16, R54, 0x96, !PT ;  /* 0x00000010253d7c12 */ /* 0x000fe4000f8e9636 */
[----:B------:R-:W-:Y:S02]  /*15ed0*/  LOP3.LUT R37, R50, 0xff, RZ, 0xc0, !PT ;  /* 0x000000ff32257812 */ /* 0x000fe400078ec0ff */
[----:B------:R-:W-:Y:S02]  /*15ee0*/  SHF.R.U32.HI R36, RZ, 0x8, R36 ;  /* 0x00000008ff247819 */ /* 0x000fe40000011624 */
[----:B------:R-:W-:Y:S01]  /*15ef0*/  PRMT R71, R53, 0x5410, R56 ;  /* 0x0000541035477816 */ /* 0x000fe20000000038 */
[----:B------:R-:W-:Y:S01]  /*15f00*/  MUFU.EX2 R112, R112 ;  /* 0x0000007000707308 */ /* 0x000fe20000000800 */
[----:B------:R-:W-:Y:S01]  /*15f10*/  LOP3.LUT R56, R45, UR16, R142, 0x96, !PT ;  /* 0x000000102d387c12 */ /* 0x000fe2000f8e968e */
[----:B------:R-:W-:Y:S01]  /*15f20*/  IMAD.MOV.U32 R142, RZ, RZ, R83 ;  /* 0x000000ffff8e7224 */ /* 0x000fe200078e0053 */
[----:B------:R-:W-:Y:S01]  /*15f30*/  PRMT R83, R37, 0x5410, R36 ;  /* 0x0000541025537816 */ /* 0x000fe20000000024 */
[--C-:B------:R-:W-:Y:S01]  /*15f40*/  HSET2.LE.AND R47, R71, R217.reuse, PT ;  /* 0x000000d9472f7233 */ /* 0x100fe20003803000 */
[--C-:B------:R-:W-:Y:S02]  /*15f50*/  SHF.R.U32.HI R36, RZ, 0x10, R50.reuse ;  /* 0x00000010ff247819 */ /* 0x100fe40000011632 */
[----:B------:R-:W-:Y:S02]  /*15f60*/  SHF.R.U32.HI R50, RZ, 0x18, R50 ;  /* 0x00000018ff327819 */ /* 0x000fe40000011632 */
[----:B------:R-:W-:Y:S01]  /*15f70*/  LOP3.LUT R36, R36, 0xff, RZ, 0xc0, !PT ;  /* 0x000000ff24247812 */ /* 0x000fe200078ec0ff */
[----:B------:R-:W1:Y:S01]  /*15f80*/  MUFU.EX2 R113, R113 ;  /* 0x0000007100717308 */ /* 0x000e620000000800 */
[----:B------:R-:W-:Y:S02]  /*15f90*/  SHF.R.U32.HI R53, RZ, 0x10, R48 ;  /* 0x00000010ff357819 */ /* 0x000fe40000011630 */
[----:B------:R-:W-:Y:S02]  /*15fa0*/  PRMT R82, R36, 0x5410, R50 ;  /* 0x0000541024527816 */ /* 0x000fe40000000032 */
[----:B------:R-:W-:Y:S02]  /*15fb0*/  LOP3.LUT R36, R81, UR15, R226, 0x96, !PT ;  /* 0x0000000f51247c12 */ /* 0x000fe4000f8e96e2 */
[----:B------:R-:W5:Y:S01]  /*15fc0*/  LDL.LU R81, [R1+0x8] ;  /* 0x0000080001517983 */ /* 0x000f620000300800 */
[----:B------:R-:W-:Y:S02]  /*15fd0*/  LOP3.LUT R39, R53, 0xff, RZ, 0xc0, !PT ;  /* 0x000000ff35277812 */ /* 0x000fe400078ec0ff */
[----:B------:R-:W-:Y:S01]  /*15fe0*/  SHF.R.U32.HI R48, RZ, 0x18, R48 ;  /* 0x00000018ff307819 */ /* 0x000fe20000011630 */
[----:B------:R-:W-:Y:S01]  /*15ff0*/  MUFU.EX2 R114, R114 ;  /* 0x0000007200727308 */ /* 0x000fe20000000800 */
[----:B------:R-:W-:Y:S02]  /*16000*/  SHF.R.U32.HI R38, RZ, 0x8, R38 ;  /* 0x00000008ff267819 */ /* 0x000fe40000011626 */
[----:B--2---:R-:W-:Y:S01]  /*16010*/  PRMT R85, R39, 0x5410, R48 ;  /* 0x0000541027557816 */ /* 0x004fe20000000030 */
[----:B------:R-:W-:Y:S01]  /*16020*/  IMAD.WIDE.U32 R48, R36, -0x2daee0ad, RZ ;  /* 0xd2511f5324307825 */ /* 0x000fe200078e00ff */
[----:B------:R-:W-:Y:S02]  /*16030*/  LOP3.LUT R39, R51, 0xff, RZ, 0xc0, !PT ;  /* 0x000000ff33277812 */ /* 0x000fe400078ec0ff */
[----:B------:R-:W-:Y:S02]  /*16040*/  LOP3.LUT R37, R183, UR13, R80, 0x96, !PT ;  /* 0x0000000db7257c12 */ /* 0x000fe4000f8e9650 */
[----:B------:R-:W-:Y:S01]  /*16050*/  LOP3.LUT R44, R49, UR12, R220, 0x96, !PT ;  /* 0x0000000c312c7c12 */ /* 0x000fe2000f8e96dc */
[----:B------:R-:W2:Y:S01]  /*16060*/  MUFU.EX2 R115, R115 ;  /* 0x0000007300737308 */ /* 0x000ea20000000800 */
[----:B------:R-:W-:Y:S01]  /*16070*/  PRMT R63, R39, 0x5410, R38 ;  /* 0x00005410273f7816 */ /* 0x000fe20000000026 */
[----:B------:R-:W-:Y:S01]  /*16080*/  IMAD.WIDE.U32 R36, R37, -0x2daee0ad, RZ ;  /* 0xd2511f5325247825 */ /* 0x000fe200078e00ff */
[--C-:B------:R-:W-:Y:S02]  /*16090*/  SHF.R.U32.HI R38, RZ, 0x10, R51.reuse ;  /* 0x00000010ff267819 */ /* 0x100fe40000011633 */
[----:B------:R-:W-:Y:S01]  /*160a0*/  SHF.R.U32.HI R51, RZ, 0x18, R51 ;  /* 0x00000018ff337819 */ /* 0x000fe20000011633 */
[----:B------:R-:W-:Y:S01]  /*160b0*/  IMAD.WIDE.U32 R44, R44, -0x326172a9, RZ ;  /* 0xcd9e8d572c2c7825 */ /* 0x000fe200078e00ff */
[----:B------:R-:W-:Y:S02]  /*160c0*/  LOP3.LUT R38, R38, 0xff, RZ, 0xc0, !PT ;  /* 0x000000ff26267812 */ /* 0x000fe400078ec0ff */
[----:B------:R-:W-:Y:S01]  /*160d0*/  LOP3.LUT R37, R37, UR10, R48, 0x96, !PT ;  /* 0x0000000a25257c12 */ /* 0x000fe2000f8e9630 */
[----:B------:R-:W-:Y:S01]  /*160e0*/  MUFU.EX2 R100, R100 ;  /* 0x0000006400647308 */ /* 0x000fe20000000800 */
[----:B------:R-:W-:Y:S02]  /*160f0*/  PRMT R57, R38, 0x5410, R51 ;  /* 0x0000541026397816 */ /* 0x000fe40000000033 */
[----:B------:R-:W-:Y:S05]  /*16100*/  LOP3.LUT R38, R45, UR11, R182, 0x96, !PT ;  /* 0x0000000b2d267c12 */ /* 0x000fea000f8e96b6 */
[----:B------:R-:W-:Y:S02]  /*16110*/  IMAD.WIDE.U32 R38, R38, -0x2daee0ad, RZ ;  /* 0xd2511f5326267825 */ /* 0x000fe400078e00ff */
[----:B------:R-:W1:Y:S03]  /*16120*/  MUFU.EX2 R101, R101 ;  /* 0x0000006500657308 */ /* 0x000e660000000800 */
[----:B------:R-:W-:Y:S01]  /*16130*/  LOP3.LUT R45, R39, UR8, R36, 0x96, !PT ;  /* 0x00000008272d7c12 */ /* 0x000fe2000f8e9624 */
[----:B------:R-:W-:Y:S01]  /*16140*/  IMAD.WIDE.U32 R36, R37, -0x326172a9, RZ ;  /* 0xcd9e8d5725247825 */ /* 0x000fe200078e00ff */
[--C-:B------:R-:W-:Y:S04]  /*16150*/  HSET2.LE.AND R39, R72, R217.reuse, PT ;  /* 0x000000d948277233 */ /* 0x100fe80003803000 */
[----:B------:R-:W-:Y:S01]  /*16160*/  LOP3.LUT R50, R37, UR9, R44, 0x96, !PT ;  /* 0x0000000925327c12 */ /* 0x000fe2000f8e962c */
[----:B------:R-:W-:Y:S01]  /*16170*/  IMAD.WIDE.U32 R44, R45, -0x326172a9, RZ ;  /* 0xcd9e8d572d2c7825 */ /* 0x000fe200078e00ff */
[----:B------:R-:W-:Y:S03]  /*16180*/  MUFU.EX2 R104, R104 ;  /* 0x0000006800687308 */ /* 0x000fe60000000800 */
[----:B------:R-:W-:Y:S01]  /*16190*/  IMAD.WIDE.U32 R50, R50, -0x2daee0ad, RZ ;  /* 0xd2511f5332327825 */ /* 0x000fe200078e00ff */
[----:B------:R-:W-:Y:S02]  /*161a0*/  LOP3.LUT R52, R45, UR7, R36, 0x96, !PT ;  /* 0x000000072d347c12 */ /* 0x000fe4000f8e9624 */
[----:B------:R-:W-:Y:S02]  /*161b0*/  F2FP.PACK_AB R36, R163, R162 ;  /* 0x000000a2a324723e */ /* 0x000fe400000000ff */
[----:B------:R-:W-:Y:S01]  /*161c0*/  LOP3.LUT R48, R51, UR6, R38, 0x96, !PT ;  /* 0x0000000633307c12 */ /* 0x000fe2000f8e9626 */
[----:B------:R-:W-:Y:S01]  /*161d0*/  IMAD.WIDE.U32 R52, R52, -0x2daee0ad, RZ ;  /* 0xd2511f5334347825 */ /* 0x000fe200078e00ff */
[--C-:B------:R-:W-:Y:S01]  /*161e0*/  HSET2.LE.AND R38, R78, R217.reuse, PT ;  /* 0x000000d94e267233 */ /* 0x100fe20003803000 */
[----:B---3--:R-:W-:Y:S01]  /*161f0*/  F2FP.PACK_AB R45, R150, R145 ;  /* 0x00000091962d723e */ /* 0x008fe200000000ff */
[----:B------:R-:W3:Y:S01]  /*16200*/  MUFU.EX2 R105, R105 ;  /* 0x0000006900697308 */ /* 0x000ee20000000800 */
[----:B------:R-:W-:Y:S01]  /*16210*/  IMAD.WIDE.U32 R48, R48, -0x326172a9, RZ ;  /* 0xcd9e8d5730307825 */ /* 0x000fe200078e00ff */
[----:B------:R-:W-:Y:S02]  /*16220*/  LOP3.LUT R58, R53, UR16, R50, 0x96, !PT ;  /* 0x00000010353a7c12 */ /* 0x000fe4000f8e9632 */
[----:B------:R-:W-:Y:S02]  /*16230*/  LOP3.LUT R38, R38, R36, RZ, 0xc0, !PT ;  /* 0x0000002426267212 */ /* 0x000fe400078ec0ff */
[C---:B------:R-:W-:Y:S02]  /*16240*/  LOP3.LUT R36, R48.reuse, 0xffff, RZ, 0xc0, !PT ;  /* 0x0000ffff30247812 */ /* 0x040fe400078ec0ff */
[----:B------:R-:W-:Y:S02]  /*16250*/  LOP3.LUT R37, R48, 0xff, RZ, 0xc0, !PT ;  /* 0x000000ff30257812 */ /* 0x000fe400078ec0ff */
[----:B------:R-:W-:Y:S01]  /*16260*/  SHF.R.U32.HI R36, RZ, 0x8, R36 ;  /* 0x00000008ff247819 */ /* 0x000fe20000011624 */
[----:B------:R-:W-:Y:S01]  /*16270*/  MUFU.EX2 R106, R106 ;  /* 0x0000006a006a7308 */ /* 0x000fe20000000800 */
[----:B------:R-:W-:Y:S01]  /*16280*/  LOP3.LUT R51, R49, UR17, R44, 0x96, !PT ;  /* 0x0000001131337c12 */ /* 0x000fe2000f8e962c */
[--C-:B------:R-:W-:Y:S01]  /*16290*/  HSET2.LE.AND R49, R57, R217.reuse, PT ;  /* 0x000000d939317233 */ /* 0x100fe20003803000 */
[----:B------:R-:W-:Y:S01]  /*162a0*/  PRMT R80, R37, 0x5410, R36 ;  /* 0x0000541025507816 */ /* 0x000fe20000000024 */
[--C-:B------:R-:W-:Y:S01]  /*162b0*/  HSET2.LE.AND R37, R60, R217.reuse, PT ;  /* 0x000000d93c257233 */ /* 0x100fe20003803000 */
[----:B------:R-:W-:Y:S02]  /*162c0*/  F2FP.PACK_AB R36, R159, R158 ;  /* 0x0000009e9f24723e */ /* 0x000fe400000000ff */
[----:B------:R-:W-:Y:S02]  /*162d0*/  F2FP.PACK_AB R44, R147, R151 ;  /* 0x00000097932c723e */ /* 0x000fe400000000ff */
[----:B------:R-:W-:Y:S01]  /*162e0*/  LOP3.LUT R39, R39, R36, RZ, 0xc0, !PT ;  /* 0x0000002427277212 */ /* 0x000fe200078ec0ff */
[----:B------:R-:W-:Y:S01]  /*162f0*/  MUFU.EX2 R107, R107 ;  /* 0x0000006b006b7308 */ /* 0x000fe20000000800 */
[----:B------:R-:W-:Y:S01]  /*16300*/  LOP3.LUT R36, R37, R44, RZ, 0xc0, !PT ;  /* 0x0000002c25247212 */ /* 0x000fe200078ec0ff */
[--C-:B------:R-:W-:Y:S01]  /*16310*/  HSET2.LE.AND R37, R62, R217.reuse, PT ;  /* 0x000000d93e257233 */ /* 0x100fe20003803000 */
[----:B------:R-:W-:Y:S02]  /*16320*/  F2FP.PACK_AB R44, R146, R143 ;  /* 0x0000008f922c723e */ /* 0x000fe400000000ff */
[----:B------:R-:W-:Y:S01]  /*16330*/  LOP3.LUT R46, R46, R45, RZ, 0xc0, !PT ;  /* 0x0000002d2e2e7212 */ /* 0x000fe200078ec0ff */
[--C-:B------:R-:W-:Y:S01]  /*16340*/  HSET2.LE.AND R45, R63, R217.reuse, PT ;  /* 0x000000d93f2d7233 */ /* 0x100fe20003803000 */
[----:B----4-:R-:W-:Y:S01]  /*16350*/  FFMA.FTZ R63, R2, R247, R230 ;  /* 0x000000f7023f7223 */ /* 0x010fe200000100e6 */
[----:B------:R-:W-:Y:S01]  /*16360*/  LOP3.LUT R37, R37, R44, RZ, 0xc0, !PT ;  /* 0x0000002c25257212 */ /* 0x000fe200078ec0ff */
[----:B------:R-:W-:Y:S01]  /*16370*/  IMAD.MOV.U32 R247, RZ, RZ, R168 ;  /* 0x000000fffff77224 */ /* 0x000fe200078e00a8 */
[----:B------:R-:W-:Y:S01]  /*16380*/  F2FP.PACK_AB R50, R135, R134 ;  /* 0x000000868732723e */ /* 0x000fe200000000ff */
[----:B------:R-:W-:Y:S01]  /*16390*/  MUFU.EX2 R110, R110 ;  /* 0x0000006e006e7308 */ /* 0x000fe20000000800 */
[--C-:B------:R-:W-:Y:S02]  /*163a0*/  SHF.R.U32.HI R55, RZ, 0x18, R48.reuse ;  /* 0x00000018ff377819 */ /* 0x100fe40000011630 */
[----:B------:R-:W-:Y:S01]  /*163b0*/  SHF.R.U32.HI R54, RZ, 0x10, R48 ;  /* 0x00000010ff367819 */ /* 0x000fe20000011630 */
[-C--:B------:R-:W-:Y:S01]  /*163c0*/  HMMA.16816.F32 R4, R36, R40.reuse, R4 ;  /* 0x000000282404723c */ /* 0x080fe20000001804 */
[----:B------:R-:W-:Y:S02]  /*163d0*/  F2FP.PACK_AB R48, R144, R141 ;  /* 0x0000008d9030723e */ /* 0x000fe400000000ff */
[----:B------:R-:W-:Y:S02]  /*163e0*/  F2FP.PACK_AB R44, R148, R149 ;  /* 0x00000095942c723e */ /* 0x000fe400000000ff */
[----:B------:R-:W-:Y:S01]  /*163f0*/  LOP3.LUT R54, R54, 0xff, RZ, 0xc0, !PT ;  /* 0x000000ff36367812 */ /* 0x000fe200078ec0ff */
[----:B------:R-:W-:Y:S01]  /*16400*/  MUFU.EX2 R111, R111 ;  /* 0x0000006f006f7308 */ /* 0x000fe20000000800 */
[----:B------:R-:W-:Y:S02]  /*16410*/  LOP3.LUT R47, R47, R44, RZ, 0xc0, !PT ;  /* 0x0000002c2f2f7212 */ /* 0x000fe400078ec0ff */
[----:B------:R-:W-:Y:S03]  /*16420*/  LOP3.LUT R44, R45, R48, RZ, 0xc0, !PT ;  /* 0x000000302d2c7212 */ /* 0x000fe600078ec0ff */
[----:B------:R-:W-:Y:S02]  /*16430*/  LOP3.LUT R45, R49, R50, RZ, 0xc0, !PT ;  /* 0x00000032312d7212 */ /* 0x000fe400078ec0ff */
[----:B------:R-:W-:Y:S02]  /*16440*/  LOP3.LUT R48, R51, 0xffff, RZ, 0xc0, !PT ;  /* 0x0000ffff33307812 */ /* 0x000fe400078ec0ff */
[----:B------:R-:W-:Y:S01]  /*16450*/  SHF.R.U32.HI R49, RZ, 0x10, R51 ;  /* 0x00000010ff317819 */ /* 0x000fe20000011633 */
[----:B------:R-:W-:Y:S01]  /*16460*/  MUFU.EX2 R128, R128 ;  /* 0x0000008000807308 */ /* 0x000fe20000000800 */
[----:B------:R-:W-:Y:S01]  /*16470*/  PRMT R78, R54, 0x5410, R55 ;  /* 0x00005410364e7816 */ /* 0x000fe20000000037 */
[C---:B------:R-:W-:Y:S01]  /*16480*/  HMMA.16816.F32 R8, R44.reuse, R40, R8 ;  /* 0x000000282c08723c */ /* 0x040fe20000001808 */
[----:B------:R-:W-:Y:S02]  /*16490*/  LOP3.LUT R50, R49, 0xff, RZ, 0xc0, !PT ;  /* 0x000000ff31327812 */ /* 0x000fe400078ec0ff */
[----:B------:R-:W-:Y:S02]  /*164a0*/  SHF.R.U32.HI R49, RZ, 0x8, R64 ;  /* 0x00000008ff317819 */ /* 0x000fe40000011640 */
[----:B------:R-:W-:Y:S02]  /*164b0*/  LOP3.LUT R55, R51, 0xff, RZ, 0xc0, !PT ;  /* 0x000000ff33377812 */ /* 0x000fe400078ec0ff */
[----:B------:R-:W-:Y:S01]  /*164c0*/  SHF.R.U32.HI R54, RZ, 0x18, R51 ;  /* 0x00000018ff367819 */ /* 0x000fe20000011633 */
[-C--:B------:R-:W-:Y:S01]  /*164d0*/  HMMA.16816.F32 R12, R44, R42.reuse, R12 ;  /* 0x0000002a2c0c723c */ /* 0x080fe2000000180c */
[----:B------:R-:W-:Y:S01]  /*164e0*/  SHF.R.U32.HI R51, RZ, 0x8, R48 ;  /* 0x00000008ff337819 */ /* 0x000fe20000011630 */
[----:B------:R-:W-:Y:S02]  /*164f0*/  MUFU.EX2 R129, R129 ;  /* 0x0000008100817308 */ /* 0x000fe40000000800 */
[----:B------:R-:W-:Y:S02]  /*16500*/  LOP3.LUT R48, R65, 0xff, RZ, 0xc0, !PT ;  /* 0x000000ff41307812 */ /* 0x000fe400078ec0ff */
[----:B------:R-:W-:Y:S02]  /*16510*/  PRMT R72, R55, 0x5410, R51 ;  /* 0x0000541037487816 */ /* 0x000fe40000000033 */
[----:B------:R-:W-:Y:S01]  /*16520*/  PRMT R71, R50, 0x5410, R54 ;  /* 0x0000541032477816 */ /* 0x000fe20000000036 */
[C---:B------:R-:W-:Y:S03]  /*16530*/  HMMA.16816.F32 R16, R36.reuse, R42, R16 ;  /* 0x0000002a2410723c */ /* 0x040fe60000001810 */
[----:B------:R-:W-:Y:S01]  /*16540*/  PRMT R65, R73, 0x5410, R49 ;  /* 0x0000541049417816 */ /* 0x000fe20000000031 */
[----:B------:R-:W-:Y:S01]  /*16550*/  MUFU.EX2 R116, R116 ;  /* 0x0000007400747308 */ /* 0x000fe20000000800 */
[----:B------:R-:W-:Y:S02]  /*16560*/  PRMT R64, R48, 0x5410, R67 ;  /* 0x0000541030407816 */ /* 0x000fe40000000043 */
[----:B------:R-:W4:Y:S01]  /*16570*/  LDSM.16.MT88.4 R48, [R206+0x5000] ;  /* 0x00500000ce30783b */ /* 0x000f220000004200 */
[C---:B------:R-:W-:Y:S04]  /*16580*/  LOP3.LUT R54, R52.reuse, 0xffff, RZ, 0xc0, !PT ;  /* 0x0000ffff34367812 */ /* 0x040fe800078ec0ff */
[----:B------:R-:W-:Y:S02]  /*16590*/  SHF.R.U32.HI R40, RZ, 0x8, R74 ;  /* 0x00000008ff287819 */ /* 0x000fe4000001164a */
[----:B------:R-:W-:Y:S01]  /*165a0*/  LOP3.LUT R55, R52, 0xff, RZ, 0xc0, !PT ;  /* 0x000000ff34377812 */ /* 0x000fe200078ec0ff */
[----:B------:R-:W-:Y:S01]  /*165b0*/  MUFU.EX2 R177, R177 ;  /* 0x000000b100b17308 */ /* 0x000fe20000000800 */
[----:B------:R-:W-:Y:S02]  /*165c0*/  PRMT R67, R75, 0x5410, R40 ;  /* 0x000054104b437816 */ /* 0x000fe40000000028 */
[----:B------:R-:W-:Y:S02]  /*165d0*/  SHF.R.U32.HI R40, RZ, 0x8, R54 ;  /* 0x00000008ff287819 */ /* 0x000fe40000011636 */
[----:B------:R-:W-:Y:S02]  /*165e0*/  LOP3.LUT R41, R68, 0xff, RZ, 0xc0, !PT ;  /* 0x000000ff44297812 */ /* 0x000fe400078ec0ff */
[--C-:B------:R-:W-:Y:S02]  /*165f0*/  SHF.R.U32.HI R57, RZ, 0x10, R52.reuse ;  /* 0x00000010ff397819 */ /* 0x100fe40000011634 */
[----:B------:R-:W-:Y:S01]  /*16600*/  SHF.R.U32.HI R60, RZ, 0x18, R52 ;  /* 0x00000018ff3c7819 */ /* 0x000fe20000011634 */
[----:B------:R-:W-:Y:S01]  /*16610*/  MUFU.EX2 R176, R176 ;  /* 0x000000b000b07308 */ /* 0x000fe20000000800 */
[----:B------:R-:W-:Y:S02]  /*16620*/  LOP3.LUT R52, R76, 0xff, RZ, 0xc0, !PT ;  /* 0x000000ff4c347812 */ /* 0x000fe400078ec0ff */
[----:B------:R-:W-:Y:S01]  /*16630*/  SHF.R.U32.HI R53, RZ, 0x8, R66 ;  /* 0x00000008ff357819 */ /* 0x000fe20000011642 */
[----:B------:R-:W-:Y:S01]  /*16640*/  FFMA.FTZ R66, R0, R194, R225 ;  /* 0x000000c200427223 */ /* 0x000fe200000100e1 */
[----:B------:R-:W-:Y:S01]  /*16650*/  PRMT R166, R55, 0x5410, R40 ;  /* 0x0000541037a67816 */ /* 0x000fe20000000028 */
[----:B------:R-:W-:Y:S01]  /*16660*/  IMAD.MOV.U32 R194, RZ, RZ, R169 ;  /* 0x000000ffffc27224 */ /* 0x000fe200078e00a9 */
[----:B------:R-:W-:Y:S02]  /*16670*/  LOP3.LUT R40, R59, 0xffff, RZ, 0xc0, !PT ;  /* 0x0000ffff3b287812 */ /* 0x000fe400078ec0ff */
[----:B------:R-:W-:Y:S01]  /*16680*/  SHF.R.U32.HI R43, RZ, 0x10, R59 ;  /* 0x00000010ff2b7819 */ /* 0x000fe2000001163b */
[----:B------:R-:W-:Y:S01]  /*16690*/  MUFU.EX2 R121, R121 ;  /* 0x0000007900797308 */ /* 0x000fe20000000800 */
[----:B------:R-:W-:Y:S01]  /*166a0*/  PRMT R69, R41, 0x5410, R69 ;  /* 0x0000541029457816 */ /* 0x000fe20000000045 */
[--C-:B------:R-:W-:Y:S01]  /*166b0*/  HSET2.LE.AND R166, R166, R217.reuse, PT ;  /* 0x000000d9a6a67233 */ /* 0x100fe20003803000 */
[----:B------:R-:W-:Y:S02]  /*166c0*/  LOP3.LUT R41, R56, 0xffff, RZ, 0xc0, !PT ;  /* 0x0000ffff38297812 */ /* 0x000fe400078ec0ff */
[----:B------:R-:W-:Y:S02]  /*166d0*/  LOP3.LUT R55, R59, 0xff, RZ, 0xc0, !PT ;  /* 0x000000ff3b377812 */ /* 0x000fe400078ec0ff */
[----:B------:R-:W-:Y:S02]  /*166e0*/  SHF.R.U32.HI R54, RZ, 0x18, R59 ;  /* 0x00000018ff367819 */ /* 0x000fe4000001163b */
[----:B------:R-:W-:Y:S01]  /*166f0*/  PRMT R62, R52, 0x5410, R77 ;  /* 0x00005410343e7816 */ /* 0x000fe2000000004d */
[----:B------:R-:W-:Y:S01]  /*16700*/  MUFU.EX2 R122, R122 ;  /* 0x0000007a007a7308 */ /* 0x000fe20000000800 */
[----:B------:R-:W-:Y:S01]  /*16710*/  SHF.R.U32.HI R52, RZ, 0x8, R41 ;  /* 0x00000008ff347819 */ /* 0x000fe20000011629 */
[-C--:B----4-:R-:W-:Y:S01]  /*16720*/  HMMA.16816.F32 R20, R36, R48.reuse, R20 ;  /* 0x000000302414723c */ /* 0x090fe20000001814 */
[----:B------:R-:W-:Y:S02]  /*16730*/  PRMT R70, R70, 0x5410, R53 ;  /* 0x0000541046467816 */ /* 0x000fe40000000035 */
[----:B------:R-:W-:Y:S02]  /*16740*/  LOP3.LUT R53, R57, 0xff, RZ, 0xc0, !PT ;  /* 0x000000ff39357812 */ /* 0x000fe400078ec0ff */
[----:B------:R-:W-:Y:S02]  /*16750*/  LOP3.LUT R57, R56, 0xff, RZ, 0xc0, !PT ;  /* 0x000000ff38397812 */ /* 0x000fe400078ec0ff */
[----:B------:R-:W-:Y:S01]  /*16760*/  SHF.R.U32.HI R41, RZ, 0x8, R40 ;  /* 0x00000008ff297819 */ /* 0x000fe20000011628 */
[C---:B------:R-:W-:Y:S01]  /*16770*/  HMMA.16816.F32 R24, R44.reuse, R48, R24 ;  /* 0x000000302c18723c */ /* 0x040fe20000001818 */
[----:B------:R-:W-:Y:S01]  /*16780*/  LOP3.LUT R40, R43, 0xff, RZ, 0xc0, !PT ;  /* 0x000000ff2b287812 */ /* 0x000fe200078ec0ff */
[----:B------:R-:W-:Y:S02]  /*16790*/  MUFU.EX2 R118, R118 ;  /* 0x0000007600767308 */ /* 0x000fe40000000800 */
[----:B------:R-:W-:Y:S01]  /*167a0*/  PRMT R167, R53, 0x5410, R60 ;  /* 0x0000541035a77816 */ /* 0x000fe2000000003c */
[--C-:B------:R-:W-:Y:S01]  /*167b0*/  HSET2.LE.AND R43, R64, R217.reuse, PT ;  /* 0x000000d9402b7233 */ /* 0x100fe20003803000 */
[----:B------:R-:W-:Y:S02]  /*167c0*/  PRMT R57, R57, 0x5410, R52 ;  /* 0x0000541039397816 */ /* 0x000fe40000000034 */
[----:B------:R-:W-:Y:S01]  /*167d0*/  PRMT R59, R55, 0x5410, R41 ;  /* 0x00005410373b7816 */ /* 0x000fe20000000029 */
[-C--:B------:R-:W-:Y:S03]  /*167e0*/  HMMA.16816.F32 R28, R44, R50.reuse, R28 ;  /* 0x000000322c1c723c */ /* 0x080fe6000000181c */
[----:B------:R-:W-:Y:S01]  /*167f0*/  PRMT R60, R40, 0x5410, R54 ;  /* 0x00005410283c7816 */ /* 0x000fe20000000036 */
[--C-:B------:R-:W-:Y:S01]  /*16800*/  HSET2.LE.AND R40, R57, R217.reuse, PT ;  /* 0x000000d939287233 */ /* 0x100fe20003803000 */
[----:B------:R-:W4:Y:S01]  /*16810*/  LDSM.16.MT88.4 R52, [R205+0x5400] ;  /* 0x00540000cd34783b */ /* 0x000f220000004200 */
[----:B-1----:R-:W-:Y:S01]  /*16820*/  F2FP.PACK_AB R0, R157, R156 ;  /* 0x0000009c9d00723e */ /* 0x002fe200000000ff */
[--C-:B------:R-:W-:Y:S01]  /*16830*/  HSET2.LE.AND R46, R67, R217.reuse, PT ;  /* 0x000000d9432e7233 */ /* 0x100fe20003803000 */
[----:B------:R-:W-:Y:S01]  /*16840*/  HMMA.16816.F32 R32, R36, R50, R32 ;  /* 0x000000322420723c */ /* 0x000fe20000001820 */
[----:B------:R-:W-:Y:S01]  /*16850*/  F2FP.PACK_AB R2, R99, R98 ;  /* 0x000000626302723e */ /* 0x000fe200000000ff */
[----:B------:R-:W1:Y:S02]  /*16860*/  MUFU.EX2 R120, R120 ;  /* 0x0000007800787308 */ /* 0x000e640000000800 */
[----:B-----5:R-:W-:Y:S01]  /*16870*/  F2FP.PACK_AB R41, R96, R97 ;  /* 0x000000616029723e */ /* 0x020fe200000000ff */
[----:B------:R-:W5:Y:S01]  /*16880*/  LDSM.16.MT88.4 R36, [R206+0x5400] ;  /* 0x00540000ce24783b */ /* 0x000f620000004200 */
[----:B------:R-:W-:Y:S01]  /*16890*/  LOP3.LUT R43, R43, R2, RZ, 0xc0, !PT ;  /* 0x000000022b2b7212 */ /* 0x000fe200078ec0ff */
[--C-:B------:R-:W-:Y:S01]  /*168a0*/  HSET2.LE.AND R44, R59, R217.reuse, PT ;  /* 0x000000d93b2c7233 */ /* 0x100fe20003803000 */
[----:B------:R-:W-:Y:S01]  /*168b0*/  FADD.FTZ R59, R245, R132 ;  /* 0x00000084f53b7221 */ /* 0x000fe20000010000 */
[----:B------:R-:W-:Y:S03]  /*168c0*/  LOP3.LUT R40, R40, R41, RZ, 0xc0, !PT ;  /* 0x0000002928287212 */ /* 0x000fe600078ec0ff */
[----:B------:R-:W-:Y:S01]  /*168d0*/  IMAD.MOV.U32 R132, RZ, RZ, R138 ;  /* 0x000000ffff847224 */ /* 0x000fe200078e008a */
[----:B------:R-:W-:Y:S01]  /*168e0*/  F2FP.PACK_AB R49, R87, R86 ;  /* 0x000000565731723e */ /* 0x000fe200000000ff */
[--C-:B------:R-:W-:Y:S01]  /*168f0*/  HSET2.LE.AND R47, R62, R217.reuse, PT ;  /* 0x000000d93e2f7233 */ /* 0x100fe20003803000 */
[----:B------:R-:W-:Y:S01]  /*16900*/  F2FP.PACK_AB R45, R89, R88 ;  /* 0x00000058592d723e */ /* 0x000fe200000000ff */
[--C-:B------:R-:W-:Y:S01]  /*16910*/  HSET2.LE.AND R167, R167, R217.reuse, PT ;  /* 0x000000d9a7a77233 */ /* 0x100fe20003803000 */
[----:B------:R-:W-:Y:S02]  /*16920*/  F2FP.PACK_AB R2, R95, R94 ;  /* 0x0000005e5f02723e */ /* 0x000fe400000000ff */
[----:B------:R-:W-:Y:S01]  /*16930*/  LOP3.LUT R44, R44, R45, RZ, 0xc0, !PT ;  /* 0x0000002d2c2c7212 */ /* 0x000fe200078ec0ff */
[--C-:B------:R-:W-:Y:S01]  /*16940*/  HSET2.LE.AND R45, R60, R217.reuse, PT ;  /* 0x000000d93c2d7233 */ /* 0x100fe20003803000 */
[----:B------:R-:W-:Y:S02]  /*16950*/  LOP3.LUT R47, R47, R2, RZ, 0xc0, !PT ;  /* 0x000000022f2f7212 */ /* 0x000fe400078ec0ff */
[C---:B------:R-:W-:Y:S02]  /*16960*/  LOP3.LUT R2, R58.reuse, 0xffff, RZ, 0xc0, !PT ;  /* 0x0000ffff3a027812 */ /* 0x040fe400078ec0ff */
[----:B------:R-:W-:Y:S02]  /*16970*/  LOP3.LUT R50, R58, 0xff, RZ, 0xc0, !PT ;  /* 0x000000ff3a327812 */ /* 0x000fe400078ec0ff */
[----:B------:R-:W-:Y:S02]  /*16980*/  SHF.R.U32.HI R51, RZ, 0x18, R61 ;  /* 0x00000018ff337819 */ /* 0x000fe4000001163d */
[--C-:B------:R-:W-:Y:S02]  /*16990*/  SHF.R.U32.HI R42, RZ, 0x10, R56.reuse ;  /* 0x00000010ff2a7819 */ /* 0x100fe40000011638 */
[----:B------:R-:W-:Y:S02]  /*169a0*/  SHF.R.U32.HI R56, RZ, 0x18, R56 ;  /* 0x00000018ff387819 */ /* 0x000fe40000011638 */
[----:B------:R-:W-:Y:S02]  /*169b0*/  LOP3.LUT R42, R42, 0xff, RZ, 0xc0, !PT ;  /* 0x000000ff2a2a7812 */ /* 0x000fe400078ec0ff */
[----:B------:R-:W-:Y:S02]  /*169c0*/  SHF.R.U32.HI R2, RZ, 0x8, R2 ;  /* 0x00000008ff027819 */ /* 0x000fe40000011602 */
[----:B------:R-:W-:Y:S01]  /*169d0*/  PRMT R56, R42, 0x5410, R56 ;  /* 0x000054102a387816 */ /* 0x000fe20000000038 */
[--C-:B------:R-:W-:Y:S01]  /*169e0*/  HSET2.LE.AND R42, R65, R217.reuse, PT ;  /* 0x000000d9412a7233 */ /* 0x100fe20003803000 */
[----:B------:R-:W-:Y:S01]  /*169f0*/  PRMT R164, R50, 0x5410, R2 ;  /* 0x0000541032a47816 */ /* 0x000fe20000000002 */
[--C-:B------:R-:W-:Y:S01]  /*16a00*/  HSET2.LE.AND R50, R84, R217.reuse, PT ;  /* 0x000000d954327233 */ /* 0x100fe20003803000 */
[----:B------:R-:W-:Y:S01]  /*16a10*/  SHF.R.U32.HI R2, RZ, 0x10, R58 ;  /* 0x00000010ff027819 */ /* 0x000fe2000001163a */
[--C-:B------:R-:W-:Y:S01]  /*16a20*/  HSET2.LE.AND R48, R56, R217.reuse, PT ;  /* 0x000000d938307233 */ /* 0x100fe20003803000 */
[----:B------:R-:W-:Y:S01]  /*16a30*/  LOP3.LUT R42, R42, R0, RZ, 0xc0, !PT ;  /* 0x000000002a2a7212 */ /* 0x000fe200078ec0ff */
[--C-:B------:R-:W-:Y:S01]  /*16a40*/  HSET2.LE.AND R164, R164, R217.reuse, PT ;  /* 0x000000d9a4a47233 */ /* 0x100fe20003803000 */
[----:B------:R-:W-:Y:S02]  /*16a50*/  F2FP.PACK_AB R0, R93, R92 ;  /* 0x0000005c5d00723e */ /* 0x000fe400000000ff */
[----:B------:R-:W-:Y:S02]  /*16a60*/  LOP3.LUT R41, R48, R49, RZ, 0xc0, !PT ;  /* 0x0000003130297212 */ /* 0x000fe400078ec0ff */
[----:B------:R-:W-:Y:S02]  /*16a70*/  LOP3.LUT R46, R46, R0, RZ, 0xc0, !PT ;  /* 0x000000002e2e7212 */ /* 0x000fe400078ec0ff */
[C---:B------:R-:W-:Y:S02]  /*16a80*/  LOP3.LUT R0, R61.reuse, 0xffff, RZ, 0xc0, !PT ;  /* 0x0000ffff3d007812 */ /* 0x040fe400078ec0ff */
[----:B------:R-:W-:Y:S01]  /*16a90*/  LOP3.LUT R56, R61, 0xff, RZ, 0xc0, !PT ;  /* 0x000000ff3d387812 */ /* 0x000fe200078ec0ff */
[-C--:B----4-:R-:W-:Y:S01]  /*16aa0*/  HMMA.16816.F32 R4, R40, R52.reuse, R4 ;  /* 0x000000342804723c */ /* 0x090fe20000001804 */
[----:B------:R-:W-:Y:S02]  /*16ab0*/  SHF.R.U32.HI R49, RZ, 0x8, R0 ;  /* 0x00000008ff317819 */ /* 0x000fe40000011600 */
[----:B------:R-:W-:Y:S02]  /*16ac0*/  F2FP.PACK_AB R0, R91, R90 ;  /* 0x0000005a5b00723e */ /* 0x000fe400000000ff */
[----:B------:R-:W-:Y:S01]  /*16ad0*/  PRMT R168, R56, 0x5410, R49 ;  /* 0x0000541038a87816 */ /* 0x000fe20000000031 */
[----:B------:R-:W-:Y:S01]  /*16ae0*/  FADD.FTZ R49, R252, R63 ;  /* 0x0000003ffc317221 */ /* 0x000fe20000010000 */
[----:B------:R-:W-:Y:S02]  /*16af0*/  LOP3.LUT R45, R45, R0, RZ, 0xc0, !PT ;  /* 0x000000002d2d7212 */ /* 0x000fe400078ec0ff */
[----:B------:R-:W-:Y:S03]  /*16b00*/  F2FP.PACK_AB R0, R113, R112 ;  /* 0x000000707100723e */ /* 0x000fe600000000ff */
[----:B------:R-:W-:Y:S01]  /*16b10*/  FADD.FTZ R56, R247, R49 ;  /* 0x00000031f7387221 */ /* 0x000fe20000010000 */
[--C-:B------:R-:W-:Y:S01]  /*16b20*/  HSET2.LE.AND R49, R82, R217.reuse, PT ;  /* 0x000000d952317233 */ /* 0x100fe20003803000 */
[C---:B------:R-:W-:Y:S01]  /*16b30*/  HMMA.16816.F32 R8, R44.reuse, R52, R8 ;  /* 0x000000342c08723c */ /* 0x040fe20000001808 */
[----:B------:R-:W-:Y:S01]  /*16b40*/  LOP3.LUT R50, R50, R0, RZ, 0xc0, !PT ;  /* 0x0000000032327212 */ /* 0x000fe200078ec0ff */
[----:B------:R-:W-:Y:S01]  /*16b50*/  FADD.FTZ R0, R117, R59 ;  /* 0x0000003b75007221 */ /* 0x000fe20000010000 */
[--C-:B------:R-:W-:Y:S01]  /*16b60*/  HSET2.LE.AND R168, R168, R217.reuse, PT ;  /* 0x000000d9a8a87233 */ /* 0x100fe20003803000 */
[----:B------:R-:W-:Y:S02]  /*16b70*/  SHF.R.U32.HI R48, RZ, 0x10, R61 ;  /* 0x00000010ff307819 */ /* 0x000fe4000001163d */
[----:B------:R-:W-:Y:S01]  /*16b80*/  FADD.FTZ R62, R142, R0 ;  /* 0x000000008e3e7221 */ /* 0x000fe20000010000 */
[----:B------:R-:W-:Y:S01]  /*16b90*/  F2FP.PACK_AB R52, R103, R102 ;  /* 0x000000666734723e */ /* 0x000fe200000000ff */
[-C--:B------:R-:W-:Y:S01]  /*16ba0*/  HMMA.16816.F32 R12, R44, R54.reuse, R12 ;  /* 0x000000362c0c723c */ /* 0x080fe2000000180c */
[----:B--2---:R-:W-:Y:S03]  /*16bb0*/  F2FP.PACK_AB R0, R115, R114 ;  /* 0x000000727300723e */ /* 0x004fe600000000ff */
[----:B------:R-:W-:Y:S01]  /*16bc0*/  FADD.FTZ R62, R248, R62 ;  /* 0x0000003ef83e7221 */ /* 0x000fe20000010000 */
[----:B------:R-:W-:Y:S02]  /*16bd0*/  LOP3.LUT R49, R49, R52, RZ, 0xc0, !PT ;  /* 0x0000003431317212 */ /* 0x000fe400078ec0ff */
[----:B------:R-:W-:Y:S01]  /*16be0*/  LOP3.LUT R48, R48, 0xff, RZ, 0xc0, !PT ;  /* 0x000000ff30307812 */ /* 0x000fe200078ec0ff */
[C---:B------:R-:W-:Y:S01]  /*16bf0*/  HMMA.16816.F32 R16, R40.reuse, R54, R16 ;  /* 0x000000362810723c */ /* 0x040fe20000001810 */
[----:B------:R-:W2:Y:S03]  /*16c00*/  LDSM.16.MT88.4 R52, [R205+0x5800] ;  /* 0x00580000cd34783b */ /* 0x000ea60000004200 */
[----:B------:R-:W-:Y:S01]  /*16c10*/  PRMT R169, R48, 0x5410, R51 ;  /* 0x0000541030a97816 */ /* 0x000fe20000000033 */
[--C-:B------:R-:W-:Y:S01]  /*16c20*/  HSET2.LE.AND R51, R85, R217.reuse, PT ;  /* 0x000000d955337233 */ /* 0x100fe20003803000 */
[----:B------:R-:W-:Y:S01]  /*16c30*/  SHF.R.U32.HI R48, RZ, 0x18, R58 ;  /* 0x00000018ff307819 */ /* 0x000fe2000001163a */
[--C-:B------:R-:W-:Y:S01]  /*16c40*/  HSET2.LE.AND R58, R80, R217.reuse, PT ;  /* 0x000000d9503a7233 */ /* 0x100fe20003803000 */
[-C--:B-----5:R-:W-:Y:S01]  /*16c50*/  HMMA.16816.F32 R20, R40, R36.reuse, R20 ;  /* 0x000000242814723c */ /* 0x0a0fe20000001814 */
[----:B------:R-:W-:Y:S03]  /*16c60*/  LOP3.LUT R2, R2, 0xff, RZ, 0xc0, !PT ;  /* 0x000000ff02027812 */ /* 0x000fe600078ec0ff */
[----:B------:R-:W-:Y:S01]  /*16c70*/  LOP3.LUT R51, R51, R0, RZ, 0xc0, !PT ;  /* 0x0000000033337212 */ /* 0x000fe200078ec0ff */
[----:B------:R-:W-:Y:S01]  /*16c80*/  FADD.FTZ R0, R180, R56 ;  /* 0x00000038b4007221 */ /* 0x000fe20000010000 */
[--C-:B------:R-:W-:Y:S01]  /*16c90*/  HSET2.LE.AND R56, R72, R217.reuse, PT ;  /* 0x000000d948387233 */ /* 0x100fe20003803000 */
[----:B------:R-:W-:Y:S01]  /*16ca0*/  FFMA.FTZ R133, R133, R81, R231 ;  /* 0x0000005185857223 */ /* 0x000fe200000100e7 */
[C---:B------:R-:W-:Y:S01]  /*16cb0*/  HMMA.16816.F32 R24, R44.reuse, R36, R24 ;  /* 0x000000242c18723c */ /* 0x040fe20000001818 */
[----:B------:R-:W-:Y:S03]  /*16cc0*/  IMAD.MOV.U32 R81, RZ, RZ, R165 ;  /* 0x000000ffff517224 */ /* 0x000fe600078e00a5 */
[----:B------:R-:W-:Y:S01]  /*16cd0*/  FADD.FTZ R57, R250, R133 ;  /* 0x00000085fa397221 */ /* 0x000fe20000010000 */
[----:B------:R-:W-:Y:S01]  /*16ce0*/  PRMT R165, R2, 0x5410, R48 ;  /* 0x0000541002a57816 */ /* 0x000fe20000000030 */
[----:B------:R-:W-:Y:S01]  /*16cf0*/  FADD.FTZ R2, R251, R66 ;  /* 0x00000042fb027221 */ /* 0x000fe20000010000 */
[----:B------:R-:W-:Y:S01]  /*16d00*/  F2FP.PACK_AB R36, R109, R108 ;  /* 0x0000006c6d24723e */ /* 0x000fe200000000ff */
[----:B------:R-:W-:Y:S01]  /*16d10*/  FADD.FTZ R57, R81, R57 ;  /* 0x0000003951397221 */ /* 0x000fe20000010000 */
[-C--:B------:R-:W-:Y:S03]  /*16d20*/  HMMA.16816.F32 R28, R44, R38.reuse, R28 ;  /* 0x000000262c1c723c */ /* 0x080fe6000000181c */
[----:B------:R-:W-:Y:S01]  /*16d30*/  FADD.FTZ R59, R194, R2 ;  /* 0x00000002c23b7221 */ /* 0x000fe20000010000 */
[----:B------:R-:W-:Y:S01]  /*16d40*/  LOP3.LUT R58, R58, R36, RZ, 0xc0, !PT ;  /* 0x000000243a3a7212 */ /* 0x000fe200078ec0ff */
[----:B------:R-:W-:Y:S01]  /*16d50*/  FADD.FTZ R60, R238, R0 ;  /* 0x00000000ee3c7221 */ /* 0x000fe20000010000 */
[----:B------:R-:W-:Y:S01]  /*16d60*/  F2FP.PACK_AB R36, R131, R130 ;  /* 0x000000828324723e */ /* 0x000fe200000000ff */
[----:B------:R-:W-:Y:S01]  /*16d70*/  FADD.FTZ R59, R181, R59 ;  /* 0x0000003bb53b7221 */ /* 0x000fe20000010000 */
[----:B------:R-:W-:Y:S01]  /*16d80*/  HMMA.16816.F32 R32, R40, R38, R32 ;  /* 0x000000262820723c */ /* 0x000fe20000001820 */
[----:B------:R-:W-:Y:S03]  /*16d90*/  IMAD.MOV.U32 R181, RZ, RZ, R171 ;  /* 0x000000ffffb57224 */ /* 0x000fe600078e00ab */
[----:B------:R-:W-:Y:S01]  /*16da0*/  FADD.FTZ R60, R241, R60 ;  /* 0x0000003cf13c7221 */ /* 0x000fe20000010000 */
[--C-:B------:R-:W-:Y:S01]  /*16db0*/  HSET2.LE.AND R171, R69, R217.reuse, PT ;  /* 0x000000d945ab7233 */ /* 0x100fe20003803000 */
[----:B------:R-:W-:Y:S01]  /*16dc0*/  IMAD.MOV.U32 R133, RZ, RZ, R137 ;  /* 0x000000ffff857224 */ /* 0x000fe200078e0089 */
[--C-:B------:R-:W-:Y:S01]  /*16dd0*/  HSET2.LE.AND R48, R83, R217.reuse, PT ;  /* 0x000000d953307233 */ /* 0x100fe20003803000 */
[----:B------:R-:W-:Y:S01]  /*16de0*/  F2FP.PACK_AB R2, R101, R100 ;  /* 0x000000646502723e */ /* 0x000fe200000000ff */
[--C-:B------:R-:W-:Y:S03]  /*16df0*/  HSET2.LE.AND R169, R169, R217.reuse, PT ;  /* 0x000000d9a9a97233 */ /* 0x100fe60003803000 */
[----:B------:R-:W-:Y:S01]  /*16e00*/  LOP3.LUT R171, R171, R36, RZ, 0xc0, !PT ;  /* 0x00000024abab7212 */ /* 0x000fe200078ec0ff */
[--C-:B------:R-:W-:Y:S01]  /*16e10*/  HSET2.LE.AND R165, R165, R217.reuse, PT ;  /* 0x000000d9a5a57233 */ /* 0x100fe20003803000 */
[----:B------:R-:W4:Y:S01]  /*16e20*/  LDSM.16.MT88.4 R36, [R206+0x5800] ;  /* 0x00580000ce24783b */ /* 0x000f220000004200 */
[----:B------:R-:W-:Y:S01]  /*16e30*/  LOP3.LUT R48, R48, R2, RZ, 0xc0, !PT ;  /* 0x0000000230307212 */ /* 0x000fe200078ec0ff */
[----:B------:R-:W-:Y:S01]  /*16e40*/  FADD.FTZ R2, R140, R57 ;  /* 0x000000398c027221 */ /* 0x000fe20000010000 */
[----:B---3--:R-:W-:Y:S01]  /*16e50*/  F2FP.PACK_AB R0, R105, R104 ;  /* 0x000000686900723e */ /* 0x008fe200000000ff */
[--C-:B------:R-:W-:Y:S01]  /*16e60*/  HSET2.LE.AND R57, R71, R217.reuse, PT ;  /* 0x000000d947397233 */ /* 0x100fe20003803000 */
[----:B-1----:R-:W-:Y:S01]  /*16e70*/  F2FP.PACK_AB R40, R121, R120 ;  /* 0x000000787928723e */ /* 0x002fe200000000ff */
[----:B------:R-:W-:Y:S01]  /*16e80*/  FADD.FTZ R61, R243, R2 ;  /* 0x00000002f33d7221 */ /* 0x000fe20000010000 */
[----:B------:R-:W-:Y:S01]  /*16e90*/  LOP3.LUT R56, R56, R0, RZ, 0xc0, !PT ;  /* 0x0000000038387212 */ /* 0x000fe200078ec0ff */
[----:B------:R-:W-:Y:S01]  /*16ea0*/  FADD.FTZ R0, R236, R59 ;  /* 0x0000003bec007221 */ /* 0x000fe20000010000 */
[--C-:B------:R-:W-:Y:S01]  /*16eb0*/  HSET2.LE.AND R59, R78, R217.reuse, PT ;  /* 0x000000d94e3b7233 */ /* 0x100fe20003803000 */
[----:B------:R-:W-:Y:S01]  /*16ec0*/  FADD.FTZ R61, R246, R61 ;  /* 0x0000003df63d7221 */ /* 0x000fe20000010000 */
[----:B------:R-:W-:Y:S01]  /*16ed0*/  F2FP.PACK_AB R2, R107, R106 ;  /* 0x0000006a6b02723e */ /* 0x000fe200000000ff */
[----:B------:R-:W-:Y:S01]  /*16ee0*/  FADD.FTZ R44, R234, R0 ;  /* 0x00000000ea2c7221 */ /* 0x000fe20000010000 */
[----:B------:R-:W-:Y:S01]  /*16ef0*/  F2FP.PACK_AB R0, R111, R110 ;  /* 0x0000006e6f00723e */ /* 0x000fe200000000ff */
[-C--:B--2---:R-:W-:Y:S01]  /*16f00*/  HMMA.16816.F32 R4, R48, R52.reuse, R4 ;  /* 0x000000343004723c */ /* 0x084fe20000001804 */
[----:B------:R-:W-:Y:S01]  /*16f10*/  LOP3.LUT R57, R57, R2, RZ, 0xc0, !PT ;  /* 0x0000000239397212 */ /* 0x000fe200078ec0ff */
[----:B------:R-:W-:Y:S01]  /*16f20*/  FADD.FTZ R2, R249, R62 ;  /* 0x0000003ef9027221 */ /* 0x000fe20000010000 */
[----:B------:R-:W-:Y:S01]  /*16f30*/  LOP3.LUT R59, R59, R0, RZ, 0xc0, !PT ;  /* 0x000000003b3b7212 */ /* 0x000fe200078ec0ff */
[----:B------:R-:W-:Y:S01]  /*16f40*/  FADD.FTZ R0, R240, R60 ;  /* 0x0000003cf0007221 */ /* 0x000fe20000010000 */
[----:B------:R-:W-:Y:S01]  /*16f50*/  LOP3.LUT R164, R164, R40, RZ, 0xc0, !PT ;  /* 0x00000028a4a47212 */ /* 0x000fe200078ec0ff */
[----:B------:R-:W-:Y:S01]  /*16f60*/  FADD.FTZ R45, R170, R2 ;  /* 0x00000002aa2d7221 */ /* 0x000fe20000010000 */
[----:B------:R-:W-:Y:S01]  /*16f70*/  F2FP.PACK_AB R2, R129, R128 ;  /* 0x000000808102723e */ /* 0x000fe200000000ff */
[----:B------:R-:W-:Y:S01]  /*16f80*/  FADD.FTZ R41, R232, R44 ;  /* 0x0000002ce8297221 */ /* 0x000fe20000010000 */
[----:B------:R-:W-:Y:S01]  /*16f90*/  HSET2.LE.AND R170, R70, R217, PT ;  /* 0x000000d946aa7233 */ /* 0x000fe20003803000 */
[C---:B------:R-:W-:Y:S02]  /*16fa0*/  HMMA.16816.F32 R8, R56.reuse, R52, R8 ;  /* 0x000000343808723c */ /* 0x040fe40000001808 */
[----:B------:R-:W-:Y:S01]  /*16fb0*/  FADD.FTZ R42, R237, R0 ;  /* 0x00000000ed2a7221 */ /* 0x000fe20000010000 */
[----:B------:R-:W-:Y:S01]  /*16fc0*/  F2FP.PACK_AB R0, R177, R116 ;  /* 0x00000074b100723e */ /* 0x000fe200000000ff */
[----:B------:R-:W-:Y:S01]  /*16fd0*/  FADD.FTZ R44, R152, R45 ;  /* 0x0000002d982c7221 */ /* 0x000fe20000010000 */
[----:B------:R-:W-:Y:S01]  /*16fe0*/  LOP3.LUT R170, R170, R2, RZ, 0xc0, !PT ;  /* 0x00000002aaaa7212 */ /* 0x000fe200078ec0ff */
[----:B------:R-:W-:Y:S01]  /*16ff0*/  FADD.FTZ R2, R181, R61 ;  /* 0x0000003db5027221 */ /* 0x000fe20000010000 */
[----:B------:R-:W-:Y:S01]  /*17000*/  LOP3.LUT R168, R168, R0, RZ, 0xc0, !PT ;  /* 0x00000000a8a87212 */ /* 0x000fe200078ec0ff */
[----:B------:R-:W-:Y:S01]  /*17010*/  FADD.FTZ R0, R239, R41 ;  /* 0x00000029ef007221 */ /* 0x000fe20000010000 */
[-C--:B------:R-:W-:Y:S03]  /*17020*/  HMMA.16816.F32 R12, R56, R54.reuse, R12 ;  /* 0x00000036380c723c */ /* 0x080fe6000000180c */
[----:B------:R-:W-:Y:S01]  /*17030*/  FADD.FTZ R43, R153, R2 ;  /* 0x00000002992b7221 */ /* 0x000fe20000010000 */
[----:B------:R-:W-:Y:S01]  /*17040*/  F2FP.PACK_AB R40, R178, R126 ;  /* 0x0000007eb228723e */ /* 0x000fe200000000ff */
[----:B------:R-:W-:Y:S01]  /*17050*/  FADD.FTZ R42, R155, R42 ;  /* 0x0000002a9b2a7221 */ /* 0x000fe20000010000 */
[----:B------:R-:W-:Y:S01]  /*17060*/  F2FP.PACK_AB R2, R176, R118 ;  /* 0x00000076b002723e */ /* 0x000fe200000000ff */
[----:B------:R-:W-:Y:S01]  /*17070*/  FADD.FTZ R41, R154, R0 ;  /* 0x000000009a297221 */ /* 0x000fe20000010000 */
[C---:B------:R-:W-:Y:S01]  /*17080*/  HMMA.16816.F32 R16, R48.reuse, R54, R16 ;  /* 0x000000363010723c */ /* 0x040fe20000001810 */
[----:B------:R-:W-:Y:S01]  /*17090*/  FADD.FTZ R43, R199, R43 ;  /* 0x0000002bc72b7221 */ /* 0x000fe20000010000 */
[----:B------:R-:W1:Y:S02]  /*170a0*/  LDSM.16.MT88.4 R152, [R205+0x5c00] ;  /* 0x005c0000cd98783b */ /* 0x000e640000004200 */
[----:B------:R-:W-:Y:S01]  /*170b0*/  FADD.FTZ R41, R191, R41 ;  /* 0x00000029bf297221 */ /* 0x000fe20000010000 */
[----:B------:R-:W-:Y:S02]  /*170c0*/  LOP3.LUT R167, R167, R40, RZ, 0xc0, !PT ;  /* 0x00000028a7a77212 */ /* 0x000fe400078ec0ff */
[----:B------:R-:W-:Y:S01]  /*170d0*/  LOP3.LUT R169, R169, R2, RZ, 0xc0, !PT ;  /* 0x00000002a9a97212 */ /* 0x000fe200078ec0ff */
[----:B------:R-:W-:Y:S01]  /*170e0*/  FADD.FTZ R2, R203, R44 ;  /* 0x0000002ccb027221 */ /* 0x000fe20000010000 */
[-C--:B----4-:R-:W-:Y:S03]  /*170f0*/  HMMA.16816.F32 R20, R48, R36.reuse, R20 ;  /* 0x000000243014723c */ /* 0x090fe60000001814 */
[----:B------:R-:W-:Y:S01]  /*17100*/  FADD.FTZ R44, R202, R2 ;  /* 0x00000002ca2c7221 */ /* 0x000fe20000010000 */
[----:B------:R-:W-:Y:S01]  /*17110*/  F2FP.PACK_AB R2, R139, R124 ;  /* 0x0000007c8b02723e */ /* 0x000fe200000000ff */
[----:B------:R-:W-:Y:S01]  /*17120*/  FADD.FTZ R41, R197, R41 ;  /* 0x00000029c5297221 */ /* 0x000fe20000010000 */
[----:B------:R-:W-:Y:S01]  /*17130*/  F2FP.PACK_AB R0, R123, R122 ;  /* 0x0000007a7b00723e */ /* 0x000fe200000000ff */
[----:B------:R-:W-:Y:S01]  /*17140*/  FADD.FTZ R40, R244, R44 ;  /* 0x0000002cf4287221 */ /* 0x000fe20000010000 */
[C---:B------:R-:W-:Y:S01]  /*17150*/  HMMA.16816.F32 R24, R56.reuse, R36, R24 ;  /* 0x000000243818723c */ /* 0x040fe20000001818 */
[----:B------:R-:W-:Y:S03]  /*17160*/  LOP3.LUT R166, R166, R2, RZ, 0xc0, !PT ;  /* 0x00000002a6a67212 */ /* 0x000fe600078ec0ff */
[----:B------:R-:W-:Y:S01]  /*17170*/  FADD.FTZ R2, R201, R43 ;  /* 0x0000002bc9027221 */ /* 0x000fe20000010000 */
[----:B------:R-:W-:Y:S01]  /*17180*/  LOP3.LUT R165, R165, R0, RZ, 0xc0, !PT ;  /* 0x00000000a5a57212 */ /* 0x000fe200078ec0ff */
        /* <DEDUP_REMOVED lines=20> */
[----:B------:R-:W2:Y:S01]  /*172d0*/  LDSM.16.MT88.4 R36, [R206+0x5c00] ;  /* 0x005c0000ce24783b */ /* 0x000ea20000004200 */
[----:B------:R-:W-:Y:S02]  /*172e0*/  FADD.FTZ R40, R190, R40 ;  /* 0x00000028be287221 */ /* 0x000fe40000010000 */
[----:B------:R-:W-:Y:S02]  /*172f0*/  FADD.FTZ R2, R185, R2 ;  /* 0x00000002b9027221 */ /* 0x000fe40000010000 */
[----:B------:R-:W-:Y:S02]  /*17300*/  FADD.FTZ R0, R161, R0 ;  /* 0x00000000a1007221 */ /* 0x000fe40000010000 */
[----:B------:R-:W-:Y:S02]  /*17310*/  FADD.FTZ R42, R143, R40 ;  /* 0x000000288f2a7221 */ /* 0x000fe40000010000 */
[----:B------:R-:W-:Y:S02]  /*17320*/  FADD.FTZ R41, R141, R2 ;  /* 0x000000028d297221 */ /* 0x000fe40000010000 */
[----:B------:R-:W-:Y:S01]  /*17330*/  FADD.FTZ R0, R174, R0 ;  /* 0x00000000ae007221 */ /* 0x000fe20000010000 */
[-C--:B-1----:R-:W-:Y:S01]  /*17340*/  HMMA.16816.F32 R140, R168, R152.reuse, R4 ;  /* 0x00000098a88c723c */ /* 0x082fe20000001804 */
[----:B------:R-:W-:Y:S02]  /*17350*/  FADD.FTZ R43, R151, R43 ;  /* 0x0000002b972b7221 */ /* 0x000fe40000010000 */
        /* <DEDUP_REMOVED lines=15> */
[----:B------:R-:W-:Y:S01]  /*17450*/  FADD.FTZ R4, R97, R4 ;  /* 0x0000000461047221 */ /* 0x000fe20000010000 */
[-C--:B------:R-:W-:Y:S02]  /*17460*/  HMMA.16816.F32 R148, R164, R154.reuse, R12 ;  /* 0x0000009aa494723c */ /* 0x080fe4000000180c */
[----:B------:R-:W-:Y:S02]  /*17470*/  FADD.FTZ R6, R86, R2 ;  /* 0x0000000256067221 */ /* 0x000fe40000010000 */
[----:B------:R-:W-:Y:S02]  /*17480*/  FADD.FTZ R2, R88, R5 ;  /* 0x0000000558027221 */ /* 0x000fe40000010000 */
[----:B------:R-:W-:Y:S02]  /*17490*/  FADD.FTZ R0, R90, R0 ;  /* 0x000000005a007221 */ /* 0x000fe40000010000 */
[----:B------:R-:W-:Y:S01]  /*174a0*/  FADD.FTZ R4, R96, R4 ;  /* 0x0000000460047221 */ /* 0x000fe20000010000 */
[C---:B------:R-:W-:Y:S03]  /*174b0*/  HMMA.16816.F32 R152, R168.reuse, R154, R16 ;  /* 0x0000009aa898723c */ /* 0x040fe60000001810 */
        /* <DEDUP_REMOVED lines=10> */
[-C--:B--2---:R-:W-:Y:S01]  /*17560*/  HMMA.16816.F32 R156, R168, R36.reuse, R20 ;  /* 0x00000024a89c723c */ /* 0x084fe20000001814 */
        /* <DEDUP_REMOVED lines=36> */
[----:B------:R-:W-:Y:S01]  /*177b0*/  IMAD.MOV.U32 R135, RZ, RZ, R3 ;  /* 0x000000ffff877224 */ /* 0x000fe200078e0003 */
[----:B------:R1:W-:Y:S01]  /*177c0*/  STL [R1+0x10], R2 ;  /* 0x0000100201007387 */ /* 0x0003e20000100800 */
[----:B------:R-:W-:Y:S02]  /*177d0*/  FADD.FTZ R247, R129, R6 ;  /* 0x0000000681f77221 */ /* 0x000fe40000010000 */
[----:B------:R-:W-:Y:S01]  /*177e0*/  IMAD.MOV.U32 R134, RZ, RZ, R136 ;  /* 0x000000ffff867224 */ /* 0x000fe200078e0088 */
[----:B------:R1:W-:Y:S02]  /*177f0*/  STL [R1+0xc], R0 ;  /* 0x00000c0001007387 */ /* 0x0003e40000100800 */
[----:B-1----:R-:W-:-:S05]  /*17800*/  @P0 BRA `(.L_x_241) ;  /* 0xffffa51000000947 */ /* 0x002fca000383ffff */
.L_x_240:
[----:B------:R-:W2:Y:S04]  /*17810*/  LDL.LU R8, [R1+0x8] ;  /* 0x0000080001087983 */ /* 0x000ea80000300800 */
[----:B------:R-:W1:Y:S04]  /*17820*/  SHFL.BFLY PT, R2, R247, 0x2, 0x1f ;  /* 0x0c401f00f7027f89 */ /* 0x000e6800000e0000 */
[----:B------:R-:W3:Y:S01]  /*17830*/  S2R R33, SR_TID.X ;  /* 0x0000000000217919 */ /* 0x000ee20000002100 */
[----:B------:R-:W4:Y:S01]  /*17840*/  S2UR UR6, SR_CTAID.Y ;  /* 0x00000000000679c3 */ /* 0x000f220000002600 */
[----:B------:R-:W-:-:S02]  /*17850*/  UISETP.NE.AND UP0, UPT, UR21, -0x1, UPT ;  /* 0xffffffff1500788c */ /* 0x000fc4000bf05270 */
[----:B-----5:R-:W2:Y:S01]  /*17860*/  LDL.LU R7, [R1+0x10] ;  /* 0x0000100001077983 */ /* 0x020ea20000300800 */
[----:B------:R-:W-:-:S03]  /*17870*/  ULDC.64 UR4, c[0x0][0x1e8] ;  /* 0x00007a0000047ab9 */ /* 0x000fc60000000a00 */
[----:B------:R-:W2:Y:S01]  /*17880*/  LDL.LU R6, [R1+0xc] ;  /* 0x00000c0001067983 */ /* 0x000ea20000300800 */
[----:B------:R-:W4:Y:S01]  /*17890*/  S2UR UR9, SR_CTAID.X ;  /* 0x00000000000979c3 */ /* 0x000f220000002500 */
[----:B------:R-:W-:Y:S01]  /*178a0*/  ULDC.U8 UR10, c[0x0][0x328] ;  /* 0x0000ca00000a7ab9 */ /* 0x000fe20000000000 */
[----:B------:R-:W-:Y:S01]  /*178b0*/  BSSY B0, `(.L_x_244) ;  /* 0x00000e5000007945 */ /* 0x000fe20003800000 */
[----:B------:R-:W-:Y:S02]  /*178c0*/  UISETP.NE.AND UP3, UPT, UR10, URZ, UPT ;  /* 0x0000003f0a00728c */ /* 0x000fe4000bf65270 */
[----:B------:R-:W-:Y:S02]  /*178d0*/  @UP0 UIMAD.WIDE.U32 UR12, UR21, UR4, URZ ;  /* 0x00000004150c02a5 */ /* 0x000fe4000f8e003f */
[----:B------:R-:W-:Y:S02]  /*178e0*/  ULDC UR8, c[0x0][0x214] ;  /* 0x0000850000087ab9 */ /* 0x000fe40000000800 */
[----:B------:R-:W-:Y:S01]  /*178f0*/  @UP0 UIMAD UR7, UR21, UR5, UR13 ;  /* 0x00000005150702a4 */ /* 0x000fe2000f8e020d */
[----:B-1----:R-:W-:-:S02]  /*17900*/  FADD.FTZ R2, R2, R247 ;  /* 0x000000f702027221 */ /* 0x002fc40000010000 */
[----:B------:R-:W-:Y:S01]  /*17910*/  ULDC.64 UR4, c[0x0][0x1e0] ;  /* 0x0000780000047ab9 */ /* 0x000fe20000000a00 */
[----:B---3--:R-:W-:Y:S02]  /*17920*/  SHF.R.S32.HI R32, RZ, 0x1f, R33 ;  /* 0x0000001fff207819 */ /* 0x008fe40000011421 */
[----:B------:R-:W1:Y:S01]  /*17930*/  SHFL.BFLY PT, R9, R2, 0x1, 0x1f ;  /* 0x0c201f0002097f89 */ /* 0x000e6200000e0000 */
[----:B----4-:R-:W-:Y:S01]  /*17940*/  @!UP0 USHF.R.S32.HI UR11, URZ, 0x1f, UR6 ;  /* 0x0000001f3f0b8899 */ /* 0x010fe20008011406 */
[CC--:B------:R-:W-:Y:S01]  /*17950*/  LEA.HI R11, R32.reuse, R33.reuse, RZ, 0x2 ;  /* 0x00000021200b7211 */ /* 0x0c0fe200078f10ff */
[----:B------:R-:W-:Y:S01]  /*17960*/  @!UP0 UIMAD.WIDE.U32 UR24, UR6, UR4, URZ ;  /* 0x00000004061882a5 */ /* 0x000fe2000f8e003f */
[----:B------:R-:W-:Y:S01]  /*17970*/  LEA.HI R32, R32, R33, RZ, 0x5 ;  /* 0x0000002120207211 */ /* 0x000fe200078f28ff */
        /* <DEDUP_REMOVED lines=9> */
[----:B-1----:R-:W-:Y:S01]  /*17a10*/  FADD.FTZ R24, R2, R9 ;  /* 0x0000000902187221 */ /* 0x002fe20000010000 */
[----:B------:R-:W-:Y:S01]  /*17a20*/  MOV R2, 0x3f800000 ;  /* 0x3f80000000027802 */ /* 0x000fe20000000f00 */
[----:B------:R-:W1:Y:S01]  /*17a30*/  S2UR UR10, SR_CTAID.Z ;  /* 0x00000000000a79c3 */ /* 0x000e620000002700 */
[----:B------:R-:W-:Y:S02]  /*17a40*/  @UP2 ULDC UR14, c[0x0][0x210] ;  /* 0x00008400000e2ab9 */ /* 0x000fe40000000800 */
[----:B------:R-:W-:Y:S01]  /*17a50*/  FSETP.NE.FTZ.AND P4, PT, R24, RZ, PT ;  /* 0x000000ff1800720b */ /* 0x000fe20003f95000 */
[----:B------:R-:W-:Y:S02]  /*17a60*/  @UP2 UIMAD UR14, UR14, UR8, URZ ;  /* 0x000000080e0e22a4 */ /* 0x000fe4000f8e023f */
[----:B------:R-:W-:-:S02]  /*17a70*/  @!UP2 USEL UR14, UR8, UR5, !UP1 ;  /* 0x00000005080ea287 */ /* 0x000fc4000c800000 */
[----:B------:R-:W-:Y:S02]  /*17a80*/  @UP2 UMOV UR13, 0x1 ;  /* 0x00000001000d2882 */ /* 0x000fe40000000000 */
[----:B------:R-:W-:Y:S02]  /*17a90*/  @!UP2 UIMAD UR13, UR14, UR4, URZ ;  /* 0x000000040e0da2a4 */ /* 0x000fe4000f8e023f */
[----:B------:R-:W-:Y:S02]  /*17aa0*/  @UP3 UIMAD UR16, UR6, UR8, URZ ;  /* 0x00000008061032a4 */ /* 0x000fe4000f8e023f */
[----:B------:R-:W-:Y:S02]  /*17ab0*/  @UP2 ULDC UR15, c[0x0][0x210] ;  /* 0x00008400000f2ab9 */ /* 0x000fe40000000800 */
[----:B------:R-:W-:Y:S02]  /*17ac0*/  UIMAD UR4, UR6, UR13, URZ ;  /* 0x0000000d060472a4 */ /* 0x000fe4000f8e023f */
[----:B------:R-:W-:-:S02]  /*17ad0*/  @!UP2 UMOV UR15, 0x1 ;  /* 0x00000001000fa882 */ /* 0x000fc40000000000 */
[----:B------:R-:W-:Y:S02]  /*17ae0*/  @UP3 USEL UR16, UR16, UR21, !UP0 ;  /* 0x0000001510103287 */ /* 0x000fe4000c000000 */
[----:B------:R-:W-:Y:S02]  /*17af0*/  UIMAD UR9, UR9, UR15, URZ ;  /* 0x0000000f090972a4 */ /* 0x000fe4000f8e023f */
[----:B------:R-:W-:Y:S02]  /*17b00*/  USEL UR4, UR4, URZ, !UP3 ;  /* 0x0000003f04047287 */ /* 0x000fe4000d800000 */
[----:B------:R-:W-:Y:S02]  /*17b10*/  USHF.L.U32 UR9, UR9, 0x7, URZ ;  /* 0x0000000709097899 */ /* 0x000fe4000800063f */
[----:B-1----:R-:W-:Y:S02]  /*17b20*/  UIMAD UR14, UR10, UR14, UR4 ;  /* 0x0000000e0a0e72a4 */ /* 0x002fe4000f8e0204 */
[----:B------:R-:W-:-:S02]  /*17b30*/  @!UP3 UMOV UR26, URZ ;  /* 0x0000003f001abc82 */ /* 0x000fc40008000000 */
[----:B------:R-:W-:Y:S02]  /*17b40*/  @UP3 UMOV UR26, UR16 ;  /* 0x00000010001a3c82 */ /* 0x000fe40008000000 */
[----:B------:R-:W-:Y:S02]  /*17b50*/  @!UP3 UMOV UR27, URZ ;  /* 0x0000003f001bbc82 */ /* 0x000fe40008000000 */
[----:B------:R-:W-:Y:S02]  /*17b60*/  USHF.R.S32.HI UR4, URZ, 0x1f, UR9 ;  /* 0x0000001f3f047899 */ /* 0x000fe40008011409 */
[----:B------:R-:W-:Y:S02]  /*17b70*/  @UP3 USHF.R.S32.HI UR27, URZ, 0x1f, UR16 ;  /* 0x0000001f3f1b3899 */ /* 0x000fe40008011410 */
[----:B------:R-:W-:Y:S02]  /*17b80*/  USHF.R.S32.HI UR5, URZ, 0x1f, UR14 ;  /* 0x0000001f3f057899 */ /* 0x000fe4000801140e */
[----:B------:R-:W-:-:S02]  /*17b90*/  UIADD3 UR9, UP2, UP1, UR9, UR26, UR14 ;  /* 0x0000001a09097290 */ /* 0x000fc4000f95e00e */
[----:B------:R-:W-:Y:S02]  /*17ba0*/  @!UP0 UMOV UR12, UR24 ;  /* 0x00000018000c8c82 */ /* 0x000fe40008000000 */
[----:B------:R-:W-:Y:S01]  /*17bb0*/  UIADD3.X UR4, UR4, UR27, UR5, UP2, UP1 ;  /* 0x0000001b04047290 */ /* 0x000fe200097e2405 */
[----:B--2---:R-:W1:Y:S04]  /*17bc0*/  SHFL.BFLY PT, R0, R8, 0x2, 0x1f ;  /* 0x0c401f0008007f89 */ /* 0x004e6800000e0000 */
[----:B------:R-:W2:Y:S04]  /*17bd0*/  SHFL.BFLY PT, R5, R7, 0x2, 0x1f ;  /* 0x0c401f0007057f89 */ /* 0x000ea800000e0000 */
[----:B------:R-:W3:Y:S01]  /*17be0*/  SHFL.BFLY PT, R4, R6, 0x2, 0x1f ;  /* 0x0c401f0006047f89 */ /* 0x000ee200000e0000 */
[----:B-1----:R-:W-:-:S05]  /*17bf0*/  FADD.FTZ R0, R0, R8 ;  /* 0x0000000800007221 */ /* 0x002fca0000010000 */
[----:B------:R-:W1:Y:S01]  /*17c00*/  SHFL.BFLY PT, R8, R0, 0x1, 0x1f ;  /* 0x0c201f0000087f89 */ /* 0x000e6200000e0000 */
[----:B--2---:R-:W-:Y:S02]  /*17c10*/  FADD.FTZ R5, R5, R7 ;  /* 0x0000000705057221 */ /* 0x004fe40000010000 */
[----:B---3--:R-:W-:-:S03]  /*17c20*/  FADD.FTZ R4, R4, R6 ;  /* 0x0000000604047221 */ /* 0x008fc60000010000 */
[----:B------:R-:W2:Y:S04]  /*17c30*/  SHFL.BFLY PT, R7, R5, 0x1, 0x1f ;  /* 0x0c201f0005077f89 */ /* 0x000ea800000e0000 */
[----:B------:R-:W3:Y:S01]  /*17c40*/  SHFL.BFLY PT, R6, R4, 0x1, 0x1f ;  /* 0x0c201f0004067f89 */ /* 0x000ee200000e0000 */
[----:B-1----:R-:W-:Y:S01]  /*17c50*/  FADD.FTZ R23, R0, R8 ;  /* 0x0000000800177221 */ /* 0x002fe20000010000 */
[----:B------:R-:W-:-:S04]  /*17c60*/  MOV R0, 0x3f800000 ;  /* 0x3f80000000007802 */ /* 0x000fc80000000f00 */
[----:B------:R-:W-:Y:S02]  /*17c70*/  FSETP.NE.FTZ.AND P3, PT, R23, RZ, PT ;  /* 0x000000ff1700720b */ /* 0x000fe40003f75000 */
[----:B------:R-:W1:Y:S01]  /*17c80*/  @P4 MUFU.RCP R0, R24 ;  /* 0x0000001800004308 */ /* 0x000e620000001000 */
[----:B--2---:R-:W-:Y:S01]  /*17c90*/  FADD.FTZ R22, R5, R7 ;  /* 0x0000000705167221 */ /* 0x004fe20000010000 */
[----:B------:R-:W-:Y:S01]  /*17ca0*/  SHF.R.S32.HI R7, RZ, 0x2, R11 ;  /* 0x00000002ff077819 */ /* 0x000fe2000001140b */
[----:B------:R-:W-:Y:S02]  /*17cb0*/  IMAD.MOV.U32 R5, RZ, RZ, 0x3f800000 ;  /* 0x3f800000ff057424 */ /* 0x000fe400078e00ff */
[----:B---3--:R-:W-:Y:S01]  /*17cc0*/  FADD.FTZ R21, R4, R6 ;  /* 0x0000000604157221 */ /* 0x008fe20000010000 */
[----:B------:R-:W-:Y:S02]  /*17cd0*/  FSETP.NE.FTZ.AND P2, PT, R22, RZ, PT ;  /* 0x000000ff1600720b */ /* 0x000fe40003f55000 */
[----:B------:R-:W-:-:S02]  /*17ce0*/  MOV R4, 0x3f800000 ;  /* 0x3f80000000047802 */ /* 0x000fc40000000f00 */
[----:B------:R-:W-:Y:S01]  /*17cf0*/  FSETP.NE.FTZ.AND P1, PT, R21, RZ, PT ;  /* 0x000000ff1500720b */ /* 0x000fe20003f35000 */
[----:B-1----:R-:W-:-:S03]  /*17d00*/  FMUL.FTZ R0, R0, c[0x0][0x2dc] ;  /* 0x0000b70000007a20 */ /* 0x002fc60000410000 */
[----:B------:R-:W1:Y:S01]  /*17d10*/  @P3 MUFU.RCP R4, R23 ;  /* 0x0000001700043308 */ /* 0x000e620000001000 */
[C---:B------:R-:W-:Y:S02]  /*17d20*/  FMUL.FTZ R140, R0.reuse, R140 ;  /* 0x0000008c008c7220 */ /* 0x040fe40000410000 */
[C---:B------:R-:W-:Y:S02]  /*17d30*/  FMUL.FTZ R19, R0.reuse, R141 ;  /* 0x0000008d00137220 */ /* 0x040fe40000410000 */
[----:B------:R-:W-:-:S03]  /*17d40*/  FMUL.FTZ R152, R0, R152 ;  /* 0x0000009800987220 */ /* 0x000fc60000410000 */
[----:B------:R-:W2:Y:S01]  /*17d50*/  @P2 MUFU.RCP R2, R22 ;  /* 0x0000001600022308 */ /* 0x000ea20000001000 */
[C---:B------:R-:W-:Y:S01]  /*17d60*/  FMUL.FTZ R16, R0.reuse, R153 ;  /* 0x0000009900107220 */ /* 0x040fe20000410000 */
[----:B------:R-:W-:Y:S01]  /*17d70*/  F2FP.PACK_AB R19, R19, R140 ;  /* 0x0000008c1313723e */ /* 0x000fe200000000ff */
[C---:B------:R-:W-:Y:S02]  /*17d80*/  FMUL.FTZ R156, R0.reuse, R156 ;  /* 0x0000009c009c7220 */ /* 0x040fe40000410000 */
[----:B------:R-:W-:Y:S01]  /*17d90*/  FMUL.FTZ R14, R0, R157 ;  /* 0x0000009d000e7220 */ /* 0x000fe20000410000 */
[----:B------:R-:W-:Y:S01]  /*17da0*/  F2FP.PACK_AB R16, R16, R152 ;  /* 0x000000981010723e */ /* 0x000fe200000000ff */
[----:B------:R-:W-:Y:S01]  /*17db0*/  FMUL.FTZ R168, R0, R168 ;  /* 0x000000a800a87220 */ /* 0x000fe20000410000 */
[----:B------:R-:W3:Y:S01]  /*17dc0*/  @P1 MUFU.RCP R5, R21 ;  /* 0x0000001500051308 */ /* 0x000ee20000001000 */
[----:B-1----:R-:W-:Y:S01]  /*17dd0*/  FMUL.FTZ R4, R4, c[0x0][0x2dc] ;  /* 0x0000b70004047a20 */ /* 0x002fe20000410000 */
[----:B------:R-:W-:Y:S01]  /*17de0*/  F2FP.PACK_AB R14, R14, R156 ;  /* 0x0000009c0e0e723e */ /* 0x000fe200000000ff */
[----:B------:R-:W-:-:S02]  /*17df0*/  FMUL.FTZ R10, R0, R169 ;  /* 0x000000a9000a7220 */ /* 0x000fc40000410000 */
[C---:B------:R-:W-:Y:S02]  /*17e00*/  FMUL.FTZ R142, R4.reuse, R142 ;  /* 0x0000008e048e7220 */ /* 0x040fe40000410000 */
[----:B------:R-:W-:Y:S01]  /*17e10*/  FMUL.FTZ R18, R4, R143 ;  /* 0x0000008f04127220 */ /* 0x000fe20000410000 */
[----:B------:R-:W-:Y:S01]  /*17e20*/  F2FP.PACK_AB R10, R10, R168 ;  /* 0x000000a80a0a723e */ /* 0x000fe200000000ff */
[C---:B------:R-:W-:Y:S02]  /*17e30*/  FMUL.FTZ R154, R4.reuse, R154 ;  /* 0x0000009a049a7220 */ /* 0x040fe40000410000 */
[----:B------:R-:W-:Y:S01]  /*17e40*/  FMUL.FTZ R15, R4, R155 ;  /* 0x0000009b040f7220 */ /* 0x000fe20000410000 */
[----:B------:R-:W-:Y:S01]  /*17e50*/  F2FP.PACK_AB R18, R18, R142 ;  /* 0x0000008e1212723e */ /* 0x000fe200000000ff */
[C---:B------:R-:W-:Y:S02]  /*17e60*/  FMUL.FTZ R158, R4.reuse, R158 ;  /* 0x0000009e049e7220 */ /* 0x040fe40000410000 */
[----:B------:R-:W-:Y:S01]  /*17e70*/  FMUL.FTZ R13, R4, R159 ;  /* 0x0000009f040d7220 */ /* 0x000fe20000410000 */
[----:B------:R-:W-:Y:S01]  /*17e80*/  F2FP.PACK_AB R15, R15, R154 ;  /* 0x0000009a0f0f723e */ /* 0x000fe200000000ff */
[----:B--2---:R-:W-:-:S02]  /*17e90*/  FMUL.FTZ R2, R2, c[0x0][0x2dc] ;  /* 0x0000b70002027a20 */ /* 0x004fc40000410000 */
[C---:B------:R-:W-:Y:S01]  /*17ea0*/  FMUL.FTZ R170, R4.reuse, R170 ;  /* 0x000000aa04aa7220 */ /* 0x040fe20000410000 */
[----:B------:R-:W-:Y:S01]  /*17eb0*/  F2FP.PACK_AB R13, R13, R158 ;  /* 0x0000009e0d0d723e */ /* 0x000fe200000000ff */
[----:B------:R-:W-:Y:S01]  /*17ec0*/  FMUL.FTZ R9, R4, R171 ;  /* 0x000000ab04097220 */ /* 0x000fe20000410000 */
[----:B------:R-:W-:Y:S01]  /*17ed0*/  SHF.R.S32.HI R4, RZ, 0x1f, R7 ;  /* 0x0000001fff047819 */ /* 0x000fe20000011407 */
[C---:B------:R-:W-:Y:S02]  /*17ee0*/  FMUL.FTZ R144, R2.reuse, R144 ;  /* 0x0000009002907220 */ /* 0x040fe40000410000 */
[C---:B------:R-:W-:Y:S01]  /*17ef0*/  FMUL.FTZ R20, R2.reuse, R145 ;  /* 0x0000009102147220 */ /* 0x040fe20000410000 */
[----:B------:R-:W-:Y:S01]  /*17f00*/  F2FP.PACK_AB R9, R9, R170 ;  /* 0x000000aa0909723e */ /* 0x000fe200000000ff */
        /* <DEDUP_REMOVED lines=8> */
[----:B------:R-:W-:Y:S01]  /*17f90*/  LEA.HI R2, R4, R7, RZ, 0x3 ;  /* 0x0000000704027211 */ /* 0x000fe200078f18ff */
[----:B---3--:R-:W-:Y:S01]  /*17fa0*/  FMUL.FTZ R0, R5, c[0x0][0x2dc] ;  /* 0x0000b70005007a20 */ /* 0x008fe20000410000 */
[----:B------:R-:W-:Y:S02]  /*17fb0*/  LOP3.LUT R4, R11, 0xfffffffc, RZ, 0xc0, !PT ;  /* 0xfffffffc0b047812 */ /* 0x000fe400078ec0ff */
[----:B------:R-:W-:Y:S01]  /*17fc0*/  LOP3.LUT R2, R2, 0xfffffff8, RZ, 0xc0, !PT ;  /* 0xfffffff802027812 */ /* 0x000fe200078ec0ff */
[C---:B------:R-:W-:Y:S01]  /*17fd0*/  FMUL.FTZ R146, R0.reuse, R146 ;  /* 0x0000009200927220 */ /* 0x040fe20000410000 */
[----:B------:R-:W-:Y:S01]  /*17fe0*/  SHF.R.S32.HI R11, RZ, 0x5, R32 ;  /* 0x00000005ff0b7819 */ /* 0x000fe20000011420 */
[C---:B------:R-:W-:Y:S01]  /*17ff0*/  FMUL.FTZ R147, R0.reuse, R147 ;  /* 0x0000009300937220 */ /* 0x040fe20000410000 */
[----:B------:R-:W-:Y:S01]  /*18000*/  IADD3 R2, R7, -R2, RZ ;  /* 0x8000000207027210 */ /* 0x000fe20007ffe0ff */
[----:B------:R-:W-:Y:S01]  /*18010*/  FMUL.FTZ R150, R0, R150 ;  /* 0x0000009600967220 */ /* 0x000fe20000410000 */
[----:B------:R-:W-:Y:S01]  /*18020*/  F2FP.PACK_AB R12, R12, R160 ;  /* 0x000000a00c0c723e */ /* 0x000fe200000000ff */
[C---:B------:R-:W-:Y:S01]  /*18030*/  FMUL.FTZ R151, R0.reuse, R151 ;  /* 0x0000009700977220 */ /* 0x040fe20000410000 */
[----:B------:R-:W-:Y:S01]  /*18040*/  F2FP.PACK_AB R146, R147, R146 ;  /* 0x000000929392723e */ /* 0x000fe200000000ff */
[----:B------:R-:W-:Y:S01]  /*18050*/  FMUL.FTZ R162, R0, R162 ;  /* 0x000000a200a27220 */ /* 0x000fe20000410000 */
[----:B------:R-:W-:Y:S01]  /*18060*/  F2FP.PACK_AB R8, R8, R164 ;  /* 0x000000a40808723e */ /* 0x000fe200000000ff */
        /* <DEDUP_REMOVED lines=37> */
[----:B------:R-:W-:Y:S03]  /*182c0*/  @P2 MUFU.LG2 R5, R22 ;  /* 0x0000001600052308 */ /* 0x000fe60000000c00 */
[----:B------:R-:W-:Y:S04]  /*182d0*/  STS [R0], R10 ;  /* 0x0000000a00007388 */ /* 0x000fe80000000800 */
[----:B------:R1:W-:Y:S01]  /*182e0*/  STS [R0+0x200], R9 ;  /* 0x0002000900007388 */ /* 0x0003e20000000800 */
[----:B--2---:R-:W2:Y:S01]  /*182f0*/  @P4 MUFU.LG2 R4, R24 ;  /* 0x0000001800044308 */ /* 0x004ea20000000c00 */
[----:B---3--:R-:W-:Y:S02]  /*18300*/  MOV R14, 0x7f800000 ;  /* 0x7f800000000e7802 */ /* 0x008fe40000000f00 */
[----:B------:R3:W-:Y:S01]  /*18310*/  STS [R2+0x1000], R12 ;  /* 0x0010000c02007388 */ /* 0x0007e20000000800 */
[----:B----4-:R-:W-:-:S03]  /*18320*/  IMAD.MOV.U32 R13, RZ, RZ, 0x7f800000 ;  /* 0x7f800000ff0d7424 */ /* 0x010fc600078e00ff */
[----:B------:R4:W-:Y:S04]  /*18330*/  STS [R2+0x1200], R162 ;  /* 0x001200a202007388 */ /* 0x0009e80000000800 */
[----:B------:R-:W-:Y:S04]  /*18340*/  STS [R0+0x1000], R8 ;  /* 0x0010000800007388 */ /* 0x000fe80000000800 */
[----:B------:R2:W-:Y:S04]  /*18350*/  STS [R0+0x1200], R6 ;  /* 0x0012000600007388 */ /* 0x0005e80000000800 */
[----:B------:R-:W-:Y:S01]  /*18360*/  BAR.SYNC.DEFER_BLOCKING 0x0 ;  /* 0x0000000000007b1d */ /* 0x000fe20000010000 */
[----:B-1----:R-:W-:-:S02]  /*18370*/  MOV R9, 0x7f800000 ;  /* 0x7f80000000097802 */ /* 0x002fc40000000f00 */
[----:B---3--:R-:W-:-:S03]  /*18380*/  MOV R12, 0x7f800000 ;  /* 0x7f800000000c7802 */ /* 0x008fc60000000f00 */
[----:B----4-:R-:W1:Y:S01]  /*18390*/  @P3 MUFU.LG2 R2, R23 ;  /* 0x0000001700023308 */ /* 0x010e620000000c00 */
[----:B--2---:R-:W-:Y:S01]  /*183a0*/  LOP3.LUT R0, R32, 0xffffffe0, RZ, 0xc0, !PT ;  /* 0xffffffe020007812 */ /* 0x004fe200078ec0ff */
[----:B------:R-:W-:Y:S01]  /*183b0*/  @P4 FMUL.FTZ R6, R4, 0.69314718246459960938 ;  /* 0x3f31721804064820 */ /* 0x000fe20000410000 */
[----:B------:R2:W3:Y:S02]  /*183c0*/  LDS.128 R16, [R224] ;  /* 0x00000000e0107984 */ /* 0x0004e40000000c00 */
[----:B------:R-:W-:Y:S01]  /*183d0*/  IADD3 R0, -R0, R33, RZ ;  /* 0x0000002100007210 */ /* 0x000fe20007ffe1ff */
[----:B------:R-:W-:Y:S01]  /*183e0*/  @P4 FFMA.FTZ R13, R138, c[0x0][0x238], R6 ;  /* 0x00008e008a0d4a23 */ /* 0x000fe20000010006 */
[----:B------:R2:W4:Y:S02]  /*183f0*/  LDS.128 R24, [R224+0x800] ;  /* 0x00080000e0187984 */ /* 0x0005240000000c00 */
[----:B------:R-:W-:Y:S01]  /*18400*/  LOP3.LUT P0, RZ, R0, 0x3, RZ, 0xc0, !PT ;  /* 0x0000000300ff7812 */ /* 0x000fe2000780c0ff */
[----:B-1----:R-:W-:Y:S01]  /*18410*/  @P3 FMUL.FTZ R4, R2, 0.69314718246459960938 ;  /* 0x3f31721802043820 */ /* 0x002fe20000410000 */
[----:B------:R-:W1:Y:S01]  /*18420*/  @P1 MUFU.LG2 R0, R21 ;  /* 0x0000001500001308 */ /* 0x000e620000000c00 */
[----:B------:R2:W2:Y:S01]  /*18430*/  LDS.128 R28, [R224+0x1000] ;  /* 0x00100000e01c7984 */ /* 0x0004a20000000c00 */
[----:B------:R-:W-:-:S02]  /*18440*/  @P2 FMUL.FTZ R2, R5, 0.69314718246459960938 ;  /* 0x3f31721805022820 */ /* 0x000fc40000410000 */
[----:B------:R-:W-:Y:S01]  /*18450*/  @P3 FFMA.FTZ R14, R137, c[0x0][0x238], R4 ;  /* 0x00008e00890e3a23 */ /* 0x000fe20000010004 */
[----:B------:R-:W2:Y:S01]  /*18460*/  LDS.128 R224, [R224+0x1800] ;  /* 0x00180000e0e07984 */ /* 0x000ea20000000c00 */
[----:B------:R-:W-:Y:S02]  /*18470*/  @P2 FFMA.FTZ R9, R136, c[0x0][0x238], R2 ;  /* 0x00008e0088092a23 */ /* 0x000fe40000010002 */
[----:B-1----:R-:W-:-:S04]  /*18480*/  @P1 FMUL.FTZ R0, R0, 0.69314718246459960938 ;  /* 0x3f31721800001820 */ /* 0x002fc80000410000 */
[----:B------:R-:W-:Y:S01]  /*18490*/  @P1 FFMA.FTZ R12, R3, c[0x0][0x238], R0 ;  /* 0x00008e00030c1a23 */ /* 0x000fe20000010000 */
[----:B------:R-:W-:Y:S05]  /*184a0*/  @P0 BRA `(.L_x_245) ;  /* 0x0000025000000947 */ /* 0x000fea0003800000 */
[----:B------:R-:W5:Y:S01]  /*184b0*/  LDL.LU R34, [R1+0x74] ;  /* 0x0000740001227983 */ /* 0x000f620000300800 */
[----:B------:R-:W-:-:S04]  /*184c0*/  SHF.R.S32.HI R0, RZ, 0x1f, R11 ;  /* 0x0000001fff007819 */ /* 0x000fc8000001140b */
[----:B------:R-:W-:-:S04]  /*184d0*/  LEA.HI R0, R0, R11, RZ, 0x2 ;  /* 0x0000000b00007211 */ /* 0x000fc800078f10ff */
[----:B------:R-:W-:-:S05]  /*184e0*/  LOP3.LUT R0, R0, 0xffffffc, RZ, 0xc0, !PT ;  /* 0x0ffffffc00007812 */ /* 0x000fca00078ec0ff */
[----:B------:R-:W-:-:S04]  /*184f0*/  IMAD.IADD R0, R11, 0x1, -R0 ;  /* 0x000000010b007824 */ /* 0x000fc800078e0a00 */
[----:B-----5:R-:W-:-:S05]  /*18500*/  IMAD R0, R0, 0x10, R34 ;  /* 0x0000001000007824 */ /* 0x020fca00078e0222 */
        /* <DEDUP_REMOVED lines=31> */
.L_x_245:
[----:B------:R-:W-:Y:S05]  /*18700*/  BSYNC B0 ;  /* 0x0000000000007941 */ /* 0x000fea0003800000 */
.L_x_244:
[----:B-1--4-:R-:W4:Y:S04]  /*18710*/  LDL.LU.64 R4, [R1+0x48] ;  /* 0x0000480001047983 */ /* 0x012f280000300a00 */
[----:B------:R-:W1:Y:S04]  /*18720*/  S2R R3, SR_TID.X ;  /* 0x0000000000037919 */ /* 0x000e680000002100 */
[----:B------:R-:W3:Y:S01]  /*18730*/  S2R R8, SR_CTAID.Z ;  /* 0x0000000000087919 */ /* 0x000ee20000002700 */
[----:B------:R-:W-:-:S02]  /*18740*/  USHF.R.S32.HI UR6, URZ, 0x1f, UR10 ;  /* 0x0000001f3f067899 */ /* 0x000fc4000801140a */
[----:B------:R-:W-:Y:S01]  /*18750*/  ULDC.64 UR4, c[0x0][0x1f0] ;  /* 0x00007c0000047ab9 */ /* 0x000fe20000000a00 */
[----:B------:R2:W5:Y:S01]  /*18760*/  LDL.64 R10, [R1+0x30] ;  /* 0x00003000010a7983 */ /* 0x0005620000100a00 */
[----:B------:R-:W-:Y:S01]  /*18770*/  UIMAD UR4, UR6, UR4, URZ ;  /* 0x00000004060472a4 */ /* 0x000fe2000f8e023f */
[----:B------:R-:W-:Y:S03]  /*18780*/  BSSY B0, `(.L_x_246) ;  /* 0x0000013000007945 */ /* 0x000fe60003800000 */
[----:B------:R-:W-:Y:S01]  /*18790*/  UIMAD UR4, UR10, UR5, UR4 ;  /* 0x000000050a0472a4 */ /* 0x000fe2000f8e0204 */
[----:B-1----:R-:W-:-:S04]  /*187a0*/  SHF.R.S32.HI R0, RZ, 0x1f, R3 ;  /* 0x0000001fff007819 */ /* 0x002fc80000011403 */
[----:B------:R-:W-:-:S04]  /*187b0*/  LEA.HI R0, R0, R3, RZ, 0x2 ;  /* 0x0000000300007211 */ /* 0x000fc800078f10ff */
[----:B------:R-:W-:Y:S02]  /*187c0*/  SHF.R.S32.HI R0, RZ, 0x2, R0 ;  /* 0x00000002ff007819 */ /* 0x000fe40000011400 */
[----:B----4-:R-:W-:-:S04]  /*187d0*/  IADD3 R2, P0, R4, UR12, RZ ;  /* 0x0000000c04027c10 */ /* 0x010fc8000ff1e0ff */
[----:B------:R-:W-:Y:S02]  /*187e0*/  IADD3.X R3, R5, UR7, RZ, P0, !PT ;  /* 0x0000000705037c10 */ /* 0x000fe400087fe4ff */
[----:B------:R-:W-:-:S03]  /*187f0*/  ISETP.GE.AND P0, PT, R0, UR18, PT ;  /* 0x0000001200007c0c */ /* 0x000fc6000bf06270 */
[----:B---3--:R-:W-:-:S05]  /*18800*/  IMAD.WIDE.U32 R8, R8, c[0x0][0x1f0], R2 ;  /* 0x00007c0008087a25 */ /* 0x008fca00078e0002 */
[----:B------:R-:W-:-:S05]  /*18810*/  IADD3 R7, R9, UR4, RZ ;  /* 0x0000000409077c10 */ /* 0x000fca000fffe0ff */
[----:B------:R-:W-:Y:S05]  /*18820*/  @P0 BRA `(.L_x_247) ;  /* 0x0000008000000947 */ /* 0x000fea0003800000 */
[----:B--2---:R-:W-:Y:S01]  /*18830*/  MOV R6, R8 ;  /* 0x0000000800067202 */ /* 0x004fe20000000f00 */
[----:B-----5:R-:W-:-:S04]  /*18840*/  IMAD R0, R11, c[0x0][0x1e8], RZ ;  /* 0x00007a000b007a24 */ /* 0x020fc800078e02ff */
[----:B------:R-:W-:-:S04]  /*18850*/  IMAD.WIDE.U32 R2, R10, c[0x0][0x1e8], R6 ;  /* 0x00007a000a027a25 */ /* 0x000fc800078e0006 */
[----:B------:R-:W-:Y:S01]  /*18860*/  IMAD R0, R10, c[0x0][0x1ec], R0 ;  /* 0x00007b000a007a24 */ /* 0x000fe200078e0200 */
[----:B------:R-:W-:-:S04]  /*18870*/  LEA R4, P0, R2, c[0x0][0x1d0], 0x1 ;  /* 0x0000740002047a11 */ /* 0x000fc800078008ff */
[----:B------:R-:W-:-:S04]  /*18880*/  IADD3 R0, R3, R0, RZ ;  /* 0x0000000003007210 */ /* 0x000fc80007ffe0ff */
[----:B------:R-:W-:-:S05]  /*18890*/  LEA.HI.X R5, R2, c[0x0][0x1d4], R0, 0x1, P0 ;  /* 0x0000750002057a11 */ /* 0x000fca00000f0c00 */
[----:B------:R1:W-:Y:S02]  /*188a0*/  STG.E.128 [R4.64], R16 ;  /* 0x0000001004007986 */ /* 0x0003e4000c101d16 */
.L_x_247:
[----:B--2---:R-:W-:Y:S05]  /*188b0*/  BSYNC B0 ;  /* 0x0000000000007941 */ /* 0x004fea0003800000 */
.L_x_246:
[----:B------:R-:W2:Y:S01]  /*188c0*/  LDL.LU R0, [R1+0x6c] ;  /* 0x00006c0001007983 */ /* 0x000ea20000300800 */
[----:B------:R-:W-:Y:S01]  /*188d0*/  BSSY B0, `(.L_x_248) ;  /* 0x000000e000007945 */ /* 0x000fe20003800000 */
[----:B--2---:R-:W-:-:S13]  /*188e0*/  ISETP.GE.AND P0, PT, R0, UR18, PT ;  /* 0x0000001200007c0c */ /* 0x004fda000bf06270 */
[----:B------:R-:W-:Y:S05]  /*188f0*/  @P0 BRA `(.L_x_249) ;  /* 0x000000b000000947 */ /* 0x000fea0003800000 */
[----:B-1---5:R-:W-:Y:S01]  /*18900*/  IADD3 R4, P0, R10, 0x20, RZ ;  /* 0x000000200a047810 */ /* 0x022fe20007f1e0ff */
        /* <DEDUP_REMOVED lines=10> */
.L_x_249:
[----:B------:R-:W-:Y:S05]  /*189b0*/  BSYNC B0 ;  /* 0x0000000000007941 */ /* 0x000fea0003800000 */
.L_x_248:
        /* <DEDUP_REMOVED lines=15> */
.L_x_251:
[----:B------:R-:W-:Y:S05]  /*18ab0*/  BSYNC B0 ;  /* 0x0000000000007941 */ /* 0x000fea0003800000 */
.L_x_250:
[----:B------:R-:W2:Y:S02]  /*18ac0*/  LDL.LU R0, [R1+0x68] ;  /* 0x0000680001007983 */ /* 0x000ea40000300800 */
[----:B--2---:R-:W-:-:S13]  /*18ad0*/  ISETP.GE.AND P0, PT, R0, UR18, PT ;  /* 0x0000001200007c0c */ /* 0x004fda000bf06270 */
[----:B------:R-:W-:Y:S05]  /*18ae0*/  @P0 EXIT ;  /* 0x000000000000094d */ /* 0x000fea0003800000 */
[----:B-----5:R-:W-:Y:S01]  /*18af0*/  IADD3 R6, P0, R10, 0x60, RZ ;  /* 0x000000600a067810 */ /* 0x020fe20007f1e0ff */
[----:B------:R-:W-:Y:S01]  /*18b00*/  IMAD.MOV.U32 R2, RZ, RZ, R8 ;  /* 0x000000ffff027224 */ /* 0x000fe200078e0008 */
[----:B------:R-:W-:-:S03]  /*18b10*/  MOV R3, R7 ;  /* 0x0000000700037202 */ /* 0x000fc60000000f00 */
[----:B------:R-:W-:Y:S02]  /*18b20*/  IMAD.X R0, RZ, RZ, R11, P0 ;  /* 0x000000ffff007224 */ /* 0x000fe400000e060b */
[----:B-1----:R-:W-:-:S04]  /*18b30*/  IMAD.WIDE.U32 R4, R6, c[0x0][0x1e8], R2 ;  /* 0x00007a0006047a25 */ /* 0x002fc800078e0002 */
[----:B------:R-:W-:Y:S01]  /*18b40*/  IMAD R0, R0, c[0x0][0x1e8], RZ ;  /* 0x00007a0000007a24 */ /* 0x000fe200078e02ff */
[----:B------:R-:W-:-:S03]  /*18b50*/  LEA R2, P0, R4, c[0x0][0x1d0], 0x1 ;  /* 0x0000740004027a11 */ /* 0x000fc600078008ff */
[----:B------:R-:W-:-:S05]  /*18b60*/  IMAD R0, R6, c[0x0][0x1ec], R0 ;  /* 0x00007b0006007a24 */ /* 0x000fca00078e0200 */
[----:B------:R-:W-:-:S04]  /*18b70*/  IADD3 R0, R5, R0, RZ ;  /* 0x0000000005007210 */ /* 0x000fc80007ffe0ff */
[----:B------:R-:W-:-:S05]  /*18b80*/  LEA.HI.X R3, R4, c[0x0][0x1d4], R0, 0x1, P0 ;  /* 0x0000750004037a11 */ /* 0x000fca00000f0c00 */
[----:B------:R-:W-:Y:S01]  /*18b90*/  STG.E.128 [R2.64], R224 ;  /* 0x000000e002007986 */ /* 0x000fe2000c101d16 */
[----:B------:R-:W-:Y:S05]  /*18ba0*/  EXIT ;  /* 0x000000000000794d */ /* 0x000fea0003800000 */
.L_x_233:
[----:B------:R-:W-:Y:S01]  /*18bb0*/  UISETP.NE.AND UP4, UPT, UR21, -0x1, UPT ;  /* 0xffffffff1500788c */ /* 0x000fe2000bf85270 */
[----:B------:R-:W-:Y:S01]  /*18bc0*/  LEA.HI R4, R5, R63, RZ, 0x2 ;  /* 0x0000003f05047211 */ /* 0x000fe200078f10ff */
[----:B------:R-:W-:Y:S01]  /*18bd0*/  ULDC.U8 UR16, c[0x0][0x329] ;  /* 0x0000ca4000107ab9 */ /* 0x000fe20000000000 */
[----:B------:R-:W1:Y:S01]  /*18be0*/  S2R R2, SR_CTAID.Z ;  /* 0x0000000000027919 */ /* 0x000e620000002700 */
[----:B------:R-:W-:Y:S01]  /*18bf0*/  UISETP.NE.AND UP3, UPT, UR16, URZ, UPT ;  /* 0x0000003f1000728c */ /* 0x000fe2000bf65270 */
[----:B------:R-:W-:Y:S01]  /*18c00*/  LOP3.LUT R0, R4, 0x1ffffffc, RZ, 0xc0, !PT ;  /* 0x1ffffffc04007812 */ /* 0x000fe200078ec0ff */
[----:B------:R-:W-:Y:S01]  /*18c10*/  ULDC.64 UR6, c[0x0][0x1e8] ;  /* 0x00007a0000067ab9 */ /* 0x000fe20000000a00 */
[----:B------:R-:W2:Y:S01]  /*18c20*/  S2R R3, SR_CTAID.X ;  /* 0x0000000000037919 */ /* 0x000ea20000002500 */
[----:B------:R-:W-:Y:S01]  /*18c30*/  ULDC.U8 UR17, c[0x0][0x328] ;  /* 0x0000ca0000117ab9 */ /* 0x000fe20000000000 */
[----:B------:R-:W-:Y:S01]  /*18c40*/  SHF.R.S32.HI R4, RZ, 0x2, R4 ;  /* 0x00000002ff047819 */ /* 0x000fe20000011404 */
[----:B------:R-:W-:Y:S01]  /*18c50*/  UISETP.NE.AND UP2, UPT, UR17, URZ, UPT ;  /* 0x0000003f1100728c */ /* 0x000fe2000bf45270 */
[----:B------:R-:W-:Y:S01]  /*18c60*/  IMAD.IADD R0, R63, 0x1, -R0 ;  /* 0x000000013f007824 */ /* 0x000fe200078e0a00 */
[----:B------:R-:W-:Y:S01]  /*18c70*/  @UP4 UIMAD.WIDE.U32 UR14, UR21, UR6, URZ ;  /* 0x00000006150e42a5 */ /* 0x000fe2000f8e003f */
[----:B------:R-:W-:Y:S01]  /*18c80*/  SHF.R.S32.HI R5, RZ, 0x1f, R4 ;  /* 0x0000001fff057819 */ /* 0x000fe20000011404 */
[----:B------:R-:W-:Y:S01]  /*18c90*/  @!UP4 USHF.R.S32.HI UR18, URZ, 0x1f, UR12 ;  /* 0x0000001f3f12c899 */ /* 0x000fe2000801140c */
[----:B------:R-:W-:Y:S01]  /*18ca0*/  IMAD.SHL.U32 R0, R0, 0x8, RZ ;  /* 0x0000000800007824 */ /* 0x000fe200078e00ff */
[----:B------:R-:W-:Y:S01]  /*18cb0*/  ULDC.64 UR4, c[0x0][0x1e0] ;  /* 0x0000780000047ab9 */ /* 0x000fe20000000a00 */
[----:B------:R-:W-:Y:S01]  /*18cc0*/  BSSY B0, `(.L_x_252) ;  /* 0x0000036000007945 */ /* 0x000fe20003800000 */
[----:B------:R-:W-:-:S02]  /*18cd0*/  @!UP4 UIMAD UR18, UR18, UR4, URZ ;  /* 0x000000041212c2a4 */ /* 0x000fc4000f8e023f */
[----:B------:R-:W-:Y:S02]  /*18ce0*/  @UP4 UIMAD UR7, UR21, UR7, UR15 ;  /* 0x00000007150742a4 */ /* 0x000fe4000f8e020f */
[----:B------:R-:W-:Y:S02]  /*18cf0*/  USHF.R.S32.HI UR15, URZ, 0x1f, UR11 ;  /* 0x0000001f3f0f7899 */ /* 0x000fe4000801140b */
[----:B------:R-:W-:Y:S02]  /*18d00*/  @UP4 UMOV UR19, UR14 ;  /* 0x0000000e00134c82 */ /* 0x000fe40008000000 */
[----:B------:R-:W-:Y:S02]  /*18d10*/  UISETP.EQ.AND UP2, UPT, UR16, URZ, UP2 ;  /* 0x0000003f1000728c */ /* 0x000fe40009742270 */
[----:B------:R-:W-:Y:S02]  /*18d20*/  @!UP3 UISETP.NE.AND UP1, UPT, UR17, URZ, UPT ;  /* 0x0000003f1100b28c */ /* 0x000fe4000bf25270 */
[----:B------:R-:W-:-:S02]  /*18d30*/  ULDC UR13, c[0x0][0x214] ;  /* 0x00008500000d7ab9 */ /* 0x000fc40000000800 */
[----:B------:R-:W-:Y:S02]  /*18d40*/  @UP3 ULDC UR14, c[0x0][0x210] ;  /* 0x00008400000e3ab9 */ /* 0x000fe40000000800 */
[----:B------:R-:W-:Y:S02]  /*18d50*/  @!UP4 UIMAD.WIDE.U32 UR24, UR12, UR4, URZ ;  /* 0x000000040c18c2a5 */ /* 0x000fe4000f8e003f */
[----:B------:R-:W-:Y:S02]  /*18d60*/  ULDC UR9, c[0x0][0x234] ;  /* 0x00008d0000097ab9 */ /* 0x000fe40000000800 */
[----:B------:R-:W-:Y:S02]  /*18d70*/  @!UP4 UIMAD UR18, UR12, UR5, UR18 ;  /* 0x000000050c12c2a4 */ /* 0x000fe4000f8e0212 */
[----:B------:R-:W-:Y:S02]  /*18d80*/  @UP3 UIMAD UR14, UR14, UR13, URZ ;  /* 0x0000000d0e0e32a4 */ /* 0x000fe4000f8e023f */
[----:B------:R-:W-:-:S02]  /*18d90*/  ULDC.64 UR4, c[0x0][0x1f0] ;  /* 0x00007c0000047ab9 */ /* 0x000fc40000000a00 */
[----:B------:R-:W-:Y:S02]  /*18da0*/  UISETP.NE.OR UP0, UPT, UR21, -0x1, !UP2 ;  /* 0xffffffff1500788c */ /* 0x000fe4000d705670 */
[----:B------:R-:W-:Y:S02]  /*18db0*/  @!UP3 USEL UR14, UR13, UR9, !UP1 ;  /* 0x000000090d0eb287 */ /* 0x000fe4000c800000 */
[----:B------:R-:W-:Y:S02]  /*18dc0*/  ULDC UR6, c[0x0][0x1c0] ;  /* 0x0000700000067ab9 */ /* 0x000fe40000000800 */
[----:B------:R-:W-:Y:S02]  /*18dd0*/  UIMAD UR4, UR15, UR4, URZ ;  /* 0x000000040f0472a4 */ /* 0x000fe4000f8e023f */
[----:B------:R-:W-:Y:S02]  /*18de0*/  @!UP4 UMOV UR19, UR24 ;  /* 0x000000180013cc82 */ /* 0x000fe40008000000 */
[----:B------:R-:W-:Y:S01]  /*18df0*/  @UP3 UMOV UR15, 0x1 ;  /* 0x00000001000f3882 */ /* 0x000fe20000000000 */
[----:B------:R-:W-:Y:S01]  /*18e00*/  IADD3 R8, P0, R0, UR19, RZ ;  /* 0x0000001300087c10 */ /* 0x000fe2000ff1e0ff */
[----:B------:R-:W-:-:S02]  /*18e10*/  @!UP3 UIMAD UR15, UR14, UR6, URZ ;  /* 0x000000060e0fb2a4 */ /* 0x000fc4000f8e023f */
[----:B------:R-:W-:Y:S02]  /*18e20*/  @!UP4 UIADD3 UR7, UR25, UR18, URZ ;  /* 0x000000121907c290 */ /* 0x000fe4000fffe03f */
[----:B------:R-:W-:Y:S02]  /*18e30*/  UIADD3 UR10, -UR8, UR10, URZ ;  /* 0x0000000a080a7290 */ /* 0x000fe4000fffe13f */
[----:B------:R-:W-:Y:S02]  /*18e40*/  UIMAD UR15, UR12, UR15, URZ ;  /* 0x0000000f0c0f72a4 */ /* 0x000fe4000f8e023f */
[----:B------:R-:W-:Y:S01]  /*18e50*/  @!UP0 UIMAD UR21, UR12, UR13, URZ ;  /* 0x0000000d0c1582a4 */ /* 0x000fe2000f8e023f */
[----:B------:R-:W-:Y:S01]  /*18e60*/  LEA.HI.X.SX32 R9, R0, UR7, 0x1, P0 ;  /* 0x0000000700097c11 */ /* 0x000fe200080f0eff */
[----:B------:R-:W-:Y:S01]  /*18e70*/  @UP3 ULDC UR16, c[0x0][0x210] ;  /* 0x0000840000103ab9 */ /* 0x000fe20000000800 */
[----:B------:R-:W-:Y:S01]  /*18e80*/  ISETP.GE.AND P0, PT, R4, UR10, PT ;  /* 0x0000000a04007c0c */ /* 0x000fe2000bf06270 */
[----:B------:R-:W-:-:S02]  /*18e90*/  USEL UR15, UR15, URZ, !UP2 ;  /* 0x0000003f0f0f7287 */ /* 0x000fc4000d000000 */
[----:B------:R-:W-:Y:S01]  /*18ea0*/  @!UP3 UMOV UR16, 0x1 ;  /* 0x000000010010b882 */ /* 0x000fe20000000000 */
[----:B-1----:R-:W-:Y:S01]  /*18eb0*/  IMAD.WIDE.U32 R8, R2, c[0x0][0x1f0], R8 ;  /* 0x00007c0002087a25 */ /* 0x002fe200078e0008 */
[----:B------:R-:W-:Y:S02]  /*18ec0*/  UIMAD UR8, UR8, UR16, URZ ;  /* 0x00000010080872a4 */ /* 0x000fe4000f8e023f */
[----:B------:R-:W-:Y:S01]  /*18ed0*/  UIMAD UR15, UR11, UR14, UR15 ;  /* 0x0000000e0b0f72a4 */ /* 0x000fe2000f8e020f */
[----:B--2---:R-:W-:Y:S01]  /*18ee0*/  IMAD.WIDE R2, R3, 0x80, R4 ;  /* 0x0000008003027825 */ /* 0x004fe200078e0204 */
[----:B------:R-:W-:Y:S02]  /*18ef0*/  @!UP2 UMOV UR26, URZ ;  /* 0x0000003f001aac82 */ /* 0x000fe40008000000 */
[----:B------:R-:W-:Y:S02]  /*18f00*/  @UP2 UMOV UR26, UR21 ;  /* 0x00000015001a2c82 */ /* 0x000fe40008000000 */
[----:B------:R-:W-:-:S02]  /*18f10*/  UIMAD UR4, UR11, UR5, UR4 ;  /* 0x000000050b0472a4 */ /* 0x000fc4000f8e0204 */
[----:B------:R-:W-:Y:S02]  /*18f20*/  @!UP2 UMOV UR27, URZ ;  /* 0x0000003f001bac82 */ /* 0x000fe40008000000 */
[----:B------:R-:W-:Y:S02]  /*18f30*/  USHF.R.S32.HI UR6, URZ, 0x1f, UR8 ;  /* 0x0000001f3f067899 */ /* 0x000fe40008011408 */
[----:B------:R-:W-:Y:S01]  /*18f40*/  @UP2 USHF.R.S32.HI UR27, URZ, 0x1f, UR21 ;  /* 0x0000001f3f1b2899 */ /* 0x000fe20008011415 */
[----:B------:R-:W-:Y:S01]  /*18f50*/  IADD3 R7, R9, UR4, RZ ;  /* 0x0000000409077c10 */ /* 0x000fe2000fffe0ff */
        /* <DEDUP_REMOVED lines=12> */
.L_x_253:
[----:B------:R-:W-:Y:S05]  /*19020*/  BSYNC B0 ;  /* 0x0000000000007941 */ /* 0x000fea0003800000 */
.L_x_252:
[----:B------:R-:W-:Y:S01]  /*19030*/  IADD3 R15, R4, 0x20, RZ ;  /* 0x00000020040f7810 */ /* 0x000fe20007ffe0ff */
[----:B------:R-:W-:Y:S03]  /*19040*/  BSSY B0, `(.L_x_254) ;  /* 0x000000e000007945 */ /* 0x000fe60003800000 */
[----:B------:R-:W-:-:S13]  /*19050*/  ISETP.GE.AND P0, PT, R15, UR10, PT ;  /* 0x0000000a0f007c0c */ /* 0x000fda000bf06270 */
        /* <DEDUP_REMOVED lines=12> */
.L_x_255:
[----:B------:R-:W-:Y:S05]  /*19120*/  BSYNC B0 ;  /* 0x0000000000007941 */ /* 0x000fea0003800000 */
.L_x_254:
        /* <DEDUP_REMOVED lines=15> */
.L_x_257:
[----:B------:R-:W-:Y:S05]  /*19220*/  BSYNC B0 ;  /* 0x0000000000007941 */ /* 0x000fea0003800000 */
.L_x_256:
[----:B------:R-:W-:Y:S01]  /*19230*/  IADD3 R10, R4, 0x60, RZ ;  /* 0x00000060040a7810 */ /* 0x000fe20007ffe0ff */
[----:B------:R-:W-:Y:S03]  /*19240*/  BSSY B0, `(.L_x_258) ;  /* 0x000000d000007945 */ /* 0x000fe60003800000 */
[----:B------:R-:W-:-:S13]  /*19250*/  ISETP.GE.AND P0, PT, R10, UR10, PT ;  /* 0x0000000a0a007c0c */ /* 0x000fda000bf06270 */
        /* <DEDUP_REMOVED lines=11> */
.L_x_259:
[----:B------:R-:W-:Y:S05]  /*19310*/  BSYNC B0 ;  /* 0x0000000000007941 */ /* 0x000fea0003800000 */
.L_x_258:
[----:B------:R-:W-:-:S04]  /*19320*/  LOP3.LUT P6, RZ, R63, 0x3, RZ, 0xc0, !PT ;  /* 0x000000033fff7812 */ /* 0x000fc800078cc0ff */
[----:B------:R-:W-:Y:S02]  /*19330*/  ISETP.GE.OR P5, PT, R4, UR10, P6 ;  /* 0x0000000a04007c0c */ /* 0x000fe4000b7a6670 */
[----:B------:R-:W-:Y:S02]  /*19340*/  ISETP.GE.OR P4, PT, R15, UR10, P6 ;  /* 0x0000000a0f007c0c */ /* 0x000fe4000b786670 */
[----:B------:R-:W-:Y:S02]  /*19350*/  ISETP.GE.OR P3, PT, R14, UR10, P6 ;  /* 0x0000000a0e007c0c */ /* 0x000fe4000b766670 */
[----:B------:R-:W-:-:S07]  /*19360*/  ISETP.GE.OR P6, PT, R10, UR10, P6 ;  /* 0x0000000a0a007c0c */ /* 0x000fce000b7c6670 */
        /* <DEDUP_REMOVED lines=30> */
.L_x_260:
        /* <DEDUP_REMOVED lines=11> */
.L_x_615:


//--------------------- .text._ZN5flash16flash_fwd_kernelI23Flash_fwd_kernel_traitsILi32ELi128ELi128ELi4ELb0ELb0EN7cutlass6half_tE19Flash_kernel_traitsILi32ELi128ELi128ELi4ES3_EELb0ELb1ELb0ELb0ELb0ELb1ELb1ELb0EEEvNS_16Flash_fwd_paramsE --------------------------
	.section	.text._ZN5flash16flash_fwd_kernelI23Flash_fwd_kernel_traitsILi32ELi128ELi128ELi4ELb0ELb0EN7cutlass6half_tE19Flash_kernel_traitsILi32ELi128ELi128ELi4ES3_EELb0ELb1ELb0ELb0ELb0ELb1ELb1ELb0EEEvNS_16Flash_fwd_paramsE,"ax",@progbits
	.sectioninfo	@"SHI_REGISTERS=255"
	.align	128
        .global         _ZN5flash16flash_fwd_kernelI23Flash_fwd_kernel_traitsILi32ELi128ELi128ELi4ELb0ELb0EN7cutlass6half_tE19Flash_kernel_traitsILi32ELi128ELi128ELi4ES3_EELb0ELb1ELb0ELb0ELb0ELb1ELb1ELb0EEEvNS_16Flash_fwd_paramsE
        .type           _ZN5flash16flash_fwd_kernelI23Flash_fwd_kernel_traitsILi32ELi128ELi128ELi4ELb0ELb0EN7cutlass6half_tE19Flash_kernel_traitsILi32ELi128ELi128ELi4ES3_EELb0ELb1ELb0ELb0ELb0ELb1ELb1ELb0EEEvNS_16Flash_fwd_paramsE,@function
        .size           _ZN5flash16flash_fwd_kernelI23Flash_fwd_kernel_traitsILi32ELi128ELi128ELi4ELb0ELb0EN7cutlass6half_tE19Flash_kernel_traitsILi32ELi128ELi128ELi4ES3_EELb0ELb1ELb0ELb0ELb0ELb1ELb1ELb0EEEvNS_16Flash_fwd_paramsE,(.L_x_616 - _ZN5flash16flash_fwd_kernelI23Flash_fwd_kernel_traitsILi32ELi128ELi128ELi4ELb0ELb0EN7cutlass6half_tE19Flash_kernel_traitsILi32ELi128ELi128ELi4ES3_EELb0ELb1ELb0ELb0ELb0ELb1ELb1ELb0EEEvNS_16Flash_fwd_paramsE)
        .other          _ZN5flash16flash_fwd_kernelI23Flash_fwd_kernel_traitsILi32ELi128ELi128ELi4ELb0ELb0EN7cutlass6half_tE19Flash_kernel_traitsILi32ELi128ELi128ELi4ES3_EELb0ELb1ELb0ELb0ELb0ELb1ELb1ELb0EEEvNS_16Flash_fwd_paramsE,@"STO_CUDA_ENTRY STV_DEFAULT"
_ZN5flash16flash_fwd_kernelI23Flash_fwd_kernel_traitsILi32ELi128ELi128ELi4ELb0ELb0EN7cutlass6half_tE19Flash_kernel_traitsILi32ELi128ELi128ELi4ES3_EELb0ELb1ELb0ELb0ELb0ELb1ELb1ELb0EEEvNS_16Flash_fwd_paramsE:
.text._ZN5flash16flash_fwd_kernelI23Flash_fwd_kernel_traitsILi32ELi128ELi128ELi4ELb0ELb0EN7cutlass6half_tE19Flash_kernel_traitsILi32ELi128ELi128ELi4ES3_EELb0ELb1ELb0ELb0ELb0ELb1ELb1ELb0EEEvNS_16Flash_fwd_paramsE:
        /* <DEDUP_REMOVED lines=35> */
.L_x_261:
[----:B------:R-:W-:Y:S02]  /*0230*/  MOV R0, c[0x0][0x218] ;  /* 0x0000860000007a02 */ /* 0x000fe40000000f00 */
.L_x_262:
        /* <DEDUP_REMOVED lines=52> */
.L_x_264:
        /* <DEDUP_REMOVED lines=42> */
.L_x_265:
[----:B------:R-:W-:Y:S01]  /*0820*/  SHF.R.S32.HI R28, RZ, 0x1f, R120 ;  /* 0x0000001fff1c7819 */ /* 0x000fe20000011478 */
[----:B------:R-:W-:Y:S01]  /*0830*/  IMAD.MOV.U32 R182, RZ, RZ, c[0x0][0x198] ;  /* 0x00006600ffb67624 */ /* 0x000fe200078e00ff */
[----:B------:R-:W-:Y:S01]  /*0840*/  IADD3 R109, R209, -0x1, RZ ;  /* 0xffffffffd16d7810 */ /* 0x000fe20007ffe0ff */
[----:B------:R-:W-:Y:S01]  /*0850*/  IMAD.MOV.U32 R0, RZ, RZ, 0x7 ;  /* 0x00000007ff007424 */ /* 0x000fe200078e00ff */
[CC--:B------:R-:W-:Y:S01]  /*0860*/  LEA.HI R6, R28.reuse, R120.reuse, RZ, 0x2 ;  /* 0x000000781c067211 */ /* 0x0c0fe200078f10ff */
[----:B------:R-:W-:Y:S01]  /*0870*/  IMAD.MOV.U32 R29, RZ, RZ, c[0x0][0x1a0] ;  /* 0x00006800ff1d7624 */ /* 0x000fe200078e00ff */
[----:B------:R-:W-:Y:S01]  /*0880*/  LEA.HI R27, R28, R120, RZ, 0x3 ;  /* 0x000000781c1b7211 */ /* 0x000fe200078f18ff */
[C---:B------:R-:W-:Y:S01]  /*0890*/  IMAD.SHL.U32 R181, R182.reuse, 0x80, RZ ;  /* 0x00000080b6b57824 */ /* 0x040fe200078e00ff */
[-C--:B------:R-:W-:Y:S01]  /*08a0*/  SHF.L.U64.HI R2, R182, R0.reuse, c[0x0][0x19c] ;  /* 0x00006700b6027619 */ /* 0x080fe20000010200 */
[----:B------:R-:W-:Y:S01]  /*08b0*/  IMAD.SHL.U32 R30, R29, 0x80, RZ ;  /* 0x000000801d1e7824 */ /* 0x000fe200078e00ff */
[----:B------:R-:W-:Y:S01]  /*08c0*/  LOP3.LUT R3, R6, 0xfffffffc, RZ, 0xc0, !PT ;  /* 0xfffffffc06037812 */ /* 0x000fe200078ec0ff */
[----:B------:R-:W-:Y:S01]  /*08d0*/  IMAD.IADD R13, R45, 0x1, -R121 ;  /* 0x000000012d0d7824 */ /* 0x000fe200078e0a79 */
[----:B------:R-:W-:Y:S01]  /*08e0*/  SHF.R.S32.HI R25, RZ, 0x3, R27 ;  /* 0x00000003ff197819 */ /* 0x000fe2000001141b */
[-C--:B------:R-:W-:Y:S01]  /*08f0*/  IMAD R4, R2, R109.reuse, RZ ;  /* 0x0000006d02047224 */ /* 0x080fe200078e02ff */
        /* <DEDUP_REMOVED lines=25> */
[----:B------:R-:W-:Y:S01]  /*0a90*/  IMAD.IADD R0, R34, 0x1, -R0 ;  /* 0x0000000122007824 */ /* 0x000fe200078e0a00 */
[-C--:B------:R-:W-:Y:S01]  /*0aa0*/  ISETP.GE.AND P2, PT, R32, R13.reuse, PT ;  /* 0x0000000d2000720c */ /* 0x080fe20003f46270 */
[C---:B------:R-:W-:Y:S01]  /*0ab0*/  IMAD.WIDE.U32 R4, R34.reuse, c[0x0][0x198], R38 ;  /* 0x0000660022047a25 */ /* 0x040fe200078e0026 */
[----:B------:R-:W-:Y:S01]  /*0ac0*/  SHF.R.S32.HI R110, RZ, 0x5, R113 ;  /* 0x00000005ff6e7819 */ /* 0x000fe20000011471 */
[----:B------:R-:W-:Y:S01]  /*0ad0*/  STL.64 [R1+0x28], R34 ;  /* 0x0000282201007387 */ /* 0x000fe20000100a00 */
[----:B------:R-:W-:Y:S01]  /*0ae0*/  ISETP.GE.AND P4, PT, R34, R13, PT ;  /* 0x0000000d2200720c */ /* 0x000fe20003f86270 */
[----:B------:R-:W-:Y:S01]  /*0af0*/  IMAD.WIDE R36, R16, 0x80, R34 ;  /* 0x0000008010247825 */ /* 0x000fe200078e0222 */
[----:B------:R-:W-:-:S02]  /*0b00*/  IADD3 R2, P0, R38, R10, RZ ;  /* 0x0000000a26027210 */ /* 0x000fc40007f1e0ff */
[----:B------:R-:W-:Y:S01]  /*0b10*/  IADD3 R31, R34, 0x60, RZ ;  /* 0x00000060221f7810 */ /* 0x000fe20007ffe0ff */
[----:B------:R-:W-:Y:S01]  /*0b20*/  IMAD R6, R110, 0x8, R0 ;  /* 0x000000086e067824 */ /* 0x000fe200078e0200 */
[----:B------:R-:W-:Y:S01]  /*0b30*/  STL.64 [R1+0x30], R36 ;  /* 0x0000302401007387 */ /* 0x000fe20000100a00 */
[----:B------:R-:W-:Y:S01]  /*0b40*/  IMAD.X R3, R39, 0x1, R11, P0 ;  /* 0x0000000127037824 */ /* 0x000fe200000e060b */
[----:B------:R-:W-:Y:S01]  /*0b50*/  ISETP.GE.AND P1, PT, R31, R13, PT ;  /* 0x0000000d1f00720c */ /* 0x000fe20003f26270 */
[----:B------:R-:W-:Y:S01]  /*0b60*/  IMAD R0, R34, c[0x0][0x19c], R7 ;  /* 0x0000670022007a24 */ /* 0x000fe200078e0207 */
[----:B------:R-:W-:Y:S01]  /*0b70*/  IADD3 R18, P0, R18, R4, RZ ;  /* 0x0000000412127210 */ /* 0x000fe20007f1e0ff */
[----:B------:R-:W-:Y:S01]  /*0b80*/  IMAD.WIDE.U32 R2, R14, c[0x0][0x1a8], R2 ;  /* 0x00006a000e027a25 */ /* 0x000fe200078e0002 */
[----:B------:R1:W-:Y:S01]  /*0b90*/  STL [R1+0x3c], R13 ;  /* 0x00003c0d01007387 */ /* 0x0003e20000100800 */
[----:B------:R-:W-:Y:S02]  /*0ba0*/  SHF.R.S32.HI R21, RZ, 0x1f, R20 ;  /* 0x0000001fff157819 */ /* 0x000fe40000011414 */
[----:B------:R-:W-:Y:S01]  /*0bb0*/  IMAD.U32 R198, R6, 0x20, R8 ;  /* 0x0000002006c67824 */ /* 0x000fe200078e0008 */
[----:B------:R-:W-:Y:S01]  /*0bc0*/  @!P3 IADD3 R6, P5, R36, 0x20, RZ ;  /* 0x000000202406b810 */ /* 0x000fe20007fbe0ff */
[----:B------:R-:W-:Y:S01]  /*0bd0*/  IMAD.IADD R3, R3, 0x1, R9 ;  /* 0x0000000103037824 */ /* 0x000fe200078e0209 */
[----:B------:R-:W-:Y:S01]  /*0be0*/  IADD3.X R19, R12, R5, R0, P0, !PT ;  /* 0x000000050c137210 */ /* 0x000fe200007fe400 */
[----:B------:R-:W-:Y:S01]  /*0bf0*/  @!P4 IMAD R0, R37, c[0x0][0x190], RZ ;  /* 0x000064002500ca24 */ /* 0x000fe200078e02ff */
[----:B------:R-:W-:Y:S01]  /*0c00*/  STL [R1+0x50], R33 ;  /* 0x0000502101007387 */ /* 0x000fe20000100800 */
[----:B------:R-:W-:-:S02]  /*0c10*/  @!P3 IMAD.X R7, RZ, RZ, R37, P5 ;  /* 0x000000ffff07b224 */ /* 0x000fc400028e0625 */
[--C-:B------:R-:W-:Y:S01]  /*0c20*/  @!P3 IMAD.MOV.U32 R4, RZ, RZ, R2.reuse ;  /* 0x000000ffff04b224 */ /* 0x100fe200078e0002 */
[----:B------:R2:W-:Y:S01]  /*0c30*/  STL [R1+0x54], R32 ;  /* 0x0000542001007387 */ /* 0x0005e20000100800 */
[--C-:B------:R-:W-:Y:S02]  /*0c40*/  @!P3 IMAD.MOV.U32 R5, RZ, RZ, R3.reuse ;  /* 0x000000ffff05b224 */ /* 0x100fe400078e0003 */
[--C-:B------:R-:W-:Y:S01]  /*0c50*/  @!P2 IMAD.MOV.U32 R8, RZ, RZ, R2.reuse ;  /* 0x000000ffff08a224 */ /* 0x100fe200078e0002 */
[----:B------:R-:W-:Y:S01]  /*0c60*/  STL.64 [R1+0x40], R38 ;  /* 0x0000402601007387 */ /* 0x000fe20000100a00 */
[--C-:B------:R-:W-:Y:S02]  /*0c70*/  @!P2 IMAD.MOV.U32 R9, RZ, RZ, R3.reuse ;  /* 0x000000ffff09a224 */ /* 0x100fe400078e0003 */
[----:B------:R-:W-:Y:S01]  /*0c80*/  @!P1 IMAD.MOV.U32 R16, RZ, RZ, R2 ;  /* 0x000000ffff109224 */ /* 0x000fe200078e0002 */
[----:B------:R-:W-:Y:S01]  /*0c90*/  STL [R1+0x58], R31 ;  /* 0x0000581f01007387 */ /* 0x000fe20000100800 */
[----:B------:R-:W-:-:S02]  /*0ca0*/  @!P1 IMAD.MOV.U32 R17, RZ, RZ, R3 ;  /* 0x000000ffff119224 */ /* 0x000fc400078e0003 */
[C---:B------:R-:W-:Y:S01]  /*0cb0*/  @!P4 IMAD R10, R36.reuse, c[0x0][0x194], R0 ;  /* 0x00006500240aca24 */ /* 0x040fe200078e0200 */
[C---:B-1----:R-:W-:Y:S01]  /*0cc0*/  @!P2 IADD3 R13, P0, R36.reuse, 0x40, RZ ;  /* 0x00000040240da810 */ /* 0x042fe20007f1e0ff */
        /* <DEDUP_REMOVED lines=29> */
[----:B------:R-:W-:Y:S01]  /*0ea0*/  IMAD.IADD R201, R37, 0x1, R6 ;  /* 0x0000000125c97824 */ /* 0x000fe200078e0206 */
[----:B------:R-:W-:Y:S01]  /*0eb0*/  STL.64 [R1+0x20], R36 ;  /* 0x0000202401007387 */ /* 0x000fe20000100a00 */
[----:B------:R-:W-:Y:S01]  /*0ec0*/  IMAD.MOV.U32 R200, RZ, RZ, R36 ;  /* 0x000000ffffc87224 */ /* 0x000fe200078e0024 */
[----:B------:R-:W-:Y:S01]  /*0ed0*/  @!P1 LEA.HI.X R9, R2, c[0x0][0x164], R3, 0x1, P0 ;  /* 0x0000590002099a11 */ /* 0x000fe200000f0c03 */
[----:B------:R-:W-:Y:S01]  /*0ee0*/  IMAD.SHL.U32 R198, R198, 0x2, RZ ;  /* 0x00000002c6c67824 */ /* 0x000fe200078e00ff */
[----:B------:R-:W-:Y:S01]  /*0ef0*/  ISETP.GE.AND P0, PT, R33, R16, PT ;  /* 0x000000102100720c */ /* 0x000fe20003f06270 */
[----:B------:R-:W-:Y:S01]  /*0f00*/  IMAD.WIDE.U32 R2, R109, R181, R200 ;  /* 0x000000b56d027225 */ /* 0x000fe200078e00c8 */
[----:B------:R-:W-:Y:S03]  /*0f10*/  STL.64 [R1+0x18], R200 ;  /* 0x000018c801007387 */ /* 0x000fe60000100a00 */
[----:B------:R-:W-:Y:S01]  /*0f20*/  IMAD R0, R35, c[0x0][0x1a0], RZ ;  /* 0x0000680023007a24 */ /* 0x000fe200078e02ff */
[----:B------:R-:W-:Y:S01]  /*0f30*/  @!PT LDS RZ, [RZ] ;  /* 0x00000000fffff984 */ /* 0x000fe20000000800 */
[----:B------:R-:W-:Y:S01]  /*0f40*/  @!PT LDS RZ, [RZ] ;  /* 0x00000000fffff984 */ /* 0x000fe20000000800 */
[----:B------:R-:W-:Y:S01]  /*0f50*/  @!PT LDS RZ, [RZ] ;  /* 0x00000000fffff984 */ /* 0x000fe20000000800 */
[----:B------:R1:W-:Y:S01]  /*0f60*/  @!P4 LDGSTS.E.BYPASS.LTC128B.128 [R198], [R12.64] ;  /* 0x000000000cc6cfae */ /* 0x0003e2000b901d46 */
[----:B------:R-:W-:-:S03]  /*0f70*/  IMAD.WIDE.U32 R4, R34, c[0x0][0x1a0], R38 ;  /* 0x0000680022047a25 */ /* 0x000fc600078e0026 */
[----:B------:R3:W-:Y:S01]  /*0f80*/  @!P3 LDGSTS.E.BYPASS.LTC128B.128 [R198+0x800], [R10.64] ;  /* 0x008000000ac6bfae */ /* 0x0007e2000b901d46 */
[----:B------:R-:W-:Y:S01]  /*0f90*/  IMAD.IADD R3, R3, 0x1, R24 ;  /* 0x0000000103037824 */ /* 0x000fe200078e0218 */
[----:B------:R-:W-:Y:S01]  /*0fa0*/  @!P6 LEA R6, P3, R2, c[0x0][0x168], 0x1 ;  /* 0x00005a000206ea11 */ /* 0x000fe200078608ff */
[----:B------:R-:W-:Y:S01]  /*0fb0*/  IMAD R0, R34, c[0x0][0x1a4], R0 ;  /* 0x0000690022007a24 */ /* 0x000fe200078e0200 */
[----:B------:R-:W-:Y:S01]  /*0fc0*/  IADD3 R18, P5, R22, R4, RZ ;  /* 0x0000000416127210 */ /* 0x000fe20007fbe0ff */
[----:B------:R4:W-:Y:S01]  /*0fd0*/  @!P2 LDGSTS.E.BYPASS.LTC128B.128 [R198+0x1000], [R14.64] ;  /* 0x010000000ec6afae */ /* 0x0009e2000b901d46 */
[----:B------:R-:W-:Y:S01]  /*0fe0*/  @!P6 LEA.HI.X R7, R2, c[0x0][0x16c], R3, 0x1, P3 ;  /* 0x00005b000207ea11 */ /* 0x000fe200018f0c03 */
[----:B------:R-:W-:Y:S01]  /*0ff0*/  IMAD.MOV.U32 R22, RZ, RZ, c[0x0][0x1a4] ;  /* 0x00006900ff167624 */ /* 0x000fe200078e00ff */
[----:B------:R-:W-:Y:S01]  /*1000*/  IADD3.X R19, R23, R5, R0, P5, !PT ;  /* 0x0000000517137210 */ /* 0x000fe20002ffe400 */
[----:B------:R5:W-:Y:S01]  /*1010*/  @!P1 LDGSTS.E.BYPASS.LTC128B.128 [R198+0x1800], [R8.64] ;  /* 0x0180000008c69fae */ /* 0x000be2000b901d46 */
[----:B------:R-:W-:-:S02]  /*1020*/  @!P0 LEA R0, P4, R182, R2, 0x5 ;  /* 0x00000002b6008211 */ /* 0x000fc400078828ff */
[-C--:B------:R-:W-:Y:S01]  /*1030*/  ISETP.GE.AND P5, PT, R31, R16.reuse, PT ;  /* 0x000000101f00720c */ /* 0x080fe20003fa6270 */
[----:B------:R1:W-:Y:S01]  /*1040*/  @!P6 LDGSTS.E.BYPASS.LTC128B.128 [R198+0x2000], [R6.64] ;  /* 0x0200000006c6efae */ /* 0x0003e2000b901d46 */
[----:B------:R-:W-:Y:S02]  /*1050*/  @!P0 LEA.HI.X R5, R182, R3, R183, 0x5, P4 ;  /* 0x00000003b6058211 */ /* 0x000fe400020f2cb7 */
[----:B------:R-:W-:Y:S02]  /*1060*/  @!P0 LEA R4, P4, R0, c[0x0][0x168], 0x1 ;  /* 0x00005a0000048a11 */ /* 0x000fe400078808ff */
[-C--:B------:R-:W-:Y:S02]  /*1070*/  ISETP.GE.AND P6, PT, R32, R16.reuse, PT ;  /* 0x000000102000720c */ /* 0x080fe40003fc6270 */
[----:B------:R-:W-:Y:S02]  /*1080*/  @!P0 LEA.HI.X R5, R0, c[0x0][0x16c], R5, 0x1, P4 ;  /* 0x00005b0000058a11 */ /* 0x000fe400020f0c05 */
[----:B------:R-:W-:-:S02]  /*1090*/  ISETP.GE.AND P4, PT, R34, R16, PT ;  /* 0x000000102200720c */ /* 0x000fc40003f86270 */
[-C--:B------:R-:W-:Y:S01]  /*10a0*/  ISETP.GE.AND P3, PT, R33, R16.reuse, PT ;  /* 0x000000102100720c */ /* 0x080fe20003f66270 */
[----:B------:R1:W-:Y:S01]  /*10b0*/  @!P0 LDGSTS.E.BYPASS.LTC128B.128 [R198+0x2800], [R4.64] ;  /* 0x0280000004c68fae */ /* 0x0003e2000b901d46 */
[----:B------:R-:W-:Y:S01]  /*10c0*/  ISETP.GE.AND P2, PT, R32, R16, PT ;  /* 0x000000102000720c */ /* 0x000fe20003f46270 */
[----:B--2---:R-:W-:Y:S01]  /*10d0*/  IMAD.WIDE.U32 R32, R20, c[0x0][0x1b8], R18 ;  /* 0x00006e0014207a25 */ /* 0x004fe200078e0012 */
[----:B---3--:R-:W-:Y:S02]  /*10e0*/  LEA.HI R10, R28, R120, RZ, 0x4 ;  /* 0x000000781c0a7211 */ /* 0x008fe400078f20ff */
[----:B------:R-:W-:Y:S01]  /*10f0*/  ISETP.GE.AND P1, PT, R31, R16, PT ;  /* 0x000000101f00720c */ /* 0x000fe20003f26270 */
[----:B------:R-:W-:Y:S01]  /*1100*/  IMAD.MOV.U32 R220, RZ, RZ, R32 ;  /* 0x000000ffffdc7224 */ /* 0x000fe200078e0020 */
[----:B------:R-:W-:Y:S01]  /*1110*/  STL.64 [R1+0x48], R32 ;  /* 0x0000482001007387 */ /* 0x000fe20000100a00 */
[----:B----4-:R-:W-:Y:S01]  /*1120*/  IMAD.WIDE.U32 R14, R182, 0x40, RZ ;  /* 0x00000040b60e7825 */ /* 0x010fe200078e00ff */
[----:B-----5:R-:W-:-:S03]  /*1130*/  SHF.R.S32.HI R8, RZ, 0x4, R10 ;  /* 0x00000004ff087819 */ /* 0x020fc6000001140a */
[----:B------:R-:W-:Y:S02]  /*1140*/  IMAD.SHL.U32 R9, R183, 0x40, RZ ;  /* 0x00000040b7097824 */ /* 0x000fe400078e00ff */
[----:B------:R-:W-:Y:S01]  /*1150*/  IMAD.WIDE.U32 R18, R29, 0x40, RZ ;  /* 0x000000401d127825 */ /* 0x000fe200078e00ff */
[----:B-1----:R-:W-:Y:S02]  /*1160*/  LOP3.LUT R6, R27, 0xfffffff8, RZ, 0xc0, !PT ;  /* 0xfffffff81b067812 */ /* 0x002fe400078ec0ff */
[----:B------:R-:W-:-:S03]  /*1170*/  @!P6 IADD3 R7, P0, R2, R14, RZ ;  /* 0x0000000e0207e210 */ /* 0x000fc60007f1e0ff */
[----:B------:R-:W-:-:S05]  /*1180*/  IMAD.IADD R6, R120, 0x1, -R6 ;  /* 0x0000000178067824 */ /* 0x000fca00078e0a06 */
[----:B------:R-:W-:Y:S02]  /*1190*/  LEA.HI R0, R6, R6, RZ, 0x1 ;  /* 0x0000000606007211 */ /* 0x000fe400078f08ff */
[----:B------:R-:W-:Y:S02]  /*11a0*/  LEA.HI R4, R10, R8, RZ, 0x1 ;  /* 0x000000080a047211 */ /* 0x000fe400078f08ff */
        /* <DEDUP_REMOVED lines=16> */
[----:B------:R-:W-:Y:S02]  /*12b0*/  @!P6 LEA.HI.X R11, R7, c[0x0][0x16c], R8, 0x1, P0 ;  /* 0x00005b00070bea11 */ /* 0x000fe400000f0c08 */
[----:B------:R-:W-:Y:S01]  /*12c0*/  LOP3.LUT R15, R4, R0, RZ, 0x3c, !PT ;  /* 0x00000000040f7212 */ /* 0x000fe200078e3cff */
[----:B------:R-:W-:Y:S01]  /*12d0*/  @!P5 IMAD.IADD R0, R3, 0x1, R6 ;  /* 0x000000010300d824 */ /* 0x000fe200078e0206 */
[----:B------:R-:W-:Y:S01]  /*12e0*/  @!P5 LEA R6, P0, R2, c[0x0][0x168], 0x1 ;  /* 0x00005a000206da11 */ /* 0x000fe200078008ff */
[----:B------:R-:W-:Y:S01]  /*12f0*/  IMAD.IADD R4, R120, 0x1, -R5 ;  /* 0x0000000178047824 */ /* 0x000fe200078e0a05 */
[----:B------:R1:W-:Y:S01]  /*1300*/  @!P6 LDGSTS.E.BYPASS.LTC128B.128 [R198+0x3000], [R10.64] ;  /* 0x030000000ac6efae */ /* 0x0003e2000b901d46 */
[----:B------:R-:W-:Y:S01]  /*1310*/  IMAD R9, R20, c[0x0][0x1bc], R9 ;  /* 0x00006f0014097a24 */ /* 0x000fe200078e0209 */
[----:B------:R-:W-:Y:S01]  /*1320*/  @!P5 LEA.HI.X R7, R2, c[0x0][0x16c], R0, 0x1, P0 ;  /* 0x00005b000207da11 */ /* 0x000fe200000f0c00 */
[----:B------:R-:W-:Y:S01]  /*1330*/  IMAD.SHL.U32 R20, R22, 0x40, RZ ;  /* 0x0000004016147824 */ /* 0x000fe200078e00ff */
[----:B------:R-:W-:Y:S01]  /*1340*/  LEA.HI R5, R4, R4, RZ, 0x1 ;  /* 0x0000000404057211 */ /* 0x000fe200078f08ff */
[----:B------:R-:W-:Y:S01]  /*1350*/  IMAD.IADD R221, R33, 0x1, R9 ;  /* 0x0000000121dd7824 */ /* 0x000fe200078e0209 */
        /* <DEDUP_REMOVED lines=8> */
[----:B------:R-:W-:-:S02]  /*13e0*/  LEA.HI R0, R0, R8, RZ, 0x2 ;  /* 0x0000000800007211 */ /* 0x000fc400078f10ff */
[----:B------:R-:W-:Y:S01]  /*13f0*/  LEA.HI R12, R12, R4, RZ, 0x3 ;  /* 0x000000040c0c7211 */ /* 0x000fe200078f18ff */
[----:B------:R-:W-:Y:S01]  /*1400*/  IMAD.IADD R108, R4, 0x1, -R9 ;  /* 0x00000001046c7824 */ /* 0x000fe200078e0a09 */
[----:B------:R-:W-:Y:S01]  /*1410*/  LOP3.LUT R5, R0, 0xfffffffc, RZ, 0xc0, !PT ;  /* 0xfffffffc00057812 */ /* 0x000fe200078ec0ff */
[----:B------:R-:W-:Y:S01]  /*1420*/  IMAD R0, R16, 0x8, R13 ;  /* 0x0000000810007824 */ /* 0x000fe200078e020d */
[----:B------:R-:W-:Y:S01]  /*1430*/  @!P2 IADD3 R13, P0, R2, R18, RZ ;  /* 0x00000012020da210 */ /* 0x000fe20007f1e0ff */
[----:B------:R-:W-:Y:S02]  /*1440*/  IMAD.SHL.U32 R12, R12, 0x20, RZ ;  /* 0x000000200c0c7824 */ /* 0x000fe400078e00ff */
        /* <DEDUP_REMOVED lines=21> */
[----:B------:R-:W-:Y:S02]  /*15a0*/  SHF.R.U32.HI R5, RZ, 0x3, R4 ;  /* 0x00000003ff057819 */ /* 0x000fe40000011604 */
[----:B------:R-:W-:-:S02]  /*15b0*/  @!P1 LEA R10, P0, R2, c[0x0][0x170], 0x1 ;  /* 0x00005c00020a9a11 */ /* 0x000fc400078008ff */
[----:B------:R-:W-:Y:S02]  /*15c0*/  LOP3.LUT R143, R11, R5, RZ, 0x3c, !PT ;  /* 0x000000050b8f7212 */ /* 0x000fe400078e3cff */
[----:B------:R-:W-:Y:S01]  /*15d0*/  @!P1 LEA.HI.X R11, R2, c[0x0][0x174], R3, 0x1, P0 ;  /* 0x00005d00020b9a11 */ /* 0x000fe200000f0c03 */
[----:B------:R-:W-:Y:S01]  /*15e0*/  IMAD R2, R110, 0x200, R47 ;  /* 0x000002006e027824 */ /* 0x000fe200078e022f */
[----:B------:R-:W-:Y:S02]  /*15f0*/  @!P2 LEA R4, P5, R13, c[0x0][0x170], 0x1 ;  /* 0x00005c000d04aa11 */ /* 0x000fe400078a08ff */
[----:B------:R-:W-:Y:S01]  /*1600*/  LOP3.LUT P0, RZ, R17, 0x2, RZ, 0xc0, !PT ;  /* 0x0000000211ff7812 */ /* 0x000fe2000780c0ff */
[C---:B------:R-:W-:Y:S01]  /*1610*/  IMAD R2, R108.reuse, 0x20, R2 ;  /* 0x000000206c027824 */ /* 0x040fe200078e0202 */
[----:B------:R-:W-:Y:S01]  /*1620*/  @!P2 LEA.HI.X R5, R13, c[0x0][0x174], R15, 0x1, P5 ;  /* 0x00005d000d05aa11 */ /* 0x000fe200028f0c0f */
[----:B------:R-:W-:Y:S01]  /*1630*/  IMAD R108, R108, 0x20, R47 ;  /* 0x000000206c6c7824 */ /* 0x000fe200078e022f */
[----:B------:R-:W-:Y:S01]  /*1640*/  IADD3 R189, R184, 0x2020, RZ ;  /* 0x00002020b8bd7810 */ /* 0x000fe20007ffe0ff */
[----:B------:R-:W-:Y:S01]  /*1650*/  IMAD.IADD R2, R143, 0x1, R2 ;  /* 0x000000018f027824 */ /* 0x000fe200078e0202 */
[----:B------:R-:W-:Y:S03]  /*1660*/  @P4 STS [R198+0x4000], RZ ;  /* 0x004000ffc6004388 */ /* 0x000fe60000000800 */
[----:B------:R-:W-:Y:S01]  /*1670*/  IMAD.SHL.U32 R187, R2, 0x2, RZ ;  /* 0x0000000202bb7824 */ /* 0x000fe200078e00ff */
[----:B------:R-:W-:Y:S01]  /*1680*/  @P4 STS [R198+0x4004], RZ ;  /* 0x004004ffc6004388 */ /* 0x000fe20000000800 */
[----:B------:R-:W-:-:S03]  /*1690*/  IADD3 R2, R184, 0x2000, RZ ;  /* 0x00002000b8027810 */ /* 0x000fc60007ffe0ff */
[----:B------:R-:W-:Y:S01]  /*16a0*/  @P4 STS.64 [R198+0x4008], RZ ;  /* 0x004008ffc6004388 */ /* 0x000fe20000000a00 */
[----:B------:R-:W-:-:S03]  /*16b0*/  @P0 IADD3 R189, R2, -0x20, RZ ;  /* 0xffffffe002bd0810 */ /* 0x000fc60007ffe0ff */
[----:B------:R-:W-:Y:S01]  /*16c0*/  @!PT LDS RZ, [RZ] ;  /* 0x00000000fffff984 */ /* 0x000fe20000000800 */
[----:B------:R-:W-:Y:S01]  /*16d0*/  @!PT LDS RZ, [RZ] ;  /* 0x00000000fffff984 */ /* 0x000fe20000000800 */
[----:B------:R-:W-:Y:S01]  /*16e0*/  @!PT LDS RZ, [RZ] ;  /* 0x00000000fffff984 */ /* 0x000fe20000000800 */
[----:B------:R1:W-:Y:S01]  /*16f0*/  @!P4 LDGSTS.E.BYPASS.LTC128B.128 [R198+0x4000], [R8.64] ;  /* 0x0400000008c6cfae */ /* 0x0003e2000b901d46 */
[C---:B------:R-:W-:Y:S02]  /*1700*/  IADD3 R196, R189.reuse, 0x400, RZ ;  /* 0x00000400bdc47810 */ /* 0x040fe40007ffe0ff */
[C---:B------:R-:W-:Y:S01]  /*1710*/  IADD3 R195, R189.reuse, 0x800, RZ ;  /* 0x00000800bdc37810 */ /* 0x040fe20007ffe0ff */
[----:B------:R-:W-:Y:S01]  /*1720*/  @P3 STS.128 [R198+0x4800], RZ ;  /* 0x004800ffc6003388 */ /* 0x000fe20000000c00 */
[C---:B------:R-:W-:Y:S02]  /*1730*/  IADD3 R194, R189.reuse, 0xc00, RZ ;  /* 0x00000c00bdc27810 */ /* 0x040fe40007ffe0ff */
[C---:B------:R-:W-:Y:S01]  /*1740*/  IADD3 R193, R189.reuse, 0x1000, RZ ;  /* 0x00001000bdc17810 */ /* 0x040fe20007ffe0ff */
[----:B------:R-:W-:Y:S01]  /*1750*/  @!PT LDS RZ, [RZ] ;  /* 0x00000000fffff984 */ /* 0x000fe20000000800 */
[----:B------:R-:W-:Y:S01]  /*1760*/  @!PT LDS RZ, [RZ] ;  /* 0x00000000fffff984 */ /* 0x000fe20000000800 */
[----:B------:R-:W-:Y:S01]  /*1770*/  @!PT LDS RZ, [RZ] ;  /* 0x00000000fffff984 */ /* 0x000fe20000000800 */
[----:B------:R2:W-:Y:S01]  /*1780*/  @!P3 LDGSTS.E.BYPASS.LTC128B.128 [R198+0x4800], [R6.64] ;  /* 0x0480000006c6bfae */ /* 0x0005e2000b901d46 */
[C---:B------:R-:W-:Y:S02]  /*1790*/  IADD3 R192, R189.reuse, 0x1400, RZ ;  /* 0x00001400bdc07810 */ /* 0x040fe40007ffe0ff */
[C---:B------:R-:W-:Y:S01]  /*17a0*/  IADD3 R191, R189.reuse, 0x1800, RZ ;  /* 0x00001800bdbf7810 */ /* 0x040fe20007ffe0ff */
[----:B------:R-:W-:Y:S01]  /*17b0*/  @P2 STS.128 [R198+0x5000], RZ ;  /* 0x005000ffc6002388 */ /* 0x000fe20000000c00 */
[----:B------:R-:W-:-:S03]  /*17c0*/  IADD3 R190, R189, 0x1c00, RZ ;  /* 0x00001c00bdbe7810 */ /* 0x000fc60007ffe0ff */
        /* <DEDUP_REMOVED lines=8> */
[----:B------:R1:W-:Y:S01]  /*1850*/  @!P1 LDGSTS.E.BYPASS.LTC128B.128 [R198+0x5800], [R10.64] ;  /* 0x058000000ac69fae */ /* 0x0003e2000b901d46 */
[----:B------:R-:W-:-:S03]  /*1860*/  LOP3.LUT P1, RZ, R14, 0x2, RZ, 0xc0, !PT ;  /* 0x000000020eff7812 */ /* 0x000fc6000782c0ff */
[----:B------:R-:W-:Y:S01]  /*1870*/  LDSM.16.M88.4 R20, [R187] ;  /* 0x00000000bb14783b */ /* 0x000fe20000000200 */
[----:B------:R-:W-:-:S03]  /*1880*/  SEL R0, R0, 0xfffffff0, !P1 ;  /* 0xfffffff000007807 */ /* 0x000fc60004800000 */
[----:B------:R-:W3:Y:S02]  /*1890*/  LDSM.16.M88.4 R40, [R184+0x2000] ;  /* 0x00200000b828783b */ /* 0x000ee40000000200 */
[----:B------:R-:W-:Y:S02]  /*18a0*/  IMAD R188, R0, 0x2, R187 ;  /* 0x0000000200bc7824 */ /* 0x000fe400078e02bb */
[----:B------:R-:W4:Y:S04]  /*18b0*/  LDSM.16.M88.4 R16, [R187+0x1000] ;  /* 0x00100000bb10783b */ /* 0x000f280000000200 */
[----:B------:R-:W-:Y:S04]  /*18c0*/  LDSM.16.M88.4 R48, [R189] ;  /* 0x00000000bd30783b */ /* 0x000fe80000000200 */
[----:B--2---:R-:W-:Y:S04]  /*18d0*/  LDSM.16.M88.4 R4, [R188+0x1000] ;  /* 0x00100000bc04783b */ /* 0x004fe80000000200 */
[----:B------:R-:W2:Y:S04]  /*18e0*/  LDSM.16.M88.4 R52, [R184+0x2400] ;  /* 0x00240000b834783b */ /* 0x000ea80000000200 */
[----:B-1----:R-:W1:Y:S04]  /*18f0*/  LDSM.16.M88.4 R8, [R188] ;  /* 0x00000000bc08783b */ /* 0x002e680000000200 */
[----:B------:R-:W5:Y:S04]  /*1900*/  LDSM.16.M88.4 R56, [R189+0x400] ;  /* 0x00040000bd38783b */ /* 0x000f680000000200 */
[----:B------:R-:W5:Y:S04]  /*1910*/  LDSM.16.M88.4 R80, [R184+0x2800] ;  /* 0x00280000b850783b */ /* 0x000f680000000200 */
[----:B------:R-:W5:Y:S04]  /*1920*/  LDSM.16.M88.4 R72, [R189+0x800] ;  /* 0x00080000bd48783b */ /* 0x000f680000000200 */
[----:B------:R-:W5:Y:S01]  /*1930*/  LDSM.16.M88.4 R64, [R184+0x2c00] ;  /* 0x002c0000b840783b */ /* 0x000f620000000200 */
[-C--:B---3--:R-:W-:Y:S03]  /*1940*/  HMMA.16816.F32 R12, R20, R40.reuse, RZ ;  /* 0x00000028140c723c */ /* 0x088fe600000018ff */
[----:B------:R-:W3:Y:S04]  /*1950*/  LDSM.16.M88.4 R96, [R189+0xc00] ;  /* 0x000c0000bd60783b */ /* 0x000ee80000000200 */
[----:B------:R-:W3:Y:S01]  /*1960*/  LDSM.16.M88.4 R88, [R184+0x3000] ;  /* 0x00300000b858783b */ /* 0x000ee20000000200 */
[C---:B----4-:R-:W-:Y:S03]  /*1970*/  HMMA.16816.F32 R24, R16.reuse, R40, RZ ;  /* 0x000000281018723c */ /* 0x050fe600000018ff */
[----:B------:R-:W4:Y:S04]  /*1980*/  LDSM.16.M88.4 R60, [R189+0x1000] ;  /* 0x00100000bd3c783b */ /* 0x000f280000000200 */
[----:B------:R-:W3:Y:S01]  /*1990*/  LDSM.16.M88.4 R68, [R184+0x3400] ;  /* 0x00340000b844783b */ /* 0x000ee20000000200 */
[----:B--2---:R-:W-:Y:S03]  /*19a0*/  HMMA.16816.F32 R28, R16, R52, RZ ;  /* 0x00000034101c723c */ /* 0x004fe600000018ff */
[----:B------:R-:W2:Y:S04]  /*19b0*/  LDSM.16.M88.4 R92, [R189+0x1400] ;  /* 0x00140000bd5c783b */ /* 0x000ea80000000200 */
[----:B------:R-:W2:Y:S01]  /*19c0*/  LDSM.16.M88.4 R84, [R184+0x3800] ;  /* 0x00380000b854783b */ /* 0x000ea20000000200 */
[-C--:B-1----:R-:W-:Y:S03]  /*19d0*/  HMMA.16816.F32 R12, R8, R48.reuse, R12 ;  /* 0x00000030080c723c */ /* 0x082fe6000000180c */
[----:B------:R-:W1:Y:S04]  /*19e0*/  LDSM.16.M88.4 R76, [R189+0x1800] ;  /* 0x00180000bd4c783b */ /* 0x000e680000000200 */
[----:B------:R-:W1:Y:S01]  /*19f0*/  LDSM.16.M88.4 R100, [R184+0x3c00] ;  /* 0x003c0000b864783b */ /* 0x000e620000000200 */
[----:B------:R-:W-:Y:S03]  /*1a00*/  HMMA.16816.F32 R32, R4, R48, R24 ;  /* 0x000000300420723c */ /* 0x000fe60000001818 */
[----:B------:R-:W1:Y:S04]  /*1a10*/  LDSM.16.M88.4 R104, [R189+0x1c00] ;  /* 0x001c0000bd68783b */ /* 0x000e680000000200 */
[----:B------:R-:W0:Y:S01]  /*1a20*/  LDGDEPBAR ;  /* 0x00000000000079af */ /* 0x000e220000000000 */
[----:B------:R-:W-:Y:S08]  /*1a30*/  HMMA.16816.F32 R24, R20, R52, RZ ;  /* 0x000000341418723c */ /* 0x000ff000000018ff */
[----:B------:R-:W-:Y:S01]  /*1a40*/  FMUL.FTZ R2, R12, c[0x0][0x2ec] ;  /* 0x0000bb000c027a20 */ /* 0x000fe20000410000 */
[----:B-----5:R-:W-:Y:S03]  /*1a50*/  HMMA.16816.F32 R36, R4, R56, R28 ;  /* 0x000000380424723c */ /* 0x020fe6000000181c */
[----:B------:R5:W-:Y:S05]  /*1a60*/  MUFU.TANH R180, R2 ;  /* 0x0000000200b47308 */ /* 0x000bea0000002400 */
[----:B------:R-:W-:Y:S01]  /*1a70*/  HMMA.16816.F32 R28, R16, R80, RZ ;  /* 0x00000050101c723c */ /* 0x000fe200000018ff */
[----:B------:R-:W-:-:S04]  /*1a80*/  DEPBAR.LE SB0, 0x0 ;  /* 0x000080000000791a */ /* 0x000fc80000000000 */
[----:B-----5:R-:W-:-:S04]  /*1a90*/  FMUL.FTZ R2, R13, c[0x0][0x2ec] ;  /* 0x0000bb000d027a20 */ /* 0x020fc80000410000 */
[----:B------:R5:W1:Y:S11]  /*1aa0*/  MUFU.TANH R114, R2 ;  /* 0x0000000200727308 */ /* 0x000a760000002400 */
[----:B------:R-:W-:Y:S04]  /*1ab0*/  @!UPT UIADD3 URZ, URZ, URZ, URZ ;  /* 0x0000003f3f3ff290 */ /* 0x000fe8000fffe03f */
[----:B------:R-:W-:Y:S01]  /*1ac0*/  HMMA.16816.F32 R28, R4, R72, R28 ;  /* 0x00000048041c723c */ /* 0x000fe2000000181c */
[----:B-----5:R-:W-:-:S04]  /*1ad0*/  FMUL.FTZ R2, R14, c[0x0][0x2ec] ;  /* 0x0000bb000e027a20 */ /* 0x020fc80000410000 */
[----:B------:R5:W-:Y:S02]  /*1ae0*/  MUFU.TANH R179, R2 ;  /* 0x0000000200b37308 */ /* 0x000be40000002400 */
[----:B-----5:R-:W-:Y:S02]  /*1af0*/  FMUL.FTZ R2, R15, c[0x0][0x2ec] ;  /* 0x0000bb000f027a20 */ /* 0x020fe40000410000 */
[----:B------:R-:W-:Y:S04]  /*1b00*/  HMMA.16816.F32 R12, R8, R56, R24 ;  /* 0x00000038080c723c */ /* 0x000fe80000001818 */
[----:B------:R5:W1:Y:S04]  /*1b10*/  MUFU.TANH R115, R2 ;  /* 0x0000000200737308 */ /* 0x000a680000002400 */
[----:B------:R-:W-:Y:S01]  /*1b20*/  HMMA.16816.F32 R24, R20, R80, RZ ;  /* 0x000000501418723c */ /* 0x000fe200000018ff */
[----:B-----5:R-:W-:-:S04]  /*1b30*/  FMUL.FTZ R2, R32, c[0x0][0x2ec] ;  /* 0x0000bb0020027a20 */ /* 0x020fc80000410000 */
[----:B------:R5:W-:Y:S02]  /*1b40*/  MUFU.TANH R178, R2 ;  /* 0x0000000200b27308 */ /* 0x000be40000002400 */
[----:B-----5:R-:W-:-:S06]  /*1b50*/  FMUL.FTZ R2, R33, c[0x0][0x2ec] ;  /* 0x0000bb0021027a20 */ /* 0x020fcc0000410000 */
        /* <DEDUP_REMOVED lines=11> */
[----:B-----5:R-:W-:Y:S02]  /*1c10*/  FMUL.FTZ R2, R15, c[0x0][0x2ec] ;  /* 0x0000bb000f027a20 */ /* 0x020fe40000410000 */
[----:B------:R-:W-:Y:S04]  /*1c20*/  HMMA.16816.F32 R12, R8, R72, R24 ;  /* 0x00000048080c723c */ /* 0x000fe80000001818 */
[----:B------:R5:W-:Y:S04]  /*1c30*/  MUFU.TANH R125, R2 ;  /* 0x00000002007d7308 */ /* 0x000be80000002400 */
[----:B------:R-:W-:Y:S01]  /*1c40*/  HMMA.16816.F32 R24, R20, R64, RZ ;  /* 0x000000401418723c */ /* 0x000fe200000018ff */
[----:B-----5:R-:W-:-:S04]  /*1c50*/  FMUL.FTZ R2, R36, c[0x0][0x2ec] ;  /* 0x0000bb0024027a20 */ /* 0x020fc80000410000 */
[----:B------:R5:W-:Y:S02]  /*1c60*/  MUFU.TANH R80, R2 ;  /* 0x0000000200507308 */ /* 0x000be40000002400 */
[----:B-----5:R-:W-:-:S06]  /*1c70*/  FMUL.FTZ R2, R37, c[0x0][0x2ec] ;  /* 0x0000bb0025027a20 */ /* 0x020fcc0000410000 */
[----:B------:R5:W-:Y:S02]  /*1c80*/  MUFU.TANH R119, R2 ;  /* 0x0000000200777308 */ /* 0x000be40000002400 */
[----:B-----5:R-:W-:-:S06]  /*1c90*/  FMUL.FTZ R2, R38, c[0x0][0x2ec] ;  /* 0x0000bb0026027a20 */ /* 0x020fcc0000410000 */
[----:B------:R5:W-:Y:S02]  /*1ca0*/  MUFU.TANH R117, R2 ;  /* 0x0000000200757308 */ /* 0x000be40000002400 */
[----:B-----5:R-:W-:Y:S02]  /*1cb0*/  FMUL.FTZ R2, R39, c[0x0][0x2ec] ;  /* 0x0000bb0027027a20 */ /* 0x020fe40000410000 */
[----:B------:R-:W-:Y:S04]  /*1cc0*/  HMMA.16816.F32 R36, R16, R64, RZ ;  /* 0x000000401024723c */ /* 0x000fe800000018ff */
[----:B------:R5:W-:Y:S02]  /*1cd0*/  MUFU.TANH R81, R2 ;  /* 0x0000000200517308 */ /* 0x000be40000002400 */
[----:B-----5:R-:W-:-:S06]  /*1ce0*/  FMUL.FTZ R2, R12, c[0x0][0x2ec] ;  /* 0x0000bb000c027a20 */ /* 0x020fcc0000410000 */
[----:B------:R5:W-:Y:S11]  /*1cf0*/  MUFU.TANH R130, R2 ;  /* 0x0000000200827308 */ /* 0x000bf60000002400 */
[----:B------:R-:W-:Y:S01]  /*1d00*/  @!UPT UIADD3 URZ, URZ, URZ, URZ ;  /* 0x0000003f3f3ff290 */ /* 0x000fe2000fffe03f */
[----:B---3--:R-:W-:Y:S01]  /*1d10*/  HMMA.16816.F32 R36, R4, R96, R36 ;  /* 0x000000600424723c */ /* 0x008fe20000001824 */
[----:B-----5:R-:W-:-:S04]  /*1d20*/  FMUL.FTZ R2, R13, c[0x0][0x2ec] ;  /* 0x0000bb000d027a20 */ /* 0x020fc80000410000 */
[----:B------:R3:W-:Y:S02]  /*1d30*/  MUFU.TANH R137, R2 ;  /* 0x0000000200897308 */ /* 0x0007e40000002400 */
[----:B---3--:R-:W-:-:S06]  /*1d40*/  FMUL.FTZ R2, R14, c[0x0][0x2ec] ;  /* 0x0000bb000e027a20 */ /* 0x008fcc0000410000 */
[----:B------:R3:W-:Y:S02]  /*1d50*/  MUFU.TANH R128, R2 ;  /* 0x0000000200807308 */ /* 0x0007e40000002400 */
[----:B---3--:R-:W-:Y:S02]  /*1d60*/  FMUL.FTZ R2, R15, c[0x0][0x2ec] ;  /* 0x0000bb000f027a20 */ /* 0x008fe40000410000 */
[----:B------:R-:W-:Y:S04]  /*1d70*/  HMMA.16816.F32 R12, R8, R96, R24 ;  /* 0x00000060080c723c */ /* 0x000fe80000001818 */
[----:B------:R3:W-:Y:S04]  /*1d80*/  MUFU.TANH R138, R2 ;  /* 0x00000002008a7308 */ /* 0x0007e80000002400 */
[----:B------:R-:W-:Y:S01]  /*1d90*/  HMMA.16816.F32 R24, R20, R88, RZ ;  /* 0x000000581418723c */ /* 0x000fe200000018ff */
[----:B---3--:R-:W-:-:S04]  /*1da0*/  FMUL.FTZ R2, R28, c[0x0][0x2ec] ;  /* 0x0000bb001c027a20 */ /* 0x008fc80000410000 */
[----:B------:R3:W-:Y:S02]  /*1db0*/  MUFU.TANH R127, R2 ;  /* 0x00000002007f7308 */ /* 0x0007e40000002400 */
[----:B---3--:R-:W-:-:S06]  /*1dc0*/  FMUL.FTZ R2, R29, c[0x0][0x2ec] ;  /* 0x0000bb001d027a20 */ /* 0x008fcc0000410000 */
[----:B------:R3:W-:Y:S02]  /*1dd0*/  MUFU.TANH R135, R2 ;  /* 0x0000000200877308 */ /* 0x0007e40000002400 */
[----:B---3--:R-:W-:-:S06]  /*1de0*/  FMUL.FTZ R2, R30, c[0x0][0x2ec] ;  /* 0x0000bb001e027a20 */ /* 0x008fcc0000410000 */
[----:B------:R3:W-:Y:S02]  /*1df0*/  MUFU.TANH R126, R2 ;  /* 0x00000002007e7308 */ /* 0x0007e40000002400 */
[----:B---3--:R-:W-:Y:S02]  /*1e00*/  FMUL.FTZ R2, R31, c[0x0][0x2ec] ;  /* 0x0000bb001f027a20 */ /* 0x008fe40000410000 */
[----:B------:R-:W-:Y:S04]  /*1e10*/  HMMA.16816.F32 R28, R16, R88, RZ ;  /* 0x00000058101c723c */ /* 0x000fe800000018ff */
[----:B------:R3:W-:Y:S02]  /*1e20*/  MUFU.TANH R132, R2 ;  /* 0x0000000200847308 */ /* 0x0007e40000002400 */
[----:B---3--:R-:W-:-:S06]  /*1e30*/  FMUL.FTZ R2, R12, c[0x0][0x2ec] ;  /* 0x0000bb000c027a20 */ /* 0x008fcc0000410000 */
[----:B------:R3:W-:Y:S11]  /*1e40*/  MUFU.TANH R140, R2 ;  /* 0x00000002008c7308 */ /* 0x0007f60000002400 */
[----:B------:R-:W-:Y:S01]  /*1e50*/  @!UPT UIADD3 URZ, URZ, URZ, URZ ;  /* 0x0000003f3f3ff290 */ /* 0x000fe2000fffe03f */
[----:B----4-:R-:W-:Y:S08]  /*1e60*/  HMMA.16816.F32 R32, R4, R60, R28 ;  /* 0x0000003c0420723c */ /* 0x010ff0000000181c */
[----:B------:R-:W-:Y:S01]  /*1e70*/  HMMA.16816.F32 R28, R16, R68, RZ ;  /* 0x00000044101c723c */ /* 0x000fe200000018ff */
[----:B---3--:R-:W-:-:S04]  /*1e80*/  FMUL.FTZ R2, R13, c[0x0][0x2ec] ;  /* 0x0000bb000d027a20 */ /* 0x008fc80000410000 */
        /* <DEDUP_REMOVED lines=14> */
[----:B--2---:R-:W-:Y:S04]  /*1f70*/  HMMA.16816.F32 R36, R4, R92, R28 ;  /* 0x0000005c0424723c */ /* 0x004fe8000000181c */
[----:B------:R2:W-:Y:S04]  /*1f80*/  MUFU.TANH R136, R2 ;  /* 0x0000000200887308 */ /* 0x0005e80000002400 */
[----:B------:R-:W-:Y:S01]  /*1f90*/  HMMA.16816.F32 R28, R16, R84, RZ ;  /* 0x00000054101c723c */ /* 0x000fe200000018ff */
[----:B--2---:R-:W-:-:S04]  /*1fa0*/  FMUL.FTZ R2, R12, c[0x0][0x2ec] ;  /* 0x0000bb000c027a20 */ /* 0x004fc80000410000 */
[----:B------:R2:W-:Y:S11]  /*1fb0*/  MUFU.TANH R149, R2 ;  /* 0x0000000200957308 */ /* 0x0005f60000002400 */
[----:B------:R-:W-:Y:S08]  /*1fc0*/  @!UPT UIADD3 URZ, URZ, URZ, URZ ;  /* 0x0000003f3f3ff290 */ /* 0x000ff0000fffe03f */
[----:B-1----:R-:W-:Y:S01]  /*1fd0*/  HMMA.16816.F32 R28, R4, R76, R28 ;  /* 0x0000004c041c723c */ /* 0x002fe2000000181c */
[----:B--2---:R-:W-:-:S04]  /*1fe0*/  FMUL.FTZ R2, R13, c[0x0][0x2ec] ;  /* 0x0000bb000d027a20 */ /* 0x004fc80000410000 */
[----:B------:R1:W-:Y:S02]  /*1ff0*/  MUFU.TANH R153, R2 ;  /* 0x0000000200997308 */ /* 0x0003e40000002400 */
[----:B-1----:R-:W-:-:S06]  /*2000*/  FMUL.FTZ R2, R14, c[0x0][0x2ec] ;  /* 0x0000bb000e027a20 */ /* 0x002fcc0000410000 */
[----:B------:R1:W-:Y:S02]  /*2010*/  MUFU.TANH R148, R2 ;  /* 0x0000000200947308 */ /* 0x0003e40000002400 */
[----:B-1----:R-:W-:Y:S02]  /*2020*/  FMUL.FTZ R2, R15, c[0x0][0x2ec] ;  /* 0x0000bb000f027a20 */ /* 0x002fe40000410000 */
[----:B------:R-:W-:Y:S04]  /*2030*/  HMMA.16816.F32 R12, R8, R92, R24 ;  /* 0x0000005c080c723c */ /* 0x000fe80000001818 */
[----:B------:R1:W-:Y:S04]  /*2040*/  MUFU.TANH R154, R2 ;  /* 0x00000002009a7308 */ /* 0x0003e80000002400 */
[----:B------:R-:W-:Y:S01]  /*2050*/  HMMA.16816.F32 R24, R20, R84, RZ ;  /* 0x000000541418723c */ /* 0x000fe200000018ff */
[----:B-1----:R-:W-:-:S04]  /*2060*/  FMUL.FTZ R2, R32, c[0x0][0x2ec] ;  /* 0x0000bb0020027a20 */ /* 0x002fc80000410000 */
        /* <DEDUP_REMOVED lines=13> */
[----:B------:R1:W-:Y:S11]  /*2140*/  MUFU.TANH R159, R2 ;  /* 0x00000002009f7308 */ /* 0x0003f60000002400 */
[----:B------:R-:W-:Y:S08]  /*2150*/  @!UPT UIADD3 URZ, URZ, URZ, URZ ;  /* 0x0000003f3f3ff290 */ /* 0x000ff0000fffe03f */
[----:B------:R-:W-:Y:S02]  /*2160*/  FMUL.FTZ R32, R32, c[0x0][0x2ec] ;  /* 0x0000bb0020207a20 */ /* 0x000fe40000410000 */
[----:B------:R-:W-:Y:S02]  /*2170*/  FMUL.FTZ R33, R33, c[0x0][0x2ec] ;  /* 0x0000bb0021217a20 */ /* 0x000fe40000410000 */
[----:B------:R-:W-:Y:S01]  /*2180*/  FMUL.FTZ R34, R34, c[0x0][0x2ec] ;  /* 0x0000bb0022227a20 */ /* 0x000fe20000410000 */
[----:B------:R-:W-:Y:S01]  /*2190*/  MUFU.TANH R173, R32 ;  /* 0x0000002000ad7308 */ /* 0x000fe20000002400 */
[----:B------:R-:W-:Y:S02]  /*21a0*/  FMUL.FTZ R35, R35, c[0x0][0x2ec] ;  /* 0x0000bb0023237a20 */ /* 0x000fe40000410000 */
[----:B-1----:R-:W-:-:S05]  /*21b0*/  FMUL.FTZ R2, R14, c[0x0][0x2ec] ;  /* 0x0000bb000e027a20 */ /* 0x002fca0000410000 */
[----:B------:R-:W-:Y:S08]  /*21c0*/  MUFU.TANH R176, R33 ;  /* 0x0000002100b07308 */ /* 0x000ff00000002400 */
[----:B------:R1:W-:Y:S08]  /*21d0*/  MUFU.TANH R155, R2 ;  /* 0x00000002009b7308 */ /* 0x0003f00000002400 */
[----:B------:R-:W-:Y:S01]  /*21e0*/  MUFU.TANH R172, R34 ;  /* 0x0000002200ac7308 */ /* 0x000fe20000002400 */
[----:B-1----:R-:W-:-:S07]  /*21f0*/  FMUL.FTZ R2, R15, c[0x0][0x2ec] ;  /* 0x0000bb000f027a20 */ /* 0x002fce0000410000 */
[----:B------:R-:W-:Y:S01]  /*2200*/  MUFU.TANH R175, R35 ;  /* 0x0000002300af7308 */ /* 0x000fe20000002400 */
[----:B------:R-:W-:Y:S07]  /*2210*/  HMMA.16816.F32 R12, R8, R76, R24 ;  /* 0x0000004c080c723c */ /* 0x000fee0000001818 */
[----:B------:R1:W-:Y:S01]  /*2220*/  MUFU.TANH R160, R2 ;  /* 0x0000000200a07308 */ /* 0x0003e20000002400 */
[----:B------:R-:W-:Y:S01]  /*2230*/  HMMA.16816.F32 R24, R16, R100, RZ ;  /* 0x000000641018723c */ /* 0x000fe200000018ff */
        /* <DEDUP_REMOVED lines=19> */
[----:B------:R-:W2:Y:S01]  /*2370*/  MUFU.TANH R53, R36 ;  /* 0x0000002400357308 */ /* 0x000ea20000002400 */
[----:B------:R-:W-:Y:S02]  /*2380*/  FMUL.FTZ R39, R39, c[0x0][0x2ec] ;  /* 0x0000bb0027277a20 */ /* 0x000fe40000410000 */
[----:B-1----:R-:W-:-:S05]  /*2390*/  FMUL.FTZ R2, R14, c[0x0][0x2ec] ;  /* 0x0000bb000e027a20 */ /* 0x002fca0000410000 */
[----:B------:R-:W-:Y:S08]  /*23a0*/  MUFU.TANH R56, R37 ;  /* 0x0000002500387308 */ /* 0x000ff00000002400 */
[----:B------:R1:W-:Y:S08]  /*23b0*/  MUFU.TANH R166, R2 ;  /* 0x0000000200a67308 */ /* 0x0003f00000002400 */
[----:B------:R-:W3:Y:S01]  /*23c0*/  MUFU.TANH R46, R38 ;  /* 0x00000026002e7308 */ /* 0x000ee20000002400 */
[----:B-1----:R-:W-:-:S07]  /*23d0*/  FMUL.FTZ R2, R15, c[0x0][0x2ec] ;  /* 0x0000bb000f027a20 */ /* 0x002fce0000410000 */
[----:B------:R-:W-:Y:S01]  /*23e0*/  MUFU.TANH R52, R39 ;  /* 0x0000002700347308 */ /* 0x000fe20000002400 */
[----:B------:R-:W-:Y:S07]  /*23f0*/  HMMA.16816.F32 R12, R4, R104, R24 ;  /* 0x00000068040c723c */ /* 0x000fee0000001818 */
[----:B------:R1:W-:Y:S01]  /*2400*/  MUFU.TANH R174, R2 ;  /* 0x0000000200ae7308 */ /* 0x0003e20000002400 */
[----:B------:R-:W-:Y:S01]  /*2410*/  HMMA.16816.F32 R24, R16, R82, RZ ;  /* 0x000000521018723c */ /* 0x000fe200000018ff */
[----:B-1----:R-:W-:Y:S11]  /*2420*/  FMUL.FTZ R2, R28, c[0x0][0x2ec] ;  /* 0x0000bb001c027a20 */ /* 0x002ff60000410000 */
[----:B------:R-:W-:Y:S04]  /*2430*/  @!UPT UIADD3 URZ, URZ, URZ, URZ ;  /* 0x0000003f3f3ff290 */ /* 0x000fe8000fffe03f */
[----:B------:R-:W-:Y:S01]  /*2440*/  FMUL.FTZ R12, R12, c[0x0][0x2ec] ;  /* 0x0000bb000c0c7a20 */ /* 0x000fe20000410000 */
[----:B------:R1:W-:Y:S01]  /*2450*/  MUFU.TANH R162, R2 ;  /* 0x0000000200a27308 */ /* 0x0003e20000002400 */
[----:B------:R-:W-:Y:S02]  /*2460*/  FMUL.FTZ R13, R13, c[0x0][0x2ec] ;  /* 0x0000bb000d0d7a20 */ /* 0x000fe40000410000 */
[----:B------:R-:W-:Y:S02]  /*2470*/  FMUL.FTZ R14, R14, c[0x0][0x2ec] ;  /* 0x0000bb000e0e7a20 */ /* 0x000fe40000410000 */
[----:B------:R-:W-:Y:S02]  /*2480*/  FMUL.FTZ R15, R15, c[0x0][0x2ec] ;  /* 0x0000bb000f0f7a20 */ /* 0x000fe40000410000 */
[----:B------:R-:W-:Y:S01]  /*2490*/  HMMA.16816.F32 R24, R4, R74, R24 ;  /* 0x0000004a0418723c */ /* 0x000fe20000001818 */
[----:B------:R-:W-:Y:S01]  /*24a0*/  MUFU.TANH R167, R12 ;  /* 0x0000000c00a77308 */ /* 0x000fe20000002400 */
[----:B-1----:R-:W-:-:S07]  /*24b0*/  FMUL.FTZ R2, R29, c[0x0][0x2ec] ;  /* 0x0000bb001d027a20 */ /* 0x002fce0000410000 */
[----:B------:R-:W-:Y:S08]  /*24c0*/  MUFU.TANH R170, R13 ;  /* 0x0000000d00aa7308 */ /* 0x000ff00000002400 */
[----:B------:R1:W-:Y:S07]  /*24d0*/  MUFU.TANH R169, R2 ;  /* 0x0000000200a97308 */ /* 0x0003ee0000002400 */
[----:B------:R-:W-:-:S02]  /*24e0*/  FMUL.FTZ R24, R24, c[0x0][0x2ec] ;  /* 0x0000bb0018187a20 */ /* 0x000fc40000410000 */
[----:B------:R-:W-:Y:S01]  /*24f0*/  FMUL.FTZ R25, R25, c[0x0][0x2ec] ;  /* 0x0000bb0019197a20 */ /* 0x000fe20000410000 */
[----:B------:R-:W-:Y:S01]  /*2500*/  MUFU.TANH R164, R14 ;  /* 0x0000000e00a47308 */ /* 0x000fe20000002400 */
[----:B------:R-:W-:Y:S02]  /*2510*/  FMUL.FTZ R26, R26, c[0x0][0x2ec] ;  /* 0x0000bb001a1a7a20 */ /* 0x000fe40000410000 */
[----:B------:R-:W-:Y:S02]  /*2520*/  FMUL.FTZ R27, R27, c[0x0][0x2ec] ;  /* 0x0000bb001b1b7a20 */ /* 0x000fe40000410000 */
[----:B-1----:R-:W-:-:S03]  /*2530*/  FMUL.FTZ R2, R30, c[0x0][0x2ec] ;  /* 0x0000bb001e027a20 */ /* 0x002fc60000410000 */
[----:B------:R1:W-:Y:S08]  /*2540*/  MUFU.TANH R168, R15 ;  /* 0x0000000f00a87308 */ /* 0x0003f00000002400 */
[----:B------:R4:W-:Y:S01]  /*2550*/  MUFU.TANH R161, R2 ;  /* 0x0000000200a17308 */ /* 0x0009e20000002400 */
[----:B-1----:R-:W-:Y:S07]  /*2560*/  HMMA.16816.F32 R12, R16, R66, RZ ;  /* 0x00000042100c723c */ /* 0x002fee00000018ff */
[----:B------:R-:W-:Y:S01]  /*2570*/  MUFU.TANH R76, R24 ;  /* 0x00000018004c7308 */ /* 0x000fe20000002400 */
[----:B----4-:R-:W-:-:S07]  /*2580*/  FMUL.FTZ R2, R31, c[0x0][0x2ec] ;  /* 0x0000bb001f027a20 */ /* 0x010fce0000410000 */
[----:B------:R-:W-:Y:S01]  /*2590*/  MUFU.TANH R122, R25 ;  /* 0x00000019007a7308 */ /* 0x000fe20000002400 */
[----:B------:R-:W-:Y:S07]  /*25a0*/  HMMA.16816.F32 R28, R16, R54, RZ ;  /* 0x00000036101c723c */ /* 0x000fee00000018ff */
[----:B------:R1:W-:Y:S01]  /*25b0*/  MUFU.TANH R165, R2 ;  /* 0x0000000200a57308 */ /* 0x0003e20000002400 */
[----:B------:R-:W-:Y:S07]  /*25c0*/  HMMA.16816.F32 R36, R4, R98, R12 ;  /* 0x000000620424723c */ /* 0x000fee000000180c */
[----:B------:R-:W-:Y:S01]  /*25d0*/  MUFU.TANH R73, R26 ;  /* 0x0000001a00497308 */ /* 0x000fe20000002400 */
[----:B-1----:R-:W-:-:S08]  /*25e0*/  LOP3.LUT R2, R113, 0xffffffe0, RZ, 0xc0, !PT ;  /* 0xffffffe071027812 */ /* 0x002fd000078ec0ff */
[----:B------:R-:W-:Y:S01]  /*25f0*/  HMMA.16816.F32 R32, R4, R58, R28 ;  /* 0x0000003a0420723c */ /* 0x000fe2000000181c */
[----:B------:R-:W-:Y:S01]  /*2600*/  MUFU.TANH R113, R27 ;  /* 0x0000001b00717308 */ /* 0x000fe20000002400 */
[C---:B------:R-:W-:Y:S02]  /*2610*/  IMAD.IADD R2, R120.reuse, 0x1, -R2 ;  /* 0x0000000178027824 */ /* 0x040fe400078e0a02 */
[----:B------:R-:W-:-:S04]  /*2620*/  IMAD.SHL.U32 R120, R120, 0x2, RZ ;  /* 0x0000000278787824 */ /* 0x000fc800078e00ff */
[----:B------:R-:W-:Y:S01]  /*2630*/  HMMA.16816.F32 R28, R20, R42, RZ ;  /* 0x0000002a141c723c */ /* 0x000fe200000018ff */
[----:B------:R-:W-:Y:S02]  /*2640*/  SHF.R.S32.HI R3, RZ, 0x1f, R2 ;  /* 0x0000001fff037819 */ /* 0x000fe40000011402 */
[----:B------:R-:W-:Y:S02]  /*2650*/  LOP3.LUT R12, R120, 0x6, RZ, 0xc0, !PT ;  /* 0x00000006780c7812 */ /* 0x000fe400078ec0ff */
[----:B------:R-:W-:Y:S01]  /*2660*/  LEA.HI R2, R3, R2, RZ, 0x2 ;  /* 0x0000000203027211 */ /* 0x000fe200078f10ff */
[----:B------:R-:W-:Y:S02]  /*2670*/  IMAD R3, R110, 0x10, R121 ;  /* 0x000000106e037824 */ /* 0x000fe400078e0279 */
[----:B------:R-:W-:Y:S01]  /*2680*/  FMUL.FTZ R36, R36, c[0x0][0x2ec] ;  /* 0x0000bb0024247a20 */ /* 0x000fe20000410000 */
[----:B------:R-:W-:Y:S01]  /*2690*/  SHF.R.S32.HI R129, RZ, 0x2, R2 ;  /* 0x00000002ff817819 */ /* 0x000fe20000011402 */
[----:B------:R-:W-:-:S02]  /*26a0*/  FMUL.FTZ R37, R37, c[0x0][0x2ec] ;  /* 0x0000bb0025257a20 */ /* 0x000fc40000410000 */
[----:B------:R-:W-:Y:S01]  /*26b0*/  FMUL.FTZ R38, R38, c[0x0][0x2ec] ;  /* 0x0000bb0026267a20 */ /* 0x000fe20000410000 */
[----:B------:R-:W-:Y:S01]  /*26c0*/  IADD3 R2, R3, 0x1, R129 ;  /* 0x0000000103027810 */ /* 0x000fe20007ffe081 */
[----:B------:R-:W-:Y:S01]  /*26d0*/  FMUL.FTZ R39, R39, c[0x0][0x2ec] ;  /* 0x0000bb0027277a20 */ /* 0x000fe20000410000 */
[----:B------:R-:W-:Y:S01]  /*26e0*/  MUFU.TANH R124, R36 ;  /* 0x00000024007c7308 */ /* 0x000fe20000002400 */
[----:B------:R-:W-:Y:S01]  /*26f0*/  FMUL.FTZ R32, R32, c[0x0][0x2ec] ;  /* 0x0000bb0020207a20 */ /* 0x000fe20000410000 */
[----:B------:R-:W-:Y:S01]  /*2700*/  IADD3 R3, R44, R2, -R45 ;  /* 0x000000022c037210 */ /* 0x000fe20007ffe82d */
[----:B------:R-:W-:Y:S01]  /*2710*/  FMUL.FTZ R33, R33, c[0x0][0x2ec] ;  /* 0x0000bb0021217a20 */ /* 0x000fe20000410000 */
[----:B------:R1:W-:Y:S01]  /*2720*/  STL [R1+0x5c], R129 ;  /* 0x00005c8101007387 */ /* 0x0003e20000100800 */
[----:B------:R-:W-:Y:S01]  /*2730*/  FMUL.FTZ R34, R34, c[0x0][0x2ec] ;  /* 0x0000bb0022227a20 */ /* 0x000fe20000410000 */
[----:B------:R-:W-:Y:S01]  /*2740*/  IADD3 R3, R3, c[0x0][0x2e8], RZ ;  /* 0x0000ba0003037a10 */ /* 0x000fe20007ffe0ff */
[----:B------:R-:W-:Y:S01]  /*2750*/  FMUL.FTZ R35, R35, c[0x0][0x2ec] ;  /* 0x0000bb0023237a20 */ /* 0x000fe20000410000 */
[----:B------:R-:W-:Y:S01]  /*2760*/  MUFU.TANH R68, R32 ;  /* 0x0000002000447308 */ /* 0x000fe20000002400 */
[----:B------:R-:W-:Y:S01]  /*2770*/  HMMA.16816.F32 R40, R8, R50, R28 ;  /* 0x000000320828723c */ /* 0x000fe2000000181c */
[----:B------:R-:W-:Y:S01]  /*2780*/  IMAD R2, R109, 0x80, R12 ;  /* 0x000000806d027824 */ /* 0x000fe200078e020c */
[----:B------:R-:W-:-:S02]  /*2790*/  IADD3 R14, R3, 0x8, RZ ;  /* 0x00000008030e7810 */ /* 0x000fc40007ffe0ff */
[C---:B------:R-:W-:Y:S02]  /*27a0*/  IADD3 R13, R3.reuse, 0x40, RZ ;  /* 0x00000040030d7810 */ /* 0x040fe40007ffe0ff */
[C---:B------:R-:W-:Y:S01]  /*27b0*/  IADD3 R12, R3.reuse, 0x48, RZ ;  /* 0x00000048030c7810 */ /* 0x040fe20007ffe0ff */
[----:B------:R-:W-:Y:S01]  /*27c0*/  MUFU.TANH R72, R33 ;  /* 0x0000002100487308 */ /* 0x000fe20000002400 */
[----:B------:R-:W-:Y:S01]  /*27d0*/  HMMA.16816.F32 R28, R20, R54, RZ ;  /* 0x00000036141c723c */ /* 0x000fe200000018ff */
[----:B------:R-:W-:Y:S02]  /*27e0*/  IADD3 R24, R2, 0x1, RZ ;  /* 0x0000000102187810 */ /* 0x000fe40007ffe0ff */
[-C--:B------:R-:W-:Y:S02]  /*27f0*/  IMNMX R15, R3, R44.reuse, PT ;  /* 0x0000002c030f7217 */ /* 0x080fe40003800200 */
[-C--:B------:R-:W-:Y:S02]  /*2800*/  IMNMX R14, R14, R44.reuse, PT ;  /* 0x0000002c0e0e7217 */ /* 0x080fe40003800200 */
[----:B------:R-:W-:Y:S01]  /*2810*/  MUFU.TANH R57, R34 ;  /* 0x0000002200397308 */ /* 0x000fe20000002400 */
[----:B------:R-:W-:-:S02]  /*2820*/  IMNMX R13, R13, R44, PT ;  /* 0x0000002c0d0d7217 */ /* 0x000fc40003800200 */
[----:B------:R-:W-:Y:S02]  /*2830*/  IMNMX R12, R12, R44, PT ;  /* 0x0000002c0c0c7217 */ /* 0x000fe40003800200 */
[C---:B------:R-:W-:Y:S02]  /*2840*/  ISETP.GE.AND P3, PT, R24.reuse, R15, PT ;  /* 0x0000000f1800720c */ /* 0x040fe40003f66270 */
[C---:B------:R-:W-:Y:S01]  /*2850*/  ISETP.GE.AND P1, PT, R24.reuse, R14, PT ;  /* 0x0000000e1800720c */ /* 0x040fe20003f26270 */
[----:B------:R4:W-:Y:S01]  /*2860*/  MUFU.TANH R69, R35 ;  /* 0x0000002300457308 */ /* 0x0009e20000002400 */
[----:B------:R-:W-:Y:S01]  /*2870*/  FMUL.FTZ R41, R41, c[0x0][0x2ec] ;  /* 0x0000bb0029297a20 */ /* 0x000fe20000410000 */
[----:B------:R-:W-:Y:S01]  /*2880*/  ISETP.GE.AND P0, PT, R24, R13, PT ;  /* 0x0000000d1800720c */ /* 0x000fe20003f06270 */
[----:B------:R-:W-:Y:S01]  /*2890*/  FMUL.FTZ R42, R42, c[0x0][0x2ec] ;  /* 0x0000bb002a2a7a20 */ /* 0x000fe20000410000 */
[----:B------:R-:W-:Y:S01]  /*28a0*/  ISETP.GE.AND P4, PT, R24, R12, PT ;  /* 0x0000000c1800720c */ /* 0x000fe20003f86270 */
[----:B------:R-:W-:Y:S01]  /*28b0*/  FMUL.FTZ R40, R40, c[0x0][0x2ec] ;  /* 0x0000bb0028287a20 */ /* 0x000fe20000410000 */
[C---:B------:R-:W-:Y:S01]  /*28c0*/  IADD3 R3, R2.reuse, 0x8, RZ ;  /* 0x0000000802037810 */ /* 0x040fe20007ffe0ff */
[----:B------:R-:W-:Y:S01]  /*28d0*/  FMUL.FTZ R43, R43, c[0x0][0x2ec] ;  /* 0x0000bb002b2b7a20 */ /* 0x000fe20000410000 */
[----:B------:R-:W5:Y:S01]  /*28e0*/  MUFU.TANH R41, R41 ;  /* 0x0000002900297308 */ /* 0x000f620000002400 */
[----:B------:R-:W-:-:S02]  /*28f0*/  IADD3 R24, R2, 0x9, RZ ;  /* 0x0000000902187810 */ /* 0x000fc40007ffe0ff */
[----:B------:R-:W-:Y:S02]  /*2900*/  FSEL R65, R114, -INF , !P3 ;  /* 0xff80000072417808 */ /* 0x000fe40005800000 */
[----:B------:R-:W-:Y:S02]  /*2910*/  FSEL R85, R115, -INF , !P1 ;  /* 0xff80000073557808 */ /* 0x000fe40004800000 */
[C---:B------:R-:W-:Y:S01]  /*2920*/  ISETP.GE.AND P2, PT, R3.reuse, R15, PT ;  /* 0x0000000f0300720c */ /* 0x040fe20003f46270 */
[----:B----4-:R-:W-:Y:S01]  /*2930*/  HMMA.16816.F32 R32, R16, R90, RZ ;  /* 0x0000005a1020723c */ /* 0x010fe200000018ff */
[----:B------:R-:W4:Y:S01]  /*2940*/  MUFU.TANH R42, R42 ;  /* 0x0000002a002a7308 */ /* 0x000f220000002400 */
[C---:B------:R-:W-:Y:S02]  /*2950*/  ISETP.GE.AND P6, PT, R3.reuse, R14, PT ;  /* 0x0000000e0300720c */ /* 0x040fe40003fc6270 */
[C---:B------:R-:W-:Y:S02]  /*2960*/  ISETP.GE.AND P5, PT, R3.reuse, R13, PT ;  /* 0x0000000d0300720c */ /* 0x040fe40003fa6270 */
[----:B------:R-:W-:-:S02]  /*2970*/  ISETP.GE.AND P3, PT, R3, R12, PT ;  /* 0x0000000c0300720c */ /* 0x000fc40003f66270 */
[----:B------:R-:W-:Y:S01]  /*2980*/  ISETP.GE.AND P1, PT, R24, R15, PT ;  /* 0x0000000f1800720c */ /* 0x000fe20003f26270 */
[----:B------:R-:W1:Y:S01]  /*2990*/  MUFU.TANH R40, R40 ;  /* 0x0000002800287308 */ /* 0x000e620000002400 */
[----:B------:R-:W-:Y:S02]  /*29a0*/  IADD3 R3, R2, 0x10, RZ ;  /* 0x0000001002037810 */ /* 0x000fe40007ffe0ff */
[----:B--2---:R-:W-:Y:S02]  /*29b0*/  FSEL R105, R53, -INF , !P5 ;  /* 0xff80000035697808 */ /* 0x004fe40006800000 */
[----:B---3--:R-:W-:Y:S02]  /*29c0*/  FSEL R115, R46, -INF , !P3 ;  /* 0xff8000002e737808 */ /* 0x008fe40005800000 */
[----:B-----5:R-:W-:Y:S01]  /*29d0*/  FSEL R61, R41, -INF , !P1 ;  /* 0xff800000293d7808 */ /* 0x020fe20004800000 */
[----:B------:R-:W-:Y:S01]  /*29e0*/  MUFU.TANH R131, R37 ;  /* 0x0000002500837308 */ /* 0x000fe20000002400 */
[----:B----4-:R-:W-:-:S02]  /*29f0*/  FSEL R93, R42, -INF , !P6 ;  /* 0xff8000002a5d7808 */ /* 0x010fc40007000000 */
[C---:B------:R-:W-:Y:S02]  /*2a00*/  ISETP.GE.AND P6, PT, R3.reuse, R15, PT ;  /* 0x0000000f0300720c */ /* 0x040fe40003fc6270 */
[C---:B------:R-:W-:Y:S02]  /*2a10*/  ISETP.GE.AND P5, PT, R3.reuse, R14, PT ;  /* 0x0000000e0300720c */ /* 0x040fe40003fa6270 */
[----:B------:R-:W-:Y:S01]  /*2a20*/  HMMA.16816.F32 R48, R4, R62, R32 ;  /* 0x0000003e0430723c */ /* 0x000fe20000001820 */
[C---:B------:R-:W-:Y:S01]  /*2a30*/  ISETP.GE.AND P3, PT, R3.reuse, R13, PT ;  /* 0x0000000d0300720c */ /* 0x040fe20003f66270 */
[----:B------:R-:W-:Y:S01]  /*2a40*/  MUFU.TANH R121, R38 ;  /* 0x0000002600797308 */ /* 0x000fe20000002400 */
[----:B------:R-:W-:Y:S02]  /*2a50*/  ISETP.GE.AND P1, PT, R3, R12, PT ;  /* 0x0000000c0300720c */ /* 0x000fe40003f26270 */
[----:B------:R-:W-:Y:S02]  /*2a60*/  IADD3 R3, R2, 0x18, RZ ;  /* 0x0000001802037810 */ /* 0x000fe40007ffe0ff */
[----:B------:R-:W-:Y:S01]  /*2a70*/  FSEL R89, R116, -INF , !P5 ;  /* 0xff80000074597808 */ /* 0x000fe20006800000 */
[----:B------:R-:W-:Y:S01]  /*2a80*/  HMMA.16816.F32 R32, R8, R58, R28 ;  /* 0x0000003a0820723c */ /* 0x000fe2000000181c */
[----:B------:R-:W-:Y:S01]  /*2a90*/  FSEL R110, R80, -INF , !P3 ;  /* 0xff800000506e7808 */ /* 0x000fe20005800000 */
[----:B------:R-:W2:Y:S01]  /*2aa0*/  MUFU.TANH R43, R43 ;  /* 0x0000002b002b7308 */ /* 0x000ea20000002400 */
[----:B------:R-:W-:-:S02]  /*2ab0*/  ISETP.GE.AND P5, PT, R3, R15, PT ;  /* 0x0000000f0300720c */ /* 0x000fc40003fa6270 */
[-C--:B------:R-:W-:Y:S02]  /*2ac0*/  ISETP.GE.AND P3, PT, R3, R14.reuse, PT ;  /* 0x0000000e0300720c */ /* 0x080fe40003f66270 */
[----:B-1----:R-:W-:Y:S01]  /*2ad0*/  FSEL R64, R40, -INF , !P2 ;  /* 0xff80000028407808 */ /* 0x002fe20005000000 */
[----:B------:R-:W-:Y:S01]  /*2ae0*/  HMMA.16816.F32 R28, R20, R82, RZ ;  /* 0x00000052141c723c */ /* 0x000fe200000018ff */
[----:B------:R-:W-:Y:S01]  /*2af0*/  FSEL R100, R112, -INF , !P0 ;  /* 0xff80000070647808 */ /* 0x000fe20004000000 */
[----:B------:R1:W-:Y:S01]  /*2b00*/  MUFU.TANH R40, R39 ;  /* 0x0000002700287308 */ /* 0x0003e20000002400 */
[----:B------:R-:W-:Y:S02]  /*2b10*/  FSEL R111, R111, -INF , !P4 ;  /* 0xff8000006f6f7808 */ /* 0x000fe40006000000 */
[C---:B------:R-:W-:Y:S02]  /*2b20*/  ISETP.GE.AND P0, PT, R24.reuse, R14, PT ;  /* 0x0000000e1800720c */ /* 0x040fe40003f06270 */
[C---:B------:R-:W-:Y:S01]  /*2b30*/  ISETP.GE.AND P4, PT, R24.reuse, R13, PT ;  /* 0x0000000d1800720c */ /* 0x040fe20003f86270 */
[----:B------:R-:W-:Y:S01]  /*2b40*/  FMUL.FTZ R49, R49, c[0x0][0x2ec] ;  /* 0x0000bb0031317a20 */ /* 0x000fe20000410000 */
[----:B------:R-:W-:Y:S01]  /*2b50*/  ISETP.GE.AND P2, PT, R24, R12, PT ;  /* 0x0000000c1800720c */ /* 0x000fe20003f46270 */
[----:B------:R-:W-:Y:S01]  /*2b60*/  FMUL.FTZ R51, R51, c[0x0][0x2ec] ;  /* 0x0000bb0033337a20 */ /* 0x000fe20000410000 */
[----:B------:R-:W-:Y:S01]  /*2b70*/  IADD3 R24, R2, 0x11, RZ ;  /* 0x0000001102187810 */ /* 0x000fe20007ffe0ff */
[----:B------:R-:W-:Y:S01]  /*2b80*/  MUFU.TANH R129, R49 ;  /* 0x0000003100817308 */ /* 0x000fe20000002400 */
[----:B--2---:R-:W-:Y:S01]  /*2b90*/  FSEL R92, R43, -INF , !P0 ;  /* 0xff8000002b5c7808 */ /* 0x004fe20004000000 */
[----:B------:R-:W-:Y:S01]  /*2ba0*/  FMUL.FTZ R50, R50, c[0x0][0x2ec] ;  /* 0x0000bb0032327a20 */ /* 0x000fe20000410000 */
[----:B------:R-:W-:Y:S01]  /*2bb0*/  ISETP.GE.AND P0, PT, R24, R15, PT ;  /* 0x0000000f1800720c */ /* 0x000fe20003f06270 */
[----:B------:R-:W-:Y:S01]  /*2bc0*/  FMUL.FTZ R32, R32, c[0x0][0x2ec] ;  /* 0x0000bb0020207a20 */ /* 0x000fe20000410000 */
[----:B------:R-:W-:Y:S01]  /*2bd0*/  FSEL R104, R56, -INF , !P4 ;  /* 0xff80000038687808 */ /* 0x000fe20006000000 */
[----:B------:R-:W-:Y:S01]  /*2be0*/  FMUL.FTZ R34, R34, c[0x0][0x2ec] ;  /* 0x0000bb0022227a20 */ /* 0x000fe20000410000 */
[----:B------:R-:W-:Y:S01]  /*2bf0*/  FSEL R112, R52, -INF , !P2 ;  /* 0xff80000034707808 */ /* 0x000fe20005000000 */
[----:B------:R-:W-:Y:S01]  /*2c00*/  FMUL.FTZ R33, R33, c[0x0][0x2ec] ;  /* 0x0000bb0021217a20 */ /* 0x000fe20000410000 */
[----:B------:R-:W-:Y:S01]  /*2c10*/  FSEL R60, R118, -INF , !P6 ;  /* 0xff800000763c7808 */ /* 0x000fe20007000000 */
[----:B------:R-:W2:Y:S01]  /*2c20*/  MUFU.TANH R32, R32 ;  /* 0x0000002000207308 */ /* 0x000ea20000002400 */
[----:B------:R-:W-:Y:S01]  /*2c30*/  FMUL.FTZ R35, R35, c[0x0][0x2ec] ;  /* 0x0000bb0023237a20 */ /* 0x000fe20000410000 */
[----:B-1----:R-:W-:Y:S01]  /*2c40*/  HMMA.16816.F32 R36, R8, R74, R28 ;  /* 0x0000004a0824723c */ /* 0x002fe2000000181c */
[----:B------:R-:W-:Y:S01]  /*2c50*/  FSEL R117, R117, -INF , !P1 ;  /* 0xff80000075757808 */ /* 0x000fe20004800000 */
[----:B------:R-:W-:Y:S01]  /*2c60*/  FMUL.FTZ R48, R48, c[0x0][0x2ec] ;  /* 0x0000bb0030307a20 */ /* 0x000fe20000410000 */
[----:B------:R-:W-:-:S02]  /*2c70*/  FSEL R59, R123, -INF , !P0 ;  /* 0xff8000007b3b7808 */ /* 0x000fc40004000000 */
[C---:B------:R-:W-:Y:S01]  /*2c80*/  ISETP.GE.AND P4, PT, R24.reuse, R14, PT ;  /* 0x0000000e1800720c */ /* 0x040fe20003f86270 */
[----:B------:R-:W1:Y:S01]  /*2c90*/  MUFU.TANH R34, R34 ;  /* 0x0000002200227308 */ /* 0x000e620000002400 */
[CC--:B------:R-:W-:Y:S01]  /*2ca0*/  ISETP.GE.AND P2, PT, R24.reuse, R13.reuse, PT ;  /* 0x0000000d1800720c */ /* 0x0c0fe20003f46270 */
[----:B------:R-:W-:Y:S01]  /*2cb0*/  HMMA.16816.F32 R28, R20, R66, RZ ;  /* 0x00000042141c723c */ /* 0x000fe200000018ff */
[-C--:B------:R-:W-:Y:S02]  /*2cc0*/  ISETP.GE.AND P6, PT, R24, R12.reuse, PT ;  /* 0x0000000c1800720c */ /* 0x080fe40003fc6270 */
[C---:B------:R-:W-:Y:S02]  /*2cd0*/  ISETP.GE.AND P1, PT, R3.reuse, R13, PT ;  /* 0x0000000d0300720c */ /* 0x040fe40003f26270 */
[----:B------:R-:W-:Y:S01]  /*2ce0*/  ISETP.GE.AND P0, PT, R3, R12, PT ;  /* 0x0000000c0300720c */ /* 0x000fe20003f06270 */
[----:B------:R-:W3:Y:S01]  /*2cf0*/  MUFU.TANH R25, R33 ;  /* 0x0000002100197308 */ /* 0x000ee20000002400 */
[----:B--2---:R-:W-:-:S02]  /*2d00*/  FSEL R58, R32, -INF , !P5 ;  /* 0xff800000203a7808 */ /* 0x004fc40006800000 */
[C---:B------:R-:W-:Y:S02]  /*2d10*/  IADD3 R24, R2.reuse, 0x19, RZ ;  /* 0x0000001902187810 */ /* 0x040fe40007ffe0ff */
[----:B------:R-:W-:Y:S02]  /*2d20*/  IADD3 R3, R2, 0x20, RZ ;  /* 0x0000002002037810 */ /* 0x000fe40007ffe0ff */
[----:B------:R-:W-:Y:S01]  /*2d30*/  FSEL R83, R125, -INF , !P4 ;  /* 0xff8000007d537808 */ /* 0x000fe20006000000 */
[----:B------:R2:W4:Y:S01]  /*2d40*/  MUFU.TANH R26, R35 ;  /* 0x00000023001a7308 */ /* 0x0005220000002400 */
[----:B-1----:R-:W-:Y:S01]  /*2d50*/  FSEL R84, R34, -INF , !P3 ;  /* 0xff80000022547808 */ /* 0x002fe20005800000 */
[----:B------:R-:W-:Y:S01]  /*2d60*/  FMUL.FTZ R37, R37, c[0x0][0x2ec] ;  /* 0x0000bb0025257a20 */ /* 0x000fe20000410000 */
[----:B------:R-:W-:Y:S01]  /*2d70*/  FSEL R101, R119, -INF , !P2 ;  /* 0xff80000077657808 */ /* 0x000fe20005000000 */
[----:B------:R-:W-:Y:S01]  /*2d80*/  FMUL.FTZ R38, R38, c[0x0][0x2ec] ;  /* 0x0000bb0026267a20 */ /* 0x000fe20000410000 */
[----:B------:R-:W-:Y:S01]  /*2d90*/  FSEL R114, R81, -INF , !P6 ;  /* 0xff80000051727808 */ /* 0x000fe20007000000 */
[----:B------:R-:W-:Y:S01]  /*2da0*/  FMUL.FTZ R36, R36, c[0x0][0x2ec] ;  /* 0x0000bb0024247a20 */ /* 0x000fe20000410000 */
[C---:B------:R-:W-:Y:S01]  /*2db0*/  ISETP.GE.AND P4, PT, R24.reuse, R15, PT ;  /* 0x0000000f1800720c */ /* 0x040fe20003f86270 */
[----:B------:R-:W-:Y:S01]  /*2dc0*/  MUFU.TANH R37, R37 ;  /* 0x0000002500257308 */ /* 0x000fe20000002400 */
[C---:B------:R-:W-:Y:S01]  /*2dd0*/  ISETP.GE.AND P2, PT, R24.reuse, R14, PT ;  /* 0x0000000e1800720c */ /* 0x040fe20003f46270 */
[----:B------:R-:W-:Y:S01]  /*2de0*/  FMUL.FTZ R39, R39, c[0x0][0x2ec] ;  /* 0x0000bb0027277a20 */ /* 0x000fe20000410000 */
[----:B------:R-:W-:-:S02]  /*2df0*/  ISETP.GE.AND P6, PT, R24, R13, PT ;  /* 0x0000000d1800720c */ /* 0x000fc40003fc6270 */
[----:B------:R-:W-:Y:S02]  /*2e00*/  ISETP.GE.AND P5, PT, R24, R12, PT ;  /* 0x0000000c1800720c */ /* 0x000fe40003fa6270 */
[----:B------:R-:W-:Y:S01]  /*2e10*/  ISETP.GE.AND P3, PT, R3, R15, PT ;  /* 0x0000000f0300720c */ /* 0x000fe20003f66270 */
[----:B--2---:R-:W-:Y:S01]  /*2e20*/  HMMA.16816.F32 R32, R16, R70, RZ ;  /* 0x000000461020723c */ /* 0x004fe200000018ff */
[----:B------:R-:W1:Y:S01]  /*2e30*/  MUFU.TANH R38, R38 ;  /* 0x0000002600267308 */ /* 0x000e620000002400 */
[----:B------:R-:W-:Y:S02]  /*2e40*/  IADD3 R24, R2, 0x21, RZ ;  /* 0x0000002102187810 */ /* 0x000fe40007ffe0ff */
[----:B------:R-:W-:Y:S02]  /*2e50*/  FSEL R119, R57, -INF , !P0 ;  /* 0xff80000039777808 */ /* 0x000fe40004000000 */
[----:B------:R-:W-:Y:S02]  /*2e60*/  FSEL R97, R68, -INF , !P1 ;  /* 0xff80000044617808 */ /* 0x000fe40004800000 */
[----:B---3--:R-:W-:Y:S01]  /*2e70*/  FSEL R57, R25, -INF , !P4 ;  /* 0xff80000019397808 */ /* 0x008fe20006000000 */
[----:B------:R-:W2:Y:S01]  /*2e80*/  MUFU.TANH R36, R36 ;  /* 0x0000002400247308 */ /* 0x000ea20000002400 */
[----:B----4-:R-:W-:-:S02]  /*2e90*/  FSEL R81, R26, -INF , !P2 ;  /* 0xff8000001a517808 */ /* 0x010fc40005000000 */
[----:B------:R-:W-:Y:S02]  /*2ea0*/  FSEL R96, R72, -INF , !P6 ;  /* 0xff80000048607808 */ /* 0x000fe40007000000 */
[----:B------:R-:W-:Y:S02]  /*2eb0*/  FSEL R116, R69, -INF , !P5 ;  /* 0xff80000045747808 */ /* 0x000fe40006800000 */
[----:B------:R-:W-:Y:S01]  /*2ec0*/  FSEL R56, R130, -INF , !P3 ;  /* 0xff80000082387808 */ /* 0x000fe20005800000 */
[----:B------:R-:W3:Y:S01]  /*2ed0*/  MUFU.TANH R39, R39 ;  /* 0x0000002700277308 */ /* 0x000ee20000002400 */
[C---:B------:R-:W-:Y:S02]  /*2ee0*/  ISETP.GE.AND P1, PT, R3.reuse, R14, PT ;  /* 0x0000000e0300720c */ /* 0x040fe40003f26270 */
[C---:B------:R-:W-:Y:S02]  /*2ef0*/  ISETP.GE.AND P0, PT, R3.reuse, R13, PT ;  /* 0x0000000d0300720c */ /* 0x040fe40003f06270 */
[----:B------:R-:W-:-:S02]  /*2f00*/  ISETP.GE.AND P4, PT, R3, R12, PT ;  /* 0x0000000c0300720c */ /* 0x000fc40003f86270 */
[----:B------:R-:W-:Y:S01]  /*2f10*/  HMMA.16816.F32 R44, R4, R94, R32 ;  /* 0x0000005e042c723c */ /* 0x000fe20000001820 */
[C---:B------:R-:W-:Y:S01]  /*2f20*/  ISETP.GE.AND P2, PT, R24.reuse, R15, PT ;  /* 0x0000000f1800720c */ /* 0x040fe20003f46270 */
[----:B------:R-:W-:Y:S01]  /*2f30*/  MUFU.TANH R27, R51 ;  /* 0x00000033001b7308 */ /* 0x000fe20000002400 */
[C---:B------:R-:W-:Y:S02]  /*2f40*/  ISETP.GE.AND P6, PT, R24.reuse, R14, PT ;  /* 0x0000000e1800720c */ /* 0x040fe40003fc6270 */
[C---:B------:R-:W-:Y:S02]  /*2f50*/  ISETP.GE.AND P5, PT, R24.reuse, R13, PT ;  /* 0x0000000d1800720c */ /* 0x040fe40003fa6270 */
[----:B------:R-:W-:Y:S01]  /*2f60*/  ISETP.GE.AND P3, PT, R24, R12, PT ;  /* 0x0000000c1800720c */ /* 0x000fe20003f66270 */
[----:B------:R-:W-:Y:S01]  /*2f70*/  HMMA.16816.F32 R32, R8, R98, R28 ;  /* 0x000000620820723c */ /* 0x000fe2000000181c */
[C---:B------:R-:W-:Y:S01]  /*2f80*/  IADD3 R3, R2.reuse, 0x28, RZ ;  /* 0x0000002802037810 */ /* 0x040fe20007ffe0ff */
[----:B------:R-:W-:Y:S01]  /*2f90*/  MUFU.TANH R74, R50 ;  /* 0x00000032004a7308 */ /* 0x000fe20000002400 */
[----:B------:R-:W-:-:S02]  /*2fa0*/  IADD3 R24, R2, 0x29, RZ ;  /* 0x0000002902187810 */ /* 0x000fc40007ffe0ff */
[----:B------:R-:W-:Y:S02]  /*2fb0*/  FSEL R82, R128, -INF , !P1 ;  /* 0xff80000080527808 */ /* 0x000fe40004800000 */
[----:B------:R-:W-:Y:S01]  /*2fc0*/  FSEL R118, R127, -INF , !P0 ;  /* 0xff8000007f767808 */ /* 0x000fe20004000000 */
[----:B------:R-:W-:Y:S01]  /*2fd0*/  HMMA.16816.F32 R28, R20, R90, RZ ;  /* 0x0000005a141c723c */ /* 0x000fe200000018ff */
[----:B------:R-:W-:Y:S01]  /*2fe0*/  FSEL R126, R126, -INF , !P4 ;  /* 0xff8000007e7e7808 */ /* 0x000fe20006000000 */
[----:B------:R-:W-:Y:S01]  /*2ff0*/  MUFU.TANH R120, R48 ;  /* 0x0000003000787308 */ /* 0x000fe20000002400 */
[----:B------:R-:W-:Y:S02]  /*3000*/  FSEL R55, R137, -INF , !P2 ;  /* 0xff80000089377808 */ /* 0x000fe40005000000 */
[----:B------:R-:W-:Y:S02]  /*3010*/  FSEL R77, R138, -INF , !P6 ;  /* 0xff8000008a4d7808 */ /* 0x000fe40007000000 */
[C---:B------:R-:W-:Y:S01]  /*3020*/  ISETP.GE.AND P1, PT, R3.reuse, R15, PT ;  /* 0x0000000f0300720c */ /* 0x040fe20003f26270 */
[----:B------:R-:W-:Y:S01]  /*3030*/  FMUL.FTZ R46, R46, c[0x0][0x2ec] ;  /* 0x0000bb002e2e7a20 */ /* 0x000fe20000410000 */
[----:B------:R-:W-:Y:S01]  /*3040*/  ISETP.GE.AND P0, PT, R3, R14, PT ;  /* 0x0000000e0300720c */ /* 0x000fe20003f06270 */
[----:B------:R-:W-:Y:S01]  /*3050*/  FMUL.FTZ R45, R45, c[0x0][0x2ec] ;  /* 0x0000bb002d2d7a20 */ /* 0x000fe20000410000 */
[C---:B------:R-:W-:Y:S01]  /*3060*/  ISETP.GE.AND P4, PT, R3.reuse, R13, PT ;  /* 0x0000000d0300720c */ /* 0x040fe20003f86270 */
[----:B------:R-:W-:Y:S01]  /*3070*/  MUFU.TANH R54, R46 ;  /* 0x0000002e00367308 */ /* 0x000fe20000002400 */
[----:B------:R-:W-:Y:S01]  /*3080*/  ISETP.GE.AND P2, PT, R3, R12, PT ;  /* 0x0000000c0300720c */ /* 0x000fe20003f46270 */
[----:B------:R-:W-:Y:S01]  /*3090*/  FMUL.FTZ R44, R44, c[0x0][0x2ec] ;  /* 0x0000bb002c2c7a20 */ /* 0x000fe20000410000 */
[-C--:B------:R-:W-:Y:S01]  /*30a0*/  ISETP.GE.AND P6, PT, R24, R15.reuse, PT ;  /* 0x0000000f1800720c */ /* 0x080fe20003fc6270 */
[----:B------:R-:W-:Y:S01]  /*30b0*/  FMUL.FTZ R32, R32, c[0x0][0x2ec] ;  /* 0x0000bb0020207a20 */ /* 0x000fe20000410000 */
[----:B------:R-:W-:Y:S01]  /*30c0*/  IADD3 R3, R2, 0x30, RZ ;  /* 0x0000003002037810 */ /* 0x000fe20007ffe0ff */
[----:B------:R-:W-:Y:S01]  /*30d0*/  FMUL.FTZ R34, R34, c[0x0][0x2ec] ;  /* 0x0000bb0022227a20 */ /* 0x000fe20000410000 */
[----:B-1----:R-:W-:Y:S01]  /*30e0*/  FSEL R80, R38, -INF , !P0 ;  /* 0xff80000026507808 */ /* 0x002fe20004000000 */
[----:B------:R-:W-:Y:S01]  /*30f0*/  FMUL.FTZ R33, R33, c[0x0][0x2ec] ;  /* 0x0000bb0021217a20 */ /* 0x000fe20000410000 */
[----:B------:R-:W-:Y:S01]  /*3100*/  FSEL R98, R76, -INF , !P4 ;  /* 0xff8000004c627808 */ /* 0x000fe20006000000 */
[----:B------:R-:W1:Y:S01]  /*3110*/  MUFU.TANH R32, R32 ;  /* 0x0000002000207308 */ /* 0x000e620000002400 */
[----:B------:R-:W-:Y:S01]  /*3120*/  FSEL R128, R73, -INF , !P2 ;  /* 0xff80000049807808 */ /* 0x000fe20005000000 */
[----:B------:R-:W-:Y:S01]  /*3130*/  FMUL.FTZ R35, R35, c[0x0][0x2ec] ;  /* 0x0000bb0023237a20 */ /* 0x000fe20000410000 */
[----:B------:R-:W-:Y:S01]  /*3140*/  FSEL R52, R37, -INF , !P6 ;  /* 0xff80000025347808 */ /* 0x000fe20007000000 */
[----:B------:R-:W-:Y:S01]  /*3150*/  FMUL.FTZ R47, R47, c[0x0][0x2ec] ;  /* 0x0000bb002f2f7a20 */ /* 0x000fe20000410000 */
[----:B------:R-:W-:-:S02]  /*3160*/  ISETP.GE.AND P0, PT, R3, R15, PT ;  /* 0x0000000f0300720c */ /* 0x000fc40003f06270 */
[C---:B------:R-:W-:Y:S01]  /*3170*/  ISETP.GE.AND P4, PT, R3.reuse, R14, PT ;  /* 0x0000000e0300720c */ /* 0x040fe20003f86270 */
[----:B------:R-:W4:Y:S01]  /*3180*/  MUFU.TANH R34, R34 ;  /* 0x0000002200227308 */ /* 0x000f220000002400 */
[C---:B------:R-:W-:Y:S02]  /*3190*/  ISETP.GE.AND P2, PT, R3.reuse, R13, PT ;  /* 0x0000000d0300720c */ /* 0x040fe40003f46270 */
[----:B------:R-:W-:Y:S02]  /*31a0*/  ISETP.GE.AND P6, PT, R3, R12, PT ;  /* 0x0000000c0300720c */ /* 0x000fe40003fc6270 */
[----:B------:R-:W-:Y:S02]  /*31b0*/  IADD3 R3, R2, 0x38, RZ ;  /* 0x0000003802037810 */ /* 0x000fe40007ffe0ff */
[----:B------:R-:W-:Y:S01]  /*31c0*/  FSEL R99, R135, -INF , !P5 ;  /* 0xff80000087637808 */ /* 0x000fe20006800000 */
[----:B------:R-:W5:Y:S01]  /*31d0*/  MUFU.TANH R25, R33 ;  /* 0x0000002100197308 */ /* 0x000f620000002400 */
[----:B------:R-:W-:-:S02]  /*31e0*/  FSEL R75, R139, -INF , !P4 ;  /* 0xff8000008b4b7808 */ /* 0x000fc40006000000 */
[----:B------:R-:W-:Y:S02]  /*31f0*/  FSEL R127, R134, -INF , !P2 ;  /* 0xff800000867f7808 */ /* 0x000fe40005000000 */
[-C--:B------:R-:W-:Y:S02]  /*3200*/  ISETP.GE.AND P5, PT, R24, R14.reuse, PT ;  /* 0x0000000e1800720c */ /* 0x080fe40003fa6270 */
[C---:B------:R-:W-:Y:S01]  /*3210*/  ISETP.GE.AND P4, PT, R3.reuse, R15, PT ;  /* 0x0000000f0300720c */ /* 0x040fe20003f86270 */
[----:B------:R5:W5:Y:S01]  /*3220*/  MUFU.TANH R26, R35 ;  /* 0x00000023001a7308 */ /* 0x000b620000002400 */
[----:B------:R-:W-:Y:S02]  /*3230*/  ISETP.GE.AND P2, PT, R3, R14, PT ;  /* 0x0000000e0300720c */ /* 0x000fe40003f46270 */
[----:B--2---:R-:W-:Y:S02]  /*3240*/  FSEL R53, R36, -INF , !P1 ;  /* 0xff80000024357808 */ /* 0x004fe40004800000 */
[----:B---3--:R-:W-:-:S02]  /*3250*/  FSEL R76, R39, -INF , !P5 ;  /* 0xff800000274c7808 */ /* 0x008fc40006800000 */
[----:B-1----:R-:W-:Y:S01]  /*3260*/  FSEL R49, R32, -INF , !P4 ;  /* 0xff80000020317808 */ /* 0x002fe20006000000 */
[----:B------:R-:W-:Y:S01]  /*3270*/  HMMA.16816.F32 R36, R8, R62, R28 ;  /* 0x0000003e0824723c */ /* 0x000fe2000000181c */
[----:B----4-:R-:W-:Y:S01]  /*3280*/  FSEL R72, R34, -INF , !P2 ;  /* 0xff80000022487808 */ /* 0x010fe20005000000 */
[----:B------:R1:W-:Y:S01]  /*3290*/  MUFU.TANH R90, R45 ;  /* 0x0000002d005a7308 */ /* 0x0003e20000002400 */
[----:B------:R-:W-:Y:S02]  /*32a0*/  FSEL R123, R132, -INF , !P3 ;  /* 0xff800000847b7808 */ /* 0x000fe40005800000 */
[C---:B------:R-:W-:Y:S02]  /*32b0*/  ISETP.GE.AND P3, PT, R24.reuse, R13, PT ;  /* 0x0000000d1800720c */ /* 0x040fe40003f66270 */
[----:B------:R-:W-:Y:S01]  /*32c0*/  ISETP.GE.AND P1, PT, R24, R12, PT ;  /* 0x0000000c1800720c */ /* 0x000fe20003f26270 */
[----:B-----5:R-:W-:Y:S01]  /*32d0*/  HMMA.16816.F32 R32, R16, R86, RZ ;  /* 0x000000561020723c */ /* 0x020fe200000018ff */
[----:B------:R-:W-:Y:S01]  /*32e0*/  IADD3 R24, R2, 0x31, RZ ;  /* 0x0000003102187810 */ /* 0x000fe20007ffe0ff */
[----:B------:R-:W-:Y:S01]  /*32f0*/  MUFU.TANH R88, R44 ;  /* 0x0000002c00587308 */ /* 0x000fe20000002400 */
[----:B------:R-:W-:-:S02]  /*3300*/  FSEL R91, R122, -INF , !P3 ;  /* 0xff8000007a5b7808 */ /* 0x000fc40005800000 */
[----:B------:R-:W-:Y:S02]  /*3310*/  FSEL R122, R113, -INF , !P1 ;  /* 0xff800000717a7808 */ /* 0x000fe40004800000 */
[----:B------:R-:W-:Y:S01]  /*3320*/  FSEL R51, R140, -INF , !P0 ;  /* 0xff8000008c337808 */ /* 0x000fe20004000000 */
[----:B------:R-:W-:Y:S01]  /*3330*/  HMMA.16816.F32 R28, R20, R70, RZ ;  /* 0x00000046141c723c */ /* 0x000fe200000018ff */
[C---:B------:R-:W-:Y:S01]  /*3340*/  ISETP.GE.AND P5, PT, R24.reuse, R15, PT ;  /* 0x0000000f1800720c */ /* 0x040fe20003fa6270 */
[----:B------:R-:W-:Y:S01]  /*3350*/  MUFU.TANH R47, R47 ;  /* 0x0000002f002f7308 */ /* 0x000fe20000002400 */
[C---:B------:R-:W-:Y:S02]  /*3360*/  ISETP.GE.AND P3, PT, R24.reuse, R14, PT ;  /* 0x0000000e1800720c */ /* 0x040fe40003f66270 */
[CC--:B------:R-:W-:Y:S02]  /*3370*/  ISETP.GE.AND P1, PT, R24.reuse, R13.reuse, PT ;  /* 0x0000000d1800720c */ /* 0x0c0fe40003f26270 */
[-C--:B------:R-:W-:Y:S01]  /*3380*/  ISETP.GE.AND P0, PT, R24, R12.reuse, PT ;  /* 0x0000000c1800720c */ /* 0x080fe20003f06270 */
[----:B------:R-:W-:Y:S01]  /*3390*/  HMMA.16816.F32 R16, R16, R102, RZ ;  /* 0x000000661010723c */ /* 0x000fe200000018ff */
[----:B------:R-:W-:Y:S01]  /*33a0*/  IADD3 R24, R2, 0x39, RZ ;  /* 0x0000003902187810 */ /* 0x000fe20007ffe0ff */
[----:B------:R-:W-:Y:S01]  /*33b0*/  FMUL.FTZ R36, R36, c[0x0][0x2ec] ;  /* 0x0000bb0024247a20 */ /* 0x000fe20000410000 */
[----:B------:R-:W-:Y:S01]  /*33c0*/  FSEL R130, R136, -INF , !P0 ;  /* 0xff80000088827808 */ /* 0x000fe20004000000 */
[----:B------:R-:W-:Y:S01]  /*33d0*/  FMUL.FTZ R38, R38, c[0x0][0x2ec] ;  /* 0x0000bb0026267a20 */ /* 0x000fe20000410000 */
[C---:B------:R-:W-:Y:S01]  /*33e0*/  ISETP.GE.AND P0, PT, R24.reuse, R13, PT ;  /* 0x0000000d1800720c */ /* 0x040fe20003f06270 */
[----:B------:R-:W-:Y:S01]  /*33f0*/  FMUL.FTZ R37, R37, c[0x0][0x2ec] ;  /* 0x0000bb0025257a20 */ /* 0x000fe20000410000 */
[----:B------:R-:W-:Y:S01]  /*3400*/  ISETP.GE.AND P4, PT, R24, R12, PT ;  /* 0x0000000c1800720c */ /* 0x000fe20003f86270 */
[----:B------:R-:W2:Y:S01]  /*3410*/  MUFU.TANH R36, R36 ;  /* 0x0000002400247308 */ /* 0x000ea20000002400 */
[----:B------:R-:W-:Y:S01]  /*3420*/  FSEL R113, R131, -INF , !P0 ;  /* 0xff80000083717808 */ /* 0x000fe20004000000 */
[----:B------:R-:W-:Y:S01]  /*3430*/  FMUL.FTZ R39, R39, c[0x0][0x2ec] ;  /* 0x0000bb0027277a20 */ /* 0x000fe20000410000 */
[----:B------:R-:W-:-:S02]  /*3440*/  FSEL R131, R40, -INF , !P4 ;  /* 0xff80000028837808 */ /* 0x000fc40006000000 */
[----:B------:R-:W-:Y:S01]  /*3450*/  HMMA.16816.F32 R40, R4, R78, R32 ;  /* 0x0000004e0428723c */ /* 0x000fe20000001820 */
[----:B------:R-:W-:Y:S02]  /*3460*/  FSEL R133, R133, -INF , !P6 ;  /* 0xff80000085857808 */ /* 0x000fe40007000000 */
[----:B------:R-:W-:Y:S01]  /*3470*/  FSEL R50, R142, -INF , !P5 ;  /* 0xff8000008e327808 */ /* 0x000fe20006800000 */
[----:B------:R-:W3:Y:S01]  /*3480*/  MUFU.TANH R38, R38 ;  /* 0x0000002600267308 */ /* 0x000ee20000002400 */
[----:B------:R-:W-:Y:S02]  /*3490*/  FSEL R73, R145, -INF , !P3 ;  /* 0xff80000091497808 */ /* 0x000fe40005800000 */
[C---:B------:R-:W-:Y:S01]  /*34a0*/  ISETP.GE.AND P6, PT, R3.reuse, R13, PT ;  /* 0x0000000d0300720c */ /* 0x040fe20003fc6270 */
[----:B------:R-:W-:Y:S01]  /*34b0*/  HMMA.16816.F32 R32, R8, R94, R28 ;  /* 0x0000005e0820723c */ /* 0x000fe2000000181c */
[----:B------:R-:W-:Y:S02]  /*34c0*/  ISETP.GE.AND P5, PT, R3, R12, PT ;  /* 0x0000000c0300720c */ /* 0x000fe40003fa6270 */
[----:B------:R-:W-:Y:S01]  /*34d0*/  ISETP.GE.AND P3, PT, R24, R15, PT ;  /* 0x0000000f1800720c */ /* 0x000fe20003f66270 */
[----:B------:R-:W4:Y:S01]  /*34e0*/  MUFU.TANH R37, R37 ;  /* 0x0000002500257308 */ /* 0x000f220000002400 */
[----:B------:R-:W-:-:S02]  /*34f0*/  FSEL R125, R141, -INF , !P1 ;  /* 0xff8000008d7d7808 */ /* 0x000fc40004800000 */
[----:B------:R-:W-:Y:S01]  /*3500*/  IADD3 R3, R2, 0x40, RZ ;  /* 0x0000004002037810 */ /* 0x000fe20007ffe0ff */
[C---:B------:R-:W-:Y:S01]  /*3510*/  HMMA.16816.F32 R28, R20.reuse, R86, RZ ;  /* 0x00000056141c723c */ /* 0x040fe200000018ff */
[-C--:B------:R-:W-:Y:S02]  /*3520*/  ISETP.GE.AND P1, PT, R24, R14.reuse, PT ;  /* 0x0000000e1800720c */ /* 0x080fe40003f26270 */
[----:B------:R-:W-:Y:S01]  /*3530*/  IADD3 R24, R2, 0x41, RZ ;  /* 0x0000004102187810 */ /* 0x000fe20007ffe0ff */
[----:B------:R-:W5:Y:S01]  /*3540*/  MUFU.TANH R39, R39 ;  /* 0x0000002700277308 */ /* 0x000f620000002400 */
[----:B------:R-:W-:Y:S02]  /*3550*/  FSEL R124, R124, -INF , !P6 ;  /* 0xff8000007c7c7808 */ /* 0x000fe40007000000 */
[----:B------:R-:W-:Y:S01]  /*3560*/  FSEL R132, R121, -INF , !P5 ;  /* 0xff80000079847808 */ /* 0x000fe20006800000 */
[----:B------:R-:W-:Y:S01]  /*3570*/  HMMA.16816.F32 R20, R20, R102, RZ ;  /* 0x000000661414723c */ /* 0x000fe200000018ff */
[----:B------:R-:W-:Y:S01]  /*3580*/  FSEL R48, R25, -INF , !P3 ;  /* 0xff80000019307808 */ /* 0x000fe20005800000 */
[----:B------:R-:W-:Y:S01]  /*3590*/  FMUL.FTZ R40, R40, c[0x0][0x2ec] ;  /* 0x0000bb0028287a20 */ /* 0x000fe20000410000 */
[C---:B------:R-:W-:Y:S01]  /*35a0*/  ISETP.GE.AND P2, PT, R3.reuse, R15, PT ;  /* 0x0000000f0300720c */ /* 0x040fe20003f46270 */
[----:B------:R-:W-:Y:S01]  /*35b0*/  FMUL.FTZ R42, R42, c[0x0][0x2ec] ;  /* 0x0000bb002a2a7a20 */ /* 0x000fe20000410000 */
[----:B------:R-:W-:Y:S01]  /*35c0*/  ISETP.GE.AND P6, PT, R3, R14, PT ;  /* 0x0000000e0300720c */ /* 0x000fe20003fc6270 */
[----:B------:R-:W-:Y:S01]  /*35d0*/  FMUL.FTZ R41, R41, c[0x0][0x2ec] ;  /* 0x0000bb0029297a20 */ /* 0x000fe20000410000 */
[C---:B------:R-:W-:Y:S01]  /*35e0*/  ISETP.GE.AND P5, PT, R3.reuse, R13, PT ;  /* 0x0000000d0300720c */ /* 0x040fe20003fa6270 */
[----:B------:R-:W-:Y:S01]  /*35f0*/  FMUL.FTZ R32, R32, c[0x0][0x2ec] ;  /* 0x0000bb0020207a20 */ /* 0x000fe20000410000 */
[----:B------:R-:W-:Y:S01]  /*3600*/  ISETP.GE.AND P3, PT, R3, R12, PT ;  /* 0x0000000c0300720c */ /* 0x000fe20003f66270 */
[----:B------:R-:W-:Y:S01]  /*3610*/  FMUL.FTZ R33, R33, c[0x0][0x2ec] ;  /* 0x0000bb0021217a20 */ /* 0x000fe20000410000 */
[----:B------:R-:W-:Y:S01]  /*3620*/  FSEL R69, R26, -INF , !P1 ;  /* 0xff8000001a457808 */ /* 0x000fe20004800000 */
[----:B------:R-:W-:Y:S01]  /*3630*/  FMUL.FTZ R34, R34, c[0x0][0x2ec] ;  /* 0x0000bb0022227a20 */ /* 0x000fe20000410000 */
[----:B------:R-:W-:Y:S01]  /*3640*/  IADD3 R3, R2, 0x48, RZ ;  /* 0x0000004802037810 */ /* 0x000fe20007ffe0ff */
[----:B------:R-:W-:Y:S01]  /*3650*/  FMUL.FTZ R35, R35, c[0x0][0x2ec] ;  /* 0x0000bb0023237a20 */ /* 0x000fe20000410000 */
[----:B------:R-:W-:Y:S01]  /*3660*/  ISETP.GE.AND P1, PT, R24, R15, PT ;  /* 0x0000000f1800720c */ /* 0x000fe20003f26270 */
[----:B------:R-:W-:Y:S01]  /*3670*/  HMMA.16816.F32 R28, R8, R78, R28 ;  /* 0x0000004e081c723c */ /* 0x000fe2000000181c */
[----:B------:R-:W-:Y:S01]  /*3680*/  FSEL R46, R149, -INF , !P2 ;  /* 0xff800000952e7808 */ /* 0x000fe20005000000 */
[----:B------:R-:W2:Y:S01]  /*3690*/  MUFU.TANH R32, R32 ;  /* 0x0000002000207308 */ /* 0x000ea20000002400 */
[----:B------:R-:W-:Y:S01]  /*36a0*/  FSEL R68, R148, -INF , !P6 ;  /* 0xff80000094447808 */ /* 0x000fe20007000000 */
[----:B------:R-:W-:Y:S01]  /*36b0*/  FMUL.FTZ R43, R43, c[0x0][0x2ec] ;  /* 0x0000bb002b2b7a20 */ /* 0x000fe20000410000 */
[----:B------:R-:W-:-:S02]  /*36c0*/  ISETP.GE.AND P0, PT, R24, R14, PT ;  /* 0x0000000e1800720c */ /* 0x000fc40003f06270 */
[C---:B------:R-:W-:Y:S01]  /*36d0*/  ISETP.GE.AND P4, PT, R24.reuse, R13, PT ;  /* 0x0000000d1800720c */ /* 0x040fe20003f86270 */
[-C--:B------:R-:W-:Y:S01]  /*36e0*/  HMMA.16816.F32 R8, R8, R106.reuse, R20 ;  /* 0x0000006a0808723c */ /* 0x080fe20000001814 */
[----:B------:R-:W-:Y:S01]  /*36f0*/  ISETP.GE.AND P2, PT, R24, R12, PT ;  /* 0x0000000c1800720c */ /* 0x000fe20003f46270 */
[----:B------:R-:W-:Y:S01]  /*3700*/  MUFU.TANH R33, R33 ;  /* 0x0000002100217308 */ /* 0x000fe20000002400 */
[----:B------:R-:W-:Y:S02]  /*3710*/  ISETP.GE.AND P6, PT, R3, R15, PT ;  /* 0x0000000f0300720c */ /* 0x000fe40003fc6270 */
[----:B------:R-:W-:Y:S02]  /*3720*/  FSEL R121, R146, -INF , !P5 ;  /* 0xff80000092797808 */ /* 0x000fe40006800000 */
[----:B------:R-:W-:Y:S01]  /*3730*/  FSEL R138, R144, -INF , !P3 ;  /* 0xff800000908a7808 */ /* 0x000fe20005800000 */
[----:B------:R-:W-:Y:S01]  /*3740*/  HMMA.16816.F32 R16, R4, R106, R16 ;  /* 0x0000006a0410723c */ /* 0x000fe20000001810 */
[----:B-1----:R-:W-:Y:S01]  /*3750*/  FSEL R45, R153, -INF , !P1 ;  /* 0xff800000992d7808 */ /* 0x002fe20004800000 */
[----:B------:R-:W1:Y:S01]  /*3760*/  MUFU.TANH R34, R34 ;  /* 0x0000002200227308 */ /* 0x000e620000002400 */
[----:B------:R-:W-:-:S02]  /*3770*/  ISETP.GE.AND P5, PT, R3, R14, PT ;  /* 0x0000000e0300720c */ /* 0x000fc40003fa6270 */
[C---:B------:R-:W-:Y:S02]  /*3780*/  ISETP.GE.AND P3, PT, R3.reuse, R13, PT ;  /* 0x0000000d0300720c */ /* 0x040fe40003f66270 */
[-C--:B------:R-:W-:Y:S01]  /*3790*/  ISETP.GE.AND P1, PT, R3, R12.reuse, PT ;  /* 0x0000000c0300720c */ /* 0x080fe20003f26270 */
[----:B------:R-:W-:Y:S01]  /*37a0*/  FMUL.FTZ R28, R28, c[0x0][0x2ec] ;  /* 0x0000bb001c1c7a20 */ /* 0x000fe20000410000 */
[C---:B------:R-:W-:Y:S01]  /*37b0*/  IADD3 R24, R2.reuse, 0x49, RZ ;  /* 0x0000004902187810 */ /* 0x040fe20007ffe0ff */
[----:B------:R-:W1:Y:S01]  /*37c0*/  MUFU.TANH R35, R35 ;  /* 0x0000002300237308 */ /* 0x000e620000002400 */
[----:B------:R-:W-:Y:S01]  /*37d0*/  IADD3 R3, R2, 0x50, RZ ;  /* 0x0000005002037810 */ /* 0x000fe20007ffe0ff */
[----:B------:R-:W-:Y:S01]  /*37e0*/  FMUL.FTZ R6, R29, c[0x0][0x2ec] ;  /* 0x0000bb001d067a20 */ /* 0x000fe20000410000 */
[----:B--2---:R-:W-:Y:S01]  /*37f0*/  FSEL R44, R36, -INF , !P6 ;  /* 0xff800000242c7808 */ /* 0x004fe20007000000 */
[----:B------:R-:W-:Y:S01]  /*3800*/  FMUL.FTZ R4, R30, c[0x0][0x2ec] ;  /* 0x0000bb001e047a20 */ /* 0x000fe20000410000 */
[----:B------:R-:W-:Y:S01]  /*3810*/  FSEL R67, R154, -INF , !P0 ;  /* 0xff8000009a437808 */ /* 0x000fe20004000000 */
[----:B------:R-:W-:Y:S01]  /*3820*/  FMUL.FTZ R5, R31, c[0x0][0x2ec] ;  /* 0x0000bb001f057a20 */ /* 0x000fe20000410000 */
[----:B------:R-:W-:Y:S01]  /*3830*/  FSEL R94, R152, -INF , !P4 ;  /* 0xff800000985e7808 */ /* 0x000fe20006000000 */
[----:B------:R-:W-:Y:S01]  /*3840*/  MUFU.TANH R40, R40 ;  /* 0x0000002800287308 */ /* 0x000fe20000002400 */
[----:B------:R-:W-:Y:S01]  /*3850*/  FSEL R136, R147, -INF , !P2 ;  /* 0xff80000093887808 */ /* 0x000fe20005000000 */
[----:B------:R-:W-:Y:S01]  /*3860*/  FMUL.FTZ R8, R8, c[0x0][0x2ec] ;  /* 0x0000bb0008087a20 */ /* 0x000fe20000410000 */
[----:B------:R-:W-:Y:S01]  /*3870*/  ISETP.GE.AND P6, PT, R24, R12, PT ;  /* 0x0000000c1800720c */ /* 0x000fe20003fc6270 */
[----:B------:R-:W-:Y:S01]  /*3880*/  FMUL.FTZ R10, R10, c[0x0][0x2ec] ;  /* 0x0000bb000a0a7a20 */ /* 0x000fe20000410000 */
[----:B---3--:R-:W-:Y:S01]  /*3890*/  FSEL R66, R38, -INF , !P5 ;  /* 0xff80000026427808 */ /* 0x008fe20006800000 */
[----:B------:R-:W-:Y:S01]  /*38a0*/  FMUL.FTZ R16, R16, c[0x0][0x2ec] ;  /* 0x0000bb0010107a20 */ /* 0x000fe20000410000 */
[C---:B------:R-:W-:Y:S01]  /*38b0*/  ISETP.GE.AND P0, PT, R24.reuse, R15, PT ;  /* 0x0000000f1800720c */ /* 0x040fe20003f06270 */
[----:B------:R-:W-:Y:S01]  /*38c0*/  MUFU.TANH R42, R42 ;  /* 0x0000002a002a7308 */ /* 0x000fe20000002400 */
[----:B------:R-:W-:Y:S01]  /*38d0*/  ISETP.GE.AND P4, PT, R24, R14, PT ;  /* 0x0000000e1800720c */ /* 0x000fe20003f86270 */
[----:B------:R-:W-:Y:S01]  /*38e0*/  FMUL.FTZ R18, R18, c[0x0][0x2ec] ;  /* 0x0000bb0012127a20 */ /* 0x000fe20000410000 */
[----:B------:R-:W-:Y:S01]  /*38f0*/  ISETP.GE.AND P2, PT, R24, R13, PT ;  /* 0x0000000d1800720c */ /* 0x000fe20003f46270 */
[----:B------:R-:W-:Y:S01]  /*3900*/  FMUL.FTZ R9, R9, c[0x0][0x2ec] ;  /* 0x0000bb0009097a20 */ /* 0x000fe20000410000 */
[----:B------:R-:W-:Y:S01]  /*3910*/  ISETP.GE.AND P5, PT, R3, R15, PT ;  /* 0x0000000f0300720c */ /* 0x000fe20003fa6270 */
[----:B------:R-:W-:Y:S01]  /*3920*/  FMUL.FTZ R11, R11, c[0x0][0x2ec] ;  /* 0x0000bb000b0b7a20 */ /* 0x000fe20000410000 */
[----:B------:R-:W-:Y:S01]  /*3930*/  IADD3 R24, R2, 0x51, RZ ;  /* 0x0000005102187810 */ /* 0x000fe20007ffe0ff */
[----:B------:R-:W2:Y:S01]  /*3940*/  MUFU.TANH R28, R28 ;  /* 0x0000001c001c7308 */ /* 0x000ea20000002400 */
[----:B------:R-:W-:-:S02]  /*3950*/  FSEL R135, R27, -INF , !P6 ;  /* 0xff8000001b877808 */ /* 0x000fc40007000000 */
[----:B------:R-:W-:Y:S02]  /*3960*/  FSEL R120, R120, -INF , !P3 ;  /* 0xff80000078787808 */ /* 0x000fe40005800000 */
[----:B------:R-:W-:Y:S02]  /*3970*/  FSEL R137, R74, -INF , !P1 ;  /* 0xff8000004a897808 */ /* 0x000fe40004800000 */
[----:B----4-:R-:W-:Y:S01]  /*3980*/  FSEL R36, R37, -INF , !P0 ;  /* 0xff80000025247808 */ /* 0x010fe20004000000 */
[----:B------:R3:W4:Y:S01]  /*3990*/  MUFU.TANH R7, R4 ;  /* 0x0000000400077308 */ /* 0x0007220000002400 */
[----:B-----5:R-:W-:Y:S02]  /*39a0*/  FSEL R63, R39, -INF , !P4 ;  /* 0xff800000273f7808 */ /* 0x020fe40006000000 */
[----:B------:R-:W-:Y:S02]  /*39b0*/  FSEL R129, R129, -INF , !P2 ;  /* 0xff80000081817808 */ /* 0x000fe40005000000 */
[----:B------:R-:W-:-:S02]  /*39c0*/  FSEL R27, R157, -INF , !P5 ;  /* 0xff8000009d1b7808 */ /* 0x000fc40006800000 */
[C---:B------:R-:W-:Y:S01]  /*39d0*/  ISETP.GE.AND P3, PT, R3.reuse, R14, PT ;  /* 0x0000000e0300720c */ /* 0x040fe20003f66270 */
[----:B------:R-:W5:Y:S01]  /*39e0*/  MUFU.TANH R6, R6 ;  /* 0x0000000600067308 */ /* 0x000f620000002400 */
[C---:B------:R-:W-:Y:S02]  /*39f0*/  ISETP.GE.AND P1, PT, R3.reuse, R13, PT ;  /* 0x0000000d0300720c */ /* 0x040fe40003f26270 */
[----:B------:R-:W-:Y:S02]  /*3a00*/  ISETP.GE.AND P0, PT, R3, R12, PT ;  /* 0x0000000c0300720c */ /* 0x000fe40003f06270 */
[C---:B------:R-:W-:Y:S02]  /*3a10*/  ISETP.GE.AND P4, PT, R24.reuse, R15, PT ;  /* 0x0000000f1800720c */ /* 0x040fe40003f86270 */
[C---:B------:R-:W-:Y:S01]  /*3a20*/  ISETP.GE.AND P2, PT, R24.reuse, R14, PT ;  /* 0x0000000e1800720c */ /* 0x040fe20003f46270 */
[----:B------:R-:W-:Y:S01]  /*3a30*/  MUFU.TANH R41, R41 ;  /* 0x0000002900297308 */ /* 0x000fe20000002400 */
[----:B------:R-:W-:-:S02]  /*3a40*/  ISETP.GE.AND P6, PT, R24, R13, PT ;  /* 0x0000000d1800720c */ /* 0x000fc40003fc6270 */
[----:B------:R-:W-:Y:S02]  /*3a50*/  ISETP.GE.AND P5, PT, R24, R12, PT ;  /* 0x0000000c1800720c */ /* 0x000fe40003fa6270 */
[C---:B------:R-:W-:Y:S02]  /*3a60*/  IADD3 R3, R2.reuse, 0x58, RZ ;  /* 0x0000005802037810 */ /* 0x040fe40007ffe0ff */
[----:B------:R-:W-:Y:S01]  /*3a70*/  IADD3 R24, R2, 0x59, RZ ;  /* 0x0000005902187810 */ /* 0x000fe20007ffe0ff */
[----:B------:R-:W-:Y:S01]  /*3a80*/  MUFU.TANH R43, R43 ;  /* 0x0000002b002b7308 */ /* 0x000fe20000002400 */
[----:B------:R-:W-:Y:S02]  /*3a90*/  FSEL R62, R155, -INF , !P3 ;  /* 0xff8000009b3e7808 */ /* 0x000fe40005800000 */
[----:B------:R-:W-:Y:S02]  /*3aa0*/  FSEL R140, R151, -INF , !P1 ;  /* 0xff800000978c7808 */ /* 0x000fe40004800000 */
[----:B------:R-:W-:-:S02]  /*3ab0*/  FSEL R146, R150, -INF , !P0 ;  /* 0xff80000096927808 */ /* 0x000fc40004000000 */
[----:B------:R-:W-:Y:S01]  /*3ac0*/  FSEL R26, R159, -INF , !P4 ;  /* 0xff8000009f1a7808 */ /* 0x000fe20006000000 */
[----:B------:R-:W1:Y:S01]  /*3ad0*/  MUFU.TANH R5, R5 ;  /* 0x0000000500057308 */ /* 0x000e620000002400 */
[----:B------:R-:W-:Y:S02]  /*3ae0*/  FSEL R39, R160, -INF , !P2 ;  /* 0xff800000a0277808 */ /* 0x000fe40005000000 */
[C---:B------:R-:W-:Y:S02]  /*3af0*/  ISETP.GE.AND P3, PT, R3.reuse, R15, PT ;  /* 0x0000000f0300720c */ /* 0x040fe40003f66270 */
[C---:B------:R-:W-:Y:S02]  /*3b00*/  ISETP.GE.AND P1, PT, R3.reuse, R14, PT ;  /* 0x0000000e0300720c */ /* 0x040fe40003f26270 */
[C---:B------:R-:W-:Y:S01]  /*3b10*/  ISETP.GE.AND P0, PT, R3.reuse, R13, PT ;  /* 0x0000000d0300720c */ /* 0x040fe20003f06270 */
[----:B------:R-:W2:Y:S01]  /*3b20*/  MUFU.TANH R8, R8 ;  /* 0x0000000800087308 */ /* 0x000ea20000002400 */
[----:B------:R-:W-:-:S02]  /*3b30*/  ISETP.GE.AND P4, PT, R3, R12, PT ;  /* 0x0000000c0300720c */ /* 0x000fc40003f86270 */
[----:B------:R-:W-:Y:S02]  /*3b40*/  ISETP.GE.AND P2, PT, R24, R15, PT ;  /* 0x0000000f1800720c */ /* 0x000fe40003f46270 */
[----:B------:R-:W-:Y:S02]  /*3b50*/  IADD3 R3, R2, 0x60, RZ ;  /* 0x0000006002037810 */ /* 0x000fe40007ffe0ff */
[----:B------:R-:W-:Y:S01]  /*3b60*/  FSEL R139, R158, -INF , !P6 ;  /* 0xff8000009e8b7808 */ /* 0x000fe20007000000 */
[----:B------:R-:W2:Y:S01]  /*3b70*/  MUFU.TANH R16, R16 ;  /* 0x0000001000107308 */ /* 0x000ea20000002400 */
[----:B------:R-:W-:Y:S02]  /*3b80*/  FSEL R145, R156, -INF , !P5 ;  /* 0xff8000009c917808 */ /* 0x000fe40006800000 */
[----:B------:R-:W-:Y:S02]  /*3b90*/  FSEL R32, R32, -INF , !P3 ;  /* 0xff80000020207808 */ /* 0x000fe40005800000 */
[----:B-1----:R-:W-:-:S02]  /*3ba0*/  FSEL R34, R34, -INF , !P1 ;  /* 0xff80000022227808 */ /* 0x002fc40004800000 */
[----:B------:R-:W-:Y:S01]  /*3bb0*/  FSEL R134, R88, -INF , !P0 ;  /* 0xff80000058867808 */ /* 0x000fe20004000000 */
[----:B------:R-:W-:Y:S01]  /*3bc0*/  MUFU.TANH R18, R18 ;  /* 0x0000001200127308 */ /* 0x000fe20000002400 */
[----:B------:R-:W-:Y:S02]  /*3bd0*/  FSEL R144, R54, -INF , !P4 ;  /* 0xff80000036907808 */ /* 0x000fe40006000000 */
[----:B------:R-:W-:Y:S02]  /*3be0*/  FSEL R33, R33, -INF , !P2 ;  /* 0xff80000021217808 */ /* 0x000fe40005000000 */
[C---:B------:R-:W-:Y:S02]  /*3bf0*/  ISETP.GE.AND P6, PT, R24.reuse, R14, PT ;  /* 0x0000000e1800720c */ /* 0x040fe40003fc6270 */
[C---:B------:R-:W-:Y:S01]  /*3c00*/  ISETP.GE.AND P5, PT, R24.reuse, R13, PT ;  /* 0x0000000d1800720c */ /* 0x040fe20003fa6270 */
[----:B------:R-:W1:Y:S01]  /*3c10*/  MUFU.TANH R10, R10 ;  /* 0x0000000a000a7308 */ /* 0x000e620000002400 */
[----:B------:R-:W-:-:S02]  /*3c20*/  ISETP.GE.AND P3, PT, R24, R12, PT ;  /* 0x0000000c1800720c */ /* 0x000fc40003f66270 */
[C---:B------:R-:W-:Y:S02]  /*3c30*/  ISETP.GE.AND P1, PT, R3.reuse, R15, PT ;  /* 0x0000000f0300720c */ /* 0x040fe40003f26270 */
[C---:B------:R-:W-:Y:S02]  /*3c40*/  ISETP.GE.AND P0, PT, R3.reuse, R14, PT ;  /* 0x0000000e0300720c */ /* 0x040fe40003f06270 */
[C---:B------:R-:W-:Y:S01]  /*3c50*/  ISETP.GE.AND P4, PT, R3.reuse, R13, PT ;  /* 0x0000000d0300720c */ /* 0x040fe20003f86270 */
[----:B------:R-:W1:Y:S01]  /*3c60*/  MUFU.TANH R9, R9 ;  /* 0x0000000900097308 */ /* 0x000e620000002400 */
[----:B------:R-:W-:Y:S02]  /*3c70*/  ISETP.GE.AND P2, PT, R3, R12, PT ;  /* 0x0000000c0300720c */ /* 0x000fe40003f46270 */
[----:B------:R-:W-:Y:S02]  /*3c80*/  IADD3 R3, R2, 0x61, RZ ;  /* 0x0000006102037810 */ /* 0x000fe40007ffe0ff */
[----:B------:R-:W-:-:S02]  /*3c90*/  FSEL R74, R35, -INF , !P6 ;  /* 0xff800000234a7808 */ /* 0x000fc40007000000 */
[----:B------:R-:W-:Y:S01]  /*3ca0*/  FSEL R95, R90, -INF , !P5 ;  /* 0xff8000005a5f7808 */ /* 0x000fe20006800000 */
[----:B------:R-:W1:Y:S01]  /*3cb0*/  MUFU.TANH R11, R11 ;  /* 0x0000000b000b7308 */ /* 0x000e620000002400 */
[----:B------:R-:W-:Y:S02]  /*3cc0*/  FSEL R142, R47, -INF , !P3 ;  /* 0xff8000002f8e7808 */ /* 0x000fe40005800000 */
[----:B------:R-:W-:Y:S02]  /*3cd0*/  FSEL R25, R163, -INF , !P1 ;  /* 0xff800000a3197808 */ /* 0x000fe40004800000 */
[C---:B------:R-:W-:Y:S02]  /*3ce0*/  ISETP.GE.AND P6, PT, R3.reuse, R15, PT ;  /* 0x0000000f0300720c */ /* 0x040fe40003fc6270 */
[C---:B------:R-:W-:Y:S02]  /*3cf0*/  ISETP.GE.AND P5, PT, R3.reuse, R14, PT ;  /* 0x0000000e0300720c */ /* 0x040fe40003fa6270 */
[----:B------:R-:W-:-:S02]  /*3d00*/  ISETP.GE.AND P3, PT, R3, R13, PT ;  /* 0x0000000d0300720c */ /* 0x000fc40003f66270 */
[----:B------:R-:W-:Y:S02]  /*3d10*/  ISETP.GE.AND P1, PT, R3, R12, PT ;  /* 0x0000000c0300720c */ /* 0x000fe40003f26270 */
[C---:B------:R-:W-:Y:S02]  /*3d20*/  IADD3 R3, R2.reuse, 0x68, RZ ;  /* 0x0000006802037810 */ /* 0x040fe40007ffe0ff */
[----:B---3--:R-:W-:Y:S02]  /*3d30*/  IADD3 R4, R2, 0x69, RZ ;  /* 0x0000006902047810 */ /* 0x008fe40007ffe0ff */
[----:B------:R-:W-:Y:S02]  /*3d40*/  FSEL R86, R166, -INF , !P0 ;  /* 0xff800000a6567808 */ /* 0x000fe40004000000 */
[----:B------:R-:W-:Y:S02]  /*3d50*/  FSEL R141, R162, -INF , !P4 ;  /* 0xff800000a28d7808 */ /* 0x000fe40006000000 */
[----:B------:R-:W-:-:S02]  /*3d60*/  FSEL R150, R161, -INF , !P2 ;  /* 0xff800000a1967808 */ /* 0x000fc40005000000 */
[----:B------:R-:W-:Y:S02]  /*3d70*/  FSEL R24, R171, -INF , !P6 ;  /* 0xff800000ab187808 */ /* 0x000fe40007000000 */
[----:B------:R-:W-:Y:S01]  /*3d80*/  FSEL R87, R174, -INF , !P5 ;  /* 0xff800000ae577808 */ /* 0x000fe20006800000 */
[----:B------:R-:W-:Y:S01]  /*3d90*/  BAR.SYNC.DEFER_BLOCKING 0x0 ;  /* 0x0000000000007b1d */ /* 0x000fe20000010000 */
[C---:B------:R-:W-:Y:S02]  /*3da0*/  ISETP.GE.AND P0, PT, R3.reuse, R15, PT ;  /* 0x0000000f0300720c */ /* 0x040fe40003f06270 */
[C---:B------:R-:W-:Y:S02]  /*3db0*/  ISETP.GE.AND P4, PT, R3.reuse, R14, PT ;  /* 0x0000000e0300720c */ /* 0x040fe40003f86270 */
[C---:B------:R-:W-:Y:S02]  /*3dc0*/  ISETP.GE.AND P2, PT, R3.reuse, R13, PT ;  /* 0x0000000d0300720c */ /* 0x040fe40003f46270 */
[----:B------:R-:W-:-:S02]  /*3dd0*/  ISETP.GE.AND P6, PT, R3, R12, PT ;  /* 0x0000000c0300720c */ /* 0x000fc40003fc6270 */
[----:B------:R-:W-:Y:S02]  /*3de0*/  ISETP.GE.AND P5, PT, R4, R15, PT ;  /* 0x0000000f0400720c */ /* 0x000fe40003fa6270 */
[----:B------:R-:W-:Y:S02]  /*3df0*/  IADD3 R3, R2, 0x70, RZ ;  /* 0x0000007002037810 */ /* 0x000fe40007ffe0ff */
[----:B------:R-:W-:Y:S02]  /*3e00*/  FSEL R106, R169, -INF , !P3 ;  /* 0xff800000a96a7808 */ /* 0x000fe40005800000 */
[----:B------:R-:W-:Y:S02]  /*3e10*/  FSEL R149, R165, -INF , !P1 ;  /* 0xff800000a5957808 */ /* 0x000fe40004800000 */
[----:B--2---:R-:W-:Y:S02]  /*3e20*/  FSEL R28, R28, -INF , !P0 ;  /* 0xff8000001c1c7808 */ /* 0x004fe40004000000 */
[----:B----4-:R-:W-:-:S02]  /*3e30*/  FSEL R88, R7, -INF , !P4 ;  /* 0xff80000007587808 */ /* 0x010fc40006000000 */
[----:B------:R-:W-:Y:S02]  /*3e40*/  FSEL R103, R40, -INF , !P2 ;  /* 0xff80000028677808 */ /* 0x000fe40005000000 */
[----:B------:R-:W-:Y:S02]  /*3e50*/  FSEL R107, R42, -INF , !P6 ;  /* 0xff8000002a6b7808 */ /* 0x000fe40007000000 */
[----:B-----5:R-:W-:Y:S02]  /*3e60*/  FSEL R23, R6, -INF , !P5 ;  /* 0xff80000006177808 */ /* 0x020fe40006800000 */
[C---:B------:R-:W-:Y:S02]  /*3e70*/  ISETP.GE.AND P3, PT, R4.reuse, R14, PT ;  /* 0x0000000e0400720c */ /* 0x040fe40003f66270 */
[C---:B------:R-:W-:Y:S02]  /*3e80*/  ISETP.GE.AND P1, PT, R4.reuse, R13, PT ;  /* 0x0000000d0400720c */ /* 0x040fe40003f26270 */
[----:B------:R-:W-:-:S02]  /*3e90*/  ISETP.GE.AND P0, PT, R4, R12, PT ;  /* 0x0000000c0400720c */ /* 0x000fc40003f06270 */
[C---:B------:R-:W-:Y:S02]  /*3ea0*/  ISETP.GE.AND P4, PT, R3.reuse, R15, PT ;  /* 0x0000000f0300720c */ /* 0x040fe40003f86270 */
[C---:B------:R-:W-:Y:S02]  /*3eb0*/  ISETP.GE.AND P2, PT, R3.reuse, R14, PT ;  /* 0x0000000e0300720c */ /* 0x040fe40003f46270 */
[C---:B------:R-:W-:Y:S02]  /*3ec0*/  ISETP.GE.AND P6, PT, R3.reuse, R13, PT ;  /* 0x0000000d0300720c */ /* 0x040fe40003fc6270 */
[----:B------:R-:W-:Y:S02]  /*3ed0*/  ISETP.GE.AND P5, PT, R3, R12, PT ;  /* 0x0000000c0300720c */ /* 0x000fe40003fa6270 */
[C---:B------:R-:W-:Y:S02]  /*3ee0*/  IADD3 R4, R2.reuse, 0x71, RZ ;  /* 0x0000007102047810 */ /* 0x040fe40007ffe0ff */
[----:B------:R-:W-:-:S02]  /*3ef0*/  IADD3 R3, R2, 0x78, RZ ;  /* 0x0000007802037810 */ /* 0x000fc40007ffe0ff */
[----:B------:R-:W-:Y:S02]  /*3f00*/  FSEL R90, R5, -INF , !P3 ;  /* 0xff800000055a7808 */ /* 0x000fe40005800000 */
        /* <DEDUP_REMOVED lines=8> */
[----:B------:R-:W-:Y:S02]  /*3f90*/  ISETP.GE.AND P2, PT, R3, R15, PT ;  /* 0x0000000f0300720c */ /* 0x000fe40003f46270 */
[----:B------:R-:W-:Y:S02]  /*3fa0*/  FSEL R164, R164, -INF , !P5 ;  /* 0xff800000a4a47808 */ /* 0x000fe40006800000 */
[----:B------:R-:W-:-:S02]  /*3fb0*/  FSEL R151, R167, -INF , !P6 ;  /* 0xff800000a7977808 */ /* 0x000fc40007000000 */
[----:B------:R-:W-:Y:S02]  /*3fc0*/  ISETP.GE.AND P5, PT, R3, R13, PT ;  /* 0x0000000d0300720c */ /* 0x000fe40003fa6270 */
[----:B------:R-:W-:Y:S02]  /*3fd0*/  FSEL R21, R176, -INF , !P3 ;  /* 0xff800000b0157808 */ /* 0x000fe40005800000 */
[----:B------:R-:W-:Y:S02]  /*3fe0*/  FSEL R160, R175, -INF , !P1 ;  /* 0xff800000afa07808 */ /* 0x000fe40004800000 */
[----:B------:R-:W-:Y:S02]  /*3ff0*/  FSEL R148, R170, -INF , !P0 ;  /* 0xff800000aa947808 */ /* 0x000fe40004000000 */
[----:B------:R-:W-:Y:S02]  /*4000*/  FSEL R163, R168, -INF , !P4 ;  /* 0xff800000a8a37808 */ /* 0x000fe40006000000 */
[----:B------:R-:W-:-:S02]  /*4010*/  FSEL R20, R8, -INF , !P2 ;  /* 0xff80000008147808 */ /* 0x000fc40005000000 */
[C---:B------:R-:W-:Y:S02]  /*4020*/  ISETP.GE.AND P6, PT, R3.reuse, R14, PT ;  /* 0x0000000e0300720c */ /* 0x040fe40003fc6270 */
[----:B------:R-:W-:Y:S01]  /*4030*/  ISETP.GE.AND P3, PT, R3, R12, PT ;  /* 0x0000000c0300720c */ /* 0x000fe20003f66270 */
[----:B------:R-:W-:Y:S01]  /*4040*/  FMUL.FTZ R3, R17, c[0x0][0x2ec] ;  /* 0x0000bb0011037a20 */ /* 0x000fe20000410000 */
[C---:B------:R-:W-:Y:S02]  /*4050*/  ISETP.GE.AND P1, PT, R2.reuse, R15, PT ;  /* 0x0000000f0200720c */ /* 0x040fe40003f26270 */
[C---:B------:R-:W-:Y:S01]  /*4060*/  ISETP.GE.AND P0, PT, R2.reuse, R14, PT ;  /* 0x0000000e0200720c */ /* 0x040fe20003f06270 */
[----:B------:R-:W2:Y:S01]  /*4070*/  MUFU.TANH R4, R3 ;  /* 0x0000000300047308 */ /* 0x000ea20000002400 */
[C---:B------:R-:W-:Y:S02]  /*4080*/  ISETP.GE.AND P4, PT, R2.reuse, R13, PT ;  /* 0x0000000d0200720c */ /* 0x040fe40003f86270 */
[----:B------:R-:W-:-:S02]  /*4090*/  ISETP.GE.AND P2, PT, R2, R12, PT ;  /* 0x0000000c0200720c */ /* 0x000fc40003f46270 */
[----:B------:R-:W-:Y:S02]  /*40a0*/  IADD3 R2, R2, 0x79, RZ ;  /* 0x0000007902027810 */ /* 0x000fe40007ffe0ff */
[----:B------:R-:W-:Y:S02]  /*40b0*/  FSEL R152, R16, -INF , !P5 ;  /* 0xff80000010987808 */ /* 0x000fe40006800000 */
[----:B-1----:R-:W-:Y:S02]  /*40c0*/  FSEL R155, R10, -INF , !P6 ;  /* 0xff8000000a9b7808 */ /* 0x002fe40007000000 */
[----:B------:R-:W-:Y:S02]  /*40d0*/  FSEL R161, R18, -INF , !P3 ;  /* 0xff80000012a17808 */ /* 0x000fe40005800000 */
[----:B------:R-:W-:Y:S02]  /*40e0*/  FSEL R16, R180, -INF , !P1 ;  /* 0xff800000b4107808 */ /* 0x000fe40004800000 */
[----:B------:R-:W-:-:S02]  /*40f0*/  ISETP.GE.AND P6, PT, R2, R15, PT ;  /* 0x0000000f0200720c */ /* 0x000fc40003fc6270 */
[C---:B------:R-:W-:Y:S02]  /*4100*/  ISETP.GE.AND P5, PT, R2.reuse, R14, PT ;  /* 0x0000000e0200720c */ /* 0x040fe40003fa6270 */
[C---:B------:R-:W-:Y:S02]  /*4110*/  ISETP.GE.AND P3, PT, R2.reuse, R13, PT ;  /* 0x0000000d0200720c */ /* 0x040fe40003f66270 */
[----:B------:R-:W-:Y:S01]  /*4120*/  ISETP.GE.AND P1, PT, R2, R12, PT ;  /* 0x0000000c0200720c */ /* 0x000fe20003f26270 */
[----:B------:R-:W-:Y:S01]  /*4130*/  FMUL.FTZ R2, R19, c[0x0][0x2ec] ;  /* 0x0000bb0013027a20 */ /* 0x000fe20000410000 */
[----:B------:R-:W-:Y:S02]  /*4140*/  FSEL R18, R179, -INF , !P0 ;  /* 0xff800000b3127808 */ /* 0x000fe40004000000 */
[----:B------:R-:W-:Y:S01]  /*4150*/  ISETP.GE.AND P0, PT, R209, 0x2, PT ;  /* 0x00000002d100780c */ /* 0x000fe20003f06270 */
[----:B------:R1:W3:Y:S01]  /*4160*/  MUFU.TANH R3, R2 ;  /* 0x0000000200037308 */ /* 0x0002e20000002400 */
[----:B------:R-:W-:-:S02]  /*4170*/  FSEL R19, R178, -INF , !P4 ;  /* 0xff800000b2137808 */ /* 0x000fc40006000000 */
[----:B------:R-:W-:Y:S02]  /*4180*/  FSEL R29, R177, -INF , !P2 ;  /* 0xff800000b11d7808 */ /* 0x000fe40005000000 */
[----:B------:R-:W-:Y:S02]  /*4190*/  FSEL R17, R9, -INF , !P6 ;  /* 0xff80000009117808 */ /* 0x000fe40007000000 */
[----:B------:R-:W-:Y:S01]  /*41a0*/  FSEL R153, R11, -INF , !P5 ;  /* 0xff8000000b997808 */ /* 0x000fe20006800000 */
[----:B-1----:R-:W-:Y:S01]  /*41b0*/  IMAD.IADD R2, R143, 0x1, R108 ;  /* 0x000000018f027824 */ /* 0x002fe200078e026c */
[----:B--2---:R-:W-:Y:S02]  /*41c0*/  FSEL R108, R4, -INF , !P3 ;  /* 0xff800000046c7808 */ /* 0x004fe40005800000 */
[----:B---3--:R-:W-:Y:S01]  /*41d0*/  FSEL R154, R3, -INF , !P1 ;  /* 0xff800000039a7808 */ /* 0x008fe20004800000 */
[----:B------:R-:W-:Y:S05]  /*41e0*/  @!P0 BRA `(.L_x_266) ;  /* 0x0000019000008947 */ /* 0x000fea0003800000 */
[----:B------:R-:W-:Y:S01]  /*41f0*/  IADD3 R4, R209, -0x2, RZ ;  /* 0xfffffffed1047810 */ /* 0x000fe20007ffe0ff */
[C---:B------:R-:W-:Y:S01]  /*4200*/  IMAD.SHL.U32 R10, R182.reuse, 0x40, RZ ;  /* 0x00000040b60a7824 */ /* 0x040fe200078e00ff */
[----:B------:R-:W-:-:S02]  /*4210*/  SHF.L.U64.HI R3, R182, 0x7, R183 ;  /* 0x00000007b6037819 */ /* 0x000fc400000102b7 */
[----:B------:R-:W-:Y:S02]  /*4220*/  SHF.R.S32.HI R6, RZ, 0x1f, R4 ;  /* 0x0000001fff067819 */ /* 0x000fe40000011404 */
[----:B------:R-:W-:Y:S01]  /*4230*/  SHF.L.U64.HI R11, R182, 0x6, R183 ;  /* 0x00000006b60b7819 */ /* 0x000fe200000102b7 */
[----:B------:R-:W-:Y:S02]  /*4240*/  IMAD R3, R3, R4, RZ ;  /* 0x0000000403037224 */ /* 0x000fe400078e02ff */
        /* <DEDUP_REMOVED lines=19> */
.L_x_266:
        /* <DEDUP_REMOVED lines=85> */
[----:B--2---:R-:W-:-:S07]  /*48d0*/  FFMA.FTZ R5, R21, c[0x0][0x23c], -R3 ;  /* 0x00008f0015057a23 */ /* 0x004fce0000010803 */
        /* <DEDUP_REMOVED lines=48> */
[--C-:B-1----:R-:W-:Y:S02]  /*4be0*/  FFMA.FTZ R4, R24, c[0x0][0x23c], -R3.reuse ;  /* 0x00008f0018047a23 */ /* 0x102fe40000010803 */
[----:B------:R-:W-:Y:S04]  /*4bf0*/  LDSM.16.MT88.4 R24, [R185+0x4000] ;  /* 0x00400000b918783b */ /* 0x000fe80000004200 */
        /* <DEDUP_REMOVED lines=17> */
[----:B------:R3:W-:Y:S03]  /*4d10*/  MUFU.EX2 R246, R3 ;  /* 0x0000000300f67308 */ /* 0x0007e60000000800 */
[----:B------:R-:W-:-:S04]  /*4d20*/  FMNMX.FTZ R36, R99, R5, !PT ;  /* 0x0000000563247209 */ /* 0x000fc80007810000 */
[----:B------:R-:W-:Y:S02]  /*4d30*/  FMNMX.FTZ R36, R98, R36, !PT ;  /* 0x0000002462247209 */ /* 0x000fe40007810000 */
[----:B-1----:R-:W-:Y:S02]  /*4d40*/  FMNMX.FTZ R4, R115, R7, !PT ;  /* 0x0000000773047209 */ /* 0x002fe40007810000 */
        /* <DEDUP_REMOVED lines=18> */
[----:B------:R1:W3:Y:S01]  /*4e70*/  MUFU.EX2 R181, R4 ;  /* 0x0000000400b57308 */ /* 0x0002e20000000800 */
        /* <DEDUP_REMOVED lines=30> */
[----:B--2---:R-:W-:Y:S01]  /*5060*/  F2FP.PACK_AB R18, R225, R224 ;  /* 0x000000e0e112723e */ /* 0x004fe200000000ff */
[----:B------:R-:W2:Y:S01]  /*5070*/  SHFL.BFLY PT, R7, R36, 0x2, 0x1f ;  /* 0x0c401f0024077f89 */ /* 0x000ea200000e0000 */
[----:B------:R-:W-:Y:S01]  /*5080*/  FMNMX.FTZ R3, R142, R3, !PT ;  /* 0x000000038e037209 */ /* 0x000fe20007810000 */
[----:B-1----:R-:W-:Y:S01]  /*5090*/  FFMA.FTZ R4, R89, c[0x0][0x23c], -R6 ;  /* 0x00008f0059047a23 */ /* 0x002fe20000010806 */
[----:B---3--:R-:W-:-:S02]  /*50a0*/  F2FP.PACK_AB R17, R181, R182 ;  /* 0x000000b6b511723e */ /* 0x008fc400000000ff */
[----:B------:R-:W-:Y:S01]  /*50b0*/  FMNMX.FTZ R3, R150, R3, !PT ;  /* 0x0000000396037209 */ /* 0x000fe20007810000 */
[----:B------:R1:W-:Y:S02]  /*50c0*/  MUFU.EX2 R200, R4 ;  /* 0x0000000400c87308 */ /* 0x0003e40000000800 */
[----:B-1----:R-:W-:Y:S01]  /*50d0*/  FFMA.FTZ R4, R83, c[0x0][0x23c], -R6 ;  /* 0x00008f0053047a23 */ /* 0x002fe20000010806 */
[----:B--2---:R-:W-:-:S05]  /*50e0*/  FMNMX.FTZ R36, R36, R7, !PT ;  /* 0x0000000724247209 */ /* 0x004fca0007810000 */
[----:B------:R1:W-:Y:S01]  /*50f0*/  MUFU.EX2 R201, R4 ;  /* 0x0000000400c97308 */ /* 0x0003e20000000800 */
[----:B------:R-:W2:Y:S01]  /*5100*/  SHFL.BFLY PT, R7, R36, 0x1, 0x1f ;  /* 0x0c201f0024077f89 */ /* 0x000ea200000e0000 */
[----:B-1----:R-:W-:-:S06]  /*5110*/  FFMA.FTZ R4, R84, c[0x0][0x23c], -R6 ;  /* 0x00008f0054047a23 */ /* 0x002fcc0000010806 */
        /* <DEDUP_REMOVED lines=51> */
[----:B------:R-:W-:-:S04]  /*5450*/  FFMA.FTZ R39, R155, c[0x0][0x23c], -R6 ;  /* 0x00008f009b277a23 */ /* 0x000fc80000010806 */
[----:B------:R1:W-:Y:S08]  /*5460*/  MUFU.EX2 R218, R4 ;  /* 0x0000000400da7308 */ /* 0x0003f00000000800 */
[----:B------:R-:W-:Y:S01]  /*5470*/  MUFU.EX2 R39, R39 ;  /* 0x0000002700277308 */ /* 0x000fe20000000800 */
[----:B-1----:R-:W-:Y:S02]  /*5480*/  FFMA.FTZ R4, R34, c[0x0][0x23c], -R6 ;  /* 0x00008f0022047a23 */ /* 0x002fe40000010806 */
[----:B------:R-:W1:Y:S05]  /*5490*/  LDSM.16.MT88.4 R32, [R185+0x4400] ;  /* 0x00440000b920783b */ /* 0x000e6a0000004200 */
[----:B------:R2:W-:Y:S02]  /*54a0*/  MUFU.EX2 R219, R4 ;  /* 0x0000000400db7308 */ /* 0x0005e40000000800 */
[----:B--2---:R-:W-:Y:S01]  /*54b0*/  FFMA.FTZ R4, R19, c[0x0][0x23c], -R5 ;  /* 0x00008f0013047a23 */ /* 0x004fe20000010805 */
[----:B------:R-:W-:-:S05]  /*54c0*/  F2FP.PACK_AB R19, R199, R197 ;  /* 0x000000c5c713723e */ /* 0x000fca00000000ff */
[----:B------:R2:W-:Y:S02]  /*54d0*/  MUFU.EX2 R166, R4 ;  /* 0x0000000400a67308 */ /* 0x0005e40000000800 */
[C---:B------:R-:W-:Y:S08]  /*54e0*/  HMMA.16816.F32 R60, R16.reuse, R24, RZ ;  /* 0x00000018103c723c */ /* 0x040ff000000018ff */
[----:B------:R-:W-:Y:S01]  /*54f0*/  HMMA.16816.F32 R68, R16, R26, RZ ;  /* 0x0000001a1044723c */ /* 0x000fe200000018ff */
[----:B--2---:R-:W-:-:S04]  /*5500*/  FFMA.FTZ R4, R100, c[0x0][0x23c], -R5 ;  /* 0x00008f0064047a23 */ /* 0x004fc80000010805 */
[----:B------:R2:W3:Y:S03]  /*5510*/  MUFU.EX2 R165, R4 ;  /* 0x0000000400a57308 */ /* 0x0004e60000000800 */
[----:B------:R-:W-:Y:S01]  /*5520*/  HMMA.16816.F32 R56, R16, R20, RZ ;  /* 0x000000141038723c */ /* 0x000fe200000018ff */
[----:B--2---:R-:W-:Y:S01]  /*5530*/  FMUL.FTZ R4, R3, c[0x0][0x23c] ;  /* 0x00008f0003047a20 */ /* 0x004fe20000410000 */
[----:B---3--:R-:W-:-:S04]  /*5540*/  F2FP.PACK_AB R8, R165, R166 ;  /* 0x000000a6a508723e */ /* 0x008fc800000000ff */
[----:B------:R-:W-:-:S05]  /*5550*/  FSEL R4, R4, RZ, P1 ;  /* 0x000000ff04047208 */ /* 0x000fca0000800000 */
[--C-:B------:R-:W-:Y:S02]  /*5560*/  FFMA.FTZ R7, R29, c[0x0][0x23c], -R4.reuse ;  /* 0x00008f001d077a23 */ /* 0x100fe40000010804 */
[--C-:B------:R-:W-:Y:S01]  /*5570*/  FFMA.FTZ R0, R111, c[0x0][0x23c], -R4.reuse ;  /* 0x00008f006f007a23 */ /* 0x100fe20000010804 */
[----:B------:R-:W2:Y:S01]  /*5580*/  LDSM.16.MT88.4 R28, [R186+0x4400] ;  /* 0x00440000ba1c783b */ /* 0x000ea20000004200 */
[----:B------:R-:W-:Y:S01]  /*5590*/  MUFU.EX2 R104, R7 ;  /* 0x0000000700687308 */ /* 0x000fe20000000800 */
[----:B------:R-:W-:-:S07]  /*55a0*/  FFMA.FTZ R2, R164, c[0x0][0x23c], -R4 ;  /* 0x00008f00a4027a23 */ /* 0x000fce0000010804 */
        /* <DEDUP_REMOVED lines=9> */
[C---:B------:R-:W-:Y:S08]  /*5640*/  HMMA.16816.F32 R52, R8.reuse, R24, RZ ;  /* 0x000000180834723c */ /* 0x040ff000000018ff */
[----:B------:R-:W-:Y:S01]  /*5650*/  HMMA.16816.F32 R44, R8, R20, RZ ;  /* 0x00000014082c723c */ /* 0x000fe200000018ff */
[----:B---3--:R-:W-:-:S04]  /*5660*/  FFMA.FTZ R0, R101, c[0x0][0x23c], -R5 ;  /* 0x00008f0065007a23 */ /* 0x008fc80000010805 */
[----:B------:R3:W4:Y:S03]  /*5670*/  MUFU.EX2 R175, R0 ;  /* 0x0000000000af7308 */ /* 0x0007260000000800 */
[C---:B------:R-:W-:Y:S08]  /*5680*/  HMMA.16816.F32 R48, R8.reuse, R26, RZ ;  /* 0x0000001a0830723c */ /* 0x040ff000000018ff */
[----:B------:R-:W-:Y:S01]  /*5690*/  HMMA.16816.F32 R40, R8, R22, RZ ;  /* 0x000000160828723c */ /* 0x000fe200000018ff */
[----:B---3--:R-:W-:-:S07]  /*56a0*/  FFMA.FTZ R0, R97, c[0x0][0x23c], -R5 ;  /* 0x00008f0061007a23 */ /* 0x008fce0000010805 */
[----:B------:R-:W-:Y:S01]  /*56b0*/  HMMA.16816.F32 R24, R16, R22, RZ ;  /* 0x000000161018723c */ /* 0x000fe200000018ff */
[----:B------:R-:W3:Y:S01]  /*56c0*/  LDSM.16.MT88.4 R20, [R186+0x4800] ;  /* 0x00480000ba14783b */ /* 0x000ee20000004200 */
[----:B----4-:R-:W-:Y:S01]  /*56d0*/  F2FP.PACK_AB R8, R175, R172 ;  /* 0x000000acaf08723e */ /* 0x010fe200000000ff */
[----:B------:R4:W-:Y:S02]  /*56e0*/  MUFU.EX2 R179, R0 ;  /* 0x0000000000b37308 */ /* 0x0009e40000000800 */
[----:B------:R-:W5:Y:S01]  /*56f0*/  LDSM.16.MT88.4 R16, [R185+0x4800] ;  /* 0x00480000b910783b */ /* 0x000f620000004200 */
[----:B----4-:R-:W-:-:S05]  /*5700*/  FFMA.FTZ R0, R96, c[0x0][0x23c], -R5 ;  /* 0x00008f0060007a23 */ /* 0x010fca0000010805 */
[----:B------:R4:W1:Y:S02]  /*5710*/  MUFU.EX2 R180, R0 ;  /* 0x0000000000b47308 */ /* 0x0008640000000800 */
[----:B----4-:R-:W-:Y:S01]  /*5720*/  FFMA.FTZ R0, R117, c[0x0][0x23c], -R4 ;  /* 0x00008f0075007a23 */ /* 0x010fe20000010804 */
[----:B-1----:R-:W-:-:S05]  /*5730*/  F2FP.PACK_AB R10, R180, R179 ;  /* 0x000000b3b40a723e */ /* 0x002fca00000000ff */
[----:B------:R1:W-:Y:S02]  /*5740*/  MUFU.EX2 R170, R0 ;  /* 0x0000000000aa7308 */ /* 0x0003e40000000800 */
[----:B-1----:R-:W-:-:S06]  /*5750*/  FFMA.FTZ R0, R114, c[0x0][0x23c], -R4 ;  /* 0x00008f0072007a23 */ /* 0x002fcc0000010804 */
[----:B------:R1:W4:Y:S02]  /*5760*/  MUFU.EX2 R171, R0 ;  /* 0x0000000000ab7308 */ /* 0x0003240000000800 */
[----:B-1----:R-:W-:Y:S01]  /*5770*/  FFMA.FTZ R0, R119, c[0x0][0x23c], -R4 ;  /* 0x00008f0077007a23 */ /* 0x002fe20000010804 */
[----:B----4-:R-:W-:-:S05]  /*5780*/  F2FP.PACK_AB R9, R171, R170 ;  /* 0x000000aaab09723e */ /* 0x010fca00000000ff */
[----:B------:R1:W-:Y:S02]  /*5790*/  MUFU.EX2 R177, R0 ;  /* 0x0000000000b17308 */ /* 0x0003e40000000800 */
[----:B-1----:R-:W-:-:S06]  /*57a0*/  FFMA.FTZ R0, R116, c[0x0][0x23c], -R4 ;  /* 0x00008f0074007a23 */ /* 0x002fcc0000010804 */
[----:B------:R1:W4:Y:S02]  /*57b0*/  MUFU.EX2 R178, R0 ;  /* 0x0000000000b27308 */ /* 0x0003240000000800 */
[----:B-1----:R-:W-:Y:S01]  /*57c0*/  FFMA.FTZ R0, R74, c[0x0][0x23c], -R6 ;  /* 0x00008f004a007a23 */ /* 0x002fe20000010806 */
[----:B----4-:R-:W-:-:S05]  /*57d0*/  F2FP.PACK_AB R11, R178, R177 ;  /* 0x000000b1b20b723e */ /* 0x010fca00000000ff */
[----:B------:R1:W-:Y:S02]  /*57e0*/  MUFU.EX2 R183, R0 ;  /* 0x0000000000b77308 */ /* 0x0003e40000000800 */
[C---:B------:R-:W-:Y:S08]  /*57f0*/  HMMA.16816.F32 R64, R8.reuse, R32, R52 ;  /* 0x000000200840723c */ /* 0x040ff00000001834 */
[----:B--2---:R-:W-:Y:S01]  /*5800*/  HMMA.16816.F32 R52, R8, R28, R44 ;  /* 0x0000001c0834723c */ /* 0x004fe2000000182c */
        /* <DEDUP_REMOVED lines=14> */
[----:B------:R-:W-:Y:S01]  /*58f0*/  HMMA.16816.F32 R32, R8, R30, R24 ;  /* 0x0000001e0820723c */ /* 0x000fe20000001818 */
[----:B------:R-:W4:Y:S01]  /*5900*/  LDSM.16.MT88.4 R24, [R185+0x4c00] ;  /* 0x004c0000b918783b */ /* 0x000f220000004200 */
[----:B-1----:R-:W-:-:S04]  /*5910*/  FFMA.FTZ R0, R91, c[0x0][0x23c], -R5 ;  /* 0x00008f005b007a23 */ /* 0x002fc80000010805 */
[----:B------:R1:W1:Y:S02]  /*5920*/  MUFU.EX2 R119, R0 ;  /* 0x0000000000777308 */ /* 0x0002640000000800 */
[----:B-1----:R-:W-:Y:S01]  /*5930*/  FFMA.FTZ R0, R126, c[0x0][0x23c], -R4 ;  /* 0x00008f007e007a23 */ /* 0x002fe20000010804 */
[----:B------:R-:W-:Y:S02]  /*5940*/  MOV R126, R78 ;  /* 0x0000004e007e7202 */ /* 0x000fe40000000f00 */
[----:B------:R-:W-:Y:S03]  /*5950*/  HMMA.16816.F32 R76, R8, R28, R56 ;  /* 0x0000001c084c723c */ /* 0x000fe60000001838 */
[----:B------:R1:W-:Y:S01]  /*5960*/  MUFU.EX2 R116, R0 ;  /* 0x0000000000747308 */ /* 0x0003e20000000800 */
[----:B------:R-:W3:Y:S01]  /*5970*/  LDSM.16.MT88.4 R28, [R186+0x4c00] ;  /* 0x004c0000ba1c783b */ /* 0x000ee20000004200 */
[----:B------:R-:W-:-:S02]  /*5980*/  F2FP.PACK_AB R164, R252, R126 ;  /* 0x0000007efca4723e */ /* 0x000fc400000000ff */
[----:B--2---:R-:W-:Y:S02]  /*5990*/  F2FP.PACK_AB R8, R176, R174 ;  /* 0x000000aeb008723e */ /* 0x004fe400000000ff */
[----:B------:R-:W-:Y:S01]  /*59a0*/  F2FP.PACK_AB R10, R119, R173 ;  /* 0x000000ad770a723e */ /* 0x000fe200000000ff */
[----:B-1----:R-:W-:-:S04]  /*59b0*/  FFMA.FTZ R0, R123, c[0x0][0x23c], -R4 ;  /* 0x00008f007b007a23 */ /* 0x002fc80000010804 */
        /* <DEDUP_REMOVED lines=9> */
[C---:B---3--:R-:W-:Y:S08]  /*5a50*/  HMMA.16816.F32 R72, R8.reuse, R20, R52 ;  /* 0x000000140848723c */ /* 0x048ff00000001834 */
[----:B-----5:R-:W-:Y:S01]  /*5a60*/  HMMA.16816.F32 R56, R8, R16, R64 ;  /* 0x000000100838723c */ /* 0x020fe20000001840 */
        /* <DEDUP_REMOVED lines=53> */
[----:B------:R-:W4:Y:S01]  /*5dc0*/  LDSM.16.MT88.4 R28, [R186+0x5400] ;  /* 0x00540000ba1c783b */ /* 0x000f220000004200 */
        /* <DEDUP_REMOVED lines=16> */
[----:B---3--:R-:W-:Y:S01]  /*5ed0*/  HMMA.16816.F32 R64, R8, R22, R44 ;  /* 0x000000160840723c */ /* 0x008fe2000000182c */
[----:B-1----:R-:W-:-:S05]  /*5ee0*/  FFMA.FTZ R0, R140, c[0x0][0x23c], -R5 ;  /* 0x00008f008c007a23 */ /* 0x002fca0000010805 */
[----:B------:R1:W-:Y:S02]  /*5ef0*/  MUFU.EX2 R85, R0 ;  /* 0x0000000000557308 */ /* 0x0003e40000000800 */
[--C-:B-1----:R-:W-:Y:S02]  /*5f00*/  FFMA.FTZ R0, R139, c[0x0][0x23c], -R5.reuse ;  /* 0x00008f008b007a23 */ /* 0x102fe40000010805 */
[C---:B------:R-:W-:Y:S04]  /*5f10*/  HMMA.16816.F32 R136, R8.reuse, R20, R56 ;  /* 0x000000140888723c */ /* 0x040fe80000001838 */
[----:B------:R1:W2:Y:S04]  /*5f20*/  MUFU.EX2 R84, R0 ;  /* 0x0000000000547308 */ /* 0x0002a80000000800 */
[C---:B------:R-:W-:Y:S08]  /*5f30*/  HMMA.16816.F32 R56, R8.reuse, R16, R40 ;  /* 0x000000100838723c */ /* 0x040ff00000001828 */
[----:B------:R-:W-:Y:S01]  /*5f40*/  HMMA.16816.F32 R40, R8, R18, R32 ;  /* 0x000000120828723c */ /* 0x000fe20000001820 */
[----:B-1----:R-:W-:-:S04]  /*5f50*/  FFMA.FTZ R0, R134, c[0x0][0x23c], -R5 ;  /* 0x00008f0086007a23 */ /* 0x002fc80000010805 */
[----:B------:R1:W-:Y:S02]  /*5f60*/  MUFU.EX2 R83, R0 ;  /* 0x0000000000537308 */ /* 0x0003e40000000800 */
[----:B------:R-:W-:Y:S02]  /*5f70*/  F2FP.PACK_AB R8, R234, R235 ;  /* 0x000000ebea08723e */ /* 0x000fe400000000ff */
[----:B------:R-:W-:Y:S02]  /*5f80*/  F2FP.PACK_AB R9, R214, R211 ;  /* 0x000000d3d609723e */ /* 0x000fe400000000ff */
[----:B------:R-:W-:Y:S02]  /*5f90*/  F2FP.PACK_AB R10, R232, R233 ;  /* 0x000000e9e80a723e */ /* 0x000fe400000000ff */
[----:B------:R-:W-:-:S07]  /*5fa0*/  F2FP.PACK_AB R11, R216, R217 ;  /* 0x000000d9d80b723e */ /* 0x000fce00000000ff */
[----:B------:R-:W-:Y:S01]  /*5fb0*/  HMMA.16816.F32 R44, R8, R22, R72 ;  /* 0x00000016082c723c */ /* 0x000fe20000001848 */
[----:B-1----:R-:W-:-:S04]  /*5fc0*/  FFMA.FTZ R0, R95, c[0x0][0x23c], -R5 ;  /* 0x00008f005f007a23 */ /* 0x002fc80000010805 */
[----:B------:R1:W3:Y:S03]  /*5fd0*/  MUFU.EX2 R82, R0 ;  /* 0x0000000000527308 */ /* 0x0002e60000000800 */
[C---:B------:R-:W-:Y:S08]  /*5fe0*/  HMMA.16816.F32 R48, R8.reuse, R16, R68 ;  /* 0x000000100830723c */ /* 0x040ff00000001844 */
[----:B------:R-:W-:Y:S01]  /*5ff0*/  HMMA.16816.F32 R52, R8, R20, R52 ;  /* 0x000000140834723c */ /* 0x000fe20000001834 */
[----:B------:R-:W5:Y:S01]  /*6000*/  LDSM.16.MT88.4 R20, [R185+0x5800] ;  /* 0x00580000b914783b */ /* 0x000f620000004200 */
[----:B-1----:R-:W-:-:S06]  /*6010*/  FFMA.FTZ R0, R146, c[0x0][0x23c], -R4 ;  /* 0x00008f0092007a23 */ /* 0x002fcc0000010804 */
[----:B------:R-:W-:Y:S01]  /*6020*/  HMMA.16816.F32 R32, R8, R18, R60 ;  /* 0x000000120820723c */ /* 0x000fe2000000183c */
[----:B------:R-:W1:Y:S01]  /*6030*/  LDSM.16.MT88.4 R16, [R186+0x5800] ;  /* 0x00580000ba10783b */ /* 0x000e620000004200 */
[----:B------:R4:W-:Y:S05]  /*6040*/  MUFU.EX2 R79, R0 ;  /* 0x00000000004f7308 */ /* 0x0009ea0000000800 */
[----:B--2---:R-:W-:Y:S02]  /*6050*/  F2FP.PACK_AB R8, R84, R85 ;  /* 0x000000555408723e */ /* 0x004fe400000000ff */
[----:B---3--:R-:W-:Y:S01]  /*6060*/  F2FP.PACK_AB R10, R82, R83 ;  /* 0x00000053520a723e */ /* 0x008fe200000000ff */
[----:B------:R2:W-:Y:S01]  /*6070*/  MUFU.EX2 R60, R2 ;  /* 0x00000002003c7308 */ /* 0x0005e20000000800 */
[----:B----4-:R-:W-:-:S07]  /*6080*/  FFMA.FTZ R0, R145, c[0x0][0x23c], -R4 ;  /* 0x00008f0091007a23 */ /* 0x010fce0000010804 */
[----:B------:R3:W4:Y:S01]  /*6090*/  MUFU.EX2 R81, R0 ;  /* 0x0000000000517308 */ /* 0x0007220000000800 */
[----:B--2---:R-:W-:Y:S02]  /*60a0*/  FADD.FTZ R2, R182, R181 ;  /* 0x000000b5b6027221 */ /* 0x004fe40000010000 */
[----:B---3--:R-:W-:Y:S01]  /*60b0*/  FFMA.FTZ R0, R144, c[0x0][0x23c], -R4 ;  /* 0x00008f0090007a23 */ /* 0x008fe20000010804 */
[----:B----4-:R-:W-:-:S04]  /*60c0*/  F2FP.PACK_AB R9, R81, R79 ;  /* 0x0000004f5109723e */ /* 0x010fc800000000ff */
[----:B------:R2:W-:Y:S02]  /*60d0*/  MUFU.EX2 R78, R0 ;  /* 0x00000000004e7308 */ /* 0x0005e40000000800 */
[----:B--2---:R-:W-:-:S06]  /*60e0*/  FFMA.FTZ R0, R142, c[0x0][0x23c], -R4 ;  /* 0x00008f008e007a23 */ /* 0x004fcc0000010804 */
[----:B------:R2:W3:Y:S02]  /*60f0*/  MUFU.EX2 R77, R0 ;  /* 0x00000000004d7308 */ /* 0x0004e40000000800 */
[----:B--2---:R-:W-:Y:S01]  /*6100*/  FFMA.FTZ R0, R90, c[0x0][0x23c], -R6 ;  /* 0x00008f005a007a23 */ /* 0x004fe20000010806 */
[----:B---3--:R-:W-:-:S05]  /*6110*/  F2FP.PACK_AB R11, R77, R78 ;  /* 0x0000004e4d0b723e */ /* 0x008fca00000000ff */
[----:B------:R2:W3:Y:S02]  /*6120*/  MUFU.EX2 R80, R0 ;  /* 0x0000000000507308 */ /* 0x0004e40000000800 */
[C---:B------:R-:W-:Y:S08]  /*6130*/  HMMA.16816.F32 R156, R8.reuse, R28, R56 ;  /* 0x0000001c089c723c */ /* 0x040ff00000001838 */
[----:B------:R-:W-:Y:S01]  /*6140*/  HMMA.16816.F32 R136, R8, R24, R136 ;  /* 0x000000180888723c */ /* 0x000fe20000001888 */
[----:B--2---:R-:W-:-:S04]  /*6150*/  FFMA.FTZ R0, R141, c[0x0][0x23c], -R5 ;  /* 0x00008f008d007a23 */ /* 0x004fc80000010805 */
[----:B------:R2:W-:Y:S03]  /*6160*/  MUFU.EX2 R76, R0 ;  /* 0x00000000004c7308 */ /* 0x0005e60000000800 */
[C---:B------:R-:W-:Y:S08]  /*6170*/  HMMA.16816.F32 R64, R8.reuse, R26, R64 ;  /* 0x0000001a0840723c */ /* 0x040ff00000001840 */
[----:B------:R-:W-:Y:S01]  /*6180*/  HMMA.16816.F32 R56, R8, R30, R40 ;  /* 0x0000001e0838723c */ /* 0x000fe20000001828 */
[----:B--2---:R-:W-:-:S06]  /*6190*/  FFMA.FTZ R0, R106, c[0x0][0x23c], -R5 ;  /* 0x00008f006a007a23 */ /* 0x004fcc0000010805 */
[----:B------:R-:W-:Y:S01]  /*61a0*/  F2FP.PACK_AB R8, R243, R231 ;  /* 0x000000e7f308723e */ /* 0x000fe200000000ff */
[----:B------:R-:W-:Y:S01]  /*61b0*/  FADD.FTZ R42, R166, R165 ;  /* 0x000000a5a62a7221 */ /* 0x000fe20000010000 */
[----:B------:R-:W-:Y:S01]  /*61c0*/  F2FP.PACK_AB R9, R218, R215 ;  /* 0x000000d7da09723e */ /* 0x000fe200000000ff */
[----:B------:R2:W4:Y:S01]  /*61d0*/  MUFU.EX2 R75, R0 ;  /* 0x00000000004b7308 */ /* 0x0005220000000800 */
[----:B------:R-:W-:Y:S01]  /*61e0*/  F2FP.PACK_AB R10, R245, R244 ;  /* 0x000000f4f50a723e */ /* 0x000fe200000000ff */
[----:B------:R-:W-:Y:S01]  /*61f0*/  FADD.FTZ R43, R104, R7 ;  /* 0x00000007682b7221 */ /* 0x000fe20000010000 */
[----:B------:R-:W-:Y:S01]  /*6200*/  F2FP.PACK_AB R11, R183, R219 ;  /* 0x000000dbb70b723e */ /* 0x000fe200000000ff */
[----:B------:R-:W-:Y:S01]  /*6210*/  FFMA.FTZ R40, R153, c[0x0][0x23c], -R6 ;  /* 0x00008f0099287a23 */ /* 0x000fe20000010806 */
[----:B---3--:R-:W-:Y:S02]  /*6220*/  F2FP.PACK_AB R7, R80, R88 ;  /* 0x000000585007723e */ /* 0x008fe400000000ff */
[----:B------:R-:W-:-:S03]  /*6230*/  F2FP.PACK_AB R166, R246, R250 ;  /* 0x000000faf6a6723e */ /* 0x000fc600000000ff */
[----:B------:R-:W-:Y:S01]  /*6240*/  HMMA.16816.F32 R140, R8, R24, R52 ;  /* 0x00000018088c723c */ /* 0x000fe20000001834 */
[----:B------:R-:W-:Y:S01]  /*6250*/  MUFU.EX2 R40, R40 ;  /* 0x0000002800287308 */ /* 0x000fe20000000800 */
[----:B--2---:R-:W-:-:S06]  /*6260*/  FFMA.FTZ R0, R103, c[0x0][0x23c], -R5 ;  /* 0x00008f0067007a23 */ /* 0x004fcc0000010805 */
[----:B------:R-:W-:Y:S01]  /*6270*/  HMMA.16816.F32 R52, R8, R26, R44 ;  /* 0x0000001a0834723c */ /* 0x000fe2000000182c */
[--C-:B------:R-:W-:Y:S01]  /*6280*/  FFMA.FTZ R25, R161, c[0x0][0x23c], -R4.reuse ;  /* 0x00008f00a1197a23 */ /* 0x100fe20000010804 */
[----:B------:R2:W-:Y:S01]  /*6290*/  MUFU.EX2 R74, R0 ;  /* 0x00000000004a7308 */ /* 0x0005e20000000800 */
[----:B------:R-:W-:-:S04]  /*62a0*/  FFMA.FTZ R24, R154, c[0x0][0x23c], -R4 ;  /* 0x00008f009a187a23 */ /* 0x000fc80000010804 */
[--C-:B------:R-:W-:Y:S01]  /*62b0*/  FFMA.FTZ R26, R162, c[0x0][0x23c], -R6.reuse ;  /* 0x00008f00a21a7a23 */ /* 0x100fe20000010806 */
[C---:B------:R-:W-:Y:S01]  /*62c0*/  HMMA.16816.F32 R48, R8.reuse, R28, R48 ;  /* 0x0000001c0830723c */ /* 0x040fe20000001830 */
[----:B------:R-:W-:Y:S01]  /*62d0*/  FFMA.FTZ R27, R160, c[0x0][0x23c], -R6 ;  /* 0x00008f00a01b7a23 */ /* 0x000fe20000010806 */
[----:B------:R-:W-:Y:S01]  /*62e0*/  F2FP.PACK_AB R6, R251, R248 ;  /* 0x000000f8fb06723e */ /* 0x000fe200000000ff */
[----:B------:R-:W-:Y:S05]  /*62f0*/  MUFU.EX2 R25, R25 ;  /* 0x0000001900197308 */ /* 0x000fea0000000800 */
[----:B------:R-:W-:Y:S01]  /*6300*/  HMMA.16816.F32 R32, R8, R30, R32 ;  /* 0x0000001e0820723c */ /* 0x000fe20000001820 */
[----:B------:R-:W-:Y:S01]  /*6310*/  LDSM.16.MT88.4 R28, [R186+0x5c00] ;  /* 0x005c0000ba1c783b */ /* 0x000fe20000004200 */
[----:B--2---:R-:W-:Y:S01]  /*6320*/  FFMA.FTZ R0, R102, c[0x0][0x23c], -R5 ;  /* 0x00008f0066007a23 */ /* 0x004fe20000010805 */
[----:B------:R-:W-:Y:S04]  /*6330*/  MUFU.EX2 R26, R26 ;  /* 0x0000001a001a7308 */ /* 0x000fe80000000800 */
[----:B----4-:R-:W-:-:S04]  /*6340*/  F2FP.PACK_AB R8, R75, R76 ;  /* 0x0000004c4b08723e */ /* 0x010fc800000000ff */
[----:B------:R2:W3:Y:S08]  /*6350*/  MUFU.EX2 R73, R0 ;  /* 0x0000000000497308 */ /* 0x0004f00000000800 */
[----:B------:R-:W4:Y:S01]  /*6360*/  MUFU.EX2 R27, R27 ;  /* 0x0000001b001b7308 */ /* 0x000f220000000800 */
[----:B--2---:R-:W-:Y:S01]  /*6370*/  FFMA.FTZ R0, R150, c[0x0][0x23c], -R4 ;  /* 0x00008f0096007a23 */ /* 0x004fe20000010804 */
[----:B---3--:R-:W-:-:S06]  /*6380*/  F2FP.PACK_AB R10, R73, R74 ;  /* 0x0000004a490a723e */ /* 0x008fcc00000000ff */
[----:B------:R-:W-:Y:S01]  /*6390*/  MUFU.EX2 R24, R24 ;  /* 0x0000001800187308 */ /* 0x000fe20000000800 */
[----:B----4-:R-:W-:-:S07]  /*63a0*/  F2FP.PACK_AB R165, R27, R26 ;  /* 0x0000001a1ba5723e */ /* 0x010fce00000000ff */
        /* <DEDUP_REMOVED lines=11> */
[C---:B-----5:R-:W-:Y:S08]  /*6460*/  HMMA.16816.F32 R136, R8.reuse, R20, R136 ;  /* 0x000000140888723c */ /* 0x060ff00000001888 */
[----:B------:R-:W-:Y:S01]  /*6470*/  HMMA.16816.F32 R144, R8, R22, R64 ;  /* 0x000000160890723c */ /* 0x000fe20000001840 */
[----:B--2---:R-:W-:-:S02]  /*6480*/  FFMA.FTZ R0, R148, c[0x0][0x23c], -R5 ;  /* 0x00008f0094007a23 */ /* 0x004fc40000010805 */
[----:B------:R-:W2:Y:S02]  /*6490*/  LDSM.16.MT88.4 R148, [R185+0x5c00] ;  /* 0x005c0000b994783b */ /* 0x000ea40000004200 */
[----:B------:R3:W4:Y:S03]  /*64a0*/  MUFU.EX2 R63, R0 ;  /* 0x00000000003f7308 */ /* 0x0007260000000800 */
[C---:B-1----:R-:W-:Y:S08]  /*64b0*/  HMMA.16816.F32 R156, R8.reuse, R16, R156 ;  /* 0x00000010089c723c */ /* 0x042ff0000000189c */
[----:B------:R-:W-:Y:S01]  /*64c0*/  HMMA.16816.F32 R44, R8, R18, R56 ;  /* 0x00000012082c723c */ /* 0x000fe20000001838 */
[----:B---3--:R-:W-:Y:S01]  /*64d0*/  FFMA.FTZ R0, R152, c[0x0][0x23c], -R5 ;  /* 0x00008f0098007a23 */ /* 0x008fe20000010805 */
[----:B----4-:R-:W-:-:S05]  /*64e0*/  F2FP.PACK_AB R160, R63, R68 ;  /* 0x000000443fa0723e */ /* 0x010fca00000000ff */
[----:B------:R-:W-:Y:S01]  /*64f0*/  FADD.FTZ R9, R197, R2 ;  /* 0x00000002c5097221 */ /* 0x000fe20000010000 */
[----:B------:R1:W-:Y:S01]  /*6500*/  MUFU.EX2 R62, R0 ;  /* 0x00000000003e7308 */ /* 0x0003e20000000800 */
[----:B------:R-:W-:Y:S02]  /*6510*/  FADD.FTZ R8, R168, R42 ;  /* 0x0000002aa8087221 */ /* 0x000fe40000010000 */
[----:B------:R-:W-:Y:S02]  /*6520*/  FADD.FTZ R2, R115, R43 ;  /* 0x0000002b73027221 */ /* 0x000fe40000010000 */
[----:B------:R-:W-:Y:S02]  /*6530*/  FADD.FTZ R9, R199, R9 ;  /* 0x00000009c7097221 */ /* 0x000fe40000010000 */
[----:B------:R-:W-:Y:S02]  /*6540*/  FADD.FTZ R8, R169, R8 ;  /* 0x00000008a9087221 */ /* 0x000fe40000010000 */
[----:B------:R-:W-:Y:S01]  /*6550*/  FADD.FTZ R2, R167, R2 ;  /* 0x00000002a7027221 */ /* 0x000fe20000010000 */
[----:B------:R-:W-:-:S03]  /*6560*/  F2FP.PACK_AB R167, R40, R39 ;  /* 0x0000002728a7723e */ /* 0x000fc600000000ff */
[----:B------:R-:W-:Y:S02]  /*6570*/  FADD.FTZ R2, R170, R2 ;  /* 0x00000002aa027221 */ /* 0x000fe40000010000 */
[----:B-1----:R-:W-:Y:S01]  /*6580*/  FFMA.FTZ R0, R108, c[0x0][0x23c], -R5 ;  /* 0x00008f006c007a23 */ /* 0x002fe20000010805 */
[----:B------:R-:W-:-:S03]  /*6590*/  F2FP.PACK_AB R5, R110, R122 ;  /* 0x0000007a6e05723e */ /* 0x000fc600000000ff */
[----:B------:R1:W3:Y:S02]  /*65a0*/  MUFU.EX2 R61, R0 ;  /* 0x00000000003d7308 */ /* 0x0002e40000000800 */
[----:B-1----:R-:W-:Y:S01]  /*65b0*/  FFMA.FTZ R0, R163, c[0x0][0x23c], -R4 ;  /* 0x00008f00a3007a23 */ /* 0x002fe20000010804 */
[----:B---3--:R-:W-:Y:S01]  /*65c0*/  F2FP.PACK_AB R162, R61, R62 ;  /* 0x0000003e3da2723e */ /* 0x008fe200000000ff */
[----:B------:R-:W-:Y:S01]  /*65d0*/  FADD.FTZ R4, R223, R222 ;  /* 0x000000dedf047221 */ /* 0x000fe20000010000 */
[----:B------:R-:W-:-:S03]  /*65e0*/  F2FP.PACK_AB R163, R24, R25 ;  /* 0x0000001918a3723e */ /* 0x000fc600000000ff */
[----:B------:R1:W3:Y:S01]  /*65f0*/  MUFU.EX2 R10, R0 ;  /* 0x00000000000a7308 */ /* 0x0002e20000000800 */
[----:B------:R-:W-:Y:S01]  /*6600*/  FADD.FTZ R41, R224, R4 ;  /* 0x00000004e0297221 */ /* 0x000fe20000010000 */
[----:B------:R-:W-:-:S07]  /*6610*/  F2FP.PACK_AB R4, R249, R247 ;  /* 0x000000f7f904723e */ /* 0x000fce00000000ff */
[----:B------:R-:W-:Y:S01]  /*6620*/  HMMA.16816.F32 R140, R4, R20, R140 ;  /* 0x00000014048c723c */ /* 0x000fe2000000188c */
[----:B-1----:R-:W-:Y:S01]  /*6630*/  FADD.FTZ R0, R225, R41 ;  /* 0x00000029e1007221 */ /* 0x002fe20000010000 */
[----:B---3--:R-:W-:-:S06]  /*6640*/  F2FP.PACK_AB R161, R10, R60 ;  /* 0x0000003c0aa1723e */ /* 0x008fcc00000000ff */
[----:B------:R-:W-:Y:S01]  /*6650*/  HMMA.16816.F32 R52, R4, R22, R52 ;  /* 0x000000160434723c */ /* 0x000fe20000001834 */
[----:B------:R-:W-:-:S04]  /*6660*/  FADD.FTZ R0, R226, R0 ;  /* 0x00000000e2007221 */ /* 0x000fc80000010000 */
[----:B------:R-:W-:-:S03]  /*6670*/  FADD.FTZ R0, R228, R0 ;  /* 0x00000000e4007221 */ /* 0x000fc60000010000 */
[C---:B------:R-:W-:Y:S08]  /*6680*/  HMMA.16816.F32 R48, R4.reuse, R16, R48 ;  /* 0x000000100430723c */ /* 0x040ff00000001830 */
[----:B------:R-:W-:Y:S07]  /*6690*/  HMMA.16816.F32 R32, R4, R18, R32 ;  /* 0x000000120420723c */ /* 0x000fee0000001820 */
        /* <DEDUP_REMOVED lines=117> */
[----:B------:R-:W-:Y:S01]  /*6df0*/  FADD.FTZ R216, R24, R0 ;  /* 0x0000000018d87221 */ /* 0x000fe20000010000 */
[----:B------:R-:W-:Y:S02]  /*6e00*/  MOV R0, R109 ;  /* 0x0000006d00007202 */ /* 0x000fe40000000f00 */
[----:B------:R1:W-:Y:S04]  /*6e10*/  STL [R1+0x4], R212 ;  /* 0x000004d401007387 */ /* 0x0003e80000100800 */
[----:B------:R1:W-:Y:S04]  /*6e20*/  STL [R1+0x8], R213 ;  /* 0x000008d501007387 */ /* 0x0003e80000100800 */
[----:B------:R1:W-:Y:S01]  /*6e30*/  STL [R1+0xc], R216 ;  /* 0x00000cd801007387 */ /* 0x0003e20000100800 */
[----:B------:R-:W-:Y:S05]  /*6e40*/  @!P0 BRA `(.L_x_267) ;  /* 0x00005f3000008947 */ /* 0x000fea0003800000 */
[----:B------:R-:W-:Y:S01]  /*6e50*/  IMAD.MOV.U32 R126, RZ, RZ, c[0x0][0x1a0] ;  /* 0x00006800ff7e7624 */ /* 0x000fe200078e00ff */
[----:B------:R-:W-:Y:S01]  /*6e60*/  IADD3 R134, R209, -0x2, RZ ;  /* 0xfffffffed1867810 */ /* 0x000fe20007ffe0ff */
[----:B------:R-:W-:Y:S01]  /*6e70*/  IMAD.MOV.U32 R128, RZ, RZ, 0x7 ;  /* 0x00000007ff807424 */ /* 0x000fe200078e00ff */
[----:B------:R-:W-:-:S04]  /*6e80*/  DEPBAR.LE SB0, 0x0 ;  /* 0x000080000000791a */ /* 0x000fc80000000000 */
[C---:B------:R-:W-:Y:S01]  /*6e90*/  SHF.L.U64.HI R128, R126.reuse, R128, c[0x0][0x1a4] ;  /* 0x000069007e807619 */ /* 0x040fe20000010280 */
[C---:B------:R-:W-:Y:S01]  /*6ea0*/  IMAD.SHL.U32 R123, R126.reuse, 0x80, RZ ;  /* 0x000000807e7b7824 */ /* 0x040fe200078e00ff */
[----:B------:R-:W-:Y:S01]  /*6eb0*/  SHF.R.S32.HI R0, RZ, 0x1f, R134 ;  /* 0x0000001fff007819 */ /* 0x000fe20000011486 */
[----:B------:R-:W-:Y:S02]  /*6ec0*/  IMAD.SHL.U32 R10, R126, 0x40, RZ ;  /* 0x000000407e0a7824 */ /* 0x000fe400078e00ff */
[----:B------:R-:W-:Y:S02]  /*6ed0*/  IMAD R2, R128, R134, RZ ;  /* 0x0000008680027224 */ /* 0x000fe400078e02ff */
[----:B------:R-:W-:-:S04]  /*6ee0*/  IMAD.WIDE.U32 R4, R134, R123, R220 ;  /* 0x0000007b86047225 */ /* 0x000fc800078e00dc */
[----:B------:R-:W-:Y:S01]  /*6ef0*/  IMAD R0, R0, R123, R2 ;  /* 0x0000007b00007224 */ /* 0x000fe200078e0202 */
[----:B------:R-:W-:Y:S01]  /*6f00*/  BAR.SYNC.DEFER_BLOCKING 0x0 ;  /* 0x0000000000007b1d */ /* 0x000fe20000010000 */
[----:B------:R-:W-:Y:S01]  /*6f10*/  IMAD.MOV.U32 R123, RZ, RZ, c[0x0][0x1a4] ;  /* 0x00006900ff7b7624 */ /* 0x000fe200078e00ff */
[----:B------:R-:W-:Y:S01]  /*6f20*/  LEA R8, P1, R4, c[0x0][0x170], 0x1 ;  /* 0x00005c0004087a11 */ /* 0x000fe200078208ff */
[----:B------:R-:W-:-:S03]  /*6f30*/  IMAD.IADD R0, R5, 0x1, R0 ;  /* 0x0000000105007824 */ /* 0x000fc600078e0200 */
[----:B------:R-:W-:Y:S02]  /*6f40*/  SHF.L.U64.HI R2, R126, 0x6, R123 ;  /* 0x000000067e027819 */ /* 0x000fe4000001027b */
[----:B------:R-:W-:Y:S01]  /*6f50*/  IADD3 R6, P0, R10, R8, RZ ;  /* 0x000000080a067210 */ /* 0x000fe20007f1e0ff */
[----:B------:R-:W2:Y:S01]  /*6f60*/  S2R R123, SR_TID.X ;  /* 0x00000000007b7919 */ /* 0x000ea20000002100 */
[----:B------:R-:W-:Y:S02]  /*6f70*/  LEA.HI.X R9, R4, c[0x0][0x174], R0, 0x1, P1 ;  /* 0x00005d0004097a11 */ /* 0x000fe400008f0c00 */
[----:B------:R-:W-:-:S03]  /*6f80*/  IADD3 R4, P1, R6, R10, RZ ;  /* 0x0000000a06047210 */ /* 0x000fc60007f3e0ff */
[----:B------:R-:W-:Y:S01]  /*6f90*/  IMAD.X R7, R2, 0x1, R9, P0 ;  /* 0x0000000102077824 */ /* 0x000fe200000e0609 */
[----:B------:R-:W-:-:S03]  /*6fa0*/  IADD3 R10, P0, R4, R10, RZ ;  /* 0x0000000a040a7210 */ /* 0x000fc60007f1e0ff */
[----:B------:R-:W-:-:S04]  /*6fb0*/  IMAD.X R5, R7, 0x1, R2, P1 ;  /* 0x0000000107057824 */ /* 0x000fc800008e0602 */
[----:B------:R-:W-:Y:S01]  /*6fc0*/  IMAD.X R11, R5, 0x1, R2, P0 ;  /* 0x00000001050b7824 */ /* 0x000fe200000e0602 */
[----:B------:R-:W-:Y:S01]  /*6fd0*/  @!PT LDS RZ, [RZ] ;  /* 0x00000000fffff984 */ /* 0x000fe20000000800 */
[----:B------:R-:W-:Y:S01]  /*6fe0*/  @!PT LDS RZ, [RZ] ;  /* 0x00000000fffff984 */ /* 0x000fe20000000800 */
[----:B------:R-:W-:Y:S01]  /*6ff0*/  @!PT LDS RZ, [RZ] ;  /* 0x00000000fffff984 */ /* 0x000fe20000000800 */
[----:B------:R3:W-:Y:S04]  /*7000*/  LDGSTS.E.BYPASS.LTC128B.128 [R198+0x4000], [R8.64] ;  /* 0x0400000008c67fae */ /* 0x0007e8000b901d46 */
[----:B------:R4:W-:Y:S04]  /*7010*/  LDGSTS.E.BYPASS.LTC128B.128 [R198+0x4800], [R6.64] ;  /* 0x0480000006c67fae */ /* 0x0009e8000b901d46 */
[----:B------:R4:W-:Y:S01]  /*7020*/  LDGSTS.E.BYPASS.LTC128B.128 [R198+0x5000], [R4.64] ;  /* 0x0500000004c67fae */ /* 0x0009e2000b901d46 */
[----:B--2---:R-:W-:-:S03]  /*7030*/  IMAD.SHL.U32 R123, R123, 0x2, RZ ;  /* 0x000000027b7b7824 */ /* 0x004fc600078e00ff */
[----:B------:R3:W-:Y:S02]  /*7040*/  LDGSTS.E.BYPASS.LTC128B.128 [R198+0x5800], [R10.64] ;  /* 0x058000000ac67fae */ /* 0x0007e4000b901d46 */
[----:B------:R-:W-:Y:S02]  /*7050*/  LOP3.LUT R123, R123, 0x6, RZ, 0xc0, !PT ;  /* 0x000000067b7b7812 */ /* 0x000fe400078ec0ff */
[----:B------:R-:W-:Y:S03]  /*7060*/  LDSM.16.M88.4 R24, [R184+0x2000] ;  /* 0x00200000b818783b */ /* 0x000fe60000000200 */
[----:B------:R-:W-:Y:S01]  /*7070*/  IMAD R0, R134, 0x80, R123 ;  /* 0x0000008086007824 */ /* 0x000fe200078e027b */
[----:B------:R-:W2:Y:S04]  /*7080*/  LDSM.16.M88.4 R16, [R187+0x1000] ;  /* 0x00100000bb10783b */ /* 0x000ea80000000200 */
[----:B------:R-:W5:Y:S01]  /*7090*/  LDSM.16.M88.4 R20, [R187] ;  /* 0x00000000bb14783b */ /* 0x000f620000000200 */
[----:B------:R-:W-:-:S02]  /*70a0*/  IADD3 R2, R0, 0x1, RZ ;  /* 0x0000000100027810 */ /* 0x000fc40007ffe0ff */
[-C--:B------:R-:W-:Y:S01]  /*70b0*/  ISETP.GE.AND P0, PT, R0, R15.reuse, PT ;  /* 0x0000000f0000720c */ /* 0x080fe20003f06270 */
[----:B------:R-:W-:Y:S01]  /*70c0*/  LDSM.16.M88.4 R28, [R189] ;  /* 0x00000000bd1c783b */ /* 0x000fe20000000200 */
[C---:B------:R-:W-:Y:S02]  /*70d0*/  ISETP.GE.AND P5, PT, R2.reuse, R15, PT ;  /* 0x0000000f0200720c */ /* 0x040fe40003fa6270 */
[C---:B------:R-:W-:Y:S01]  /*70e0*/  ISETP.GE.AND P4, PT, R2.reuse, R14, PT ;  /* 0x0000000e0200720c */ /* 0x040fe20003f86270 */
[----:B------:R-:W0:Y:S01]  /*70f0*/  LDGDEPBAR ;  /* 0x00000000000079af */ /* 0x000e220000000000 */
[CC--:B------:R-:W-:Y:S02]  /*7100*/  ISETP.GE.AND P6, PT, R2.reuse, R13.reuse, PT ;  /* 0x0000000d0200720c */ /* 0x0c0fe40003fc6270 */
[----:B------:R-:W-:Y:S01]  /*7110*/  ISETP.GE.AND P2, PT, R2, R12, PT ;  /* 0x0000000c0200720c */ /* 0x000fe20003f46270 */
[----:B----4-:R-:W4:Y:S01]  /*7120*/  LDSM.16.M88.4 R4, [R188+0x1000] ;  /* 0x00100000bc04783b */ /* 0x010f220000000200 */
[----:B------:R-:W-:-:S02]  /*7130*/  ISETP.GE.AND P1, PT, R0, R13, PT ;  /* 0x0000000d0000720c */ /* 0x000fc40003f26270 */
[C---:B------:R-:W-:Y:S01]  /*7140*/  IADD3 R2, R0.reuse, 0x8, RZ ;  /* 0x0000000800027810 */ /* 0x040fe20007ffe0ff */
[----:B---3--:R-:W3:Y:S01]  /*7150*/  LDSM.16.M88.4 R8, [R188] ;  /* 0x00000000bc08783b */ /* 0x008ee20000000200 */
[----:B------:R-:W-:Y:S01]  /*7160*/  ISETP.GE.AND P3, PT, R0, R14, PT ;  /* 0x0000000e0000720c */ /* 0x000fe20003f66270 */
[-C--:B--2---:R-:W-:Y:S08]  /*7170*/  HMMA.16816.F32 R32, R16, R24.reuse, RZ ;  /* 0x000000181020723c */ /* 0x084ff000000018ff */
[----:B-----5:R-:W-:Y:S08]  /*7180*/  HMMA.16816.F32 R40, R20, R24, RZ ;  /* 0x000000181428723c */ /* 0x020ff000000018ff */
[----:B------:R-:W-:Y:S08]  /*7190*/  HMMA.16816.F32 R48, R16, R26, RZ ;  /* 0x0000001a1030723c */ /* 0x000ff000000018ff */
[-C--:B----4-:R-:W-:Y:S01]  /*71a0*/  HMMA.16816.F32 R52, R4, R28.reuse, R32 ;  /* 0x0000001c0434723c */ /* 0x090fe20000001820 */
[----:B------:R-:W2:Y:S07]  /*71b0*/  LDSM.16.M88.4 R32, [R184+0x2400] ;  /* 0x00240000b820783b */ /* 0x000eae0000000200 */
[----:B---3--:R-:W-:Y:S08]  /*71c0*/  HMMA.16816.F32 R44, R8, R28, R40 ;  /* 0x0000001c082c723c */ /* 0x008ff00000001828 */
[----:B------:R-:W-:Y:S01]  /*71d0*/  HMMA.16816.F32 R40, R20, R26, RZ ;  /* 0x0000001a1428723c */ /* 0x000fe200000018ff */
[----:B------:R-:W3:Y:S07]  /*71e0*/  LDSM.16.M88.4 R24, [R196] ;  /* 0x00000000c418783b */ /* 0x000eee0000000200 */
[----:B------:R-:W-:-:S02]  /*71f0*/  FMUL.FTZ R52, R52, c[0x0][0x2ec] ;  /* 0x0000bb0034347a20 */ /* 0x000fc40000410000 */
[----:B------:R-:W-:Y:S02]  /*7200*/  FMUL.FTZ R53, R53, c[0x0][0x2ec] ;  /* 0x0000bb0035357a20 */ /* 0x000fe40000410000 */
[----:B------:R-:W-:Y:S01]  /*7210*/  FMUL.FTZ R54, R54, c[0x0][0x2ec] ;  /* 0x0000bb0036367a20 */ /* 0x000fe20000410000 */
[----:B------:R-:W4:Y:S01]  /*7220*/  MUFU.TANH R93, R52 ;  /* 0x00000034005d7308 */ /* 0x000f220000002400 */
[----:B------:R-:W-:Y:S02]  /*7230*/  FMUL.FTZ R55, R55, c[0x0][0x2ec] ;  /* 0x0000bb0037377a20 */ /* 0x000fe40000410000 */
[----:B------:R-:W-:Y:S02]  /*7240*/  FMUL.FTZ R44, R44, c[0x0][0x2ec] ;  /* 0x0000bb002c2c7a20 */ /* 0x000fe40000410000 */
[----:B------:R-:W-:Y:S02]  /*7250*/  FMUL.FTZ R45, R45, c[0x0][0x2ec] ;  /* 0x0000bb002d2d7a20 */ /* 0x000fe40000410000 */
[----:B------:R-:W-:Y:S01]  /*7260*/  FMUL.FTZ R46, R46, c[0x0][0x2ec] ;  /* 0x0000bb002e2e7a20 */ /* 0x000fe20000410000 */
[----:B------:R-:W5:Y:S01]  /*7270*/  MUFU.TANH R69, R44 ;  /* 0x0000002c00457308 */ /* 0x000f620000002400 */
[----:B------:R-:W-:-:S02]  /*7280*/  FMUL.FTZ R47, R47, c[0x0][0x2ec] ;  /* 0x0000bb002f2f7a20 */ /* 0x000fc40000410000 */
[----:B------:R-:W-:Y:S05]  /*7290*/  HMMA.16816.F32 R40, R8, R30, R40 ;  /* 0x0000001e0828723c */ /* 0x000fea0000001828 */
[----:B------:R-:W1:Y:S01]  /*72a0*/  MUFU.TANH R70, R45 ;  /* 0x0000002d00467308 */ /* 0x000e620000002400 */
[----:B----4-:R-:W-:Y:S02]  /*72b0*/  FSEL R93, R93, -INF , !P1 ;  /* 0xff8000005d5d7808 */ /* 0x010fe40004800000 */
[----:B------:R-:W-:-:S05]  /*72c0*/  ISETP.GE.AND P1, PT, R0, R12, PT ;  /* 0x0000000c0000720c */ /* 0x000fca0003f26270 */
[----:B------:R-:W4:Y:S01]  /*72d0*/  MUFU.TANH R86, R46 ;  /* 0x0000002e00567308 */ /* 0x000f220000002400 */
[----:B-----5:R-:W-:Y:S02]  /*72e0*/  FSEL R69, R69, -INF , !P0 ;  /* 0xff80000045457808 */ /* 0x020fe40004000000 */
[----:B------:R-:W-:-:S05]  /*72f0*/  ISETP.GE.AND P0, PT, R2, R13, PT ;  /* 0x0000000d0200720c */ /* 0x000fca0003f06270 */
[----:B------:R5:W2:Y:S01]  /*7300*/  MUFU.TANH R89, R47 ;  /* 0x0000002f00597308 */ /* 0x000aa20000002400 */
[----:B-1----:R-:W-:Y:S02]  /*7310*/  FSEL R70, R70, -INF , !P5 ;  /* 0xff80000046467808 */ /* 0x002fe40006800000 */
[----:B------:R-:W-:Y:S01]  /*7320*/  FMUL.FTZ R40, R40, c[0x0][0x2ec] ;  /* 0x0000bb0028287a20 */ /* 0x000fe20000410000 */
[----:B------:R-:W-:Y:S01]  /*7330*/  ISETP.GE.AND P5, PT, R2, R15, PT ;  /* 0x0000000f0200720c */ /* 0x000fe20003fa6270 */
[----:B------:R-:W-:Y:S02]  /*7340*/  FMUL.FTZ R41, R41, c[0x0][0x2ec] ;  /* 0x0000bb0029297a20 */ /* 0x000fe40000410000 */
[----:B------:R-:W-:Y:S01]  /*7350*/  FMUL.FTZ R42, R42, c[0x0][0x2ec] ;  /* 0x0000bb002a2a7a20 */ /* 0x000fe20000410000 */
[----:B------:R-:W1:Y:S01]  /*7360*/  MUFU.TANH R68, R40 ;  /* 0x0000002800447308 */ /* 0x000e620000002400 */
[----:B------:R-:W-:Y:S01]  /*7370*/  FMUL.FTZ R43, R43, c[0x0][0x2ec] ;  /* 0x0000bb002b2b7a20 */ /* 0x000fe20000410000 */
[----:B----4-:R-:W-:-:S02]  /*7380*/  FSEL R86, R86, -INF , !P3 ;  /* 0xff80000056567808 */ /* 0x010fc40005800000 */
[C---:B------:R-:W-:Y:S01]  /*7390*/  ISETP.GE.AND P3, PT, R2.reuse, R14, PT ;  /* 0x0000000e0200720c */ /* 0x040fe20003f66270 */
[----:B-----5:R-:W-:Y:S03]  /*73a0*/  HMMA.16816.F32 R44, R4, R30, R48 ;  /* 0x0000001e042c723c */ /* 0x020fe60000001830 */
[----:B------:R-:W-:Y:S01]  /*73b0*/  MUFU.TANH R66, R41 ;  /* 0x0000002900427308 */ /* 0x000fe20000002400 */
[----:B--2---:R-:W-:Y:S02]  /*73c0*/  FSEL R89, R89, -INF , !P4 ;  /* 0xff80000059597808 */ /* 0x004fe40006000000 */
[----:B------:R-:W-:Y:S02]  /*73d0*/  ISETP.GE.AND P4, PT, R2, R12, PT ;  /* 0x0000000c0200720c */ /* 0x000fe40003f86270 */
[----:B------:R-:W-:Y:S01]  /*73e0*/  IADD3 R2, R0, 0x10, RZ ;  /* 0x0000001000027810 */ /* 0x000fe20007ffe0ff */
[----:B------:R-:W-:Y:S02]  /*73f0*/  HMMA.16816.F32 R28, R16, R32, RZ ;  /* 0x00000020101c723c */ /* 0x000fe400000018ff */
[----:B------:R-:W2:Y:S01]  /*7400*/  MUFU.TANH R80, R42 ;  /* 0x0000002a00507308 */ /* 0x000ea20000002400 */
[----:B-1----:R-:W-:-:S02]  /*7410*/  FSEL R68, R68, -INF , !P5 ;  /* 0xff80000044447808 */ /* 0x002fc40006800000 */
[----:B------:R-:W-:-:S03]  /*7420*/  ISETP.GE.AND P5, PT, R2, R12, PT ;  /* 0x0000000c0200720c */ /* 0x000fc60003fa6270 */
[----:B------:R-:W-:Y:S02]  /*7430*/  HMMA.16816.F32 R48, R20, R32, RZ ;  /* 0x000000201430723c */ /* 0x000fe400000018ff */
[----:B------:R-:W-:Y:S05]  /*7440*/  MUFU.TANH R84, R43 ;  /* 0x0000002b00547308 */ /* 0x000fea0000002400 */
[----:B------:R-:W-:-:S03]  /*7450*/  FMUL.FTZ R44, R44, c[0x0][0x2ec] ;  /* 0x0000bb002c2c7a20 */ /* 0x000fc60000410000 */
[----:B------:R-:W1:Y:S01]  /*7460*/  MUFU.TANH R98, R53 ;  /* 0x0000003500627308 */ /* 0x000e620000002400 */
[----:B------:R-:W-:Y:S01]  /*7470*/  FMUL.FTZ R45, R45, c[0x0][0x2ec] ;  /* 0x0000bb002d2d7a20 */ /* 0x000fe20000410000 */
[----:B--2---:R-:W-:Y:S01]  /*7480*/  FSEL R80, R80, -INF , !P3 ;  /* 0xff80000050507808 */ /* 0x004fe20005800000 */
[----:B------:R-:W-:Y:S02]  /*7490*/  FMUL.FTZ R46, R46, c[0x0][0x2ec] ;  /* 0x0000bb002e2e7a20 */ /* 0x000fe40000410000 */
[----:B------:R-:W-:Y:S01]  /*74a0*/  FMUL.FTZ R47, R47, c[0x0][0x2ec] ;  /* 0x0000bb002f2f7a20 */ /* 0x000fe20000410000 */
[-C--:B---3--:R-:W-:Y:S01]  /*74b0*/  HMMA.16816.F32 R56, R4, R24.reuse, R28 ;  /* 0x000000180438723c */ /* 0x088fe2000000181c */
[----:B------:R-:W2:Y:S01]  /*74c0*/  LDSM.16.M88.4 R28, [R184+0x2800] ;  /* 0x00280000b81c783b */ /* 0x000ea20000000200 */
[----:B------:R-:W3:Y:S06]  /*74d0*/  MUFU.TANH R96, R44 ;  /* 0x0000002c00607308 */ /* 0x000eec0000002400 */
[----:B------:R-:W-:Y:S01]  /*74e0*/  HMMA.16816.F32 R48, R8, R24, R48 ;  /* 0x000000180830723c */ /* 0x000fe20000001830 */
[----:B-1----:R-:W-:Y:S01]  /*74f0*/  FSEL R98, R98, -INF , !P6 ;  /* 0xff80000062627808 */ /* 0x002fe20007000000 */
[----:B------:R-:W-:Y:S06]  /*7500*/  MUFU.TANH R95, R45 ;  /* 0x0000002d005f7308 */ /* 0x000fec0000002400 */
[----:B------:R-:W-:Y:S02]  /*7510*/  HMMA.16816.F32 R40, R16, R34, RZ ;  /* 0x000000221028723c */ /* 0x000fe400000018ff */
[----:B------:R-:W1:Y:S01]  /*7520*/  MUFU.TANH R100, R46 ;  /* 0x0000002e00647308 */ /* 0x000e620000002400 */
[----:B---3--:R-:W-:-:S05]  /*7530*/  FSEL R96, R96, -INF , !P0 ;  /* 0xff80000060607808 */ /* 0x008fca0004000000 */
[----:B------:R-:W-:Y:S02]  /*7540*/  FMUL.FTZ R56, R56, c[0x0][0x2ec] ;  /* 0x0000bb0038387a20 */ /* 0x000fe40000410000 */
[----:B------:R3:W-:Y:S01]  /*7550*/  MUFU.TANH R104, R47 ;  /* 0x0000002f00687308 */ /* 0x0007e20000002400 */
[----:B------:R-:W-:Y:S02]  /*7560*/  FMUL.FTZ R57, R57, c[0x0][0x2ec] ;  /* 0x0000bb0039397a20 */ /* 0x000fe40000410000 */
[----:B------:R-:W-:Y:S02]  /*7570*/  FMUL.FTZ R58, R58, c[0x0][0x2ec] ;  /* 0x0000bb003a3a7a20 */ /* 0x000fe40000410000 */
[----:B------:R-:W-:Y:S02]  /*7580*/  FMUL.FTZ R59, R59, c[0x0][0x2ec] ;  /* 0x0000bb003b3b7a20 */ /* 0x000fe40000410000 */
[----:B------:R-:W-:Y:S01]  /*7590*/  FMUL.FTZ R48, R48, c[0x0][0x2ec] ;  /* 0x0000bb0030307a20 */ /* 0x000fe20000410000 */
[----:B------:R-:W4:Y:S01]  /*75a0*/  MUFU.TANH R94, R54 ;  /* 0x00000036005e7308 */ /* 0x000f220000002400 */
[----:B------:R-:W-:Y:S01]  /*75b0*/  FMUL.FTZ R49, R49, c[0x0][0x2ec] ;  /* 0x0000bb0031317a20 */ /* 0x000fe20000410000 */
[----:B-1----:R-:W-:Y:S01]  /*75c0*/  FSEL R100, R100, -INF , !P4 ;  /* 0xff80000064647808 */ /* 0x002fe20006000000 */
[----:B------:R-:W-:Y:S01]  /*75d0*/  FMUL.FTZ R50, R50, c[0x0][0x2ec] ;  /* 0x0000bb0032327a20 */ /* 0x000fe20000410000 */
[----:B------:R-:W-:Y:S01]  /*75e0*/  ISETP.GE.AND P4, PT, R2, R15, PT ;  /* 0x0000000f0200720c */ /* 0x000fe20003f86270 */
[----:B------:R-:W-:Y:S01]  /*75f0*/  FMUL.FTZ R51, R51, c[0x0][0x2ec] ;  /* 0x0000bb0033337a20 */ /* 0x000fe20000410000 */
[----:B---3--:R-:W-:Y:S01]  /*7600*/  HMMA.16816.F32 R44, R20, R34, RZ ;  /* 0x00000022142c723c */ /* 0x008fe200000018ff */
[----:B------:R-:W1:Y:S01]  /*7610*/  LDSM.16.M88.4 R32, [R195] ;  /* 0x00000000c320783b */ /* 0x000e620000000200 */
[----:B------:R-:W3:Y:S01]  /*7620*/  MUFU.TANH R65, R48 ;  /* 0x0000003000417308 */ /* 0x000ee20000002400 */
[----:B----4-:R-:W-:-:S07]  /*7630*/  FSEL R94, R94, -INF , !P1 ;  /* 0xff8000005e5e7808 */ /* 0x010fce0004800000 */
[----:B------:R-:W-:Y:S08]  /*7640*/  MUFU.TANH R67, R49 ;  /* 0x0000003100437308 */ /* 0x000ff00000002400 */
[----:B------:R-:W-:Y:S01]  /*7650*/  MUFU.TANH R85, R50 ;  /* 0x0000003200557308 */ /* 0x000fe20000002400 */
[----:B---3--:R-:W-:-:S07]  /*7660*/  FSEL R65, R65, -INF , !P4 ;  /* 0xff80000041417808 */ /* 0x008fce0006000000 */
[----:B------:R3:W-:Y:S08]  /*7670*/  MUFU.TANH R88, R51 ;  /* 0x0000003300587308 */ /* 0x0007f00000002400 */
[----:B------:R-:W4:Y:S01]  /*7680*/  MUFU.TANH R101, R55 ;  /* 0x0000003700657308 */ /* 0x000f220000002400 */
[----:B---3--:R-:W-:Y:S07]  /*7690*/  HMMA.16816.F32 R48, R4, R26, R40 ;  /* 0x0000001a0430723c */ /* 0x008fee0000001828 */
[----:B------:R-:W-:Y:S01]  /*76a0*/  MUFU.TANH R92, R56 ;  /* 0x00000038005c7308 */ /* 0x000fe20000002400 */
[----:B--2---:R-:W-:Y:S07]  /*76b0*/  HMMA.16816.F32 R40, R20, R28, RZ ;  /* 0x0000001c1428723c */ /* 0x004fee00000018ff */
[----:B------:R-:W-:Y:S01]  /*76c0*/  MUFU.TANH R97, R57 ;  /* 0x0000003900617308 */ /* 0x000fe20000002400 */
[----:B----4-:R-:W-:Y:S01]  /*76d0*/  FSEL R101, R101, -INF , !P2 ;  /* 0xff80000065657808 */ /* 0x010fe20005000000 */
[----:B------:R-:W-:Y:S06]  /*76e0*/  HMMA.16816.F32 R52, R8, R26, R44 ;  /* 0x0000001a0834723c */ /* 0x000fec000000182c */
[----:B------:R-:W2:Y:S02]  /*76f0*/  MUFU.TANH R108, R58 ;  /* 0x0000003a006c7308 */ /* 0x000ea40000002400 */
[----:B------:R-:W-:Y:S06]  /*7700*/  HMMA.16816.F32 R24, R16, R28, RZ ;  /* 0x0000001c1018723c */ /* 0x000fec00000018ff */
[----:B------:R3:W4:Y:S01]  /*7710*/  MUFU.TANH R111, R59 ;  /* 0x0000003b006f7308 */ /* 0x0007220000002400 */
[----:B------:R-:W-:-:S02]  /*7720*/  FMUL.FTZ R48, R48, c[0x0][0x2ec] ;  /* 0x0000bb0030307a20 */ /* 0x000fc40000410000 */
[----:B------:R-:W-:Y:S02]  /*7730*/  FMUL.FTZ R49, R49, c[0x0][0x2ec] ;  /* 0x0000bb0031317a20 */ /* 0x000fe40000410000 */
[----:B------:R-:W-:Y:S01]  /*7740*/  FMUL.FTZ R50, R50, c[0x0][0x2ec] ;  /* 0x0000bb0032327a20 */ /* 0x000fe20000410000 */
[----:B-1----:R-:W-:Y:S01]  /*7750*/  HMMA.16816.F32 R44, R8, R32, R40 ;  /* 0x00000020082c723c */ /* 0x002fe20000001828 */
[----:B------:R-:W1:Y:S01]  /*7760*/  LDSM.16.M88.4 R40, [R184+0x2c00] ;  /* 0x002c0000b828783b */ /* 0x000e620000000200 */
[----:B------:R-:W-:Y:S01]  /*7770*/  FMUL.FTZ R51, R51, c[0x0][0x2ec] ;  /* 0x0000bb0033337a20 */ /* 0x000fe20000410000 */
[----:B------:R-:W5:Y:S01]  /*7780*/  MUFU.TANH R99, R48 ;  /* 0x0000003000637308 */ /* 0x000f620000002400 */
[----:B--2---:R-:W-:Y:S01]  /*7790*/  FSEL R108, R108, -INF , !P5 ;  /* 0xff8000006c6c7808 */ /* 0x004fe20006800000 */
[----:B------:R-:W-:Y:S02]  /*77a0*/  FMUL.FTZ R52, R52, c[0x0][0x2ec] ;  /* 0x0000bb0034347a20 */ /* 0x000fe40000410000 */
[----:B------:R-:W-:-:S04]  /*77b0*/  FMUL.FTZ R53, R53, c[0x0][0x2ec] ;  /* 0x0000bb0035357a20 */ /* 0x000fc80000410000 */
[----:B------:R-:W-:Y:S01]  /*77c0*/  MUFU.TANH R102, R49 ;  /* 0x0000003100667308 */ /* 0x000fe20000002400 */
[----:B------:R-:W-:Y:S02]  /*77d0*/  FMUL.FTZ R54, R54, c[0x0][0x2ec] ;  /* 0x0000bb0036367a20 */ /* 0x000fe40000410000 */
[----:B------:R-:W-:Y:S01]  /*77e0*/  FMUL.FTZ R55, R55, c[0x0][0x2ec] ;  /* 0x0000bb0037377a20 */ /* 0x000fe20000410000 */
[----:B---3--:R-:W-:Y:S04]  /*77f0*/  HMMA.16816.F32 R56, R4, R32, R24 ;  /* 0x000000200438723c */ /* 0x008fe80000001818 */
[----:B------:R-:W2:Y:S04]  /*7800*/  MUFU.TANH R113, R50 ;  /* 0x0000003200717308 */ /* 0x000ea80000002400 */
[----:B------:R-:W-:Y:S01]  /*7810*/  HMMA.16816.F32 R24, R16, R30, RZ ;  /* 0x0000001e1018723c */ /* 0x000fe200000018ff */
[----:B------:R-:W-:-:S02]  /*7820*/  FMUL.FTZ R44, R44, c[0x0][0x2ec] ;  /* 0x0000bb002c2c7a20 */ /* 0x000fc40000410000 */
[----:B------:R-:W-:Y:S01]  /*7830*/  FMUL.FTZ R45, R45, c[0x0][0x2ec] ;  /* 0x0000bb002d2d7a20 */ /* 0x000fe20000410000 */
[----:B------:R1:W-:Y:S01]  /*7840*/  MUFU.TANH R116, R51 ;  /* 0x0000003300747308 */ /* 0x0003e20000002400 */
[----:B------:R-:W-:Y:S02]  /*7850*/  FMUL.FTZ R46, R46, c[0x0][0x2ec] ;  /* 0x0000bb002e2e7a20 */ /* 0x000fe40000410000 */
[----:B------:R-:W-:Y:S01]  /*7860*/  FMUL.FTZ R47, R47, c[0x0][0x2ec] ;  /* 0x0000bb002f2f7a20 */ /* 0x000fe20000410000 */
[----:B------:R-:W-:Y:S04]  /*7870*/  HMMA.16816.F32 R28, R20, R30, RZ ;  /* 0x0000001e141c723c */ /* 0x000fe800000018ff */
[----:B------:R-:W-:Y:S04]  /*7880*/  MUFU.TANH R62, R44 ;  /* 0x0000002c003e7308 */ /* 0x000fe80000002400 */
[----:B------:R-:W-:-:S02]  /*7890*/  FMUL.FTZ R56, R56, c[0x0][0x2ec] ;  /* 0x0000bb0038387a20 */ /* 0x000fc40000410000 */
[----:B------:R-:W-:Y:S02]  /*78a0*/  FMUL.FTZ R57, R57, c[0x0][0x2ec] ;  /* 0x0000bb0039397a20 */ /* 0x000fe40000410000 */
[----:B------:R-:W-:Y:S01]  /*78b0*/  MUFU.TANH R63, R45 ;  /* 0x0000002d003f7308 */ /* 0x000fe20000002400 */
[----:B-1----:R-:W-:Y:S01]  /*78c0*/  HMMA.16816.F32 R48, R20, R40, RZ ;  /* 0x000000281430723c */ /* 0x002fe200000018ff */
[----:B------:R-:W-:Y:S02]  /*78d0*/  FMUL.FTZ R58, R58, c[0x0][0x2ec] ;  /* 0x0000bb003a3a7a20 */ /* 0x000fe40000410000 */
[----:B------:R-:W-:-:S04]  /*78e0*/  FMUL.FTZ R59, R59, c[0x0][0x2ec] ;  /* 0x0000bb003b3b7a20 */ /* 0x000fc80000410000 */
[----:B------:R-:W-:Y:S08]  /*78f0*/  MUFU.TANH R83, R46 ;  /* 0x0000002e00537308 */ /* 0x000ff00000002400 */
[----:B------:R1:W-:Y:S08]  /*7900*/  MUFU.TANH R87, R47 ;  /* 0x0000002f00577308 */ /* 0x0003f00000002400 */
[----:B------:R-:W-:Y:S01]  /*7910*/  MUFU.TANH R115, R56 ;  /* 0x0000003800737308 */ /* 0x000fe20000002400 */
[-C--:B-1----:R-:W-:Y:S01]  /*7920*/  HMMA.16816.F32 R44, R4, R34.reuse, R24 ;  /* 0x00000022042c723c */ /* 0x082fe20000001818 */
[----:B------:R-:W1:Y:S06]  /*7930*/  LDSM.16.M88.4 R24, [R194] ;  /* 0x00000000c218783b */ /* 0x000e6c0000000200 */
[----:B------:R-:W-:Y:S01]  /*7940*/  MUFU.TANH R114, R57 ;  /* 0x0000003900727308 */ /* 0x000fe20000002400 */
[----:B------:R-:W-:Y:S07]  /*7950*/  HMMA.16816.F32 R32, R8, R34, R28 ;  /* 0x000000220820723c */ /* 0x000fee000000181c */
[----:B------:R-:W-:Y:S01]  /*7960*/  MUFU.TANH R120, R58 ;  /* 0x0000003a00787308 */ /* 0x000fe20000002400 */
[----:B------:R-:W-:Y:S07]  /*7970*/  HMMA.16816.F32 R28, R16, R40, RZ ;  /* 0x00000028101c723c */ /* 0x000fee00000018ff */
[----:B------:R1:W-:Y:S01]  /*7980*/  MUFU.TANH R122, R59 ;  /* 0x0000003b007a7308 */ /* 0x0003e20000002400 */
[----:B------:R-:W-:-:S02]  /*7990*/  FMUL.FTZ R44, R44, c[0x0][0x2ec] ;  /* 0x0000bb002c2c7a20 */ /* 0x000fc40000410000 */
[----:B------:R-:W-:-:S05]  /*79a0*/  FMUL.FTZ R45, R45, c[0x0][0x2ec] ;  /* 0x0000bb002d2d7a20 */ /* 0x000fca0000410000 */
[----:B------:R-:W-:Y:S01]  /*79b0*/  MUFU.TANH R64, R52 ;  /* 0x0000003400407308 */ /* 0x000fe20000002400 */
[----:B------:R-:W-:Y:S02]  /*79c0*/  FMUL.FTZ R46, R46, c[0x0][0x2ec] ;  /* 0x0000bb002e2e7a20 */ /* 0x000fe40000410000 */
[----:B------:R-:W-:Y:S02]  /*79d0*/  FMUL.FTZ R47, R47, c[0x0][0x2ec] ;  /* 0x0000bb002f2f7a20 */ /* 0x000fe40000410000 */
[----:B------:R-:W-:Y:S02]  /*79e0*/  FMUL.FTZ R32, R32, c[0x0][0x2ec] ;  /* 0x0000bb0020207a20 */ /* 0x000fe40000410000 */
[----:B------:R-:W-:Y:S01]  /*79f0*/  FMUL.FTZ R33, R33, c[0x0][0x2ec] ;  /* 0x0000bb0021217a20 */ /* 0x000fe20000410000 */
[----:B------:R-:W-:Y:S01]  /*7a00*/  MUFU.TANH R117, R44 ;  /* 0x0000002c00757308 */ /* 0x000fe20000002400 */
[----:B------:R-:W-:Y:S02]  /*7a10*/  FMUL.FTZ R34, R34, c[0x0][0x2ec] ;  /* 0x0000bb0022227a20 */ /* 0x000fe40000410000 */
[----:B------:R-:W-:Y:S01]  /*7a20*/  FMUL.FTZ R35, R35, c[0x0][0x2ec] ;  /* 0x0000bb0023237a20 */ /* 0x000fe20000410000 */
[-C--:B-1----:R-:W-:Y:S01]  /*7a30*/  HMMA.16816.F32 R56, R4, R24.reuse, R28 ;  /* 0x000000180438723c */ /* 0x082fe2000000181c */
[----:B------:R-:W1:Y:S03]  /*7a40*/  LDSM.16.M88.4 R28, [R184+0x3000] ;  /* 0x00300000b81c783b */ /* 0x000e660000000200 */
[----:B------:R-:W-:Y:S04]  /*7a50*/  MUFU.TANH R118, R45 ;  /* 0x0000002d00767308 */ /* 0x000fe80000002400 */
[----:B------:R-:W-:Y:S04]  /*7a60*/  HMMA.16816.F32 R48, R8, R24, R48 ;  /* 0x000000180830723c */ /* 0x000fe80000001830 */
[----:B------:R-:W-:Y:S08]  /*7a70*/  MUFU.TANH R124, R46 ;  /* 0x0000002e007c7308 */ /* 0x000ff00000002400 */
[----:B------:R3:W-:Y:S04]  /*7a80*/  MUFU.TANH R129, R47 ;  /* 0x0000002f00817308 */ /* 0x0007e80000002400 */
[----:B------:R-:W-:-:S04]  /*7a90*/  FMUL.FTZ R56, R56, c[0x0][0x2ec] ;  /* 0x0000bb0038387a20 */ /* 0x000fc80000410000 */
[----:B------:R-:W-:Y:S01]  /*7aa0*/  MUFU.TANH R103, R32 ;  /* 0x0000002000677308 */ /* 0x000fe20000002400 */
[----:B------:R-:W-:Y:S02]  /*7ab0*/  FMUL.FTZ R57, R57, c[0x0][0x2ec] ;  /* 0x0000bb0039397a20 */ /* 0x000fe40000410000 */
[----:B------:R-:W-:Y:S02]  /*7ac0*/  FMUL.FTZ R58, R58, c[0x0][0x2ec] ;  /* 0x0000bb003a3a7a20 */ /* 0x000fe40000410000 */
[----:B------:R-:W-:Y:S02]  /*7ad0*/  FMUL.FTZ R59, R59, c[0x0][0x2ec] ;  /* 0x0000bb003b3b7a20 */ /* 0x000fe40000410000 */
[----:B------:R-:W-:Y:S01]  /*7ae0*/  FMUL.FTZ R48, R48, c[0x0][0x2ec] ;  /* 0x0000bb0030307a20 */ /* 0x000fe20000410000 */
[----:B------:R-:W-:Y:S01]  /*7af0*/  MUFU.TANH R60, R33 ;  /* 0x00000021003c7308 */ /* 0x000fe20000002400 */
[----:B---3--:R-:W-:Y:S01]  /*7b00*/  HMMA.16816.F32 R44, R20, R42, RZ ;  /* 0x0000002a142c723c */ /* 0x008fe200000018ff */
[----:B------:R-:W-:-:S02]  /*7b10*/  FMUL.FTZ R49, R49, c[0x0][0x2ec] ;  /* 0x0000bb0031317a20 */ /* 0x000fc40000410000 */
[----:B------:R-:W-:Y:S02]  /*7b20*/  FMUL.FTZ R50, R50, c[0x0][0x2ec] ;  /* 0x0000bb0032327a20 */ /* 0x000fe40000410000 */
[----:B------:R-:W-:Y:S02]  /*7b30*/  FMUL.FTZ R51, R51, c[0x0][0x2ec] ;  /* 0x0000bb0033337a20 */ /* 0x000fe40000410000 */
[----:B------:R-:W-:Y:S08]  /*7b40*/  MUFU.TANH R77, R34 ;  /* 0x00000022004d7308 */ /* 0x000ff00000002400 */
[----:B------:R3:W-:Y:S08]  /*7b50*/  MUFU.TANH R79, R35 ;  /* 0x00000023004f7308 */ /* 0x0007f00000002400 */
[----:B------:R-:W1:Y:S01]  /*7b60*/  MUFU.TANH R61, R53 ;  /* 0x00000035003d7308 */ /* 0x000e620000002400 */
[----:B---3--:R-:W-:Y:S01]  /*7b70*/  HMMA.16816.F32 R32, R16, R42, RZ ;  /* 0x0000002a1020723c */ /* 0x008fe200000018ff */
[----:B------:R-:W3:Y:S06]  /*7b80*/  LDSM.16.M88.4 R40, [R193] ;  /* 0x00000000c128783b */ /* 0x000eec0000000200 */
[----:B------:R-:W1:Y:S08]  /*7b90*/  MUFU.TANH R78, R54 ;  /* 0x00000036004e7308 */ /* 0x000e700000002400 */
[----:B------:R1:W1:Y:S08]  /*7ba0*/  MUFU.TANH R82, R55 ;  /* 0x0000003700527308 */ /* 0x0002700000002400 */
[----:B------:R-:W-:Y:S08]  /*7bb0*/  MUFU.TANH R76, R48 ;  /* 0x00000030004c7308 */ /* 0x000ff00000002400 */
[----:B------:R-:W-:Y:S01]  /*7bc0*/  MUFU.TANH R107, R49 ;  /* 0x00000031006b7308 */ /* 0x000fe20000002400 */
[----:B-1----:R-:W-:Y:S07]  /*7bd0*/  HMMA.16816.F32 R52, R8, R26, R44 ;  /* 0x0000001a0834723c */ /* 0x002fee000000182c */
[----:B------:R-:W-:Y:S08]  /*7be0*/  MUFU.TANH R105, R50 ;  /* 0x0000003200697308 */ /* 0x000ff00000002400 */
[----:B------:R1:W1:Y:S08]  /*7bf0*/  MUFU.TANH R81, R51 ;  /* 0x0000003300517308 */ /* 0x0002700000002400 */
[----:B------:R-:W2:Y:S01]  /*7c00*/  MUFU.TANH R125, R56 ;  /* 0x00000038007d7308 */ /* 0x000ea20000002400 */
[----:B------:R-:W-:-:S02]  /*7c10*/  FMUL.FTZ R52, R52, c[0x0][0x2ec] ;  /* 0x0000bb0034347a20 */ /* 0x000fc40000410000 */
[----:B------:R-:W-:Y:S02]  /*7c20*/  FMUL.FTZ R53, R53, c[0x0][0x2ec] ;  /* 0x0000bb0035357a20 */ /* 0x000fe40000410000 */
[----:B------:R-:W-:Y:S02]  /*7c30*/  FMUL.FTZ R54, R54, c[0x0][0x2ec] ;  /* 0x0000bb0036367a20 */ /* 0x000fe40000410000 */
[----:B------:R-:W-:Y:S01]  /*7c40*/  FMUL.FTZ R55, R55, c[0x0][0x2ec] ;  /* 0x0000bb0037377a20 */ /* 0x000fe20000410000 */
[----:B-1----:R-:W-:Y:S01]  /*7c50*/  HMMA.16816.F32 R48, R4, R26, R32 ;  /* 0x0000001a0430723c */ /* 0x002fe20000001820 */
[----:B------:R-:W1:Y:S07]  /*7c60*/  MUFU.TANH R127, R57 ;  /* 0x00000039007f7308 */ /* 0x000e6e0000002400 */
[-C--:B------:R-:W-:Y:S01]  /*7c70*/  HMMA.16816.F32 R24, R16, R28.reuse, RZ ;  /* 0x0000001c1018723c */ /* 0x080fe200000018ff */
[----:B------:R-:W1:Y:S07]  /*7c80*/  MUFU.TANH R132, R58 ;  /* 0x0000003a00847308 */ /* 0x000e6e0000002400 */
[----:B------:R-:W-:Y:S01]  /*7c90*/  HMMA.16816.F32 R32, R20, R28, RZ ;  /* 0x0000001c1420723c */ /* 0x000fe200000018ff */
[----:B------:R3:W1:Y:S07]  /*7ca0*/  MUFU.TANH R172, R59 ;  /* 0x0000003b00ac7308 */ /* 0x00066e0000002400 */
[----:B------:R-:W-:Y:S01]  /*7cb0*/  FMUL.FTZ R48, R48, c[0x0][0x2ec] ;  /* 0x0000bb0030307a20 */ /* 0x000fe20000410000 */
[----:B------:R-:W-:Y:S01]  /*7cc0*/  MUFU.TANH R73, R52 ;  /* 0x0000003400497308 */ /* 0x000fe20000002400 */
[----:B------:R-:W-:-:S02]  /*7cd0*/  FMUL.FTZ R49, R49, c[0x0][0x2ec] ;  /* 0x0000bb0031317a20 */ /* 0x000fc40000410000 */
[----:B------:R-:W-:Y:S02]  /*7ce0*/  FMUL.FTZ R50, R50, c[0x0][0x2ec] ;  /* 0x0000bb0032327a20 */ /* 0x000fe40000410000 */
[----:B------:R-:W-:Y:S02]  /*7cf0*/  FMUL.FTZ R51, R51, c[0x0][0x2ec] ;  /* 0x0000bb0033337a20 */ /* 0x000fe40000410000 */
[-C--:B---3--:R-:W-:Y:S01]  /*7d00*/  HMMA.16816.F32 R56, R4, R40.reuse, R24 ;  /* 0x000000280438723c */ /* 0x088fe20000001818 */
[----:B------:R-:W3:Y:S07]  /*7d10*/  MUFU.TANH R130, R48 ;  /* 0x0000003000827308 */ /* 0x000eee0000002400 */
[----:B------:R-:W-:Y:S01]  /*7d20*/  HMMA.16816.F32 R44, R8, R40, R32 ;  /* 0x00000028082c723c */ /* 0x000fe20000001820 */
[----:B------:R-:W1:Y:S01]  /*7d30*/  LDSM.16.M88.4 R32, [R184+0x3400] ;  /* 0x00340000b820783b */ /* 0x000e620000000200 */
[----:B------:R-:W-:Y:S06]  /*7d40*/  MUFU.TANH R126, R49 ;  /* 0x00000031007e7308 */ /* 0x000fec0000002400 */
[----:B------:R-:W-:Y:S02]  /*7d50*/  HMMA.16816.F32 R24, R16, R30, RZ ;  /* 0x0000001e1018723c */ /* 0x000fe400000018ff */
[----:B------:R-:W1:Y:S06]  /*7d60*/  MUFU.TANH R171, R50 ;  /* 0x0000003200ab7308 */ /* 0x000e6c0000002400 */
[----:B------:R-:W-:-:S02]  /*7d70*/  FMUL.FTZ R59, R59, c[0x0][0x2ec] ;  /* 0x0000bb003b3b7a20 */ /* 0x000fc40000410000 */
[----:B------:R2:W1:Y:S01]  /*7d80*/  MUFU.TANH R175, R51 ;  /* 0x0000003300af7308 */ /* 0x0004620000002400 */
[----:B------:R-:W-:Y:S02]  /*7d90*/  FMUL.FTZ R58, R58, c[0x0][0x2ec] ;  /* 0x0000bb003a3a7a20 */ /* 0x000fe40000410000 */
[----:B------:R-:W-:Y:S02]  /*7da0*/  FMUL.FTZ R57, R57, c[0x0][0x2ec] ;  /* 0x0000bb0039397a20 */ /* 0x000fe40000410000 */
[----:B------:R-:W-:Y:S02]  /*7db0*/  FMUL.FTZ R56, R56, c[0x0][0x2ec] ;  /* 0x0000bb0038387a20 */ /* 0x000fe40000410000 */
[----:B------:R-:W-:Y:S01]  /*7dc0*/  FMUL.FTZ R44, R44, c[0x0][0x2ec] ;  /* 0x0000bb002c2c7a20 */ /* 0x000fe20000410000 */
[----:B------:R-:W1:Y:S01]  /*7dd0*/  MUFU.TANH R72, R53 ;  /* 0x0000003500487308 */ /* 0x000e620000002400 */
[----:B------:R-:W-:Y:S02]  /*7de0*/  FMUL.FTZ R45, R45, c[0x0][0x2ec] ;  /* 0x0000bb002d2d7a20 */ /* 0x000fe40000410000 */
[----:B------:R-:W-:-:S02]  /*7df0*/  FMUL.FTZ R46, R46, c[0x0][0x2ec] ;  /* 0x0000bb002e2e7a20 */ /* 0x000fc40000410000 */
[----:B------:R-:W-:Y:S01]  /*7e00*/  FMUL.FTZ R47, R47, c[0x0][0x2ec] ;  /* 0x0000bb002f2f7a20 */ /* 0x000fe20000410000 */
[----:B--2---:R-:W-:Y:S02]  /*7e10*/  HMMA.16816.F32 R48, R20, R30, RZ ;  /* 0x0000001e1430723c */ /* 0x004fe400000018ff */
[----:B------:R-:W-:Y:S06]  /*7e20*/  MUFU.TANH R71, R44 ;  /* 0x0000002c00477308 */ /* 0x000fec0000002400 */
[-C--:B------:R-:W-:Y:S01]  /*7e30*/  HMMA.16816.F32 R28, R4, R42.reuse, R24 ;  /* 0x0000002a041c723c */ /* 0x080fe20000001818 */
[----:B------:R-:W2:Y:S01]  /*7e40*/  LDSM.16.M88.4 R24, [R192] ;  /* 0x00000000c018783b */ /* 0x000ea20000000200 */
[----:B------:R-:W-:Y:S08]  /*7e50*/  MUFU.TANH R91, R45 ;  /* 0x0000002d005b7308 */ /* 0x000ff00000002400 */
[----:B------:R-:W-:Y:S06]  /*7e60*/  MUFU.TANH R90, R46 ;  /* 0x0000002e005a7308 */ /* 0x000fec0000002400 */
[----:B------:R-:W-:Y:S02]  /*7e70*/  HMMA.16816.F32 R48, R8, R42, R48 ;  /* 0x0000002a0830723c */ /* 0x000fe40000001830 */
[----:B------:R1:W-:Y:S06]  /*7e80*/  MUFU.TANH R74, R47 ;  /* 0x0000002f004a7308 */ /* 0x0003ec0000002400 */
[----:B------:R-:W-:-:S02]  /*7e90*/  FMUL.FTZ R28, R28, c[0x0][0x2ec] ;  /* 0x0000bb001c1c7a20 */ /* 0x000fc40000410000 */
[----:B------:R-:W-:Y:S01]  /*7ea0*/  FMUL.FTZ R29, R29, c[0x0][0x2ec] ;  /* 0x0000bb001d1d7a20 */ /* 0x000fe20000410000 */
[----:B------:R-:W2:Y:S01]  /*7eb0*/  MUFU.TANH R106, R54 ;  /* 0x00000036006a7308 */ /* 0x000ea20000002400 */
[----:B------:R-:W-:Y:S02]  /*7ec0*/  FMUL.FTZ R30, R30, c[0x0][0x2ec] ;  /* 0x0000bb001e1e7a20 */ /* 0x000fe40000410000 */
[----:B------:R-:W-:Y:S01]  /*7ed0*/  FMUL.FTZ R31, R31, c[0x0][0x2ec] ;  /* 0x0000bb001f1f7a20 */ /* 0x000fe20000410000 */
[----:B-1----:R-:W-:Y:S04]  /*7ee0*/  HMMA.16816.F32 R44, R20, R32, RZ ;  /* 0x00000020142c723c */ /* 0x002fe800000018ff */
[----:B------:R-:W-:Y:S05]  /*7ef0*/  MUFU.TANH R176, R28 ;  /* 0x0000001c00b07308 */ /* 0x000fea0000002400 */
[----:B------:R-:W-:-:S02]  /*7f00*/  FMUL.FTZ R48, R48, c[0x0][0x2ec] ;  /* 0x0000bb0030307a20 */ /* 0x000fc40000410000 */
[----:B------:R-:W-:Y:S01]  /*7f10*/  FMUL.FTZ R49, R49, c[0x0][0x2ec] ;  /* 0x0000bb0031317a20 */ /* 0x000fe20000410000 */
[----:B------:R-:W-:Y:S01]  /*7f20*/  MUFU.TANH R173, R29 ;  /* 0x0000001d00ad7308 */ /* 0x000fe20000002400 */
[----:B------:R-:W-:Y:S02]  /*7f30*/  FMUL.FTZ R50, R50, c[0x0][0x2ec] ;  /* 0x0000bb0032327a20 */ /* 0x000fe40000410000 */
[----:B------:R-:W-:-:S05]  /*7f40*/  FMUL.FTZ R51, R51, c[0x0][0x2ec] ;  /* 0x0000bb0033337a20 */ /* 0x000fca0000410000 */
[----:B------:R-:W-:Y:S04]  /*7f50*/  MUFU.TANH R201, R30 ;  /* 0x0000001e00c97308 */ /* 0x000fe80000002400 */
[----:B--2---:R-:W-:Y:S04]  /*7f60*/  HMMA.16816.F32 R40, R8, R24, R44 ;  /* 0x000000180828723c */ /* 0x004fe8000000182c */
[----:B------:R1:W-:Y:S08]  /*7f70*/  MUFU.TANH R203, R31 ;  /* 0x0000001f00cb7308 */ /* 0x0003f00000002400 */
[----:B------:R-:W-:Y:S01]  /*7f80*/  MUFU.TANH R39, R48 ;  /* 0x0000003000277308 */ /* 0x000fe20000002400 */
[----:B-1----:R-:W-:Y:S07]  /*7f90*/  HMMA.16816.F32 R28, R16, R32, RZ ;  /* 0x00000020101c723c */ /* 0x002fee00000018ff */
[----:B------:R-:W-:Y:S04]  /*7fa0*/  MUFU.TANH R208, R49 ;  /* 0x0000003100d07308 */ /* 0x000fe80000002400 */
[----:B------:R-:W-:-:S02]  /*7fb0*/  FMUL.FTZ R40, R40, c[0x0][0x2ec] ;  /* 0x0000bb0028287a20 */ /* 0x000fc40000410000 */
[----:B------:R-:W-:Y:S02]  /*7fc0*/  FMUL.FTZ R41, R41, c[0x0][0x2ec] ;  /* 0x0000bb0029297a20 */ /* 0x000fe40000410000 */
[----:B------:R-:W-:Y:S01]  /*7fd0*/  MUFU.TANH R206, R50 ;  /* 0x0000003200ce7308 */ /* 0x000fe20000002400 */
[----:B------:R-:W-:Y:S02]  /*7fe0*/  FMUL.FTZ R42, R42, c[0x0][0x2ec] ;  /* 0x0000bb002a2a7a20 */ /* 0x000fe40000410000 */
[----:B------:R-:W-:-:S05]  /*7ff0*/  FMUL.FTZ R43, R43, c[0x0][0x2ec] ;  /* 0x0000bb002b2b7a20 */ /* 0x000fca0000410000 */
[----:B------:R1:W-:Y:S08]  /*8000*/  MUFU.TANH R205, R51 ;  /* 0x0000003300cd7308 */ /* 0x0003f00000002400 */
[----:B------:R-:W-:Y:S01]  /*8010*/  MUFU.TANH R177, R40 ;  /* 0x0000002800b17308 */ /* 0x000fe20000002400 */
[----:B-1----:R-:W-:Y:S07]  /*8020*/  HMMA.16816.F32 R48, R4, R24, R28 ;  /* 0x000000180430723c */ /* 0x002fee000000181c */
[----:B------:R-:W-:Y:S01]  /*8030*/  MUFU.TANH R181, R41 ;  /* 0x0000002900b57308 */ /* 0x000fe20000002400 */
[----:B------:R-:W-:Y:S01]  /*8040*/  IADD3 R24, R0, 0x9, RZ ;  /* 0x0000000900187810 */ /* 0x000fe20007ffe0ff */
[----:B------:R-:W-:Y:S06]  /*8050*/  HMMA.16816.F32 R28, R16, R34, RZ ;  /* 0x00000022101c723c */ /* 0x000fec00000018ff */
[----:B------:R-:W-:Y:S01]  /*8060*/  MUFU.TANH R182, R42 ;  /* 0x0000002a00b67308 */ /* 0x000fe20000002400 */
[----:B------:R-:W-:-:S02]  /*8070*/  ISETP.GE.AND P6, PT, R24, R13, PT ;  /* 0x0000000d1800720c */ /* 0x000fc40003fc6270 */
[C---:B------:R-:W-:Y:S02]  /*8080*/  ISETP.GE.AND P1, PT, R24.reuse, R15, PT ;  /* 0x0000000f1800720c */ /* 0x040fe40003f26270 */
[C---:B------:R-:W-:Y:S01]  /*8090*/  ISETP.GE.AND P2, PT, R24.reuse, R14, PT ;  /* 0x0000000e1800720c */ /* 0x040fe20003f46270 */
[----:B------:R-:W-:Y:S02]  /*80a0*/  HMMA.16816.F32 R32, R20, R34, RZ ;  /* 0x000000221420723c */ /* 0x000fe400000018ff */
[----:B------:R1:W-:Y:S01]  /*80b0*/  MUFU.TANH R179, R43 ;  /* 0x0000002b00b37308 */ /* 0x0003e20000002400 */
[----:B------:R-:W-:Y:S02]  /*80c0*/  ISETP.GE.AND P0, PT, R24, R12, PT ;  /* 0x0000000c1800720c */ /* 0x000fe40003f06270 */
[----:B------:R-:W-:Y:S02]  /*80d0*/  FSEL R95, R95, -INF , !P6 ;  /* 0xff8000005f5f7808 */ /* 0x000fe40007000000 */
[----:B------:R-:W-:Y:S01]  /*80e0*/  FSEL R104, R104, -INF , !P0 ;  /* 0xff80000068687808 */ /* 0x000fe20004000000 */
[----:B------:R-:W-:-:S02]  /*80f0*/  FMUL.FTZ R48, R48, c[0x0][0x2ec] ;  /* 0x0000bb0030307a20 */ /* 0x000fc40000410000 */
[----:B------:R2:W2:Y:S01]  /*8100*/  MUFU.TANH R75, R55 ;  /* 0x00000037004b7308 */ /* 0x0004a20000002400 */
[----:B------:R-:W-:Y:S01]  /*8110*/  FMUL.FTZ R49, R49, c[0x0][0x2ec] ;  /* 0x0000bb0031317a20 */ /* 0x000fe20000410000 */
[----:B------:R-:W-:Y:S01]  /*8120*/  FSEL R66, R66, -INF , !P1 ;  /* 0xff80000042427808 */ /* 0x000fe20004800000 */
[----:B------:R-:W-:Y:S01]  /*8130*/  FMUL.FTZ R50, R50, c[0x0][0x2ec] ;  /* 0x0000bb0032327a20 */ /* 0x000fe20000410000 */
[C---:B------:R-:W-:Y:S01]  /*8140*/  ISETP.GE.AND P6, PT, R2.reuse, R14, PT ;  /* 0x0000000e0200720c */ /* 0x040fe20003fc6270 */
[----:B------:R-:W-:Y:S01]  /*8150*/  FMUL.FTZ R51, R51, c[0x0][0x2ec] ;  /* 0x0000bb0033337a20 */ /* 0x000fe20000410000 */
[----:B------:R-:W-:Y:S01]  /*8160*/  ISETP.GE.AND P0, PT, R2, R13, PT ;  /* 0x0000000d0200720c */ /* 0x000fe20003f06270 */
[----:B------:R-:W-:Y:S01]  /*8170*/  HMMA.16816.F32 R44, R4, R26, R28 ;  /* 0x0000001a042c723c */ /* 0x000fe2000000181c */
[----:B-1----:R-:W1:Y:S01]  /*8180*/  LDSM.16.M88.4 R40, [R184+0x3800] ;  /* 0x00380000b828783b */ /* 0x002e620000000200 */
[----:B------:R-:W-:Y:S01]  /*8190*/  MUFU.TANH R199, R48 ;  /* 0x0000003000c77308 */ /* 0x000fe20000002400 */
[----:B------:R-:W-:-:S02]  /*81a0*/  IADD3 R2, R0, 0x18, RZ ;  /* 0x0000001800027810 */ /* 0x000fc40007ffe0ff */
[----:B------:R-:W-:Y:S02]  /*81b0*/  FSEL R84, R84, -INF , !P2 ;  /* 0xff80000054547808 */ /* 0x000fe40005000000 */
[----:B------:R-:W-:Y:S01]  /*81c0*/  IADD3 R28, R0, 0x11, RZ ;  /* 0x00000011001c7810 */ /* 0x000fe20007ffe0ff */
[----:B--2---:R-:W-:Y:S01]  /*81d0*/  HMMA.16816.F32 R52, R8, R26, R32 ;  /* 0x0000001a0834723c */ /* 0x004fe20000001820 */
[----:B------:R-:W2:Y:S01]  /*81e0*/  LDSM.16.M88.4 R24, [R191] ;  /* 0x00000000bf18783b */ /* 0x000ea20000000200 */
[----:B------:R-:W-:Y:S01]  /*81f0*/  MUFU.TANH R180, R49 ;  /* 0x0000003100b47308 */ /* 0x000fe20000002400 */
[C---:B------:R-:W-:Y:S02]  /*8200*/  ISETP.GE.AND P1, PT, R28.reuse, R15, PT ;  /* 0x0000000f1c00720c */ /* 0x040fe40003f26270 */
[----:B------:R-:W-:Y:S02]  /*8210*/  ISETP.GE.AND P3, PT, R28, R14, PT ;  /* 0x0000000e1c00720c */ /* 0x000fe40003f66270 */
[----:B------:R-:W-:-:S02]  /*8220*/  FSEL R67, R67, -INF , !P1 ;  /* 0xff80000043437808 */ /* 0x000fc40004800000 */
[CC--:B------:R-:W-:Y:S01]  /*8230*/  ISETP.GE.AND P2, PT, R28.reuse, R13.reuse, PT ;  /* 0x0000000d1c00720c */ /* 0x0c0fe20003f46270 */
[----:B------:R-:W-:Y:S01]  /*8240*/  MUFU.TANH R204, R50 ;  /* 0x0000003200cc7308 */ /* 0x000fe20000002400 */
[----:B------:R-:W-:Y:S02]  /*8250*/  ISETP.GE.AND P4, PT, R28, R12, PT ;  /* 0x0000000c1c00720c */ /* 0x000fe40003f86270 */
[----:B------:R-:W-:-:S03]  /*8260*/  ISETP.GE.AND P1, PT, R2, R13, PT ;  /* 0x0000000d0200720c */ /* 0x000fc60003f26270 */
[----:B------:R-:W-:Y:S01]  /*8270*/  FMUL.FTZ R44, R44, c[0x0][0x2ec] ;  /* 0x0000bb002c2c7a20 */ /* 0x000fe20000410000 */
[----:B------:R-:W-:Y:S01]  /*8280*/  FSEL R85, R85, -INF , !P6 ;  /* 0xff80000055557808 */ /* 0x000fe20007000000 */
[----:B------:R-:W-:Y:S01]  /*8290*/  FMUL.FTZ R45, R45, c[0x0][0x2ec] ;  /* 0x0000bb002d2d7a20 */ /* 0x000fe20000410000 */
[----:B------:R2:W-:Y:S01]  /*82a0*/  MUFU.TANH R207, R51 ;  /* 0x0000003300cf7308 */ /* 0x0005e20000002400 */
[----:B------:R-:W-:Y:S01]  /*82b0*/  FMUL.FTZ R46, R46, c[0x0][0x2ec] ;  /* 0x0000bb002e2e7a20 */ /* 0x000fe20000410000 */
[----:B------:R-:W-:Y:S01]  /*82c0*/  FSEL R88, R88, -INF , !P3 ;  /* 0xff80000058587808 */ /* 0x000fe20005800000 */
[----:B------:R-:W-:Y:S01]  /*82d0*/  FMUL.FTZ R47, R47, c[0x0][0x2ec] ;  /* 0x0000bb002f2f7a20 */ /* 0x000fe20000410000 */
[----:B------:R-:W-:Y:S02]  /*82e0*/  FSEL R92, R92, -INF , !P0 ;  /* 0xff8000005c5c7808 */ /* 0x000fe40004000000 */
[----:B------:R-:W-:Y:S01]  /*82f0*/  ISETP.GE.AND P6, PT, R2, R15, PT ;  /* 0x0000000f0200720c */ /* 0x000fe20003fc6270 */
[----:B------:R-:W-:Y:S01]  /*8300*/  FMUL.FTZ R52, R52, c[0x0][0x2ec] ;  /* 0x0000bb0034347a20 */ /* 0x000fe20000410000 */
[C---:B------:R-:W-:Y:S01]  /*8310*/  ISETP.GE.AND P3, PT, R2.reuse, R14, PT ;  /* 0x0000000e0200720c */ /* 0x040fe20003f66270 */
[----:B------:R-:W-:Y:S01]  /*8320*/  MUFU.TANH R197, R44 ;  /* 0x0000002c00c57308 */ /* 0x000fe20000002400 */
[----:B------:R-:W-:Y:S01]  /*8330*/  ISETP.GE.AND P0, PT, R2, R12, PT ;  /* 0x0000000c0200720c */ /* 0x000fe20003f06270 */
[----:B------:R-:W-:Y:S01]  /*8340*/  FMUL.FTZ R53, R53, c[0x0][0x2ec] ;  /* 0x0000bb0035357a20 */ /* 0x000fe20000410000 */
[----:B------:R-:W-:Y:S01]  /*8350*/  IADD3 R28, R0, 0x19, RZ ;  /* 0x00000019001c7810 */ /* 0x000fe20007ffe0ff */
[----:B------:R-:W-:Y:S01]  /*8360*/  FMUL.FTZ R54, R54, c[0x0][0x2ec] ;  /* 0x0000bb0036367a20 */ /* 0x000fe20000410000 */
[----:B-1----:R-:W-:Y:S01]  /*8370*/  HMMA.16816.F32 R32, R20, R40, RZ ;  /* 0x000000281420723c */ /* 0x002fe200000018ff */
[----:B------:R-:W-:Y:S01]  /*8380*/  IADD3 R2, R0, 0x20, RZ ;  /* 0x0000002000027810 */ /* 0x000fe20007ffe0ff */
[----:B------:R-:W-:Y:S01]  /*8390*/  FMUL.FTZ R55, R55, c[0x0][0x2ec] ;  /* 0x0000bb0037377a20 */ /* 0x000fe20000410000 */
[----:B------:R-:W-:Y:S01]  /*83a0*/  MUFU.TANH R200, R45 ;  /* 0x0000002d00c87308 */ /* 0x000fe20000002400 */
[----:B------:R-:W-:-:S02]  /*83b0*/  FSEL R97, R97, -INF , !P2 ;  /* 0xff80000061617808 */ /* 0x000fc40005000000 */
[----:B----4-:R-:W-:Y:S02]  /*83c0*/  FSEL R111, R111, -INF , !P4 ;  /* 0xff8000006f6f7808 */ /* 0x010fe40006000000 */
[----:B-----5:R-:W-:Y:S02]  /*83d0*/  FSEL R99, R99, -INF , !P1 ;  /* 0xff80000063637808 */ /* 0x020fe40004800000 */
[C---:B------:R-:W-:Y:S01]  /*83e0*/  ISETP.GE.AND P2, PT, R28.reuse, R13, PT ;  /* 0x0000000d1c00720c */ /* 0x040fe20003f46270 */
[----:B------:R-:W-:Y:S01]  /*83f0*/  MUFU.TANH R169, R46 ;  /* 0x0000002e00a97308 */ /* 0x000fe20000002400 */
[C---:B------:R-:W-:Y:S02]  /*8400*/  ISETP.GE.AND P5, PT, R28.reuse, R15, PT ;  /* 0x0000000f1c00720c */ /* 0x040fe40003fa6270 */
[C---:B------:R-:W-:Y:S02]  /*8410*/  ISETP.GE.AND P4, PT, R28.reuse, R14, PT ;  /* 0x0000000e1c00720c */ /* 0x040fe40003f86270 */
[----:B------:R-:W-:-:S02]  /*8420*/  ISETP.GE.AND P1, PT, R28, R12, PT ;  /* 0x0000000c1c00720c */ /* 0x000fc40003f26270 */
[----:B------:R-:W-:Y:S01]  /*8430*/  FSEL R113, R113, -INF , !P0 ;  /* 0xff80000071717808 */ /* 0x000fe20004000000 */
[----:B------:R1:W-:Y:S01]  /*8440*/  MUFU.TANH R170, R47 ;  /* 0x0000002f00aa7308 */ /* 0x0003e20000002400 */
[----:B------:R-:W-:Y:S02]  /*8450*/  ISETP.GE.AND P0, PT, R2, R15, PT ;  /* 0x0000000f0200720c */ /* 0x000fe40003f06270 */
[----:B------:R-:W-:Y:S02]  /*8460*/  IADD3 R28, R0, 0x21, RZ ;  /* 0x00000021001c7810 */ /* 0x000fe40007ffe0ff */
[----:B--2---:R-:W-:Y:S01]  /*8470*/  HMMA.16816.F32 R48, R8, R24, R32 ;  /* 0x000000180830723c */ /* 0x004fe20000001820 */
[----:B------:R-:W2:Y:S01]  /*8480*/  LDSM.16.M88.4 R32, [R184+0x3c00] ;  /* 0x003c0000b820783b */ /* 0x000ea20000000200 */
[----:B------:R-:W-:Y:S01]  /*8490*/  FSEL R61, R61, -INF , !P5 ;  /* 0xff8000003d3d7808 */ /* 0x000fe20006800000 */
[----:B------:R-:W-:Y:S01]  /*84a0*/  MUFU.TANH R131, R52 ;  /* 0x0000003400837308 */ /* 0x000fe20000002400 */
[----:B------:R-:W-:-:S02]  /*84b0*/  FSEL R78, R78, -INF , !P3 ;  /* 0xff8000004e4e7808 */ /* 0x000fc40005800000 */
[----:B------:R-:W-:Y:S02]  /*84c0*/  FSEL R82, R82, -INF , !P4 ;  /* 0xff80000052527808 */ /* 0x000fe40006000000 */
[----:B------:R-:W-:Y:S02]  /*84d0*/  FSEL R62, R62, -INF , !P0 ;  /* 0xff8000003e3e7808 */ /* 0x000fe40004000000 */
[C---:B------:R-:W-:Y:S01]  /*84e0*/  ISETP.GE.AND P5, PT, R28.reuse, R15, PT ;  /* 0x0000000f1c00720c */ /* 0x040fe20003fa6270 */
[----:B-1----:R-:W-:Y:S01]  /*84f0*/  HMMA.16816.F32 R44, R16, R40, RZ ;  /* 0x00000028102c723c */ /* 0x002fe200000018ff */
[C---:B------:R-:W-:Y:S01]  /*8500*/  ISETP.GE.AND P3, PT, R28.reuse, R14, PT ;  /* 0x0000000e1c00720c */ /* 0x040fe20003f66270 */
[----:B------:R-:W-:Y:S01]  /*8510*/  MUFU.TANH R168, R53 ;  /* 0x0000003500a87308 */ /* 0x000fe20000002400 */
[C---:B------:R-:W-:Y:S02]  /*8520*/  ISETP.GE.AND P4, PT, R28.reuse, R13, PT ;  /* 0x0000000d1c00720c */ /* 0x040fe40003f86270 */
[----:B------:R-:W-:-:S02]  /*8530*/  ISETP.GE.AND P0, PT, R28, R12, PT ;  /* 0x0000000c1c00720c */ /* 0x000fc40003f06270 */
[----:B------:R-:W1:Y:S01]  /*8540*/  LDSM.16.M88.4 R28, [R190] ;  /* 0x00000000be1c783b */ /* 0x000e620000000200 */
[----:B------:R-:W-:Y:S01]  /*8550*/  FSEL R102, R102, -INF , !P2 ;  /* 0xff80000066667808 */ /* 0x000fe20005000000 */
[----:B------:R-:W-:-:S04]  /*8560*/  DEPBAR.LE SB0, 0x0 ;  /* 0x000080000000791a */ /* 0x000fc80000000000 */
[----:B------:R-:W-:Y:S01]  /*8570*/  FSEL R116, R116, -INF , !P1 ;  /* 0xff80000074747808 */ /* 0x000fe20004800000 */
[----:B------:R-:W-:Y:S01]  /*8580*/  MUFU.TANH R135, R54 ;  /* 0x0000003600877308 */ /* 0x000fe20000002400 */
[----:B------:R-:W-:Y:S01]  /*8590*/  FSEL R64, R64, -INF , !P6 ;  /* 0xff80000040407808 */ /* 0x000fe20007000000 */
[----:B------:R-:W-:Y:S01]  /*85a0*/  FMUL.FTZ R48, R48, c[0x0][0x2ec] ;  /* 0x0000bb0030307a20 */ /* 0x000fe20000410000 */
[C---:B------:R-:W-:Y:S01]  /*85b0*/  ISETP.GE.AND P2, PT, R2.reuse, R14, PT ;  /* 0x0000000e0200720c */ /* 0x040fe20003f46270 */
[----:B------:R-:W-:Y:S01]  /*85c0*/  FMUL.FTZ R49, R49, c[0x0][0x2ec] ;  /* 0x0000bb0031317a20 */ /* 0x000fe20000410000 */
[----:B------:R-:W-:Y:S01]  /*85d0*/  ISETP.GE.AND P1, PT, R2, R13, PT ;  /* 0x0000000d0200720c */ /* 0x000fe20003f26270 */
[----:B------:R-:W-:Y:S01]  /*85e0*/  FMUL.FTZ R50, R50, c[0x0][0x2ec] ;  /* 0x0000bb0032327a20 */ /* 0x000fe20000410000 */
[----:B------:R-:W-:Y:S01]  /*85f0*/  ISETP.GE.AND P6, PT, R2, R12, PT ;  /* 0x0000000c0200720c */ /* 0x000fe20003fc6270 */
[----:B------:R4:W-:Y:S01]  /*8600*/  MUFU.TANH R133, R55 ;  /* 0x0000003700857308 */ /* 0x0009e20000002400 */
[----:B------:R-:W-:Y:S01]  /*8610*/  IADD3 R2, R0, 0x28, RZ ;  /* 0x0000002800027810 */ /* 0x000fe20007ffe0ff */
[----:B------:R-:W-:Y:S01]  /*8620*/  FMUL.FTZ R51, R51, c[0x0][0x2ec] ;  /* 0x0000bb0033337a20 */ /* 0x000fe20000410000 */
[----:B------:R-:W-:-:S02]  /*8630*/  FSEL R83, R83, -INF , !P2 ;  /* 0xff80000053537808 */ /* 0x000fc40005000000 */
[C---:B------:R-:W-:Y:S02]  /*8640*/  ISETP.GE.AND P2, PT, R2.reuse, R15, PT ;  /* 0x0000000f0200720c */ /* 0x040fe40003f46270 */
[----:B------:R-:W-:Y:S01]  /*8650*/  FSEL R63, R63, -INF , !P5 ;  /* 0xff8000003f3f7808 */ /* 0x000fe20006800000 */
[----:B------:R5:W-:Y:S01]  /*8660*/  MUFU.TANH R202, R59 ;  /* 0x0000003b00ca7308 */ /* 0x000be20000002400 */
[----:B------:R-:W-:Y:S02]  /*8670*/  FSEL R87, R87, -INF , !P3 ;  /* 0xff80000057577808 */ /* 0x000fe40005800000 */
[----:B------:R-:W-:Y:S02]  /*8680*/  FSEL R115, R115, -INF , !P1 ;  /* 0xff80000073737808 */ /* 0x000fe40004800000 */
[C---:B------:R-:W-:Y:S02]  /*8690*/  ISETP.GE.AND P5, PT, R2.reuse, R13, PT ;  /* 0x0000000d0200720c */ /* 0x040fe40003fa6270 */
[C---:B------:R-:W-:Y:S01]  /*86a0*/  ISETP.GE.AND P3, PT, R2.reuse, R14, PT ;  /* 0x0000000e0200720c */ /* 0x040fe20003f66270 */
[----:B----4-:R-:W-:Y:S01]  /*86b0*/  HMMA.16816.F32 R52, R4, R24, R44 ;  /* 0x000000180434723c */ /* 0x010fe2000000182c */
[----:B------:R-:W-:Y:S01]  /*86c0*/  MUFU.TANH R123, R48 ;  /* 0x00000030007b7308 */ /* 0x000fe20000002400 */
[----:B------:R-:W-:-:S02]  /*86d0*/  ISETP.GE.AND P1, PT, R2, R12, PT ;  /* 0x0000000c0200720c */ /* 0x000fc40003f26270 */
[----:B------:R-:W-:Y:S02]  /*86e0*/  IADD3 R2, R0, 0x29, RZ ;  /* 0x0000002900027810 */ /* 0x000fe40007ffe0ff */
[----:B------:R-:W-:Y:S02]  /*86f0*/  FSEL R114, R114, -INF , !P4 ;  /* 0xff80000072727808 */ /* 0x000fe40006000000 */
[----:B--2---:R-:W-:Y:S01]  /*8700*/  HMMA.16816.F32 R44, R20, R32, RZ ;  /* 0x00000020142c723c */ /* 0x004fe200000018ff */
[----:B-----5:R-:W-:Y:S01]  /*8710*/  FSEL R59, R103, -INF , !P2 ;  /* 0xff800000673b7808 */ /* 0x020fe20005000000 */
[----:B------:R-:W-:Y:S01]  /*8720*/  MUFU.TANH R128, R49 ;  /* 0x0000003100807308 */ /* 0x000fe20000002400 */
[----:B------:R-:W-:Y:S02]  /*8730*/  IADD3 R24, R0, 0x30, RZ ;  /* 0x0000003000187810 */ /* 0x000fe40007ffe0ff */
[----:B------:R-:W-:Y:S02]  /*8740*/  FSEL R120, R120, -INF , !P6 ;  /* 0xff80000078787808 */ /* 0x000fe40007000000 */
[----:B------:R-:W-:-:S02]  /*8750*/  FSEL R122, R122, -INF , !P0 ;  /* 0xff8000007a7a7808 */ /* 0x000fc40004000000 */
[----:B------:R-:W-:Y:S01]  /*8760*/  FSEL R117, R117, -INF , !P5 ;  /* 0xff80000075757808 */ /* 0x000fe20006800000 */
[----:B------:R-:W-:Y:S01]  /*8770*/  MUFU.TANH R121, R50 ;  /* 0x0000003200797308 */ /* 0x000fe20000002400 */
[----:B------:R-:W-:Y:S02]  /*8780*/  FSEL R124, R124, -INF , !P1 ;  /* 0xff8000007c7c7808 */ /* 0x000fe40004800000 */
[C---:B------:R-:W-:Y:S02]  /*8790*/  ISETP.GE.AND P4, PT, R2.reuse, R13, PT ;  /* 0x0000000d0200720c */ /* 0x040fe40003f86270 */
[-C--:B------:R-:W-:Y:S01]  /*87a0*/  ISETP.GE.AND P6, PT, R2, R15.reuse, PT ;  /* 0x0000000f0200720c */ /* 0x080fe20003fc6270 */
[----:B------:R-:W-:Y:S01]  /*87b0*/  FMUL.FTZ R52, R52, c[0x0][0x2ec] ;  /* 0x0000bb0034347a20 */ /* 0x000fe20000410000 */
[C---:B------:R-:W-:Y:S01]  /*87c0*/  ISETP.GE.AND P0, PT, R2.reuse, R14, PT ;  /* 0x0000000e0200720c */ /* 0x040fe20003f06270 */
[----:B------:R2:W-:Y:S01]  /*87d0*/  MUFU.TANH R103, R51 ;  /* 0x0000003300677308 */ /* 0x0005e20000002400 */
[----:B------:R-:W-:Y:S01]  /*87e0*/  FMUL.FTZ R53, R53, c[0x0][0x2ec] ;  /* 0x0000bb0035357a20 */ /* 0x000fe20000410000 */
[----:B------:R-:W-:Y:S01]  /*87f0*/  ISETP.GE.AND P5, PT, R2, R12, PT ;  /* 0x0000000c0200720c */ /* 0x000fe20003fa6270 */
[----:B------:R-:W-:Y:S01]  /*8800*/  FMUL.FTZ R54, R54, c[0x0][0x2ec] ;  /* 0x0000bb0036367a20 */ /* 0x000fe20000410000 */
[----:B------:R-:W-:Y:S01]  /*8810*/  ISETP.GE.AND P1, PT, R24, R15, PT ;  /* 0x0000000f1800720c */ /* 0x000fe20003f26270 */
[----:B------:R-:W-:Y:S01]  /*8820*/  FMUL.FTZ R55, R55, c[0x0][0x2ec] ;  /* 0x0000bb0037377a20 */ /* 0x000fe20000410000 */
[----:B-1----:R-:W-:Y:S01]  /*8830*/  HMMA.16816.F32 R44, R8, R28, R44 ;  /* 0x0000001c082c723c */ /* 0x002fe2000000182c */
[----:B------:R-:W-:Y:S01]  /*8840*/  IADD3 R2, R0, 0x31, RZ ;  /* 0x0000003100027810 */ /* 0x000fe20007ffe0ff */
[----:B------:R-:W-:Y:S01]  /*8850*/  MUFU.TANH R119, R52 ;  /* 0x0000003400777308 */ /* 0x000fe20000002400 */
[----:B------:R-:W-:-:S02]  /*8860*/  FSEL R118, R118, -INF , !P4 ;  /* 0xff80000076767808 */ /* 0x000fc40006000000 */
[----:B------:R-:W-:Y:S02]  /*8870*/  FSEL R129, R129, -INF , !P5 ;  /* 0xff80000081817808 */ /* 0x000fe40006800000 */
[----:B------:R-:W-:Y:S02]  /*8880*/  FSEL R60, R60, -INF , !P6 ;  /* 0xff8000003c3c7808 */ /* 0x000fe40007000000 */
[----:B------:R-:W-:Y:S01]  /*8890*/  FSEL R77, R77, -INF , !P3 ;  /* 0xff8000004d4d7808 */ /* 0x000fe20005800000 */
[----:B--2---:R-:W-:Y:S01]  /*88a0*/  HMMA.16816.F32 R48, R16, R32, RZ ;  /* 0x000000201030723c */ /* 0x004fe200000018ff */
[----:B------:R-:W-:Y:S01]  /*88b0*/  MUFU.TANH R112, R53 ;  /* 0x0000003500707308 */ /* 0x000fe20000002400 */
[----:B------:R-:W-:Y:S02]  /*88c0*/  FSEL R79, R79, -INF , !P0 ;  /* 0xff8000004f4f7808 */ /* 0x000fe40004000000 */
[C---:B------:R-:W-:Y:S02]  /*88d0*/  ISETP.GE.AND P4, PT, R24.reuse, R14, PT ;  /* 0x0000000e1800720c */ /* 0x040fe40003f86270 */
[----:B------:R-:W-:-:S02]  /*88e0*/  ISETP.GE.AND P5, PT, R24, R13, PT ;  /* 0x0000000d1800720c */ /* 0x000fc40003fa6270 */
[C---:B------:R-:W-:Y:S01]  /*88f0*/  ISETP.GE.AND P6, PT, R2.reuse, R15, PT ;  /* 0x0000000f0200720c */ /* 0x040fe20003fc6270 */
[----:B------:R-:W-:Y:S01]  /*8900*/  MUFU.TANH R110, R54 ;  /* 0x00000036006e7308 */ /* 0x000fe20000002400 */
[C---:B------:R-:W-:Y:S02]  /*8910*/  ISETP.GE.AND P3, PT, R2.reuse, R14, PT ;  /* 0x0000000e0200720c */ /* 0x040fe40003f66270 */
[----:B------:R-:W-:Y:S02]  /*8920*/  ISETP.GE.AND P0, PT, R2, R13, PT ;  /* 0x0000000d0200720c */ /* 0x000fe40003f06270 */
[----:B------:R-:W-:Y:S01]  /*8930*/  FSEL R81, R81, -INF , !P3 ;  /* 0xff80000051517808 */ /* 0x000fe20005800000 */
[----:B------:R-:W-:Y:S01]  /*8940*/  FMUL.FTZ R45, R45, c[0x0][0x2ec] ;  /* 0x0000bb002d2d7a20 */ /* 0x000fe20000410000 */
[----:B------:R-:W-:Y:S01]  /*8950*/  FSEL R125, R125, -INF , !P5 ;  /* 0xff8000007d7d7808 */ /* 0x000fe20006800000 */
[----:B------:R1:W-:Y:S01]  /*8960*/  MUFU.TANH R109, R55 ;  /* 0x00000037006d7308 */ /* 0x0003e20000002400 */
[----:B------:R-:W-:Y:S01]  /*8970*/  ISETP.GE.AND P2, PT, R24, R12, PT ;  /* 0x0000000c1800720c */ /* 0x000fe20003f46270 */
[----:B------:R-:W-:Y:S01]  /*8980*/  FMUL.FTZ R44, R44, c[0x0][0x2ec] ;  /* 0x0000bb002c2c7a20 */ /* 0x000fe20000410000 */
[----:B------:R-:W-:Y:S01]  /*8990*/  FSEL R127, R127, -INF , !P0 ;  /* 0xff8000007f7f7808 */ /* 0x000fe20004000000 */
[----:B------:R-:W-:Y:S01]  /*89a0*/  FMUL.FTZ R46, R46, c[0x0][0x2ec] ;  /* 0x0000bb002e2e7a20 */ /* 0x000fe20000410000 */
[----:B------:R-:W-:Y:S01]  /*89b0*/  FSEL R132, R132, -INF , !P2 ;  /* 0xff80000084847808 */ /* 0x000fe20005000000 */
[----:B------:R-:W-:Y:S01]  /*89c0*/  FMUL.FTZ R47, R47, c[0x0][0x2ec] ;  /* 0x0000bb002f2f7a20 */ /* 0x000fe20000410000 */
[----:B------:R-:W-:Y:S01]  /*89d0*/  IADD3 R24, R0, 0x40, RZ ;  /* 0x0000004000187810 */ /* 0x000fe20007ffe0ff */
[----:B------:R2:W-:Y:S01]  /*89e0*/  MUFU.TANH R183, R58 ;  /* 0x0000003a00b77308 */ /* 0x0005e20000002400 */
[----:B-1----:R-:W-:Y:S07]  /*89f0*/  HMMA.16816.F32 R52, R4, R28, R48 ;  /* 0x0000001c0434723c */ /* 0x002fee0000001830 */
[----:B------:R1:W-:Y:S01]  /*8a00*/  MUFU.TANH R178, R57 ;  /* 0x0000003900b27308 */ /* 0x0003e20000002400 */
[----:B------:R-:W-:Y:S01]  /*8a10*/  HMMA.16816.F32 R48, R16, R42, RZ ;  /* 0x0000002a1030723c */ /* 0x000fe200000018ff */
[----:B--2---:R-:W-:-:S06]  /*8a20*/  FSEL R58, R76, -INF , !P1 ;  /* 0xff8000004c3a7808 */ /* 0x004fcc0004800000 */
[----:B------:R2:W4:Y:S01]  /*8a30*/  MUFU.TANH R174, R56 ;  /* 0x0000003800ae7308 */ /* 0x0005220000002400 */
[----:B------:R-:W-:Y:S02]  /*8a40*/  ISETP.GE.AND P1, PT, R2, R12, PT ;  /* 0x0000000c0200720c */ /* 0x000fe40003f26270 */
[----:B------:R-:W-:Y:S02]  /*8a50*/  IADD3 R2, R0, 0x38, RZ ;  /* 0x0000003800027810 */ /* 0x000fe40007ffe0ff */
[----:B------:R-:W-:Y:S01]  /*8a60*/  FSEL R76, R105, -INF , !P4 ;  /* 0xff800000694c7808 */ /* 0x000fe20006000000 */
[----:B------:R-:W-:Y:S01]  /*8a70*/  HMMA.16816.F32 R40, R20, R42, RZ ;  /* 0x0000002a1428723c */ /* 0x000fe200000018ff */
[----:B-1----:R-:W-:Y:S01]  /*8a80*/  FSEL R57, R107, -INF , !P6 ;  /* 0xff8000006b397808 */ /* 0x002fe20007000000 */
[----:B------:R-:W-:Y:S01]  /*8a90*/  MUFU.TANH R105, R44 ;  /* 0x0000002c00697308 */ /* 0x000fe20000002400 */
[C---:B------:R-:W-:Y:S02]  /*8aa0*/  ISETP.GE.AND P6, PT, R2.reuse, R13, PT ;  /* 0x0000000d0200720c */ /* 0x040fe40003fc6270 */
[----:B------:R-:W-:-:S02]  /*8ab0*/  ISETP.GE.AND P4, PT, R2, R15, PT ;  /* 0x0000000f0200720c */ /* 0x000fc40003f86270 */
[C---:B------:R-:W-:Y:S01]  /*8ac0*/  ISETP.GE.AND P3, PT, R2.reuse, R14, PT ;  /* 0x0000000e0200720c */ /* 0x040fe20003f66270 */
[----:B------:R-:W-:Y:S01]  /*8ad0*/  HMMA.16816.F32 R16, R16, R34, RZ ;  /* 0x000000221010723c */ /* 0x000fe200000018ff */
[----:B------:R-:W-:Y:S01]  /*8ae0*/  ISETP.GE.AND P5, PT, R2, R12, PT ;  /* 0x0000000c0200720c */ /* 0x000fe20003fa6270 */
[----:B------:R1:W5:Y:S01]  /*8af0*/  MUFU.TANH R107, R45 ;  /* 0x0000002d006b7308 */ /* 0x0003620000002400 */
[----:B------:R-:W-:Y:S01]  /*8b00*/  IADD3 R2, R0, 0x39, RZ ;  /* 0x0000003900027810 */ /* 0x000fe20007ffe0ff */
[----:B------:R-:W-:Y:S01]  /*8b10*/  FMUL.FTZ R52, R52, c[0x0][0x2ec] ;  /* 0x0000bb0034347a20 */ /* 0x000fe20000410000 */
[----:B------:R-:W-:Y:S01]  /*8b20*/  FSEL R172, R172, -INF , !P1 ;  /* 0xff800000acac7808 */ /* 0x000fe20004800000 */
[----:B------:R-:W-:Y:S01]  /*8b30*/  FMUL.FTZ R53, R53, c[0x0][0x2ec] ;  /* 0x0000bb0035357a20 */ /* 0x000fe20000410000 */
[----:B---3--:R-:W-:Y:S01]  /*8b40*/  FSEL R130, R130, -INF , !P6 ;  /* 0xff80000082827808 */ /* 0x008fe20007000000 */
[----:B------:R-:W-:Y:S01]  /*8b50*/  HMMA.16816.F32 R48, R4, R26, R48 ;  /* 0x0000001a0430723c */ /* 0x000fe20000001830 */
[C---:B------:R-:W-:Y:S01]  /*8b60*/  ISETP.GE.AND P0, PT, R2.reuse, R13, PT ;  /* 0x0000000d0200720c */ /* 0x040fe20003f06270 */
[----:B------:R-:W-:Y:S01]  /*8b70*/  FMUL.FTZ R55, R55, c[0x0][0x2ec] ;  /* 0x0000bb0037377a20 */ /* 0x000fe20000410000 */
[----:B------:R-:W-:Y:S01]  /*8b80*/  ISETP.GE.AND P2, PT, R2, R15, PT ;  /* 0x0000000f0200720c */ /* 0x000fe20003f46270 */
[----:B------:R-:W-:Y:S01]  /*8b90*/  FMUL.FTZ R54, R54, c[0x0][0x2ec] ;  /* 0x0000bb0036367a20 */ /* 0x000fe20000410000 */
[----:B------:R-:W-:-:S02]  /*8ba0*/  ISETP.GE.AND P1, PT, R2, R14, PT ;  /* 0x0000000e0200720c */ /* 0x000fc40003f26270 */
[----:B------:R-:W-:Y:S01]  /*8bb0*/  ISETP.GE.AND P6, PT, R2, R12, PT ;  /* 0x0000000c0200720c */ /* 0x000fe20003fc6270 */
[----:B------:R-:W-:Y:S01]  /*8bc0*/  HMMA.16816.F32 R20, R20, R34, RZ ;  /* 0x000000221414723c */ /* 0x000fe200000018ff */
[----:B------:R-:W-:Y:S01]  /*8bd0*/  IADD3 R2, R0, 0x41, RZ ;  /* 0x0000004100027810 */ /* 0x000fe20007ffe0ff */
[----:B------:R-:W-:Y:S01]  /*8be0*/  MUFU.TANH R55, R55 ;  /* 0x0000003700377308 */ /* 0x000fe20000002400 */
[----:B------:R-:W-:Y:S02]  /*8bf0*/  FSEL R171, R171, -INF , !P5 ;  /* 0xff800000abab7808 */ /* 0x000fe40006800000 */
[----:B------:R-:W-:Y:S02]  /*8c00*/  FSEL R126, R126, -INF , !P0 ;  /* 0xff8000007e7e7808 */ /* 0x000fe40004000000 */
[----:B------:R-:W-:Y:S01]  /*8c10*/  FSEL R175, R175, -INF , !P6 ;  /* 0xff800000afaf7808 */ /* 0x000fe20007000000 */
[----:B------:R-:W-:Y:S01]  /*8c20*/  HMMA.16816.F32 R16, R4, R30, R16 ;  /* 0x0000001e0410723c */ /* 0x000fe20000001810 */
[----:B--2---:R-:W-:Y:S01]  /*8c30*/  FSEL R56, R73, -INF , !P4 ;  /* 0xff80000049387808 */ /* 0x004fe20006000000 */
[----:B------:R-:W-:Y:S01]  /*8c40*/  MUFU.TANH R54, R54 ;  /* 0x0000003600367308 */ /* 0x000fe20000002400 */
[----:B-1----:R-:W-:-:S02]  /*8c50*/  FSEL R45, R72, -INF , !P2 ;  /* 0xff800000482d7808 */ /* 0x002fc40005000000 */
[C---:B------:R-:W-:Y:S02]  /*8c60*/  ISETP.GE.AND P5, PT, R24.reuse, R15, PT ;  /* 0x0000000f1800720c */ /* 0x040fe40003fa6270 */
[----:B------:R-:W-:Y:S01]  /*8c70*/  ISETP.GE.AND P0, PT, R24, R14, PT ;  /* 0x0000000e1800720c */ /* 0x000fe20003f06270 */
[----:B------:R-:W-:Y:S01]  /*8c80*/  FMUL.FTZ R48, R48, c[0x0][0x2ec] ;  /* 0x0000bb0030307a20 */ /* 0x000fe20000410000 */
[----:B------:R-:W-:Y:S01]  /*8c90*/  ISETP.GE.AND P6, PT, R24, R13, PT ;  /* 0x0000000d1800720c */ /* 0x000fe20003fc6270 */
[----:B------:R-:W-:Y:S01]  /*8ca0*/  FMUL.FTZ R50, R50, c[0x0][0x2ec] ;  /* 0x0000bb0032327a20 */ /* 0x000fe20000410000 */
[----:B------:R-:W-:Y:S01]  /*8cb0*/  ISETP.GE.AND P4, PT, R24, R12, PT ;  /* 0x0000000c1800720c */ /* 0x000fe20003f86270 */
[----:B------:R-:W-:Y:S01]  /*8cc0*/  MUFU.TANH R5, R48 ;  /* 0x0000003000057308 */ /* 0x000fe20000002400 */
[----:B------:R-:W-:Y:S01]  /*8cd0*/  ISETP.GE.AND P2, PT, R2, R15, PT ;  /* 0x0000000f0200720c */ /* 0x000fe20003f46270 */
[----:B------:R-:W-:Y:S01]  /*8ce0*/  FMUL.FTZ R49, R49, c[0x0][0x2ec] ;  /* 0x0000bb0031317a20 */ /* 0x000fe20000410000 */
[----:B------:R-:W-:Y:S01]  /*8cf0*/  IADD3 R24, R0, 0x48, RZ ;  /* 0x0000004800187810 */ /* 0x000fe20007ffe0ff */
[----:B------:R-:W-:Y:S01]  /*8d00*/  FMUL.FTZ R51, R51, c[0x0][0x2ec] ;  /* 0x0000bb0033337a20 */ /* 0x000fe20000410000 */
[----:B------:R-:W-:-:S02]  /*8d10*/  FSEL R73, R106, -INF , !P3 ;  /* 0xff8000006a497808 */ /* 0x000fc40005800000 */
[----:B------:R-:W-:Y:S01]  /*8d20*/  FSEL R75, R75, -INF , !P1 ;  /* 0xff8000004b4b7808 */ /* 0x000fe20004800000 */
[----:B------:R1:W2:Y:S01]  /*8d30*/  MUFU.TANH R106, R46 ;  /* 0x0000002e006a7308 */ /* 0x0002a20000002400 */
[----:B------:R-:W-:Y:S02]  /*8d40*/  FSEL R44, R91, -INF , !P2 ;  /* 0xff8000005b2c7808 */ /* 0x000fe40005000000 */
[C---:B------:R-:W-:Y:S01]  /*8d50*/  ISETP.GE.AND P3, PT, R2.reuse, R14, PT ;  /* 0x0000000e0200720c */ /* 0x040fe20003f66270 */
[----:B------:R-:W-:Y:S01]  /*8d60*/  FMUL.FTZ R17, R17, c[0x0][0x2ec] ;  /* 0x0000bb0011117a20 */ /* 0x000fe20000410000 */
[-C--:B------:R-:W-:Y:S01]  /*8d70*/  ISETP.GE.AND P1, PT, R2, R13.reuse, PT ;  /* 0x0000000d0200720c */ /* 0x080fe20003f26270 */
[----:B------:R-:W-:Y:S01]  /*8d80*/  FMUL.FTZ R18, R18, c[0x0][0x2ec] ;  /* 0x0000bb0012127a20 */ /* 0x000fe20000410000 */
[----:B------:R-:W-:Y:S01]  /*8d90*/  ISETP.GE.AND P2, PT, R24, R13, PT ;  /* 0x0000000d1800720c */ /* 0x000fe20003f46270 */
[----:B------:R-:W3:Y:S01]  /*8da0*/  MUFU.TANH R91, R47 ;  /* 0x0000002f005b7308 */ /* 0x000ee20000002400 */
[----:B------:R-:W-:Y:S01]  /*8db0*/  FSEL R72, R90, -INF , !P0 ;  /* 0xff8000005a487808 */ /* 0x000fe20004000000 */
[----:B------:R-:W-:Y:S01]  /*8dc0*/  FMUL.FTZ R16, R16, c[0x0][0x2ec] ;  /* 0x0000bb0010107a20 */ /* 0x000fe20000410000 */
[----:B----4-:R-:W-:-:S02]  /*8dd0*/  FSEL R174, R174, -INF , !P6 ;  /* 0xff800000aeae7808 */ /* 0x010fc40007000000 */
[----:B------:R-:W-:Y:S02]  /*8de0*/  FSEL R178, R178, -INF , !P1 ;  /* 0xff800000b2b27808 */ /* 0x000fe40004800000 */
[----:B------:R-:W-:Y:S01]  /*8df0*/  FSEL R183, R183, -INF , !P4 ;  /* 0xff800000b7b77808 */ /* 0x000fe20006000000 */
[----:B------:R4:W2:Y:S01]  /*8e00*/  MUFU.TANH R90, R52 ;  /* 0x00000034005a7308 */ /* 0x0008a20000002400 */
[----:B-1----:R-:W-:Y:S02]  /*8e10*/  FSEL R46, R71, -INF , !P5 ;  /* 0xff800000472e7808 */ /* 0x002fe40006800000 */
[----:B------:R-:W-:Y:S02]  /*8e20*/  ISETP.GE.AND P5, PT, R2, R12, PT ;  /* 0x0000000c0200720c */ /* 0x000fe40003fa6270 */
[----:B------:R-:W-:Y:S02]  /*8e30*/  IADD3 R2, R0, 0x49, RZ ;  /* 0x0000004900027810 */ /* 0x000fe40007ffe0ff */
[----:B------:R-:W-:Y:S01]  /*8e40*/  FSEL R202, R202, -INF , !P5 ;  /* 0xff800000caca7808 */ /* 0x000fe20006800000 */
[----:B------:R1:W1:Y:S01]  /*8e50*/  MUFU.TANH R71, R53 ;  /* 0x0000003500477308 */ /* 0x0002620000002400 */
[----:B------:R-:W-:-:S02]  /*8e60*/  FSEL R176, R176, -INF , !P2 ;  /* 0xff800000b0b07808 */ /* 0x000fc40005000000 */
[C---:B------:R-:W-:Y:S02]  /*8e70*/  ISETP.GE.AND P0, PT, R24.reuse, R15, PT ;  /* 0x0000000f1800720c */ /* 0x040fe40003f06270 */
[----:B------:R-:W-:Y:S02]  /*8e80*/  ISETP.GE.AND P6, PT, R24, R12, PT ;  /* 0x0000000c1800720c */ /* 0x000fe40003fc6270 */
[C---:B------:R-:W-:Y:S01]  /*8e90*/  ISETP.GE.AND P1, PT, R2.reuse, R13, PT ;  /* 0x0000000d0200720c */ /* 0x040fe20003f26270 */
[----:B------:R5:W-:Y:S01]  /*8ea0*/  MUFU.TANH R34, R17 ;  /* 0x0000001100227308 */ /* 0x000be20000002400 */
[C---:B------:R-:W-:Y:S02]  /*8eb0*/  ISETP.GE.AND P4, PT, R2.reuse, R15, PT ;  /* 0x0000000f0200720c */ /* 0x040fe40003f86270 */
[C---:B------:R-:W-:Y:S02]  /*8ec0*/  ISETP.GE.AND P5, PT, R2.reuse, R14, PT ;  /* 0x0000000e0200720c */ /* 0x040fe40003fa6270 */
[----:B------:R-:W-:-:S02]  /*8ed0*/  ISETP.GE.AND P2, PT, R2, R12, PT ;  /* 0x0000000c0200720c */ /* 0x000fc40003f46270 */
[----:B------:R-:W-:Y:S01]  /*8ee0*/  IADD3 R2, R0, 0x50, RZ ;  /* 0x0000005000027810 */ /* 0x000fe20007ffe0ff */
[----:B------:R-:W-:Y:S01]  /*8ef0*/  MUFU.TANH R50, R50 ;  /* 0x0000003200327308 */ /* 0x000fe20000002400 */
[----:B------:R-:W-:Y:S02]  /*8f00*/  FSEL R74, R74, -INF , !P3 ;  /* 0xff8000004a4a7808 */ /* 0x000fe40005800000 */
[----:B------:R-:W-:Y:S02]  /*8f10*/  ISETP.GE.AND P3, PT, R24, R14, PT ;  /* 0x0000000e1800720c */ /* 0x000fe40003f66270 */
[----:B------:R-:W-:Y:S01]  /*8f20*/  FSEL R201, R201, -INF , !P6 ;  /* 0xff800000c9c97808 */ /* 0x000fe20007000000 */
[----:B------:R-:W-:Y:S01]  /*8f30*/  HMMA.16816.F32 R24, R8, R26, R40 ;  /* 0x0000001a0818723c */ /* 0x000fe20000001828 */
[----:B------:R-:W-:Y:S01]  /*8f40*/  FSEL R173, R173, -INF , !P1 ;  /* 0xff800000adad7808 */ /* 0x000fe20004800000 */
[----:B------:R-:W-:Y:S01]  /*8f50*/  MUFU.TANH R49, R49 ;  /* 0x0000003100317308 */ /* 0x000fe20000002400 */
[----:B------:R-:W-:-:S02]  /*8f60*/  FSEL R203, R203, -INF , !P2 ;  /* 0xff800000cbcb7808 */ /* 0x000fc40005000000 */
[----:B------:R-:W-:Y:S02]  /*8f70*/  FSEL R39, R39, -INF , !P0 ;  /* 0xff80000027277808 */ /* 0x000fe40004000000 */
[C---:B------:R-:W-:Y:S01]  /*8f80*/  ISETP.GE.AND P6, PT, R2.reuse, R15, PT ;  /* 0x0000000f0200720c */ /* 0x040fe20003fc6270 */
[----:B------:R-:W-:Y:S01]  /*8f90*/  HMMA.16816.F32 R8, R8, R30, R20 ;  /* 0x0000001e0808723c */ /* 0x000fe20000001814 */
[C---:B------:R-:W-:Y:S01]  /*8fa0*/  ISETP.GE.AND P1, PT, R2.reuse, R14, PT ;  /* 0x0000000e0200720c */ /* 0x040fe20003f26270 */
[----:B------:R2:W-:Y:S01]  /*8fb0*/  MUFU.TANH R7, R18 ;  /* 0x0000001200077308 */ /* 0x0005e20000002400 */
[C---:B------:R-:W-:Y:S02]  /*8fc0*/  ISETP.GE.AND P2, PT, R2.reuse, R13, PT ;  /* 0x0000000d0200720c */ /* 0x040fe40003f46270 */
[----:B------:R-:W-:Y:S02]  /*8fd0*/  ISETP.GE.AND P0, PT, R2, R12, PT ;  /* 0x0000000c0200720c */ /* 0x000fe40003f06270 */
[----:B------:R-:W-:-:S02]  /*8fe0*/  IADD3 R2, R0, 0x51, RZ ;  /* 0x0000005100027810 */ /* 0x000fc40007ffe0ff */
[----:B------:R-:W-:Y:S01]  /*8ff0*/  FSEL R33, R208, -INF , !P4 ;  /* 0xff800000d0217808 */ /* 0x000fe20006000000 */
[----:B------:R-:W-:Y:S01]  /*9000*/  MUFU.TANH R51, R51 ;  /* 0x0000003300337308 */ /* 0x000fe20000002400 */
[----:B----4-:R-:W-:Y:S02]  /*9010*/  FSEL R52, R206, -INF , !P3 ;  /* 0xff800000ce347808 */ /* 0x010fe40005800000 */
[----:B-1----:R-:W-:Y:S02]  /*9020*/  FSEL R53, R205, -INF , !P5 ;  /* 0xff800000cd357808 */ /* 0x002fe40006800000 */
[----:B------:R-:W-:Y:S01]  /*9030*/  FSEL R32, R177, -INF , !P6 ;  /* 0xff800000b1207808 */ /* 0x000fe20007000000 */
[----:B------:R-:W-:Y:S01]  /*9040*/  FMUL.FTZ R27, R27, c[0x0][0x2ec] ;  /* 0x0000bb001b1b7a20 */ /* 0x000fe20000410000 */
[----:B------:R-:W-:Y:S01]  /*9050*/  ISETP.GE.AND P4, PT, R2, R15, PT ;  /* 0x0000000f0200720c */ /* 0x000fe20003f86270 */
[----:B------:R-:W-:Y:S01]  /*9060*/  FMUL.FTZ R24, R24, c[0x0][0x2ec] ;  /* 0x0000bb0018187a20 */ /* 0x000fe20000410000 */
[C---:B------:R-:W-:Y:S01]  /*9070*/  ISETP.GE.AND P3, PT, R2.reuse, R14, PT ;  /* 0x0000000e0200720c */ /* 0x040fe20003f66270 */
[----:B------:R-:W-:Y:S01]  /*9080*/  FMUL.FTZ R25, R25, c[0x0][0x2ec] ;  /* 0x0000bb0019197a20 */ /* 0x000fe20000410000 */
[CC--:B------:R-:W-:Y:S01]  /*9090*/  ISETP.GE.AND P5, PT, R2.reuse, R13.reuse, PT ;  /* 0x0000000d0200720c */ /* 0x0c0fe20003fa6270 */
[----:B------:R-:W1:Y:S01]  /*90a0*/  MUFU.TANH R27, R27 ;  /* 0x0000001b001b7308 */ /* 0x000e620000002400 */
[----:B------:R-:W-:Y:S01]  /*90b0*/  ISETP.GE.AND P6, PT, R2, R12, PT ;  /* 0x0000000c0200720c */ /* 0x000fe20003fc6270 */
[----:B------:R-:W-:Y:S01]  /*90c0*/  FMUL.FTZ R8, R8, c[0x0][0x2ec] ;  /* 0x0000bb0008087a20 */ /* 0x000fe20000410000 */
[----:B------:R-:W-:Y:S01]  /*90d0*/  IADD3 R2, R0, 0x58, RZ ;  /* 0x0000005800027810 */ /* 0x000fe20007ffe0ff */
[----:B------:R-:W-:Y:S01]  /*90e0*/  FMUL.FTZ R9, R9, c[0x0][0x2ec] ;  /* 0x0000bb0009097a20 */ /* 0x000fe20000410000 */
[----:B------:R-:W-:Y:S01]  /*90f0*/  FSEL R29, R181, -INF , !P4 ;  /* 0xff800000b51d7808 */ /* 0x000fe20006000000 */
[----:B------:R-:W-:Y:S01]  /*9100*/  FMUL.FTZ R26, R26, c[0x0][0x2ec] ;  /* 0x0000bb001a1a7a20 */ /* 0x000fe20000410000 */
[----:B------:R-:W-:Y:S01]  /*9110*/  ISETP.GE.AND P4, PT, R2, R13, PT ;  /* 0x0000000d0200720c */ /* 0x000fe20003f86270 */
[----:B------:R-:W4:Y:S01]  /*9120*/  MUFU.TANH R24, R24 ;  /* 0x0000001800187308 */ /* 0x000f220000002400 */
[----:B------:R-:W-:Y:S01]  /*9130*/  IADD3 R4, R0, 0x59, RZ ;  /* 0x0000005900047810 */ /* 0x000fe20007ffe0ff */
[----:B------:R-:W-:Y:S01]  /*9140*/  FMUL.FTZ R6, R10, c[0x0][0x2ec] ;  /* 0x0000bb000a067a20 */ /* 0x000fe20000410000 */
[----:B------:R-:W-:-:S02]  /*9150*/  FSEL R47, R182, -INF , !P1 ;  /* 0xff800000b62f7808 */ /* 0x000fc40004800000 */
[----:B------:R-:W-:Y:S02]  /*9160*/  FSEL R48, R179, -INF , !P3 ;  /* 0xff800000b3307808 */ /* 0x000fe40005800000 */
[----:B------:R-:W-:Y:S01]  /*9170*/  FSEL R199, R199, -INF , !P2 ;  /* 0xff800000c7c77808 */ /* 0x000fe20005000000 */
[----:B------:R-:W1:Y:S01]  /*9180*/  MUFU.TANH R25, R25 ;  /* 0x0000001900197308 */ /* 0x000e620000002400 */
[----:B------:R-:W-:Y:S02]  /*9190*/  FSEL R180, R180, -INF , !P5 ;  /* 0xff800000b4b47808 */ /* 0x000fe40006800000 */
[----:B------:R-:W-:Y:S02]  /*91a0*/  FSEL R197, R197, -INF , !P4 ;  /* 0xff800000c5c57808 */ /* 0x000fe40006000000 */
[C---:B------:R-:W-:Y:S02]  /*91b0*/  ISETP.GE.AND P1, PT, R2.reuse, R15, PT ;  /* 0x0000000f0200720c */ /* 0x040fe40003f26270 */
[C---:B------:R-:W-:Y:S01]  /*91c0*/  ISETP.GE.AND P3, PT, R2.reuse, R14, PT ;  /* 0x0000000e0200720c */ /* 0x040fe20003f66270 */
[----:B------:R-:W1:Y:S01]  /*91d0*/  MUFU.TANH R8, R8 ;  /* 0x0000000800087308 */ /* 0x000e620000002400 */
[----:B------:R-:W-:-:S02]  /*91e0*/  ISETP.GE.AND P2, PT, R2, R12, PT ;  /* 0x0000000c0200720c */ /* 0x000fc40003f46270 */
[C---:B------:R-:W-:Y:S02]  /*91f0*/  ISETP.GE.AND P5, PT, R4.reuse, R13, PT ;  /* 0x0000000d0400720c */ /* 0x040fe40003fa6270 */
[----:B------:R-:W-:Y:S02]  /*9200*/  ISETP.GE.AND P4, PT, R4, R12, PT ;  /* 0x0000000c0400720c */ /* 0x000fe40003f86270 */
[----:B------:R-:W-:Y:S01]  /*9210*/  IADD3 R2, R0, 0x60, RZ ;  /* 0x0000006000027810 */ /* 0x000fe20007ffe0ff */
[----:B------:R-:W1:Y:S01]  /*9220*/  MUFU.TANH R9, R9 ;  /* 0x0000000900097308 */ /* 0x000e620000002400 */
[----:B------:R-:W-:Y:S02]  /*9230*/  FSEL R204, R204, -INF , !P0 ;  /* 0xff800000cccc7808 */ /* 0x000fe40004000000 */
[----:B------:R-:W-:Y:S02]  /*9240*/  FSEL R207, R207, -INF , !P6 ;  /* 0xff800000cfcf7808 */ /* 0x000fe40007000000 */
[----:B------:R-:W-:-:S02]  /*9250*/  FSEL R206, R169, -INF , !P2 ;  /* 0xff800000a9ce7808 */ /* 0x000fc40005000000 */
[----:B------:R-:W-:Y:S01]  /*9260*/  FSEL R200, R200, -INF , !P5 ;  /* 0xff800000c8c87808 */ /* 0x000fe20006800000 */
[----:B------:R-:W1:Y:S01]  /*9270*/  MUFU.TANH R26, R26 ;  /* 0x0000001a001a7308 */ /* 0x000e620000002400 */
[----:B------:R-:W-:Y:S02]  /*9280*/  FSEL R205, R170, -INF , !P4 ;  /* 0xff800000aacd7808 */ /* 0x000fe40006000000 */
[----:B------:R-:W-:Y:S02]  /*9290*/  FSEL R28, R131, -INF , !P1 ;  /* 0xff800000831c7808 */ /* 0x000fe40004800000 */
[CC--:B------:R-:W-:Y:S02]  /*92a0*/  ISETP.GE.AND P0, PT, R4.reuse, R15.reuse, PT ;  /* 0x0000000f0400720c */ /* 0x0c0fe40003f06270 */
[----:B------:R-:W-:Y:S01]  /*92b0*/  ISETP.GE.AND P6, PT, R4, R14, PT ;  /* 0x0000000e0400720c */ /* 0x000fe20003fc6270 */
[----:B------:R1:W-:Y:S01]  /*92c0*/  MUFU.TANH R35, R16 ;  /* 0x0000001000237308 */ /* 0x0003e20000002400 */
[----:B------:R-:W-:-:S02]  /*92d0*/  ISETP.GE.AND P2, PT, R2, R15, PT ;  /* 0x0000000f0200720c */ /* 0x000fc40003f46270 */
[C---:B------:R-:W-:Y:S02]  /*92e0*/  ISETP.GE.AND P5, PT, R2.reuse, R14, PT ;  /* 0x0000000e0200720c */ /* 0x040fe40003fa6270 */
[C---:B------:R-:W-:Y:S02]  /*92f0*/  ISETP.GE.AND P4, PT, R2.reuse, R13, PT ;  /* 0x0000000d0200720c */ /* 0x040fe40003f86270 */
[----:B------:R-:W-:Y:S01]  /*9300*/  ISETP.GE.AND P1, PT, R2, R12, PT ;  /* 0x0000000c0200720c */ /* 0x000fe20003f26270 */
[----:B------:R-:W1:Y:S01]  /*9310*/  MUFU.TANH R6, R6 ;  /* 0x0000000600067308 */ /* 0x000e620000002400 */
        /* <DEDUP_REMOVED lines=9> */
[C---:B------:R-:W-:Y:S02]  /*93b0*/  IADD3 R4, R0.reuse, 0x70, RZ ;  /* 0x0000007000047810 */ /* 0x040fe40007ffe0ff */
[----:B------:R-:W-:Y:S02]  /*93c0*/  IADD3 R2, R0, 0x71, RZ ;  /* 0x0000007100027810 */ /* 0x000fe40007ffe0ff */
[----:B------:R-:W-:Y:S02]  /*93d0*/  FSEL R20, R128, -INF , !P0 ;  /* 0xff80000080147808 */ /* 0x000fe40004000000 */
[----:B------:R-:W-:Y:S02]  /*93e0*/  FSEL R30, R121, -INF , !P5 ;  /* 0xff800000791e7808 */ /* 0x000fe40006800000 */
[----:B------:R-:W-:Y:S02]  /*93f0*/  FSEL R103, R103, -INF , !P3 ;  /* 0xff80000067677808 */ /* 0x000fe40005800000 */
[----:B------:R-:W-:-:S02]  /*9400*/  FSEL R169, R119, -INF , !P4 ;  /* 0xff80000077a97808 */ /* 0x000fc40006000000 */
[----:B------:R-:W-:Y:S01]  /*9410*/  FSEL R135, R112, -INF , !P6 ;  /* 0xff80000070877808 */ /* 0x000fe20007000000 */
[----:B------:R-:W-:Y:S01]  /*9420*/  BAR.SYNC.DEFER_BLOCKING 0x0 ;  /* 0x0000000000007b1d */ /* 0x000fe20000010000 */
[C---:B------:R-:W-:Y:S02]  /*9430*/  ISETP.GE.AND P0, PT, R4.reuse, R15, PT ;  /* 0x0000000f0400720c */ /* 0x040fe40003f06270 */
[C---:B------:R-:W-:Y:S02]  /*9440*/  ISETP.GE.AND P5, PT, R4.reuse, R14, PT ;  /* 0x0000000e0400720c */ /* 0x040fe40003fa6270 */
[C---:B------:R-:W-:Y:S02]  /*9450*/  ISETP.GE.AND P3, PT, R4.reuse, R13, PT ;  /* 0x0000000d0400720c */ /* 0x040fe40003f66270 */
[----:B------:R-:W-:Y:S02]  /*9460*/  ISETP.GE.AND P4, PT, R4, R12, PT ;  /* 0x0000000c0400720c */ /* 0x000fe40003f86270 */
[----:B------:R-:W-:-:S02]  /*9470*/  ISETP.GE.AND P6, PT, R2, R15, PT ;  /* 0x0000000f0200720c */ /* 0x000fc40003fc6270 */
[----:B------:R-:W-:Y:S02]  /*9480*/  IADD3 R4, R0, 0x68, RZ ;  /* 0x0000006800047810 */ /* 0x000fe40007ffe0ff */
[----:B------:R-:W-:Y:S02]  /*9490*/  FSEL R182, R110, -INF , !P1 ;  /* 0xff8000006eb67808 */ /* 0x000fe40004800000 */
[----:B------:R-:W-:Y:S02]  /*94a0*/  ISETP.GE.AND P1, PT, R2, R14, PT ;  /* 0x0000000e0200720c */ /* 0x000fe40003f26270 */
[----:B-----5:R-:W-:Y:S02]  /*94b0*/  FSEL R17, R107, -INF , !P6 ;  /* 0xff8000006b117808 */ /* 0x020fe40007000000 */
[----:B------:R-:W-:Y:S02]  /*94c0*/  ISETP.GE.AND P6, PT, R4, R13, PT ;  /* 0x0000000d0400720c */ /* 0x000fe40003fc6270 */
[----:B------:R-:W-:-:S02]  /*94d0*/  FSEL R181, R109, -INF , !P2 ;  /* 0xff8000006db57808 */ /* 0x000fc40005000000 */
[----:B--2---:R-:W-:Y:S02]  /*94e0*/  FSEL R18, R105, -INF , !P0 ;  /* 0xff80000069127808 */ /* 0x004fe40004000000 */
[C---:B------:R-:W-:Y:S02]  /*94f0*/  ISETP.GE.AND P2, PT, R2.reuse, R13, PT ;  /* 0x0000000d0200720c */ /* 0x040fe40003f46270 */
[----:B------:R-:W-:Y:S02]  /*9500*/  ISETP.GE.AND P0, PT, R2, R12, PT ;  /* 0x0000000c0200720c */ /* 0x000fe40003f06270 */
[----:B------:R-:W-:Y:S02]  /*9510*/  IADD3 R2, R0, 0x69, RZ ;  /* 0x0000006900027810 */ /* 0x000fe40007ffe0ff */
[----:B------:R-:W-:Y:S02]  /*9520*/  FSEL R119, R106, -INF , !P5 ;  /* 0xff8000006a777808 */ /* 0x000fe40006800000 */
[----:B---3--:R-:W-:-:S02]  /*9530*/  FSEL R112, R91, -INF , !P1 ;  /* 0xff8000005b707808 */ /* 0x008fc40004800000 */
[----:B------:R-:W-:Y:S02]  /*9540*/  FSEL R133, R90, -INF , !P3 ;  /* 0xff8000005a857808 */ /* 0x000fe40005800000 */
[C---:B------:R-:W-:Y:S02]  /*9550*/  ISETP.GE.AND P5, PT, R4.reuse, R15, PT ;  /* 0x0000000f0400720c */ /* 0x040fe40003fa6270 */
[C---:B------:R-:W-:Y:S02]  /*9560*/  ISETP.GE.AND P1, PT, R4.reuse, R14, PT ;  /* 0x0000000e0400720c */ /* 0x040fe40003f26270 */
[----:B------:R-:W-:Y:S01]  /*9570*/  ISETP.GE.AND P3, PT, R4, R12, PT ;  /* 0x0000000c0400720c */ /* 0x000fe20003f66270 */
[----:B------:R-:W-:Y:S01]  /*9580*/  FMUL.FTZ R4, R19, c[0x0][0x2ec] ;  /* 0x0000bb0013047a20 */ /* 0x000fe20000410000 */
[----:B------:R-:W-:Y:S01]  /*9590*/  FSEL R121, R5, -INF , !P6 ;  /* 0xff80000005797808 */ /* 0x000fe20007000000 */
[----:B------:R-:W-:Y:S01]  /*95a0*/  FMUL.FTZ R5, R11, c[0x0][0x2ec] ;  /* 0x0000bb000b057a20 */ /* 0x000fe20000410000 */
[----:B------:R-:W-:-:S02]  /*95b0*/  FSEL R177, R55, -INF , !P0 ;  /* 0xff80000037b17808 */ /* 0x000fc40004000000 */
[----:B------:R-:W-:Y:S01]  /*95c0*/  ISETP.GE.AND P0, PT, R2, R14, PT ;  /* 0x0000000e0200720c */ /* 0x000fe20003f06270 */
[----:B------:R-:W-:Y:S01]  /*95d0*/  MUFU.TANH R4, R4 ;  /* 0x0000000400047308 */ /* 0x000fe20000002400 */
[----:B------:R-:W-:Y:S02]  /*95e0*/  FSEL R131, R71, -INF , !P2 ;  /* 0xff80000047837808 */ /* 0x000fe40005000000 */
[----:B------:R-:W-:Y:S02]  /*95f0*/  FSEL R179, R54, -INF , !P4 ;  /* 0xff80000036b37808 */ /* 0x000fe40006000000 */
[C---:B------:R-:W-:Y:S02]  /*9600*/  ISETP.GE.AND P2, PT, R2.reuse, R13, PT ;  /* 0x0000000d0200720c */ /* 0x040fe40003f46270 */
[C---:B------:R-:W-:Y:S01]  /*9610*/  ISETP.GE.AND P4, PT, R2.reuse, R15, PT ;  /* 0x0000000f0200720c */ /* 0x040fe20003f86270 */
[----:B------:R-:W2:Y:S01]  /*9620*/  MUFU.TANH R5, R5 ;  /* 0x0000000500057308 */ /* 0x000ea20000002400 */
[----:B------:R-:W-:-:S02]  /*9630*/  ISETP.GE.AND P6, PT, R2, R12, PT ;  /* 0x0000000c0200720c */ /* 0x000fc40003fc6270 */
[----:B-1----:R-:W-:Y:S02]  /*9640*/  FSEL R91, R27, -INF , !P0 ;  /* 0xff8000001b5b7808 */ /* 0x002fe40004000000 */
[C---:B------:R-:W-:Y:S02]  /*9650*/  IADD3 R2, R0.reuse, 0x78, RZ ;  /* 0x0000007800027810 */ /* 0x040fe40007ffe0ff */
[----:B------:R-:W-:Y:S02]  /*9660*/  ISETP.NE.AND P0, PT, R209, 0x2, PT ;  /* 0x00000002d100780c */ /* 0x000fe40003f05270 */
[----:B------:R-:W-:Y:S02]  /*9670*/  IADD3 R0, R0, 0x79, RZ ;  /* 0x0000007900007810 */ /* 0x000fe40007ffe0ff */
[----:B------:R-:W-:Y:S02]  /*9680*/  FSEL R170, R50, -INF , !P3 ;  /* 0xff80000032aa7808 */ /* 0x000fe40005800000 */
[----:B------:R-:W-:-:S02]  /*9690*/  ISETP.GE.AND P3, PT, R2, R15, PT ;  /* 0x0000000f0200720c */ /* 0x000fc40003f66270 */
[----:B------:R-:W-:Y:S02]  /*96a0*/  FSEL R110, R49, -INF , !P2 ;  /* 0xff800000316e7808 */ /* 0x000fe40005000000 */
[----:B------:R-:W-:Y:S02]  /*96b0*/  ISETP.GE.AND P2, PT, R0, R15, PT ;  /* 0x0000000f0000720c */ /* 0x000fe40003f46270 */
[----:B------:R-:W-:Y:S02]  /*96c0*/  FSEL R168, R51, -INF , !P6 ;  /* 0xff80000033a87808 */ /* 0x000fe40007000000 */
[----:B----4-:R-:W-:Y:S02]  /*96d0*/  FSEL R15, R24, -INF , !P5 ;  /* 0xff800000180f7808 */ /* 0x010fe40006800000 */
[-C--:B------:R-:W-:Y:S02]  /*96e0*/  ISETP.GE.AND P6, PT, R2, R14.reuse, PT ;  /* 0x0000000e0200720c */ /* 0x080fe40003fc6270 */
[----:B------:R-:W-:-:S02]  /*96f0*/  ISETP.GE.AND P5, PT, R0, R14, PT ;  /* 0x0000000e0000720c */ /* 0x000fc40003fa6270 */
[----:B------:R-:W-:Y:S02]  /*9700*/  FSEL R14, R25, -INF , !P4 ;  /* 0xff800000190e7808 */ /* 0x000fe40006000000 */
[----:B------:R-:W-:Y:S02]  /*9710*/  FSEL R16, R8, -INF , !P3 ;  /* 0xff80000008107808 */ /* 0x000fe40005800000 */
[-C--:B------:R-:W-:Y:S02]  /*9720*/  ISETP.GE.AND P4, PT, R2, R13.reuse, PT ;  /* 0x0000000d0200720c */ /* 0x080fe40003f86270 */
[----:B------:R-:W-:Y:S02]  /*9730*/  ISETP.GE.AND P3, PT, R0, R13, PT ;  /* 0x0000000d0000720c */ /* 0x000fe40003f66270 */
[----:B------:R-:W-:Y:S02]  /*9740*/  FSEL R13, R9, -INF , !P2 ;  /* 0xff800000090d7808 */ /* 0x000fe40005000000 */
[----:B------:R-:W-:-:S02]  /*9750*/  FSEL R90, R26, -INF , !P1 ;  /* 0xff8000001a5a7808 */ /* 0x000fc40004800000 */
[-C--:B------:R-:W-:Y:S02]  /*9760*/  ISETP.GE.AND P2, PT, R2, R12.reuse, PT ;  /* 0x0000000c0200720c */ /* 0x080fe40003f46270 */
[----:B------:R-:W-:Y:S02]  /*9770*/  ISETP.GE.AND P1, PT, R0, R12, PT ;  /* 0x0000000c0000720c */ /* 0x000fe40003f26270 */
[----:B------:R-:W-:Y:S02]  /*9780*/  FSEL R105, R6, -INF , !P6 ;  /* 0xff80000006697808 */ /* 0x000fe40007000000 */
[----:B--2---:R-:W-:Y:S02]  /*9790*/  FSEL R106, R5, -INF , !P5 ;  /* 0xff800000056a7808 */ /* 0x004fe40006800000 */
[----:B------:R-:W-:Y:S02]  /*97a0*/  FSEL R107, R35, -INF , !P4 ;  /* 0xff800000236b7808 */ /* 0x000fe40006000000 */
[----:B------:R-:W-:-:S02]  /*97b0*/  FSEL R109, R34, -INF , !P3 ;  /* 0xff800000226d7808 */ /* 0x000fc40005800000 */
[----:B------:R-:W-:Y:S02]  /*97c0*/  FSEL R128, R7, -INF , !P2 ;  /* 0xff80000007807808 */ /* 0x000fe40005000000 */
[----:B------:R-:W-:Y:S01]  /*97d0*/  FSEL R123, R4, -INF , !P1 ;  /* 0xff800000047b7808 */ /* 0x000fe20004800000 */
[----:B------:R-:W-:Y:S05]  /*97e0*/  @!P0 BRA `(.L_x_268) ;  /* 0x000001e000008947 */ /* 0x000fea0003800000 */
[----:B------:R-:W2:Y:S04]  /*97f0*/  LDL.64 R226, [R1+0x20] ;  /* 0x0000200001e27983 */ /* 0x000ea80000100a00 */
[----:B------:R-:W3:Y:S01]  /*9800*/  LDL.64 R224, [R1+0x18] ;  /* 0x0000180001e07983 */ /* 0x000ee20000100a00 */
        /* <DEDUP_REMOVED lines=8> */
[----:B------:R-:W-:-:S04]  /*9890*/  IMAD R2, R0, c[0x0][0x19c], R2 ;  /* 0x0000670000027a24 */ /* 0x000fc800078e0202 */
[----:B------:R-:W-:Y:S01]  /*98a0*/  IMAD.IADD R2, R5, 0x1, R2 ;  /* 0x0000000105027824 */ /* 0x000fe200078e0202 */
[----:B--2---:R-:W-:-:S04]  /*98b0*/  LEA R0, P0, R4, R226, 0x7 ;  /* 0x000000e204007211 */ /* 0x004fc800078038ff */
[----:B------:R-:W-:Y:S02]  /*98c0*/  LEA R8, P1, R0, c[0x0][0x168], 0x1 ;  /* 0x00005a0000087a11 */ /* 0x000fe400078208ff */
[----:B---3--:R-:W-:Y:S02]  /*98d0*/  LEA.HI.X R2, R4, R225, R2, 0x7, P0 ;  /* 0x000000e104027211 */ /* 0x008fe400000f3c02 */
        /* <DEDUP_REMOVED lines=15> */
.L_x_268:
        /* <DEDUP_REMOVED lines=40> */
[----:B------:R-:W-:Y:S01]  /*9c50*/  MOV R69, R210 ;  /* 0x000000d200457202 */ /* 0x000fe20000000f00 */
[--C-:B-1----:R-:W-:Y:S01]  /*9c60*/  FFMA.FTZ R4, R65, c[0x0][0x23c], -R0.reuse ;  /* 0x00008f0041047a23 */ /* 0x102fe20000010800 */
[----:B------:R-:W-:Y:S01]  /*9c70*/  MOV R65, R216 ;  /* 0x000000d800417202 */ /* 0x000fe20000000f00 */
[----:B------:R1:W-:Y:S08]  /*9c80*/  MUFU.EX2 R251, R2 ;  /* 0x0000000200fb7308 */ /* 0x0003f00000000800 */
[----:B------:R2:W-:Y:S01]  /*9c90*/  MUFU.EX2 R8, R4 ;  /* 0x0000000400087308 */ /* 0x0005e20000000800 */
[----:B-1----:R-:W-:-:S07]  /*9ca0*/  FFMA.FTZ R2, R70, c[0x0][0x23c], -R0 ;  /* 0x00008f0046027a23 */ /* 0x002fce0000010800 */
[----:B------:R1:W-:Y:S01]  /*9cb0*/  MUFU.EX2 R252, R2 ;  /* 0x0000000200fc7308 */ /* 0x0003e20000000800 */
[----:B--2---:R-:W-:-:S07]  /*9cc0*/  FFMA.FTZ R4, R67, c[0x0][0x23c], -R0 ;  /* 0x00008f0043047a23 */ /* 0x004fce0000010800 */
[----:B------:R2:W3:Y:S01]  /*9cd0*/  MUFU.EX2 R10, R4 ;  /* 0x00000004000a7308 */ /* 0x0004e20000000800 */
[----:B-1----:R-:W-:Y:S01]  /*9ce0*/  FFMA.FTZ R2, R68, c[0x0][0x23c], -R0 ;  /* 0x00008f0044027a23 */ /* 0x002fe20000010800 */
[----:B------:R-:W-:-:S06]  /*9cf0*/  MOV R68, R212 ;  /* 0x000000d400447202 */ /* 0x000fcc0000000f00 */
[----:B------:R1:W-:Y:S01]  /*9d00*/  MUFU.EX2 R40, R2 ;  /* 0x0000000200287308 */ /* 0x0003e20000000800 */
[----:B--2---:R-:W-:-:S07]  /*9d10*/  FFMA.FTZ R4, R64, c[0x0][0x23c], -R0 ;  /* 0x00008f0040047a23 */ /* 0x004fce0000010800 */
[----:B------:R2:W-:Y:S01]  /*9d20*/  MUFU.EX2 R7, R4 ;  /* 0x0000000400077308 */ /* 0x0005e20000000800 */
[----:B-1----:R-:W-:Y:S01]  /*9d30*/  FFMA.FTZ R2, R66, c[0x0][0x23c], -R0 ;  /* 0x00008f0042027a23 */ /* 0x002fe20000010800 */
[----:B------:R-:W-:-:S06]  /*9d40*/  MOV R66, R213 ;  /* 0x000000d500427202 */ /* 0x000fcc0000000f00 */
[----:B------:R1:W-:Y:S01]  /*9d50*/  MUFU.EX2 R6, R2 ;  /* 0x0000000200067308 */ /* 0x0003e20000000800 */
[----:B--2---:R-:W-:-:S07]  /*9d60*/  FFMA.FTZ R4, R61, c[0x0][0x23c], -R0 ;  /* 0x00008f003d047a23 */ /* 0x004fce0000010800 */
[----:B------:R2:W-:Y:S01]  /*9d70*/  MUFU.EX2 R9, R4 ;  /* 0x0000000400097308 */ /* 0x0005e20000000800 */
        /* <DEDUP_REMOVED lines=26> */
[----:B------:R1:W2:Y:S03]  /*9f20*/  MUFU.EX2 R11, R4 ;  /* 0x00000004000b7308 */ /* 0x0002a60000000800 */
        /* <DEDUP_REMOVED lines=12> */
[----:B-1----:R-:W-:Y:S01]  /*9ff0*/  FFMA.FTZ R4, R57, c[0x0][0x23c], -R0 ;  /* 0x00008f0039047a23 */ /* 0x002fe20000010800 */
[----:B--2---:R-:W-:Y:S02]  /*a000*/  MOV R57, R11 ;  /* 0x0000000b00397202 */ /* 0x004fe40000000f00 */
        /* <DEDUP_REMOVED lines=8> */
[----:B------:R2:W-:Y:S02]  /*a090*/  MUFU.EX2 R25, R4 ;  /* 0x0000000400197308 */ /* 0x0005e40000000800 */
[----:B--2---:R-:W-:-:S06]  /*a0a0*/  FFMA.FTZ R4, R45, c[0x0][0x23c], -R0 ;  /* 0x00008f002d047a23 */ /* 0x004fcc0000010800 */
[----:B------:R2:W-:Y:S01]  /*a0b0*/  MUFU.EX2 R49, R4 ;  /* 0x0000000400317308 */ /* 0x0005e20000000800 */
[----:B-1----:R-:W-:-:S05]  /*a0c0*/  FMNMX.FTZ R2, R2, R5, !PT ;  /* 0x0000000502027209 */ /* 0x002fca0007810000 */
[----:B------:R-:W1:Y:S01]  /*a0d0*/  SHFL.BFLY PT, R5, R2, 0x1, 0x1f ;  /* 0x0c201f0002057f89 */ /* 0x000e6200000e0000 */
[----:B--2---:R-:W-:-:S04]  /*a0e0*/  FFMA.FTZ R4, R46, c[0x0][0x23c], -R0 ;  /* 0x00008f002e047a23 */ /* 0x004fc80000010800 */
[----:B------:R2:W3:Y:S01]  /*a0f0*/  MUFU.EX2 R35, R4 ;  /* 0x0000000400237308 */ /* 0x0004e20000000800 */
[----:B-1----:R-:W-:Y:S01]  /*a100*/  FMNMX.FTZ R63, R2, R5, !PT ;  /* 0x00000005023f7209 */ /* 0x002fe20007810000 */
[--C-:B------:R-:W-:Y:S02]  /*a110*/  FFMA.FTZ R2, R16, c[0x0][0x23c], -R0.reuse ;  /* 0x00008f0010027a23 */ /* 0x100fe40000010800 */
[----:B------:R-:W-:Y:S01]  /*a120*/  FFMA.FTZ R5, R13, c[0x0][0x23c], -R0 ;  /* 0x00008f000d057a23 */ /* 0x000fe20000010800 */
[----:B------:R-:W-:-:S03]  /*a130*/  FSETP.NEU.FTZ.AND P2, PT, R63, -INF , PT ;  /* 0xff8000003f00780b */ /* 0x000fc60003f5d000 */
[----:B------:R-:W-:Y:S01]  /*a140*/  MUFU.EX2 R214, R2 ;  /* 0x0000000200d67308 */ /* 0x000fe20000000800 */
[----:B--2---:R-:W-:-:S07]  /*a150*/  FFMA.FTZ R4, R44, c[0x0][0x23c], -R0 ;  /* 0x00008f002c047a23 */ /* 0x004fce0000010800 */
        /* <DEDUP_REMOVED lines=12> */
[----:B-1----:R-:W-:Y:S01]  /*a220*/  FFMA.FTZ R4, R22, c[0x0][0x23c], -R0 ;  /* 0x00008f0016047a23 */ /* 0x002fe20000010800 */
[----:B---3--:R-:W-:-:S05]  /*a230*/  MOV R22, R35 ;  /* 0x0000002300167202 */ /* 0x008fca0000000f00 */
[----:B------:R1:W-:Y:S02]  /*a240*/  MUFU.EX2 R24, R4 ;  /* 0x0000000400187308 */ /* 0x0003e40000000800 */
[----:B-1----:R-:W-:Y:S01]  /*a250*/  FFMA.FTZ R4, R21, c[0x0][0x23c], -R0 ;  /* 0x00008f0015047a23 */ /* 0x002fe20000010800 */
[----:B------:R-:W-:-:S05]  /*a260*/  MOV R21, R34 ;  /* 0x0000002200157202 */ /* 0x000fca0000000f00 */
[----:B------:R1:W-:Y:S02]  /*a270*/  MUFU.EX2 R62, R4 ;  /* 0x00000004003e7308 */ /* 0x0003e40000000800 */
[----:B-1----:R-:W-:Y:S01]  /*a280*/  FFMA.FTZ R4, R20, c[0x0][0x23c], -R0 ;  /* 0x00008f0014047a23 */ /* 0x002fe20000010800 */
[----:B------:R-:W-:-:S05]  /*a290*/  MOV R20, R19 ;  /* 0x0000001300147202 */ /* 0x000fca0000000f00 */
        /* <DEDUP_REMOVED lines=8> */
[----:B-1----:R-:W-:Y:S02]  /*a320*/  FFMA.FTZ R4, R17, c[0x0][0x23c], -R0 ;  /* 0x00008f0011047a23 */ /* 0x002fe40000010800 */
[----:B------:R-:W-:Y:S04]  /*a330*/  LDSM.16.MT88.4 R16, [R186+0x4000] ;  /* 0x00400000ba10783b */ /* 0x000fe80000004200 */
[----:B------:R1:W2:Y:S02]  /*a340*/  MUFU.EX2 R211, R4 ;  /* 0x0000000400d37308 */ /* 0x0002a40000000800 */
        /* <DEDUP_REMOVED lines=8> */
[----:B------:R-:W-:Y:S02]  /*a3d0*/  FMNMX.FTZ R0, R97, R0, !PT ;  /* 0x0000000061007209 */ /* 0x000fe40007810000 */
[----:B------:R-:W-:Y:S01]  /*a3e0*/  MOV R86, R9 ;  /* 0x0000000900567202 */ /* 0x000fe20000000f00 */
[----:B------:R1:W-:Y:S01]  /*a3f0*/  MUFU.EX2 R226, R2 ;  /* 0x0000000200e27308 */ /* 0x0003e20000000800 */
[----:B------:R-:W-:Y:S01]  /*a400*/  FMNMX.FTZ R5, R99, R0, !PT ;  /* 0x0000000063057209 */ /* 0x000fe20007810000 */
[----:B------:R-:W-:Y:S01]  /*a410*/  FFMA.FTZ R0, R89, c[0x0][0x23c], -R4 ;  /* 0x00008f0059007a23 */ /* 0x000fe20000010804 */
[----:B------:R-:W-:Y:S02]  /*a420*/  MOV R89, R8 ;  /* 0x0000000800597202 */ /* 0x000fe40000000f00 */
[----:B------:R-:W-:-:S03]  /*a430*/  FMNMX.FTZ R5, R102, R5, !PT ;  /* 0x0000000566057209 */ /* 0x000fc60007810000 */
[----:B------:R3:W-:Y:S01]  /*a440*/  MUFU.EX2 R227, R0 ;  /* 0x0000000000e37308 */ /* 0x0007e20000000800 */
[----:B-1----:R-:W-:-:S04]  /*a450*/  FMNMX.FTZ R2, R3, R94, !PT ;  /* 0x0000005e03027209 */ /* 0x002fc80007810000 */
[----:B---3--:R-:W-:Y:S02]  /*a460*/  FMNMX.FTZ R0, R101, R2, !PT ;  /* 0x0000000265007209 */ /* 0x008fe40007810000 */
        /* <DEDUP_REMOVED lines=55> */
[----:B------:R-:W-:Y:S01]  /*a7e0*/  MOV R84, R6 ;  /* 0x0000000600547202 */ /* 0x000fe20000000f00 */
[----:B------:R-:W-:Y:S01]  /*a7f0*/  FFMA.FTZ R6, R81, c[0x0][0x23c], -R4 ;  /* 0x00008f0051067a23 */ /* 0x000fe20000010804 */
[----:B------:R-:W-:Y:S02]  /*a800*/  MOV R80, R7 ;  /* 0x0000000700507202 */ /* 0x000fe40000000f00 */
[----:B--2---:R-:W-:Y:S01]  /*a810*/  MOV R78, R211 ;  /* 0x000000d3004e7202 */ /* 0x004fe20000000f00 */
[----:B------:R-:W-:Y:S01]  /*a820*/  MUFU.EX2 R233, R6 ;  /* 0x0000000600e97308 */ /* 0x000fe20000000800 */
[----:B------:R-:W-:-:S02]  /*a830*/  MOV R85, R55 ;  /* 0x0000003700557202 */ /* 0x000fc40000000f00 */
[----:B------:R-:W-:Y:S02]  /*a840*/  MOV R88, R24 ;  /* 0x0000001800587202 */ /* 0x000fe40000000f00 */
[----:B------:R-:W-:Y:S01]  /*a850*/  MOV R81, R46 ;  /* 0x0000002e00517202 */ /* 0x000fe20000000f00 */
[----:B-1----:R-:W-:Y:S01]  /*a860*/  FFMA.FTZ R5, R82, c[0x0][0x23c], -R4 ;  /* 0x00008f0052057a23 */ /* 0x002fe20000010804 */
[----:B------:R-:W-:-:S03]  /*a870*/  MOV R82, R214 ;  /* 0x000000d600527202 */ /* 0x000fc60000000f00 */
[----:B------:R1:W-:Y:S02]  /*a880*/  MUFU.EX2 R247, R5 ;  /* 0x0000000500f77308 */ /* 0x0003e40000000800 */
[----:B-1----:R-:W-:Y:S01]  /*a890*/  FFMA.FTZ R5, R83, c[0x0][0x23c], -R4 ;  /* 0x00008f0053057a23 */ /* 0x002fe20000010804 */
[----:B------:R-:W-:-:S05]  /*a8a0*/  MOV R83, R40 ;  /* 0x0000002800537202 */ /* 0x000fca0000000f00 */
[----:B------:R1:W-:Y:S02]  /*a8b0*/  MUFU.EX2 R246, R5 ;  /* 0x0000000500f67308 */ /* 0x0003e40000000800 */
[----:B-1----:R-:W-:-:S06]  /*a8c0*/  FFMA.FTZ R5, R87, c[0x0][0x23c], -R4 ;  /* 0x00008f0057057a23 */ /* 0x002fcc0000010804 */
[----:B------:R1:W-:Y:S02]  /*a8d0*/  MUFU.EX2 R245, R5 ;  /* 0x0000000500f57308 */ /* 0x0003e40000000800 */
[----:B-1----:R-:W-:Y:S01]  /*a8e0*/  FFMA.FTZ R5, R77, c[0x0][0x23c], -R4 ;  /* 0x00008f004d057a23 */ /* 0x002fe20000010804 */
[----:B------:R-:W-:Y:S02]  /*a8f0*/  MOV R77, R45 ;  /* 0x0000002d004d7202 */ /* 0x000fe40000000f00 */
[----:B------:R-:W-:-:S03]  /*a900*/  MOV R45, R25 ;  /* 0x00000019002d7202 */ /* 0x000fc60000000f00 */
[----:B------:R1:W-:Y:S01]  /*a910*/  MUFU.EX2 R241, R5 ;  /* 0x0000000500f17308 */ /* 0x0003e20000000800 */
[----:B------:R-:W-:Y:S01]  /*a920*/  MOV R87, R45 ;  /* 0x0000002d00577202 */ /* 0x000fe20000000f00 */
[----:B-1----:R-:W-:Y:S01]  /*a930*/  FFMA.FTZ R5, R79, c[0x0][0x23c], -R4 ;  /* 0x00008f004f057a23 */ /* 0x002fe20000010804 */
[----:B------:R-:W-:-:S05]  /*a940*/  MOV R79, R215 ;  /* 0x000000d7004f7202 */ /* 0x000fca0000000f00 */
[----:B------:R1:W-:Y:S02]  /*a950*/  MUFU.EX2 R237, R5 ;  /* 0x0000000500ed7308 */ /* 0x0003e40000000800 */
[----:B-1----:R-:W-:Y:S01]  /*a960*/  FFMA.FTZ R5, R76, c[0x0][0x23c], -R4 ;  /* 0x00008f004c057a23 */ /* 0x002fe20000010804 */
[----:B------:R-:W-:-:S05]  /*a970*/  MOV R76, R27 ;  /* 0x0000001b004c7202 */ /* 0x000fca0000000f00 */
        /* <DEDUP_REMOVED lines=30> */
[----:B------:R-:W-:-:S04]  /*ab60*/  FADD.FTZ R7, R36, -R7 ;  /* 0x8000000724077221 */ /* 0x000fc80000010000 */
        /* <DEDUP_REMOVED lines=38> */
[--C-:B------:R-:W-:Y:S01]  /*add0*/  FFMA.FTZ R0, R93, c[0x0][0x23c], -R2.reuse ;  /* 0x00008f005d007a23 */ /* 0x100fe20000010802 */
[----:B------:R-:W-:Y:S01]  /*ade0*/  MOV R93, R26 ;  /* 0x0000001a005d7202 */ /* 0x000fe20000000f00 */
[--C-:B------:R-:W-:Y:S01]  /*adf0*/  FFMA.FTZ R5, R95, c[0x0][0x23c], -R2.reuse ;  /* 0x00008f005f057a23 */ /* 0x100fe20000010802 */
[----:B------:R-:W-:Y:S01]  /*ae00*/  LDSM.16.MT88.4 R24, [R186+0x4800] ;  /* 0x00480000ba18783b */ /* 0x000fe20000004200 */
        /* <DEDUP_REMOVED lines=17> */
[----:B------:R-:W-:Y:S02]  /*af20*/  FSEL R0, R0, RZ, P0 ;  /* 0x000000ff00007208 */ /* 0x000fe40000000000 */
[----:B------:R-:W-:-:S03]  /*af30*/  ISETP.GE.AND P0, PT, R209, 0x3, PT ;  /* 0x00000003d100780c */ /* 0x000fc60003f06270 */
        /* <DEDUP_REMOVED lines=12> */
[----:B------:R-:W-:-:S03]  /*b000*/  FSEL R5, R63, RZ, P2 ;  /* 0x000000ff3f057208 */ /* 0x000fc60001000000 */
[----:B------:R-:W-:Y:S01]  /*b010*/  FMUL.FTZ R7, R7, c[0x0][0x23c] ;  /* 0x00008f0007077a20 */ /* 0x000fe20000410000 */
[C---:B------:R-:W-:Y:S01]  /*b020*/  HMMA.16816.F32 R28, R8.reuse, R18, R160 ;  /* 0x00000012081c723c */ /* 0x040fe200000018a0 */
[----:B------:R-:W-:Y:S01]  /*b030*/  FADD.FTZ R3, R37, -R5 ;  /* 0x8000000525037221 */ /* 0x000fe20000010000 */
[----:B------:R-:W-:Y:S01]  /*b040*/  F2FP.PACK_AB R5, R229, R230 ;  /* 0x000000e6e505723e */ /* 0x000fe200000000ff */
[----:B------:R-:W1:Y:S02]  /*b050*/  MUFU.EX2 R72, R7 ;  /* 0x0000000700487308 */ /* 0x000e640000000800 */
[----:B------:R-:W-:Y:S02]  /*b060*/  FMUL.FTZ R3, R3, c[0x0][0x23c] ;  /* 0x00008f0003037a20 */ /* 0x000fe40000410000 */
[----:B------:R-:W-:Y:S01]  /*b070*/  MOV R162, R84 ;  /* 0x0000005400a27202 */ /* 0x000fe20000000f00 */
[----:B------:R-:W-:Y:S01]  /*b080*/  HMMA.16816.F32 R40, R8, R12, R136 ;  /* 0x0000000c0828723c */ /* 0x000fe20000001888 */
[----:B------:R-:W-:-:S02]  /*b090*/  MOV R160, R86 ;  /* 0x0000005600a07202 */ /* 0x000fc40000000f00 */
[----:B------:R2:W3:Y:S01]  /*b0a0*/  MUFU.EX2 R70, R3 ;  /* 0x0000000300467308 */ /* 0x0004e20000000800 */
[----:B------:R-:W-:Y:S02]  /*b0b0*/  MOV R163, R80 ;  /* 0x0000005000a37202 */ /* 0x000fe40000000f00 */
[----:B------:R-:W-:Y:S02]  /*b0c0*/  MOV R161, R89 ;  /* 0x0000005900a17202 */ /* 0x000fe40000000f00 */
[----:B------:R-:W-:Y:S01]  /*b0d0*/  HMMA.16816.F32 R36, R8, R14, R144 ;  /* 0x0000000e0824723c */ /* 0x000fe20000001890 */
[----:B------:R-:W-:Y:S01]  /*b0e0*/  MOV R86, R54 ;  /* 0x0000003600567202 */ /* 0x000fe20000000f00 */
[----:B-1----:R-:W-:Y:S01]  /*b0f0*/  FMUL.FTZ R140, R140, R72 ;  /* 0x000000488c8c7220 */ /* 0x002fe20000410000 */
[----:B------:R-:W-:Y:S01]  /*b100*/  MOV R80, R20 ;  /* 0x0000001400507202 */ /* 0x000fe20000000f00 */
[-C--:B------:R-:W-:Y:S01]  /*b110*/  FMUL.FTZ R141, R141, R72.reuse ;  /* 0x000000488d8d7220 */ /* 0x080fe20000410000 */
[----:B------:R-:W-:Y:S01]  /*b120*/  MOV R84, R21 ;  /* 0x0000001500547202 */ /* 0x000fe20000000f00 */
[----:B------:R-:W-:-:S02]  /*b130*/  FMUL.FTZ R148, R148, R72 ;  /* 0x0000004894947220 */ /* 0x000fc40000410000 */
[----:B------:R-:W-:Y:S01]  /*b140*/  HMMA.16816.F32 R32, R8, R16, R156 ;  /* 0x000000100820723c */ /* 0x000fe2000000189c */
[----:B------:R-:W-:Y:S01]  /*b150*/  FMUL.FTZ R149, R149, R72 ;  /* 0x0000004895957220 */ /* 0x000fe20000410000 */
[----:B------:R-:W-:Y:S01]  /*b160*/  MOV R89, R22 ;  /* 0x0000001600597202 */ /* 0x000fe20000000f00 */
[----:B--2---:R-:W-:Y:S01]  /*b170*/  FFMA.FTZ R3, R108, c[0x0][0x23c], -R0 ;  /* 0x00008f006c037a23 */ /* 0x004fe20000010800 */
[----:B------:R-:W1:Y:S01]  /*b180*/  LDSM.16.MT88.4 R20, [R185+0x4400] ;  /* 0x00440000b914783b */ /* 0x000e620000004200 */
[----:B---3--:R-:W-:Y:S01]  /*b190*/  FMUL.FTZ R142, R142, R70 ;  /* 0x000000468e8e7220 */ /* 0x008fe20000410000 */
[----:B------:R-:W-:Y:S01]  /*b1a0*/  F2FP.PACK_AB R7, R236, R234 ;  /* 0x000000eaec07723e */ /* 0x000fe200000000ff */
[----:B------:R2:W-:Y:S01]  /*b1b0*/  MUFU.EX2 R214, R3 ;  /* 0x0000000300d67308 */ /* 0x0005e20000000800 */
[----:B------:R-:W-:Y:S01]  /*b1c0*/  F2FP.PACK_AB R8, R252, R251 ;  /* 0x000000fbfc08723e */ /* 0x000fe200000000ff */
[----:B------:R-:W-:Y:S01]  /*b1d0*/  FMUL.FTZ R143, R143, R70 ;  /* 0x000000468f8f7220 */ /* 0x000fe20000410000 */
[----:B------:R-:W-:Y:S01]  /*b1e0*/  F2FP.PACK_AB R9, R227, R226 ;  /* 0x000000e2e309723e */ /* 0x000fe200000000ff */
[-C--:B------:R-:W-:Y:S01]  /*b1f0*/  FMUL.FTZ R150, R150, R70.reuse ;  /* 0x0000004696967220 */ /* 0x080fe20000410000 */
[----:B------:R-:W-:Y:S01]  /*b200*/  F2FP.PACK_AB R10, R162, R83 ;  /* 0x00000053a20a723e */ /* 0x000fe200000000ff */
[----:B------:R-:W-:Y:S01]  /*b210*/  FMUL.FTZ R151, R151, R70 ;  /* 0x0000004697977220 */ /* 0x000fe20000410000 */
[----:B------:R-:W-:Y:S01]  /*b220*/  F2FP.PACK_AB R11, R240, R228 ;  /* 0x000000e4f00b723e */ /* 0x000fe200000000ff */
[----:B------:R-:W-:-:S02]  /*b230*/  FMUL.FTZ R152, R152, R72 ;  /* 0x0000004898987220 */ /* 0x000fc40000410000 */
[----:B------:R-:W-:Y:S02]  /*b240*/  FMUL.FTZ R153, R153, R72 ;  /* 0x0000004899997220 */ /* 0x000fe40000410000 */
[-C--:B------:R-:W-:Y:S02]  /*b250*/  FMUL.FTZ R154, R154, R70.reuse ;  /* 0x000000469a9a7220 */ /* 0x080fe40000410000 */
[C---:B------:R-:W-:Y:S01]  /*b260*/  HMMA.16816.F32 R52, R8.reuse, R12, R140 ;  /* 0x0000000c0834723c */ /* 0x040fe2000000188c */
[----:B------:R-:W-:Y:S02]  /*b270*/  FMUL.FTZ R155, R155, R70 ;  /* 0x000000469b9b7220 */ /* 0x000fe40000410000 */
[----:B--2---:R-:W-:Y:S02]  /*b280*/  FFMA.FTZ R3, R111, c[0x0][0x23c], -R0 ;  /* 0x00008f006f037a23 */ /* 0x004fe40000010800 */
[-C--:B------:R-:W-:Y:S02]  /*b290*/  FMUL.FTZ R164, R164, R72.reuse ;  /* 0x00000048a4a47220 */ /* 0x080fe40000410000 */
[----:B------:R2:W3:Y:S01]  /*b2a0*/  MUFU.EX2 R211, R3 ;  /* 0x0000000300d37308 */ /* 0x0004e20000000800 */
[----:B------:R-:W-:Y:S01]  /*b2b0*/  HMMA.16816.F32 R148, R8, R14, R148 ;  /* 0x0000000e0894723c */ /* 0x000fe20000001894 */
[----:B------:R-:W4:Y:S01]  /*b2c0*/  LDSM.16.MT88.4 R12, [R186+0x4400] ;  /* 0x00440000ba0c783b */ /* 0x000f220000004200 */
[----:B------:R-:W-:-:S02]  /*b2d0*/  FMUL.FTZ R165, R165, R72 ;  /* 0x00000048a5a57220 */ /* 0x000fc40000410000 */
[-C--:B------:R-:W-:Y:S02]  /*b2e0*/  FMUL.FTZ R166, R166, R70.reuse ;  /* 0x00000046a6a67220 */ /* 0x080fe40000410000 */
[----:B------:R-:W-:Y:S02]  /*b2f0*/  FMUL.FTZ R167, R167, R70 ;  /* 0x00000046a7a77220 */ /* 0x000fe40000410000 */
[----:B------:R-:W-:Y:S01]  /*b300*/  HMMA.16816.F32 R152, R8, R16, R152 ;  /* 0x000000100898723c */ /* 0x000fe20000001898 */
[----:B--2---:R-:W-:-:S07]  /*b310*/  FFMA.FTZ R3, R113, c[0x0][0x23c], -R0 ;  /* 0x00008f0071037a23 */ /* 0x004fce0000010800 */
[----:B------:R-:W-:Y:S01]  /*b320*/  HMMA.16816.F32 R164, R8, R18, R164 ;  /* 0x0000001208a4723c */ /* 0x000fe200000018a4 */
[----:B------:R-:W2:Y:S01]  /*b330*/  LDSM.16.MT88.4 R16, [R185+0x4800] ;  /* 0x00480000b910783b */ /* 0x000ea20000004200 */
[----:B------:R5:W-:Y:S05]  /*b340*/  MUFU.EX2 R215, R3 ;  /* 0x0000000300d77308 */ /* 0x000bea0000000800 */
[----:B------:R-:W-:Y:S02]  /*b350*/  F2FP.PACK_AB R8, R219, R225 ;  /* 0x000000e1db08723e */ /* 0x000fe400000000ff */
[----:B---3--:R-:W-:Y:S02]  /*b360*/  F2FP.PACK_AB R9, R211, R214 ;  /* 0x000000d6d309723e */ /* 0x008fe400000000ff */
[----:B------:R-:W-:Y:S01]  /*b370*/  F2FP.PACK_AB R10, R224, R223 ;  /* 0x000000dfe00a723e */ /* 0x000fe200000000ff */
[----:B-----5:R-:W-:-:S04]  /*b380*/  FFMA.FTZ R3, R116, c[0x0][0x23c], -R0 ;  /* 0x00008f0074037a23 */ /* 0x020fc80000010800 */
[----:B------:R3:W5:Y:S02]  /*b390*/  MUFU.EX2 R116, R3 ;  /* 0x0000000300747308 */ /* 0x0007640000000800 */
[----:B---3--:R-:W-:Y:S01]  /*b3a0*/  FFMA.FTZ R3, R115, c[0x0][0x23c], -R2 ;  /* 0x00008f0073037a23 */ /* 0x008fe20000010802 */
[----:B-----5:R-:W-:-:S05]  /*b3b0*/  F2FP.PACK_AB R11, R116, R215 ;  /* 0x000000d7740b723e */ /* 0x020fca00000000ff */
[----:B------:R3:W-:Y:S02]  /*b3c0*/  MUFU.EX2 R115, R3 ;  /* 0x0000000300737308 */ /* 0x0007e40000000800 */
[C---:B-1----:R-:W-:Y:S08]  /*b3d0*/  HMMA.16816.F32 R40, R8.reuse, R20, R40 ;  /* 0x000000140828723c */ /* 0x042ff00000001828 */
[----:B------:R-:W-:Y:S01]  /*b3e0*/  HMMA.16816.F32 R36, R8, R22, R36 ;  /* 0x000000160824723c */ /* 0x000fe20000001824 */
[----:B---3--:R-:W-:Y:S01]  /*b3f0*/  FFMA.FTZ R3, R114, c[0x0][0x23c], -R2 ;  /* 0x00008f0072037a23 */ /* 0x008fe20000010802 */
[----:B------:R-:W-:-:S03]  /*b400*/  MOV R114, R77 ;  /* 0x0000004d00727202 */ /* 0x000fc60000000f00 */
[----:B------:R1:W3:Y:S03]  /*b410*/  MUFU.EX2 R113, R3 ;  /* 0x0000000300717308 */ /* 0x0002e60000000800 */
[C---:B----4-:R-:W-:Y:S08]  /*b420*/  HMMA.16816.F32 R32, R8.reuse, R12, R32 ;  /* 0x0000000c0820723c */ /* 0x050ff00000001820 */
[----:B------:R-:W-:Y:S01]  /*b430*/  HMMA.16816.F32 R28, R8, R14, R28 ;  /* 0x0000000e081c723c */ /* 0x000fe2000000181c */
[----:B-1----:R-:W-:-:S06]  /*b440*/  FFMA.FTZ R3, R117, c[0x0][0x23c], -R2 ;  /* 0x00008f0075037a23 */ /* 0x002fcc0000010802 */
[----:B------:R-:W-:Y:S02]  /*b450*/  F2FP.PACK_AB R8, R58, R161 ;  /* 0x000000a13a08723e */ /* 0x000fe400000000ff */
[----:B------:R-:W-:Y:S01]  /*b460*/  F2FP.PACK_AB R9, R248, R250 ;  /* 0x000000faf809723e */ /* 0x000fe200000000ff */
[----:B------:R1:W-:Y:S01]  /*b470*/  MUFU.EX2 R111, R3 ;  /* 0x00000003006f7308 */ /* 0x0003e20000000800 */
[----:B------:R-:W-:Y:S02]  /*b480*/  F2FP.PACK_AB R10, R160, R163 ;  /* 0x000000a3a00a723e */ /* 0x000fe400000000ff */
[----:B------:R-:W-:Y:S02]  /*b490*/  F2FP.PACK_AB R11, R247, R249 ;  /* 0x000000f9f70b723e */ /* 0x000fe400000000ff */
[----:B------:R-:W-:-:S05]  /*b4a0*/  MOV R117, R82 ;  /* 0x0000005200757202 */ /* 0x000fca0000000f00 */
[----:B------:R-:W-:Y:S01]  /*b4b0*/  HMMA.16816.F32 R52, R8, R20, R52 ;  /* 0x000000140834723c */ /* 0x000fe20000001834 */
[----:B-1----:R-:W-:Y:S01]  /*b4c0*/  FFMA.FTZ R3, R118, c[0x0][0x23c], -R2 ;  /* 0x00008f0076037a23 */ /* 0x002fe20000010802 */
[----:B------:R-:W-:-:S06]  /*b4d0*/  MOV R118, R78 ;  /* 0x0000004e00767202 */ /* 0x000fcc0000000f00 */
[C---:B------:R-:W-:Y:S01]  /*b4e0*/  HMMA.16816.F32 R148, R8.reuse, R22, R148 ;  /* 0x000000160894723c */ /* 0x040fe20000001894 */
[----:B------:R-:W-:Y:S01]  /*b4f0*/  LDSM.16.MT88.4 R20, [R186+0x4c00] ;  /* 0x004c0000ba14783b */ /* 0x000fe20000004200 */
[----:B------:R1:W4:Y:S06]  /*b500*/  MUFU.EX2 R108, R3 ;  /* 0x00000003006c7308 */ /* 0x00032c0000000800 */
[C---:B------:R-:W-:Y:S08]  /*b510*/  HMMA.16816.F32 R152, R8.reuse, R12, R152 ;  /* 0x0000000c0898723c */ /* 0x040ff00000001898 */
[----:B------:R-:W-:Y:S01]  /*b520*/  HMMA.16816.F32 R164, R8, R14, R164 ;  /* 0x0000000e08a4723c */ /* 0x000fe200000018a4 */
[----:B------:R-:W5:Y:S01]  /*b530*/  LDSM.16.MT88.4 R12, [R185+0x4c00] ;  /* 0x004c0000b90c783b */ /* 0x000f620000004200 */
[----:B-1----:R-:W-:Y:S01]  /*b540*/  FFMA.FTZ R3, R120, c[0x0][0x23c], -R0 ;  /* 0x00008f0078037a23 */ /* 0x002fe20000010800 */
[----:B------:R-:W-:-:S03]  /*b550*/  MOV R120, R85 ;  /* 0x0000005500787202 */ /* 0x000fc60000000f00 */
[----:B------:R1:W-:Y:S01]  /*b560*/  MUFU.EX2 R102, R3 ;  /* 0x0000000300667308 */ /* 0x0003e20000000800 */
[----:B---3--:R-:W-:Y:S02]  /*b570*/  F2FP.PACK_AB R8, R113, R115 ;  /* 0x000000737108723e */ /* 0x008fe400000000ff */
[----:B----4-:R-:W-:Y:S01]  /*b580*/  F2FP.PACK_AB R10, R108, R111 ;  /* 0x0000006f6c0a723e */ /* 0x010fe200000000ff */
[----:B-1----:R-:W-:Y:S01]  /*b590*/  FFMA.FTZ R3, R122, c[0x0][0x23c], -R0 ;  /* 0x00008f007a037a23 */ /* 0x002fe20000010800 */
[----:B------:R-:W-:Y:S01]  /*b5a0*/  MOV R122, R67 ;  /* 0x00000043007a7202 */ /* 0x000fe20000000f00 */
[----:B------:R-:W-:Y:S02]  /*b5b0*/  FFMA.FTZ R67, R112, c[0x0][0x23c], -R4 ;  /* 0x00008f0070437a23 */ /* 0x000fe40000010804 */
[----:B------:R1:W3:Y:S08]  /*b5c0*/  MUFU.EX2 R104, R3 ;  /* 0x0000000300687308 */ /* 0x0002f00000000800 */
[----:B------:R-:W-:Y:S01]  /*b5d0*/  MUFU.EX2 R67, R67 ;  /* 0x0000004300437308 */ /* 0x000fe20000000800 */
[----:B-1----:R-:W-:Y:S01]  /*b5e0*/  FFMA.FTZ R3, R124, c[0x0][0x23c], -R0 ;  /* 0x00008f007c037a23 */ /* 0x002fe20000010800 */
[----:B---3--:R-:W-:-:S02]  /*b5f0*/  F2FP.PACK_AB R9, R104, R102 ;  /* 0x000000666809723e */ /* 0x008fc400000000ff */
[----:B------:R-:W-:-:S04]  /*b600*/  MOV R124, R64 ;  /* 0x00000040007c7202 */ /* 0x000fc80000000f00 */
[----:B------:R1:W-:Y:S01]  /*b610*/  MUFU.EX2 R101, R3 ;  /* 0x0000000300657308 */ /* 0x0003e20000000800 */
[----:B------:R-:W-:-:S07]  /*b620*/  FFMA.FTZ R64, R128, c[0x0][0x23c], -R0 ;  /* 0x00008f0080407a23 */ /* 0x000fce0000010800 */
[----:B------:R-:W-:Y:S01]  /*b630*/  MUFU.EX2 R64, R64 ;  /* 0x0000004000407308 */ /* 0x000fe20000000800 */
[----:B-1----:R-:W-:Y:S01]  /*b640*/  FFMA.FTZ R3, R129, c[0x0][0x23c], -R0 ;  /* 0x00008f0081037a23 */ /* 0x002fe20000010800 */
[----:B------:R-:W-:Y:S01]  /*b650*/  MOV R129, R61 ;  /* 0x0000003d00817202 */ /* 0x000fe20000000f00 */
[----:B------:R-:W-:-:S05]  /*b660*/  FFMA.FTZ R61, R107, c[0x0][0x23c], -R2 ;  /* 0x00008f006b3d7a23 */ /* 0x000fca0000010802 */
[----:B------:R1:W3:Y:S08]  /*b670*/  MUFU.EX2 R100, R3 ;  /* 0x0000000300647308 */ /* 0x0002f00000000800 */
[----:B------:R-:W-:Y:S01]  /*b680*/  MUFU.EX2 R61, R61 ;  /* 0x0000003d003d7308 */ /* 0x000fe20000000800 */
[----:B-1----:R-:W-:Y:S01]  /*b690*/  FFMA.FTZ R3, R103, c[0x0][0x23c], -R4 ;  /* 0x00008f0067037a23 */ /* 0x002fe20000010804 */
[----:B---3--:R-:W-:-:S06]  /*b6a0*/  F2FP.PACK_AB R11, R100, R101 ;  /* 0x00000065640b723e */ /* 0x008fcc00000000ff */
[----:B------:R1:W-:Y:S01]  /*b6b0*/  MUFU.EX2 R103, R3 ;  /* 0x0000000300677308 */ /* 0x0003e20000000800 */
[C---:B--2---:R-:W-:Y:S08]  /*b6c0*/  HMMA.16816.F32 R136, R8.reuse, R16, R40 ;  /* 0x000000100888723c */ /* 0x044ff00000001828 */
[----:B------:R-:W-:Y:S01]  /*b6d0*/  HMMA.16816.F32 R28, R8, R26, R28 ;  /* 0x0000001a081c723c */ /* 0x000fe2000000181c */
[--C-:B-1----:R-:W-:Y:S01]  /*b6e0*/  FFMA.FTZ R3, R125, c[0x0][0x23c], -R2.reuse ;  /* 0x00008f007d037a23 */ /* 0x102fe20000010802 */
[----:B------:R-:W-:Y:S01]  /*b6f0*/  MOV R125, R62 ;  /* 0x0000003e007d7202 */ /* 0x000fe20000000f00 */
[----:B------:R-:W-:-:S02]  /*b700*/  FFMA.FTZ R62, R109, c[0x0][0x23c], -R2 ;  /* 0x00008f006d3e7a23 */ /* 0x000fc40000010802 */
[----:B------:R1:W-:Y:S08]  /*b710*/  MUFU.EX2 R99, R3 ;  /* 0x0000000300637308 */ /* 0x0003f00000000800 */
[----:B------:R-:W-:Y:S01]  /*b720*/  MUFU.EX2 R62, R62 ;  /* 0x0000003e003e7308 */ /* 0x000fe20000000800 */
[----:B-1----:R-:W-:Y:S01]  /*b730*/  FFMA.FTZ R3, R127, c[0x0][0x23c], -R2 ;  /* 0x00008f007f037a23 */ /* 0x002fe20000010802 */
[----:B------:R-:W-:-:S02]  /*b740*/  MOV R127, R88 ;  /* 0x00000058007f7202 */ /* 0x000fc40000000f00 */
[----:B------:R-:W-:-:S04]  /*b750*/  MOV R88, R49 ;  /* 0x0000003100587202 */ /* 0x000fc80000000f00 */
[----:B------:R1:W2:Y:S02]  /*b760*/  MUFU.EX2 R98, R3 ;  /* 0x0000000300627308 */ /* 0x0002a40000000800 */
[--C-:B-1----:R-:W-:Y:S01]  /*b770*/  FFMA.FTZ R3, R130, c[0x0][0x23c], -R2.reuse ;  /* 0x00008f0082037a23 */ /* 0x102fe20000010802 */
[----:B------:R-:W-:Y:S02]  /*b780*/  MOV R130, R51 ;  /* 0x0000003300827202 */ /* 0x000fe40000000f00 */
[----:B------:R-:W-:Y:S03]  /*b790*/  HMMA.16816.F32 R48, R8, R18, R36 ;  /* 0x000000120830723c */ /* 0x000fe60000001824 */
[----:B------:R1:W-:Y:S02]  /*b7a0*/  MUFU.EX2 R97, R3 ;  /* 0x0000000300617308 */ /* 0x0003e40000000800 */
[----:B-1----:R-:W-:Y:S01]  /*b7b0*/  FFMA.FTZ R3, R126, c[0x0][0x23c], -R2 ;  /* 0x00008f007e037a23 */ /* 0x002fe20000010802 */
[----:B------:R-:W-:-:S02]  /*b7c0*/  MOV R126, R44 ;  /* 0x0000002c007e7202 */ /* 0x000fc40000000f00 */
[----:B------:R-:W-:Y:S03]  /*b7d0*/  HMMA.16816.F32 R44, R8, R24, R32 ;  /* 0x00000018082c723c */ /* 0x000fe60000001820 */
[----:B------:R1:W3:Y:S04]  /*b7e0*/  MUFU.EX2 R96, R3 ;  /* 0x0000000300607308 */ /* 0x0002e80000000800 */
[----:B------:R-:W-:Y:S02]  /*b7f0*/  F2FP.PACK_AB R8, R84, R80 ;  /* 0x000000505408723e */ /* 0x000fe400000000ff */
[----:B------:R-:W-:Y:S02]  /*b800*/  F2FP.PACK_AB R9, R245, R246 ;  /* 0x000000f6f509723e */ /* 0x000fe400000000ff */
[----:B------:R-:W-:-:S02]  /*b810*/  F2FP.PACK_AB R10, R57, R56 ;  /* 0x00000038390a723e */ /* 0x000fc400000000ff */
[----:B------:R-:W-:Y:S01]  /*b820*/  F2FP.PACK_AB R11, R237, R241 ;  /* 0x000000f1ed0b723e */ /* 0x000fe200000000ff */
[----:B-1----:R-:W-:Y:S01]  /*b830*/  FFMA.FTZ R3, R132, c[0x0][0x23c], -R0 ;  /* 0x00008f0084037a23 */ /* 0x002fe20000010800 */
[----:B------:R-:W-:-:S05]  /*b840*/  MOV R132, R93 ;  /* 0x0000005d00847202 */ /* 0x000fca0000000f00 */
[C---:B------:R-:W-:Y:S01]  /*b850*/  HMMA.16816.F32 R40, R8.reuse, R16, R52 ;  /* 0x000000100828723c */ /* 0x040fe20000001834 */
[----:B------:R1:W-:Y:S07]  /*b860*/  MUFU.EX2 R94, R3 ;  /* 0x00000003005e7308 */ /* 0x0003ee0000000800 */
[C---:B------:R-:W-:Y:S07]  /*b870*/  HMMA.16816.F32 R36, R8.reuse, R18, R148 ;  /* 0x000000120824723c */ /* 0x040fee0000001894 */
[----:B------:R-:W-:Y:S01]  /*b880*/  MOV R148, R80 ;  /* 0x0000005000947202 */ /* 0x000fe20000000f00 */
[C---:B------:R-:W-:Y:S01]  /*b890*/  HMMA.16816.F32 R16, R8.reuse, R24, R152 ;  /* 0x000000180810723c */ /* 0x040fe20000001898 */
[----:B-1----:R-:W-:Y:S01]  /*b8a0*/  FFMA.FTZ R3, R172, c[0x0][0x23c], -R0 ;  /* 0x00008f00ac037a23 */ /* 0x002fe20000010800 */
[----:B------:R-:W-:Y:S01]  /*b8b0*/  MOV R149, R56 ;  /* 0x0000003800957202 */ /* 0x000fe20000000f00 */
[--C-:B------:R-:W-:Y:S01]  /*b8c0*/  FFMA.FTZ R56, R133, c[0x0][0x23c], -R2.reuse ;  /* 0x00008f0085387a23 */ /* 0x100fe20000010802 */
[----:B------:R-:W-:Y:S01]  /*b8d0*/  MOV R150, R57 ;  /* 0x0000003900967202 */ /* 0x000fe20000000f00 */
[----:B------:R-:W1:Y:S01]  /*b8e0*/  MUFU.EX2 R95, R3 ;  /* 0x00000003005f7308 */ /* 0x000e620000000800 */
[--C-:B------:R-:W-:Y:S01]  /*b8f0*/  FFMA.FTZ R57, R131, c[0x0][0x23c], -R2.reuse ;  /* 0x00008f0083397a23 */ /* 0x100fe20000010802 */
[----:B------:R-:W-:Y:S01]  /*b900*/  MOV R155, R84 ;  /* 0x00000054009b7202 */ /* 0x000fe20000000f00 */
[----:B------:R-:W-:Y:S01]  /*b910*/  HMMA.16816.F32 R32, R8, R26, R164 ;  /* 0x0000001a0820723c */ /* 0x000fe200000018a4 */
[----:B------:R-:W-:Y:S01]  /*b920*/  MOV R154, R83 ;  /* 0x00000053009a7202 */ /* 0x000fe20000000f00 */
[----:B------:R-:W-:Y:S01]  /*b930*/  FFMA.FTZ R25, R135, c[0x0][0x23c], -R2 ;  /* 0x00008f0087197a23 */ /* 0x000fe20000010802 */
[----:B------:R-:W-:Y:S01]  /*b940*/  MOV R172, R75 ;  /* 0x0000004b00ac7202 */ /* 0x000fe20000000f00 */
[----:B------:R-:W-:Y:S01]  /*b950*/  FFMA.FTZ R24, R205, c[0x0][0x23c], -R0 ;  /* 0x00008f00cd187a23 */ /* 0x000fe20000010800 */
[----:B------:R-:W-:Y:S01]  /*b960*/  MOV R151, R58 ;  /* 0x0000003a00977202 */ /* 0x000fe20000000f00 */
[----:B------:R-:W-:Y:S01]  /*b970*/  FFMA.FTZ R58, R91, c[0x0][0x23c], -R4 ;  /* 0x00008f005b3a7a23 */ /* 0x000fe20000010804 */
[----:B--2---:R-:W-:Y:S01]  /*b980*/  F2FP.PACK_AB R8, R98, R99 ;  /* 0x000000636208723e */ /* 0x004fe200000000ff */
[----:B------:R-:W-:Y:S01]  /*b990*/  FFMA.FTZ R26, R169, c[0x0][0x23c], -R2 ;  /* 0x00008f00a91a7a23 */ /* 0x000fe20000010802 */
[----:B---3--:R-:W-:Y:S01]  /*b9a0*/  F2FP.PACK_AB R10, R96, R97 ;  /* 0x00000061600a723e */ /* 0x008fe200000000ff */
[----:B------:R-:W-:Y:S01]  /*b9b0*/  MUFU.EX2 R56, R56 ;  /* 0x0000003800387308 */ /* 0x000fe20000000800 */
[----:B------:R-:W-:Y:S01]  /*b9c0*/  MOV R152, R66 ;  /* 0x0000004200987202 */ /* 0x000fe20000000f00 */
[----:B------:R-:W-:Y:S01]  /*b9d0*/  FFMA.FTZ R66, R119, c[0x0][0x23c], -R4 ;  /* 0x00008f0077427a23 */ /* 0x000fe20000010804 */
[----:B-1----:R-:W-:Y:S01]  /*b9e0*/  F2FP.PACK_AB R9, R95, R94 ;  /* 0x0000005e5f09723e */ /* 0x002fe200000000ff */
[----:B------:R-:W-:Y:S01]  /*b9f0*/  FFMA.FTZ R3, R171, c[0x0][0x23c], -R0 ;  /* 0x00008f00ab037a23 */ /* 0x000fe20000010800 */
[----:B------:R-:W-:-:S02]  /*ba00*/  MOV R171, R81 ;  /* 0x0000005100ab7202 */ /* 0x000fc40000000f00 */
[----:B------:R-:W-:Y:S01]  /*ba10*/  MOV R167, R68 ;  /* 0x0000004400a77202 */ /* 0x000fe20000000f00 */
[----:B------:R1:W-:Y:S01]  /*ba20*/  MUFU.EX2 R93, R3 ;  /* 0x00000003005d7308 */ /* 0x0003e20000000800 */
[----:B------:R-:W-:Y:S01]  /*ba30*/  MOV R166, R69 ;  /* 0x0000004500a67202 */ /* 0x000fe20000000f00 */
[--C-:B------:R-:W-:Y:S01]  /*ba40*/  FFMA.FTZ R68, R105, c[0x0][0x23c], -R4.reuse ;  /* 0x00008f0069447a23 */ /* 0x100fe20000010804 */
[----:B------:R-:W-:Y:S01]  /*ba50*/  F2FP.PACK_AB R6, R172, R171 ;  /* 0x000000abac06723e */ /* 0x000fe200000000ff */
[----:B------:R-:W-:Y:S01]  /*ba60*/  FFMA.FTZ R69, R106, c[0x0][0x23c], -R4 ;  /* 0x00008f006a457a23 */ /* 0x000fe20000010804 */
[----:B------:R-:W-:Y:S01]  /*ba70*/  MOV R153, R65 ;  /* 0x0000004100997202 */ /* 0x000fe20000000f00 */
[--C-:B------:R-:W-:Y:S01]  /*ba80*/  FFMA.FTZ R65, R123, c[0x0][0x23c], -R0.reuse ;  /* 0x00008f007b417a23 */ /* 0x100fe20000010800 */
[----:B------:R-:W-:Y:S01]  /*ba90*/  MOV R164, R161 ;  /* 0x000000a100a47202 */ /* 0x000fe20000000f00 */
[----:B------:R-:W-:Y:S01]  /*baa0*/  MUFU.EX2 R58, R58 ;  /* 0x0000003a003a7308 */ /* 0x000fe20000000800 */
[----:B------:R-:W-:Y:S01]  /*bab0*/  MOV R165, R160 ;  /* 0x000000a000a57202 */ /* 0x000fe20000000f00 */
[----:B-1----:R-:W-:Y:S01]  /*bac0*/  FFMA.FTZ R3, R175, c[0x0][0x23c], -R0 ;  /* 0x00008f00af037a23 */ /* 0x002fe20000010800 */
[----:B------:R-:W-:-:S05]  /*bad0*/  MOV R175, R76 ;  /* 0x0000004c00af7202 */ /* 0x000fca0000000f00 */
[----:B------:R-:W-:Y:S08]  /*bae0*/  MUFU.EX2 R66, R66 ;  /* 0x0000004200427308 */ /* 0x000ff00000000800 */
[----:B------:R1:W2:Y:S08]  /*baf0*/  MUFU.EX2 R92, R3 ;  /* 0x00000003005c7308 */ /* 0x0002b00000000800 */
[----:B------:R-:W3:Y:S01]  /*bb00*/  MUFU.EX2 R57, R57 ;  /* 0x0000003900397308 */ /* 0x000ee20000000800 */
[----:B-1----:R-:W-:Y:S01]  /*bb10*/  FFMA.FTZ R3, R90, c[0x0][0x23c], -R4 ;  /* 0x00008f005a037a23 */ /* 0x002fe20000010804 */
[----:B--2---:R-:W-:-:S06]  /*bb20*/  F2FP.PACK_AB R11, R92, R93 ;  /* 0x0000005d5c0b723e */ /* 0x004fcc00000000ff */
[----:B------:R-:W-:Y:S01]  /*bb30*/  MUFU.EX2 R68, R68 ;  /* 0x0000004400447308 */ /* 0x000fe20000000800 */
[----:B-----5:R-:W-:Y:S01]  /*bb40*/  HMMA.16816.F32 R136, R8, R12, R136 ;  /* 0x0000000c0888723c */ /* 0x020fe20000001888 */
[----:B---3--:R-:W-:-:S06]  /*bb50*/  F2FP.PACK_AB R160, R57, R56 ;  /* 0x0000003839a0723e */ /* 0x008fcc00000000ff */
[----:B------:R1:W-:Y:S01]  /*bb60*/  MUFU.EX2 R90, R3 ;  /* 0x00000003005a7308 */ /* 0x0003e20000000800 */
[C---:B------:R-:W-:Y:S07]  /*bb70*/  HMMA.16816.F32 R48, R8.reuse, R14, R48 ;  /* 0x0000000e0830723c */ /* 0x040fee0000001830 */
[----:B------:R-:W-:Y:S01]  /*bb80*/  MUFU.EX2 R69, R69 ;  /* 0x0000004500457308 */ /* 0x000fe20000000800 */
[----:B------:R-:W-:Y:S01]  /*bb90*/  HMMA.16816.F32 R156, R8, R20, R44 ;  /* 0x00000014089c723c */ /* 0x000fe2000000182c */
[----:B-1----:R-:W-:Y:S01]  /*bba0*/  FFMA.FTZ R3, R174, c[0x0][0x23c], -R2 ;  /* 0x00008f00ae037a23 */ /* 0x002fe20000010802 */
[----:B------:R-:W-:-:S05]  /*bbb0*/  MOV R174, R89 ;  /* 0x0000005900ae7202 */ /* 0x000fca0000000f00 */
[----:B------:R-:W-:Y:S01]  /*bbc0*/  MUFU.EX2 R65, R65 ;  /* 0x0000004100417308 */ /* 0x000fe20000000800 */
[----:B------:R-:W-:Y:S01]  /*bbd0*/  F2FP.PACK_AB R4, R175, R174 ;  /* 0x000000aeaf04723e */ /* 0x000fe200000000ff */
[----:B------:R-:W-:Y:S01]  /*bbe0*/  HMMA.16816.F32 R52, R8, R22, R28 ;  /* 0x000000160834723c */ /* 0x000fe2000000181c */
[----:B------:R-:W1:Y:S05]  /*bbf0*/  LDSM.16.MT88.4 R28, [R185+0x5000] ;  /* 0x00500000b91c783b */ /* 0x000e6a0000004200 */
[----:B------:R2:W-:Y:S01]  /*bc00*/  MUFU.EX2 R89, R3 ;  /* 0x0000000300597308 */ /* 0x0005e20000000800 */
[----:B------:R-:W-:Y:S02]  /*bc10*/  F2FP.PACK_AB R9, R233, R235 ;  /* 0x000000ebe909723e */ /* 0x000fe400000000ff */
[----:B------:R-:W-:Y:S01]  /*bc20*/  F2FP.PACK_AB R11, R231, R232 ;  /* 0x000000e8e70b723e */ /* 0x000fe200000000ff */
[----:B--2---:R-:W-:Y:S01]  /*bc30*/  FFMA.FTZ R3, R178, c[0x0][0x23c], -R2 ;  /* 0x00008f00b2037a23 */ /* 0x004fe20000010802 */
[----:B------:R-:W-:-:S03]  /*bc40*/  MOV R178, R88 ;  /* 0x0000005800b27202 */ /* 0x000fc60000000f00 */
[----:B------:R2:W3:Y:S02]  /*bc50*/  MUFU.EX2 R88, R3 ;  /* 0x0000000300587308 */ /* 0x0004e40000000800 */
[----:B--2---:R-:W-:Y:S01]  /*bc60*/  FFMA.FTZ R3, R176, c[0x0][0x23c], -R2 ;  /* 0x00008f00b0037a23 */ /* 0x004fe20000010802 */
[----:B------:R-:W-:-:S05]  /*bc70*/  MOV R176, R87 ;  /* 0x0000005700b07202 */ /* 0x000fca0000000f00 */
[----:B------:R2:W-:Y:S01]  /*bc80*/  MUFU.EX2 R87, R3 ;  /* 0x0000000300577308 */ /* 0x0005e20000000800 */
[----:B------:R-:W-:Y:S01]  /*bc90*/  F2FP.PACK_AB R10, R178, R176 ;  /* 0x000000b0b20a723e */ /* 0x000fe200000000ff */
[----:B--2---:R-:W-:Y:S01]  /*bca0*/  FFMA.FTZ R3, R173, c[0x0][0x23c], -R2 ;  /* 0x00008f00ad037a23 */ /* 0x004fe20000010802 */
[----:B------:R-:W-:-:S05]  /*bcb0*/  MOV R173, R86 ;  /* 0x0000005600ad7202 */ /* 0x000fca0000000f00 */
[----:B------:R2:W-:Y:S02]  /*bcc0*/  MUFU.EX2 R86, R3 ;  /* 0x0000000300567308 */ /* 0x0005e40000000800 */
[----:B--2---:R-:W-:Y:S01]  /*bcd0*/  FFMA.FTZ R3, R183, c[0x0][0x23c], -R0 ;  /* 0x00008f00b7037a23 */ /* 0x004fe20000010800 */
[----:B------:R-:W-:-:S05]  /*bce0*/  MOV R183, R79 ;  /* 0x0000004f00b77202 */ /* 0x000fca0000000f00 */
[----:B------:R2:W-:Y:S01]  /*bcf0*/  MUFU.EX2 R84, R3 ;  /* 0x0000000300547308 */ /* 0x0005e20000000800 */
[----:B------:R-:W-:-:S07]  /*bd00*/  F2FP.PACK_AB R8, R173, R183 ;  /* 0x000000b7ad08723e */ /* 0x000fce00000000ff */
[----:B------:R-:W-:Y:S01]  /*bd10*/  HMMA.16816.F32 R140, R8, R12, R40 ;  /* 0x0000000c088c723c */ /* 0x000fe20000001828 */
[----:B--2---:R-:W-:-:S07]  /*bd20*/  FFMA.FTZ R3, R202, c[0x0][0x23c], -R0 ;  /* 0x00008f00ca037a23 */ /* 0x004fce0000010800 */
[C---:B------:R-:W-:Y:S01]  /*bd30*/  HMMA.16816.F32 R40, R8.reuse, R20, R16 ;  /* 0x000000140828723c */ /* 0x040fe20000001810 */
[----:B------:R-:W2:Y:S01]  /*bd40*/  LDSM.16.MT88.4 R16, [R186+0x5000] ;  /* 0x00500000ba10783b */ /* 0x000ea20000004200 */
[----:B------:R4:W5:Y:S06]  /*bd50*/  MUFU.EX2 R85, R3 ;  /* 0x0000000300557308 */ /* 0x00096c0000000800 */
[C---:B------:R-:W-:Y:S01]  /*bd60*/  HMMA.16816.F32 R44, R8.reuse, R14, R36 ;  /* 0x0000000e082c723c */ /* 0x040fe20000001824 */
[----:B------:R-:W2:Y:S06]  /*bd70*/  LDSM.16.MT88.4 R12, [R186+0x5400] ;  /* 0x00540000ba0c783b */ /* 0x000eac0000004200 */
[--C-:B------:R-:W-:Y:S01]  /*bd80*/  FFMA.FTZ R36, R121, c[0x0][0x23c], -R2.reuse ;  /* 0x00008f0079247a23 */ /* 0x100fe20000010802 */
[----:B------:R-:W-:Y:S01]  /*bd90*/  HMMA.16816.F32 R32, R8, R22, R32 ;  /* 0x000000160820723c */ /* 0x000fe20000001820 */
[----:B------:R-:W-:Y:S01]  /*bda0*/  FFMA.FTZ R37, R110, c[0x0][0x23c], -R2 ;  /* 0x00008f006e257a23 */ /* 0x000fe20000010802 */
[----:B------:R-:W2:Y:S01]  /*bdb0*/  LDSM.16.MT88.4 R20, [R185+0x5400] ;  /* 0x00540000b914783b */ /* 0x000ea20000004200 */
[----:B----4-:R-:W-:-:S02]  /*bdc0*/  FFMA.FTZ R3, R201, c[0x0][0x23c], -R0 ;  /* 0x00008f00c9037a23 */ /* 0x010fc40000010800 */
[--C-:B------:R-:W-:Y:S02]  /*bdd0*/  FFMA.FTZ R39, R181, c[0x0][0x23c], -R0.reuse ;  /* 0x00008f00b5277a23 */ /* 0x100fe40000010800 */
[----:B------:R4:W-:Y:S01]  /*bde0*/  MUFU.EX2 R83, R3 ;  /* 0x0000000300537308 */ /* 0x0009e20000000800 */
[----:B---3--:R-:W-:Y:S01]  /*bdf0*/  F2FP.PACK_AB R8, R88, R89 ;  /* 0x000000595808723e */ /* 0x008fe200000000ff */
[----:B-1----:R-:W-:Y:S01]  /*be00*/  HMMA.16816.F32 R140, R4, R28, R140 ;  /* 0x0000001c048c723c */ /* 0x002fe2000000188c */
[----:B-----5:R-:W-:Y:S01]  /*be10*/  F2FP.PACK_AB R9, R85, R84 ;  /* 0x000000545509723e */ /* 0x020fe200000000ff */
[----:B------:R-:W-:Y:S01]  /*be20*/  FFMA.FTZ R38, R182, c[0x0][0x23c], -R0 ;  /* 0x00008f00b6267a23 */ /* 0x000fe20000010800 */
[----:B------:R-:W-:-:S03]  /*be30*/  F2FP.PACK_AB R10, R86, R87 ;  /* 0x00000057560a723e */ /* 0x000fc600000000ff */
[----:B------:R-:W-:Y:S02]  /*be40*/  MUFU.EX2 R39, R39 ;  /* 0x0000002700277308 */ /* 0x000fe40000000800 */
[----:B------:R-:W-:Y:S01]  /*be50*/  HMMA.16816.F32 R44, R4, R30, R44 ;  /* 0x0000001e042c723c */ /* 0x000fe2000000182c */
[----:B----4-:R-:W-:-:S07]  /*be60*/  FFMA.FTZ R3, R203, c[0x0][0x23c], -R0 ;  /* 0x00008f00cb037a23 */ /* 0x010fce0000010800 */
[----:B--2---:R-:W-:Y:S01]  /*be70*/  HMMA.16816.F32 R40, R4, R16, R40 ;  /* 0x000000100428723c */ /* 0x004fe20000001828 */
[----:B------:R1:W2:Y:S02]  /*be80*/  MUFU.EX2 R82, R3 ;  /* 0x0000000300527308 */ /* 0x0002a40000000800 */
[----:B-1----:R-:W-:Y:S01]  /*be90*/  FFMA.FTZ R3, R199, c[0x0][0x23c], -R2 ;  /* 0x00008f00c7037a23 */ /* 0x002fe20000010802 */
[----:B--2---:R-:W-:-:S05]  /*bea0*/  F2FP.PACK_AB R11, R82, R83 ;  /* 0x00000053520b723e */ /* 0x004fca00000000ff */
[----:B------:R1:W-:Y:S02]  /*beb0*/  MUFU.EX2 R81, R3 ;  /* 0x0000000300517308 */ /* 0x0003e40000000800 */
[C---:B------:R-:W-:Y:S07]  /*bec0*/  HMMA.16816.F32 R136, R8.reuse, R28, R136 ;  /* 0x0000001c0888723c */ /* 0x040fee0000001888 */
[----:B------:R-:W-:Y:S01]  /*bed0*/  FFMA.FTZ R28, R153, R73, R208 ;  /* 0x00000049991c7223 */ /* 0x000fe200000100d0 */
[----:B------:R-:W-:Y:S01]  /*bee0*/  HMMA.16816.F32 R144, R8, R30, R48 ;  /* 0x0000001e0890723c */ /* 0x000fe20000001830 */
[----:B------:R2:W-:Y:S01]  /*bef0*/  MUFU.EX2 R31, R37 ;  /* 0x00000025001f7308 */ /* 0x0005e20000000800 */
[----:B------:R-:W-:Y:S01]  /*bf00*/  MOV R153, R148 ;  /* 0x0000009400997202 */ /* 0x000fe20000000f00 */
[----:B-1----:R-:W-:Y:S01]  /*bf10*/  FFMA.FTZ R3, R180, c[0x0][0x23c], -R2 ;  /* 0x00008f00b4037a23 */ /* 0x002fe20000010802 */
[----:B------:R-:W-:-:S03]  /*bf20*/  MOV R180, R165 ;  /* 0x000000a500b47202 */ /* 0x000fc60000000f00 */
[--C-:B------:R-:W-:Y:S01]  /*bf30*/  FFMA.FTZ R48, R170, c[0x0][0x23c], -R0.reuse ;  /* 0x00008f00aa307a23 */ /* 0x100fe20000010800 */
[C---:B------:R-:W-:Y:S01]  /*bf40*/  HMMA.16816.F32 R156, R8.reuse, R16, R156 ;  /* 0x00000010089c723c */ /* 0x040fe2000000189c */
[----:B------:R1:W3:Y:S01]  /*bf50*/  MUFU.EX2 R80, R3 ;  /* 0x0000000300507308 */ /* 0x0002e20000000800 */
[--C-:B------:R-:W-:Y:S01]  /*bf60*/  FFMA.FTZ R49, R168, c[0x0][0x23c], -R0.reuse ;  /* 0x00008f00a8317a23 */ /* 0x100fe20000010800 */
[----:B------:R-:W-:Y:S01]  /*bf70*/  MOV R199, R153 ;  /* 0x0000009900c77202 */ /* 0x000fe20000000f00 */
[--C-:B------:R-:W-:Y:S01]  /*bf80*/  FFMA.FTZ R50, R179, c[0x0][0x23c], -R0.reuse ;  /* 0x00008f00b3327a23 */ /* 0x100fe20000010800 */
[----:B------:R-:W-:Y:S01]  /*bf90*/  F2FP.PACK_AB R165, R67, R66 ;  /* 0x0000004243a5723e */ /* 0x000fe200000000ff */
[----:B------:R-:W-:Y:S02]  /*bfa0*/  FFMA.FTZ R51, R177, c[0x0][0x23c], -R0 ;  /* 0x00008f00b1337a23 */ /* 0x000fe40000010800 */
[----:B------:R-:W-:Y:S01]  /*bfb0*/  HMMA.16816.F32 R8, R8, R18, R52 ;  /* 0x000000120808723c */ /* 0x000fe20000001834 */
[----:B------:R-:W-:Y:S01]  /*bfc0*/  MUFU.EX2 R55, R24 ;  /* 0x0000001800377308 */ /* 0x000fe20000000800 */
[----:B--2---:R-:W-:-:S02]  /*bfd0*/  MOV R37, R63 ;  /* 0x0000003f00257202 */ /* 0x004fc40000000f00 */
[----:B------:R-:W-:Y:S01]  /*bfe0*/  @P0 MOV R37, R63 ;  /* 0x0000003f00250202 */ /* 0x000fe20000000f00 */
[----:B-1----:R-:W-:-:S04]  /*bff0*/  FFMA.FTZ R3, R197, c[0x0][0x23c], -R2 ;  /* 0x00008f00c5037a23 */ /* 0x002fc80000010802 */
[----:B------:R-:W-:Y:S01]  /*c000*/  MUFU.EX2 R54, R26 ;  /* 0x0000001a00367308 */ /* 0x000fe20000000800 */
[----:B------:R-:W-:-:S07]  /*c010*/  @P0 IADD3 R197, R209, -0x3, RZ ;  /* 0xfffffffdd1c50810 */ /* 0x000fce0007ffe0ff */
[----:B------:R1:W-:Y:S08]  /*c020*/  MUFU.EX2 R79, R3 ;  /* 0x00000003004f7308 */ /* 0x0003f00000000800 */
[----:B------:R2:W-:Y:S01]  /*c030*/  MUFU.EX2 R53, R25 ;  /* 0x0000001900357308 */ /* 0x0005e20000000800 */
[----:B-1----:R-:W-:-:S07]  /*c040*/  FFMA.FTZ R3, R200, c[0x0][0x23c], -R2 ;  /* 0x00008f00c8037a23 */ /* 0x002fce0000010802 */
[----:B------:R1:W-:Y:S01]  /*c050*/  MUFU.EX2 R52, R36 ;  /* 0x0000002400347308 */ /* 0x0003e20000000800 */
[----:B------:R-:W-:Y:S01]  /*c060*/  FFMA.FTZ R2, R207, c[0x0][0x23c], -R0 ;  /* 0x00008f00cf027a23 */ /* 0x000fe20000010800 */
[----:B--2---:R-:W-:Y:S06]  /*c070*/  HMMA.16816.F32 R24, R4, R18, R32 ;  /* 0x000000120418723c */ /* 0x004fec0000001820 */
[----:B------:R2:W4:Y:S01]  /*c080*/  MUFU.EX2 R78, R3 ;  /* 0x00000003004e7308 */ /* 0x0005220000000800 */
[----:B------:R-:W5:Y:S01]  /*c090*/  LDSM.16.MT88.4 R16, [R185+0x5800] ;  /* 0x00580000b910783b */ /* 0x000f620000004200 */
[----:B---3--:R-:W-:-:S06]  /*c0a0*/  F2FP.PACK_AB R4, R80, R81 ;  /* 0x000000515004723e */ /* 0x008fcc00000000ff */
[----:B------:R3:W-:Y:S01]  /*c0b0*/  MUFU.EX2 R76, R2 ;  /* 0x00000002004c7308 */ /* 0x0007e20000000800 */
[-C--:B-1----:R-:W-:Y:S02]  /*c0c0*/  MOV R36, R60.reuse ;  /* 0x0000003c00247202 */ /* 0x082fe40000000f00 */
[----:B------:R-:W-:Y:S01]  /*c0d0*/  @P0 MOV R36, R60 ;  /* 0x0000003c00240202 */ /* 0x000fe20000000f00 */
[----:B--2---:R-:W-:Y:S01]  /*c0e0*/  FFMA.FTZ R3, R204, c[0x0][0x23c], -R0 ;  /* 0x00008f00cc037a23 */ /* 0x004fe20000010800 */
[----:B----4-:R-:W-:-:S03]  /*c0f0*/  F2FP.PACK_AB R6, R78, R79 ;  /* 0x0000004f4e06723e */ /* 0x010fc600000000ff */
[----:B------:R1:W-:Y:S01]  /*c100*/  MUFU.EX2 R30, R38 ;  /* 0x00000026001e7308 */ /* 0x0003e20000000800 */
[----:B---3--:R-:W-:Y:S01]  /*c110*/  FFMA.FTZ R2, R167, R70, R226 ;  /* 0x00000046a7027223 */ /* 0x008fe200000100e2 */
[----:B------:R-:W-:-:S06]  /*c120*/  MOV R167, R150 ;  /* 0x0000009600a77202 */ /* 0x000fcc0000000f00 */
[----:B------:R2:W3:Y:S01]  /*c130*/  MUFU.EX2 R77, R3 ;  /* 0x00000003004d7308 */ /* 0x0004e20000000800 */
[----:B------:R-:W-:Y:S02]  /*c140*/  MOV R202, R167 ;  /* 0x000000a700ca7202 */ /* 0x000fe40000000f00 */
[----:B------:R-:W-:-:S05]  /*c150*/  F2FP.PACK_AB R167, R69, R68 ;  /* 0x0000004445a7723e */ /* 0x000fca00000000ff */
[----:B------:R-:W-:Y:S01]  /*c160*/  MUFU.EX2 R48, R48 ;  /* 0x0000003000307308 */ /* 0x000fe20000000800 */
[-C--:B-1----:R-:W-:Y:S02]  /*c170*/  MOV R38, R71.reuse ;  /* 0x0000004700267202 */ /* 0x082fe40000000f00 */
[----:B------:R-:W-:Y:S01]  /*c180*/  @P0 MOV R38, R71 ;  /* 0x0000004700260202 */ /* 0x000fe20000000f00 */
[----:B--2---:R-:W-:Y:S01]  /*c190*/  FFMA.FTZ R3, R206, c[0x0][0x23c], -R0 ;  /* 0x00008f00ce037a23 */ /* 0x004fe20000010800 */
[----:B---3--:R-:W-:-:S03]  /*c1a0*/  F2FP.PACK_AB R5, R76, R77 ;  /* 0x0000004d4c05723e */ /* 0x008fc600000000ff */
[----:B------:R-:W-:Y:S01]  /*c1b0*/  MUFU.EX2 R49, R49 ;  /* 0x0000003100317308 */ /* 0x000fe20000000800 */
[----:B------:R-:W-:Y:S01]  /*c1c0*/  FFMA.FTZ R0, R152, R74, R210 ;  /* 0x0000004a98007223 */ /* 0x000fe200000100d2 */
[----:B------:R-:W-:-:S04]  /*c1d0*/  MOV R152, R149 ;  /* 0x0000009500987202 */ /* 0x000fc80000000f00 */
[----:B------:R-:W-:Y:S02]  /*c1e0*/  MOV R201, R152 ;  /* 0x0000009800c97202 */ /* 0x000fe40000000f00 */
[----:B------:R-:W1:Y:S08]  /*c1f0*/  MUFU.EX2 R75, R3 ;  /* 0x00000003004b7308 */ /* 0x000e700000000800 */
[----:B------:R-:W-:Y:S01]  /*c200*/  MUFU.EX2 R50, R50 ;  /* 0x0000003200327308 */ /* 0x000fe20000000800 */
[----:B-1----:R-:W-:Y:S01]  /*c210*/  F2FP.PACK_AB R7, R55, R75 ;  /* 0x0000004b3707723e */ /* 0x002fe200000000ff */
[----:B------:R-:W-:Y:S01]  /*c220*/  FFMA.FTZ R3, R166, R72, R251 ;  /* 0x00000048a6037223 */ /* 0x000fe200000100fb */
[----:B------:R-:W-:-:S05]  /*c230*/  MOV R166, R151 ;  /* 0x0000009700a67202 */ /* 0x000fca0000000f00 */
[----:B------:R-:W1:Y:S01]  /*c240*/  MUFU.EX2 R51, R51 ;  /* 0x0000003300337308 */ /* 0x000e620000000800 */
[----:B------:R-:W-:Y:S01]  /*c250*/  LDSM.16.MT88.4 R148, [R185+0x5c00] ;  /* 0x005c0000b994783b */ /* 0x000fe20000004200 */
[C---:B------:R-:W-:Y:S03]  /*c260*/  HMMA.16816.F32 R32, R4.reuse, R14, R8 ;  /* 0x0000000e0420723c */ /* 0x040fe60000001808 */
[----:B------:R-:W2:Y:S05]  /*c270*/  LDSM.16.MT88.4 R8, [R186+0x5800] ;  /* 0x00580000ba08783b */ /* 0x000eaa0000004200 */
[----:B------:R-:W-:Y:S01]  /*c280*/  HMMA.16816.F32 R136, R4, R20, R136 ;  /* 0x000000140488723c */ /* 0x000fe20000001888 */
[----:B-1----:R-:W-:-:S07]  /*c290*/  F2FP.PACK_AB R161, R51, R50 ;  /* 0x0000003233a1723e */ /* 0x002fce00000000ff */
        /* <DEDUP_REMOVED lines=8> */
[----:B------:R-:W-:Y:S01]  /*c320*/  HMMA.16816.F32 R40, R4, R12, R40 ;  /* 0x0000000c0428723c */ /* 0x000fe20000001828 */
[----:B------:R-:W-:Y:S02]  /*c330*/  FADD.FTZ R3, R227, R2 ;  /* 0x00000002e3037221 */ /* 0x000fe40000010000 */
[----:B------:R-:W-:-:S02]  /*c340*/  FADD.FTZ R2, R216, R0 ;  /* 0x00000000d8027221 */ /* 0x000fc40000010000 */
[----:B------:R-:W-:Y:S02]  /*c350*/  FADD.FTZ R0, R212, R28 ;  /* 0x0000001cd4007221 */ /* 0x000fe40000010000 */
        /* <DEDUP_REMOVED lines=9> */
[----:B------:R-:W-:Y:S01]  /*c3f0*/  HMMA.16816.F32 R12, R4, R14, R24 ;  /* 0x0000000e040c723c */ /* 0x000fe20000001818 */
[----:B------:R-:W-:Y:S01]  /*c400*/  FADD.FTZ R3, R240, R3 ;  /* 0x00000003f0037221 */ /* 0x000fe20000010000 */
[----:B------:R-:W1:Y:S01]  /*c410*/  LDSM.16.MT88.4 R20, [R186+0x5c00] ;  /* 0x005c0000ba14783b */ /* 0x000e620000004200 */
[----:B------:R-:W-:Y:S01]  /*c420*/  FADD.FTZ R2, R222, R2 ;  /* 0x00000002de027221 */ /* 0x000fe20000010000 */
[----:B------:R-:W-:Y:S01]  /*c430*/  F2FP.PACK_AB R162, R62, R61 ;  /* 0x0000003d3ea2723e */ /* 0x000fe200000000ff */
[----:B------:R-:W-:Y:S01]  /*c440*/  FADD.FTZ R3, R250, R3 ;  /* 0x00000003fa037221 */ /* 0x000fe20000010000 */
[----:B------:R-:W-:Y:S01]  /*c450*/  F2FP.PACK_AB R163, R65, R64 ;  /* 0x0000004041a3723e */ /* 0x000fe200000000ff */
[----:B------:R-:W-:Y:S01]  /*c460*/  FADD.FTZ R2, R225, R2 ;  /* 0x00000002e1027221 */ /* 0x000fe20000010000 */
[----:B------:R-:W-:-:S02]  /*c470*/  F2FP.PACK_AB R4, R53, R54 ;  /* 0x000000363504723e */ /* 0x000fc400000000ff */
[----:B------:R-:W-:Y:S01]  /*c480*/  F2FP.PACK_AB R5, R39, R30 ;  /* 0x0000001e2705723e */ /* 0x000fe200000000ff */
[----:B------:R-:W-:Y:S01]  /*c490*/  FADD.FTZ R2, R219, R2 ;  /* 0x00000002db027221 */ /* 0x000fe20000010000 */
[----:B------:R-:W-:Y:S02]  /*c4a0*/  F2FP.PACK_AB R6, R31, R52 ;  /* 0x000000341f06723e */ /* 0x000fe400000000ff */
[----:B------:R-:W-:Y:S01]  /*c4b0*/  F2FP.PACK_AB R7, R49, R48 ;  /* 0x000000303107723e */ /* 0x000fe200000000ff */
[----:B------:R-:W-:-:S06]  /*c4c0*/  FADD.FTZ R2, R223, R2 ;  /* 0x00000002df027221 */ /* 0x000fcc0000010000 */
[C---:B-----5:R-:W-:Y:S08]  /*c4d0*/  HMMA.16816.F32 R136, R4.reuse, R16, R136 ;  /* 0x000000100488723c */ /* 0x060ff00000001888 */
[C---:B------:R-:W-:Y:S08]  /*c4e0*/  HMMA.16816.F32 R144, R4.reuse, R18, R144 ;  /* 0x000000120490723c */ /* 0x040ff00000001890 */
[C---:B--2---:R-:W-:Y:S08]  /*c4f0*/  HMMA.16816.F32 R156, R4.reuse, R8, R156 ;  /* 0x00000008049c723c */ /* 0x044ff0000000189c */
[----:B------:R-:W-:Y:S07]  /*c500*/  HMMA.16816.F32 R24, R4, R10, R32 ;  /* 0x0000000a0418723c */ /* 0x000fee0000001820 */
[----:B------:R-:W-:Y:S01]  /*c510*/  F2FP.PACK_AB R4, R129, R125 ;  /* 0x0000007d8104723e */ /* 0x000fe200000000ff */
[----:B------:R-:W-:Y:S01]  /*c520*/  HMMA.16816.F32 R136, R160, R148, R136 ;  /* 0x00000094a088723c */ /* 0x000fe20000001888 */
[----:B------:R-:W-:-:S02]  /*c530*/  F2FP.PACK_AB R5, R103, R244 ;  /* 0x000000f46705723e */ /* 0x000fc400000000ff */
[----:B------:R-:W-:Y:S02]  /*c540*/  F2FP.PACK_AB R6, R122, R124 ;  /* 0x0000007c7a06723e */ /* 0x000fe400000000ff */
[----:B------:R-:W-:-:S03]  /*c550*/  F2FP.PACK_AB R7, R58, R90 ;  /* 0x0000005a3a07723e */ /* 0x000fc600000000ff */
[----:B------:R-:W-:Y:S08]  /*c560*/  HMMA.16816.F32 R144, R160, R150, R144 ;  /* 0x00000096a090723c */ /* 0x000ff00000001890 */
[C---:B------:R-:W-:Y:S08]  /*c570*/  HMMA.16816.F32 R140, R4.reuse, R16, R140 ;  /* 0x00000010048c723c */ /* 0x040ff0000000188c */
[C---:B------:R-:W-:Y:S07]  /*c580*/  HMMA.16816.F32 R40, R4.reuse, R8, R40 ;  /* 0x000000080428723c */ /* 0x040fee0000001828 */
[----:B------:R-:W-:Y:S01]  /*c590*/  FADD.FTZ R8, R218, R28 ;  /* 0x0000001cda087221 */ /* 0x000fe20000010000 */
[C---:B------:R-:W-:Y:S08]  /*c5a0*/  HMMA.16816.F32 R16, R4.reuse, R18, R44 ;  /* 0x000000120410723c */ /* 0x040ff0000000182c */
[----:B------:R-:W-:Y:S07]  /*c5b0*/  HMMA.16816.F32 R12, R4, R10, R12 ;  /* 0x0000000a040c723c */ /* 0x000fee000000180c */
[----:B------:R-:W-:Y:S01]  /*c5c0*/  FADD.FTZ R4, R164, R0 ;  /* 0x00000000a4047221 */ /* 0x000fe20000010000 */
[----:B------:R-:W-:Y:S01]  /*c5d0*/  F2FP.PACK_AB R164, R118, R120 ;  /* 0x0000007876a4723e */ /* 0x000fe200000000ff */
[----:B------:R-:W-:Y:S01]  /*c5e0*/  FADD.FTZ R0, R214, R8 ;  /* 0x00000008d6007221 */ /* 0x000fe20000010000 */
[C---:B-1----:R-:W-:Y:S01]  /*c5f0*/  HMMA.16816.F32 R156, R160.reuse, R20, R156 ;  /* 0x00000014a09c723c */ /* 0x042fe2000000189c */
[----:B------:R-:W-:Y:S01]  /*c600*/  FADD.FTZ R4, R166, R4 ;  /* 0x00000004a6047221 */ /* 0x000fe20000010000 */
[----:B------:R-:W-:Y:S01]  /*c610*/  F2FP.PACK_AB R166, R114, R117 ;  /* 0x0000007572a6723e */ /* 0x000fe200000000ff */
[----:B------:R-:W-:Y:S01]  /*c620*/  FADD.FTZ R6, R248, R3 ;  /* 0x00000003f8067221 */ /* 0x000fe20000010000 */
[-C--:B------:R-:W-:Y:S01]  /*c630*/  MOV R3, R59.reuse ;  /* 0x0000003b00037202 */ /* 0x080fe20000000f00 */
        /* <DEDUP_REMOVED lines=115> */
[----:B------:R-:W-:Y:S05]  /*cd70*/  @P0 BRA `(.L_x_269) ;  /* 0x0000001000000947 */ /* 0x000fea0003800000 */
.L_x_267:
[----:B------:R-:W-:-:S04]  /*cd80*/  IADD3 R197, R0, -0x1, RZ ;  /* 0xffffffff00c57810 */ /* 0x000fc80007ffe0ff */
.L_x_269:
[----:B------:R-:W-:-:S13]  /*cd90*/  ISETP.GE.AND P0, PT, R197, RZ, PT ;  /* 0x000000ffc500720c */ /* 0x000fda0003f06270 */
[----:B------:R-:W-:Y:S05]  /*cda0*/  @!P0 BRA `(.L_x_270) ;  /* 0x0000496000008947 */ /* 0x000fea0003800000 */
[----:B-1----:R-:W2:Y:S01]  /*cdb0*/  LDL.LU.64 R4, [R1+0x48] ;  /* 0x0000480001047983 */ /* 0x002ea20000300a00 */
[----:B------:R-:W-:Y:S01]  /*cdc0*/  IMAD.MOV.U32 R2, RZ, RZ, c[0x0][0x19c] ;  /* 0x00006700ff027624 */ /* 0x000fe200078e00ff */
[----:B------:R-:W-:Y:S01]  /*cdd0*/  MOV R135, R3 ;  /* 0x0000000300877202 */ /* 0x000fe20000000f00 */
[----:B------:R-:W-:Y:S01]  /*cde0*/  IMAD.MOV.U32 R0, RZ, RZ, c[0x0][0x198] ;  /* 0x00006600ff007624 */ /* 0x000fe200078e00ff */
[----:B------:R-:W-:Y:S01]  /*cdf0*/  MOV R3, R221 ;  /* 0x000000dd00037202 */ /* 0x000fe20000000f00 */
[----:B------:R-:W-:Y:S01]  /*ce00*/  ULDC.64 UR4, c[0x0][0x1a0] ;  /* 0x0000680000047ab9 */ /* 0x000fe20000000a00 */
[----:B------:R-:W-:Y:S01]  /*ce10*/  MOV R133, R37 ;  /* 0x0000002500857202 */ /* 0x000fe20000000f00 */
[----:B------:R-:W-:Y:S01]  /*ce20*/  IMAD.MOV.U32 R132, RZ, RZ, R38 ;  /* 0x000000ffff847224 */ /* 0x000fe200078e0026 */
[----:B------:R-:W-:Y:S01]  /*ce30*/  SHF.L.U64.HI R0, R0, 0x6, R2 ;  /* 0x0000000600007819 */ /* 0x000fe20000010202 */
[----:B------:R-:W-:Y:S01]  /*ce40*/  IMAD.MOV.U32 R134, RZ, RZ, R36 ;  /* 0x000000ffff867224 */ /* 0x000fe200078e0024 */
[----:B------:R-:W-:-:S02]  /*ce50*/  USHF.L.U64.HI UR5, UR4, 0x6, UR5 ;  /* 0x0000000604057899 */ /* 0x000fc40008010205 */
[----:B------:R-:W-:Y:S01]  /*ce60*/  USHF.L.U32 UR4, UR4, 0x6, URZ ;  /* 0x0000000604047899 */ /* 0x000fe2000800063f */
[----:B--2---:R-:W-:-:S05]  /*ce70*/  MOV R2, R4 ;  /* 0x0000000400027202 */ /* 0x004fca0000000f00 */
[----:B------:R1:W-:Y:S01]  /*ce80*/  STL.64 [R1+0x10], R2 ;  /* 0x0000100201007387 */ /* 0x0003e20000100a00 */
[----:B------:R-:W-:Y:S05]  /*ce90*/  BRA `(.L_x_271) ;  /* 0x000001f000007947 */ /* 0x000fea0003800000 */
.L_x_273:
[----:B------:R-:W2:Y:S01]  /*cea0*/  LDL.64 R212, [R1+0x20] ;  /* 0x0000200001d47983 */ /* 0x000ea20000100a00 */
[----:B------:R-:W-:Y:S01]  /*ceb0*/  IADD3 R0, R197, -0x1, RZ ;  /* 0xffffffffc5007810 */ /* 0x000fe20007ffe0ff */
[----:B------:R-:W-:Y:S02]  /*cec0*/  IMAD.MOV.U32 R210, RZ, RZ, c[0x0][0x198] ;  /* 0x00006600ffd27624 */ /* 0x000fe400078e00ff */
[----:B------:R-:W3:Y:S01]  /*ced0*/  LDL.64 R214, [R1+0x18] ;  /* 0x0000180001d67983 */ /* 0x000ee20000100a00 */
[----:B------:R-:W-:Y:S01]  /*cee0*/  SHF.R.S32.HI R4, RZ, 0x1f, R0 ;  /* 0x0000001fff047819 */ /* 0x000fe20000011400 */
[----:B------:R-:W-:Y:S04]  /*cef0*/  IMAD.WIDE.U32 R2, R0, c[0x0][0x198], RZ ;  /* 0x0000660000027a25 */ /* 0x000fe800078e00ff */
[----:B------:R-:W-:Y:S02]  /*cf00*/  IMAD R4, R4, c[0x0][0x198], RZ ;  /* 0x0000660004047a24 */ /* 0x000fe400078e02ff */
[----:B------:R-:W-:Y:S02]  /*cf10*/  IMAD.SHL.U32 R211, R210, 0x40, RZ ;  /* 0x00000040d2d37824 */ /* 0x000fe400078e00ff */
[----:B------:R-:W-:Y:S04]  /*cf20*/  IMAD R4, R0, c[0x0][0x19c], R4 ;  /* 0x0000670000047a24 */ /* 0x000fe800078e0204 */
[----:B------:R-:W-:Y:S01]  /*cf30*/  IMAD.IADD R4, R3, 0x1, R4 ;  /* 0x0000000103047824 */ /* 0x000fe200078e0204 */
[----:B--2---:R-:W-:Y:S01]  /*cf40*/  LEA R0, P1, R2, R212, 0x7 ;  /* 0x000000d402007211 */ /* 0x004fe200078238ff */
[----:B------:R-:W-:Y:S03]  /*cf50*/  IMAD.MOV.U32 R212, RZ, RZ, c[0x0][0x19c] ;  /* 0x00006700ffd47624 */ /* 0x000fe600078e00ff */
[----:B------:R-:W-:Y:S02]  /*cf60*/  LEA R6, P2, R0, c[0x0][0x168], 0x1 ;  /* 0x00005a0000067a11 */ /* 0x000fe400078408ff */
[----:B---3--:R-:W-:Y:S02]  /*cf70*/  LEA.HI.X R2, R2, R215, R4, 0x7, P1 ;  /* 0x000000d702027211 */ /* 0x008fe400008f3c04 */
[-C--:B------:R-:W-:Y:S02]  /*cf80*/  IADD3 R4, P1, R6, R211.reuse, RZ ;  /* 0x000000d306047210 */ /* 0x080fe40007f3e0ff */
[----:B------:R-:W-:Y:S02]  /*cf90*/  LEA.HI.X R7, R0, c[0x0][0x16c], R2, 0x1, P2 ;  /* 0x00005b0000077a11 */ /* 0x000fe400010f0c02 */
[----:B------:R-:W-:Y:S02]  /*cfa0*/  SHF.L.U64.HI R210, R210, 0x6, R212 ;  /* 0x00000006d2d27819 */ /* 0x000fe400000102d4 */
[-C--:B------:R-:W-:Y:S01]  /*cfb0*/  IADD3 R2, P2, R4, R211.reuse, RZ ;  /* 0x000000d304027210 */ /* 0x080fe20007f5e0ff */
[----:B------:R-:W-:Y:S01]  /*cfc0*/  @!PT LDS RZ, [RZ] ;  /* 0x00000000fffff984 */ /* 0x000fe20000000800 */
[----:B------:R-:W-:Y:S01]  /*cfd0*/  @!PT LDS RZ, [RZ] ;  /* 0x00000000fffff984 */ /* 0x000fe20000000800 */
[----:B------:R-:W-:Y:S01]  /*cfe0*/  @!PT LDS RZ, [RZ] ;  /* 0x00000000fffff984 */ /* 0x000fe20000000800 */
[----:B------:R1:W-:Y:S02]  /*cff0*/  LDGSTS.E.BYPASS.LTC128B.128 [R198+0x2000], [R6.64] ;  /* 0x0200000006c67fae */ /* 0x0003e4000b901d46 */
        /* <DEDUP_REMOVED lines=9> */
.L_x_271:
[----:B-1----:R-:W2:Y:S01]  /*d090*/  LDL.64 R2, [R1+0x10] ;  /* 0x0000100001027983 */ /* 0x002ea20000100a00 */
[----:B------:R-:W-:Y:S04]  /*d0a0*/  DEPBAR.LE SB0, 0x0 ;  /* 0x000080000000791a */ /* 0x000fe80000000000 */
[----:B------:R-:W-:Y:S01]  /*d0b0*/  MOV R4, c[0x0][0x1a0] ;  /* 0x0000680000047a02 */ /* 0x000fe20000000f00 */
[----:B------:R-:W-:Y:S01]  /*d0c0*/  BAR.SYNC.DEFER_BLOCKING 0x0 ;  /* 0x0000000000007b1d */ /* 0x000fe20000010000 */
[----:B------:R-:W-:Y:S02]  /*d0d0*/  MOV R0, 0x7 ;  /* 0x0000000700007802 */ /* 0x000fe40000000f00 */
[C---:B------:R-:W-:Y:S02]  /*d0e0*/  SHF.L.U32 R6, R4.reuse, 0x7, RZ ;  /* 0x0000000704067819 */ /* 0x040fe400000006ff */
[----:B------:R-:W-:Y:S02]  /*d0f0*/  SHF.L.U64.HI R0, R4, R0, c[0x0][0x1a4] ;  /* 0x0000690004007619 */ /* 0x000fe40000010200 */
[----:B------:R-:W-:Y:S03]  /*d100*/  SHF.R.S32.HI R4, RZ, 0x1f, R197 ;  /* 0x0000001fff047819 */ /* 0x000fe600000114c5 */
[----:B------:R-:W-:Y:S04]  /*d110*/  IMAD R0, R0, R197, RZ ;  /* 0x000000c500007224 */ /* 0x000fe800078e02ff */
[-C--:B------:R-:W-:Y:S02]  /*d120*/  IMAD R0, R4, R6.reuse, R0 ;  /* 0x0000000604007224 */ /* 0x080fe400078e0200 */
[----:B--2---:R-:W-:Y:S05]  /*d130*/  IMAD.WIDE.U32 R2, R197, R6, R2 ;  /* 0x00000006c5027225 */ /* 0x004fea00078e0002 */
[----:B------:R-:W-:Y:S02]  /*d140*/  LEA R6, P1, R2, c[0x0][0x170], 0x1 ;  /* 0x00005c0002067a11 */ /* 0x000fe400078208ff */
[----:B------:R-:W-:Y:S02]  /*d150*/  IADD3 R0, R3, R0, RZ ;  /* 0x0000000003007210 */ /* 0x000fe40007ffe0ff */
        /* <DEDUP_REMOVED lines=17> */
[----:B------:R-:W1:Y:S08]  /*d270*/  LDSM.16.M88.4 R16, [R184+0x2000] ;  /* 0x00200000b810783b */ /* 0x000e700000000200 */
        /* <DEDUP_REMOVED lines=341> */
.L_x_272:
        /* <DEDUP_REMOVED lines=141> */
[----:B------:R-:W-:Y:S01]  /*f0a0*/  FSETP.NEU.FTZ.AND P1, PT, R36, -INF , PT ;  /* 0xff8000002400780b */ /* 0x000fe20003f3d000 */
[--C-:B------:R-:W-:Y:S01]  /*f0b0*/  FFMA.FTZ R5, R209, c[0x0][0x23c], -R43.reuse ;  /* 0x00008f00d1057a23 */ /* 0x100fe2000001082b */
[----:B------:R-:W-:Y:S01]  /*f0c0*/  FMNMX.FTZ R0, R94, R0, !PT ;  /* 0x000000005e007209 */ /* 0x000fe20007810000 */
[--C-:B------:R-:W-:Y:S01]  /*f0d0*/  FFMA.FTZ R7, R32, c[0x0][0x23c], -R43.reuse ;  /* 0x00008f0020077a23 */ /* 0x100fe2000001082b */
[----:B------:R-:W-:Y:S01]  /*f0e0*/  FSEL R66, R66, RZ, P1 ;  /* 0x000000ff42427208 */ /* 0x000fe20000800000 */
[--C-:B------:R-:W-:Y:S01]  /*f0f0*/  FFMA.FTZ R6, R33, c[0x0][0x23c], -R43.reuse ;  /* 0x00008f0021067a23 */ /* 0x100fe2000001082b */
[----:B------:R-:W-:Y:S03]  /*f100*/  FMNMX.FTZ R0, R95, R0, !PT ;  /* 0x000000005f007209 */ /* 0x000fe60007810000 */
[----:B------:R2:W-:Y:S01]  /*f110*/  MUFU.EX2 R238, R5 ;  /* 0x0000000500ee7308 */ /* 0x0005e20000000800 */
[----:B------:R-:W-:Y:S04]  /*f120*/  FMNMX.FTZ R0, R106, R0, !PT ;  /* 0x000000006a007209 */ /* 0x000fe80007810000 */
[----:B------:R-:W-:Y:S04]  /*f130*/  FMNMX.FTZ R0, R107, R0, !PT ;  /* 0x000000006b007209 */ /* 0x000fe80007810000 */
[----:B------:R-:W-:Y:S01]  /*f140*/  FMNMX.FTZ R0, R110, R0, !PT ;  /* 0x000000006e007209 */ /* 0x000fe20007810000 */
[----:B------:R3:W-:Y:S03]  /*f150*/  MUFU.EX2 R126, R7 ;  /* 0x00000007007e7308 */ /* 0x0007e60000000800 */
[----:B------:R-:W-:Y:S01]  /*f160*/  FMNMX.FTZ R0, R111, R0, !PT ;  /* 0x000000006f007209 */ /* 0x000fe20007810000 */
[--C-:B-1----:R-:W-:Y:S03]  /*f170*/  FFMA.FTZ R4, R200, c[0x0][0x23c], -R64.reuse ;  /* 0x00008f00c8047a23 */ /* 0x102fe60000010840 */
[----:B------:R-:W-:Y:S03]  /*f180*/  FMNMX.FTZ R0, R122, R0, !PT ;  /* 0x000000007a007209 */ /* 0x000fe60007810000 */
[----:B------:R1:W-:Y:S01]  /*f190*/  MUFU.EX2 R173, R4 ;  /* 0x0000000400ad7308 */ /* 0x0003e20000000800 */
[----:B------:R-:W-:Y:S01]  /*f1a0*/  FMNMX.FTZ R0, R123, R0, !PT ;  /* 0x000000007b007209 */ /* 0x000fe20007810000 */
[--C-:B--2---:R-:W-:Y:S03]  /*f1b0*/  FFMA.FTZ R5, R168, c[0x0][0x23c], -R64.reuse ;  /* 0x00008f00a8057a23 */ /* 0x104fe60000010840 */
[----:B------:R-:W-:Y:S04]  /*f1c0*/  FMNMX.FTZ R0, R40, R0, !PT ;  /* 0x0000000028007209 */ /* 0x000fe80007810000 */
[----:B------:R-:W-:Y:S01]  /*f1d0*/  FMNMX.FTZ R0, R39, R0, !PT ;  /* 0x0000000027007209 */ /* 0x000fe20007810000 */
[----:B------:R2:W-:Y:S04]  /*f1e0*/  MUFU.EX2 R241, R5 ;  /* 0x0000000500f17308 */ /* 0x0005e80000000800 */
[----:B------:R-:W4:Y:S01]  /*f1f0*/  SHFL.BFLY PT, R2, R0, 0x2, 0x1f ;  /* 0x0c401f0000027f89 */ /* 0x000f2200000e0000 */
[--C-:B---3--:R-:W-:Y:S05]  /*f200*/  FFMA.FTZ R7, R48, c[0x0][0x23c], -R43.reuse ;  /* 0x00008f0030077a23 */ /* 0x108fea000001082b */
[----:B------:R3:W-:Y:S01]  /*f210*/  MUFU.EX2 R248, R7 ;  /* 0x0000000700f87308 */ /* 0x0007e20000000800 */
[----:B-1----:R-:W-:Y:S09]  /*f220*/  FFMA.FTZ R4, R207, c[0x0][0x23c], -R64 ;  /* 0x00008f00cf047a23 */ /* 0x002ff20000010840 */
[----:B------:R1:W-:Y:S01]  /*f230*/  MUFU.EX2 R228, R4 ;  /* 0x0000000400e47308 */ /* 0x0003e20000000800 */
[----:B--2---:R-:W-:Y:S01]  /*f240*/  FFMA.FTZ R5, R205, c[0x0][0x23c], -R66 ;  /* 0x00008f00cd057a23 */ /* 0x004fe20000010842 */
[----:B----4-:R-:W-:Y:S01]  /*f250*/  FMNMX.FTZ R2, R0, R2, !PT ;  /* 0x0000000200027209 */ /* 0x010fe20007810000 */
[----:B------:R-:W-:Y:S07]  /*f260*/  FADD.FTZ R0, -R38, R132 ;  /* 0x0000008426007221 */ /* 0x000fee0000010100 */
[----:B------:R2:W-:Y:S01]  /*f270*/  MUFU.EX2 R181, R5 ;  /* 0x0000000500b57308 */ /* 0x0005e20000000800 */
[----:B------:R-:W-:Y:S01]  /*f280*/  FMUL.FTZ R0, R0, c[0x0][0x23c] ;  /* 0x00008f0000007a20 */ /* 0x000fe20000410000 */
[----:B------:R-:W4:Y:S01]  /*f290*/  SHFL.BFLY PT, R3, R2, 0x1, 0x1f ;  /* 0x0c201f0002037f89 */ /* 0x000f2200000e0000 */
[--C-:B---3--:R-:W-:Y:S07]  /*f2a0*/  FFMA.FTZ R7, R14, c[0x0][0x23c], -R43.reuse ;  /* 0x00008f000e077a23 */ /* 0x108fee000001082b */
[----:B------:R3:W-:Y:S01]  /*f2b0*/  MUFU.EX2 R41, R0 ;  /* 0x0000000000297308 */ /* 0x0007e20000000800 */
[----:B-1----:R-:W-:Y:S09]  /*f2c0*/  FFMA.FTZ R4, R178, c[0x0][0x23c], -R43 ;  /* 0x00008f00b2047a23 */ /* 0x002ff2000001082b */
[----:B------:R1:W-:Y:S01]  /*f2d0*/  MUFU.EX2 R231, R4 ;  /* 0x0000000400e77308 */ /* 0x0003e20000000800 */
[----:B--2---:R-:W-:Y:S01]  /*f2e0*/  FFMA.FTZ R5, R171, c[0x0][0x23c], -R64 ;  /* 0x00008f00ab057a23 */ /* 0x004fe20000010840 */
[----:B----4-:R-:W-:Y:S08]  /*f2f0*/  FMNMX.FTZ R3, R2, R3, !PT ;  /* 0x0000000302037209 */ /* 0x010ff00007810000 */
[----:B------:R2:W-:Y:S01]  /*f300*/  MUFU.EX2 R182, R5 ;  /* 0x0000000500b67308 */ /* 0x0005e20000000800 */
[C---:B------:R-:W-:Y:S01]  /*f310*/  FSETP.NEU.FTZ.AND P1, PT, R3.reuse, -INF , PT ;  /* 0xff8000000300780b */ /* 0x040fe20003f3d000 */
[----:B------:R-:W-:Y:S02]  /*f320*/  FMUL.FTZ R65, R3, c[0x0][0x23c] ;  /* 0x00008f0003417a20 */ /* 0x000fe40000410000 */
[----:B---3--:R-:W-:Y:S03]  /*f330*/  FADD.FTZ R0, -R37, R133 ;  /* 0x0000008525007221 */ /* 0x008fe60000010100 */
[----:B------:R-:W-:Y:S01]  /*f340*/  FSEL R65, R65, RZ, P1 ;  /* 0x000000ff41417208 */ /* 0x000fe20000800000 */
[----:B------:R-:W-:Y:S02]  /*f350*/  FMUL.FTZ R0, R0, c[0x0][0x23c] ;  /* 0x00008f0000007a20 */ /* 0x000fe40000410000 */
[----:B------:R3:W-:Y:S01]  /*f360*/  MUFU.EX2 R132, R6 ;  /* 0x0000000600847308 */ /* 0x0007e20000000800 */
[--C-:B-1----:R-:W-:Y:S09]  /*f370*/  FFMA.FTZ R4, R170, c[0x0][0x23c], -R43.reuse ;  /* 0x00008f00aa047a23 */ /* 0x102ff2000001082b */
[----:B------:R1:W-:Y:S01]  /*f380*/  MUFU.EX2 R249, R4 ;  /* 0x0000000400f97308 */ /* 0x0003e20000000800 */
[----:B--2---:R-:W-:Y:S09]  /*f390*/  FFMA.FTZ R5, R28, c[0x0][0x23c], -R66 ;  /* 0x00008f001c057a23 */ /* 0x004ff20000010842 */
[----:B------:R2:W4:Y:S01]  /*f3a0*/  MUFU.EX2 R42, R0 ;  /* 0x00000000002a7308 */ /* 0x0005220000000800 */
[--C-:B---3--:R-:W-:Y:S09]  /*f3b0*/  FFMA.FTZ R6, R49, c[0x0][0x23c], -R43.reuse ;  /* 0x00008f0031067a23 */ /* 0x108ff2000001082b */
[----:B------:R3:W-:Y:S01]  /*f3c0*/  MUFU.EX2 R226, R5 ;  /* 0x0000000500e27308 */ /* 0x0007e20000000800 */
[----:B-1----:R-:W-:Y:S09]  /*f3d0*/  FFMA.FTZ R4, R169, c[0x0][0x23c], -R64 ;  /* 0x00008f00a9047a23 */ /* 0x002ff20000010840 */
[----:B------:R1:W-:Y:S01]  /*f3e0*/  MUFU.EX2 R219, R4 ;  /* 0x0000000400db7308 */ /* 0x0003e20000000800 */
[----:B--2---:R-:W-:Y:S04]  /*f3f0*/  FADD.FTZ R0, -R36, R134 ;  /* 0x0000008624007221 */ /* 0x004fe80000010100 */
[----:B------:R-:W-:Y:S05]  /*f400*/  FMUL.FTZ R0, R0, c[0x0][0x23c] ;  /* 0x00008f0000007a20 */ /* 0x000fea0000410000 */
[----:B------:R2:W-:Y:S01]  /*f410*/  MUFU.EX2 R251, R7 ;  /* 0x0000000700fb7308 */ /* 0x0005e20000000800 */
[----:B---3--:R-:W-:Y:S02]  /*f420*/  FFMA.FTZ R5, R19, c[0x0][0x23c], -R64 ;  /* 0x00008f0013057a23 */ /* 0x008fe40000010840 */
[----:B----4-:R-:W-:Y:S07]  /*f430*/  FMUL.FTZ R19, R42, R151 ;  /* 0x000000972a137220 */ /* 0x010fee0000410000 */
[----:B------:R3:W-:Y:S01]  /*f440*/  MUFU.EX2 R227, R5 ;  /* 0x0000000500e37308 */ /* 0x0007e20000000800 */
[--C-:B-1----:R-:W-:Y:S09]  /*f450*/  FFMA.FTZ R4, R202, c[0x0][0x23c], -R66.reuse ;  /* 0x00008f00ca047a23 */ /* 0x102ff20000010842 */
[----:B------:R1:W-:Y:S01]  /*f460*/  MUFU.EX2 R134, R4 ;  /* 0x0000000400867308 */ /* 0x0003e20000000800 */
[----:B--2---:R-:W-:Y:S09]  /*f470*/  FFMA.FTZ R7, R80, c[0x0][0x23c], -R43 ;  /* 0x00008f0050077a23 */ /* 0x004ff2000001082b */
[----:B------:R-:W2:Y:S01]  /*f480*/  MUFU.EX2 R2, R0 ;  /* 0x0000000000027308 */ /* 0x000ea20000000800 */
[--C-:B---3--:R-:W-:Y:S01]  /*f490*/  FFMA.FTZ R5, R44, c[0x0][0x23c], -R66.reuse ;  /* 0x00008f002c057a23 */ /* 0x108fe20000010842 */
[----:B------:R-:W-:Y:S08]  /*f4a0*/  F2FP.PACK_AB R44, R238, R172 ;  /* 0x000000acee2c723e */ /* 0x000ff000000000ff */
[----:B------:R3:W-:Y:S01]  /*f4b0*/  MUFU.EX2 R221, R5 ;  /* 0x0000000500dd7308 */ /* 0x0007e20000000800 */
[----:B-1----:R-:W-:Y:S09]  /*f4c0*/  FFMA.FTZ R4, R208, c[0x0][0x23c], -R66 ;  /* 0x00008f00d0047a23 */ /* 0x002ff20000010842 */
[----:B------:R1:W4:Y:S01]  /*f4d0*/  MUFU.EX2 R178, R4 ;  /* 0x0000000400b27308 */ /* 0x0003220000000800 */
[----:B--2---:R-:W-:Y:S02]  /*f4e0*/  FMUL.FTZ R9, R2, R137 ;  /* 0x0000008902097220 */ /* 0x004fe40000410000 */
[----:B------:R-:W-:Y:S07]  /*f4f0*/  FADD.FTZ R0, -R3, R135 ;  /* 0x0000008703007221 */ /* 0x000fee0000010100 */
[----:B------:R2:W-:Y:S01]  /*f500*/  MUFU.EX2 R135, R6 ;  /* 0x0000000600877308 */ /* 0x0005e20000000800 */
[----:B------:R-:W-:Y:S02]  /*f510*/  FMUL.FTZ R0, R0, c[0x0][0x23c] ;  /* 0x00008f0000007a20 */ /* 0x000fe40000410000 */
[----:B---3--:R-:W-:Y:S07]  /*f520*/  FFMA.FTZ R5, R54, c[0x0][0x23c], -R64 ;  /* 0x00008f0036057a23 */ /* 0x008fee0000010840 */
[----:B------:R3:W-:Y:S01]  /*f530*/  MUFU.EX2 R235, R5 ;  /* 0x0000000500eb7308 */ /* 0x0007e20000000800 */
[----:B-1----:R-:W-:Y:S01]  /*f540*/  FFMA.FTZ R4, R199, c[0x0][0x23c], -R65 ;  /* 0x00008f00c7047a23 */ /* 0x002fe20000010841 */
[----:B----4-:R-:W-:Y:S08]  /*f550*/  F2FP.PACK_AB R32, R178, R134 ;  /* 0x00000086b220723e */ /* 0x010ff000000000ff */
[----:B------:R1:W-:Y:S01]  /*f560*/  MUFU.EX2 R169, R4 ;  /* 0x0000000400a97308 */ /* 0x0003e20000000800 */
[----:B--2---:R-:W-:Y:S02]  /*f570*/  FFMA.FTZ R6, R13, c[0x0][0x23c], -R43 ;  /* 0x00008f000d067a23 */ /* 0x004fe4000001082b */
[----:B------:R-:W-:Y:S07]  /*f580*/  FMUL.FTZ R13, R2, R145 ;  /* 0x00000091020d7220 */ /* 0x000fee0000410000 */
[----:B------:R2:W-:Y:S01]  /*f590*/  MUFU.EX2 R171, R6 ;  /* 0x0000000600ab7308 */ /* 0x0005e20000000800 */
[----:B---3--:R-:W-:Y:S02]  /*f5a0*/  FFMA.FTZ R5, R60, c[0x0][0x23c], -R66 ;  /* 0x00008f003c057a23 */ /* 0x008fe40000010842 */
[--C-:B------:R-:W-:Y:S07]  /*f5b0*/  FFMA.FTZ R60, R91, c[0x0][0x23c], -R65.reuse ;  /* 0x00008f005b3c7a23 */ /* 0x100fee0000010841 */
[----:B------:R3:W-:Y:S01]  /*f5c0*/  MUFU.EX2 R214, R5 ;  /* 0x0000000500d67308 */ /* 0x0007e20000000800 */
[----:B-1----:R-:W-:Y:S09]  /*f5d0*/  FFMA.FTZ R4, R206, c[0x0][0x23c], -R65 ;  /* 0x00008f00ce047a23 */ /* 0x002ff20000010841 */
[----:B------:R1:W4:Y:S01]  /*f5e0*/  MUFU.EX2 R174, R4 ;  /* 0x0000000400ae7308 */ /* 0x0003220000000800 */
[--C-:B--2---:R-:W-:Y:S09]  /*f5f0*/  FFMA.FTZ R6, R81, c[0x0][0x23c], -R43.reuse ;  /* 0x00008f0051067a23 */ /* 0x104ff2000001082b */
[----:B------:R-:W2:Y:S01]  /*f600*/  MUFU.EX2 R0, R0 ;  /* 0x0000000000007308 */ /* 0x000ea20000000800 */
[----:B---3--:R-:W-:Y:S02]  /*f610*/  FFMA.FTZ R5, R70, c[0x0][0x23c], -R64 ;  /* 0x00008f0046057a23 */ /* 0x008fe40000010840 */
[----:B------:R-:W-:Y:S07]  /*f620*/  FFMA.FTZ R70, R128, c[0x0][0x23c], -R43 ;  /* 0x00008f0080467a23 */ /* 0x000fee000001082b */
[----:B------:R3:W-:Y:S01]  /*f630*/  MUFU.EX2 R212, R5 ;  /* 0x0000000500d47308 */ /* 0x0007e20000000800 */
[----:B-1----:R-:W-:Y:S01]  /*f640*/  FFMA.FTZ R4, R204, c[0x0][0x23c], -R66 ;  /* 0x00008f00cc047a23 */ /* 0x002fe20000010842 */
[----:B----4-:R-:W-:Y:S08]  /*f650*/  F2FP.PACK_AB R33, R174, R169 ;  /* 0x000000a9ae21723e */ /* 0x010ff000000000ff */
[----:B------:R1:W4:Y:S01]  /*f660*/  MUFU.EX2 R201, R4 ;  /* 0x0000000400c97308 */ /* 0x0003220000000800 */
[C---:B--2---:R-:W-:Y:S02]  /*f670*/  FMUL.FTZ R10, R0.reuse, R138 ;  /* 0x0000008a000a7220 */ /* 0x044fe40000410000 */
[C---:B------:R-:W-:Y:S01]  /*f680*/  FMUL.FTZ R11, R0.reuse, R139 ;  /* 0x0000008b000b7220 */ /* 0x040fe20000410000 */
[----:B------:R-:W-:Y:S01]  /*f690*/  MOV R139, R135 ;  /* 0x00000087008b7202 */ /* 0x000fe20000000f00 */
[----:B------:R-:W-:Y:S05]  /*f6a0*/  FMUL.FTZ R14, R0, R146 ;  /* 0x00000092000e7220 */ /* 0x000fea0000410000 */
[----:B------:R2:W-:Y:S01]  /*f6b0*/  MUFU.EX2 R204, R8 ;  /* 0x0000000800cc7308 */ /* 0x0005e20000000800 */
[----:B---3--:R-:W-:Y:S02]  /*f6c0*/  FMUL.FTZ R5, R41, R141 ;  /* 0x0000008d29057220 */ /* 0x008fe40000410000 */
[----:B-1----:R-:W-:Y:S07]  /*f6d0*/  FFMA.FTZ R4, R203, c[0x0][0x23c], -R65 ;  /* 0x00008f00cb047a23 */ /* 0x002fee0000010841 */
[----:B------:R1:W-:Y:S01]  /*f6e0*/  MUFU.EX2 R175, R4 ;  /* 0x0000000400af7308 */ /* 0x0003e20000000800 */
[----:B--2---:R-:W-:Y:S09]  /*f6f0*/  FFMA.FTZ R8, R22, c[0x0][0x23c], -R43 ;  /* 0x00008f0016087a23 */ /* 0x004ff2000001082b */
[----:B------:R2:W-:Y:S01]  /*f700*/  MUFU.EX2 R236, R8 ;  /* 0x0000000800ec7308 */ /* 0x0005e20000000800 */
[----:B-1----:R-:W-:Y:S09]  /*f710*/  FFMA.FTZ R4, R179, c[0x0][0x23c], -R65 ;  /* 0x00008f00b3047a23 */ /* 0x002ff20000010841 */
[----:B------:R1:W3:Y:S01]  /*f720*/  MUFU.EX2 R179, R4 ;  /* 0x0000000400b37308 */ /* 0x0002e20000000800 */
[--C-:B--2---:R-:W-:Y:S09]  /*f730*/  FFMA.FTZ R8, R52, c[0x0][0x23c], -R43.reuse ;  /* 0x00008f0034087a23 */ /* 0x104ff2000001082b */
[----:B------:R2:W-:Y:S01]  /*f740*/  MUFU.EX2 R242, R8 ;  /* 0x0000000800f27308 */ /* 0x0005e20000000800 */
[--C-:B-1----:R-:W-:Y:S09]  /*f750*/  FFMA.FTZ R4, R176, c[0x0][0x23c], -R43.reuse ;  /* 0x00008f00b0047a23 */ /* 0x102ff2000001082b */
[----:B------:R1:W-:Y:S01]  /*f760*/  MUFU.EX2 R209, R4 ;  /* 0x0000000400d17308 */ /* 0x0003e20000000800 */
[--C-:B--2---:R-:W-:Y:S02]  /*f770*/  FFMA.FTZ R8, R68, c[0x0][0x23c], -R43.reuse ;  /* 0x00008f0044087a23 */ /* 0x104fe4000001082b */
[----:B------:R-:W-:Y:S07]  /*f780*/  FFMA.FTZ R68, R117, c[0x0][0x23c], -R43 ;  /* 0x00008f0075447a23 */ /* 0x000fee000001082b */
[----:B------:R2:W-:Y:S01]  /*f790*/  MUFU.EX2 R222, R8 ;  /* 0x0000000800de7308 */ /* 0x0005e20000000800 */
[--C-:B-1----:R-:W-:Y:S09]  /*f7a0*/  FFMA.FTZ R4, R23, c[0x0][0x23c], -R64.reuse ;  /* 0x00008f0017047a23 */ /* 0x102ff20000010840 */
[----:B------:R1:W-:Y:S01]  /*f7b0*/  MUFU.EX2 R203, R4 ;  /* 0x0000000400cb7308 */ /* 0x0003e20000000800 */
[--C-:B--2---:R-:W-:Y:S09]  /*f7c0*/  FFMA.FTZ R8, R78, c[0x0][0x23c], -R65.reuse ;  /* 0x00008f004e087a23 */ /* 0x104ff20000010841 */
[----:B------:R2:W-:Y:S10]  /*f7d0*/  MUFU.EX2 R215, R8 ;  /* 0x0000000800d77308 */ /* 0x0005f40000000800 */
[----:B------:R5:W-:Y:S01]  /*f7e0*/  MUFU.EX2 R78, R68 ;  /* 0x00000044004e7308 */ /* 0x000be20000000800 */
[----:B-1----:R-:W-:Y:S01]  /*f7f0*/  FFMA.FTZ R4, R34, c[0x0][0x23c], -R64 ;  /* 0x00008f0022047a23 */ /* 0x002fe20000010840 */
[----:B----4-:R-:W-:Y:S08]  /*f800*/  F2FP.PACK_AB R34, R201, R181 ;  /* 0x000000b5c922723e */ /* 0x010ff000000000ff */
[----:B------:R1:W-:Y:S01]  /*f810*/  MUFU.EX2 R127, R4 ;  /* 0x00000004007f7308 */ /* 0x0003e20000000800 */
[----:B--2---:R-:W-:Y:S02]  /*f820*/  FMUL.FTZ R8, R2, R136 ;  /* 0x0000008802087220 */ /* 0x004fe40000410000 */
[----:B-----5:R-:W-:Y:S07]  /*f830*/  FFMA.FTZ R68, R121, c[0x0][0x23c], -R66 ;  /* 0x00008f0079447a23 */ /* 0x020fee0000010842 */
[----:B------:R-:W-:Y:S01]  /*f840*/  MUFU.EX2 R68, R68 ;  /* 0x0000004400447308 */ /* 0x000fe20000000800 */
[----:B-1----:R-:W-:Y:S01]  /*f850*/  FFMA.FTZ R4, R35, c[0x0][0x23c], -R64 ;  /* 0x00008f0023047a23 */ /* 0x002fe20000010840 */
[----:B---3--:R-:W-:Y:S08]  /*f860*/  F2FP.PACK_AB R35, R179, R175 ;  /* 0x000000afb323723e */ /* 0x008ff000000000ff */
[----:B------:R1:W2:Y:S02]  /*f870*/  MUFU.EX2 R133, R4 ;  /* 0x0000000400857308 */ /* 0x0002a40000000800 */
[--C-:B-1----:R-:W-:Y:S01]  /*f880*/  FFMA.FTZ R4, R24, c[0x0][0x23c], -R66.reuse ;  /* 0x00008f0018047a23 */ /* 0x102fe20000010842 */
[----:B--2---:R-:W-:Y:S07]  /*f890*/  MOV R146, R133 ;  /* 0x0000008500927202 */ /* 0x004fee0000000f00 */
[----:B------:R1:W-:Y:S02]  /*f8a0*/  MUFU.EX2 R170, R4 ;  /* 0x0000000400aa7308 */ /* 0x0003e40000000800 */
[--C-:B-1----:R-:W-:Y:S08]  /*f8b0*/  FFMA.FTZ R4, R25, c[0x0][0x23c], -R66.reuse ;  /* 0x00008f0019047a23 */ /* 0x102ff00000010842 */
[----:B------:R1:W-:Y:S02]  /*f8c0*/  MUFU.EX2 R206, R4 ;  /* 0x0000000400ce7308 */ /* 0x0003e40000000800 */
[--C-:B-1----:R-:W-:Y:S08]  /*f8d0*/  FFMA.FTZ R4, R26, c[0x0][0x23c], -R65.reuse ;  /* 0x00008f001a047a23 */ /* 0x102ff00000010841 */
[----:B------:R1:W-:Y:S02]  /*f8e0*/  MUFU.EX2 R168, R4 ;  /* 0x0000000400a87308 */ /* 0x0003e40000000800 */
[----:B-1----:R-:W-:Y:S08]  /*f8f0*/  FFMA.FTZ R4, R27, c[0x0][0x23c], -R65 ;  /* 0x00008f001b047a23 */ /* 0x002ff00000010841 */
[----:B------:R1:W2:Y:S10]  /*f900*/  MUFU.EX2 R27, R7 ;  /* 0x00000007001b7308 */ /* 0x0002b40000000800 */
[----:B------:R3:W-:Y:S01]  /*f910*/  MUFU.EX2 R199, R4 ;  /* 0x0000000400c77308 */ /* 0x0007e20000000800 */
[--C-:B-1----:R-:W-:Y:S01]  /*f920*/  FFMA.FTZ R7, R77, c[0x0][0x23c], -R66.reuse ;  /* 0x00008f004d077a23 */ /* 0x102fe20000010842 */
[----:B--2---:R-:W-:Y:S01]  /*f930*/  MOV R137, R27 ;  /* 0x0000001b00897202 */ /* 0x004fe20000000f00 */
[----:B------:R-:W-:Y:S07]  /*f940*/  FMUL.FTZ R27, R0, R159 ;  /* 0x0000009f001b7220 */ /* 0x000fee0000410000 */
[----:B------:R1:W-:Y:S01]  /*f950*/  MUFU.EX2 R232, R7 ;  /* 0x0000000700e87308 */ /* 0x0003e20000000800 */
[----:B---3--:R-:W-:Y:S09]  /*f960*/  FFMA.FTZ R4, R29, c[0x0][0x23c], -R66 ;  /* 0x00008f001d047a23 */ /* 0x008ff20000010842 */
[----:B------:R2:W-:Y:S10]  /*f970*/  MUFU.EX2 R244, R4 ;  /* 0x0000000400f47308 */ /* 0x0005f40000000800 */
[----:B------:R3:W4:Y:S01]  /*f980*/  MUFU.EX2 R29, R6 ;  /* 0x00000006001d7308 */ /* 0x0007220000000800 */
[----:B-1----:R-:W-:Y:S09]  /*f990*/  FFMA.FTZ R7, R84, c[0x0][0x23c], -R43 ;  /* 0x00008f0054077a23 */ /* 0x002ff2000001082b */
[----:B------:R1:W-:Y:S01]  /*f9a0*/  MUFU.EX2 R220, R7 ;  /* 0x0000000700dc7308 */ /* 0x0003e20000000800 */
[--C-:B--2---:R-:W-:Y:S09]  /*f9b0*/  FFMA.FTZ R4, R30, c[0x0][0x23c], -R65.reuse ;  /* 0x00008f001e047a23 */ /* 0x104ff20000010841 */
[----:B------:R2:W-:Y:S01]  /*f9c0*/  MUFU.EX2 R217, R4 ;  /* 0x0000000400d97308 */ /* 0x0005e20000000800 */
[----:B---3--:R-:W-:Y:S01]  /*f9d0*/  FMUL.FTZ R6, R42, R142 ;  /* 0x0000008e2a067220 */ /* 0x008fe20000410000 */
[----:B------:R-:W-:Y:S02]  /*f9e0*/  MOV R142, R171 ;  /* 0x000000ab008e7202 */ /* 0x000fe40000000f00 */
[----:B----4-:R-:W-:Y:S01]  /*f9f0*/  MOV R145, R29 ;  /* 0x0000001d00917202 */ /* 0x010fe20000000f00 */
[----:B------:R-:W-:Y:S02]  /*fa00*/  FMUL.FTZ R29, R2, R161 ;  /* 0x000000a1021d7220 */ /* 0x000fe40000410000 */
[----:B-1----:R-:W-:Y:S02]  /*fa10*/  FMUL.FTZ R7, R42, R143 ;  /* 0x0000008f2a077220 */ /* 0x002fe40000410000 */
[----:B--2---:R-:W-:Y:S02]  /*fa20*/  FFMA.FTZ R4, R31, c[0x0][0x23c], -R65 ;  /* 0x00008f001f047a23 */ /* 0x004fe40000010841 */
[----:B------:R-:W-:Y:S02]  /*fa30*/  FMUL.FTZ R31, R0, R163 ;  /* 0x000000a3001f7220 */ /* 0x000fe40000410000 */
[----:B------:R1:W-:Y:S02]  /*fa40*/  MUFU.EX2 R237, R4 ;  /* 0x0000000400ed7308 */ /* 0x0003e40000000800 */
[----:B-1----:R-:W-:Y:S08]  /*fa50*/  FFMA.FTZ R4, R20, c[0x0][0x23c], -R43 ;  /* 0x00008f0014047a23 */ /* 0x002ff0000001082b */
[----:B------:R1:W-:Y:S02]  /*fa60*/  MUFU.EX2 R252, R4 ;  /* 0x0000000400fc7308 */ /* 0x0003e40000000800 */
[--C-:B-1----:R-:W-:Y:S02]  /*fa70*/  FFMA.FTZ R4, R18, c[0x0][0x23c], -R64.reuse ;  /* 0x00008f0012047a23 */ /* 0x102fe40000010840 */
[----:B------:R-:W-:Y:S06]  /*fa80*/  FMUL.FTZ R18, R42, R150 ;  /* 0x000000962a127220 */ /* 0x000fec0000410000 */
[----:B------:R1:W-:Y:S01]  /*fa90*/  MUFU.EX2 R245, R4 ;  /* 0x0000000400f57308 */ /* 0x0003e20000000800 */
[----:B------:R-:W2:Y:S04]  /*faa0*/  LDL.LU R150, [R1+0xc] ;  /* 0x00000c0001967983 */ /* 0x000ea80000300800 */
[----:B------:R-:W3:Y:S01]  /*fab0*/  LDL.LU R151, [R1+0x8] ;  /* 0x0000080001977983 */ /* 0x000ee20000300800 */
[--C-:B-1----:R-:W-:Y:S04]  /*fac0*/  FFMA.FTZ R4, R50, c[0x0][0x23c], -R64.reuse ;  /* 0x00008f0032047a23 */ /* 0x102fe80000010840 */
[----:B------:R1:W-:Y:S02]  /*fad0*/  MUFU.EX2 R240, R4 ;  /* 0x0000000400f07308 */ /* 0x0003e40000000800 */
[----:B-1----:R-:W-:Y:S02]  /*fae0*/  FFMA.FTZ R4, R51, c[0x0][0x23c], -R64 ;  /* 0x00008f0033047a23 */ /* 0x002fe40000010840 */
[----:B------:R-:W-:Y:S06]  /*faf0*/  LDSM.16.MT88.4 R48, [R186+0x4000] ;  /* 0x00400000ba30783b */ /* 0x000fec0000004200 */
[----:B------:R1:W4:Y:S02]  /*fb00*/  MUFU.EX2 R176, R4 ;  /* 0x0000000400b07308 */ /* 0x0003240000000800 */
[--C-:B-1----:R-:W-:Y:S01]  /*fb10*/  FFMA.FTZ R4, R21, c[0x0][0x23c], -R66.reuse ;  /* 0x00008f0015047a23 */ /* 0x102fe20000010842 */
[----:B----4-:R-:W-:Y:S01]  /*fb20*/  MOV R143, R176 ;  /* 0x000000b0008f7202 */ /* 0x010fe20000000f00 */
[----:B------:R-:W1:Y:S06]  /*fb30*/  LDSM.16.MT88.4 R20, [R185+0x4000] ;  /* 0x00400000b914783b */ /* 0x000e6c0000004200 */
[----:B------:R4:W-:Y:S02]  /*fb40*/  MUFU.EX2 R180, R4 ;  /* 0x0000000400b47308 */ /* 0x0009e40000000800 */
[----:B----4-:R-:W-:Y:S02]  /*fb50*/  FFMA.FTZ R4, R17, c[0x0][0x23c], -R66 ;  /* 0x00008f0011047a23 */ /* 0x010fe40000010842 */
[----:B------:R-:W-:Y:S06]  /*fb60*/  FFMA.FTZ R17, R87, c[0x0][0x23c], -R64 ;  /* 0x00008f0057117a23 */ /* 0x000fec0000010840 */
[----:B------:R4:W-:Y:S10]  /*fb70*/  MUFU.EX2 R211, R4 ;  /* 0x0000000400d37308 */ /* 0x0009f40000000800 */
[----:B------:R5:W-:Y:S01]  /*fb80*/  MUFU.EX2 R176, R17 ;  /* 0x0000001100b07308 */ /* 0x000be20000000800 */
[--C-:B----4-:R-:W-:Y:S02]  /*fb90*/  FFMA.FTZ R4, R16, c[0x0][0x23c], -R65.reuse ;  /* 0x00008f0010047a23 */ /* 0x110fe40000010841 */
[C---:B------:R-:W-:Y:S01]  /*fba0*/  FMUL.FTZ R16, R41.reuse, R148 ;  /* 0x0000009429107220 */ /* 0x040fe20000410000 */
[----:B------:R-:W-:Y:S06]  /*fbb0*/  MOV R148, R127 ;  /* 0x0000007f00947202 */ /* 0x000fec0000000f00 */
[----:B------:R4:W-:Y:S01]  /*fbc0*/  MUFU.EX2 R183, R4 ;  /* 0x0000000400b77308 */ /* 0x0009e20000000800 */
[----:B-----5:R-:W-:Y:S01]  /*fbd0*/  FMUL.FTZ R17, R41, R149 ;  /* 0x0000009529117220 */ /* 0x020fe20000410000 */
[----:B------:R-:W-:Y:S08]  /*fbe0*/  MOV R149, R126 ;  /* 0x0000007e00957202 */ /* 0x000ff00000000f00 */
[----:B------:R-:W-:Y:S01]  /*fbf0*/  MUFU.EX2 R126, R60 ;  /* 0x0000003c007e7308 */ /* 0x000fe20000000800 */
[--C-:B----4-:R-:W-:Y:S02]  /*fc00*/  FFMA.FTZ R4, R15, c[0x0][0x23c], -R65.reuse ;  /* 0x00008f000f047a23 */ /* 0x110fe40000010841 */
[----:B------:R-:W-:Y:S01]  /*fc10*/  FMUL.FTZ R15, R0, R147 ;  /* 0x00000093000f7220 */ /* 0x000fe20000410000 */
[----:B------:R-:W-:Y:S06]  /*fc20*/  MOV R147, R132 ;  /* 0x0000008400937202 */ /* 0x000fec0000000f00 */
[----:B------:R4:W-:Y:S02]  /*fc30*/  MUFU.EX2 R205, R4 ;  /* 0x0000000400cd7308 */ /* 0x0009e40000000800 */
[----:B----4-:R-:W-:Y:S01]  /*fc40*/  FFMA.FTZ R4, R45, c[0x0][0x23c], -R66 ;  /* 0x00008f002d047a23 */ /* 0x010fe20000010842 */
[----:B------:R-:W-:Y:S07]  /*fc50*/  F2FP.PACK_AB R45, R228, R173 ;  /* 0x000000ade42d723e */ /* 0x000fee00000000ff */
[----:B------:R4:W-:Y:S02]  /*fc60*/  MUFU.EX2 R239, R4 ;  /* 0x0000000400ef7308 */ /* 0x0009e40000000800 */
[--C-:B----4-:R-:W-:Y:S01]  /*fc70*/  FFMA.FTZ R4, R46, c[0x0][0x23c], -R65.reuse ;  /* 0x00008f002e047a23 */ /* 0x110fe20000010841 */
[----:B------:R-:W-:Y:S07]  /*fc80*/  F2FP.PACK_AB R46, R249, R231 ;  /* 0x000000e7f92e723e */ /* 0x000fee00000000ff */
[----:B------:R4:W-:Y:S02]  /*fc90*/  MUFU.EX2 R210, R4 ;  /* 0x0000000400d27308 */ /* 0x0009e40000000800 */
[----:B----4-:R-:W-:Y:S01]  /*fca0*/  FFMA.FTZ R4, R47, c[0x0][0x23c], -R65 ;  /* 0x00008f002f047a23 */ /* 0x010fe20000010841 */
[----:B------:R-:W-:Y:S07]  /*fcb0*/  F2FP.PACK_AB R47, R241, R219 ;  /* 0x000000dbf12f723e */ /* 0x000fee00000000ff */
[----:B------:R4:W-:Y:S02]  /*fcc0*/  MUFU.EX2 R243, R4 ;  /* 0x0000000400f37308 */ /* 0x0009e40000000800 */
[--C-:B----4-:R-:W-:Y:S08]  /*fcd0*/  FFMA.FTZ R4, R53, c[0x0][0x23c], -R43.reuse ;  /* 0x00008f0035047a23 */ /* 0x110ff0000001082b */
[----:B------:R4:W-:Y:S02]  /*fce0*/  MUFU.EX2 R247, R4 ;  /* 0x0000000400f77308 */ /* 0x0009e40000000800 */
[--C-:B----4-:R-:W-:Y:S02]  /*fcf0*/  FFMA.FTZ R4, R55, c[0x0][0x23c], -R64.reuse ;  /* 0x00008f0037047a23 */ /* 0x110fe40000010840 */
[----:B------:R-:W4:Y:S06]  /*fd00*/  LDSM.16.MT88.4 R52, [R185+0x4400] ;  /* 0x00440000b934783b */ /* 0x000f2c0000004200 */
[----:B------:R5:W-:Y:S02]  /*fd10*/  MUFU.EX2 R250, R4 ;  /* 0x0000000400fa7308 */ /* 0x000be40000000800 */
[--C-:B-----5:R-:W-:Y:S02]  /*fd20*/  FFMA.FTZ R4, R12, c[0x0][0x23c], -R64.reuse ;  /* 0x00008f000c047a23 */ /* 0x120fe40000010840 */
[--C-:B------:R-:W-:Y:S06]  /*fd30*/  FFMA.FTZ R12, R85, c[0x0][0x23c], -R43.reuse ;  /* 0x00008f00550c7a23 */ /* 0x100fec000001082b */
[----:B------:R5:W-:Y:S10]  /*fd40*/  MUFU.EX2 R246, R4 ;  /* 0x0000000400f67308 */ /* 0x000bf40000000800 */
[----:B------:R1:W-:Y:S01]  /*fd50*/  MUFU.EX2 R230, R12 ;  /* 0x0000000c00e67308 */ /* 0x0003e20000000800 */
[--C-:B-----5:R-:W-:Y:S02]  /*fd60*/  FFMA.FTZ R4, R67, c[0x0][0x23c], -R64.reuse ;  /* 0x00008f0043047a23 */ /* 0x120fe40000010840 */
[--C-:B------:R-:W-:Y:S07]  /*fd70*/  FFMA.FTZ R67, R118, c[0x0][0x23c], -R64.reuse ;  /* 0x00008f0076437a23 */ /* 0x100fee0000010840 */
[----:B------:R5:W2:Y:S01]  /*fd80*/  MUFU.EX2 R24, R4 ;  /* 0x0000000400187308 */ /* 0x000aa20000000800 */
[----:B-1----:R-:W-:Y:S09]  /*fd90*/  FFMA.FTZ R12, R86, c[0x0][0x23c], -R64 ;  /* 0x00008f00560c7a23 */ /* 0x002ff20000010840 */
[----:B------:R1:W-:Y:S10]  /*fda0*/  MUFU.EX2 R202, R12 ;  /* 0x0000000c00ca7308 */ /* 0x0003f40000000800 */
[----:B------:R3:W-:Y:S01]  /*fdb0*/  MUFU.EX2 R77, R67 ;  /* 0x00000043004d7308 */ /* 0x0007e20000000800 */
[--C-:B-----5:R-:W-:Y:S01]  /*fdc0*/  FFMA.FTZ R4, R56, c[0x0][0x23c], -R66.reuse ;  /* 0x00008f0038047a23 */ /* 0x120fe20000010842 */
[----:B--2---:R-:W-:Y:S01]  /*fdd0*/  MOV R141, R24 ;  /* 0x00000018008d7202 */ /* 0x004fe20000000f00 */
[----:B------:R-:W-:Y:S07]  /*fde0*/  FFMA.FTZ R24, R97, c[0x0][0x23c], -R43 ;  /* 0x00008f0061187a23 */ /* 0x000fee000001082b */
[----:B------:R2:W-:Y:S01]  /*fdf0*/  MUFU.EX2 R200, R4 ;  /* 0x0000000400c87308 */ /* 0x0005e20000000800 */
[----:B-1----:R-:W-:Y:S02]  /*fe00*/  FMUL.FTZ R12, R2, R144 ;  /* 0x00000090020c7220 */ /* 0x002fe40000410000 */
[--C-:B---3--:R-:W-:Y:S07]  /*fe10*/  FFMA.FTZ R67, R120, c[0x0][0x23c], -R66.reuse ;  /* 0x00008f0078437a23 */ /* 0x108fee0000010842 */
[----:B------:R-:W-:Y:S01]  /*fe20*/  MUFU.EX2 R67, R67 ;  /* 0x0000004300437308 */ /* 0x000fe20000000800 */
[--C-:B--2---:R-:W-:Y:S09]  /*fe30*/  FFMA.FTZ R4, R57, c[0x0][0x23c], -R66.reuse ;  /* 0x00008f0039047a23 */ /* 0x104ff20000010842 */
[----:B------:R1:W-:Y:S02]  /*fe40*/  MUFU.EX2 R218, R4 ;  /* 0x0000000400da7308 */ /* 0x0003e40000000800 */
[--C-:B-1----:R-:W-:Y:S08]  /*fe50*/  FFMA.FTZ R4, R58, c[0x0][0x23c], -R65.reuse ;  /* 0x00008f003a047a23 */ /* 0x102ff00000010841 */
[----:B------:R1:W-:Y:S02]  /*fe60*/  MUFU.EX2 R177, R4 ;  /* 0x0000000400b17308 */ /* 0x0003e40000000800 */
[--C-:B-1----:R-:W-:Y:S02]  /*fe70*/  FFMA.FTZ R4, R59, c[0x0][0x23c], -R65.reuse ;  /* 0x00008f003b047a23 */ /* 0x102fe40000010841 */
[----:B------:R-:W1:Y:S06]  /*fe80*/  LDSM.16.MT88.4 R56, [R186+0x4400] ;  /* 0x00440000ba38783b */ /* 0x000e6c0000004200 */
[----:B------:R2:W-:Y:S02]  /*fe90*/  MUFU.EX2 R208, R4 ;  /* 0x0000000400d07308 */ /* 0x0005e40000000800 */
[----:B--2---:R-:W-:Y:S08]  /*fea0*/  FFMA.FTZ R4, R61, c[0x0][0x23c], -R66 ;  /* 0x00008f003d047a23 */ /* 0x004ff00000010842 */
[----:B------:R2:W-:Y:S02]  /*feb0*/  MUFU.EX2 R234, R4 ;  /* 0x0000000400ea7308 */ /* 0x0005e40000000800 */
[--C-:B--2---:R-:W-:Y:S08]  /*fec0*/  FFMA.FTZ R4, R62, c[0x0][0x23c], -R65.reuse ;  /* 0x00008f003e047a23 */ /* 0x104ff00000010841 */
[----:B------:R2:W-:Y:S02]  /*fed0*/  MUFU.EX2 R216, R4 ;  /* 0x0000000400d87308 */ /* 0x0005e40000000800 */
[----:B--2---:R-:W-:Y:S02]  /*fee0*/  FFMA.FTZ R4, R63, c[0x0][0x23c], -R65 ;  /* 0x00008f003f047a23 */ /* 0x004fe40000010841 */
[----:B------:R-:W3:Y:S06]  /*fef0*/  LDSM.16.MT88.4 R60, [R185+0x4800] ;  /* 0x00480000b93c783b */ /* 0x000eec0000004200 */
[----:B------:R3:W-:Y:S02]  /*ff00*/  MUFU.EX2 R225, R4 ;  /* 0x0000000400e17308 */ /* 0x0007e40000000800 */
[----:B---3--:R-:W-:Y:S02]  /*ff10*/  FFMA.FTZ R4, R69, c[0x0][0x23c], -R43 ;  /* 0x00008f0045047a23 */ /* 0x008fe4000001082b */
[--C-:B------:R-:W-:Y:S06]  /*ff20*/  FFMA.FTZ R69, R119, c[0x0][0x23c], -R64.reuse ;  /* 0x00008f0077457a23 */ /* 0x100fec0000010840 */
[----:B------:R3:W-:Y:S02]  /*ff30*/  MUFU.EX2 R25, R4 ;  /* 0x0000000400197308 */ /* 0x0007e40000000800 */
[--C-:B---3--:R-:W-:Y:S02]  /*ff40*/  FFMA.FTZ R4, R71, c[0x0][0x23c], -R64.reuse ;  /* 0x00008f0047047a23 */ /* 0x108fe40000010840 */
[--C-:B------:R-:W-:Y:S06]  /*ff50*/  FFMA.FTZ R71, R130, c[0x0][0x23c], -R64.reuse ;  /* 0x00008f0082477a23 */ /* 0x100fec0000010840 */
[----:B------:R3:W5:Y:S10]  /*ff60*/  MUFU.EX2 R26, R4 ;  /* 0x00000004001a7308 */ /* 0x0007740000000800 */
[----:B------:R-:W-:Y:S01]  /*ff70*/  MUFU.EX2 R71, R71 ;  /* 0x0000004700477308 */ /* 0x000fe20000000800 */
[--C-:B---3--:R-:W-:Y:S01]  /*ff80*/  FFMA.FTZ R4, R82, c[0x0][0x23c], -R64.reuse ;  /* 0x00008f0052047a23 */ /* 0x108fe20000010840 */
[----:B-----5:R-:W-:Y:S01]  /*ff90*/  MOV R138, R26 ;  /* 0x0000001a008a7202 */ /* 0x020fe20000000f00 */
[----:B------:R-:W-:Y:S07]  /*ffa0*/  FMUL.FTZ R26, R0, R158 ;  /* 0x0000009e001a7220 */ /* 0x000fee0000410000 */
[----:B------:R3:W5:Y:S02]  /*ffb0*/  MUFU.EX2 R28, R4 ;  /* 0x00000004001c7308 */ /* 0x0007640000000800 */
[--C-:B---3--:R-:W-:Y:S01]  /*ffc0*/  FFMA.FTZ R4, R83, c[0x0][0x23c], -R64.reuse ;  /* 0x00008f0053047a23 */ /* 0x108fe20000010840 */
[----:B-----5:R-:W-:Y:S01]  /*ffd0*/  MOV R136, R28 ;  /* 0x0000001c00887202 */ /* 0x020fe20000000f00 */
[----:B------:R-:W-:Y:S06]  /*ffe0*/  FFMA.FTZ R28, R98, c[0x0][0x23c], -R64 ;  /* 0x00008f00621c7a23 */ /* 0x000fec0000010840 */
[----:B------:R3:W5:Y:S02]  /*fff0*/  MUFU.EX2 R30, R4 ;  /* 0x00000004001e7308 */ /* 0x0007640000000800 */
[----:B---3--:R-:W-:Y:S01]  /*10000*/  FFMA.FTZ R4, R72, c[0x0][0x23c], -R66 ;  /* 0x00008f0048047a23 */ /* 0x008fe20000010842 */
[----:B-----5:R-:W-:Y:S01]  /*10010*/  MOV R144, R30 ;  /* 0x0000001e00907202 */ /* 0x020fe20000000f00 */
[----:B------:R-:W-:Y:S06]  /*10020*/  FFMA.FTZ R30, R99, c[0x0][0x23c], -R64 ;  /* 0x00008f00631e7a23 */ /* 0x000fec0000010840 */
[----:B------:R3:W-:Y:S01]  /*10030*/  MUFU.EX2 R213, R4 ;  /* 0x0000000400d57308 */ /* 0x0007e20000000800 */
[----:B------:R-:W-:Y:S09]  /*10040*/  FFMA.FTZ R72, R123, c[0x0][0x23c], -R65 ;  /* 0x00008f007b487a23 */ /* 0x000ff20000010841 */
[----:B------:R5:W-:Y:S10]  /*10050*/  MUFU.EX2 R135, R30 ;  /* 0x0000001e00877308 */ /* 0x000bf40000000800 */
[----:B------:R-:W-:Y:S01]  /*10060*/  MUFU.EX2 R72, R72 ;  /* 0x0000004800487308 */ /* 0x000fe20000000800 */
[--C-:B---3--:R-:W-:Y:S02]  /*10070*/  FFMA.FTZ R4, R73, c[0x0][0x23c], -R66.reuse ;  /* 0x00008f0049047a23 */ /* 0x108fe40000010842 */
[----:B------:R-:W-:Y:S07]  /*10080*/  FFMA.FTZ R73, R124, c[0x0][0x23c], -R66 ;  /* 0x00008f007c497a23 */ /* 0x000fee0000010842 */
[----:B------:R3:W-:Y:S01]  /*10090*/  MUFU.EX2 R233, R4 ;  /* 0x0000000400e97308 */ /* 0x0007e20000000800 */
[C---:B-----5:R-:W-:Y:S02]  /*100a0*/  FMUL.FTZ R30, R0.reuse, R162 ;  /* 0x000000a2001e7220 */ /* 0x060fe40000410000 */
[----:B------:R-:W-:Y:S04]  /*100b0*/  FFMA.FTZ R0, R0, R150, R169 ;  /* 0x0000009600007223 */ /* 0x000fe800000100a9 */
[----:B------:R-:W-:Y:S03]  /*100c0*/  FADD.FTZ R0, R174, R0 ;  /* 0x00000000ae007221 */ /* 0x000fe60000010000 */
[----:B------:R-:W-:Y:S01]  /*100d0*/  MUFU.EX2 R73, R73 ;  /* 0x0000004900497308 */ /* 0x000fe20000000800 */
[----:B------:R-:W-:Y:S02]  /*100e0*/  FADD.FTZ R0, R175, R0 ;  /* 0x00000000af007221 */ /* 0x000fe40000010000 */
[--C-:B---3--:R-:W-:Y:S02]  /*100f0*/  FFMA.FTZ R4, R74, c[0x0][0x23c], -R65.reuse ;  /* 0x00008f004a047a23 */ /* 0x108fe40000010841 */
[--C-:B------:R-:W-:Y:S05]  /*10100*/  FFMA.FTZ R74, R40, c[0x0][0x23c], -R65.reuse ;  /* 0x00008f00284a7a23 */ /* 0x100fea0000010841 */
[----:B------:R3:W-:Y:S10]  /*10110*/  MUFU.EX2 R207, R4 ;  /* 0x0000000400cf7308 */ /* 0x0007f40000000800 */
[----:B------:R-:W-:Y:S01]  /*10120*/  MUFU.EX2 R74, R74 ;  /* 0x0000004a004a7308 */ /* 0x000fe20000000800 */
[--C-:B---3--:R-:W-:Y:S09]  /*10130*/  FFMA.FTZ R4, R75, c[0x0][0x23c], -R65.reuse ;  /* 0x00008f004b047a23 */ /* 0x108ff20000010841 */
[----:B------:R-:W-:Y:S10]  /*10140*/  MUFU.EX2 R75, R70 ;  /* 0x00000046004b7308 */ /* 0x000ff40000000800 */
[----:B------:R3:W-:Y:S02]  /*10150*/  MUFU.EX2 R224, R4 ;  /* 0x0000000400e07308 */ /* 0x0007e40000000800 */
[--C-:B---3--:R-:W-:Y:S08]  /*10160*/  FFMA.FTZ R4, R76, c[0x0][0x23c], -R66.reuse ;  /* 0x00008f004c047a23 */ /* 0x108ff00000010842 */
[----:B------:R3:W-:Y:S10]  /*10170*/  MUFU.EX2 R76, R69 ;  /* 0x00000045004c7308 */ /* 0x0007f40000000800 */
[----:B------:R5:W-:Y:S01]  /*10180*/  MUFU.EX2 R229, R4 ;  /* 0x0000000400e57308 */ /* 0x000be20000000800 */
[--C-:B---3--:R-:W-:Y:S09]  /*10190*/  FFMA.FTZ R69, R122, c[0x0][0x23c], -R65.reuse ;  /* 0x00008f007a457a23 */ /* 0x108ff20000010841 */
[----:B------:R-:W3:Y:S01]  /*101a0*/  MUFU.EX2 R69, R69 ;  /* 0x0000004500457308 */ /* 0x000ee20000000800 */
[----:B-----5:R-:W-:Y:S09]  /*101b0*/  FFMA.FTZ R4, R79, c[0x0][0x23c], -R65 ;  /* 0x00008f004f047a23 */ /* 0x020ff20000010841 */
[----:B------:R5:W-:Y:S01]  /*101c0*/  MUFU.EX2 R223, R4 ;  /* 0x0000000400df7308 */ /* 0x000be20000000800 */
[----:B---3--:R-:W-:Y:S01]  /*101d0*/  F2FP.PACK_AB R161, R72, R69 ;  /* 0x0000004548a1723e */ /* 0x008fe200000000ff */
[C---:B-----5:R-:W-:Y:S01]  /*101e0*/  FMUL.FTZ R4, R41.reuse, R140 ;  /* 0x0000008c29047220 */ /* 0x060fe20000410000 */
[----:B------:R-:W-:Y:S01]  /*101f0*/  MOV R140, R25 ;  /* 0x00000019008c7202 */ /* 0x000fe20000000f00 */
[----:B------:R-:W-:Y:S05]  /*10200*/  FMUL.FTZ R25, R2, R157 ;  /* 0x0000009d02197220 */ /* 0x000fea0000410000 */
[-C--:B------:R-:W-:Y:S08]  /*10210*/  HMMA.16816.F32 R4, R44, R20.reuse, R4 ;  /* 0x000000142c04723c */ /* 0x080ff00000001804 */
[C---:B------:R-:W-:Y:S07]  /*10220*/  HMMA.16816.F32 R8, R32.reuse, R20, R8 ;  /* 0x000000142008723c */ /* 0x040fee0000001808 */
[----:B------:R-:W-:Y:S01]  /*10230*/  FFMA.FTZ R20, R96, c[0x0][0x23c], -R43 ;  /* 0x00008f0060147a23 */ /* 0x000fe2000001082b */
[-C--:B------:R-:W-:Y:S03]  /*10240*/  HMMA.16816.F32 R12, R32, R22.reuse, R12 ;  /* 0x00000016200c723c */ /* 0x080fe6000000180c */
[----:B------:R3:W-:Y:S01]  /*10250*/  MUFU.EX2 R171, R20 ;  /* 0x0000001400ab7308 */ /* 0x0007e20000000800 */
[C---:B------:R-:W-:Y:S04]  /*10260*/  FMUL.FTZ R21, R41.reuse, R153 ;  /* 0x0000009929157220 */ /* 0x040fe80000410000 */
[C---:B------:R-:W-:Y:S05]  /*10270*/  HMMA.16816.F32 R16, R44.reuse, R22, R16 ;  /* 0x000000162c10723c */ /* 0x040fea0000001810 */
[----:B------:R5:W-:Y:S02]  /*10280*/  MUFU.EX2 R153, R24 ;  /* 0x0000001800997308 */ /* 0x000be40000000800 */
[C---:B------:R-:W-:Y:S02]  /*10290*/  FMUL.FTZ R22, R42.reuse, R154 ;  /* 0x0000009a2a167220 */ /* 0x040fe40000410000 */
[----:B------:R-:W-:Y:S01]  /*102a0*/  FMUL.FTZ R23, R42, R155 ;  /* 0x0000009b2a177220 */ /* 0x000fe20000410000 */
[----:B------:R-:W2:Y:S04]  /*102b0*/  LDL.LU R154, [R1+0x4] ;  /* 0x00000400019a7983 */ /* 0x000ea80000300800 */
[----:B------:R-:W2:Y:S01]  /*102c0*/  LDL.LU R155, [R1] ;  /* 0x00000000019b7983 */ /* 0x000ea20000300800 */
[----:B---3--:R-:W-:Y:S02]  /*102d0*/  FMUL.FTZ R20, R41, R152 ;  /* 0x0000009829147220 */ /* 0x008fe40000410000 */
[----:B------:R3:W-:Y:S05]  /*102e0*/  MUFU.EX2 R152, R28 ;  /* 0x0000001c00987308 */ /* 0x0007ea0000000800 */
[-C--:B------:R-:W-:Y:S03]  /*102f0*/  HMMA.16816.F32 R20, R44, R48.reuse, R20 ;  /* 0x000000302c14723c */ /* 0x080fe60000001814 */
[----:B-----5:R-:W-:Y:S07]  /*10300*/  FMUL.FTZ R24, R2, R156 ;  /* 0x0000009c02187220 */ /* 0x020fee0000410000 */
[C---:B------:R-:W-:Y:S07]  /*10310*/  HMMA.16816.F32 R24, R32.reuse, R48, R24 ;  /* 0x000000302018723c */ /* 0x040fee0000001818 */
[----:B------:R-:W-:Y:S01]  /*10320*/  FFMA.FTZ R48, R88, c[0x0][0x23c], -R66 ;  /* 0x00008f0058307a23 */ /* 0x000fe20000010842 */
[----:B------:R-:W-:Y:S01]  /*10330*/  F2FP.PACK_AB R49, R199, R168 ;  /* 0x000000a8c731723e */ /* 0x000fe200000000ff */
[C---:B---3--:R-:W-:Y:S02]  /*10340*/  FMUL.FTZ R28, R2.reuse, R160 ;  /* 0x000000a0021c7220 */ /* 0x048fe40000410000 */
[----:B------:R3:W-:Y:S01]  /*10350*/  MUFU.EX2 R133, R48 ;  /* 0x0000003000857308 */ /* 0x0007e20000000800 */
[----:B------:R-:W-:Y:S01]  /*10360*/  FFMA.FTZ R2, R2, R151, R134 ;  /* 0x0000009702027223 */ /* 0x000fe20000010086 */
[----:B------:R-:W-:Y:S02]  /*10370*/  F2FP.PACK_AB R160, R68, R67 ;  /* 0x0000004344a0723e */ /* 0x000fe400000000ff */
[----:B------:R-:W-:Y:S01]  /*10380*/  MOV R134, R36 ;  /* 0x0000002400867202 */ /* 0x000fe20000000f00 */
[-C--:B------:R-:W-:Y:S07]  /*10390*/  HMMA.16816.F32 R28, R32, R50.reuse, R28 ;  /* 0x00000032201c723c */ /* 0x080fee000000181c */
[C---:B------:R-:W-:Y:S02]  /*103a0*/  FMUL.FTZ R32, R41.reuse, R164 ;  /* 0x000000a429207220 */ /* 0x040fe40000410000 */
[----:B------:R-:W-:Y:S03]  /*103b0*/  FMUL.FTZ R33, R41, R165 ;  /* 0x000000a529217220 */ /* 0x000fe60000410000 */
[----:B------:R-:W-:Y:S01]  /*103c0*/  FMUL.FTZ R34, R42, R166 ;  /* 0x000000a62a227220 */ /* 0x000fe20000410000 */
[----:B------:R-:W-:Y:S01]  /*103d0*/  F2FP.PACK_AB R165, R76, R77 ;  /* 0x0000004d4ca5723e */ /* 0x000fe200000000ff */
[----:B------:R-:W-:Y:S02]  /*103e0*/  FMUL.FTZ R35, R42, R167 ;  /* 0x000000a72a237220 */ /* 0x000fe40000410000 */
[--C-:B---3--:R-:W-:Y:S05]  /*103f0*/  FFMA.FTZ R48, R89, c[0x0][0x23c], -R66.reuse ;  /* 0x00008f0059307a23 */ /* 0x108fea0000010842 */
[----:B------:R-:W-:Y:S01]  /*10400*/  HMMA.16816.F32 R32, R44, R50, R32 ;  /* 0x000000322c20723c */ /* 0x000fe20000001820 */
[----:B------:R3:W5:Y:S06]  /*10410*/  MUFU.EX2 R132, R48 ;  /* 0x0000003000847308 */ /* 0x00076c0000000800 */
[----:B------:R-:W-:Y:S02]  /*10420*/  F2FP.PACK_AB R46, R147, R149 ;  /* 0x00000095932e723e */ /* 0x000fe400000000ff */
[----:B------:R-:W-:Y:S03]  /*10430*/  F2FP.PACK_AB R47, R146, R148 ;  /* 0x00000094922f723e */ /* 0x000fe600000000ff */
[----:B------:R-:W-:Y:S02]  /*10440*/  F2FP.PACK_AB R44, R209, R204 ;  /* 0x000000ccd12c723e */ /* 0x000fe400000000ff */
[----:B------:R-:W-:Y:S02]  /*10450*/  F2FP.PACK_AB R45, R203, R182 ;  /* 0x000000b6cb2d723e */ /* 0x000fe400000000ff */
[----:B------:R-:W-:Y:S02]  /*10460*/  F2FP.PACK_AB R50, R244, R226 ;  /* 0x000000e2f432723e */ /* 0x000fe400000000ff */
[----:B------:R-:W-:Y:S03]  /*10470*/  F2FP.PACK_AB R51, R237, R217 ;  /* 0x000000d9ed33723e */ /* 0x000fe600000000ff */
[-C--:B----4-:R-:W-:Y:S03]  /*10480*/  HMMA.16816.F32 R4, R44, R52.reuse, R4 ;  /* 0x000000342c04723c */ /* 0x090fe60000001804 */
[----:B---3--:R-:W-:Y:S01]  /*10490*/  FFMA.FTZ R48, R90, c[0x0][0x23c], -R65 ;  /* 0x00008f005a307a23 */ /* 0x008fe20000010841 */
[----:B-----5:R-:W-:Y:S03]  /*104a0*/  F2FP.PACK_AB R40, R132, R133 ;  /* 0x000000858428723e */ /* 0x020fe600000000ff */
[----:B------:R3:W-:Y:S02]  /*104b0*/  MUFU.EX2 R127, R48 ;  /* 0x00000030007f7308 */ /* 0x0007e40000000800 */
[----:B---3--:R-:W-:Y:S07]  /*104c0*/  F2FP.PACK_AB R48, R206, R170 ;  /* 0x000000aace30723e */ /* 0x008fee00000000ff */
[C---:B------:R-:W-:Y:S07]  /*104d0*/  HMMA.16816.F32 R8, R48.reuse, R52, R8 ;  /* 0x000000343008723c */ /* 0x040fee0000001808 */
[--C-:B------:R-:W-:Y:S01]  /*104e0*/  FFMA.FTZ R52, R92, c[0x0][0x23c], -R66.reuse ;  /* 0x00008f005c347a23 */ /* 0x100fe20000010842 */
[-C--:B------:R-:W-:Y:S03]  /*104f0*/  HMMA.16816.F32 R12, R48, R54.reuse, R12 ;  /* 0x00000036300c723c */ /* 0x080fe6000000180c */
[----:B------:R3:W-:Y:S05]  /*10500*/  MUFU.EX2 R99, R52 ;  /* 0x0000003400637308 */ /* 0x0007ea0000000800 */
[C---:B------:R-:W-:Y:S08]  /*10510*/  HMMA.16816.F32 R16, R44.reuse, R54, R16 ;  /* 0x000000362c10723c */ /* 0x040ff00000001810 */
[-C--:B-1----:R-:W-:Y:S08]  /*10520*/  HMMA.16816.F32 R20, R44, R56.reuse, R20 ;  /* 0x000000382c14723c */ /* 0x082ff00000001814 */
[C---:B------:R-:W-:Y:S04]  /*10530*/  HMMA.16816.F32 R24, R48.reuse, R56, R24 ;  /* 0x000000383018723c */ /* 0x040fe80000001818 */
[----:B---3--:R-:W-:Y:S03]  /*10540*/  FFMA.FTZ R52, R93, c[0x0][0x23c], -R66 ;  /* 0x00008f005d347a23 */ /* 0x008fe60000010842 */
[--C-:B------:R-:W-:Y:S01]  /*10550*/  FFMA.FTZ R56, R102, c[0x0][0x23c], -R64.reuse ;  /* 0x00008f0066387a23 */ /* 0x100fe20000010840 */
[-C--:B------:R-:W-:Y:S01]  /*10560*/  HMMA.16816.F32 R28, R48, R58.reuse, R28 ;  /* 0x0000003a301c723c */ /* 0x080fe2000000181c */
[----:B------:R1:W-:Y:S06]  /*10570*/  MUFU.EX2 R98, R52 ;  /* 0x0000003400627308 */ /* 0x0003ec0000000800 */
[----:B------:R-:W-:Y:S01]  /*10580*/  FFMA.FTZ R48, R100, c[0x0][0x23c], -R43 ;  /* 0x00008f0064307a23 */ /* 0x000fe2000001082b */
        /* <DEDUP_REMOVED lines=11> */
[-C--:B------:R-:W-:Y:S03]  /*10640*/  HMMA.16816.F32 R4, R44, R60.reuse, R4 ;  /* 0x0000003c2c04723c */ /* 0x080fe60000001804 */
[--C-:B---3--:R-:W-:Y:S05]  /*10650*/  FFMA.FTZ R56, R103, c[0x0][0x23c], -R64.reuse ;  /* 0x00008f0067387a23 */ /* 0x108fea0000010840 */
[----:B------:R3:W-:Y:S01]  /*10660*/  MUFU.EX2 R92, R56 ;  /* 0x00000038005c7308 */ /* 0x0007e20000000800 */
[----:B-1----:R-:W-:Y:S09]  /*10670*/  FFMA.FTZ R52, R95, c[0x0][0x23c], -R65 ;  /* 0x00008f005f347a23 */ /* 0x002ff20000010841 */
[----:B------:R1:W-:Y:S01]  /*10680*/  MUFU.EX2 R95, R48 ;  /* 0x00000030005f7308 */ /* 0x0003e20000000800 */
[----:B---3--:R-:W-:Y:S09]  /*10690*/  LDSM.16.MT88.4 R56, [R185+0x4c00] ;  /* 0x004c0000b938783b */ /* 0x008ff20000004200 */
[----:B------:R3:W-:Y:S01]  /*106a0*/  MUFU.EX2 R96, R52 ;  /* 0x0000003400607308 */ /* 0x0007e20000000800 */
[--C-:B-1----:R-:W-:Y:S09]  /*106b0*/  FFMA.FTZ R48, R101, c[0x0][0x23c], -R43.reuse ;  /* 0x00008f0065307a23 */ /* 0x102ff2000001082b */
[----:B------:R1:W-:Y:S01]  /*106c0*/  MUFU.EX2 R94, R48 ;  /* 0x00000030005e7308 */ /* 0x0003e20000000800 */
[----:B---3--:R-:W3:Y:S01]  /*106d0*/  LDSM.16.MT88.4 R52, [R186+0x4800] ;  /* 0x00480000ba34783b */ /* 0x008ee20000004200 */
[----:B-1----:R-:W-:Y:S07]  /*106e0*/  F2FP.PACK_AB R48, R211, R180 ;  /* 0x000000b4d330723e */ /* 0x002fee00000000ff */
[C---:B------:R-:W-:Y:S07]  /*106f0*/  HMMA.16816.F32 R8, R48.reuse, R60, R8 ;  /* 0x0000003c3008723c */ /* 0x040fee0000001808 */
[--C-:B------:R-:W-:Y:S01]  /*10700*/  FFMA.FTZ R60, R112, c[0x0][0x23c], -R43.reuse ;  /* 0x00008f00703c7a23 */ /* 0x100fe2000001082b */
[-C--:B------:R-:W-:Y:S03]  /*10710*/  HMMA.16816.F32 R12, R48, R62.reuse, R12 ;  /* 0x0000003e300c723c */ /* 0x080fe6000000180c */
[----:B------:R1:W-:Y:S05]  /*10720*/  MUFU.EX2 R91, R60 ;  /* 0x0000003c005b7308 */ /* 0x0003ea0000000800 */
[C---:B------:R-:W-:Y:S08]  /*10730*/  HMMA.16816.F32 R16, R44.reuse, R62, R16 ;  /* 0x0000003e2c10723c */ /* 0x040ff00000001810 */
[-C--:B---3--:R-:W-:Y:S08]  /*10740*/  HMMA.16816.F32 R20, R44, R52.reuse, R20 ;  /* 0x000000342c14723c */ /* 0x088ff00000001814 */
[C---:B------:R-:W-:Y:S04]  /*10750*/  HMMA.16816.F32 R24, R48.reuse, R52, R24 ;  /* 0x000000343018723c */ /* 0x040fe80000001818 */
[----:B-1----:R-:W-:Y:S03]  /*10760*/  FFMA.FTZ R60, R113, c[0x0][0x23c], -R43 ;  /* 0x00008f00713c7a23 */ /* 0x002fe6000001082b */
[--C-:B------:R-:W-:Y:S01]  /*10770*/  FFMA.FTZ R52, R114, c[0x0][0x23c], -R64.reuse ;  /* 0x00008f0072347a23 */ /* 0x100fe20000010840 */
[-C--:B------:R-:W-:Y:S01]  /*10780*/  HMMA.16816.F32 R28, R48, R54.reuse, R28 ;  /* 0x00000036301c723c */ /* 0x080fe2000000181c */
[----:B------:R1:W-:Y:S06]  /*10790*/  MUFU.EX2 R90, R60 ;  /* 0x0000003c005a7308 */ /* 0x0003ec0000000800 */
[--C-:B------:R-:W-:Y:S01]  /*107a0*/  FFMA.FTZ R48, R115, c[0x0][0x23c], -R64.reuse ;  /* 0x00008f0073307a23 */ /* 0x100fe20000010840 */
[----:B------:R-:W-:Y:S03]  /*107b0*/  HMMA.16816.F32 R32, R44, R54, R32 ;  /* 0x000000362c20723c */ /* 0x000fe60000001820 */
[----:B------:R3:W-:Y:S01]  /*107c0*/  MUFU.EX2 R89, R52 ;  /* 0x0000003400597308 */ /* 0x0007e20000000800 */
[----:B------:R-:W-:Y:S01]  /*107d0*/  F2FP.PACK_AB R49, R208, R177 ;  /* 0x000000b1d031723e */ /* 0x000fe200000000ff */
[----:B------:R-:W-:Y:S01]  /*107e0*/  FFMA.FTZ R64, R131, c[0x0][0x23c], -R64 ;  /* 0x00008f0083407a23 */ /* 0x000fe20000010840 */
[----:B------:R-:W-:Y:S02]  /*107f0*/  F2FP.PACK_AB R50, R234, R214 ;  /* 0x000000d6ea32723e */ /* 0x000fe400000000ff */
[----:B------:R-:W-:Y:S04]  /*10800*/  F2FP.PACK_AB R44, R247, R242 ;  /* 0x000000f2f72c723e */ /* 0x000fe800000000ff */
[----:B------:R-:W-:Y:S01]  /*10810*/  F2FP.PACK_AB R45, R250, R235 ;  /* 0x000000ebfa2d723e */ /* 0x000fe200000000ff */
[----:B------:R4:W-:Y:S01]  /*10820*/  MUFU.EX2 R88, R48 ;  /* 0x0000003000587308 */ /* 0x0009e20000000800 */
[----:B------:R-:W-:Y:S02]  /*10830*/  F2FP.PACK_AB R46, R142, R251 ;  /* 0x000000fb8e2e723e */ /* 0x000fe400000000ff */
[----:B------:R-:W-:Y:S01]  /*10840*/  F2FP.PACK_AB R47, R141, R246 ;  /* 0x000000f68d2f723e */ /* 0x000fe200000000ff */
[----:B-1----:R-:W1:Y:S01]  /*10850*/  LDSM.16.MT88.4 R60, [R186+0x4c00] ;  /* 0x004c0000ba3c783b */ /* 0x002e620000004200 */
[----:B------:R-:W-:Y:S05]  /*10860*/  F2FP.PACK_AB R51, R225, R216 ;  /* 0x000000d8e133723e */ /* 0x000fea00000000ff */
[-C--:B------:R-:W-:Y:S01]  /*10870*/  HMMA.16816.F32 R4, R44, R56.reuse, R4 ;  /* 0x000000382c04723c */ /* 0x080fe20000001804 */
[----:B------:R-:W5:Y:S02]  /*10880*/  MUFU.EX2 R64, R64 ;  /* 0x0000004000407308 */ /* 0x000f640000000800 */
[--C-:B---3--:R-:W-:Y:S08]  /*10890*/  FFMA.FTZ R52, R105, c[0x0][0x23c], -R66.reuse ;  /* 0x00008f0069347a23 */ /* 0x108ff00000010842 */
[----:B------:R3:W-:Y:S01]  /*108a0*/  MUFU.EX2 R86, R52 ;  /* 0x0000003400567308 */ /* 0x0007e20000000800 */
[--C-:B----4-:R-:W-:Y:S09]  /*108b0*/  FFMA.FTZ R48, R104, c[0x0][0x23c], -R66.reuse ;  /* 0x00008f0068307a23 */ /* 0x110ff20000010842 */
[----:B------:R4:W-:Y:S01]  /*108c0*/  MUFU.EX2 R87, R48 ;  /* 0x0000003000577308 */ /* 0x0009e20000000800 */
[----:B-----5:R-:W-:Y:S01]  /*108d0*/  F2FP.PACK_AB R167, R64, R71 ;  /* 0x0000004740a7723e */ /* 0x020fe200000000ff */
[--C-:B---3--:R-:W-:Y:S08]  /*108e0*/  FFMA.FTZ R52, R106, c[0x0][0x23c], -R65.reuse ;  /* 0x00008f006a347a23 */ /* 0x108ff00000010841 */
[----:B------:R3:W-:Y:S01]  /*108f0*/  MUFU.EX2 R84, R52 ;  /* 0x0000003400547308 */ /* 0x0007e20000000800 */
[----:B----4-:R-:W-:Y:S07]  /*10900*/  F2FP.PACK_AB R48, R218, R200 ;  /* 0x000000c8da30723e */ /* 0x010fee00000000ff */
[C---:B------:R-:W-:Y:S07]  /*10910*/  HMMA.16816.F32 R8, R48.reuse, R56, R8 ;  /* 0x000000383008723c */ /* 0x040fee0000001808 */
[--C-:B------:R-:W-:Y:S01]  /*10920*/  FFMA.FTZ R56, R108, c[0x0][0x23c], -R66.reuse ;  /* 0x00008f006c387a23 */ /* 0x100fe20000010842 */
[-C--:B------:R-:W-:Y:S03]  /*10930*/  HMMA.16816.F32 R12, R48, R58.reuse, R12 ;  /* 0x0000003a300c723c */ /* 0x080fe6000000180c */
[----:B------:R4:W-:Y:S01]  /*10940*/  MUFU.EX2 R82, R56 ;  /* 0x0000003800527308 */ /* 0x0009e20000000800 */
[--C-:B---3--:R-:W-:Y:S04]  /*10950*/  FFMA.FTZ R52, R107, c[0x0][0x23c], -R65.reuse ;  /* 0x00008f006b347a23 */ /* 0x108fe80000010841 */
[C---:B------:R-:W-:Y:S05]  /*10960*/  HMMA.16816.F32 R16, R44.reuse, R58, R16 ;  /* 0x0000003a2c10723c */ /* 0x040fea0000001810 */
[----:B------:R3:W-:Y:S03]  /*10970*/  MUFU.EX2 R85, R52 ;  /* 0x0000003400557308 */ /* 0x0007e60000000800 */
[-C--:B-1----:R-:W-:Y:S08]  /*10980*/  HMMA.16816.F32 R20, R44, R60.reuse, R20 ;  /* 0x0000003c2c14723c */ /* 0x082ff00000001814 */
[C---:B------:R-:W-:Y:S04]  /*10990*/  HMMA.16816.F32 R24, R48.reuse, R60, R24 ;  /* 0x0000003c3018723c */ /* 0x040fe80000001818 */
[--C-:B----4-:R-:W-:Y:S02]  /*109a0*/  FFMA.FTZ R56, R109, c[0x0][0x23c], -R66.reuse ;  /* 0x00008f006d387a23 */ /* 0x110fe40000010842 */
[----:B------:R-:W-:Y:S02]  /*109b0*/  FFMA.FTZ R66, R125, c[0x0][0x23c], -R66 ;  /* 0x00008f007d427a23 */ /* 0x000fe40000010842 */
[-C--:B------:R-:W-:Y:S01]  /*109c0*/  HMMA.16816.F32 R28, R48, R62.reuse, R28 ;  /* 0x0000003e301c723c */ /* 0x080fe2000000181c */
[----:B------:R1:W-:Y:S03]  /*109d0*/  MUFU.EX2 R83, R56 ;  /* 0x0000003800537308 */ /* 0x0003e60000000800 */
[--C-:B------:R-:W-:Y:S01]  /*109e0*/  FFMA.FTZ R60, R110, c[0x0][0x23c], -R65.reuse ;  /* 0x00008f006e3c7a23 */ /* 0x100fe20000010841 */
[----:B---3--:R-:W3:Y:S02]  /*109f0*/  LDSM.16.MT88.4 R52, [R185+0x5000] ;  /* 0x00500000b934783b */ /* 0x008ee40000004200 */
[----:B------:R-:W-:Y:S01]  /*10a00*/  FFMA.FTZ R48, R111, c[0x0][0x23c], -R65 ;  /* 0x00008f006f307a23 */ /* 0x000fe20000010841 */
[----:B------:R-:W-:Y:S03]  /*10a10*/  HMMA.16816.F32 R32, R44, R62, R32 ;  /* 0x0000003e2c20723c */ /* 0x000fe60000001820 */
[----:B------:R4:W-:Y:S01]  /*10a20*/  MUFU.EX2 R80, R48 ;  /* 0x0000003000507308 */ /* 0x0009e20000000800 */
[--C-:B------:R-:W-:Y:S01]  /*10a30*/  FFMA.FTZ R49, R116, c[0x0][0x23c], -R43.reuse ;  /* 0x00008f0074317a23 */ /* 0x100fe2000001082b */
[----:B------:R-:W-:Y:S01]  /*10a40*/  F2FP.PACK_AB R50, R232, R229 ;  /* 0x000000e5e832723e */ /* 0x000fe200000000ff */
[----:B------:R-:W-:Y:S01]  /*10a50*/  FFMA.FTZ R43, R129, c[0x0][0x23c], -R43 ;  /* 0x00008f00812b7a23 */ /* 0x000fe2000001082b */
[----:B------:R-:W-:Y:S01]  /*10a60*/  F2FP.PACK_AB R44, R140, R222 ;  /* 0x000000de8c2c723e */ /* 0x000fe200000000ff */
[----:B------:R-:W-:Y:S01]  /*10a70*/  FFMA.FTZ R65, R39, c[0x0][0x23c], -R65 ;  /* 0x00008f0027417a23 */ /* 0x000fe20000010841 */
[----:B------:R-:W-:Y:S03]  /*10a80*/  F2FP.PACK_AB R45, R138, R212 ;  /* 0x000000d48a2d723e */ /* 0x000fe600000000ff */
[----:B------:R-:W-:Y:S01]  /*10a90*/  F2FP.PACK_AB R46, R145, R137 ;  /* 0x00000089912e723e */ /* 0x000fe200000000ff */
[----:B------:R5:W3:Y:S01]  /*10aa0*/  MUFU.EX2 R79, R49 ;  /* 0x00000031004f7308 */ /* 0x000ae20000000800 */
[----:B------:R-:W-:Y:S01]  /*10ab0*/  F2FP.PACK_AB R47, R144, R136 ;  /* 0x00000088902f723e */ /* 0x000fe200000000ff */
[----:B--2---:R-:W-:Y:S01]  /*10ac0*/  FFMA.FTZ R39, R42, R154, R173 ;  /* 0x0000009a2a277223 */ /* 0x004fe200000100ad */
[----:B------:R-:W-:Y:S01]  /*10ad0*/  F2FP.PACK_AB R51, R223, R215 ;  /* 0x000000d7df33723e */ /* 0x000fe200000000ff */
[----:B-1----:R-:W1:Y:S01]  /*10ae0*/  LDSM.16.MT88.4 R56, [R186+0x5000] ;  /* 0x00500000ba38783b */ /* 0x002e620000004200 */
[----:B------:R-:W-:Y:S01]  /*10af0*/  F2FP.PACK_AB R42, R98, R99 ;  /* 0x00000063622a723e */ /* 0x000fe200000000ff */
[----:B------:R-:W-:Y:S04]  /*10b00*/  FADD.FTZ R39, R228, R39 ;  /* 0x00000027e4277221 */ /* 0x000fe80000010000 */
[----:B------:R2:W-:Y:S01]  /*10b10*/  MUFU.EX2 R81, R60 ;  /* 0x0000003c00517308 */ /* 0x0005e20000000800 */
[----:B------:R-:W-:Y:S01]  /*10b20*/  FADD.FTZ R39, R219, R39 ;  /* 0x00000027db277221 */ /* 0x000fe20000010000 */
[----:B----4-:R-:W-:Y:S08]  /*10b30*/  F2FP.PACK_AB R48, R233, R213 ;  /* 0x000000d5e930723e */ /* 0x010ff000000000ff */
[----:B------:R4:W1:Y:S01]  /*10b40*/  MUFU.EX2 R70, R43 ;  /* 0x0000002b00467308 */ /* 0x0008620000000800 */
[-C--:B---3--:R-:W-:Y:S03]  /*10b50*/  HMMA.16816.F32 R4, R44, R52.reuse, R4 ;  /* 0x000000342c04723c */ /* 0x088fe60000001804 */
[----:B-----5:R-:W-:Y:S02]  /*10b60*/  F2FP.PACK_AB R49, R224, R207 ;  /* 0x000000cfe031723e */ /* 0x020fe400000000ff */
[----:B------:R-:W-:Y:S04]  /*10b70*/  F2FP.PACK_AB R164, R78, R79 ;  /* 0x0000004f4ea4723e */ /* 0x000fe800000000ff */
[----:B------:R-:W3:Y:S01]  /*10b80*/  MUFU.EX2 R66, R66 ;  /* 0x0000004200427308 */ /* 0x000ee20000000800 */
[C---:B------:R-:W-:Y:S01]  /*10b90*/  HMMA.16816.F32 R8, R48.reuse, R52, R8 ;  /* 0x000000343008723c */ /* 0x040fe20000001808 */
[----:B--2---:R-:W2:Y:S08]  /*10ba0*/  LDSM.16.MT88.4 R60, [R185+0x5400] ;  /* 0x00540000b93c783b */ /* 0x004eb00000004200 */
[----:B------:R-:W5:Y:S01]  /*10bb0*/  MUFU.EX2 R65, R65 ;  /* 0x0000004100417308 */ /* 0x000f620000000800 */
[-C--:B------:R-:W-:Y:S03]  /*10bc0*/  HMMA.16816.F32 R12, R48, R54.reuse, R12 ;  /* 0x00000036300c723c */ /* 0x080fe6000000180c */
[----:B----4-:R-:W-:Y:S02]  /*10bd0*/  F2FP.PACK_AB R43, R96, R97 ;  /* 0x00000061602b723e */ /* 0x010fe400000000ff */
[----:B-1----:R-:W-:Y:S03]  /*10be0*/  F2FP.PACK_AB R166, R70, R75 ;  /* 0x0000004b46a6723e */ /* 0x002fe600000000ff */
[C---:B------:R-:W-:Y:S01]  /*10bf0*/  HMMA.16816.F32 R16, R44.reuse, R54, R16 ;  /* 0x000000362c10723c */ /* 0x040fe20000001810 */
[----:B------:R-:W1:Y:S03]  /*10c00*/  LDSM.16.MT88.4 R52, [R186+0x5400] ;  /* 0x00540000ba34783b */ /* 0x000e660000004200 */
[----:B---3--:R-:W-:Y:S04]  /*10c10*/  F2FP.PACK_AB R162, R66, R73 ;  /* 0x0000004942a2723e */ /* 0x008fe800000000ff */
[-C--:B------:R-:W-:Y:S04]  /*10c20*/  HMMA.16816.F32 R20, R44, R56.reuse, R20 ;  /* 0x000000382c14723c */ /* 0x080fe80000001814 */
[----:B-----5:R-:W-:Y:S04]  /*10c30*/  F2FP.PACK_AB R163, R65, R74 ;  /* 0x0000004a41a3723e */ /* 0x020fe800000000ff */
[C---:B------:R-:W-:Y:S07]  /*10c40*/  HMMA.16816.F32 R24, R48.reuse, R56, R24 ;  /* 0x000000383018723c */ /* 0x040fee0000001818 */
[----:B------:R-:W-:Y:S01]  /*10c50*/  FFMA.FTZ R56, R41, R155, R172 ;  /* 0x0000009b29387223 */ /* 0x000fe200000100ac */
[-C--:B------:R-:W-:Y:S01]  /*10c60*/  HMMA.16816.F32 R28, R48, R58.reuse, R28 ;  /* 0x0000003a301c723c */ /* 0x080fe2000000181c */
[----:B------:R-:W3:Y:S03]  /*10c70*/  LDSM.16.MT88.4 R48, [R185+0x5800] ;  /* 0x00580000b930783b */ /* 0x000ee60000004200 */
[----:B------:R-:W-:Y:S01]  /*10c80*/  FADD.FTZ R56, R238, R56 ;  /* 0x00000038ee387221 */ /* 0x000fe20000010000 */
[----:B------:R-:W-:Y:S01]  /*10c90*/  F2FP.PACK_AB R41, R126, R127 ;  /* 0x0000007f7e29723e */ /* 0x000fe200000000ff */
[----:B------:R-:W-:Y:S02]  /*10ca0*/  FADD.FTZ R57, R178, R2 ;  /* 0x00000002b2397221 */ /* 0x000fe40000010000 */
[----:B------:R-:W-:Y:S01]  /*10cb0*/  FADD.FTZ R2, R231, R56 ;  /* 0x00000038e7027221 */ /* 0x000fe20000010000 */
[----:B------:R-:W-:Y:S04]  /*10cc0*/  HMMA.16816.F32 R32, R44, R58, R32 ;  /* 0x0000003a2c20723c */ /* 0x000fe80000001820 */
[----:B------:R-:W-:Y:S02]  /*10cd0*/  FADD.FTZ R57, R181, R57 ;  /* 0x00000039b5397221 */ /* 0x000fe40000010000 */
[----:B------:R-:W-:Y:S01]  /*10ce0*/  FADD.FTZ R2, R249, R2 ;  /* 0x00000002f9027221 */ /* 0x000fe20000010000 */
[----:B------:R-:W-:Y:S01]  /*10cf0*/  F2FP.PACK_AB R44, R230, R220 ;  /* 0x000000dce62c723e */ /* 0x000fe200000000ff */
[----:B------:R-:W-:Y:S01]  /*10d00*/  FADD.FTZ R57, R201, R57 ;  /* 0x00000039c9397221 */ /* 0x000fe20000010000 */
[----:B------:R-:W-:Y:S03]  /*10d10*/  F2FP.PACK_AB R45, R176, R202 ;  /* 0x000000cab02d723e */ /* 0x000fe600000000ff */
[----:B------:R-:W-:Y:S01]  /*10d20*/  FADD.FTZ R2, R204, R2 ;  /* 0x00000002cc027221 */ /* 0x000fe20000010000 */
[----:B------:R-:W-:Y:S01]  /*10d30*/  F2FP.PACK_AB R46, R153, R171 ;  /* 0x000000ab992e723e */ /* 0x000fe200000000ff */
[----:B------:R-:W-:Y:S01]  /*10d40*/  FADD.FTZ R57, R170, R57 ;  /* 0x00000039aa397221 */ /* 0x000fe20000010000 */
[----:B------:R-:W-:Y:S01]  /*10d50*/  F2FP.PACK_AB R47, R135, R152 ;  /* 0x00000098872f723e */ /* 0x000fe200000000ff */
[----:B------:R-:W-:Y:S06]  /*10d60*/  FADD.FTZ R59, R209, R2 ;  /* 0x00000002d13b7221 */ /* 0x000fec0000010000 */
[-C--:B--2---:R-:W-:Y:S08]  /*10d70*/  HMMA.16816.F32 R4, R44, R60.reuse, R4 ;  /* 0x0000003c2c04723c */ /* 0x084ff00000001804 */
[C---:B------:R-:W-:Y:S08]  /*10d80*/  HMMA.16816.F32 R8, R40.reuse, R60, R8 ;  /* 0x0000003c2808723c */ /* 0x040ff00000001808 */
[-C--:B------:R-:W-:Y:S08]  /*10d90*/  HMMA.16816.F32 R12, R40, R62.reuse, R12 ;  /* 0x0000003e280c723c */ /* 0x080ff0000000180c */
[C---:B------:R-:W-:Y:S08]  /*10da0*/  HMMA.16816.F32 R16, R44.reuse, R62, R16 ;  /* 0x0000003e2c10723c */ /* 0x040ff00000001810 */
[-C--:B-1----:R-:W-:Y:S08]  /*10db0*/  HMMA.16816.F32 R20, R44, R52.reuse, R20 ;  /* 0x000000342c14723c */ /* 0x082ff00000001814 */
[C---:B------:R-:W-:Y:S07]  /*10dc0*/  HMMA.16816.F32 R24, R40.reuse, R52, R24 ;  /* 0x000000342818723c */ /* 0x040fee0000001818 */
[----:B------:R-:W-:Y:S01]  /*10dd0*/  FADD.FTZ R52, R241, R39 ;  /* 0x00000027f1347221 */ /* 0x000fe20000010000 */
[-C--:B------:R-:W-:Y:S04]  /*10de0*/  HMMA.16816.F32 R28, R40, R54.reuse, R28 ;  /* 0x00000036281c723c */ /* 0x080fe8000000181c */
[----:B------:R-:W-:Y:S02]  /*10df0*/  FADD.FTZ R39, R179, R0 ;  /* 0x00000000b3277221 */ /* 0x000fe40000010000 */
[----:B------:R-:W-:Y:S01]  /*10e00*/  FADD.FTZ R0, R182, R52 ;  /* 0x00000034b6007221 */ /* 0x000fe20000010000 */
[----:B------:R-:W-:Y:S01]  /*10e10*/  F2FP.PACK_AB R40, R94, R95 ;  /* 0x0000005f5e28723e */ /* 0x000fe200000000ff */
[----:B------:R-:W-:Y:S01]  /*10e20*/  FADD.FTZ R56, R168, R39 ;  /* 0x00000027a8387221 */ /* 0x000fe20000010000 */
[----:B------:R-:W-:Y:S01]  /*10e30*/  HMMA.16816.F32 R32, R44, R54, R32 ;  /* 0x000000362c20723c */ /* 0x000fe20000001820 */
[----:B------:R-:W1:Y:S03]  /*10e40*/  LDSM.16.MT88.4 R52, [R186+0x5800] ;  /* 0x00580000ba34783b */ /* 0x000e660000004200 */
[----:B------:R-:W-:Y:S01]  /*10e50*/  FADD.FTZ R58, R203, R0 ;  /* 0x00000000cb3a7221 */ /* 0x000fe20000010000 */
[----:B------:R-:W-:Y:S01]  /*10e60*/  F2FP.PACK_AB R41, R92, R93 ;  /* 0x0000005d5c29723e */ /* 0x000fe200000000ff */
[----:B------:R-:W-:Y:S01]  /*10e70*/  FADD.FTZ R39, R206, R57 ;  /* 0x00000039ce277221 */ /* 0x000fe20000010000 */
[----:B------:R-:W-:Y:S01]  /*10e80*/  F2FP.PACK_AB R42, R90, R91 ;  /* 0x0000005b5a2a723e */ /* 0x000fe200000000ff */
[----:B------:R-:W-:Y:S01]  /*10e90*/  FADD.FTZ R0, R149, R59 ;  /* 0x0000003b95007221 */ /* 0x000fe20000010000 */
[----:B------:R-:W-:Y:S03]  /*10ea0*/  F2FP.PACK_AB R43, R88, R89 ;  /* 0x00000059582b723e */ /* 0x000fe600000000ff */
[----:B------:R-:W-:Y:S01]  /*10eb0*/  FADD.FTZ R57, R148, R58 ;  /* 0x0000003a94397221 */ /* 0x000fe20000010000 */
[----:B------:R-:W-:Y:S01]  /*10ec0*/  F2FP.PACK_AB R44, R86, R87 ;  /* 0x00000057562c723e */ /* 0x000fe200000000ff */
[----:B------:R-:W-:Y:S01]  /*10ed0*/  FADD.FTZ R2, R199, R56 ;  /* 0x00000038c7027221 */ /* 0x000fe20000010000 */
[----:B------:R-:W2:Y:S01]  /*10ee0*/  LDSM.16.MT88.4 R148, [R185+0x5c00] ;  /* 0x005c0000b994783b */ /* 0x000ea20000004200 */
[----:B------:R-:W-:Y:S01]  /*10ef0*/  FADD.FTZ R56, R226, R39 ;  /* 0x00000027e2387221 */ /* 0x000fe20000010000 */
[-C--:B---3--:R-:W-:Y:S05]  /*10f00*/  HMMA.16816.F32 R4, R40, R48.reuse, R4 ;  /* 0x000000302804723c */ /* 0x088fea0000001804 */
[----:B------:R-:W-:Y:S01]  /*10f10*/  FADD.FTZ R39, R217, R2 ;  /* 0x00000002d9277221 */ /* 0x000fe20000010000 */
[----:B------:R-:W-:Y:S01]  /*10f20*/  F2FP.PACK_AB R45, R85, R84 ;  /* 0x00000054552d723e */ /* 0x000fe200000000ff */
[----:B------:R-:W-:Y:S01]  /*10f30*/  FADD.FTZ R58, R147, R0 ;  /* 0x00000000933a7221 */ /* 0x000fe20000010000 */
[----:B------:R-:W-:Y:S01]  /*10f40*/  F2FP.PACK_AB R46, R83, R82 ;  /* 0x00000052532e723e */ /* 0x000fe200000000ff */
[----:B------:R-:W-:Y:S03]  /*10f50*/  FADD.FTZ R2, R146, R57 ;  /* 0x0000003992027221 */ /* 0x000fe60000010000 */
[----:B------:R-:W-:Y:S01]  /*10f60*/  FADD.FTZ R0, R244, R56 ;  /* 0x00000038f4007221 */ /* 0x000fe20000010000 */
[----:B------:R-:W-:Y:S01]  /*10f70*/  F2FP.PACK_AB R47, R80, R81 ;  /* 0x00000051502f723e */ /* 0x000fe200000000ff */
[----:B------:R-:W-:Y:S02]  /*10f80*/  FADD.FTZ R39, R237, R39 ;  /* 0x00000027ed277221 */ /* 0x000fe40000010000 */
[----:B------:R-:W-:Y:S04]  /*10f90*/  FADD.FTZ R2, R227, R2 ;  /* 0x00000002e3027221 */ /* 0x000fe80000010000 */
[----:B------:R-:W-:Y:S01]  /*10fa0*/  FADD.FTZ R2, R245, R2 ;  /* 0x00000002f5027221 */ /* 0x000fe20000010000 */
        /* <DEDUP_REMOVED lines=41> */
[-C--:B--2---:R-:W-:Y:S05]  /*11240*/  HMMA.16816.F32 R140, R164, R148.reuse, R4 ;  /* 0x00000094a48c723c */ /* 0x084fea0000001804 */
[----:B------:R-:W-:Y:S02]  /*11250*/  FADD.FTZ R2, R212, R2 ;  /* 0x00000002d4027221 */ /* 0x000fe40000010000 */
[----:B------:R-:W-:Y:S02]  /*11260*/  FADD.FTZ R0, R213, R48 ;  /* 0x00000030d5007221 */ /* 0x000fe40000010000 */
[----:B------:R-:W-:Y:S03]  /*11270*/  FADD.FTZ R2, R138, R2 ;  /* 0x000000028a027221 */ /* 0x000fe60000010000 */
[----:B------:R-:W-:Y:S02]  /*11280*/  FADD.FTZ R0, R233, R0 ;  /* 0x00000000e9007221 */ /* 0x000fe40000010000 */
[----:B------:R-:W-:Y:S02]  /*11290*/  FADD.FTZ R4, R224, R39 ;  /* 0x00000027e0047221 */ /* 0x000fe40000010000 */
[----:B------:R-:W-:Y:S02]  /*112a0*/  FADD.FTZ R44, R137, R44 ;  /* 0x0000002c892c7221 */ /* 0x000fe40000010000 */
[----:B------:R-:W-:Y:S02]  /*112b0*/  FADD.FTZ R2, R136, R2 ;  /* 0x0000000288027221 */ /* 0x000fe40000010000 */
[----:B------:R-:W-:Y:S01]  /*112c0*/  FADD.FTZ R5, R229, R0 ;  /* 0x00000000e5057221 */ /* 0x000fe20000010000 */
[C---:B------:R-:W-:Y:S04]  /*112d0*/  HMMA.16816.F32 R136, R160.reuse, R148, R8 ;  /* 0x00000094a088723c */ /* 0x040fe80000001808 */
[----:B------:R-:W-:Y:S02]  /*112e0*/  FADD.FTZ R0, R215, R4 ;  /* 0x00000004d7007221 */ /* 0x000fe40000010000 */
[----:B------:R-:W-:Y:S02]  /*112f0*/  FADD.FTZ R4, R145, R44 ;  /* 0x0000002c91047221 */ /* 0x000fe40000010000 */
[----:B------:R-:W-:Y:S02]  /*11300*/  FADD.FTZ R2, R144, R2 ;  /* 0x0000000290027221 */ /* 0x000fe40000010000 */
[-C--:B------:R-:W-:Y:S03]  /*11310*/  HMMA.16816.F32 R144, R160, R150.reuse, R12 ;  /* 0x00000096a090723c */ /* 0x080fe6000000180c */
[----:B------:R-:W-:Y:S02]  /*11320*/  FADD.FTZ R5, R232, R5 ;  /* 0x00000005e8057221 */ /* 0x000fe40000010000 */
[----:B------:R-:W-:Y:S02]  /*11330*/  FADD.FTZ R4, R220, R4 ;  /* 0x00000004dc047221 */ /* 0x000fe40000010000 */
[----:B------:R-:W-:Y:S01]  /*11340*/  FADD.FTZ R0, R223, R0 ;  /* 0x00000000df007221 */ /* 0x000fe20000010000 */
[C---:B------:R-:W-:Y:S04]  /*11350*/  HMMA.16816.F32 R148, R164.reuse, R150, R16 ;  /* 0x00000096a494723c */ /* 0x040fe80000001810 */
[----:B------:R-:W-:Y:S02]  /*11360*/  FADD.FTZ R6, R202, R2 ;  /* 0x00000002ca067221 */ /* 0x000fe40000010000 */
[----:B------:R-:W-:Y:S01]  /*11370*/  FADD.FTZ R2, R133, R5 ;  /* 0x0000000585027221 */ /* 0x000fe20000010000 */
[----:B------:R-:W-:Y:S01]  /*11380*/  MOV R133, R37 ;  /* 0x0000002500857202 */ /* 0x000fe20000000f00 */
[----:B------:R-:W-:Y:S04]  /*11390*/  FADD.FTZ R4, R230, R4 ;  /* 0x00000004e6047221 */ /* 0x000fe80000010000 */
[----:B------:R-:W-:Y:S02]  /*113a0*/  FADD.FTZ R0, R127, R0 ;  /* 0x000000007f007221 */ /* 0x000fe40000010000 */
[----:B------:R-:W-:Y:S02]  /*113b0*/  FADD.FTZ R5, R176, R6 ;  /* 0x00000006b0057221 */ /* 0x000fe40000010000 */
[----:B------:R-:W-:Y:S01]  /*113c0*/  FADD.FTZ R2, R132, R2 ;  /* 0x0000000284027221 */ /* 0x000fe20000010000 */
[----:B------:R-:W-:Y:S01]  /*113d0*/  MOV R132, R38 ;  /* 0x0000002600847202 */ /* 0x000fe20000000f00 */
[----:B------:R-:W-:Y:S02]  /*113e0*/  FADD.FTZ R8, R171, R4 ;  /* 0x00000004ab087221 */ /* 0x000fe40000010000 */
[----:B------:R-:W-:Y:S02]  /*113f0*/  FADD.FTZ R0, R126, R0 ;  /* 0x000000007e007221 */ /* 0x000fe40000010000 */
[----:B------:R-:W-:Y:S02]  /*11400*/  FADD.FTZ R4, R152, R5 ;  /* 0x0000000598047221 */ /* 0x000fe40000010000 */
        /* <DEDUP_REMOVED lines=48> */
.L_x_270:
[----:B-1----:R-:W2:Y:S04]  /*11710*/  LDL.LU R5, [R1] ;  /* 0x0000000001057983 */ /* 0x002ea80000300800 */
[----:B------:R-:W3:Y:S04]  /*11720*/  LDL.LU R7, [R1+0x4] ;  /* 0x0000040001077983 */ /* 0x000ee80000300800 */
[----:B------:R-:W4:Y:S04]  /*11730*/  LDL.LU R6, [R1+0x8] ;  /* 0x0000080001067983 */ /* 0x000f280000300800 */
[----:B------:R-:W4:Y:S04]  /*11740*/  LDL.LU R9, [R1+0xc] ;  /* 0x00000c0001097983 */ /* 0x000f280000300800 */
[----:B------:R-:W4:Y:S01]  /*11750*/  LDL.LU R42, [R1+0x38] ;  /* 0x00003800012a7983 */ /* 0x000f220000300800 */
[----:B------:R-:W1:Y:S03]  /*11760*/  LDC.U8 R25, c[0x0][0x329] ;  /* 0x0000ca40ff197b82 */ /* 0x000e660000000000 */
[----:B------:R-:W1:Y:S05]  /*11770*/  S2R R41, SR_TID.X ;  /* 0x0000000000297919 */ /* 0x000e6a0000002100 */
[----:B------:R-:W2:Y:S01]  /*11780*/  LDC.U8 R26, c[0x0][0x328] ;  /* 0x0000ca00ff1a7b82 */ /* 0x000ea20000000000 */
[----:B-1----:R-:W-:Y:S01]  /*11790*/  SHF.R.S32.HI R24, RZ, 0x1f, R41 ;  /* 0x0000001fff187819 */ /* 0x002fe20000011429 */
[----:B--2---:R-:W1:Y:S04]  /*117a0*/  SHFL.BFLY PT, R2, R5, 0x2, 0x1f ;  /* 0x0c401f0005027f89 */ /* 0x004e6800000e0000 */
[----:B---3--:R-:W2:Y:S04]  /*117b0*/  SHFL.BFLY PT, R0, R7, 0x2, 0x1f ;  /* 0x0c401f0007007f89 */ /* 0x008ea800000e0000 */
[----:B----4-:R-:W3:Y:S01]  /*117c0*/  SHFL.BFLY PT, R4, R6, 0x2, 0x1f ;  /* 0x0c401f0006047f89 */ /* 0x010ee200000e0000 */
[----:B------:R-:W-:Y:S01]  /*117d0*/  ISETP.NE.AND P0, PT, R42, -0x1, PT ;  /* 0xffffffff2a00780c */ /* 0x000fe20003f05270 */
[----:B-1----:R-:W-:-:S02]  /*117e0*/  FADD.FTZ R2, R2, R5 ;  /* 0x0000000502027221 */ /* 0x002fc40000010000 */
[----:B------:R-:W1:Y:S01]  /*117f0*/  SHFL.BFLY PT, R5, R9, 0x2, 0x1f ;  /* 0x0c401f0009057f89 */ /* 0x000e6200000e0000 */
[----:B--2---:R-:W-:-:S03]  /*11800*/  FADD.FTZ R0, R0, R7 ;  /* 0x0000000700007221 */ /* 0x004fc60000010000 */
[----:B------:R-:W2:Y:S01]  /*11810*/  SHFL.BFLY PT, R8, R2, 0x1, 0x1f ;  /* 0x0c201f0002087f89 */ /* 0x000ea200000e0000 */
[----:B---3--:R-:W-:-:S03]  /*11820*/  FADD.FTZ R4, R4, R6 ;  /* 0x0000000604047221 */ /* 0x008fc60000010000 */
[----:B------:R-:W3:Y:S04]  /*11830*/  SHFL.BFLY PT, R7, R0, 0x1, 0x1f ;  /* 0x0c201f0000077f89 */ /* 0x000ee800000e0000 */
[----:B------:R-:W4:Y:S01]  /*11840*/  SHFL.BFLY PT, R6, R4, 0x1, 0x1f ;  /* 0x0c201f0004067f89 */ /* 0x000f2200000e0000 */
[----:B-1----:R-:W-:Y:S02]  /*11850*/  FADD.FTZ R5, R5, R9 ;  /* 0x0000000905057221 */ /* 0x002fe40000010000 */
[----:B--2---:R-:W-:-:S03]  /*11860*/  FADD.FTZ R20, R2, R8 ;  /* 0x0000000802147221 */ /* 0x004fc60000010000 */
[----:B------:R-:W1:Y:S01]  /*11870*/  SHFL.BFLY PT, R2, R5, 0x1, 0x1f ;  /* 0x0c201f0005027f89 */ /* 0x000e6200000e0000 */
[----:B---3--:R-:W-:Y:S01]  /*11880*/  FADD.FTZ R22, R0, R7 ;  /* 0x0000000700167221 */ /* 0x008fe20000010000 */
[----:B------:R-:W-:Y:S02]  /*11890*/  FSETP.NE.FTZ.AND P6, PT, R20, RZ, PT ;  /* 0x000000ff1400720b */ /* 0x000fe40003fd5000 */
[----:B------:R-:W-:Y:S01]  /*118a0*/  MOV R0, 0x3f800000 ;  /* 0x3f80000000007802 */ /* 0x000fe20000000f00 */
[----:B----4-:R-:W-:Y:S01]  /*118b0*/  FADD.FTZ R21, R4, R6 ;  /* 0x0000000604157221 */ /* 0x010fe20000010000 */
[----:B------:R-:W-:Y:S01]  /*118c0*/  FSETP.NE.FTZ.AND P5, PT, R22, RZ, PT ;  /* 0x000000ff1600720b */ /* 0x000fe20003fb5000 */
[----:B------:R-:W-:Y:S02]  /*118d0*/  IMAD.MOV.U32 R4, RZ, RZ, 0x3f800000 ;  /* 0x3f800000ff047424 */ /* 0x000fe400078e00ff */
[----:B------:R-:W-:Y:S01]  /*118e0*/  @P0 IMAD.WIDE.U32 R6, R42, c[0x0][0x1e8], RZ ;  /* 0x00007a002a060a25 */ /* 0x000fe200078e00ff */
[----:B------:R-:W-:-:S03]  /*118f0*/  FSETP.NE.FTZ.AND P4, PT, R21, RZ, PT ;  /* 0x000000ff1500720b */ /* 0x000fc60003f95000 */
[----:B------:R-:W-:Y:S02]  /*11900*/  @P0 IMAD R40, R42, c[0x0][0x1ec], R7 ;  /* 0x00007b002a280a24 */ /* 0x000fe400078e0207 */
[----:B------:R-:W2:Y:S01]  /*11910*/  @P6 MUFU.RCP R0, R20 ;  /* 0x0000001400006308 */ /* 0x000ea20000001000 */
[----:B------:R-:W-:Y:S02]  /*11920*/  @P0 IMAD.MOV.U32 R39, RZ, RZ, R6 ;  /* 0x000000ffff270224 */ /* 0x000fe400078e0006 */
[----:B-1----:R-:W-:Y:S01]  /*11930*/  FADD.FTZ R23, R5, R2 ;  /* 0x0000000205177221 */ /* 0x002fe20000010000 */
[----:B------:R-:W-:-:S04]  /*11940*/  MOV R2, 0x3f800000 ;  /* 0x3f80000000027802 */ /* 0x000fc80000000f00 */
[----:B------:R-:W1:Y:S01]  /*11950*/  @P5 MUFU.RCP R4, R22 ;  /* 0x0000001600045308 */ /* 0x000e620000001000 */
[CC--:B------:R-:W-:Y:S02]  /*11960*/  LEA.HI R5, R24.reuse, R41.reuse, RZ, 0x2 ;  /* 0x0000002918057211 */ /* 0x0c0fe400078f10ff */
[----:B------:R-:W-:Y:S02]  /*11970*/  FSETP.NE.FTZ.AND P3, PT, R23, RZ, PT ;  /* 0x000000ff1700720b */ /* 0x000fe40003f75000 */
[----:B------:R-:W-:Y:S01]  /*11980*/  LEA.HI R24, R24, R41, RZ, 0x5 ;  /* 0x0000002918187211 */ /* 0x000fe200078f28ff */
[C---:B--2---:R-:W-:Y:S02]  /*11990*/  FMUL.FTZ R140, R0.reuse, R140 ;  /* 0x0000008c008c7220 */ /* 0x044fe40000410000 */
[----:B------:R-:W2:Y:S01]  /*119a0*/  @P4 MUFU.RCP R2, R21 ;  /* 0x0000001500024308 */ /* 0x000ea20000001000 */
        /* <DEDUP_REMOVED lines=11> */
[----:B-1----:R-:W-:Y:S01]  /*11a60*/  FMUL.FTZ R142, R4, R142 ;  /* 0x0000008e048e7220 */ /* 0x002fe20000410000 */
[----:B------:R-:W-:Y:S01]  /*11a70*/  F2FP.PACK_AB R13, R13, R152 ;  /* 0x000000980d0d723e */ /* 0x000fe200000000ff */
[C---:B--2---:R-:W-:Y:S01]  /*11a80*/  FMUL.FTZ R136, R2.reuse, R136 ;  /* 0x0000008802887220 */ /* 0x044fe20000410000 */
        /* <DEDUP_REMOVED lines=37> */
[C---:B------:R-:W-:Y:S01]  /*11ce0*/  FMUL.FTZ R163, R0.reuse, R163 ;  /* 0x000000a300a37220 */ /* 0x040fe20000410000 */
[----:B------:R-:W-:Y:S01]  /*11cf0*/  F2FP.PACK_AB R10, R159, R10 ;  /* 0x0000000a9f0a723e */ /* 0x000fe200000000ff */
[----:B------:R-:W-:Y:S01]  /*11d00*/  FMUL.FTZ R7, R0, R162 ;  /* 0x000000a200077220 */ /* 0x000fe20000410000 */
[----:B------:R-:W-:-:S04]  /*11d10*/  LEA.HI R2, R4, R4, RZ, 0x1 ;  /* 0x0000000404027211 */ /* 0x000fc800078f08ff */
[----:B------:R-:W-:Y:S02]  /*11d20*/  SHF.R.S32.HI R0, RZ, 0x1, R2 ;  /* 0x00000001ff007819 */ /* 0x000fe40000011402 */
        /* <DEDUP_REMOVED lines=65> */
[----:B------:R3:W1:Y:S01]  /*12140*/  LDS.128 R32, [R198+0x1000] ;  /* 0x00100000c6207984 */ /* 0x0006620000000c00 */
[----:B------:R-:W-:Y:S01]  /*12150*/  IMAD R0, R17, R0, RZ ;  /* 0x0000000011007224 */ /* 0x000fe200078e02ff */
[----:B------:R-:W-:Y:S01]  /*12160*/  @!P2 SEL R2, R5, R42, !P0 ;  /* 0x0000002a0502a207 */ /* 0x000fe20004000000 */
[----:B------:R-:W-:Y:S01]  /*12170*/  @!P0 IMAD.MOV.U32 R39, RZ, RZ, R8 ;  /* 0x000000ffff278224 */ /* 0x000fe200078e0008 */
[----:B------:R-:W1:Y:S01]  /*12180*/  LDS.128 R196, [R198+0x1800] ;  /* 0x00180000c6c47984 */ /* 0x000e620000000c00 */
        /* <DEDUP_REMOVED lines=65> */
.L_x_275:
[----:B---3--:R-:W-:Y:S05]  /*125a0*/  BSYNC B0 ;  /* 0x0000000000007941 */ /* 0x008fea0003800000 */
.L_x_274:
[----:B--2---:R-:W2:Y:S04]  /*125b0*/  LDL.LU.64 R8, [R1+0x40] ;  /* 0x0000400001087983 */ /* 0x004ea80000300a00 */
[----:B------:R-:W3:Y:S04]  /*125c0*/  LDL.LU.64 R4, [R1+0x28] ;  /* 0x0000280001047983 */ /* 0x000ee80000300a00 */
[----:B------:R4:W5:Y:S01]  /*125d0*/  LDL.64 R10, [R1+0x30] ;  /* 0x00003000010a7983 */ /* 0x0009620000100a00 */
[----:B------:R-:W-:Y:S01]  /*125e0*/  SHF.R.S32.HI R0, RZ, 0x1f, R18 ;  /* 0x0000001fff007819 */ /* 0x000fe20000011412 */
[----:B------:R-:W-:Y:S04]  /*125f0*/  BSSY B0, `(.L_x_276) ;  /* 0x0000011000007945 */ /* 0x000fe80003800000 */
[----:B------:R-:W-:-:S04]  /*12600*/  IMAD R0, R0, c[0x0][0x1f0], RZ ;  /* 0x00007c0000007a24 */ /* 0x000fc800078e02ff */
[----:B------:R-:W-:Y:S01]  /*12610*/  IMAD R0, R18, c[0x0][0x1f4], R0 ;  /* 0x00007d0012007a24 */ /* 0x000fe200078e0200 */
[----:B--2---:R-:W-:-:S04]  /*12620*/  IADD3 R2, P0, R8, R39, RZ ;  /* 0x0000002708027210 */ /* 0x004fc80007f1e0ff */
[----:B------:R-:W-:Y:S02]  /*12630*/  IADD3.X R3, R9, R40, RZ, P0, !PT ;  /* 0x0000002809037210 */ /* 0x000fe400007fe4ff */
[----:B---3-5:R-:W-:-:S03]  /*12640*/  ISETP.GE.AND P0, PT, R4, R20, PT ;  /* 0x000000140400720c */ /* 0x028fc60003f06270 */
[----:B------:R-:W-:-:S05]  /*12650*/  IMAD.WIDE.U32 R8, R18, c[0x0][0x1f0], R2 ;  /* 0x00007c0012087a25 */ /* 0x000fca00078e0002 */
[----:B------:R-:W-:-:S05]  /*12660*/  IADD3 R7, R9, R0, RZ ;  /* 0x0000000009077210 */ /* 0x000fca0007ffe0ff */
[----:B------:R-:W-:Y:S05]  /*12670*/  @P0 BRA `(.L_x_277) ;  /* 0x0000008000000947 */ /* 0x000fea0003800000 */
[----:B----4-:R-:W-:Y:S01]  /*12680*/  MOV R6, R8 ;  /* 0x0000000800067202 */ /* 0x010fe20000000f00 */
[----:B------:R-:W-:-:S04]  /*12690*/  IMAD R0, R11, c[0x0][0x1e8], RZ ;  /* 0x00007a000b007a24 */ /* 0x000fc800078e02ff */
[----:B------:R-:W-:-:S04]  /*126a0*/  IMAD.WIDE.U32 R2, R10, c[0x0][0x1e8], R6 ;  /* 0x00007a000a027a25 */ /* 0x000fc800078e0006 */
[----:B------:R-:W-:Y:S01]  /*126b0*/  IMAD R0, R10, c[0x0][0x1ec], R0 ;  /* 0x00007b000a007a24 */ /* 0x000fe200078e0200 */
[----:B------:R-:W-:-:S04]  /*126c0*/  LEA R4, P0, R2, c[0x0][0x1d0], 0x1 ;  /* 0x0000740002047a11 */ /* 0x000fc800078008ff */
[----:B------:R-:W-:-:S04]  /*126d0*/  IADD3 R0, R3, R0, RZ ;  /* 0x0000000003007210 */ /* 0x000fc80007ffe0ff */
[----:B------:R-:W-:-:S05]  /*126e0*/  LEA.HI.X R5, R2, c[0x0][0x1d4], R0, 0x1, P0 ;  /* 0x0000750002057a11 */ /* 0x000fca00000f0c00 */
[----:B------:R2:W-:Y:S02]  /*126f0*/  STG.E.128 [R4.64], R24 ;  /* 0x0000001804007986 */ /* 0x0005e4000c101d06 */
.L_x_277:
[----:B----4-:R-:W-:Y:S05]  /*12700*/  BSYNC B0 ;  /* 0x0000000000007941 */ /* 0x010fea0003800000 */
.L_x_276:
        /* <DEDUP_REMOVED lines=15> */
.L_x_279:
[----:B------:R-:W-:Y:S05]  /*12800*/  BSYNC B0 ;  /* 0x0000000000007941 */ /* 0x000fea0003800000 */
.L_x_278:
        /* <DEDUP_REMOVED lines=15> */
.L_x_281:
[----:B------:R-:W-:Y:S05]  /*12900*/  BSYNC B0 ;  /* 0x0000000000007941 */ /* 0x000fea0003800000 */
.L_x_280:
        /* <DEDUP_REMOVED lines=15> */
.L_x_263:
[----:B--2---:R-:W2:Y:S01]  /*12a00*/  LDL.LU R18, [R1+0x38] ;  /* 0x0000380001127983 */ /* 0x004ea20000300800 */
[----:B------:R-:W1:Y:S01]  /*12a10*/  LDC.U8 R4, c[0x0][0x329] ;  /* 0x0000ca40ff047b82 */ /* 0x000e620000000000 */
[----:B------:R-:W-:Y:S01]  /*12a20*/  SHF.R.S32.HI R10, RZ, 0x1f, R120 ;  /* 0x0000001fff0a7819 */ /* 0x000fe20000011478 */
[----:B------:R-:W-:Y:S01]  /*12a30*/  IMAD.IADD R15, R45, 0x1, -R121 ;  /* 0x000000012d0f7824 */ /* 0x000fe200078e0a79 */
[----:B------:R-:W-:Y:S01]  /*12a40*/  SHF.R.S32.HI R12, RZ, 0x1f, R14 ;  /* 0x0000001fff0c7819 */ /* 0x000fe2000001140e */
[----:B------:R-:W-:Y:S01]  /*12a50*/  BSSY B0, `(.L_x_282) ;  /* 0x000003b000007945 */ /* 0x000fe20003800000 */
[----:B------:R-:W-:-:S03]  /*12a60*/  LEA.HI R10, R10, R120, RZ, 0x2 ;  /* 0x000000780a0a7211 */ /* 0x000fc600078f10ff */
[----:B------:R-:W3:Y:S01]  /*12a70*/  LDC.U8 R0, c[0x0][0x328] ;  /* 0x0000ca00ff007b82 */ /* 0x000ee20000000000 */
[----:B------:R-:W-:-:S04]  /*12a80*/  IMAD R12, R12, c[0x0][0x1f0], RZ ;  /* 0x00007c000c0c7a24 */ /* 0x000fc800078e02ff */
[----:B------:R-:W-:Y:S01]  /*12a90*/  IMAD R12, R14, c[0x0][0x1f4], R12 ;  /* 0x00007d000e0c7a24 */ /* 0x000fe200078e020c */
[----:B-1----:R-:W-:Y:S02]  /*12aa0*/  ISETP.NE.AND P1, PT, R4, RZ, PT ;  /* 0x000000ff0400720c */ /* 0x002fe40003f25270 */
[----:B---3--:R-:W-:-:S04]  /*12ab0*/  ISETP.NE.AND P3, PT, R0, RZ, PT ;  /* 0x000000ff0000720c */ /* 0x008fc80003f65270 */
        /* <DEDUP_REMOVED lines=41> */
[----:B-1----:R-:W-:Y:S02]  /*12d50*/  IADD3.X R18, R9, R7, R0, P1, P0 ;  /* 0x0000000709127210 */ /* 0x002fe40000fe0400 */
        /* <DEDUP_REMOVED lines=10> */
.L_x_283:
[----:B------:R-:W-:Y:S05]  /*12e00*/  BSYNC B0 ;  /* 0x0000000000007941 */ /* 0x000fea0003800000 */
.L_x_282:
[----:B------:R-:W-:Y:S01]  /*12e10*/  IADD3 R16, R4, 0x20, RZ ;  /* 0x0000002004107810 */ /* 0x000fe20007ffe0ff */
[----:B------:R-:W-:Y:S03]  /*12e20*/  BSSY B0, `(.L_x_284) ;  /* 0x000000e000007945 */ /* 0x000fe60003800000 */
[----:B------:R-:W-:-:S13]  /*12e30*/  ISETP.GE.AND P0, PT, R16, R15, PT ;  /* 0x0000000f1000720c */ /* 0x000fda0003f06270 */
        /* <DEDUP_REMOVED lines=12> */
.L_x_285:
[----:B------:R-:W-:Y:S05]  /*12f00*/  BSYNC B0 ;  /* 0x0000000000007941 */ /* 0x000fea0003800000 */
.L_x_284:
        /* <DEDUP_REMOVED lines=15> */
.L_x_287:
[----:B------:R-:W-:Y:S05]  /*13000*/  BSYNC B0 ;  /* 0x0000000000007941 */ /* 0x000fea0003800000 */
.L_x_286:
[----:B-1----:R-:W-:Y:S01]  /*13010*/  IADD3 R12, R4, 0x60, RZ ;  /* 0x00000060040c7810 */ /* 0x002fe20007ffe0ff */
        /* <DEDUP_REMOVED lines=13> */
.L_x_289:
[----:B------:R-:W-:Y:S05]  /*130f0*/  BSYNC B0 ;  /* 0x0000000000007941 */ /* 0x000fea0003800000 */
.L_x_288:
[----:B------:R-:W-:-:S04]  /*13100*/  LOP3.LUT P6, RZ, R120, 0x3, RZ, 0xc0, !PT ;  /* 0x0000000378ff7812 */ /* 0x000fc800078cc0ff */
[-C--:B------:R-:W-:Y:S02]  /*13110*/  ISETP.GE.OR P5, PT, R4, R15.reuse, P6 ;  /* 0x0000000f0400720c */ /* 0x080fe400037a6670 */
[-C--:B------:R-:W-:Y:S02]  /*13120*/  ISETP.GE.OR P4, PT, R16, R15.reuse, P6 ;  /* 0x0000000f1000720c */ /* 0x080fe40003786670 */
[-C--:B------:R-:W-:Y:S02]  /*13130*/  ISETP.GE.OR P3, PT, R14, R15.reuse, P6 ;  /* 0x0000000f0e00720c */ /* 0x080fe40003766670 */
[----:B------:R-:W-:-:S07]  /*13140*/  ISETP.GE.OR P6, PT, R12, R15, P6 ;  /* 0x0000000f0c00720c */ /* 0x000fce00037c6670 */
        /* <DEDUP_REMOVED lines=30> */
.L_x_290:
        /* <DEDUP_REMOVED lines=13> */
.L_x_616:


//--------------------- .text._ZN5flash16flash_fwd_kernelI23Flash_fwd_kernel_traitsILi32ELi128ELi128ELi4ELb0ELb0EN7cutlass6half_tE19Flash_kernel_traitsILi32ELi128ELi128ELi4ES3_EELb1ELb1ELb0ELb1ELb0ELb0ELb0ELb0EEEvNS_16Flash_fwd_paramsE --------------------------
	.section	.text._ZN5flash16flash_fwd_kernelI23Flash_fwd_kernel_traitsILi32ELi128ELi128ELi4ELb0ELb0EN7cutlass6half_tE19Flash_kernel_traitsILi32ELi128ELi128ELi4ES3_EELb1ELb1ELb0ELb1ELb0ELb0ELb0ELb0EEEvNS_16Flash_fwd_paramsE,"ax",@progbits
	.sectioninfo	@"SHI_REGISTERS=255"
	.align	128
        .global         _ZN5flash16flash_fwd_kernelI23Flash_fwd_kernel_traitsILi32ELi128ELi128ELi4ELb0ELb0EN7cutlass6half_tE19Flash_kernel_traitsILi32ELi128ELi128ELi4ES3_EELb1ELb1ELb0ELb1ELb0ELb0ELb0ELb0EEEvNS_16Flash_fwd_paramsE
        .type           _ZN5flash16flash_fwd_kernelI23Flash_fwd_kernel_traitsILi32ELi128ELi128ELi4ELb0ELb0EN7cutlass6half_tE19Flash_kernel_traitsILi32ELi128ELi128ELi4ES3_EELb1ELb1ELb0ELb1ELb0ELb0ELb0ELb0EEEvNS_16Flash_fwd_paramsE,@function
        .size           _ZN5flash16flash_fwd_kernelI23Flash_fwd_kernel_traitsILi32ELi128ELi128ELi4ELb0ELb0EN7cutlass6half_tE19Flash_kernel_traitsILi32ELi128ELi128ELi4ES3_EELb1ELb1ELb0ELb1ELb0ELb0ELb0ELb0EEEvNS_16Flash_fwd_paramsE,(.L_x_617 - _ZN5flash16flash_fwd_kernelI23Flash_fwd_kernel_traitsILi32ELi128ELi128ELi4ELb0ELb0EN7cutlass6half_tE19Flash_kernel_traitsILi32ELi128ELi128ELi4ES3_EELb1ELb1ELb0ELb1ELb0ELb0ELb0ELb0EEEvNS_16Flash_fwd_paramsE)
        .other          _ZN5flash16flash_fwd_kernelI23Flash_fwd_kernel_traitsILi32ELi128ELi128ELi4ELb0ELb0EN7cutlass6half_tE19Flash_kernel_traitsILi32ELi128ELi128ELi4ES3_EELb1ELb1ELb0ELb1ELb0ELb0ELb0ELb0EEEvNS_16Flash_fwd_paramsE,@"STO_CUDA_ENTRY STV_DEFAULT"
_ZN5flash16flash_fwd_kernelI23Flash_fwd_kernel_traitsILi32ELi128ELi128ELi4ELb0ELb0EN7cutlass6half_tE19Flash_kernel_traitsILi32ELi128ELi128ELi4ES3_EELb1ELb1ELb0ELb1ELb0ELb0ELb0ELb0EEEvNS_16Flash_fwd_paramsE:
.text._ZN5flash16flash_fwd_kernelI23Flash_fwd_kernel_traitsILi32ELi128ELi128ELi4ELb0ELb0EN7cutlass6half_tE19Flash_kernel_traitsILi32ELi128ELi128ELi4ES3_EELb1ELb1ELb0ELb1ELb0ELb0ELb0ELb0EEEvNS_16Flash_fwd_paramsE:
        /* <DEDUP_REMOVED lines=14> */
[----:B------:R-:W3:Y:S01]  /*00e0*/  @P2 LDG.E.64 R4, [R4.64] ;  /* 0x0000001c04042981 */ /* 0x000ee2000c1e1b00 */
[----:B------:R-:W-:Y:S01]  /*00f0*/  @P2 IMAD.MOV.U32 R2, RZ, RZ, R241 ;  /* 0x000000ffff022224 */ /* 0x000fe200078e00f1 */
[----:B------:R-:W-:-:S06]  /*0100*/  @P2 MOV R3, R182 ;  /* 0x000000b600032202 */ /* 0x000fcc0000000f00 */
[----:B------:R-:W4:Y:S01]  /*0110*/  @P2 LDG.E.64 R2, [R2.64] ;  /* 0x0000001c02022981 */ /* 0x000f22000c1e1b00 */
[----:B------:R-:W5:Y:S01]  /*0120*/  S2UR UR15, SR_CTAID.Y ;  /* 0x00000000000f79c3 */ /* 0x000f620000002600 */
[----:B------:R-:W-:Y:S02]  /*0130*/  UISETP.NE.U32.AND UP2, UPT, URZ, UR6, UPT ;  /* 0x000000063f00728c */ /* 0x000fe4000bf45070 */
[----:B------:R-:W-:Y:S02]  /*0140*/  UISETP.NE.U32.AND UP1, UPT, URZ, UR4, UPT ;  /* 0x000000043f00728c */ /* 0x000fe4000bf25070 */
[----:B------:R-:W-:Y:S02]  /*0150*/  UISETP.NE.AND.EX UP2, UPT, URZ, UR7, UPT, UP2 ;  /* 0x000000073f00728c */ /* 0x000fe4000bf45320 */
[----:B------:R-:W-:Y:S01]  /*0160*/  ULDC.64 UR10, c[0x0][0x240] ;  /* 0x00009000000a7ab9 */ /* 0x000fe20000000a00 */
[----:B------:R-:W1:Y:S01]  /*0170*/  S2UR UR14, SR_CTAID.Z ;  /* 0x00000000000e79c3 */ /* 0x000e620000002700 */
[----:B------:R-:W-:-:S02]  /*0180*/  UMOV UR7, 0x4 ;  /* 0x0000000400077882 */ /* 0x000fc40000000000 */
[----:B------:R-:W-:Y:S01]  /*0190*/  PLOP3.LUT P0, PT, PT, PT, UP2, 0x80, 0x0 ;  /* 0x000000000000781c */ /* 0x000fe20003f0f028 */
[----:B------:R-:W-:Y:S02]  /*01a0*/  UISETP.NE.AND.EX UP1, UPT, URZ, UR5, UPT, UP1 ;  /* 0x000000053f00728c */ /* 0x000fe4000bf25310 */
[----:B------:R-:W-:Y:S02]  /*01b0*/  ULDC.U8 UR6, c[0x0][0x312] ;  /* 0x0000c48000067ab9 */ /* 0x000fe40000000000 */
[----:B------:R-:W-:Y:S02]  /*01c0*/  ULDC.64 UR4, c[0x0][0x248] ;  /* 0x0000920000047ab9 */ /* 0x000fe40000000a00 */
[----:B------:R-:W-:Y:S02]  /*01d0*/  UISETP.NE.AND UP3, UPT, UR6, URZ, UPT ;  /* 0x0000003f0600728c */ /* 0x000fe4000bf65270 */
[----:B------:R-:W-:Y:S02]  /*01e0*/  UISETP.EQ.U32.AND UP0, UPT, URZ, UR4, UPT ;  /* 0x000000043f00728c */ /* 0x000fe4000bf02070 */
[----:B-----5:R-:W-:-:S02]  /*01f0*/  UIMAD.WIDE UR10, UR15, UR7, UR10 ;  /* 0x000000070f0a72a5 */ /* 0x020fc4000f8e020a */
[----:B------:R-:W-:Y:S02]  /*0200*/  UISETP.EQ.OR.EX UP0, UPT, URZ, UR5, !UP3, UP0 ;  /* 0x000000053f00728c */ /* 0x000fe4000df02700 */
[----:B-1----:R-:W-:-:S06]  /*0210*/  ULOP3.LUT UR9, UR14, UR8, UR15, 0xfe, !UPT ;  /* 0x000000080e097292 */ /* 0x002fcc000f8efe0f */
[----:B--2---:R-:W-:-:S13]  /*0220*/  LOP3.LUT P3, RZ, R184, UR9, RZ, 0xfc, !PT ;  /* 0x00000009b8ff7c12 */ /* 0x004fda000f86fcff */
[----:B------:R-:W-:Y:S02]  /*0230*/  @!P3 IMAD.MOV.U32 R6, RZ, RZ, c[0x0][0x308] ;  /* 0x0000c200ff06b624 */ /* 0x000fe400078e00ff */
[----:B------:R-:W-:Y:S01]  /*0240*/  @!P3 IMAD.MOV.U32 R7, RZ, RZ, c[0x0][0x30c] ;  /* 0x0000c300ff07b624 */ /* 0x000fe200078e00ff */
[----:B------:R-:W-:Y:S02]  /*0250*/  ULDC.64 UR4, c[0x0][0x248] ;  /* 0x0000920000047ab9 */ /* 0x000fe40000000a00 */
[----:B------:R-:W-:Y:S01]  /*0260*/  UIMAD.WIDE UR4, UR15, UR7, UR4 ;  /* 0x000000070f0472a5 */ /* 0x000fe2000f8e0204 */
[----:B---3--:R-:W1:Y:S08]  /*0270*/  @P2 R2UR UR32, R4 ;  /* 0x00000000042023c2 */ /* 0x008e7000000e0000 */
[----:B------:R-:W2:Y:S01]  /*0280*/  @P2 R2UR UR33, R5 ;  /* 0x00000000052123c2 */ /* 0x000ea200000e0000 */
[----:B----4-:R-:W-:Y:S01]  /*0290*/  @P2 IADD3 R241, P1, R2, c[0x0][0x300], RZ ;  /* 0x0000c00002f12a10 */ /* 0x010fe20007f3e0ff */
[----:B------:R-:W-:-:S04]  /*02a0*/  IMAD.U32 R2, RZ, RZ, UR10 ;  /* 0x0000000aff027e24 */ /* 0x000fc8000f8e00ff */
[----:B------:R-:W-:Y:S02]  /*02b0*/  @P2 IMAD.X R182, RZ, RZ, R3, P1 ;  /* 0x000000ffffb62224 */ /* 0x000fe400008e0603 */
[----:B------:R-:W-:Y:S02]  /*02c0*/  IMAD.U32 R3, RZ, RZ, UR11 ;  /* 0x0000000bff037e24 */ /* 0x000fe4000f8e00ff */
[----:B-1----:R-:W-:Y:S01]  /*02d0*/  IMAD.U32 R4, RZ, RZ, UR32 ;  /* 0x00000020ff047e24 */ /* 0x002fe2000f8e00ff */
[----:B--2---:R-:W-:-:S05]  /*02e0*/  MOV R5, UR33 ;  /* 0x0000002100057c02 */ /* 0x004fca0008000f00 */
[----:B------:R1:W-:Y:S01]  /*02f0*/  @!P3 STG.E.64 [R6.64], R4 ;  /* 0x000000040600b986 */ /* 0x0003e2000c101b1c */
[----:B------:R-:W-:Y:S01]  /*0300*/  PLOP3.LUT P2, PT, PT, PT, UP0, 0x80, 0x0 ;  /* 0x000000000000781c */ /* 0x000fe20003f4f008 */
[----:B------:R-:W-:Y:S01]  /*0310*/  ULDC.64 UR10, c[0x0][0x250] ;  /* 0x00009400000a7ab9 */ /* 0x000fe20000000a00 */
[----:B------:R-:W-:Y:S01]  /*0320*/  PLOP3.LUT P1, PT, PT, PT, UP1, 0x80, 0x0 ;  /* 0x000000000000781c */ /* 0x000fe20003f2f018 */
[----:B------:R-:W-:Y:S01]  /*0330*/  @UP1 UIMAD.WIDE UR10, UR15, UR7, UR10 ;  /* 0x000000070f0a12a5 */ /* 0x000fe2000f8e020a */
[----:B-1----:R-:W-:Y:S01]  /*0340*/  @!P3 MOV R4, R241 ;  /* 0x000000f10004b202 */ /* 0x002fe20000000f00 */
[----:B------:R-:W-:-:S05]  /*0350*/  @!P3 IMAD.MOV.U32 R5, RZ, RZ, R182 ;  /* 0x000000ffff05b224 */ /* 0x000fca00078e00b6 */
[----:B------:R1:W-:Y:S01]  /*0360*/  @!P3 STG.E.64 [R6.64+0x8], R4 ;  /* 0x000008040600b986 */ /* 0x0003e2000c101b1c */
[----:B------:R-:W-:Y:S02]  /*0370*/  IMAD.U32 R8, RZ, RZ, UR10 ;  /* 0x0000000aff087e24 */ /* 0x000fe4000f8e00ff */
[----:B------:R-:W-:Y:S01]  /*0380*/  IMAD.U32 R9, RZ, RZ, UR11 ;  /* 0x0000000bff097e24 */ /* 0x000fe2000f8e00ff */
[----:B-1----:R1:W2:Y:S04]  /*0390*/  @P0 LDG.E R6, [R2.64] ;  /* 0x0000001c02060981 */ /* 0x0022a8000c1e1900 */
[----:B------:R1:W3:Y:S04]  /*03a0*/  @P0 LDG.E R5, [R2.64+0x4] ;  /* 0x0000041c02050981 */ /* 0x0002e8000c1e1900 */
[----:B------:R4:W5:Y:S01]  /*03b0*/  @P1 LDG.E R4, [R8.64] ;  /* 0x0000001c08041981 */ /* 0x000962000c1e1900 */
[----:B-1----:R-:W-:Y:S01]  /*03c0*/  MOV R2, UR4 ;  /* 0x0000000400027c02 */ /* 0x002fe20008000f00 */
[----:B------:R-:W-:-:S05]  /*03d0*/  IMAD.U32 R3, RZ, RZ, UR5 ;  /* 0x00000005ff037e24 */ /* 0x000fca000f8e00ff */
[----:B------:R-:W5:Y:S01]  /*03e0*/  @!P2 LDG.E R0, [R2.64] ;  /* 0x0000001c0200a981 */ /* 0x000f62000c1e1900 */
[----:B------:R-:W-:Y:S01]  /*03f0*/  UMOV UR27, 0xffffffff ;  /* 0xffffffff001b7882 */ /* 0x000fe20000000000 */
[----:B------:R-:W-:Y:S01]  /*0400*/  SHF.R.S32.HI R16, RZ, 0x1f, R184 ;  /* 0x0000001fff107819 */ /* 0x000fe200000114b8 */
[----:B------:R-:W-:-:S03]  /*0410*/  UMOV UR12, 0xffffffff ;  /* 0xffffffff000c7882 */ /* 0x000fc60000000000 */
[----:B----4-:R-:W-:Y:S01]  /*0420*/  LEA.HI R8, R16, R184, RZ, 0x5 ;  /* 0x000000b810087211 */ /* 0x010fe200078f28ff */
[----:B------:R-:W-:Y:S02]  /*0430*/  ULDC UR4, c[0x0][0x1c0] ;  /* 0x0000700000047ab9 */ /* 0x000fe40000000800 */
[----:B------:R-:W-:Y:S01]  /*0440*/  UIMAD UR4, UR15, UR4, UR14 ;  /* 0x000000040f0472a4 */ /* 0x000fe2000f8e020e */
[----:B------:R-:W-:Y:S01]  /*0450*/  LOP3.LUT R229, R8, 0xffffffe0, RZ, 0xc0, !PT ;  /* 0xffffffe008e57812 */ /* 0x000fe200078ec0ff */
[----:B------:R-:W-:Y:S02]  /*0460*/  UMOV UR11, URZ ;  /* 0x0000003f000b7c82 */ /* 0x000fe40008000000 */
[----:B------:R-:W-:Y:S02]  /*0470*/  USHF.L.U32 UR5, UR4, 0x5, URZ ;  /* 0x0000000504057899 */ /* 0x000fe4000800063f */
[----:B------:R-:W-:Y:S02]  /*0480*/  IMAD.IADD R229, R184, 0x1, -R229 ;  /* 0x00000001b8e57824 */ /* 0x000fe400078e0ae5 */
[----:B------:R-:W-:Y:S01]  /*0490*/  USHF.R.S32.HI UR4, URZ, 0x1f, UR5 ;  /* 0x0000001f3f047899 */ /* 0x000fe20008011405 */
[----:B--2---:R-:W1:Y:S08]  /*04a0*/  @P0 R2UR UR27, R6 ;  /* 0x00000000061b03c2 */ /* 0x004e7000000e0000 */
[----:B---3--:R-:W1:Y:S08]  /*04b0*/  @P0 R2UR UR17, R5 ;  /* 0x00000000051103c2 */ /* 0x008e7000000e0000 */
[----:B-----5:R2:W3:Y:S01]  /*04c0*/  @P1 R2UR UR11, R4 ;  /* 0x00000000040b13c2 */ /* 0x0204e200000e0000 */
[----:B------:R-:W-:-:S07]  /*04d0*/  IADD3 R241, P1, P0, R241, UR5, R229 ;  /* 0x00000005f1f17c10 */ /* 0x000fce000f83e0e5 */
[----:B------:R4:W2:Y:S01]  /*04e0*/  @!P2 R2UR UR12, R0 ;  /* 0x00000000000ca3c2 */ /* 0x0008a200000e0000 */
[----:B------:R-:W-:-:S04]  /*04f0*/  ISETP.NE.U32.AND P2, PT, RZ, c[0x0][0x248], PT ;  /* 0x00009200ff007a0c */ /* 0x000fc80003f45070 */
[----:B------:R-:W-:Y:S01]  /*0500*/  ISETP.NE.AND.EX P2, PT, RZ, c[0x0][0x24c], PT, P2 ;  /* 0x00009300ff007a0c */ /* 0x000fe20003f45320 */
[----:B-1----:R-:W-:-:S07]  /*0510*/  @UP2 UIADD3 UR17, UR17, -UR27, URZ ;  /* 0x8000001b11112290 */ /* 0x002fce000fffe03f */
[----:B------:R-:W-:Y:S01]  /*0520*/  @!UP2 ULDC UR17, c[0x0][0x214] ;  /* 0x000085000011aab9 */ /* 0x000fe20000000800 */
[----:B----4-:R-:W-:-:S04]  /*0530*/  SHF.R.S32.HI R0, RZ, 0x1f, R229 ;  /* 0x0000001fff007819 */ /* 0x010fc800000114e5 */
[----:B------:R-:W-:Y:S01]  /*0540*/  IADD3.X R182, R182, UR4, R0, P1, P0 ;  /* 0x00000004b6b67c10 */ /* 0x000fe20008fe0400 */
[----:B--23--:R-:W-:Y:S05]  /*0550*/  @!P2 BRA `(.L_x_291) ;  /* 0x000000700000a947 */ /* 0x00cfea0003800000 */
[----:B------:R-:W-:-:S13]  /*0560*/  PLOP3.LUT P0, PT, PT, PT, UP3, 0x80, 0x0 ;  /* 0x000000000000781c */ /* 0x000fda0003f0f038 */
[----:B------:R-:W2:Y:S04]  /*0570*/  @P0 LDG.E R0, [R2.64+0x4] ;  /* 0x0000041c02000981 */ /* 0x000ea8000c1e1900 */
[----:B------:R-:W3:Y:S01]  /*0580*/  @!P0 LDG.E R2, [R2.64] ;  /* 0x0000001c02028981 */ /* 0x000ee2000c1e1900 */
[----:B--2---:R-:W1:Y:S02]  /*0590*/  @P0 R2UR UR6, R0 ;  /* 0x00000000000603c2 */ /* 0x004e6400000e0000 */
[----:B-1----:R-:W-:-:S11]  /*05a0*/  @UP3 UIADD3 UR6, UR6, -UR12, URZ ;  /* 0x8000000c06063290 */ /* 0x002fd6000fffe03f */
[----:B---3--:R1:W2:Y:S02]  /*05b0*/  @!P0 R2UR UR6, R2 ;  /* 0x00000000020683c2 */ /* 0x0082a400000e0000 */
[----:B-12---:R-:W-:Y:S05]  /*05c0*/  BRA `(.L_x_292) ;  /* 0x0000001000007947 */ /* 0x006fea0003800000 */
.L_x_291:
[----:B------:R-:W-:Y:S02]  /*05d0*/  ULDC UR6, c[0x0][0x218] ;  /* 0x0000860000067ab9 */ /* 0x000fe40000000800 */
.L_x_292:
        /* <DEDUP_REMOVED lines=52> */
[----:B------:R-:W-:Y:S02]  /*0920*/  @UP0 UIMAD UR18, UR18, UR7, UR23 ;  /* 0x00000007121202a4 */ /* 0x000fe4000f8e0217 */
[----:B------:R-:W-:-:S02]  /*0930*/  USHF.R.S32.HI UR13, URZ, 0x1f, UR14 ;  /* 0x0000001f3f0d7899 */ /* 0x000fc4000801140e */
[----:B------:R-:W-:Y:S02]  /*0940*/  @!UP1 UIADD3 UR4, UR25, UR9, URZ ;  /* 0x0000000919049290 */ /* 0x000fe4000fffe03f */
[----:B------:R-:W-:Y:S01]  /*0950*/  @!UP1 UMOV UR8, UR24 ;  /* 0x0000001800089c82 */ /* 0x000fe20008000000 */
        /* <DEDUP_REMOVED lines=14> */
.L_x_294:
        /* <DEDUP_REMOVED lines=43> */
.L_x_295:
[CC--:B------:R-:W-:Y:S01]  /*0cf0*/  LEA.HI R230, R16.reuse, R184.reuse, RZ, 0x2 ;  /* 0x000000b810e67211 */ /* 0x0c0fe200078f10ff */
[----:B------:R-:W1:Y:S01]  /*0d00*/  S2R R6, SR_CTAID.Z ;  /* 0x0000000000067919 */ /* 0x000e620000002700 */
[----:B------:R-:W-:Y:S01]  /*0d10*/  LEA.HI R9, R16, R184, RZ, 0x3 ;  /* 0x000000b810097211 */ /* 0x000fe200078f18ff */
[----:B------:R-:W-:Y:S01]  /*0d20*/  UIADD3 UR20, -UR16, UR17, URZ ;  /* 0x0000001110147290 */ /* 0x000fe2000fffe13f */
[----:B------:R-:W-:Y:S01]  /*0d30*/  LOP3.LUT R236, R230, 0xfffffffc, RZ, 0xc0, !PT ;  /* 0xfffffffce6ec7812 */ /* 0x000fe200078ec0ff */
[----:B------:R-:W2:Y:S01]  /*0d40*/  S2R R242, SR_CTAID.X ;  /* 0x0000000000f27919 */ /* 0x000ea20000002500 */
[----:B------:R-:W-:Y:S01]  /*0d50*/  SHF.R.S32.HI R11, RZ, 0x3, R9 ;  /* 0x00000003ff0b7819 */ /* 0x000fe20000011409 */
[----:B------:R-:W-:Y:S01]  /*0d60*/  ULDC.64 UR6, c[0x0][0x1a8] ;  /* 0x00006a0000067ab9 */ /* 0x000fe20000000a00 */
[----:B------:R-:W-:Y:S01]  /*0d70*/  SHF.R.S32.HI R14, RZ, 0x2, R230 ;  /* 0x00000002ff0e7819 */ /* 0x000fe200000114e6 */
[----:B------:R-:W-:Y:S01]  /*0d80*/  IMAD.IADD R236, R184, 0x1, -R236 ;  /* 0x00000001b8ec7824 */ /* 0x000fe200078e0aec */
[----:B------:R-:W-:Y:S01]  /*0d90*/  SHF.R.S32.HI R8, RZ, 0x5, R8 ;  /* 0x00000005ff087819 */ /* 0x000fe20000011408 */
[----:B------:R-:W-:Y:S01]  /*0da0*/  IMAD.SHL.U32 R0, R11, 0x40, RZ ;  /* 0x000000400b007824 */ /* 0x000fe200078e00ff */
[----:B------:R-:W-:Y:S01]  /*0db0*/  LEA.HI R230, R230, R14, RZ, 0x1 ;  /* 0x0000000ee6e67211 */ /* 0x000fe200078f08ff */
[----:B------:R-:W-:Y:S01]  /*0dc0*/  IMAD.SHL.U32 R236, R236, 0x8, RZ ;  /* 0x00000008ecec7824 */ /* 0x000fe200078e00ff */
[----:B------:R-:W-:Y:S01]  /*0dd0*/  UIMAD UR6, UR13, UR6, URZ ;  /* 0x000000060d0672a4 */ /* 0x000fe2000f8e023f */
[----:B------:R-:W-:Y:S01]  /*0de0*/  SHF.R.S32.HI R15, RZ, 0x1f, R14 ;  /* 0x0000001fff0f7819 */ /* 0x000fe2000001140e */
[----:B------:R-:W-:Y:S01]  /*0df0*/  BSSY B0, `(.L_x_296) ;  /* 0x0000024000007945 */ /* 0x000fe20003800000 */
[----:B------:R-:W-:Y:S01]  /*0e00*/  LOP3.LUT R0, R0, 0xc0, RZ, 0xc0, !PT ;  /* 0x000000c000007812 */ /* 0x000fe200078ec0ff */
[----:B------:R-:W-:Y:S01]  /*0e10*/  UIMAD UR6, UR14, UR7, UR6 ;  /* 0x000000070e0672a4 */ /* 0x000fe2000f8e0206 */
[----:B------:R-:W-:-:S02]  /*0e20*/  SHF.R.S32.HI R237, RZ, 0x1f, R236 ;  /* 0x0000001fffed7819 */ /* 0x000fc400000114ec */
[----:B------:R-:W-:Y:S02]  /*0e30*/  LOP3.LUT R2, R0, 0x18, R236, 0xf8, !PT ;  /* 0x0000001800027812 */ /* 0x000fe400078ef8ec */
[----:B------:R-:W-:Y:S02]  /*0e40*/  SHF.R.U32.HI R0, RZ, 0x3, R0 ;  /* 0x00000003ff007819 */ /* 0x000fe40000011600 */
[----:B------:R-:W-:Y:S02]  /*0e50*/  LOP3.LUT R230, R230, 0x7fffffe, RZ, 0xc0, !PT ;  /* 0x07fffffee6e67812 */ /* 0x000fe400078ec0ff */
[----:B------:R-:W-:Y:S02]  /*0e60*/  LOP3.LUT R0, R2, R0, RZ, 0x3c, !PT ;  /* 0x0000000002007212 */ /* 0x000fe400078e3cff */
[----:B------:R-:W-:Y:S01]  /*0e70*/  IADD3 R2, P0, R236, UR8, RZ ;  /* 0x00000008ec027c10 */ /* 0x000fe2000ff1e0ff */
[----:B------:R-:W-:Y:S01]  /*0e80*/  IMAD.IADD R230, R14, 0x1, -R230 ;  /* 0x000000010ee67824 */ /* 0x000fe200078e0ae6 */
[----:B------:R-:W-:Y:S01]  /*0e90*/  SHF.R.S32.HI R248, RZ, 0x1f, R246 ;  /* 0x0000001ffff87819 */ /* 0x000fe200000114f6 */
[----:B--2---:R-:W-:Y:S01]  /*0ea0*/  IMAD.WIDE R238, R242, 0x80, R14 ;  /* 0x00000080f2ee7825 */ /* 0x004fe200078e020e */
[----:B------:R-:W-:-:S02]  /*0eb0*/  IADD3.X R3, R237, UR4, RZ, P0, !PT ;  /* 0x00000004ed037c10 */ /* 0x000fc400087fe4ff */
[----:B------:R-:W-:Y:S01]  /*0ec0*/  ISETP.GE.AND P0, PT, R14, UR20, PT ;  /* 0x000000140e007c0c */ /* 0x000fe2000bf06270 */
[----:B------:R-:W-:Y:S02]  /*0ed0*/  IMAD R230, R8, 0x8, R230 ;  /* 0x0000000808e67824 */ /* 0x000fe400078e02e6 */
[----:B-1----:R-:W-:-:S04]  /*0ee0*/  IMAD.WIDE.U32 R6, R6, c[0x0][0x1a8], R2 ;  /* 0x00006a0006067a25 */ /* 0x002fc800078e0002 */
[----:B------:R-:W-:Y:S01]  /*0ef0*/  IMAD.U32 R230, R230, 0x20, R0 ;  /* 0x00000020e6e67824 */ /* 0x000fe200078e0000 */
[----:B------:R-:W-:-:S03]  /*0f00*/  IADD3 R13, R7, UR6, RZ ;  /* 0x00000006070d7c10 */ /* 0x000fc6000fffe0ff */
[----:B------:R-:W-:Y:S02]  /*0f10*/  IMAD.SHL.U32 R230, R230, 0x2, RZ ;  /* 0x00000002e6e67824 */ /* 0x000fe400078e00ff */
        /* <DEDUP_REMOVED lines=17> */
.L_x_297:
[----:B------:R-:W-:Y:S05]  /*1030*/  BSYNC B0 ;  /* 0x0000000000007941 */ /* 0x000fea0003800000 */
.L_x_296:
[----:B--2---:R-:W-:Y:S01]  /*1040*/  IADD3 R5, R14, 0x20, RZ ;  /* 0x000000200e057810 */ /* 0x004fe20007ffe0ff */
[----:B------:R-:W-:Y:S03]  /*1050*/  BSSY B0, `(.L_x_298) ;  /* 0x0000014000007945 */ /* 0x000fe60003800000 */
[----:B------:R-:W-:-:S13]  /*1060*/  ISETP.GE.AND P0, PT, R5, UR20, PT ;  /* 0x0000001405007c0c */ /* 0x000fda000bf06270 */
[----:B------:R-:W-:Y:S05]  /*1070*/  @P0 BRA `(.L_x_299) ;  /* 0x0000011000000947 */ /* 0x000fea0003800000 */
[----:B------:R-:W-:-:S13]  /*1080*/  ISETP.GE.AND P0, PT, R236, c[0x0][0x220], PT ;  /* 0x00008800ec007a0c */ /* 0x000fda0003f06270 */
[----:B------:R2:W-:Y:S01]  /*1090*/  @P0 STS.128 [R230+0x800], RZ ;  /* 0x000800ffe6000388 */ /* 0x0005e20000000c00 */
        /* <DEDUP_REMOVED lines=15> */
.L_x_299:
[----:B------:R-:W-:Y:S05]  /*1190*/  BSYNC B0 ;  /* 0x0000000000007941 */ /* 0x000fea0003800000 */
.L_x_298:
[----:B------:R-:W-:Y:S01]  /*11a0*/  IADD3 R4, R14, 0x40, RZ ;  /* 0x000000400e047810 */ /* 0x000fe20007ffe0ff */
[----:B------:R-:W-:Y:S03]  /*11b0*/  BSSY B0, `(.L_x_300) ;  /* 0x0000014000007945 */ /* 0x000fe60003800000 */
[----:B------:R-:W-:-:S13]  /*11c0*/  ISETP.GE.AND P0, PT, R4, UR20, PT ;  /* 0x0000001404007c0c */ /* 0x000fda000bf06270 */
[----:B------:R-:W-:Y:S05]  /*11d0*/  @P0 BRA `(.L_x_301) ;  /* 0x0000011000000947 */ /* 0x000fea0003800000 */
[----:B------:R-:W-:-:S13]  /*11e0*/  ISETP.GE.AND P0, PT, R236, c[0x0][0x220], PT ;  /* 0x00008800ec007a0c */ /* 0x000fda0003f06270 */
[----:B------:R4:W-:Y:S01]  /*11f0*/  @P0 STS.128 [R230+0x1000], RZ ;  /* 0x001000ffe6000388 */ /* 0x0009e20000000c00 */
        /* <DEDUP_REMOVED lines=15> */
.L_x_301:
[----:B------:R-:W-:Y:S05]  /*12f0*/  BSYNC B0 ;  /* 0x0000000000007941 */ /* 0x000fea0003800000 */
.L_x_300:
[----:B---3--:R-:W-:Y:S01]  /*1300*/  IADD3 R2, R14, 0x60, RZ ;  /* 0x000000600e027810 */ /* 0x008fe20007ffe0ff */
        /* <DEDUP_REMOVED lines=23> */
.L_x_303:
[----:B------:R-:W-:Y:S05]  /*1480*/  BSYNC B0 ;  /* 0x0000000000007941 */ /* 0x000fea0003800000 */
.L_x_302:
[----:B------:R-:W-:Y:S01]  /*1490*/  LEA.HI R16, R16, R184, RZ, 0x4 ;  /* 0x000000b810107211 */ /* 0x000fe200078f20ff */
[C---:B------:R-:W-:Y:S01]  /*14a0*/  IMAD R3, R15.reuse, c[0x0][0x198], RZ ;  /* 0x000066000f037a24 */ /* 0x040fe200078e02ff */
[----:B------:R-:W-:Y:S01]  /*14b0*/  UIADD3 UR30, UR5, -0x1, URZ ;  /* 0xffffffff051e7890 */ /* 0x000fe2000fffe03f */
[--C-:B-1----:R-:W-:Y:S01]  /*14c0*/  IMAD.WIDE.U32 R12, R14, c[0x0][0x198], R236.reuse ;  /* 0x000066000e0c7a25 */ /* 0x102fe200078e00ec */
[----:B------:R-:W-:Y:S01]  /*14d0*/  LOP3.LUT R18, R16, 0xfffffff0, RZ, 0xc0, !PT ;  /* 0xfffffff010127812 */ /* 0x000fe200078ec0ff */
[----:B------:R-:W-:Y:S01]  /*14e0*/  BSSY B0, `(.L_x_304) ;  /* 0x0000030000007945 */ /* 0x000fe20003800000 */
[----:B------:R-:W-:Y:S01]  /*14f0*/  UIMAD UR9, UR30, -0x80, UR10 ;  /* 0xffffff801e0978a4 */ /* 0x000fe2000f8e020a */
[----:B------:R-:W-:Y:S01]  /*1500*/  IMAD R0, R15, c[0x0][0x1a0], RZ ;  /* 0x000068000f007a24 */ /* 0x000fe200078e02ff */
[----:B------:R-:W-:Y:S01]  /*1510*/  IADD3 R232, P1, R12, UR22, RZ ;  /* 0x000000160ce87c10 */ /* 0x000fe2000ff3e0ff */
[----:B------:R-:W-:Y:S01]  /*1520*/  IMAD.WIDE.U32 R6, R14, c[0x0][0x1a0], R236 ;  /* 0x000068000e067a25 */ /* 0x000fe200078e00ec */
[----:B------:R-:W-:-:S02]  /*1530*/  USHF.R.S32.HI UR4, URZ, 0x1f, UR30 ;  /* 0x0000001f3f047899 */ /* 0x000fc4000801141e */
[----:B------:R-:W-:Y:S01]  /*1540*/  UIMAD UR6, UR11, UR30, URZ ;  /* 0x0000001e0b0672a4 */ /* 0x000fe2000f8e023f */
[----:B------:R-:W-:Y:S01]  /*1550*/  IMAD.IADD R18, R184, 0x1, -R18 ;  /* 0x00000001b8127824 */ /* 0x000fe200078e0a12 */
[----:B------:R-:W-:Y:S01]  /*1560*/  IADD3 R20, P0, R6, UR24, RZ ;  /* 0x0000001806147c10 */ /* 0x000fe2000ff1e0ff */
[C---:B------:R-:W-:Y:S01]  /*1570*/  IMAD R3, R14.reuse, c[0x0][0x19c], R3 ;  /* 0x000067000e037a24 */ /* 0x040fe200078e0203 */
[----:B------:R-:W-:Y:S01]  /*1580*/  UIMAD UR6, UR4, UR12, UR6 ;  /* 0x0000000c040672a4 */ /* 0x000fe2000f8e0206 */
[----:B------:R-:W-:Y:S01]  /*1590*/  IMAD R0, R14, c[0x0][0x1a4], R0 ;  /* 0x000069000e007a24 */ /* 0x000fe200078e0200 */
[----:B------:R-:W-:Y:S01]  /*15a0*/  LEA.HI R6, R18, R18, RZ, 0x1 ;  /* 0x0000001212067211 */ /* 0x000fe200078f08ff */
[C---:B------:R-:W-:Y:S01]  /*15b0*/  IMAD R234, R248.reuse, c[0x0][0x1b0], RZ ;  /* 0x00006c00f8ea7a24 */ /* 0x040fe200078e02ff */
[----:B------:R-:W-:Y:S01]  /*15c0*/  IADD3.X R233, R13, UR18, R3, P1, !PT ;  /* 0x000000120de97c10 */ /* 0x000fe20008ffe403 */
[----:B------:R-:W-:Y:S01]  /*15d0*/  IMAD R248, R248, c[0x0][0x1b8], RZ ;  /* 0x00006e00f8f87a24 */ /* 0x000fe200078e02ff */
[----:B------:R-:W-:Y:S01]  /*15e0*/  IADD3.X R21, R7, UR19, R0, P0, !PT ;  /* 0x0000001307157c10 */ /* 0x000fe200087fe400 */
[C---:B------:R-:W-:Y:S01]  /*15f0*/  IMAD R234, R246.reuse, c[0x0][0x1b4], R234 ;  /* 0x00006d00f6ea7a24 */ /* 0x040fe200078e02ea */
[----:B------:R-:W-:Y:S01]  /*1600*/  SHF.R.S32.HI R0, RZ, 0x1, R6 ;  /* 0x00000001ff007819 */ /* 0x000fe20000011406 */
[----:B------:R-:W-:Y:S01]  /*1610*/  IMAD.WIDE.U32 R232, R246, c[0x0][0x1b0], R232 ;  /* 0x00006c00f6e87a25 */ /* 0x000fe200078e00e8 */
[----:B------:R-:W-:-:S02]  /*1620*/  SHF.R.S32.HI R12, RZ, 0x1f, R6 ;  /* 0x0000001fff0c7819 */ /* 0x000fc40000011406 */
[----:B------:R-:W-:Y:S01]  /*1630*/  ISETP.GE.AND P0, PT, R14, UR9, PT ;  /* 0x000000090e007c0c */ /* 0x000fe2000bf06270 */
[----:B------:R-:W-:Y:S01]  /*1640*/  IMAD R248, R246, c[0x0][0x1bc], R248 ;  /* 0x00006f00f6f87a24 */ /* 0x000fe200078e02f8 */
[----:B------:R-:W-:Y:S01]  /*1650*/  LEA.HI R12, R12, R0, RZ, 0x2 ;  /* 0x000000000c0c7211 */ /* 0x000fe200078f10ff */
[----:B------:R-:W-:Y:S01]  /*1660*/  IMAD.IADD R235, R233, 0x1, R234 ;  /* 0x00000001e9eb7824 */ /* 0x000fe200078e02ea */
[----:B------:R-:W-:Y:S01]  /*1670*/  MOV R234, R232 ;  /* 0x000000e800ea7202 */ /* 0x000fe20000000f00 */
[----:B------:R-:W-:Y:S01]  /*1680*/  IMAD.WIDE.U32 R246, R246, c[0x0][0x1b8], R20 ;  /* 0x00006e00f6f67a25 */ /* 0x000fe200078e0014 */
[----:B------:R-:W-:Y:S02]  /*1690*/  LOP3.LUT R12, R12, 0xfffffffc, RZ, 0xc0, !PT ;  /* 0xfffffffc0c0c7812 */ /* 0x000fe400078ec0ff */
[----:B------:R-:W-:Y:S01]  /*16a0*/  MOV R3, 0x10 ;  /* 0x0000001000037802 */ /* 0x000fe20000000f00 */
[----:B------:R-:W-:Y:S01]  /*16b0*/  IMAD.U32 R20, RZ, RZ, UR30 ;  /* 0x0000001eff147e24 */ /* 0x000fe2000f8e00ff */
[----:B------:R-:W-:Y:S01]  /*16c0*/  IADD3 R12, R0, -R12, RZ ;  /* 0x8000000c000c7210 */ /* 0x000fe20007ffe0ff */
[----:B------:R-:W-:-:S02]  /*16d0*/  IMAD.IADD R249, R247, 0x1, R248 ;  /* 0x00000001f7f97824 */ /* 0x000fc400078e02f8 */
[----:B------:R-:W-:Y:S01]  /*16e0*/  IMAD.WIDE.U32 R20, R20, UR12, R234 ;  /* 0x0000000c14147c25 */ /* 0x000fe2000f8e00ea */
[----:B------:R-:W-:-:S04]  /*16f0*/  LOP3.LUT P1, RZ, R12, 0x2, RZ, 0xc0, !PT ;  /* 0x000000020cff7812 */ /* 0x000fc8000782c0ff */
[----:B------:R-:W-:Y:S02]  /*1700*/  IADD3 R23, R21, UR6, RZ ;  /* 0x0000000615177c10 */ /* 0x000fe4000fffe0ff */
        /* <DEDUP_REMOVED lines=13> */
.L_x_305:
[----:B------:R-:W-:Y:S05]  /*17e0*/  BSYNC B0 ;  /* 0x0000000000007941 */ /* 0x000fea0003800000 */
.L_x_304:
        /* <DEDUP_REMOVED lines=12> */
[----:B-1----:R-:W-:-:S04]  /*18b0*/  LEA R24, P0, R10, c[0x0][0x168], 0x1 ;  /* 0x00005a000a187a11 */ /* 0x002fc800078008ff */
[----:B------:R-:W-:-:S05]  /*18c0*/  LEA.HI.X R25, R10, c[0x0][0x16c], R7, 0x1, P0 ;  /* 0x00005b000a197a11 */ /* 0x000fca00000f0c07 */
[----:B------:R-:W-:Y:S01]  /*18d0*/  @!PT LDS RZ, [RZ] ;  /* 0x00000000fffff984 */ /* 0x000fe20000000800 */
[----:B------:R-:W-:Y:S01]  /*18e0*/  @!PT LDS RZ, [RZ] ;  /* 0x00000000fffff984 */ /* 0x000fe20000000800 */
[----:B------:R-:W-:Y:S01]  /*18f0*/  @!PT LDS RZ, [RZ] ;  /* 0x00000000fffff984 */ /* 0x000fe20000000800 */
[----:B------:R1:W-:Y:S04]  /*1900*/  LDGSTS.E.BYPASS.LTC128B.128 [R230+0x2800], [R24.64] ;  /* 0x0280000018e67fae */ /* 0x0003e8000b901d5c */
.L_x_307:
[----:B------:R-:W-:Y:S05]  /*1910*/  BSYNC B0 ;  /* 0x0000000000007941 */ /* 0x000fea0003800000 */
.L_x_306:
[----:B------:R-:W-:Y:S01]  /*1920*/  ISETP.GE.AND P0, PT, R4, UR9, PT ;  /* 0x0000000904007c0c */ /* 0x000fe2000bf06270 */
[----:B------:R-:W-:-:S12]  /*1930*/  BSSY B0, `(.L_x_308) ;  /* 0x0000010000007945 */ /* 0x000fd80003800000 */
        /* <DEDUP_REMOVED lines=15> */
.L_x_309:
[----:B------:R-:W-:Y:S05]  /*1a30*/  BSYNC B0 ;  /* 0x0000000000007941 */ /* 0x000fea0003800000 */
.L_x_308:
        /* <DEDUP_REMOVED lines=18> */
.L_x_311:
[----:B------:R-:W-:Y:S05]  /*1b60*/  BSYNC B0 ;  /* 0x0000000000007941 */ /* 0x000fea0003800000 */
.L_x_310:
        /* <DEDUP_REMOVED lines=13> */
[----:B------:R-:W-:Y:S01]  /*1c40*/  SHF.R.S32.HI R10, RZ, 0x1f, R229 ;  /* 0x0000001fff0a7819 */ /* 0x000fe200000114e5 */
[----:B------:R-:W-:Y:S01]  /*1c50*/  ULDC UR6, c[0x0][0x318] ;  /* 0x0000c60000067ab9 */ /* 0x000fe20000000800 */
[----:B------:R-:W-:-:S04]  /*1c60*/  DEPBAR.LE SB0, 0x0 ;  /* 0x000080000000791a */ /* 0x000fc80000000000 */
[----:B------:R-:W-:Y:S02]  /*1c70*/  @UP1 ULEA UR14, UP0, UR34, UR6, 0x2 ;  /* 0x00000006220e1291 */ /* 0x000fe4000f80103f */
[----:B------:R-:W-:Y:S02]  /*1c80*/  @UP1 UIADD3 UR7, UR35, UR7, URZ ;  /* 0x0000000723071290 */ /* 0x000fe4000fffe03f */
[----:B------:R-:W-:Y:S02]  /*1c90*/  ULDC UR6, c[0x0][0x31c] ;  /* 0x0000c70000067ab9 */ /* 0x000fe40000000800 */
[----:B------:R-:W-:Y:S01]  /*1ca0*/  @UP1 ULEA.HI.X UR15, UR34, UR6, UR7, 0x2, UP0 ;  /* 0x00000006220f1291 */ /* 0x000fe200080f1407 */
[----:B-1----:R-:W-:Y:S02]  /*1cb0*/  IMAD.U32 R20, RZ, RZ, UR14 ;  /* 0x0000000eff147e24 */ /* 0x002fe4000f8e00ff */
[----:B------:R-:W-:Y:S01]  /*1cc0*/  IMAD.IADD R15, R184, 0x1, -R15 ;  /* 0x00000001b80f7824 */ /* 0x000fe200078e0a0f */
[----:B------:R-:W-:-:S02]  /*1cd0*/  LEA.HI R229, R10, R229, RZ, 0x2 ;  /* 0x000000e50ae57211 */ /* 0x000fc400078f10ff */
[----:B------:R-:W-:Y:S01]  /*1ce0*/  ISETP.GE.AND P1, PT, R14, UR9, PT ;  /* 0x000000090e007c0c */ /* 0x000fe2000bf26270 */
[----:B------:R-:W-:Y:S01]  /*1cf0*/  IMAD.U32 R21, RZ, RZ, UR15 ;  /* 0x0000000fff157e24 */ /* 0x000fe2000f8e00ff */
[----:B------:R-:W-:Y:S01]  /*1d00*/  SHF.R.S32.HI R17, RZ, 0x4, R16 ;  /* 0x00000004ff117819 */ /* 0x000fe20000011410 */
[----:B------:R-:W-:Y:S01]  /*1d10*/  IMAD.U32 R183, RZ, RZ, UR17 ;  /* 0x00000011ffb77e24 */ /* 0x000fe2000f8e00ff */
[----:B------:R-:W-:Y:S01]  /*1d20*/  LOP3.LUT R6, R6, 0x7fffffe, RZ, 0xc0, !PT ;  /* 0x07fffffe06067812 */ /* 0x000fe200078ec0ff */
[----:B------:R-:W-:Y:S01]  /*1d30*/  IMAD.SHL.U32 R12, R12, 0x40, RZ ;  /* 0x000000400c0c7824 */ /* 0x000fe200078e00ff */
[----:B------:R-:W5:Y:S01]  /*1d40*/  @P0 LDG.E R7, [R20.64] ;  /* 0x0000001c14070981 */ /* 0x000f62000c1e1900 */
[----:B------:R-:W-:Y:S01]  /*1d50*/  LEA.HI R9, R15, R15, RZ, 0x1 ;  /* 0x0000000f0f097211 */ /* 0x000fe200078f08ff */
[----:B------:R-:W-:Y:S01]  /*1d60*/  IMAD.SHL.U32 R11, R11, 0x8, RZ ;  /* 0x000000080b0b7824 */ /* 0x000fe200078e00ff */
[----:B------:R-:W-:Y:S01]  /*1d70*/  LEA R14, R8, UR16, 0x4 ;  /* 0x00000010080e7c11 */ /* 0x000fe2000f8e20ff */
[----:B------:R-:W-:Y:S01]  /*1d80*/  BAR.SYNC.DEFER_BLOCKING 0x0 ;  /* 0x0000000000007b1d */ /* 0x000fe20000010000 */
[----:B------:R-:W-:Y:S01]  /*1d90*/  LOP3.LUT R13, R9, 0x7fffffe, RZ, 0xc0, !PT ;  /* 0x07fffffe090d7812 */ /* 0x000fe200078ec0ff */
[----:B------:R-:W-:Y:S01]  /*1da0*/  IMAD R242, R242, 0x8, R8 ;  /* 0x00000008f2f27824 */ /* 0x000fe200078e0208 */
[----:B------:R-:W-:Y:S01]  /*1db0*/  SHF.R.S32.HI R229, RZ, 0x2, R229 ;  /* 0x00000002ffe57819 */ /* 0x000fe200000114e5 */
[----:B------:R-:W-:Y:S01]  /*1dc0*/  IMAD.IADD R6, R18, 0x1, -R6 ;  /* 0x0000000112067824 */ /* 0x000fe200078e0a06 */
[----:B------:R-:W-:Y:S01]  /*1dd0*/  SHF.R.S32.HI R10, RZ, 0x1f, R18 ;  /* 0x0000001fff0a7819 */ /* 0x000fe20000011412 */
[----:B------:R-:W-:Y:S01]  /*1de0*/  IMAD.IADD R13, R15, 0x1, -R13 ;  /* 0x000000010f0d7824 */ /* 0x000fe200078e0a0d */
[----:B------:R-:W-:Y:S01]  /*1df0*/  SHF.R.S32.HI R15, RZ, 0x1, R9 ;  /* 0x00000001ff0f7819 */ /* 0x000fe20000011409 */
[----:B------:R-:W-:Y:S01]  /*1e00*/  ULDC.64 UR6, c[0x0][0x1a0] ;  /* 0x0000680000067ab9 */ /* 0x000fe20000000a00 */
[----:B------:R-:W5:Y:S01]  /*1e10*/  @P0 MUFU.RCP R9, c[0x0][0x238] ;  /* 0x00008e0000090b08 */ /* 0x000f620000001000 */
[----:B------:R-:W-:Y:S01]  /*1e20*/  IADD3 R14, R14, 0x1, R229 ;  /* 0x000000010e0e7810 */ /* 0x000fe20007ffe0e5 */
[----:B------:R-:W-:Y:S01]  /*1e30*/  USHF.L.U64.HI UR23, UR6, UR23, UR7 ;  /* 0x0000001706177299 */ /* 0x000fe20008010207 */
[----:B------:R-:W-:Y:S01]  /*1e40*/  LEA.HI R10, R10, R18, RZ, 0x3 ;  /* 0x000000120a0a7211 */ /* 0x000fe200078f18ff */
[----:B------:R-:W-:Y:S01]  /*1e50*/  USHF.L.U32 UR24, UR6, 0x7, URZ ;  /* 0x0000000706187899 */ /* 0x000fe2000800063f */
[----:B------:R-:W-:Y:S01]  /*1e60*/  IADD3 R183, R14, UR10, -R183 ;  /* 0x0000000a0eb77c10 */ /* 0x000fe2000fffe8b7 */
[----:B------:R-:W-:Y:S01]  /*1e70*/  UIMAD UR7, UR23, UR30, URZ ;  /* 0x0000001e170772a4 */ /* 0x000fe2000f8e023f */
[----:B------:R-:W-:Y:S01]  /*1e80*/  SHF.R.S32.HI R14, RZ, 0x1f, R8 ;  /* 0x0000001fff0e7819 */ /* 0x000fe20000011408 */
[----:B------:R-:W-:Y:S01]  /*1e90*/  IMAD.SHL.U32 R10, R10, 0x20, RZ ;  /* 0x000000200a0a7824 */ /* 0x000fe200078e00ff */
[----:B------:R-:W-:Y:S01]  /*1ea0*/  LEA.HI R16, R16, R17, RZ, 0x1 ;  /* 0x0000001110107211 */ /* 0x000fe200078f08ff */
[----:B------:R-:W-:Y:S01]  /*1eb0*/  IMAD.MOV.U32 R248, RZ, RZ, R246 ;  /* 0x000000fffff87224 */ /* 0x000fe200078e00f6 */
[----:B------:R-:W-:Y:S01]  /*1ec0*/  LEA.HI R14, R14, R8, RZ, 0x2 ;  /* 0x000000080e0e7211 */ /* 0x000fe200078f10ff */
[----:B------:R-:W-:Y:S01]  /*1ed0*/  UIMAD UR7, UR4, UR24, UR7 ;  /* 0x00000018040772a4 */ /* 0x000fe2000f8e0207 */
[----:B------:R-:W-:Y:S01]  /*1ee0*/  LOP3.LUT R16, R16, 0xfffffffe, RZ, 0xc0, !PT ;  /* 0xfffffffe10107812 */ /* 0x000fe200078ec0ff */
[----:B------:R-:W-:Y:S01]  /*1ef0*/  IMAD.SHL.U32 R184, R184, 0x2, RZ ;  /* 0x00000002b8b87824 */ /* 0x000fe200078e00ff */
[C---:B------:R-:W-:Y:S01]  /*1f00*/  LOP3.LUT P2, RZ, R15.reuse, 0x2, RZ, 0xc0, !PT ;  /* 0x000000020fff7812 */ /* 0x040fe2000784c0ff */
[----:B------:R-:W-:Y:S01]  /*1f10*/  IMAD.SHL.U32 R15, R15, 0x40, RZ ;  /* 0x000000400f0f7824 */ /* 0x000fe200078e00ff */
[----:B------:R-:W-:Y:S01]  /*1f20*/  LOP3.LUT R14, R14, 0xfffffffc, RZ, 0xc0, !PT ;  /* 0xfffffffc0e0e7812 */ /* 0x000fe200078ec0ff */
[----:B------:R-:W-:Y:S01]  /*1f30*/  IMAD.IADD R16, R17, 0x1, -R16 ;  /* 0x0000000111107824 */ /* 0x000fe200078e0a10 */
[----:B------:R-:W-:Y:S01]  /*1f40*/  LOP3.LUT R10, R10, 0xffffff00, RZ, 0xc0, !PT ;  /* 0xffffff000a0a7812 */ /* 0x000fe200078ec0ff */
[----:B------:R1:W-:Y:S01]  /*1f50*/  @P1 STS [R230+0x4000], RZ ;  /* 0x004000ffe6001388 */ /* 0x0003e20000000800 */
[----:B------:R-:W-:Y:S01]  /*1f60*/  LOP3.LUT R15, R15, 0xc0, RZ, 0xc0, !PT ;  /* 0x000000c00f0f7812 */ /* 0x000fe200078ec0ff */
[----:B------:R-:W-:Y:S01]  /*1f70*/  IMAD.IADD R228, R8, 0x1, -R14 ;  /* 0x0000000108e47824 */ /* 0x000fe200078e0a0e */
[----:B------:R-:W-:Y:S01]  /*1f80*/  LOP3.LUT R12, R12, 0xc0, RZ, 0xc0, !PT ;  /* 0x000000c00c0c7812 */ /* 0x000fe200078ec0ff */
[----:B------:R1:W-:Y:S01]  /*1f90*/  @P1 STS [R230+0x4004], RZ ;  /* 0x004004ffe6001388 */ /* 0x0003e20000000800 */
[--C-:B------:R-:W-:Y:S01]  /*1fa0*/  IMAD R8, R8, 0x200, R10.reuse ;  /* 0x0000020008087824 */ /* 0x100fe200078e020a */
[----:B------:R-:W-:Y:S01]  /*1fb0*/  LOP3.LUT R11, R15, 0x8, R11, 0xf8, !PT ;  /* 0x000000080f0b7812 */ /* 0x000fe200078ef80b */
[C---:B------:R-:W-:Y:S01]  /*1fc0*/  IMAD R13, R16.reuse, 0x8, R13 ;  /* 0x00000008100d7824 */ /* 0x040fe200078e020d */
[----:B------:R1:W-:Y:S01]  /*1fd0*/  @P1 STS.64 [R230+0x4008], RZ ;  /* 0x004008ffe6001388 */ /* 0x0003e20000000a00 */
[----:B------:R-:W-:Y:S01]  /*1fe0*/  IMAD.SHL.U32 R16, R16, 0x8, RZ ;  /* 0x0000000810107824 */ /* 0x000fe200078e00ff */
[----:B------:R-:W-:Y:S01]  /*1ff0*/  SHF.R.U32.HI R15, RZ, 0x3, R15 ;  /* 0x00000003ff0f7819 */ /* 0x000fe2000001160f */
[C---:B------:R-:W-:Y:S01]  /*2000*/  IMAD R181, R6.reuse, 0x20, R10 ;  /* 0x0000002006b57824 */ /* 0x040fe200078e020a */
[----:B------:R-:W-:Y:S01]  /*2010*/  UMOV UR4, URZ ;  /* 0x0000003f00047c82 */ /* 0x000fe20008000000 */
[----:B------:R-:W-:Y:S01]  /*2020*/  IMAD R8, R6, 0x20, R8 ;  /* 0x0000002006087824 */ /* 0x000fe200078e0208 */
[----:B------:R-:W-:Y:S01]  /*2030*/  LOP3.LUT R16, R12, 0x8, R16, 0xf8, !PT ;  /* 0x000000080c107812 */ /* 0x000fe200078ef810 */
[----:B------:R-:W-:Y:S01]  /*2040*/  IMAD.U32 R6, RZ, RZ, UR30 ;  /* 0x0000001eff067e24 */ /* 0x000fe2000f8e00ff */
[----:B------:R-:W-:Y:S01]  /*2050*/  SHF.R.U32.HI R12, RZ, 0x3, R12 ;  /* 0x00000003ff0c7819 */ /* 0x000fe2000001160c */
[----:B------:R-:W-:Y:S01]  /*2060*/  UIADD3 UR19, UR32, -0x4ab325aa, URZ ;  /* 0xb54cda5620137890 */ /* 0x000fe2000fffe03f */
[----:B------:R-:W-:Y:S01]  /*2070*/  LOP3.LUT R11, R11, R15, RZ, 0x3c, !PT ;  /* 0x0000000f0b0b7212 */ /* 0x000fe200078e3cff */
[----:B------:R-:W-:Y:S01]  /*2080*/  UIADD3 UR18, UR33, 0x646e171e, URZ ;  /* 0x646e171e21127890 */ /* 0x000fe2000fffe03f */
[----:B------:R-:W-:Y:S01]  /*2090*/  LOP3.LUT R12, R16, R12, RZ, 0x3c, !PT ;  /* 0x0000000c100c7212 */ /* 0x000fe200078e3cff */
[----:B------:R-:W-:Y:S01]  /*20a0*/  BSSY B0, `(.L_x_312) ;  /* 0x0000018000007945 */ /* 0x000fe20003800000 */
[----:B------:R-:W-:Y:S01]  /*20b0*/  LOP3.LUT R184, R184, 0x6, RZ, 0xc0, !PT ;  /* 0x00000006b8b87812 */ /* 0x000fe200078ec0ff */
[----:B------:R-:W-:Y:S01]  /*20c0*/  IMAD.U32 R178, R13, 0x20, R11 ;  /* 0x000000200db27824 */ /* 0x000fe200078e000b */
[----:B------:R-:W-:Y:S01]  /*20d0*/  SEL R3, R3, 0xfffffff0, !P2 ;  /* 0xfffffff003037807 */ /* 0x000fe20005000000 */
[C---:B------:R-:W-:Y:S01]  /*20e0*/  IMAD.IADD R181, R12.reuse, 0x1, R181 ;  /* 0x000000010cb57824 */ /* 0x040fe200078e02b5 */
[----:B------:R-:W-:Y:S01]  /*20f0*/  IADD3 R183, R183, c[0x0][0x2e8], RZ ;  /* 0x0000ba00b7b77a10 */ /* 0x000fe20007ffe0ff */
[----:B------:R-:W-:-:S02]  /*2100*/  IMAD.IADD R179, R12, 0x1, R8 ;  /* 0x000000010cb37824 */ /* 0x000fc400078e0208 */
[----:B-----5:R-:W-:-:S04]  /*2110*/  @P0 FMUL.FTZ R7, R7, R9 ;  /* 0x0000000907070220 */ /* 0x020fc80000410000 */
[----:B------:R5:W2:Y:S02]  /*2120*/  @P0 R2UR UR13, R7 ;  /* 0x00000000070d03c2 */ /* 0x000aa400000e0000 */
[----:B-----5:R-:W-:Y:S01]  /*2130*/  IMAD.WIDE.U32 R6, R6, UR24, R248 ;  /* 0x0000001806067c25 */ /* 0x020fe2000f8e00f8 */
[----:B--2---:R-:W-:-:S04]  /*2140*/  @UP1 UMOV UR4, UR13 ;  /* 0x0000000d00041c82 */ /* 0x004fc80008000000 */
[----:B------:R-:W-:Y:S01]  /*2150*/  IADD3 R11, R7, UR7, RZ ;  /* 0x00000007070b7c10 */ /* 0x000fe2000fffe0ff */
        /* <DEDUP_REMOVED lines=12> */
.L_x_313:
[----:B-1----:R-:W-:Y:S05]  /*2220*/  BSYNC B0 ;  /* 0x0000000000007941 */ /* 0x002fea0003800000 */
.L_x_312:
        /* <DEDUP_REMOVED lines=10> */
[----:B--2---:R-:W-:-:S04]  /*22d0*/  IADD3 R8, P0, R6, UR26, RZ ;  /* 0x0000001a06087c10 */ /* 0x004fc8000ff1e0ff */
[----:B------:R-:W-:Y:S02]  /*22e0*/  IADD3.X R5, R11, UR25, RZ, P0, !PT ;  /* 0x000000190b057c10 */ /* 0x000fe400087fe4ff */
[----:B------:R-:W-:-:S04]  /*22f0*/  LEA R12, P0, R8, c[0x0][0x170], 0x1 ;  /* 0x00005c00080c7a11 */ /* 0x000fc800078008ff */
[----:B------:R-:W-:-:S05]  /*2300*/  LEA.HI.X R13, R8, c[0x0][0x174], R5, 0x1, P0 ;  /* 0x00005d00080d7a11 */ /* 0x000fca00000f0c05 */
[----:B------:R-:W-:Y:S01]  /*2310*/  @!PT LDS RZ, [RZ] ;  /* 0x00000000fffff984 */ /* 0x000fe20000000800 */
[----:B------:R-:W-:Y:S01]  /*2320*/  @!PT LDS RZ, [RZ] ;  /* 0x00000000fffff984 */ /* 0x000fe20000000800 */
[----:B------:R-:W-:Y:S01]  /*2330*/  @!PT LDS RZ, [RZ] ;  /* 0x00000000fffff984 */ /* 0x000fe20000000800 */
[----:B------:R2:W-:Y:S04]  /*2340*/  LDGSTS.E.BYPASS.LTC128B.128 [R230+0x4800], [R12.64] ;  /* 0x048000000ce67fae */ /* 0x0005e8000b901d5c */
.L_x_315:
[----:B------:R-:W-:Y:S05]  /*2350*/  BSYNC B0 ;  /* 0x0000000000007941 */ /* 0x000fea0003800000 */
.L_x_314:
        /* <DEDUP_REMOVED lines=8> */
[----:B--2---:R-:W-:Y:S02]  /*23e0*/  IMAD.MOV.U32 R8, RZ, RZ, c[0x0][0x1a4] ;  /* 0x00006900ff087624 */ /* 0x004fe400078e00ff */
        /* <DEDUP_REMOVED lines=9> */
.L_x_317:
[----:B------:R-:W-:Y:S05]  /*2480*/  BSYNC B0 ;  /* 0x0000000000007941 */ /* 0x000fea0003800000 */
.L_x_316:
        /* <DEDUP_REMOVED lines=19> */
.L_x_319:
[----:B------:R-:W-:Y:S05]  /*25c0*/  BSYNC B0 ;  /* 0x0000000000007941 */ /* 0x000fea0003800000 */
.L_x_318:
[----:B------:R-:W-:Y:S01]  /*25d0*/  IMAD.SHL.U32 R179, R179, 0x2, RZ ;  /* 0x00000002b3b37824 */ /* 0x000fe200078e00ff */
[C---:B------:R-:W-:Y:S01]  /*25e0*/  IMNMX R186, R183.reuse, UR10, PT ;  /* 0x0000000ab7ba7c17 */ /* 0x040fe2000b800200 */
[----:B------:R-:W-:Y:S01]  /*25f0*/  IMAD.SHL.U32 R178, R178, 0x2, RZ ;  /* 0x00000002b2b27824 */ /* 0x000fe200078e00ff */
[----:B------:R-:W-:Y:S01]  /*2600*/  IADD3 R185, R183, 0x8, RZ ;  /* 0x00000008b7b97810 */ /* 0x000fe20007ffe0ff */
[----:B------:R-:W-:Y:S01]  /*2610*/  IMAD R177, R0, 0x2, R179 ;  /* 0x0000000200b17824 */ /* 0x000fe200078e02b3 */
[----:B------:R-:W-:Y:S01]  /*2620*/  LDSM.16.M88.4 R64, [R179] ;  /* 0x00000000b340783b */ /* 0x000fe20000000200 */
[----:B------:R-:W-:Y:S01]  /*2630*/  IMAD R72, R3, 0x2, R178 ;  /* 0x0000000203487824 */ /* 0x000fe200078e02b2 */
[----:B------:R-:W-:Y:S01]  /*2640*/  IADD3 R2, R178, 0x2000, RZ ;  /* 0x00002000b2027810 */ /* 0x000fe20007ffe0ff */
[----:B------:R-:W-:Y:S01]  /*2650*/  UISETP.GE.AND UP0, UPT, UR5, 0x2, UPT ;  /* 0x000000020500788c */ /* 0x000fe2000bf06270 */
[----:B------:R-:W-:Y:S01]  /*2660*/  LDSM.16.M88.4 R76, [R179+0x1000] ;  /* 0x00100000b34c783b */ /* 0x000fe20000000200 */
[----:B------:R-:W-:-:S02]  /*2670*/  IMNMX R185, R185, UR10, PT ;  /* 0x0000000ab9b97c17 */ /* 0x000fc4000b800200 */
[----:B------:R-:W-:Y:S01]  /*2680*/  IMAD R176, R3, 0x2, R2 ;  /* 0x0000000203b07824 */ /* 0x000fe200078e0202 */
[----:B------:R-:W5:Y:S01]  /*2690*/  LDSM.16.M88.4 R116, [R178+0x2800] ;  /* 0x00280000b274783b */ /* 0x000f620000000200 */
[C---:B------:R-:W-:Y:S02]  /*26a0*/  IADD3 R3, R183.reuse, 0x40, RZ ;  /* 0x00000040b7037810 */ /* 0x040fe40007ffe0ff */
[----:B------:R-:W-:Y:S01]  /*26b0*/  IADD3 R2, R183, 0x48, RZ ;  /* 0x00000048b7027810 */ /* 0x000fe20007ffe0ff */
[----:B------:R-:W1:Y:S01]  /*26c0*/  LDSM.16.M88.4 R132, [R178+0x2000] ;  /* 0x00200000b284783b */ /* 0x000e620000000200 */
[----:B------:R-:W-:Y:S02]  /*26d0*/  IMNMX R3, R3, UR10, PT ;  /* 0x0000000a03037c17 */ /* 0x000fe4000b800200 */
[----:B------:R-:W-:Y:S01]  /*26e0*/  IMNMX R2, R2, UR10, PT ;  /* 0x0000000a02027c17 */ /* 0x000fe2000b800200 */
[----:B------:R-:W2:Y:S04]  /*26f0*/  LDSM.16.M88.4 R172, [R178+0x3c00] ;  /* 0x003c0000b2ac783b */ /* 0x000ea80000000200 */
[----:B------:R-:W3:Y:S04]  /*2700*/  LDSM.16.M88.4 R124, [R178+0x2400] ;  /* 0x00240000b27c783b */ /* 0x000ee80000000200 */
[----:B------:R-:W4:Y:S04]  /*2710*/  LDSM.16.M88.4 R108, [R178+0x2c00] ;  /* 0x002c0000b26c783b */ /* 0x000f280000000200 */
[----:B------:R-:W1:Y:S04]  /*2720*/  LDSM.16.M88.4 R100, [R178+0x3000] ;  /* 0x00300000b264783b */ /* 0x000e680000000200 */
[----:B------:R-:W1:Y:S04]  /*2730*/  LDSM.16.M88.4 R92, [R178+0x3400] ;  /* 0x00340000b25c783b */ /* 0x000e680000000200 */
[----:B------:R-:W1:Y:S04]  /*2740*/  LDSM.16.M88.4 R84, [R178+0x3800] ;  /* 0x00380000b254783b */ /* 0x000e680000000200 */
[----:B------:R-:W-:Y:S04]  /*2750*/  LDSM.16.M88.4 R168, [R177+0x1000] ;  /* 0x00100000b1a8783b */ /* 0x000fe80000000200 */
[----:B------:R-:W2:Y:S04]  /*2760*/  LDSM.16.M88.4 R156, [R72+0x2800] ;  /* 0x00280000489c783b */ /* 0x000ea80000000200 */
[----:B------:R-:W2:Y:S01]  /*2770*/  LDSM.16.M88.4 R68, [R177] ;  /* 0x00000000b144783b */ /* 0x000ea20000000200 */
[C---:B-----5:R-:W-:Y:S03]  /*2780*/  HMMA.16816.F32 R44, R76.reuse, R116, RZ ;  /* 0x000000744c2c723c */ /* 0x060fe600000018ff */
[----:B------:R-:W5:Y:S04]  /*2790*/  LDSM.16.M88.4 R164, [R72+0x2000] ;  /* 0x0020000048a4783b */ /* 0x000f680000000200 */
[----:B------:R-:W-:Y:S01]  /*27a0*/  LDSM.16.M88.4 R160, [R72+0x2400] ;  /* 0x0024000048a0783b */ /* 0x000fe20000000200 */
[----:B------:R-:W-:Y:S03]  /*27b0*/  HMMA.16816.F32 R40, R76, R118, RZ ;  /* 0x000000764c28723c */ /* 0x000fe600000018ff */
[----:B------:R-:W-:Y:S04]  /*27c0*/  LDSM.16.M88.4 R152, [R72+0x2c00] ;  /* 0x002c00004898783b */ /* 0x000fe80000000200 */
[----:B------:R-:W-:Y:S01]  /*27d0*/  LDSM.16.M88.4 R148, [R72+0x3000] ;  /* 0x003000004894783b */ /* 0x000fe20000000200 */
[C---:B------:R-:W-:Y:S03]  /*27e0*/  HMMA.16816.F32 R120, R64.reuse, R116, RZ ;  /* 0x000000744078723c */ /* 0x040fe600000018ff */
[----:B------:R-:W-:Y:S04]  /*27f0*/  LDSM.16.M88.4 R144, [R72+0x3400] ;  /* 0x003400004890783b */ /* 0x000fe80000000200 */
[----:B------:R-:W-:Y:S01]  /*2800*/  LDSM.16.M88.4 R140, [R72+0x3800] ;  /* 0x00380000488c783b */ /* 0x000fe20000000200 */
[C---:B------:R-:W-:Y:S03]  /*2810*/  HMMA.16816.F32 R116, R64.reuse, R118, RZ ;  /* 0x000000764074723c */ /* 0x040fe600000018ff */
[----:B------:R-:W3:Y:S04]  /*2820*/  LDSM.16.M88.4 R72, [R72+0x3c00] ;  /* 0x003c00004848783b */ /* 0x000ee80000000200 */
[----:B------:R-:W0:Y:S01]  /*2830*/  LDGDEPBAR ;  /* 0x00000000000079af */ /* 0x000e220000000000 */
[----:B-1----:R-:W-:Y:S08]  /*2840*/  HMMA.16816.F32 R136, R64, R132, RZ ;  /* 0x000000844088723c */ /* 0x002ff000000018ff */
[-C--:B--2---:R-:W-:Y:S08]  /*2850*/  HMMA.16816.F32 R4, R76, R172.reuse, RZ ;  /* 0x000000ac4c04723c */ /* 0x084ff000000018ff */
[----:B------:R-:W-:Y:S01]  /*2860*/  HMMA.16816.F32 R80, R64, R172, RZ ;  /* 0x000000ac4050723c */ /* 0x000fe200000018ff */
[----:B------:R-:W-:-:S07]  /*2870*/  DEPBAR.LE SB0, 0x0 ;  /* 0x000080000000791a */ /* 0x000fce0000000000 */
[C---:B------:R-:W-:Y:S08]  /*2880*/  HMMA.16816.F32 R60, R76.reuse, R132, RZ ;  /* 0x000000844c3c723c */ /* 0x040ff000000018ff */
[-C--:B------:R-:W-:Y:S08]  /*2890*/  HMMA.16816.F32 R56, R76, R134.reuse, RZ ;  /* 0x000000864c38723c */ /* 0x080ff000000018ff */
[----:B------:R-:W-:Y:S08]  /*28a0*/  HMMA.16816.F32 R132, R64, R134, RZ ;  /* 0x000000864084723c */ /* 0x000ff000000018ff */
        /* <DEDUP_REMOVED lines=21> */
[-C--:B------:R-:W-:Y:S08]  /*2a00*/  HMMA.16816.F32 R40, R168, R158.reuse, R40 ;  /* 0x0000009ea828723c */ /* 0x080ff00000001828 */
[C---:B------:R-:W-:Y:S07]  /*2a10*/  HMMA.16816.F32 R116, R68.reuse, R158, R116 ;  /* 0x0000009e4474723c */ /* 0x040fee0000001874 */
[----:B------:R-:W-:Y:S01]  /*2a20*/  IMAD.U32 R159, RZ, RZ, UR30 ;  /* 0x0000001eff9f7e24 */ /* 0x000fe2000f8e00ff */
[----:B-----5:R-:W-:Y:S03]  /*2a30*/  HMMA.16816.F32 R136, R68, R164, R136 ;  /* 0x000000a44488723c */ /* 0x020fe60000001888 */
[----:B------:R-:W-:-:S05]  /*2a40*/  IMAD R159, R159, 0x80, R184 ;  /* 0x000000809f9f7824 */ /* 0x000fca00078e02b8 */
[-C--:B------:R-:W-:Y:S08]  /*2a50*/  HMMA.16816.F32 R4, R168, R72.reuse, R4 ;  /* 0x00000048a804723c */ /* 0x080ff00000001804 */
[----:B------:R-:W-:Y:S07]  /*2a60*/  HMMA.16816.F32 R80, R68, R72, R80 ;  /* 0x000000484450723c */ /* 0x000fee0000001850 */
[----:B------:R-:W-:Y:S01]  /*2a70*/  IADD3 R72, R159, 0x1, RZ ;  /* 0x000000019f487810 */ /* 0x000fe20007ffe0ff */
[----:B------:R-:W-:Y:S03]  /*2a80*/  HMMA.16816.F32 R60, R168, R164, R60 ;  /* 0x000000a4a83c723c */ /* 0x000fe6000000183c */
[----:B------:R-:W1:Y:S01]  /*2a90*/  I2F R73, R72 ;  /* 0x0000004800497306 */ /* 0x000e620000201400 */
[----:B------:R-:W-:-:S02]  /*2aa0*/  ISETP.GE.AND P3, PT, R72, R186, PT ;  /* 0x000000ba4800720c */ /* 0x000fc40003f66270 */
[C---:B------:R-:W-:Y:S02]  /*2ab0*/  ISETP.GE.AND P0, PT, R72.reuse, R3, PT ;  /* 0x000000034800720c */ /* 0x040fe40003f06270 */
[----:B------:R-:W-:Y:S01]  /*2ac0*/  HMMA.16816.F32 R132, R68, R166, R132 ;  /* 0x000000a64484723c */ /* 0x000fe20000001884 */
[C---:B------:R-:W-:Y:S02]  /*2ad0*/  ISETP.GE.AND P1, PT, R72.reuse, R185, PT ;  /* 0x000000b94800720c */ /* 0x040fe40003f26270 */
[----:B------:R-:W-:-:S05]  /*2ae0*/  ISETP.GE.AND P4, PT, R72, R2, PT ;  /* 0x000000024800720c */ /* 0x000fca0003f86270 */
[----:B------:R-:W-:Y:S01]  /*2af0*/  HMMA.16816.F32 R128, R68, R160, R128 ;  /* 0x000000a04480723c */ /* 0x000fe20000001880 */
[C---:B-1----:R-:W-:Y:S02]  /*2b00*/  FFMA.FTZ R137, R73.reuse, UR4, R137 ;  /* 0x0000000449897c23 */ /* 0x042fe40008010089 */
[----:B------:R-:W-:-:S05]  /*2b10*/  FFMA.FTZ R139, R73, UR4, R139 ;  /* 0x00000004498b7c23 */ /* 0x000fca000801008b */
[C---:B------:R-:W-:Y:S01]  /*2b20*/  HMMA.16816.F32 R120, R68.reuse, R156, R120 ;  /* 0x0000009c4478723c */ /* 0x040fe20000001878 */
[----:B------:R-:W-:Y:S01]  /*2b30*/  FSEL R197, R137, -INF , !P3 ;  /* 0xff80000089c57808 */ /* 0x000fe20005800000 */
[----:B------:R-:W-:Y:S01]  /*2b40*/  FFMA.FTZ R61, R73, UR4, R61 ;  /* 0x00000004493d7c23 */ /* 0x000fe2000801003d */
[----:B------:R-:W-:Y:S01]  /*2b50*/  FSEL R208, R139, -INF , !P1 ;  /* 0xff8000008bd07808 */ /* 0x000fe20004800000 */
[----:B------:R-:W-:Y:S01]  /*2b60*/  FFMA.FTZ R63, R73, UR4, R63 ;  /* 0x00000004493f7c23 */ /* 0x000fe2000801003f */
[----:B------:R-:W-:Y:S02]  /*2b70*/  IADD3 R73, R159, 0x11, RZ ;  /* 0x000000119f497810 */ /* 0x000fe40007ffe0ff */
[----:B------:R-:W-:Y:S01]  /*2b80*/  FSEL R72, R61, -INF , !P0 ;  /* 0xff8000003d487808 */ /* 0x000fe20004000000 */
[----:B------:R-:W-:Y:S01]  /*2b90*/  HMMA.16816.F32 R112, R68, R152, R112 ;  /* 0x000000984470723c */ /* 0x000fe20000001870 */
[----:B------:R-:W-:-:S07]  /*2ba0*/  FSEL R193, R63, -INF , !P4 ;  /* 0xff8000003fc17808 */ /* 0x000fce0006000000 */
        /* <DEDUP_REMOVED lines=11> */
[----:B------:R-:W-:-:S02]  /*2c60*/  IADD3 R70, R159, 0x9, RZ ;  /* 0x000000099f467810 */ /* 0x000fc40007ffe0ff */
[----:B------:R-:W1:Y:S01]  /*2c70*/  I2F R69, R68 ;  /* 0x0000004400457306 */ /* 0x000e620000201400 */
[C---:B------:R-:W-:Y:S02]  /*2c80*/  ISETP.GE.AND P2, PT, R68.reuse, R186, PT ;  /* 0x000000ba4400720c */ /* 0x040fe40003f46270 */
[C---:B------:R-:W-:Y:S02]  /*2c90*/  ISETP.GE.AND P6, PT, R68.reuse, R185, PT ;  /* 0x000000b94400720c */ /* 0x040fe40003fc6270 */
[C---:B------:R-:W-:Y:S01]  /*2ca0*/  ISETP.GE.AND P5, PT, R68.reuse, R3, PT ;  /* 0x000000034400720c */ /* 0x040fe20003fa6270 */
[----:B------:R-:W-:Y:S01]  /*2cb0*/  HMMA.16816.F32 R52, R168, R160, R52 ;  /* 0x000000a0a834723c */ /* 0x000fe20000001834 */
[----:B------:R-:W-:Y:S02]  /*2cc0*/  ISETP.GE.AND P3, PT, R68, R2, PT ;  /* 0x000000024400720c */ /* 0x000fe40003f66270 */
[----:B------:R-:W2:Y:S01]  /*2cd0*/  I2F R68, R70 ;  /* 0x0000004600447306 */ /* 0x000ea20000201400 */
[----:B------:R-:W-:-:S02]  /*2ce0*/  IADD3 R71, R159, 0x10, RZ ;  /* 0x000000109f477810 */ /* 0x000fc40007ffe0ff */
[C---:B------:R-:W-:Y:S02]  /*2cf0*/  ISETP.GE.AND P1, PT, R70.reuse, R186, PT ;  /* 0x000000ba4600720c */ /* 0x040fe40003f26270 */
[C---:B------:R-:W-:Y:S01]  /*2d00*/  ISETP.GE.AND P0, PT, R70.reuse, R185, PT ;  /* 0x000000b94600720c */ /* 0x040fe20003f06270 */
[----:B------:R-:W-:Y:S01]  /*2d10*/  HMMA.16816.F32 R48, R168, R162, R48 ;  /* 0x000000a2a830723c */ /* 0x000fe20000001830 */
[C---:B-1----:R-:W-:Y:S01]  /*2d20*/  FFMA.FTZ R132, R69.reuse, UR4, R132 ;  /* 0x0000000445847c23 */ /* 0x042fe20008010084 */
[----:B------:R-:W-:Y:S01]  /*2d30*/  ISETP.GE.AND P4, PT, R70, R3, PT ;  /* 0x000000034600720c */ /* 0x000fe20003f86270 */
[----:B------:R-:W-:-:S03]  /*2d40*/  FFMA.FTZ R63, R69, UR4, R134 ;  /* 0x00000004453f7c23 */ /* 0x000fc60008010086 */
[----:B------:R-:W-:Y:S01]  /*2d50*/  FSEL R61, R132, -INF , !P2 ;  /* 0xff800000843d7808 */ /* 0x000fe20005000000 */
[C---:B------:R-:W-:Y:S01]  /*2d60*/  FFMA.FTZ R56, R69.reuse, UR4, R56 ;  /* 0x0000000445387c23 */ /* 0x040fe20008010038 */
[----:B------:R-:W-:Y:S01]  /*2d70*/  ISETP.GE.AND P2, PT, R70, R2, PT ;  /* 0x000000024600720c */ /* 0x000fe20003f46270 */
[----:B------:R-:W-:Y:S01]  /*2d80*/  FFMA.FTZ R69, R69, UR4, R58 ;  /* 0x0000000445457c23 */ /* 0x000fe2000801003a */
[----:B------:R-:W1:Y:S01]  /*2d90*/  I2F R70, R71 ;  /* 0x0000004700467306 */ /* 0x000e620000201400 */
[----:B--2---:R-:W-:Y:S01]  /*2da0*/  FFMA.FTZ R133, R68, UR4, R133 ;  /* 0x0000000444857c23 */ /* 0x004fe20008010085 */
[----:B------:R-:W-:Y:S01]  /*2db0*/  FSEL R58, R56, -INF , !P5 ;  /* 0xff800000383a7808 */ /* 0x000fe20006800000 */
[C---:B------:R-:W-:Y:S01]  /*2dc0*/  FFMA.FTZ R135, R68.reuse, UR4, R135 ;  /* 0x0000000444877c23 */ /* 0x040fe20008010087 */
[----:B------:R-:W-:Y:S01]  /*2dd0*/  FSEL R56, R69, -INF , !P3 ;  /* 0xff80000045387808 */ /* 0x000fe20005800000 */
[C---:B------:R-:W-:Y:S01]  /*2de0*/  FFMA.FTZ R57, R68.reuse, UR4, R57 ;  /* 0x0000000444397c23 */ /* 0x040fe20008010039 */
[----:B------:R-:W-:Y:S01]  /*2df0*/  FSEL R63, R63, -INF , !P6 ;  /* 0xff8000003f3f7808 */ /* 0x000fe20007000000 */
[----:B------:R-:W-:Y:S01]  /*2e00*/  FFMA.FTZ R59, R68, UR4, R59 ;  /* 0x00000004443b7c23 */ /* 0x000fe2000801003b */
[----:B------:R-:W2:Y:S01]  /*2e10*/  I2F R69, R73 ;  /* 0x0000004900457306 */ /* 0x000ea20000201400 */
[----:B------:R-:W-:Y:S01]  /*2e20*/  FSEL R201, R133, -INF , !P1 ;  /* 0xff80000085c97808 */ /* 0x000fe20004800000 */
[----:B------:R-:W-:Y:S01]  /*2e30*/  HMMA.16816.F32 R76, R76, R174, RZ ;  /* 0x000000ae4c4c723c */ /* 0x000fe200000018ff */
[----:B------:R-:W-:-:S02]  /*2e40*/  ISETP.GE.AND P6, PT, R71, R186, PT ;  /* 0x000000ba4700720c */ /* 0x000fc40003fc6270 */
[C---:B------:R-:W-:Y:S02]  /*2e50*/  ISETP.GE.AND P5, PT, R71.reuse, R185, PT ;  /* 0x000000b94700720c */ /* 0x040fe40003fa6270 */
[CC--:B------:R-:W-:Y:S01]  /*2e60*/  ISETP.GE.AND P3, PT, R71.reuse, R3.reuse, PT ;  /* 0x000000034700720c */ /* 0x0c0fe20003f66270 */
[C---:B-1----:R-:W-:Y:S01]  /*2e70*/  FFMA.FTZ R54, R70.reuse, UR4, R54 ;  /* 0x0000000446367c23 */ /* 0x042fe20008010036 */
[-C--:B------:R-:W-:Y:S01]  /*2e80*/  ISETP.GE.AND P1, PT, R71, R2.reuse, PT ;  /* 0x000000024700720c */ /* 0x080fe20003f26270 */
[C---:B------:R-:W-:Y:S01]  /*2e90*/  FFMA.FTZ R128, R70.reuse, UR4, R128 ;  /* 0x0000000446807c23 */ /* 0x040fe20008010080 */
[C---:B------:R-:W-:Y:S01]  /*2ea0*/  IADD3 R71, R159.reuse, 0x18, RZ ;  /* 0x000000189f477810 */ /* 0x040fe20007ffe0ff */
[----:B------:R-:W-:Y:S01]  /*2eb0*/  FFMA.FTZ R130, R70, UR4, R130 ;  /* 0x0000000446827c23 */ /* 0x000fe20008010082 */
[----:B------:R-:W-:Y:S01]  /*2ec0*/  FSEL R192, R54, -INF , !P1 ;  /* 0xff80000036c07808 */ /* 0x000fe20004800000 */
[----:B------:R-:W-:Y:S01]  /*2ed0*/  FFMA.FTZ R198, R70, UR4, R52 ;  /* 0x0000000446c67c23 */ /* 0x000fe20008010034 */
[----:B------:R-:W1:Y:S01]  /*2ee0*/  I2F R68, R71 ;  /* 0x0000004700447306 */ /* 0x000e620000201400 */
[----:B------:R-:W-:Y:S01]  /*2ef0*/  IADD3 R70, R159, 0x19, RZ ;  /* 0x000000199f467810 */ /* 0x000fe20007ffe0ff */
[C---:B------:R-:W-:Y:S01]  /*2f00*/  HMMA.16816.F32 R44, R168.reuse, R156, R44 ;  /* 0x0000009ca82c723c */ /* 0x040fe2000000182c */
[----:B------:R-:W-:Y:S01]  /*2f10*/  FSEL R196, R59, -INF , !P2 ;  /* 0xff8000003bc47808 */ /* 0x000fe20005000000 */
[----:B--2---:R-:W-:Y:S01]  /*2f20*/  FFMA.FTZ R53, R69, UR4, R53 ;  /* 0x0000000445357c23 */ /* 0x004fe20008010035 */
[-C--:B------:R-:W-:Y:S01]  /*2f30*/  ISETP.GE.AND P2, PT, R73, R3.reuse, PT ;  /* 0x000000034900720c */ /* 0x080fe20003f46270 */
[----:B------:R-:W-:Y:S01]  /*2f40*/  FFMA.FTZ R55, R69, UR4, R55 ;  /* 0x0000000445377c23 */ /* 0x000fe20008010037 */
[----:B------:R-:W-:Y:S01]  /*2f50*/  FSEL R59, R128, -INF , !P6 ;  /* 0xff800000803b7808 */ /* 0x000fe20007000000 */
[----:B------:R-:W2:Y:S01]  /*2f60*/  I2F R54, R70 ;  /* 0x0000004600367306 */ /* 0x000ea20000201400 */
[----:B------:R-:W-:Y:S01]  /*2f70*/  ISETP.GE.AND P6, PT, R73, R2, PT ;  /* 0x000000024900720c */ /* 0x000fe20003fc6270 */
[----:B------:R-:W-:Y:S01]  /*2f80*/  FFMA.FTZ R129, R69, UR4, R129 ;  /* 0x0000000445817c23 */ /* 0x000fe20008010081 */
[----:B------:R-:W-:Y:S01]  /*2f90*/  FSEL R200, R135, -INF , !P0 ;  /* 0xff80000087c87808 */ /* 0x000fe20004000000 */
[----:B------:R-:W-:Y:S01]  /*2fa0*/  FFMA.FTZ R131, R69, UR4, R131 ;  /* 0x0000000445837c23 */ /* 0x000fe20008010083 */
[----:B------:R-:W-:Y:S01]  /*2fb0*/  IADD3 R69, R159, 0x20, RZ ;  /* 0x000000209f457810 */ /* 0x000fe20007ffe0ff */
[C---:B------:R-:W-:Y:S01]  /*2fc0*/  HMMA.16816.F32 R76, R168.reuse, R74, R76 ;  /* 0x0000004aa84c723c */ /* 0x040fe2000000184c */
[----:B------:R-:W-:Y:S01]  /*2fd0*/  ISETP.GE.AND P0, PT, R73, R186, PT ;  /* 0x000000ba4900720c */ /* 0x000fe20003f06270 */
[C---:B-1----:R-:W-:Y:S01]  /*2fe0*/  FFMA.FTZ R50, R68.reuse, UR4, R50 ;  /* 0x0000000444327c23 */ /* 0x042fe20008010032 */
[----:B------:R-:W-:Y:S01]  /*2ff0*/  FSEL R199, R53, -INF , !P2 ;  /* 0xff80000035c77808 */ /* 0x000fe20005000000 */
[C---:B------:R-:W-:Y:S01]  /*3000*/  FFMA.FTZ R124, R68.reuse, UR4, R124 ;  /* 0x00000004447c7c23 */ /* 0x040fe2000801007c */
[----:B------:R-:W-:Y:S01]  /*3010*/  FSEL R53, R55, -INF , !P6 ;  /* 0xff80000037357808 */ /* 0x000fe20007000000 */
[C---:B------:R-:W-:Y:S01]  /*3020*/  FFMA.FTZ R48, R68.reuse, UR4, R48 ;  /* 0x0000000444307c23 */ /* 0x040fe20008010030 */
[----:B------:R-:W1:Y:S01]  /*3030*/  I2F R55, R69 ;  /* 0x0000004500377306 */ /* 0x000e620000201400 */
[----:B------:R-:W-:Y:S01]  /*3040*/  FSEL R203, R129, -INF , !P0 ;  /* 0xff80000081cb7808 */ /* 0x000fe20004000000 */
[----:B------:R-:W-:Y:S01]  /*3050*/  FFMA.FTZ R126, R68, UR4, R126 ;  /* 0x00000004447e7c23 */ /* 0x000fe2000801007e */
[----:B------:R-:W-:Y:S01]  /*3060*/  ISETP.GE.AND P0, PT, R71, R2, PT ;  /* 0x000000024700720c */ /* 0x000fe20003f06270 */
[C---:B--2---:R-:W-:Y:S01]  /*3070*/  FFMA.FTZ R49, R54.reuse, UR4, R49 ;  /* 0x0000000436317c23 */ /* 0x044fe20008010031 */
[----:B------:R-:W-:Y:S01]  /*3080*/  IADD3 R68, R159, 0x21, RZ ;  /* 0x000000219f447810 */ /* 0x000fe20007ffe0ff */
[----:B------:R-:W-:Y:S01]  /*3090*/  FFMA.FTZ R51, R54, UR4, R51 ;  /* 0x0000000436337c23 */ /* 0x000fe20008010033 */
[----:B------:R-:W-:Y:S01]  /*30a0*/  FSEL R194, R50, -INF , !P0 ;  /* 0xff80000032c27808 */ /* 0x000fe20004000000 */
[C---:B------:R-:W-:Y:S01]  /*30b0*/  HMMA.16816.F32 R36, R168.reuse, R152, R36 ;  /* 0x00000098a824723c */ /* 0x040fe20000001824 */
[-C--:B------:R-:W-:Y:S01]  /*30c0*/  ISETP.GE.AND P6, PT, R70, R3.reuse, PT ;  /* 0x000000034600720c */ /* 0x080fe20003fc6270 */
[----:B------:R-:W2:Y:S01]  /*30d0*/  I2F R50, R68 ;  /* 0x0000004400327306 */ /* 0x000ea20000201400 */
[----:B------:R-:W-:Y:S01]  /*30e0*/  FSEL R52, R130, -INF , !P5 ;  /* 0xff80000082347808 */ /* 0x000fe20006800000 */
[C---:B------:R-:W-:Y:S01]  /*30f0*/  FFMA.FTZ R125, R54.reuse, UR4, R125 ;  /* 0x00000004367d7c23 */ /* 0x040fe2000801007d */
[----:B------:R-:W-:Y:S01]  /*3100*/  ISETP.GE.AND P5, PT, R71, R186, PT ;  /* 0x000000ba4700720c */ /* 0x000fe20003fa6270 */
[----:B------:R-:W-:Y:S01]  /*3110*/  FFMA.FTZ R127, R54, UR4, R127 ;  /* 0x00000004367f7c23 */ /* 0x000fe2000801007f */
[----:B------:R-:W-:Y:S01]  /*3120*/  FSEL R202, R49, -INF , !P6 ;  /* 0xff80000031ca7808 */ /* 0x000fe20007000000 */
[----:B-1----:R-:W-:Y:S01]  /*3130*/  FFMA.FTZ R74, R55, UR4, R46 ;  /* 0x00000004374a7c23 */ /* 0x002fe2000801002e */
[----:B------:R-:W-:Y:S01]  /*3140*/  IADD3 R49, R159, 0x28, RZ ;  /* 0x000000289f317810 */ /* 0x000fe20007ffe0ff */
[C---:B------:R-:W-:Y:S01]  /*3150*/  FFMA.FTZ R44, R55.reuse, UR4, R44 ;  /* 0x00000004372c7c23 */ /* 0x040fe2000801002c */
[----:B------:R-:W-:Y:S01]  /*3160*/  FSEL R204, R124, -INF , !P5 ;  /* 0xff8000007ccc7808 */ /* 0x000fe20006800000 */
[----:B------:R-:W-:Y:S01]  /*3170*/  FFMA.FTZ R120, R55, UR4, R120 ;  /* 0x0000000437787c23 */ /* 0x000fe20008010078 */
[----:B------:R-:W-:Y:S01]  /*3180*/  ISETP.GE.AND P5, PT, R70, R2, PT ;  /* 0x000000024600720c */ /* 0x000fe20003fa6270 */
[----:B------:R-:W1:Y:S01]  /*3190*/  I2F R46, R49 ;  /* 0x00000031002e7306 */ /* 0x000e620000201400 */
[----:B------:R-:W-:Y:S01]  /*31a0*/  ISETP.GE.AND P0, PT, R69, R3, PT ;  /* 0x000000034500720c */ /* 0x000fe20003f06270 */
[C---:B------:R-:W-:Y:S01]  /*31b0*/  HMMA.16816.F32 R32, R168.reuse, R154, R32 ;  /* 0x0000009aa820723c */ /* 0x040fe20000001820 */
[----:B------:R-:W-:Y:S01]  /*31c0*/  FSEL R195, R51, -INF , !P5 ;  /* 0xff80000033c37808 */ /* 0x000fe20006800000 */
[C---:B--2---:R-:W-:Y:S01]  /*31d0*/  FFMA.FTZ R45, R50.reuse, UR4, R45 ;  /* 0x00000004322d7c23 */ /* 0x044fe2000801002d */
[----:B------:R-:W-:Y:S01]  /*31e0*/  FSEL R57, R57, -INF , !P4 ;  /* 0xff80000039397808 */ /* 0x000fe20006000000 */
[C---:B------:R-:W-:Y:S01]  /*31f0*/  FFMA.FTZ R47, R50.reuse, UR4, R47 ;  /* 0x00000004322f7c23 */ /* 0x040fe2000801002f */
[----:B------:R-:W-:Y:S01]  /*3200*/  IADD3 R51, R159, 0x29, RZ ;  /* 0x000000299f337810 */ /* 0x000fe20007ffe0ff */
[----:B------:R-:W-:Y:S01]  /*3210*/  FFMA.FTZ R122, R55, UR4, R122 ;  /* 0x00000004377a7c23 */ /* 0x000fe2000801007a */
[----:B------:R-:W-:Y:S01]  /*3220*/  ISETP.GE.AND P4, PT, R73, R185, PT ;  /* 0x000000b94900720c */ /* 0x000fe20003f86270 */
[----:B------:R-:W-:Y:S01]  /*3230*/  FFMA.FTZ R121, R50, UR4, R121 ;  /* 0x0000000432797c23 */ /* 0x000fe20008010079 */
[----:B------:R-:W-:Y:S01]  /*3240*/  FSEL R227, R44, -INF , !P0 ;  /* 0xff8000002ce37808 */ /* 0x000fe20004000000 */
[C---:B------:R-:W-:Y:S01]  /*3250*/  HMMA.16816.F32 R28, R168.reuse, R148, R28 ;  /* 0x00000094a81c723c */ /* 0x040fe2000000181c */
[----:B------:R-:W-:Y:S01]  /*3260*/  ISETP.GE.AND P5, PT, R68, R3, PT ;  /* 0x000000034400720c */ /* 0x000fe20003fa6270 */
[----:B------:R-:W2:Y:S01]  /*3270*/  I2F R44, R51 ;  /* 0x00000033002c7306 */ /* 0x000ea20000201400 */
[----:B------:R-:W-:Y:S01]  /*3280*/  FSEL R198, R198, -INF , !P3 ;  /* 0xff800000c6c67808 */ /* 0x000fe20005800000 */
[C---:B-1----:R-:W-:Y:S01]  /*3290*/  FFMA.FTZ R73, R46.reuse, UR4, R42 ;  /* 0x000000042e497c23 */ /* 0x042fe2000801002a */
[----:B------:R-:W-:Y:S01]  /*32a0*/  FSEL R212, R131, -INF , !P4 ;  /* 0xff80000083d47808 */ /* 0x000fe20006000000 */
[C---:B------:R-:W-:Y:S01]  /*32b0*/  FFMA.FTZ R40, R46.reuse, UR4, R40 ;  /* 0x000000042e287c23 */ /* 0x040fe20008010028 */
[----:B------:R-:W-:Y:S01]  /*32c0*/  ISETP.GE.AND P3, PT, R71, R185, PT ;  /* 0x000000b94700720c */ /* 0x000fe20003f66270 */
[----:B------:R-:W-:Y:S01]  /*32d0*/  FFMA.FTZ R116, R46, UR4, R116 ;  /* 0x000000042e747c23 */ /* 0x000fe20008010074 */
[----:B------:R-:W-:Y:S01]  /*32e0*/  ISETP.GE.AND P4, PT, R70, R186, PT ;  /* 0x000000ba4600720c */ /* 0x000fe20003f86270 */
[----:B------:R-:W-:Y:S01]  /*32f0*/  FFMA.FTZ R118, R46, UR4, R118 ;  /* 0x000000042e767c23 */ /* 0x000fe20008010076 */
[----:B------:R-:W-:Y:S01]  /*3300*/  FSEL R226, R45, -INF , !P5 ;  /* 0xff8000002de27808 */ /* 0x000fe20006800000 */
[----:B------:R-:W-:Y:S01]  /*3310*/  HMMA.16816.F32 R20, R168, R144, R20 ;  /* 0x00000090a814723c */ /* 0x000fe20000001814 */
[----:B------:R-:W-:Y:S01]  /*3320*/  IADD3 R45, R159, 0x30, RZ ;  /* 0x000000309f2d7810 */ /* 0x000fe20007ffe0ff */
[----:B------:R-:W-:Y:S01]  /*3330*/  FFMA.FTZ R123, R50, UR4, R123 ;  /* 0x00000004327b7c23 */ /* 0x000fe2000801007b */
[----:B------:R-:W-:-:S02]  /*3340*/  FSEL R209, R126, -INF , !P3 ;  /* 0xff8000007ed17808 */ /* 0x000fc40005800000 */
[----:B------:R-:W-:Y:S01]  /*3350*/  FSEL R210, R125, -INF , !P4 ;  /* 0xff8000007dd27808 */ /* 0x000fe20006000000 */
[----:B------:R-:W1:Y:S01]  /*3360*/  I2F R42, R45 ;  /* 0x0000002d002a7306 */ /* 0x000e620000201400 */
[C---:B------:R-:W-:Y:S01]  /*3370*/  ISETP.GE.AND P3, PT, R69.reuse, R186, PT ;  /* 0x000000ba4500720c */ /* 0x040fe20003f66270 */
[C---:B--2---:R-:W-:Y:S01]  /*3380*/  FFMA.FTZ R41, R44.reuse, UR4, R41 ;  /* 0x000000042c297c23 */ /* 0x044fe20008010029 */
[-C--:B------:R-:W-:Y:S01]  /*3390*/  ISETP.GE.AND P4, PT, R69, R2.reuse, PT ;  /* 0x000000024500720c */ /* 0x080fe20003f86270 */
[----:B------:R-:W-:Y:S01]  /*33a0*/  FFMA.FTZ R43, R44, UR4, R43 ;  /* 0x000000042c2b7c23 */ /* 0x000fe2000801002b */
[----:B------:R-:W-:Y:S01]  /*33b0*/  FSEL R134, R120, -INF , !P3 ;  /* 0xff80000078867808 */ /* 0x000fe20005800000 */
[----:B------:R-:W-:Y:S01]  /*33c0*/  HMMA.16816.F32 R12, R168, R140, R12 ;  /* 0x0000008ca80c723c */ /* 0x000fe2000000180c */
[----:B------:R-:W-:Y:S01]  /*33d0*/  FSEL R74, R74, -INF , !P4 ;  /* 0xff8000004a4a7808 */ /* 0x000fe20006000000 */
[----:B------:R-:W-:Y:S01]  /*33e0*/  FFMA.FTZ R117, R44, UR4, R117 ;  /* 0x000000042c757c23 */ /* 0x000fe20008010075 */
[----:B------:R-:W-:Y:S01]  /*33f0*/  ISETP.GE.AND P3, PT, R68, R2, PT ;  /* 0x000000024400720c */ /* 0x000fe20003f66270 */
[----:B------:R-:W-:Y:S01]  /*3400*/  FFMA.FTZ R119, R44, UR4, R119 ;  /* 0x000000042c777c23 */ /* 0x000fe20008010077 */
[----:B------:R-:W-:-:S02]  /*3410*/  ISETP.GE.AND P4, PT, R49, R3, PT ;  /* 0x000000033100720c */ /* 0x000fc40003f86270 */
[----:B------:R-:W-:Y:S01]  /*3420*/  IADD3 R46, R159, 0x31, RZ ;  /* 0x000000319f2e7810 */ /* 0x000fe20007ffe0ff */
[C---:B------:R-:W-:Y:S01]  /*3430*/  HMMA.16816.F32 R24, R168.reuse, R150, R24 ;  /* 0x00000096a818723c */ /* 0x040fe20000001818 */
[-C--:B------:R-:W-:Y:S01]  /*3440*/  ISETP.GE.AND P1, PT, R71, R3.reuse, PT ;  /* 0x000000034700720c */ /* 0x080fe20003f26270 */
[C---:B-1----:R-:W-:Y:S01]  /*3450*/  FFMA.FTZ R161, R42.reuse, UR4, R38 ;  /* 0x000000042aa17c23 */ /* 0x042fe20008010026 */
[----:B------:R-:W-:Y:S01]  /*3460*/  FSEL R75, R47, -INF , !P3 ;  /* 0xff8000002f4b7808 */ /* 0x000fe20005800000 */
[----:B------:R-:W-:Y:S01]  /*3470*/  FFMA.FTZ R112, R42, UR4, R112 ;  /* 0x000000042a707c23 */ /* 0x000fe20008010070 */
[----:B------:R-:W-:Y:S01]  /*3480*/  FSEL R187, R40, -INF , !P4 ;  /* 0xff80000028bb7808 */ /* 0x000fe20006000000 */
[----:B------:R-:W-:Y:S01]  /*3490*/  FFMA.FTZ R36, R42, UR4, R36 ;  /* 0x000000042a247c23 */ /* 0x000fe20008010024 */
[----:B------:R-:W-:Y:S01]  /*34a0*/  ISETP.GE.AND P3, PT, R51, R3, PT ;  /* 0x000000033300720c */ /* 0x000fe20003f66270 */
[----:B------:R-:W1:Y:S01]  /*34b0*/  I2F R40, R46 ;  /* 0x0000002e00287306 */ /* 0x000e620000201400 */
[----:B------:R-:W-:Y:S01]  /*34c0*/  FSEL R48, R48, -INF , !P1 ;  /* 0xff80000030307808 */ /* 0x000fe20004800000 */
[----:B------:R-:W-:Y:S01]  /*34d0*/  HMMA.16816.F32 R16, R168, R146, R16 ;  /* 0x00000092a810723c */ /* 0x000fe20000001810 */
[-C--:B------:R-:W-:Y:S01]  /*34e0*/  ISETP.GE.AND P1, PT, R69, R185.reuse, PT ;  /* 0x000000b94500720c */ /* 0x080fe20003f26270 */
[----:B------:R-:W-:Y:S01]  /*34f0*/  FFMA.FTZ R114, R42, UR4, R114 ;  /* 0x000000042a727c23 */ /* 0x000fe20008010072 */
[----:B------:R-:W-:-:S02]  /*3500*/  ISETP.GE.AND P2, PT, R70, R185, PT ;  /* 0x000000b94600720c */ /* 0x000fc40003f46270 */
[----:B------:R-:W-:Y:S02]  /*3510*/  FSEL R54, R41, -INF , !P3 ;  /* 0xff80000029367808 */ /* 0x000fe40005800000 */
[----:B------:R-:W-:Y:S01]  /*3520*/  IADD3 R41, R159, 0x38, RZ ;  /* 0x000000389f297810 */ /* 0x000fe20007ffe0ff */
[----:B------:R-:W-:Y:S01]  /*3530*/  HMMA.16816.F32 R8, R168, R142, R8 ;  /* 0x0000008ea808723c */ /* 0x000fe20000001808 */
[----:B------:R-:W-:Y:S02]  /*3540*/  FSEL R162, R122, -INF , !P1 ;  /* 0xff8000007aa27808 */ /* 0x000fe40004800000 */
[----:B------:R-:W-:Y:S01]  /*3550*/  FSEL R213, R127, -INF , !P2 ;  /* 0xff8000007fd57808 */ /* 0x000fe20005000000 */
[----:B------:R-:W2:Y:S01]  /*3560*/  I2F R38, R41 ;  /* 0x0000002900267306 */ /* 0x000ea20000201400 */
[CC--:B------:R-:W-:Y:S01]  /*3570*/  ISETP.GE.AND P1, PT, R49.reuse, R186.reuse, PT ;  /* 0x000000ba3100720c */ /* 0x0c0fe20003f26270 */
[----:B-1----:R-:W-:Y:S01]  /*3580*/  FFMA.FTZ R37, R40, UR4, R37 ;  /* 0x0000000428257c23 */ /* 0x002fe20008010025 */
[----:B------:R-:W-:Y:S01]  /*3590*/  ISETP.GE.AND P2, PT, R68, R186, PT ;  /* 0x000000ba4400720c */ /* 0x000fe20003f46270 */
[C---:B------:R-:W-:Y:S01]  /*35a0*/  FFMA.FTZ R115, R40.reuse, UR4, R115 ;  /* 0x0000000428737c23 */ /* 0x040fe20008010073 */
[----:B------:R-:W-:Y:S01]  /*35b0*/  ISETP.GE.AND P0, PT, R49, R185, PT ;  /* 0x000000b93100720c */ /* 0x000fe20003f06270 */
[----:B------:R-:W-:Y:S01]  /*35c0*/  FFMA.FTZ R39, R40, UR4, R39 ;  /* 0x0000000428277c23 */ /* 0x000fe20008010027 */
[----:B------:R-:W-:Y:S01]  /*35d0*/  FSEL R166, R116, -INF , !P1 ;  /* 0xff80000074a67808 */ /* 0x000fe20004800000 */
[----:B------:R-:W-:Y:S01]  /*35e0*/  FFMA.FTZ R113, R40, UR4, R113 ;  /* 0x0000000428717c23 */ /* 0x000fe20008010071 */
[----:B------:R-:W-:-:S02]  /*35f0*/  FSEL R164, R121, -INF , !P2 ;  /* 0xff80000079a47808 */ /* 0x000fc40005000000 */
[-C--:B------:R-:W-:Y:S02]  /*3600*/  ISETP.GE.AND P1, PT, R51, R2.reuse, PT ;  /* 0x000000023300720c */ /* 0x080fe40003f26270 */
[----:B------:R-:W-:Y:S02]  /*3610*/  ISETP.GE.AND P2, PT, R49, R2, PT ;  /* 0x000000023100720c */ /* 0x000fe40003f46270 */
[----:B------:R-:W-:Y:S01]  /*3620*/  ISETP.GE.AND P6, PT, R68, R185, PT ;  /* 0x000000b94400720c */ /* 0x000fe20003fc6270 */
[----:B--2---:R-:W-:Y:S01]  /*3630*/  FFMA.FTZ R32, R38, UR4, R32 ;  /* 0x0000000426207c23 */ /* 0x004fe20008010020 */
[----:B------:R-:W-:Y:S01]  /*3640*/  FSEL R168, R118, -INF , !P0 ;  /* 0xff80000076a87808 */ /* 0x000fe20004000000 */
[C---:B------:R-:W-:Y:S01]  /*3650*/  FFMA.FTZ R108, R38.reuse, UR4, R108 ;  /* 0x00000004266c7c23 */ /* 0x040fe2000801006c */
[----:B------:R-:W-:Y:S01]  /*3660*/  ISETP.GE.AND P0, PT, R45, R186, PT ;  /* 0x000000ba2d00720c */ /* 0x000fe20003f06270 */
[----:B------:R-:W-:Y:S01]  /*3670*/  FFMA.FTZ R110, R38, UR4, R110 ;  /* 0x00000004266e7c23 */ /* 0x000fe2000801006e */
[----:B------:R-:W-:-:S02]  /*3680*/  FSEL R173, R43, -INF , !P1 ;  /* 0xff8000002bad7808 */ /* 0x000fc40004800000 */
[----:B------:R-:W-:Y:S02]  /*3690*/  FSEL R73, R73, -INF , !P2 ;  /* 0xff80000049497808 */ /* 0x000fe40005000000 */
[CC--:B------:R-:W-:Y:S02]  /*36a0*/  ISETP.GE.AND P1, PT, R46.reuse, R3.reuse, PT ;  /* 0x000000032e00720c */ /* 0x0c0fe40003f26270 */
[----:B------:R-:W-:Y:S02]  /*36b0*/  FSEL R163, R123, -INF , !P6 ;  /* 0xff8000007ba37808 */ /* 0x000fe40007000000 */
[----:B------:R-:W-:Y:S02]  /*36c0*/  ISETP.GE.AND P2, PT, R45, R3, PT ;  /* 0x000000032d00720c */ /* 0x000fe40003f46270 */
[----:B------:R-:W-:Y:S02]  /*36d0*/  ISETP.GE.AND P6, PT, R51, R186, PT ;  /* 0x000000ba3300720c */ /* 0x000fe40003fc6270 */
[----:B------:R-:W-:-:S02]  /*36e0*/  ISETP.GE.AND P3, PT, R46, R185, PT ;  /* 0x000000b92e00720c */ /* 0x000fc40003f66270 */
[----:B------:R-:W-:Y:S02]  /*36f0*/  FSEL R132, R112, -INF , !P0 ;  /* 0xff80000070847808 */ /* 0x000fe40004000000 */
[----:B------:R-:W-:Y:S01]  /*3700*/  IADD3 R42, R159, 0x39, RZ ;  /* 0x000000399f2a7810 */ /* 0x000fe20007ffe0ff */
[----:B------:R-:W-:Y:S01]  /*3710*/  BAR.SYNC.DEFER_BLOCKING 0x0 ;  /* 0x0000000000007b1d */ /* 0x000fe20000010000 */
[----:B------:R-:W-:Y:S02]  /*3720*/  ISETP.GE.AND P0, PT, R46, R2, PT ;  /* 0x000000022e00720c */ /* 0x000fe40003f06270 */
[----:B------:R-:W-:Y:S02]  /*3730*/  FSEL R167, R37, -INF , !P1 ;  /* 0xff80000025a77808 */ /* 0x000fe40004800000 */
[----:B------:R-:W-:Y:S02]  /*3740*/  FSEL R165, R36, -INF , !P2 ;  /* 0xff80000024a57808 */ /* 0x000fe40005000000 */
[----:B------:R-:W-:Y:S01]  /*3750*/  IADD3 R37, R159, 0x40, RZ ;  /* 0x000000409f257810 */ /* 0x000fe20007ffe0ff */
[----:B------:R-:W1:Y:S01]  /*3760*/  I2F R36, R42 ;  /* 0x0000002a00247306 */ /* 0x000e620000201400 */
[----:B------:R-:W-:-:S02]  /*3770*/  FSEL R170, R117, -INF , !P6 ;  /* 0xff80000075aa7808 */ /* 0x000fc40007000000 */
[----:B------:R-:W-:Y:S02]  /*3780*/  FSEL R128, R115, -INF , !P3 ;  /* 0xff80000073807808 */ /* 0x000fe40005800000 */
[----:B------:R-:W-:Y:S02]  /*3790*/  ISETP.GE.AND P6, PT, R45, R2, PT ;  /* 0x000000022d00720c */ /* 0x000fe40003fc6270 */
[----:B------:R-:W-:Y:S01]  /*37a0*/  FSEL R115, R39, -INF , !P0 ;  /* 0xff80000027737808 */ /* 0x000fe20004000000 */
[----:B------:R-:W-:Y:S01]  /*37b0*/  FFMA.FTZ R39, R38, UR4, R34 ;  /* 0x0000000426277c23 */ /* 0x000fe20008010022 */
[----:B------:R-:W-:Y:S01]  /*37c0*/  FSEL R161, R161, -INF , !P6 ;  /* 0xff800000a1a17808 */ /* 0x000fe20007000000 */
[----:B------:R-:W2:Y:S01]  /*37d0*/  I2F R34, R37 ;  /* 0x0000002500227306 */ /* 0x000ea20000201400 */
[----:B------:R-:W-:Y:S02]  /*37e0*/  ISETP.GE.AND P6, PT, R41, R3, PT ;  /* 0x000000032900720c */ /* 0x000fe40003fc6270 */
[----:B------:R-:W-:-:S02]  /*37f0*/  IADD3 R38, R159, 0x41, RZ ;  /* 0x000000419f267810 */ /* 0x000fc40007ffe0ff */
[----:B------:R-:W-:Y:S01]  /*3800*/  FSEL R171, R32, -INF , !P6 ;  /* 0xff80000020ab7808 */ /* 0x000fe20007000000 */
[C---:B-1----:R-:W-:Y:S01]  /*3810*/  FFMA.FTZ R33, R36.reuse, UR4, R33 ;  /* 0x0000000424217c23 */ /* 0x042fe20008010021 */
[-C--:B------:R-:W-:Y:S01]  /*3820*/  ISETP.GE.AND P5, PT, R51, R185.reuse, PT ;  /* 0x000000b93300720c */ /* 0x080fe20003fa6270 */
[----:B------:R-:W1:Y:S01]  /*3830*/  I2F R32, R38 ;  /* 0x0000002600207306 */ /* 0x000e620000201400 */
[-C--:B------:R-:W-:Y:S01]  /*3840*/  ISETP.GE.AND P4, PT, R45, R185.reuse, PT ;  /* 0x000000b92d00720c */ /* 0x080fe20003f86270 */
[C---:B------:R-:W-:Y:S01]  /*3850*/  FFMA.FTZ R109, R36.reuse, UR4, R109 ;  /* 0x00000004246d7c23 */ /* 0x040fe2000801006d */
[----:B------:R-:W-:Y:S01]  /*3860*/  ISETP.GE.AND P2, PT, R41, R185, PT ;  /* 0x000000b92900720c */ /* 0x000fe20003f46270 */
[C---:B------:R-:W-:Y:S01]  /*3870*/  FFMA.FTZ R131, R36.reuse, UR4, R111 ;  /* 0x0000000424837c23 */ /* 0x040fe2000801006f */
[----:B------:R-:W-:Y:S01]  /*3880*/  FSEL R169, R119, -INF , !P5 ;  /* 0xff80000077a97808 */ /* 0x000fe20006800000 */
[----:B------:R-:W-:Y:S01]  /*3890*/  FFMA.FTZ R35, R36, UR4, R35 ;  /* 0x0000000424237c23 */ /* 0x000fe20008010023 */
[----:B------:R-:W-:Y:S01]  /*38a0*/  ISETP.GE.AND P0, PT, R42, R3, PT ;  /* 0x000000032a00720c */ /* 0x000fe20003f06270 */
[----:B--2---:R-:W-:Y:S01]  /*38b0*/  FFMA.FTZ R104, R34, UR4, R104 ;  /* 0x0000000422687c23 */ /* 0x004fe20008010068 */
[----:B------:R-:W-:Y:S01]  /*38c0*/  ISETP.GE.AND P5, PT, R46, R186, PT ;  /* 0x000000ba2e00720c */ /* 0x000fe20003fa6270 */
[----:B------:R-:W-:Y:S01]  /*38d0*/  FFMA.FTZ R28, R34, UR4, R28 ;  /* 0x00000004221c7c23 */ /* 0x000fe2000801001c */
[----:B------:R-:W-:Y:S01]  /*38e0*/  FSEL R126, R114, -INF , !P4 ;  /* 0xff800000727e7808 */ /* 0x000fe20006000000 */
[----:B------:R-:W-:Y:S01]  /*38f0*/  FFMA.FTZ R30, R34, UR4, R30 ;  /* 0x00000004221e7c23 */ /* 0x000fe2000801001e */
[----:B------:R-:W-:-:S02]  /*3900*/  FSEL R127, R110, -INF , !P2 ;  /* 0xff8000006e7f7808 */ /* 0x000fc40005000000 */
[-C--:B------:R-:W-:Y:S01]  /*3910*/  ISETP.GE.AND P4, PT, R41, R186.reuse, PT ;  /* 0x000000ba2900720c */ /* 0x080fe20003f86270 */
[C---:B-1----:R-:W-:Y:S01]  /*3920*/  FFMA.FTZ R140, R32.reuse, UR4, R105 ;  /* 0x00000004208c7c23 */ /* 0x042fe20008010069 */
[----:B------:R-:W-:Y:S01]  /*3930*/  ISETP.GE.AND P2, PT, R37, R186, PT ;  /* 0x000000ba2500720c */ /* 0x000fe20003f46270 */
[C---:B------:R-:W-:Y:S01]  /*3940*/  FFMA.FTZ R29, R32.reuse, UR4, R29 ;  /* 0x00000004201d7c23 */ /* 0x040fe2000801001d */
[----:B------:R-:W-:Y:S01]  /*3950*/  FSEL R172, R33, -INF , !P0 ;  /* 0xff80000021ac7808 */ /* 0x000fe20004000000 */
[----:B------:R-:W-:Y:S01]  /*3960*/  FFMA.FTZ R105, R32, UR4, R107 ;  /* 0x0000000420697c23 */ /* 0x000fe2000801006b */
[----:B------:R-:W-:Y:S02]  /*3970*/  FSEL R118, R113, -INF , !P5 ;  /* 0xff80000071767808 */ /* 0x000fe40006800000 */
[----:B------:R-:W-:Y:S02]  /*3980*/  IADD3 R33, R159, 0x48, RZ ;  /* 0x000000489f217810 */ /* 0x000fe40007ffe0ff */
[----:B------:R-:W-:-:S02]  /*3990*/  ISETP.GE.AND P5, PT, R41, R2, PT ;  /* 0x000000022900720c */ /* 0x000fc40003fa6270 */
[C---:B------:R-:W-:Y:S02]  /*39a0*/  ISETP.GE.AND P3, PT, R42.reuse, R186, PT ;  /* 0x000000ba2a00720c */ /* 0x040fe40003f66270 */
[----:B------:R-:W-:Y:S02]  /*39b0*/  ISETP.GE.AND P1, PT, R42, R185, PT ;  /* 0x000000b92a00720c */ /* 0x000fe40003f26270 */
[----:B------:R-:W-:Y:S02]  /*39c0*/  FSEL R122, R108, -INF , !P4 ;  /* 0xff8000006c7a7808 */ /* 0x000fe40006000000 */
[----:B------:R-:W-:Y:S01]  /*39d0*/  FSEL R130, R104, -INF , !P2 ;  /* 0xff80000068827808 */ /* 0x000fe20005000000 */
[----:B------:R-:W-:Y:S01]  /*39e0*/  FFMA.FTZ R104, R34, UR4, R106 ;  /* 0x0000000422687c23 */ /* 0x000fe2000801006a */
[----:B------:R-:W-:Y:S01]  /*39f0*/  ISETP.GE.AND P4, PT, R42, R2, PT ;  /* 0x000000022a00720c */ /* 0x000fe20003f86270 */
[----:B------:R-:W1:Y:S01]  /*3a00*/  I2F R34, R33 ;  /* 0x0000002100227306 */ /* 0x000e620000201400 */
[----:B------:R-:W-:-:S02]  /*3a10*/  FSEL R111, R39, -INF , !P5 ;  /* 0xff800000276f7808 */ /* 0x000fc40006800000 */
[----:B------:R-:W-:Y:S02]  /*3a20*/  FSEL R129, R109, -INF , !P3 ;  /* 0xff8000006d817808 */ /* 0x000fe40005800000 */
[----:B------:R-:W-:Y:S02]  /*3a30*/  FSEL R131, R131, -INF , !P1 ;  /* 0xff80000083837808 */ /* 0x000fe40004800000 */
[C---:B------:R-:W-:Y:S02]  /*3a40*/  ISETP.GE.AND P6, PT, R37.reuse, R185, PT ;  /* 0x000000b92500720c */ /* 0x040fe40003fc6270 */
[C---:B------:R-:W-:Y:S02]  /*3a50*/  ISETP.GE.AND P5, PT, R37.reuse, R3, PT ;  /* 0x000000032500720c */ /* 0x040fe40003fa6270 */
[----:B------:R-:W-:Y:S02]  /*3a60*/  ISETP.GE.AND P3, PT, R37, R2, PT ;  /* 0x000000022500720c */ /* 0x000fe40003f66270 */
[----:B------:R-:W-:-:S02]  /*3a70*/  ISETP.GE.AND P1, PT, R38, R186, PT ;  /* 0x000000ba2600720c */ /* 0x000fc40003f26270 */
[----:B------:R-:W-:Y:S01]  /*3a80*/  FSEL R110, R35, -INF , !P4 ;  /* 0xff800000236e7808 */ /* 0x000fe20006000000 */
[C---:B-1----:R-:W-:Y:S01]  /*3a90*/  FFMA.FTZ R24, R34.reuse, UR4, R24 ;  /* 0x0000000422187c23 */ /* 0x042fe20008010018 */
[----:B------:R-:W-:Y:S01]  /*3aa0*/  IADD3 R35, R159, 0x49, RZ ;  /* 0x000000499f237810 */ /* 0x000fe20007ffe0ff */
[----:B------:R-:W-:Y:S01]  /*3ab0*/  FFMA.FTZ R100, R34, UR4, R100 ;  /* 0x0000000422647c23 */ /* 0x000fe20008010064 */
[----:B------:R-:W-:Y:S01]  /*3ac0*/  FSEL R104, R104, -INF , !P6 ;  /* 0xff80000068687808 */ /* 0x000fe20007000000 */
[----:B------:R-:W-:Y:S01]  /*3ad0*/  FFMA.FTZ R102, R34, UR4, R102 ;  /* 0x0000000422667c23 */ /* 0x000fe20008010066 */
[----:B------:R-:W-:Y:S01]  /*3ae0*/  FSEL R139, R28, -INF , !P5 ;  /* 0xff8000001c8b7808 */ /* 0x000fe20006800000 */
[----:B------:R-:W-:Y:S01]  /*3af0*/  FFMA.FTZ R28, R32, UR4, R31 ;  /* 0x00000004201c7c23 */ /* 0x000fe2000801001f */
[----:B------:R-:W-:Y:S02]  /*3b00*/  FSEL R30, R30, -INF , !P3 ;  /* 0xff8000001e1e7808 */ /* 0x000fe40005800000 */
[----:B------:R-:W-:-:S02]  /*3b10*/  FSEL R140, R140, -INF , !P1 ;  /* 0xff8000008c8c7808 */ /* 0x000fc40004800000 */
[C---:B------:R-:W-:Y:S02]  /*3b20*/  ISETP.GE.AND P6, PT, R33.reuse, R186, PT ;  /* 0x000000ba2100720c */ /* 0x040fe40003fc6270 */
[C---:B------:R-:W-:Y:S02]  /*3b30*/  ISETP.GE.AND P5, PT, R33.reuse, R185, PT ;  /* 0x000000b92100720c */ /* 0x040fe40003fa6270 */
[CC--:B------:R-:W-:Y:S02]  /*3b40*/  ISETP.GE.AND P3, PT, R33.reuse, R3.reuse, PT ;  /* 0x000000032100720c */ /* 0x0c0fe40003f66270 */
[----:B------:R-:W-:Y:S02]  /*3b50*/  ISETP.GE.AND P1, PT, R33, R2, PT ;  /* 0x000000022100720c */ /* 0x000fe40003f26270 */
[----:B------:R-:W1:Y:S01]  /*3b60*/  I2F R33, R35 ;  /* 0x0000002300217306 */ /* 0x000e620000201400 */
[----:B------:R-:W-:Y:S02]  /*3b70*/  ISETP.GE.AND P4, PT, R38, R3, PT ;  /* 0x000000032600720c */ /* 0x000fe40003f86270 */
[----:B------:R-:W-:-:S02]  /*3b80*/  IADD3 R31, R159, 0x50, RZ ;  /* 0x000000509f1f7810 */ /* 0x000fc40007ffe0ff */
[----:B------:R-:W-:Y:S01]  /*3b90*/  FSEL R151, R29, -INF , !P4 ;  /* 0xff8000001d977808 */ /* 0x000fe20006000000 */
[----:B------:R-:W-:Y:S01]  /*3ba0*/  FFMA.FTZ R29, R34, UR4, R26 ;  /* 0x00000004221d7c23 */ /* 0x000fe2000801001a */
[C---:B------:R-:W-:Y:S01]  /*3bb0*/  ISETP.GE.AND P2, PT, R38.reuse, R2, PT ;  /* 0x000000022600720c */ /* 0x040fe20003f46270 */
[----:B------:R-:W2:Y:S01]  /*3bc0*/  I2F R26, R31 ;  /* 0x0000001f001a7306 */ /* 0x000ea20000201400 */
[----:B------:R-:W-:Y:S02]  /*3bd0*/  IADD3 R32, R159, 0x51, RZ ;  /* 0x000000519f207810 */ /* 0x000fe40007ffe0ff */
[----:B------:R-:W-:Y:S02]  /*3be0*/  ISETP.GE.AND P0, PT, R38, R185, PT ;  /* 0x000000b92600720c */ /* 0x000fe40003f06270 */
[----:B------:R-:W-:Y:S02]  /*3bf0*/  FSEL R28, R28, -INF , !P2 ;  /* 0xff8000001c1c7808 */ /* 0x000fe40005000000 */
[----:B------:R-:W-:Y:S01]  /*3c00*/  FSEL R154, R24, -INF , !P3 ;  /* 0xff800000189a7808 */ /* 0x000fe20005800000 */
[----:B-1----:R-:W-:Y:S01]  /*3c10*/  FFMA.FTZ R25, R33, UR4, R25 ;  /* 0x0000000421197c23 */ /* 0x002fe20008010019 */
[-C--:B------:R-:W-:Y:S01]  /*3c20*/  ISETP.GE.AND P2, PT, R35, R3.reuse, PT ;  /* 0x000000032300720c */ /* 0x080fe20003f46270 */
[----:B------:R-:W1:Y:S01]  /*3c30*/  I2F R24, R32 ;  /* 0x0000002000187306 */ /* 0x000e620000201400 */
[----:B------:R-:W-:Y:S01]  /*3c40*/  FSEL R105, R105, -INF , !P0 ;  /* 0xff80000069697808 */ /* 0x000fe20004000000 */
[----:B------:R-:W-:Y:S01]  /*3c50*/  FFMA.FTZ R101, R33, UR4, R101 ;  /* 0x0000000421657c23 */ /* 0x000fe20008010065 */
[----:B------:R-:W-:Y:S01]  /*3c60*/  ISETP.GE.AND P0, PT, R35, R186, PT ;  /* 0x000000ba2300720c */ /* 0x000fe20003f06270 */
[----:B------:R-:W-:Y:S01]  /*3c70*/  FFMA.FTZ R27, R33, UR4, R27 ;  /* 0x00000004211b7c23 */ /* 0x000fe2000801001b */
[----:B------:R-:W-:Y:S01]  /*3c80*/  FSEL R157, R25, -INF , !P2 ;  /* 0xff800000199d7808 */ /* 0x000fe20005000000 */
[C---:B--2---:R-:W-:Y:S01]  /*3c90*/  FFMA.FTZ R20, R26.reuse, UR4, R20 ;  /* 0x000000041a147c23 */ /* 0x044fe20008010014 */
[----:B------:R-:W-:Y:S01]  /*3ca0*/  IADD3 R25, R159, 0x58, RZ ;  /* 0x000000589f197810 */ /* 0x000fe20007ffe0ff */
[C---:B------:R-:W-:Y:S01]  /*3cb0*/  FFMA.FTZ R96, R26.reuse, UR4, R96 ;  /* 0x000000041a607c23 */ /* 0x040fe20008010060 */
[----:B------:R-:W-:Y:S01]  /*3cc0*/  FSEL R141, R101, -INF , !P0 ;  /* 0xff800000658d7808 */ /* 0x000fe20004000000 */
[----:B------:R-:W-:Y:S01]  /*3cd0*/  FFMA.FTZ R101, R26, UR4, R22 ;  /* 0x000000041a657c23 */ /* 0x000fe20008010016 */
[----:B------:R-:W-:Y:S01]  /*3ce0*/  FSEL R142, R100, -INF , !P6 ;  /* 0xff800000648e7808 */ /* 0x000fe20007000000 */
[----:B------:R-:W2:Y:S01]  /*3cf0*/  I2F R22, R25 ;  /* 0x0000001900167306 */ /* 0x000ea20000201400 */
[----:B------:R-:W-:Y:S01]  /*3d00*/  FSEL R29, R29, -INF , !P1 ;  /* 0xff8000001d1d7808 */ /* 0x000fe20004800000 */
[----:B------:R-:W-:Y:S01]  /*3d10*/  FFMA.FTZ R98, R26, UR4, R98 ;  /* 0x000000041a627c23 */ /* 0x000fe20008010062 */
[----:B------:R-:W-:Y:S01]  /*3d20*/  ISETP.GE.AND P6, PT, R35, R2, PT ;  /* 0x000000022300720c */ /* 0x000fe20003fc6270 */
[C---:B-1----:R-:W-:Y:S01]  /*3d30*/  FFMA.FTZ R21, R24.reuse, UR4, R21 ;  /* 0x0000000418157c23 */ /* 0x042fe20008010015 */
[----:B------:R-:W-:Y:S01]  /*3d40*/  ISETP.GE.AND P1, PT, R31, R3, PT ;  /* 0x000000031f00720c */ /* 0x000fe20003f26270 */
[C---:B------:R-:W-:Y:S01]  /*3d50*/  FFMA.FTZ R23, R24.reuse, UR4, R23 ;  /* 0x0000000418177c23 */ /* 0x040fe20008010017 */
[----:B------:R-:W-:Y:S01]  /*3d60*/  IADD3 R26, R159, 0x59, RZ ;  /* 0x000000599f1a7810 */ /* 0x000fe20007ffe0ff */
[----:B------:R-:W-:Y:S01]  /*3d70*/  FFMA.FTZ R103, R33, UR4, R103 ;  /* 0x0000000421677c23 */ /* 0x000fe20008010067 */
[----:B------:R-:W-:Y:S01]  /*3d80*/  FSEL R145, R27, -INF , !P6 ;  /* 0xff8000001b917808 */ /* 0x000fe20007000000 */
[----:B------:R-:W-:Y:S01]  /*3d90*/  FFMA.FTZ R99, R24, UR4, R99 ;  /* 0x0000000418637c23 */ /* 0x000fe20008010063 */
[----:B------:R-:W-:-:S02]  /*3da0*/  FSEL R112, R20, -INF , !P1 ;  /* 0xff80000014707808 */ /* 0x000fc40004800000 */
[----:B------:R-:W-:Y:S01]  /*3db0*/  ISETP.GE.AND P6, PT, R32, R3, PT ;  /* 0x000000032000720c */ /* 0x000fe20003fc6270 */
[----:B------:R-:W1:Y:S01]  /*3dc0*/  I2F R20, R26 ;  /* 0x0000001a00147306 */ /* 0x000e620000201400 */
[----:B------:R-:W-:Y:S01]  /*3dd0*/  FSEL R106, R102, -INF , !P5 ;  /* 0xff800000666a7808 */ /* 0x000fe20006800000 */
[C---:B--2---:R-:W-:Y:S01]  /*3de0*/  FFMA.FTZ R100, R22.reuse, UR4, R18 ;  /* 0x0000000416647c23 */ /* 0x044fe20008010012 */
[----:B------:R-:W-:Y:S01]  /*3df0*/  FSEL R116, R21, -INF , !P6 ;  /* 0xff80000015747808 */ /* 0x000fe20007000000 */
[C---:B------:R-:W-:Y:S01]  /*3e00*/  FFMA.FTZ R16, R22.reuse, UR4, R16 ;  /* 0x0000000416107c23 */ /* 0x040fe20008010010 */
[----:B------:R-:W-:Y:S01]  /*3e10*/  IADD3 R21, R159, 0x60, RZ ;  /* 0x000000609f157810 */ /* 0x000fe20007ffe0ff */
[C---:B------:R-:W-:Y:S01]  /*3e20*/  FFMA.FTZ R92, R22.reuse, UR4, R92 ;  /* 0x00000004165c7c23 */ /* 0x040fe2000801005c */
[C---:B------:R-:W-:Y:S01]  /*3e30*/  ISETP.GE.AND P5, PT, R31.reuse, R186, PT ;  /* 0x000000ba1f00720c */ /* 0x040fe20003fa6270 */
[----:B------:R-:W-:Y:S01]  /*3e40*/  FFMA.FTZ R94, R22, UR4, R94 ;  /* 0x00000004165e7c23 */ /* 0x000fe2000801005e */
[----:B------:R-:W-:Y:S01]  /*3e50*/  ISETP.GE.AND P0, PT, R31, R2, PT ;  /* 0x000000021f00720c */ /* 0x000fe20003f06270 */
[----:B------:R-:W2:Y:S01]  /*3e60*/  I2F R18, R21 ;  /* 0x0000001500127306 */ /* 0x000ea20000201400 */
[----:B------:R-:W-:-:S02]  /*3e70*/  FSEL R158, R96, -INF , !P5 ;  /* 0xff800000609e7808 */ /* 0x000fc40006800000 */
[----:B------:R-:W-:Y:S02]  /*3e80*/  FSEL R101, R101, -INF , !P0 ;  /* 0xff80000065657808 */ /* 0x000fe40004000000 */
[----:B------:R-:W-:Y:S01]  /*3e90*/  ISETP.GE.AND P5, PT, R32, R2, PT ;  /* 0x000000022000720c */ /* 0x000fe20003fa6270 */
[C---:B-1----:R-:W-:Y:S01]  /*3ea0*/  FFMA.FTZ R17, R20.reuse, UR4, R17 ;  /* 0x0000000414117c23 */ /* 0x042fe20008010011 */
[----:B------:R-:W-:Y:S01]  /*3eb0*/  ISETP.GE.AND P0, PT, R25, R3, PT ;  /* 0x000000031900720c */ /* 0x000fe20003f06270 */
[C---:B------:R-:W-:Y:S01]  /*3ec0*/  FFMA.FTZ R19, R20.reuse, UR4, R19 ;  /* 0x0000000414137c23 */ /* 0x040fe20008010013 */
[----:B------:R-:W-:Y:S01]  /*3ed0*/  IADD3 R22, R159, 0x61, RZ ;  /* 0x000000619f167810 */ /* 0x000fe20007ffe0ff */
[C---:B------:R-:W-:Y:S01]  /*3ee0*/  FFMA.FTZ R93, R20.reuse, UR4, R93 ;  /* 0x00000004145d7c23 */ /* 0x040fe2000801005d */
[----:B------:R-:W-:Y:S01]  /*3ef0*/  FSEL R109, R23, -INF , !P5 ;  /* 0xff800000176d7808 */ /* 0x000fe20006800000 */
[----:B------:R-:W-:Y:S01]  /*3f00*/  FFMA.FTZ R95, R20, UR4, R95 ;  /* 0x00000004145f7c23 */ /* 0x000fe2000801005f */
[----:B------:R-:W-:-:S02]  /*3f10*/  FSEL R117, R16, -INF , !P0 ;  /* 0xff80000010757808 */ /* 0x000fc40004000000 */
[----:B------:R-:W-:Y:S01]  /*3f20*/  ISETP.GE.AND P5, PT, R26, R3, PT ;  /* 0x000000031a00720c */ /* 0x000fe20003fa6270 */
[----:B------:R-:W1:Y:S01]  /*3f30*/  I2F R16, R22 ;  /* 0x0000001600107306 */ /* 0x000e620000201400 */
[-C--:B------:R-:W-:Y:S01]  /*3f40*/  ISETP.GE.AND P3, PT, R31, R185.reuse, PT ;  /* 0x000000b91f00720c */ /* 0x080fe20003f66270 */
[----:B------:R-:W-:Y:S01]  /*3f50*/  FFMA.FTZ R31, R24, UR4, R97 ;  /* 0x00000004181f7c23 */ /* 0x000fe20008010061 */
[----:B------:R-:W-:Y:S01]  /*3f60*/  ISETP.GE.AND P4, PT, R35, R185, PT ;  /* 0x000000b92300720c */ /* 0x000fe20003f86270 */
[C---:B--2---:R-:W-:Y:S01]  /*3f70*/  FFMA.FTZ R35, R18.reuse, UR4, R14 ;  /* 0x0000000412237c23 */ /* 0x044fe2000801000e */
[----:B------:R-:W-:Y:S01]  /*3f80*/  FSEL R119, R17, -INF , !P5 ;  /* 0xff80000011777808 */ /* 0x000fe20006800000 */
[C---:B------:R-:W-:Y:S01]  /*3f90*/  FFMA.FTZ R12, R18.reuse, UR4, R12 ;  /* 0x00000004120c7c23 */ /* 0x040fe2000801000c */
[----:B------:R-:W-:Y:S01]  /*3fa0*/  IADD3 R17, R159, 0x68, RZ ;  /* 0x000000689f117810 */ /* 0x000fe20007ffe0ff */
[----:B------:R-:W-:Y:S01]  /*3fb0*/  FFMA.FTZ R88, R18, UR4, R88 ;  /* 0x0000000412587c23 */ /* 0x000fe20008010058 */
[----:B------:R-:W-:Y:S01]  /*3fc0*/  FSEL R113, R98, -INF , !P3 ;  /* 0xff80000062717808 */ /* 0x000fe20005800000 */
[----:B------:R-:W-:Y:S01]  /*3fd0*/  FFMA.FTZ R90, R18, UR4, R90 ;  /* 0x00000004125a7c23 */ /* 0x000fe2000801005a */
[----:B------:R-:W-:Y:S01]  /*3fe0*/  FSEL R107, R103, -INF , !P4 ;  /* 0xff800000676b7808 */ /* 0x000fe20006000000 */
[----:B------:R-:W2:Y:S01]  /*3ff0*/  I2F R14, R17 ;  /* 0x00000011000e7306 */ /* 0x000ea20000201400 */
[----:B------:R-:W-:-:S02]  /*4000*/  ISETP.GE.AND P3, PT, R25, R186, PT ;  /* 0x000000ba1900720c */ /* 0x000fc40003f66270 */
[----:B------:R-:W-:Y:S01]  /*4010*/  ISETP.GE.AND P4, PT, R32, R186, PT ;  /* 0x000000ba2000720c */ /* 0x000fe20003f86270 */
[----:B-1----:R-:W-:Y:S01]  /*4020*/  FFMA.FTZ R13, R16, UR4, R13 ;  /* 0x00000004100d7c23 */ /* 0x002fe2000801000d */
[----:B------:R-:W-:Y:S01]  /*4030*/  FSEL R135, R92, -INF , !P3 ;  /* 0xff8000005c877808 */ /* 0x000fe20005800000 */
[C---:B------:R-:W-:Y:S01]  /*4040*/  FFMA.FTZ R15, R16.reuse, UR4, R15 ;  /* 0x00000004100f7c23 */ /* 0x040fe2000801000f */
[----:B------:R-:W-:Y:S01]  /*4050*/  FSEL R31, R31, -INF , !P4 ;  /* 0xff8000001f1f7808 */ /* 0x000fe20006000000 */
[----:B------:R-:W-:Y:S01]  /*4060*/  FFMA.FTZ R89, R16, UR4, R89 ;  /* 0x0000000410597c23 */ /* 0x000fe20008010059 */
[-C--:B------:R-:W-:Y:S01]  /*4070*/  ISETP.GE.AND P3, PT, R26, R2.reuse, PT ;  /* 0x000000021a00720c */ /* 0x080fe20003f66270 */
[----:B------:R-:W-:Y:S01]  /*4080*/  FFMA.FTZ R91, R16, UR4, R91 ;  /* 0x00000004105b7c23 */ /* 0x000fe2000801005b */
[----:B------:R-:W-:Y:S02]  /*4090*/  ISETP.GE.AND P4, PT, R25, R2, PT ;  /* 0x000000021900720c */ /* 0x000fe40003f86270 */
[----:B------:R-:W-:-:S02]  /*40a0*/  FSEL R108, R19, -INF , !P3 ;  /* 0xff800000136c7808 */ /* 0x000fc40005800000 */
[----:B------:R-:W-:Y:S01]  /*40b0*/  ISETP.GE.AND P2, PT, R32, R185, PT ;  /* 0x000000b92000720c */ /* 0x000fe20003f46270 */
[----:B--2---:R-:W-:Y:S01]  /*40c0*/  FFMA.FTZ R33, R14, UR4, R10 ;  /* 0x000000040e217c23 */ /* 0x004fe2000801000a */
[----:B------:R-:W-:Y:S01]  /*40d0*/  FSEL R100, R100, -INF , !P4 ;  /* 0xff80000064647808 */ /* 0x000fe20006000000 */
[----:B------:R-:W-:Y:S01]  /*40e0*/  FFMA.FTZ R86, R14, UR4, R86 ;  /* 0x000000040e567c23 */ /* 0x000fe20008010056 */
[-C--:B------:R-:W-:Y:S01]  /*40f0*/  ISETP.GE.AND P3, PT, R22, R3.reuse, PT ;  /* 0x000000031600720c */ /* 0x080fe20003f66270 */
[C---:B------:R-:W-:Y:S01]  /*4100*/  FFMA.FTZ R8, R14.reuse, UR4, R8 ;  /* 0x000000040e087c23 */ /* 0x040fe20008010008 */
[----:B------:R-:W-:Y:S01]  /*4110*/  ISETP.GE.AND P4, PT, R21, R3, PT ;  /* 0x000000031500720c */ /* 0x000fe20003f86270 */
[----:B------:R-:W-:Y:S01]  /*4120*/  FFMA.FTZ R84, R14, UR4, R84 ;  /* 0x000000040e547c23 */ /* 0x000fe20008010054 */
[----:B------:R-:W-:Y:S02]  /*4130*/  IADD3 R18, R159, 0x69, RZ ;  /* 0x000000699f127810 */ /* 0x000fe40007ffe0ff */
[----:B------:R-:W-:-:S02]  /*4140*/  FSEL R114, R99, -INF , !P2 ;  /* 0xff80000063727808 */ /* 0x000fc40005000000 */
[----:B------:R-:W-:Y:S02]  /*4150*/  FSEL R103, R13, -INF , !P3 ;  /* 0xff8000000d677808 */ /* 0x000fe40005800000 */
[----:B------:R-:W-:Y:S02]  /*4160*/  FSEL R99, R12, -INF , !P4 ;  /* 0xff8000000c637808 */ /* 0x000fe40006000000 */
[----:B------:R-:W-:Y:S01]  /*4170*/  IADD3 R13, R159, 0x70, RZ ;  /* 0x000000709f0d7810 */ /* 0x000fe20007ffe0ff */
[----:B------:R-:W1:Y:S01]  /*4180*/  I2F R12, R18 ;  /* 0x00000012000c7306 */ /* 0x000e620000201400 */
[----:B------:R-:W-:Y:S02]  /*4190*/  ISETP.GE.AND P1, PT, R25, R185, PT ;  /* 0x000000b91900720c */ /* 0x000fe40003f26270 */
[----:B------:R-:W-:Y:S02]  /*41a0*/  ISETP.GE.AND P2, PT, R26, R186, PT ;  /* 0x000000ba1a00720c */ /* 0x000fe40003f46270 */
[----:B------:R-:W-:-:S02]  /*41b0*/  FSEL R120, R94, -INF , !P1 ;  /* 0xff8000005e787808 */ /* 0x000fc40004800000 */
[----:B------:R-:W-:Y:S01]  /*41c0*/  ISETP.GE.AND P1, PT, R21, R186, PT ;  /* 0x000000ba1500720c */ /* 0x000fe20003f26270 */
[----:B------:R-:W2:Y:S01]  /*41d0*/  I2F R10, R13 ;  /* 0x0000000d000a7306 */ /* 0x000ea20000201400 */
[----:B------:R-:W-:Y:S02]  /*41e0*/  FSEL R144, R93, -INF , !P2 ;  /* 0xff8000005d907808 */ /* 0x000fe40005000000 */
[----:B------:R-:W-:Y:S02]  /*41f0*/  FSEL R148, R88, -INF , !P1 ;  /* 0xff80000058947808 */ /* 0x000fe40004800000 */
[-C--:B------:R-:W-:Y:S02]  /*4200*/  ISETP.GE.AND P1, PT, R22, R2.reuse, PT ;  /* 0x000000021600720c */ /* 0x080fe40003f26270 */
[----:B------:R-:W-:Y:S01]  /*4210*/  ISETP.GE.AND P2, PT, R21, R2, PT ;  /* 0x000000021500720c */ /* 0x000fe20003f46270 */
[C---:B-1----:R-:W-:Y:S01]  /*4220*/  FFMA.FTZ R9, R12.reuse, UR4, R9 ;  /* 0x000000040c097c23 */ /* 0x042fe20008010009 */
[----:B------:R-:W-:Y:S01]  /*4230*/  ISETP.GE.AND P4, PT, R17, R185, PT ;  /* 0x000000b91100720c */ /* 0x000fe20003f86270 */
[C---:B------:R-:W-:Y:S01]  /*4240*/  FFMA.FTZ R87, R12.reuse, UR4, R87 ;  /* 0x000000040c577c23 */ /* 0x040fe20008010057 */
[----:B------:R-:W-:Y:S01]  /*4250*/  FSEL R34, R15, -INF , !P1 ;  /* 0xff8000000f227808 */ /* 0x000fe20004800000 */
[----:B------:R-:W-:Y:S01]  /*4260*/  FFMA.FTZ R11, R12, UR4, R11 ;  /* 0x000000040c0b7c23 */ /* 0x000fe2000801000b */
[-C--:B------:R-:W-:Y:S01]  /*4270*/  ISETP.GE.AND P1, PT, R18, R3.reuse, PT ;  /* 0x000000031200720c */ /* 0x080fe20003f26270 */
        /* <DEDUP_REMOVED lines=8> */
[----:B------:R-:W-:Y:S02]  /*4300*/  IADD3 R14, R159, 0x71, RZ ;  /* 0x000000719f0e7810 */ /* 0x000fe40007ffe0ff */
[----:B------:R-:W-:Y:S02]  /*4310*/  FSEL R98, R9, -INF , !P1 ;  /* 0xff80000009627808 */ /* 0x000fe40004800000 */
[----:B------:R-:W-:Y:S02]  /*4320*/  IADD3 R9, R159, 0x78, RZ ;  /* 0x000000789f097810 */ /* 0x000fe40007ffe0ff */
[----:B------:R-:W-:Y:S02]  /*4330*/  FSEL R102, R8, -INF , !P2 ;  /* 0xff80000008667808 */ /* 0x000fe40005000000 */
[----:B------:R-:W-:Y:S01]  /*4340*/  FSEL R146, R80, -INF , !P4 ;  /* 0xff80000050927808 */ /* 0x000fe20006000000 */
[----:B------:R-:W1:Y:S01]  /*4350*/  I2F R8, R14 ;  /* 0x0000000e00087306 */ /* 0x000e620000201400 */
[----:B------:R-:W-:Y:S01]  /*4360*/  FFMA.FTZ R80, R10, UR4, R4 ;  /* 0x000000040a507c23 */ /* 0x000fe20008010004 */
[----:B------:R-:W-:-:S02]  /*4370*/  ISETP.GE.AND P0, PT, R21, R185, PT ;  /* 0x000000b91500720c */ /* 0x000fc40003f06270 */
[-C--:B------:R-:W-:Y:S02]  /*4380*/  ISETP.GE.AND P3, PT, R18, R185.reuse, PT ;  /* 0x000000b91200720c */ /* 0x080fe40003f66270 */
[----:B------:R-:W-:Y:S02]  /*4390*/  FSEL R123, R90, -INF , !P0 ;  /* 0xff8000005a7b7808 */ /* 0x000fe40004000000 */
[----:B------:R-:W2:Y:S01]  /*43a0*/  I2F R4, R9 ;  /* 0x0000000900047306 */ /* 0x000ea20000201400 */
[----:B------:R-:W-:Y:S02]  /*43b0*/  ISETP.GE.AND P0, PT, R17, R186, PT ;  /* 0x000000ba1100720c */ /* 0x000fe40003f06270 */
[-C--:B------:R-:W-:Y:S02]  /*43c0*/  ISETP.GE.AND P2, PT, R13, R185.reuse, PT ;  /* 0x000000b90d00720c */ /* 0x080fe40003f46270 */
[----:B------:R-:W-:Y:S02]  /*43d0*/  FSEL R147, R84, -INF , !P0 ;  /* 0xff80000054937808 */ /* 0x000fe40004000000 */
[----:B------:R-:W-:Y:S01]  /*43e0*/  ISETP.GE.AND P0, PT, R18, R2, PT ;  /* 0x000000021200720c */ /* 0x000fe20003f06270 */
[C---:B-1----:R-:W-:Y:S01]  /*43f0*/  FFMA.FTZ R81, R8.reuse, UR4, R81 ;  /* 0x0000000408517c23 */ /* 0x042fe20008010051 */
[----:B------:R-:W-:Y:S01]  /*4400*/  FSEL R143, R87, -INF , !P3 ;  /* 0xff800000578f7808 */ /* 0x000fe20005800000 */
        /* <DEDUP_REMOVED lines=8> */
[----:B------:R-:W-:Y:S01]  /*4490*/  FFMA.FTZ R76, R4, UR4, R76 ;  /* 0x00000004044c7c23 */ /* 0x000fe2000801004c */
[----:B------:R-:W-:Y:S01]  /*44a0*/  ISETP.GE.AND P0, PT, R14, R3, PT ;  /* 0x000000030e00720c */ /* 0x000fe20003f06270 */
[----:B------:R-:W-:Y:S01]  /*44b0*/  FFMA.FTZ R66, R4, UR4, R66 ;  /* 0x0000000404427c23 */ /* 0x000fe20008010042 */
[----:B------:R-:W-:-:S02]  /*44c0*/  ISETP.GE.AND P4, PT, R14, R2, PT ;  /* 0x000000020e00720c */ /* 0x000fc40003f86270 */
[-C--:B------:R-:W-:Y:S02]  /*44d0*/  ISETP.GE.AND P2, PT, R9, R186.reuse, PT ;  /* 0x000000ba0900720c */ /* 0x080fe40003f46270 */
[----:B------:R-:W-:Y:S02]  /*44e0*/  FSEL R153, R81, -INF , !P3 ;  /* 0xff80000051997808 */ /* 0x000fe40005800000 */
[----:B------:R-:W-:Y:S02]  /*44f0*/  FSEL R155, R83, -INF , !P1 ;  /* 0xff800000539b7808 */ /* 0x000fe40004800000 */
[----:B------:R-:W-:Y:S02]  /*4500*/  FSEL R81, R5, -INF , !P0 ;  /* 0xff80000005517808 */ /* 0x000fe40004000000 */
[----:B------:R-:W-:Y:S01]  /*4510*/  FSEL R68, R7, -INF , !P4 ;  /* 0xff80000007447808 */ /* 0x000fe20006000000 */
[----:B------:R-:W1:Y:S01]  /*4520*/  I2F R5, R159 ;  /* 0x0000009f00057306 */ /* 0x000e620000201400 */
[----:B------:R-:W-:Y:S01]  /*4530*/  FSEL R156, R64, -INF , !P2 ;  /* 0xff800000409c7808 */ /* 0x000fe20005000000 */
[----:B------:R-:W-:Y:S01]  /*4540*/  FFMA.FTZ R64, R4, UR4, R78 ;  /* 0x0000000404407c23 */ /* 0x000fe2000801004e */
[----:B------:R-:W-:-:S02]  /*4550*/  ISETP.GE.AND P1, PT, R159, R186, PT ;  /* 0x000000ba9f00720c */ /* 0x000fc40003f26270 */
[C---:B------:R-:W-:Y:S02]  /*4560*/  ISETP.GE.AND P0, PT, R159.reuse, R185, PT ;  /* 0x000000b99f00720c */ /* 0x040fe40003f06270 */
[C---:B------:R-:W-:Y:S02]  /*4570*/  ISETP.GE.AND P4, PT, R159.reuse, R3, PT ;  /* 0x000000039f00720c */ /* 0x040fe40003f86270 */
[----:B------:R-:W-:Y:S02]  /*4580*/  ISETP.GE.AND P2, PT, R159, R2, PT ;  /* 0x000000029f00720c */ /* 0x000fe40003f46270 */
[-C--:B------:R-:W-:Y:S02]  /*4590*/  ISETP.GE.AND P6, PT, R26, R185.reuse, PT ;  /* 0x000000b91a00720c */ /* 0x080fe40003fc6270 */
[C---:B------:R-:W-:Y:S02]  /*45a0*/  ISETP.GE.AND P5, PT, R22.reuse, R185, PT ;  /* 0x000000b91600720c */ /* 0x040fe40003fa6270 */
[----:B------:R-:W-:Y:S01]  /*45b0*/  FSEL R121, R95, -INF , !P6 ;  /* 0xff8000005f797808 */ /* 0x000fe20007000000 */
[----:B-1----:R-:W-:Y:S01]  /*45c0*/  FFMA.FTZ R138, R5, UR4, R138 ;  /* 0x00000004058a7c23 */ /* 0x002fe2000801008a */
[----:B------:R-:W-:Y:S01]  /*45d0*/  IADD3 R159, R159, 0x79, RZ ;  /* 0x000000799f9f7810 */ /* 0x000fe20007ffe0ff */
[C---:B------:R-:W-:Y:S01]  /*45e0*/  FFMA.FTZ R7, R5.reuse, UR4, R136 ;  /* 0x0000000405077c23 */ /* 0x040fe20008010088 */
[----:B------:R-:W-:Y:S01]  /*45f0*/  ISETP.GE.AND P6, PT, R22, R186, PT ;  /* 0x000000ba1600720c */ /* 0x000fe20003fc6270 */
[----:B------:R-:W-:Y:S01]  /*4600*/  FFMA.FTZ R60, R5, UR4, R60 ;  /* 0x00000004053c7c23 */ /* 0x000fe2000801003c */
[----:B------:R-:W1:Y:S01]  /*4610*/  I2F R4, R159 ;  /* 0x0000009f00047306 */ /* 0x000e620000201400 */
[----:B------:R-:W-:-:S02]  /*4620*/  FSEL R125, R91, -INF , !P5 ;  /* 0xff8000005b7d7808 */ /* 0x000fc40006800000 */
[----:B------:R-:W-:Y:S02]  /*4630*/  FSEL R150, R89, -INF , !P6 ;  /* 0xff80000059967808 */ /* 0x000fe40007000000 */
[----:B------:R-:W-:Y:S02]  /*4640*/  ISETP.GE.AND P6, PT, R17, R2, PT ;  /* 0x000000021100720c */ /* 0x000fe40003fc6270 */
[----:B------:R-:W-:Y:S02]  /*4650*/  ISETP.GE.AND P5, PT, R18, R186, PT ;  /* 0x000000ba1200720c */ /* 0x000fe40003fa6270 */
[----:B------:R-:W-:Y:S02]  /*4660*/  FSEL R33, R33, -INF , !P6 ;  /* 0xff80000021217808 */ /* 0x000fe40007000000 */
[----:B------:R-:W-:Y:S02]  /*4670*/  FSEL R149, R85, -INF , !P5 ;  /* 0xff80000055957808 */ /* 0x000fe40006800000 */
[----:B------:R-:W-:-:S02]  /*4680*/  ISETP.GE.AND P6, PT, R13, R3, PT ;  /* 0x000000030d00720c */ /* 0x000fc40003fc6270 */
[----:B------:R-:W-:Y:S01]  /*4690*/  ISETP.GE.AND P5, PT, R13, R2, PT ;  /* 0x000000020d00720c */ /* 0x000fe20003fa6270 */
[----:B-1----:R-:W-:Y:S01]  /*46a0*/  FFMA.FTZ R65, R4, UR4, R65 ;  /* 0x0000000404417c23 */ /* 0x002fe20008010041 */
[----:B------:R-:W-:Y:S01]  /*46b0*/  FSEL R80, R80, -INF , !P6 ;  /* 0xff80000050507808 */ /* 0x000fe20007000000 */
[----:B------:R-:W-:Y:S01]  /*46c0*/  FFMA.FTZ R67, R4, UR4, R67 ;  /* 0x0000000404437c23 */ /* 0x000fe20008010043 */
[----:B------:R-:W-:Y:S01]  /*46d0*/  FSEL R69, R6, -INF , !P5 ;  /* 0xff80000006457808 */ /* 0x000fe20006800000 */
[C---:B------:R-:W-:Y:S01]  /*46e0*/  FFMA.FTZ R77, R4.reuse, UR4, R77 ;  /* 0x00000004044d7c23 */ /* 0x040fe2000801004d */
[----:B------:R-:W-:Y:S01]  /*46f0*/  ISETP.GE.AND P6, PT, R9, R185, PT ;  /* 0x000000b90900720c */ /* 0x000fe20003fc6270 */
[----:B------:R-:W-:Y:S01]  /*4700*/  FFMA.FTZ R71, R4, UR4, R79 ;  /* 0x0000000404477c23 */ /* 0x000fe2000801004f */
[----:B------:R-:W-:Y:S01]  /*4710*/  FSEL R4, R138, -INF , !P0 ;  /* 0xff8000008a047808 */ /* 0x000fe20004000000 */
[----:B------:R-:W-:Y:S01]  /*4720*/  FFMA.FTZ R6, R5, UR4, R62 ;  /* 0x0000000405067c23 */ /* 0x000fe2000801003e */
[----:B------:R-:W-:-:S02]  /*4730*/  PLOP3.LUT P0, PT, PT, PT, UP0, 0x80, 0x0 ;  /* 0x000000000000781c */ /* 0x000fc40003f0f008 */
[C---:B------:R-:W-:Y:S02]  /*4740*/  ISETP.GE.AND P5, PT, R9.reuse, R3, PT ;  /* 0x000000030900720c */ /* 0x040fe40003fa6270 */
[----:B------:R-:W-:Y:S02]  /*4750*/  ISETP.GE.AND P3, PT, R9, R2, PT ;  /* 0x000000020900720c */ /* 0x000fe40003f66270 */
[----:B------:R-:W-:Y:S02]  /*4760*/  FSEL R124, R66, -INF , !P6 ;  /* 0xff800000427c7808 */ /* 0x000fe40007000000 */
[----:B------:R-:W-:Y:S02]  /*4770*/  FSEL R78, R76, -INF , !P5 ;  /* 0xff8000004c4e7808 */ /* 0x000fe40006800000 */
[----:B------:R-:W-:Y:S02]  /*4780*/  FSEL R64, R64, -INF , !P3 ;  /* 0xff80000040407808 */ /* 0x000fe40005800000 */
[----:B------:R-:W-:-:S02]  /*4790*/  FSEL R7, R7, -INF , !P1 ;  /* 0xff80000007077808 */ /* 0x000fc40004800000 */
[C---:B------:R-:W-:Y:S02]  /*47a0*/  ISETP.GE.AND P6, PT, R159.reuse, R186, PT ;  /* 0x000000ba9f00720c */ /* 0x040fe40003fc6270 */
        /* <DEDUP_REMOVED lines=63> */
.L_x_322:
[----:B------:R-:W-:Y:S05]  /*4ba0*/  BSYNC B0 ;  /* 0x0000000000007941 */ /* 0x000fea0003800000 */
.L_x_321:
[----:B------:R-:W0:Y:S02]  /*4bb0*/  LDGDEPBAR ;  /* 0x00000000000079af */ /* 0x000e240000000000 */
.L_x_320:
[----:B------:R-:W-:Y:S01]  /*4bc0*/  FMNMX.FTZ R12, R7, R197, !PT ;  /* 0x000000c5070c7209 */ /* 0x000fe20007810000 */
[----:B------:R-:W-:Y:S01]  /*4bd0*/  USHF.L.U32 UR7, UR30, 0x2, URZ ;  /* 0x000000021e077899 */ /* 0x000fe2000800063f */
[----:B------:R-:W-:Y:S01]  /*4be0*/  FMNMX.FTZ R15, R5, R72, !PT ;  /* 0x00000048050f7209 */ /* 0x000fe20007810000 */
[----:B------:R-:W-:Y:S01]  /*4bf0*/  IMAD.WIDE.U32 R96, R241, -0x2daee0ad, RZ ;  /* 0xd2511f53f1607825 */ /* 0x000fe200078e00ff */
[----:B------:R-:W-:Y:S01]  /*4c00*/  FMNMX.FTZ R12, R61, R12, !PT ;  /* 0x0000000c3d0c7209 */ /* 0x000fe20007810000 */
[----:B------:R-:W-:Y:S01]  /*4c10*/  UIADD3 UR17, UR32, -0x61c88647, URZ ;  /* 0x9e3779b920117890 */ /* 0x000fe2000fffe03f */
[----:B------:R-:W-:Y:S01]  /*4c20*/  FMNMX.FTZ R15, R58, R15, !PT ;  /* 0x0000000f3a0f7209 */ /* 0x000fe20007810000 */
[----:B-1----:R-:W-:Y:S01]  /*4c30*/  IMAD.U32 R20, RZ, RZ, UR7 ;  /* 0x00000007ff147e24 */ /* 0x002fe2000f8e00ff */
[----:B------:R-:W-:Y:S01]  /*4c40*/  FMNMX.FTZ R12, R201, R12, !PT ;  /* 0x0000000cc90c7209 */ /* 0x000fe20007810000 */
[----:B------:R-:W-:Y:S01]  /*4c50*/  IMAD.WIDE.U32 R244, R242, -0x326172a9, RZ ;  /* 0xcd9e8d57f2f47825 */ /* 0x000fe200078e00ff */
[----:B------:R-:W-:Y:S01]  /*4c60*/  FMNMX.FTZ R15, R57, R15, !PT ;  /* 0x0000000f390f7209 */ /* 0x000fe20007810000 */
[----:B------:R-:W-:Y:S01]  /*4c70*/  UIADD3 UR16, UR33, -0x4498517b, URZ ;  /* 0xbb67ae8521107890 */ /* 0x000fe2000fffe03f */
[----:B------:R-:W-:Y:S01]  /*4c80*/  FMNMX.FTZ R12, R59, R12, !PT ;  /* 0x0000000c3b0c7209 */ /* 0x000fe20007810000 */
[----:B------:R-:W-:Y:S01]  /*4c90*/  UIADD3 UR14, UR33, 0x76cf5d0a, URZ ;  /* 0x76cf5d0a210e7890 */ /* 0x000fe2000fffe03f */
[----:B------:R-:W-:Y:S01]  /*4ca0*/  FMNMX.FTZ R15, R198, R15, !PT ;  /* 0x0000000fc60f7209 */ /* 0x000fe20007810000 */
[----:B------:R-:W-:Y:S01]  /*4cb0*/  UIADD3 UR15, UR32, 0x3c6ef372, URZ ;  /* 0x3c6ef372200f7890 */ /* 0x000fe2000fffe03f */
[----:B------:R-:W-:Y:S01]  /*4cc0*/  FMNMX.FTZ R12, R203, R12, !PT ;  /* 0x0000000ccb0c7209 */ /* 0x000fe20007810000 */
[----:B------:R-:W-:Y:S01]  /*4cd0*/  UIADD3 UR12, UR33, 0x32370b8f, URZ ;  /* 0x32370b8f210c7890 */ /* 0x000fe2000fffe03f */
[----:B------:R-:W-:Y:S01]  /*4ce0*/  FMNMX.FTZ R15, R199, R15, !PT ;  /* 0x0000000fc70f7209 */ /* 0x000fe20007810000 */
[----:B------:R-:W-:Y:S01]  /*4cf0*/  UIADD3 UR13, UR32, -0x255992d5, URZ ;  /* 0xdaa66d2b200d7890 */ /* 0x000fe2000fffe03f */
[----:B------:R-:W-:Y:S01]  /*4d00*/  FMNMX.FTZ R12, R204, R12, !PT ;  /* 0x0000000ccc0c7209 */ /* 0x000fe20007810000 */
[----:B------:R-:W-:Y:S01]  /*4d10*/  UIADD3 UR11, UR32, 0x78dde6e4, URZ ;  /* 0x78dde6e4200b7890 */ /* 0x000fe2000fffe03f */
[----:B------:R-:W-:Y:S01]  /*4d20*/  FMNMX.FTZ R15, R48, R15, !PT ;  /* 0x0000000f300f7209 */ /* 0x000fe20007810000 */
[----:B------:R-:W-:Y:S01]  /*4d30*/  UIADD3 UR8, UR33, -0x56f99767, URZ ;  /* 0xa906689921087890 */ /* 0x000fe2000fffe03f */
[----:B------:R-:W-:Y:S01]  /*4d40*/  FMNMX.FTZ R12, R210, R12, !PT ;  /* 0x0000000cd20c7209 */ /* 0x000fe20007810000 */
[----:B------:R-:W-:Y:S01]  /*4d50*/  UIADD3 UR10, UR33, -0x126145ec, URZ ;  /* 0xed9eba14210a7890 */ /* 0x000fe2000fffe03f */
[----:B------:R-:W-:Y:S01]  /*4d60*/  FMNMX.FTZ R15, R202, R15, !PT ;  /* 0x0000000fca0f7209 */ /* 0x000fe20007810000 */
[----:B------:R-:W-:Y:S01]  /*4d70*/  UIADD3 UR9, UR32, 0x1715609d, URZ ;  /* 0x1715609d20097890 */ /* 0x000fe2000fffe03f */
[----:B------:R-:W-:Y:S01]  /*4d80*/  FMNMX.FTZ R12, R134, R12, !PT ;  /* 0x0000000c860c7209 */ /* 0x000fe20007810000 */
[----:B------:R-:W-:Y:S01]  /*4d90*/  IMAD.SHL.U32 R231, R181, 0x2, RZ ;  /* 0x00000002b5e77824 */ /* 0x000fe200078e00ff */
[----:B------:R-:W-:Y:S01]  /*4da0*/  FMNMX.FTZ R15, R227, R15, !PT ;  /* 0x0000000fe30f7209 */ /* 0x000fe20007810000 */
[----:B------:R-:W-:Y:S01]  /*4db0*/  IMAD R180, R180, 0x10000, R180 ;  /* 0x00010000b4b47824 */ /* 0x000fe200078e02b4 */
[----:B------:R-:W-:Y:S01]  /*4dc0*/  FMNMX.FTZ R12, R164, R12, !PT ;  /* 0x0000000ca40c7209 */ /* 0x000fe20007810000 */
[----:B------:R-:W-:Y:S01]  /*4dd0*/  IMAD R240, R0, 0x2, R231 ;  /* 0x0000000200f07824 */ /* 0x000fe200078e02e7 */
[----:B------:R-:W-:Y:S01]  /*4de0*/  FMNMX.FTZ R15, R226, R15, !PT ;  /* 0x0000000fe20f7209 */ /* 0x000fe20007810000 */
[----:B------:R-:W-:Y:S01]  /*4df0*/  LDSM.16.MT88.4 R216, [R231+0x4000] ;  /* 0x00400000e7d8783b */ /* 0x000fe20000004200 */
[----:B------:R-:W-:Y:S01]  /*4e00*/  FMNMX.FTZ R12, R166, R12, !PT ;  /* 0x0000000ca60c7209 */ /* 0x000fe20007810000 */
[----:B------:R-:W-:Y:S01]  /*4e10*/  UIADD3 UR31, UR7, 0x1, URZ ;  /* 0x00000001071f7890 */ /* 0x000fe2000fffe03f */
[----:B------:R-:W-:Y:S01]  /*4e20*/  FMNMX.FTZ R15, R187, R15, !PT ;  /* 0x0000000fbb0f7209 */ /* 0x000fe20007810000 */
[----:B------:R-:W-:Y:S01]  /*4e30*/  STL.64 [R1], R2 ;  /* 0x0000000201007387 */ /* 0x000fe20000100a00 */
        /* <DEDUP_REMOVED lines=9> */
[----:B--2---:R-:W-:Y:S02]  /*4ed0*/  FMNMX.FTZ R11, R6, R193, !PT ;  /* 0x000000c1060b7209 */ /* 0x004fe40007810000 */
[----:B------:R-:W-:Y:S02]  /*4ee0*/  FMNMX.FTZ R12, R130, R12, !PT ;  /* 0x0000000c820c7209 */ /* 0x000fe40007810000 */
[----:B------:R-:W-:Y:S02]  /*4ef0*/  FMNMX.FTZ R15, R172, R15, !PT ;  /* 0x0000000fac0f7209 */ /* 0x000fe40007810000 */
[----:B------:R-:W-:-:S02]  /*4f00*/  FMNMX.FTZ R12, R140, R12, !PT ;  /* 0x0000000c8c0c7209 */ /* 0x000fc40007810000 */
[----:B------:R-:W-:Y:S02]  /*4f10*/  FMNMX.FTZ R11, R56, R11, !PT ;  /* 0x0000000b380b7209 */ /* 0x000fe40007810000 */
[----:B------:R-:W-:Y:S02]  /*4f20*/  FMNMX.FTZ R12, R142, R12, !PT ;  /* 0x0000000c8e0c7209 */ /* 0x000fe40007810000 */
[----:B------:R-:W-:Y:S02]  /*4f30*/  FMNMX.FTZ R15, R139, R15, !PT ;  /* 0x0000000f8b0f7209 */ /* 0x000fe40007810000 */
[----:B------:R-:W-:Y:S02]  /*4f40*/  FMNMX.FTZ R12, R141, R12, !PT ;  /* 0x0000000c8d0c7209 */ /* 0x000fe40007810000 */
[----:B------:R-:W-:Y:S02]  /*4f50*/  IADD3 R10, R242, 0x4, RZ ;  /* 0x00000004f20a7810 */ /* 0x000fe40007ffe0ff */
[----:B------:R-:W-:-:S02]  /*4f60*/  FMNMX.FTZ R12, R158, R12, !PT ;  /* 0x0000000c9e0c7209 */ /* 0x000fc40007810000 */
[----:B------:R-:W-:Y:S01]  /*4f70*/  FMNMX.FTZ R11, R196, R11, !PT ;  /* 0x0000000bc40b7209 */ /* 0x000fe20007810000 */
[----:B------:R-:W-:Y:S01]  /*4f80*/  IMAD.WIDE.U32 R224, R10, -0x326172a9, RZ ;  /* 0xcd9e8d570ae07825 */ /* 0x000fe200078e00ff */
        /* <DEDUP_REMOVED lines=8> */
[----:B------:R-:W-:Y:S02]  /*5010*/  FMNMX.FTZ R15, R154, R15, !PT ;  /* 0x0000000f9a0f7209 */ /* 0x000fe40007810000 */
[----:B------:R-:W-:Y:S02]  /*5020*/  FMNMX.FTZ R12, R150, R12, !PT ;  /* 0x0000000c960c7209 */ /* 0x000fe40007810000 */
[----:B------:R-:W-:Y:S02]  /*5030*/  FMNMX.FTZ R11, R53, R11, !PT ;  /* 0x0000000b350b7209 */ /* 0x000fe40007810000 */
[----:B------:R-:W-:-:S02]  /*5040*/  FMNMX.FTZ R12, R147, R12, !PT ;  /* 0x0000000c930c7209 */ /* 0x000fc40007810000 */
[----:B------:R-:W-:Y:S02]  /*5050*/  LOP3.LUT R8, R21, UR17, R224, 0x96, !PT ;  /* 0x0000001115087c12 */ /* 0x000fe4000f8e96e0 */
[----:B------:R-:W-:Y:S02]  /*5060*/  FMNMX.FTZ R15, R157, R15, !PT ;  /* 0x0000000f9d0f7209 */ /* 0x000fe40007810000 */
[----:B------:R-:W-:Y:S01]  /*5070*/  FMNMX.FTZ R12, R149, R12, !PT ;  /* 0x0000000c950c7209 */ /* 0x000fe20007810000 */
[----:B------:R-:W-:Y:S01]  /*5080*/  IMAD.WIDE.U32 R44, R8, -0x2daee0ad, RZ ;  /* 0xd2511f53082c7825 */ /* 0x000fe200078e00ff */
        /* <DEDUP_REMOVED lines=16> */
[----:B------:R-:W1:Y:S01]  /*5190*/  SHFL.BFLY PT, R13, R12, 0x2, 0x1f ;  /* 0x0c401f000c0d7f89 */ /* 0x000e6200000e0000 */
[----:B------:R-:W-:-:S02]  /*51a0*/  FMNMX.FTZ R8, R173, R8, !PT ;  /* 0x00000008ad087209 */ /* 0x000fc40007810000 */
[----:B------:R-:W-:Y:S02]  /*51b0*/  FMNMX.FTZ R14, R103, R14, !PT ;  /* 0x0000000e670e7209 */ /* 0x000fe40007810000 */
[----:B------:R-:W-:Y:S02]  /*51c0*/  FMNMX.FTZ R8, R161, R8, !PT ;  /* 0x00000008a1087209 */ /* 0x000fe40007810000 */
[----:B------:R-:W-:Y:S02]  /*51d0*/  LOP3.LUT R9, R182, UR32, RZ, 0x3c, !PT ;  /* 0x00000020b6097c12 */ /* 0x000fe4000f8e3cff */
[----:B------:R-:W-:Y:S02]  /*51e0*/  FMNMX.FTZ R14, R102, R14, !PT ;  /* 0x0000000e660e7209 */ /* 0x000fe40007810000 */
[----:B------:R-:W-:Y:S02]  /*51f0*/  FMNMX.FTZ R8, R115, R8, !PT ;  /* 0x0000000873087209 */ /* 0x000fe40007810000 */
[----:B------:R-:W-:-:S02]  /*5200*/  LOP3.LUT R190, R245, R9, RZ, 0x3c, !PT ;  /* 0x00000009f5be7212 */ /* 0x000fc400078e3cff */
[----:B------:R-:W-:Y:S02]  /*5210*/  FMNMX.FTZ R14, R98, R14, !PT ;  /* 0x0000000e620e7209 */ /* 0x000fe40007810000 */
[----:B------:R-:W-:Y:S01]  /*5220*/  FMNMX.FTZ R8, R111, R8, !PT ;  /* 0x000000086f087209 */ /* 0x000fe20007810000 */
[----:B------:R-:W-:Y:S01]  /*5230*/  IMAD.WIDE.U32 R190, R190, -0x2daee0ad, RZ ;  /* 0xd2511f53bebe7825 */ /* 0x000fe200078e00ff */
[----:B------:R-:W-:Y:S02]  /*5240*/  FMNMX.FTZ R15, R4, R208, !PT ;  /* 0x000000d0040f7209 */ /* 0x000fe40007810000 */
[----:B------:R-:W-:Y:S02]  /*5250*/  FMNMX.FTZ R14, R80, R14, !PT ;  /* 0x0000000e500e7209 */ /* 0x000fe40007810000 */
[----:B------:R-:W-:Y:S02]  /*5260*/  FMNMX.FTZ R8, R110, R8, !PT ;  /* 0x000000086e087209 */ /* 0x000fe40007810000 */
[----:B------:R-:W-:-:S02]  /*5270*/  FMNMX.FTZ R14, R81, R14, !PT ;  /* 0x0000000e510e7209 */ /* 0x000fc40007810000 */
[----:B------:R-:W-:Y:S02]  /*5280*/  FMNMX.FTZ R15, R63, R15, !PT ;  /* 0x0000000f3f0f7209 */ /* 0x000fe40007810000 */
[----:B------:R-:W-:Y:S02]  /*5290*/  LOP3.LUT R182, R191, UR16, R96, 0x96, !PT ;  /* 0x00000010bfb67c12 */ /* 0x000fe4000f8e9660 */
[----:B------:R-:W-:Y:S02]  /*52a0*/  FMNMX.FTZ R8, R30, R8, !PT ;  /* 0x000000081e087209 */ /* 0x000fe40007810000 */
[----:B------:R-:W-:Y:S01]  /*52b0*/  FMNMX.FTZ R14, R78, R14, !PT ;  /* 0x0000000e4e0e7209 */ /* 0x000fe20007810000 */
[----:B------:R-:W-:Y:S01]  /*52c0*/  IMAD.WIDE.U32 R182, R182, -0x326172a9, RZ ;  /* 0xcd9e8d57b6b67825 */ /* 0x000fe200078e00ff */
[----:B------:R-:W-:Y:S02]  /*52d0*/  FMNMX.FTZ R15, R200, R15, !PT ;  /* 0x0000000fc80f7209 */ /* 0x000fe40007810000 */
[----:B------:R-:W-:-:S02]  /*52e0*/  LOP3.LUT R188, R225, R9, RZ, 0x3c, !PT ;  /* 0x00000009e1bc7212 */ /* 0x000fc400078e3cff */
[----:B-1----:R-:W-:Y:S02]  /*52f0*/  FMNMX.FTZ R13, R12, R13, !PT ;  /* 0x0000000d0c0d7209 */ /* 0x002fe40007810000 */
[----:B------:R-:W-:Y:S01]  /*5300*/  FMNMX.FTZ R8, R28, R8, !PT ;  /* 0x000000081c087209 */ /* 0x000fe20007810000 */
[----:B------:R-:W-:Y:S01]  /*5310*/  IMAD.WIDE.U32 R188, R188, -0x2daee0ad, RZ ;  /* 0xd2511f53bcbc7825 */ /* 0x000fe200078e00ff */
[----:B------:R-:W-:Y:S01]  /*5320*/  LOP3.LUT R11, R23, UR14, R190, 0x96, !PT ;  /* 0x0000000e170b7c12 */ /* 0x000fe2000f8e96be */
[----:B------:R-:W1:Y:S01]  /*5330*/  SHFL.BFLY PT, R133, R13, 0x1, 0x1f ;  /* 0x0c201f000d857f89 */ /* 0x000e6200000e0000 */
[----:B------:R-:W-:Y:S02]  /*5340*/  FMNMX.FTZ R14, R77, R14, !PT ;  /* 0x0000000e4d0e7209 */ /* 0x000fe40007810000 */
[----:B------:R-:W-:Y:S01]  /*5350*/  FMNMX.FTZ R15, R52, R15, !PT ;  /* 0x0000000f340f7209 */ /* 0x000fe20007810000 */
[----:B------:R-:W-:Y:S01]  /*5360*/  IMAD.WIDE.U32 R16, R11, -0x326172a9, RZ ;  /* 0xcd9e8d570b107825 */ /* 0x000fe200078e00ff */
[----:B------:R-:W-:Y:S01]  /*5370*/  FMNMX.FTZ R8, R29, R8, !PT ;  /* 0x000000081d087209 */ /* 0x000fe20007810000 */
[----:B------:R-:W2:Y:S01]  /*5380*/  SHFL.BFLY PT, R11, R14, 0x2, 0x1f ;  /* 0x0c401f000e0b7f89 */ /* 0x000ea200000e0000 */
[----:B------:R-:W-:-:S02]  /*5390*/  LOP3.LUT R46, R183, UR15, R20, 0x96, !PT ;  /* 0x0000000fb72e7c12 */ /* 0x000fc4000f8e9614 */
        /* <DEDUP_REMOVED lines=18> */
[----:B------:R-:W-:Y:S02]  /*54c0*/  LOP3.LUT R12, R23, UR11, R16, 0x96, !PT ;  /* 0x0000000b170c7c12 */ /* 0x000fe4000f8e9610 */
[----:B------:R-:W-:Y:S01]  /*54d0*/  FMNMX.FTZ R15, R168, R15, !PT ;  /* 0x0000000fa80f7209 */ /* 0x000fe20007810000 */
[----:B------:R-:W-:Y:S01]  /*54e0*/  IMAD.WIDE.U32 R24, R24, -0x2daee0ad, RZ ;  /* 0xd2511f5318187825 */ /* 0x000fe200078e00ff */
[----:B------:R-:W-:Y:S02]  /*54f0*/  FMNMX.FTZ R8, R35, R8, !PT ;  /* 0x0000000823087209 */ /* 0x000fe40007810000 */
[----:B------:R-:W-:Y:S02]  /*5500*/  LOP3.LUT R18, R45, UR14, R188, 0x96, !PT ;  /* 0x0000000e2d127c12 */ /* 0x000fe4000f8e96bc */
[----:B------:R-:W-:-:S02]  /*5510*/  LOP3.LUT R44, R21, UR12, R44, 0x96, !PT ;  /* 0x0000000c152c7c12 */ /* 0x000fc4000f8e962c */
[----:B-1----:R-:W-:Y:S01]  /*5520*/  FMNMX.FTZ R133, R13, R133, !PT ;  /* 0x000000850d857209 */ /* 0x002fe20007810000 */
[----:B------:R-:W-:Y:S01]  /*5530*/  IMAD.WIDE.U32 R12, R12, -0x2daee0ad, RZ ;  /* 0xd2511f530c0c7825 */ /* 0x000fe200078e00ff */
[----:B------:R-:W-:Y:S02]  /*5540*/  FMNMX.FTZ R15, R169, R15, !PT ;  /* 0x0000000fa90f7209 */ /* 0x000fe40007810000 */
[----:B--2---:R-:W-:Y:S01]  /*5550*/  FMNMX.FTZ R11, R14, R11, !PT ;  /* 0x0000000b0e0b7209 */ /* 0x004fe20007810000 */
[----:B------:R-:W-:Y:S01]  /*5560*/  IMAD.WIDE.U32 R18, R18, -0x326172a9, RZ ;  /* 0xcd9e8d5712127825 */ /* 0x000fe200078e00ff */
[----:B------:R-:W-:Y:S02]  /*5570*/  FMNMX.FTZ R8, R34, R8, !PT ;  /* 0x0000000822087209 */ /* 0x000fe40007810000 */
[----:B------:R-:W-:Y:S01]  /*5580*/  FMNMX.FTZ R15, R126, R15, !PT ;  /* 0x0000000f7e0f7209 */ /* 0x000fe20007810000 */
[----:B------:R-:W-:Y:S01]  /*5590*/  IMAD.WIDE.U32 R44, R44, -0x326172a9, RZ ;  /* 0xcd9e8d572c2c7825 */ /* 0x000fe200078e00ff */
[----:B------:R-:W-:-:S02]  /*55a0*/  LOP3.LUT R14, R13, UR8, R24, 0x96, !PT ;  /* 0x000000080d0e7c12 */ /* 0x000fc4000f8e9618 */
[----:B------:R-:W1:Y:S01]  /*55b0*/  SHFL.BFLY PT, R13, R11, 0x1, 0x1f ;  /* 0x0c201f000b0d7f89 */ /* 0x000e6200000e0000 */
[----:B------:R-:W-:Y:S01]  /*55c0*/  FMNMX.FTZ R8, R33, R8, !PT ;  /* 0x0000000821087209 */ /* 0x000fe20007810000 */
[----:B------:R-:W-:Y:S01]  /*55d0*/  FMUL.FTZ R160, R133, c[0x0][0x23c] ;  /* 0x00008f0085a07a20 */ /* 0x000fe20000410000 */
[----:B------:R-:W-:Y:S02]  /*55e0*/  FMNMX.FTZ R15, R128, R15, !PT ;  /* 0x0000000f800f7209 */ /* 0x000fe40007810000 */
[----:B------:R-:W-:Y:S02]  /*55f0*/  LOP3.LUT R16, R19, UR13, R174, 0x96, !PT ;  /* 0x0000000d13107c12 */ /* 0x000fe4000f8e96ae */
[----:B------:R-:W-:Y:S02]  /*5600*/  LOP3.LUT R18, R45, UR11, R18, 0x96, !PT ;  /* 0x0000000b2d127c12 */ /* 0x000fe4000f8e9612 */
[----:B------:R-:W-:Y:S01]  /*5610*/  FMNMX.FTZ R8, R32, R8, !PT ;  /* 0x0000000820087209 */ /* 0x000fe20007810000 */
[----:B------:R-:W-:Y:S01]  /*5620*/  IMAD.WIDE.U32 R16, R16, -0x2daee0ad, RZ ;  /* 0xd2511f5310107825 */ /* 0x000fe200078e00ff */
[----:B------:R-:W-:-:S02]  /*5630*/  FMNMX.FTZ R15, R127, R15, !PT ;  /* 0x0000000f7f0f7209 */ /* 0x000fc40007810000 */
[----:B------:R-:W-:Y:S01]  /*5640*/  FMNMX.FTZ R8, R69, R8, !PT ;  /* 0x0000000845087209 */ /* 0x000fe20007810000 */
[----:B------:R-:W-:Y:S01]  /*5650*/  IMAD.WIDE.U32 R18, R18, -0x2daee0ad, RZ ;  /* 0xd2511f5312127825 */ /* 0x000fe200078e00ff */
[----:B------:R-:W-:Y:S02]  /*5660*/  FMNMX.FTZ R15, R131, R15, !PT ;  /* 0x0000000f830f7209 */ /* 0x000fe40007810000 */
        /* <DEDUP_REMOVED lines=8> */
[----:B-1----:R-:W-:Y:S02]  /*56f0*/  FMNMX.FTZ R13, R11, R13, !PT ;  /* 0x0000000d0b0d7209 */ /* 0x002fe40007810000 */
[----:B------:R-:W1:Y:S01]  /*5700*/  SHFL.BFLY PT, R11, R8, 0x2, 0x1f ;  /* 0x0c401f00080b7f89 */ /* 0x000e6200000e0000 */
[----:B------:R-:W-:Y:S02]  /*5710*/  FMNMX.FTZ R19, R107, R19, !PT ;  /* 0x000000136b137209 */ /* 0x000fe40007810000 */
[----:B------:R-:W-:Y:S01]  /*5720*/  LOP3.LUT R46, R25, UR10, R46, 0x96, !PT ;  /* 0x0000000a192e7c12 */ /* 0x000fe2000f8e962e */
[----:B------:R-:W-:Y:S01]  /*5730*/  FMUL.FTZ R79, R13, c[0x0][0x23c] ;  /* 0x00008f000d4f7a20 */ /* 0x000fe20000410000 */
[----:B------:R-:W-:-:S02]  /*5740*/  FMNMX.FTZ R19, R113, R19, !PT ;  /* 0x0000001371137209 */ /* 0x000fc40007810000 */
[----:B------:R-:W-:Y:S01]  /*5750*/  FSETP.NEU.FTZ.AND P1, PT, R133, -INF , PT ;  /* 0xff8000008500780b */ /* 0x000fe20003f3d000 */
[----:B------:R-:W-:Y:S01]  /*5760*/  IMAD.WIDE.U32 R46, R46, -0x326172a9, RZ ;  /* 0xcd9e8d572e2e7825 */ /* 0x000fe200078e00ff */
[----:B------:R-:W-:Y:S02]  /*5770*/  FMNMX.FTZ R19, R114, R19, !PT ;  /* 0x0000001372137209 */ /* 0x000fe40007810000 */
[----:B------:R-:W-:Y:S02]  /*5780*/  FSEL R160, R160, RZ, P1 ;  /* 0x000000ffa0a07208 */ /* 0x000fe40000800000 */
[----:B------:R-:W-:Y:S02]  /*5790*/  FMNMX.FTZ R19, R120, R19, !PT ;  /* 0x0000001378137209 */ /* 0x000fe40007810000 */
[----:B------:R-:W-:Y:S01]  /*57a0*/  LOP3.LUT R20, R17, UR10, R20, 0x96, !PT ;  /* 0x0000000a11147c12 */ /* 0x000fe2000f8e9614 */
[--C-:B------:R-:W-:Y:S01]  /*57b0*/  FFMA.FTZ R70, R7, c[0x0][0x23c], -R160.reuse ;  /* 0x00008f0007467a23 */ /* 0x100fe200000108a0 */
[----:B------:R-:W-:Y:S01]  /*57c0*/  FMNMX.FTZ R19, R121, R19, !PT ;  /* 0x0000001379137209 */ /* 0x000fe20007810000 */
[----:B------:R-:W-:Y:S01]  /*57d0*/  FFMA.FTZ R51, R59, c[0x0][0x23c], -R160 ;  /* 0x00008f003b337a23 */ /* 0x000fe200000108a0 */
[----:B------:R-:W-:Y:S01]  /*57e0*/  LOP3.LUT R7, R47, UR9, R22, 0x96, !PT ;  /* 0x000000092f077c12 */ /* 0x000fe2000f8e9616 */
[----:B------:R-:W-:Y:S01]  /*57f0*/  IMAD.WIDE.U32 R20, R20, -0x326172a9, RZ ;  /* 0xcd9e8d5714147825 */ /* 0x000fe200078e00ff */
[----:B------:R-:W-:Y:S01]  /*5800*/  FMNMX.FTZ R19, R123, R19, !PT ;  /* 0x000000137b137209 */ /* 0x000fe20007810000 */
[----:B------:R-:W-:Y:S01]  /*5810*/  MUFU.EX2 R70, R70 ;  /* 0x0000004600467308 */ /* 0x000fe20000000800 */
[----:B------:R-:W-:Y:S01]  /*5820*/  FSETP.NEU.FTZ.AND P1, PT, R13, -INF , PT ;  /* 0xff8000000d00780b */ /* 0x000fe20003f3d000 */
[----:B------:R-:W-:Y:S01]  /*5830*/  IMAD.WIDE.U32 R22, R7, -0x2daee0ad, RZ ;  /* 0xd2511f5307167825 */ /* 0x000fe200078e00ff */
[----:B-1----:R-:W-:-:S02]  /*5840*/  FMNMX.FTZ R8, R8, R11, !PT ;  /* 0x0000000b08087209 */ /* 0x002fc40007810000 */
[----:B------:R-:W-:Y:S01]  /*5850*/  FMNMX.FTZ R19, R125, R19, !PT ;  /* 0x000000137d137209 */ /* 0x000fe20007810000 */
[----:B------:R-:W-:Y:S01]  /*5860*/  IMAD.WIDE.U32 R16, R16, -0x326172a9, RZ ;  /* 0xcd9e8d5710107825 */ /* 0x000fe200078e00ff */
[----:B------:R-:W-:Y:S01]  /*5870*/  LOP3.LUT R11, R23, UR18, R12, 0x96, !PT ;  /* 0x00000012170b7c12 */ /* 0x000fe2000f8e960c */
[----:B------:R-:W-:Y:S01]  /*5880*/  MUFU.EX2 R51, R51 ;  /* 0x0000003300337308 */ /* 0x000fe20000000800 */
[----:B------:R-:W1:Y:S01]  /*5890*/  SHFL.BFLY PT, R12, R8, 0x1, 0x1f ;  /* 0x0c201f00080c7f89 */ /* 0x000e6200000e0000 */
[----:B------:R-:W-:Y:S01]  /*58a0*/  FMNMX.FTZ R19, R137, R19, !PT ;  /* 0x0000001389137209 */ /* 0x000fe20007810000 */
[----:B------:R-:W-:Y:S01]  /*58b0*/  FFMA.FTZ R67, R197, c[0x0][0x23c], -R160 ;  /* 0x00008f00c5437a23 */ /* 0x000fe200000108a0 */
[----:B------:R-:W-:Y:S01]  /*58c0*/  LOP3.LUT R44, R21, UR9, R44, 0x96, !PT ;  /* 0x00000009152c7c12 */ /* 0x000fe2000f8e962c */
[--C-:B------:R-:W-:Y:S01]  /*58d0*/  FFMA.FTZ R55, R201, c[0x0][0x23c], -R160.reuse ;  /* 0x00008f00c9377a23 */ /* 0x100fe200000108a0 */
[----:B------:R-:W-:Y:S01]  /*58e0*/  FMNMX.FTZ R19, R143, R19, !PT ;  /* 0x000000138f137209 */ /* 0x000fe20007810000 */
[----:B------:R-:W-:Y:S01]  /*58f0*/  FFMA.FTZ R43, R203, c[0x0][0x23c], -R160 ;  /* 0x00008f00cb2b7a23 */ /* 0x000fe200000108a0 */
[----:B------:R-:W-:Y:S01]  /*5900*/  FSEL R79, R79, RZ, P1 ;  /* 0x000000ff4f4f7208 */ /* 0x000fe20000800000 */
[----:B------:R-:W-:Y:S01]  /*5910*/  IMAD.WIDE.U32 R44, R44, -0x2daee0ad, RZ ;  /* 0xd2511f532c2c7825 */ /* 0x000fe200078e00ff */
[----:B------:R-:W-:Y:S01]  /*5920*/  FMNMX.FTZ R19, R152, R19, !PT ;  /* 0x0000001398137209 */ /* 0x000fe20007810000 */
[----:B------:R-:W-:Y:S01]  /*5930*/  MUFU.EX2 R67, R67 ;  /* 0x0000004300437308 */ /* 0x000fe20000000800 */
[----:B------:R-:W-:Y:S01]  /*5940*/  SHF.R.U32.HI R25, RZ, 0x10, R14 ;  /* 0x00000010ff197819 */ /* 0x000fe2000001160e */
[--C-:B------:R-:W-:Y:S01]  /*5950*/  FFMA.FTZ R59, R72, c[0x0][0x23c], -R79.reuse ;  /* 0x00008f00483b7a23 */ /* 0x100fe2000001084f */
[----:B------:R-:W-:Y:S01]  /*5960*/  FMNMX.FTZ R19, R155, R19, !PT ;  /* 0x000000139b137209 */ /* 0x000fe20007810000 */
[--C-:B------:R-:W-:Y:S01]  /*5970*/  FFMA.FTZ R60, R5, c[0x0][0x23c], -R79.reuse ;  /* 0x00008f00053c7a23 */ /* 0x100fe2000001084f */
[----:B------:R-:W-:Y:S01]  /*5980*/  LOP3.LUT R24, R44, 0xffff, RZ, 0xc0, !PT ;  /* 0x0000ffff2c187812 */ /* 0x000fe200078ec0ff */
[--C-:B------:R-:W-:Y:S01]  /*5990*/  FFMA.FTZ R50, R57, c[0x0][0x23c], -R79.reuse ;  /* 0x00008f0039327a23 */ /* 0x100fe2000001084f */
[----:B------:R-:W-:Y:S01]  /*59a0*/  FMNMX.FTZ R19, R124, R19, !PT ;  /* 0x000000137c137209 */ /* 0x000fe20007810000 */
[--C-:B------:R-:W-:Y:S01]  /*59b0*/  FFMA.FTZ R36, R48, c[0x0][0x23c], -R79.reuse ;  /* 0x00008f0030247a23 */ /* 0x100fe2000001084f */
[----:B------:R-:W-:Y:S01]  /*59c0*/  LOP3.LUT R46, R15, UR19, R46, 0x96, !PT ;  /* 0x000000130f2e7c12 */ /* 0x000fe2000f8e962e */
[--C-:B------:R-:W-:Y:S01]  /*59d0*/  FFMA.FTZ R58, R58, c[0x0][0x23c], -R79.reuse ;  /* 0x00008f003a3a7a23 */ /* 0x100fe2000001084f */
[----:B------:R-:W-:Y:S01]  /*59e0*/  FMNMX.FTZ R19, R95, R19, !PT ;  /* 0x000000135f137209 */ /* 0x000fe20007810000 */
[----:B------:R-:W-:Y:S01]  /*59f0*/  MUFU.EX2 R60, R60 ;  /* 0x0000003c003c7308 */ /* 0x000fe20000000800 */
[----:B------:R-:W-:Y:S01]  /*5a00*/  LOP3.LUT R26, R14, 0xffff, RZ, 0xc0, !PT ;  /* 0x0000ffff0e1a7812 */ /* 0x000fe200078ec0ff */
[--C-:B------:R-:W-:Y:S01]  /*5a10*/  FFMA.FTZ R49, R198, c[0x0][0x23c], -R79.reuse ;  /* 0x00008f00c6317a23 */ /* 0x100fe2000001084f */
[----:B-1----:R-:W-:Y:S01]  /*5a20*/  FMNMX.FTZ R8, R8, R12, !PT ;  /* 0x0000000c08087209 */ /* 0x002fe20007810000 */
[--C-:B------:R-:W-:Y:S01]  /*5a30*/  FFMA.FTZ R41, R199, c[0x0][0x23c], -R79.reuse ;  /* 0x00008f00c7297a23 */ /* 0x100fe2000001084f */
[----:B------:R-:W1:Y:S01]  /*5a40*/  SHFL.BFLY PT, R12, R19, 0x2, 0x1f ;  /* 0x0c401f00130c7f89 */ /* 0x000e6200000e0000 */
[----:B------:R-:W-:Y:S01]  /*5a50*/  LOP3.LUT R15, R22, 0xffff, RZ, 0xc0, !PT ;  /* 0x0000ffff160f7812 */ /* 0x000fe200078ec0ff */
[--C-:B------:R-:W-:Y:S01]  /*5a60*/  FFMA.FTZ R202, R202, c[0x0][0x23c], -R79.reuse ;  /* 0x00008f00caca7a23 */ /* 0x100fe2000001084f */
[C---:B------:R-:W-:Y:S01]  /*5a70*/  FSETP.NEU.FTZ.AND P1, PT, R8.reuse, -INF , PT ;  /* 0xff8000000800780b */ /* 0x040fe20003f3d000 */
[----:B------:R-:W-:Y:S01]  /*5a80*/  FMUL.FTZ R72, R8, c[0x0][0x23c] ;  /* 0x00008f0008487a20 */ /* 0x000fe20000410000 */
[----:B------:R-:W-:Y:S01]  /*5a90*/  LOP3.LUT R7, R17, UR19, R20, 0x96, !PT ;  /* 0x0000001311077c12 */ /* 0x000fe2000f8e9614 */
[----:B------:R-:W2:Y:S01]  /*5aa0*/  MUFU.EX2 R59, R59 ;  /* 0x0000003b003b7308 */ /* 0x000ea20000000800 */
[----:B------:R-:W-:Y:S01]  /*5ab0*/  SHF.R.U32.HI R39, RZ, 0x18, R14 ;  /* 0x00000018ff277819 */ /* 0x000fe2000001160e */
[--C-:B------:R-:W-:Y:S01]  /*5ac0*/  FFMA.FTZ R42, R204, c[0x0][0x23c], -R160.reuse ;  /* 0x00008f00cc2a7a23 */ /* 0x100fe200000108a0 */
[----:B------:R-:W-:Y:S01]  /*5ad0*/  FSEL R72, R72, RZ, P1 ;  /* 0x000000ff48487208 */ /* 0x000fe20000800000 */
[----:B------:R-:W-:Y:S01]  /*5ae0*/  FFMA.FTZ R61, R61, c[0x0][0x23c], -R160 ;  /* 0x00008f003d3d7a23 */ /* 0x000fe200000108a0 */
[----:B------:R-:W-:Y:S01]  /*5af0*/  LOP3.LUT R20, R16, 0xffff, RZ, 0xc0, !PT ;  /* 0x0000ffff10147812 */ /* 0x000fe200078ec0ff */
[----:B------:R-:W-:Y:S01]  /*5b00*/  FFMA.FTZ R54, R54, c[0x0][0x23c], -R79 ;  /* 0x00008f0036367a23 */ /* 0x000fe2000001084f */
[----:B------:R-:W-:Y:S01]  /*5b10*/  SHF.R.U32.HI R23, RZ, 0x10, R16 ;  /* 0x00000010ff177819 */ /* 0x000fe20000011610 */
[----:B------:R-:W-:Y:S01]  /*5b20*/  FFMA.FTZ R57, R6, c[0x0][0x23c], -R72 ;  /* 0x00008f0006397a23 */ /* 0x000fe20000010848 */
[----:B------:R-:W-:Y:S01]  /*5b30*/  LOP3.LUT R5, R45, UR18, R18, 0x96, !PT ;  /* 0x000000122d057c12 */ /* 0x000fe2000f8e9612 */
[--C-:B------:R-:W-:Y:S01]  /*5b40*/  FFMA.FTZ R56, R56, c[0x0][0x23c], -R72.reuse ;  /* 0x00008f0038387a23 */ /* 0x100fe20000010848 */
[----:B------:R-:W-:Y:S01]  /*5b50*/  LOP3.LUT R21, R44, 0xff, RZ, 0xc0, !PT ;  /* 0x000000ff2c157812 */ /* 0x000fe200078ec0ff */
[--C-:B------:R-:W-:Y:S01]  /*5b60*/  FFMA.FTZ R48, R196, c[0x0][0x23c], -R72.reuse ;  /* 0x00008f00c4307a23 */ /* 0x100fe20000010848 */
[----:B------:R-:W-:Y:S01]  /*5b70*/  LOP3.LUT R25, R25, 0xff, RZ, 0xc0, !PT ;  /* 0x000000ff19197812 */ /* 0x000fe200078ec0ff */
[----:B------:R-:W-:Y:S01]  /*5b80*/  FFMA.FTZ R62, R193, c[0x0][0x23c], -R72 ;  /* 0x00008f00c13e7a23 */ /* 0x000fe20000010848 */
[----:B------:R-:W-:Y:S01]  /*5b90*/  SHF.R.U32.HI R24, RZ, 0x8, R24 ;  /* 0x00000008ff187819 */ /* 0x000fe20000011618 */
[--C-:B------:R-:W-:Y:S01]  /*5ba0*/  FFMA.FTZ R38, R194, c[0x0][0x23c], -R72.reuse ;  /* 0x00008f00c2267a23 */ /* 0x100fe20000010848 */
[----:B------:R-:W-:Y:S01]  /*5bb0*/  LOP3.LUT R40, R14, 0xff, RZ, 0xc0, !PT ;  /* 0x000000ff0e287812 */ /* 0x000fe200078ec0ff */
[----:B------:R-:W-:Y:S01]  /*5bc0*/  FFMA.FTZ R37, R195, c[0x0][0x23c], -R72 ;  /* 0x00008f00c3257a23 */ /* 0x000fe20000010848 */
[----:B-1----:R-:W-:Y:S01]  /*5bd0*/  FMNMX.FTZ R12, R19, R12, !PT ;  /* 0x0000000c130c7209 */ /* 0x002fe20007810000 */
[----:B------:R-:W-:Y:S01]  /*5be0*/  MUFU.EX2 R58, R58 ;  /* 0x0000003a003a7308 */ /* 0x000fe20000000800 */
[----:B------:R-:W-:Y:S01]  /*5bf0*/  SHF.R.U32.HI R18, RZ, 0x10, R44 ;  /* 0x00000010ff127819 */ /* 0x000fe2000001162c */
[----:B------:R-:W-:Y:S01]  /*5c00*/  FFMA.FTZ R45, R192, c[0x0][0x23c], -R72 ;  /* 0x00008f00c02d7a23 */ /* 0x000fe20000010848 */
[----:B------:R-:W-:Y:S01]  /*5c10*/  LOP3.LUT R14, R22, 0xff, RZ, 0xc0, !PT ;  /* 0x000000ff160e7812 */ /* 0x000fe200078ec0ff */
[----:B------:R-:W1:Y:S01]  /*5c20*/  SHFL.BFLY PT, R19, R12, 0x1, 0x1f ;  /* 0x0c201f000c137f89 */ /* 0x000e6200000e0000 */
[----:B------:R-:W-:Y:S01]  /*5c30*/  SHF.R.U32.HI R65, RZ, 0x10, R22 ;  /* 0x00000010ff417819 */ /* 0x000fe20000011616 */
[----:B------:R-:W-:Y:S01]  /*5c40*/  FFMA.FTZ R75, R75, c[0x0][0x23c], -R72 ;  /* 0x00008f004b4b7a23 */ /* 0x000fe20000010848 */
[----:B------:R-:W-:Y:S01]  /*5c50*/  SHF.R.U32.HI R47, RZ, 0x18, R22 ;  /* 0x00000018ff2f7819 */ /* 0x000fe20000011616 */
[----:B------:R-:W3:Y:S01]  /*5c60*/  MUFU.EX2 R50, R50 ;  /* 0x0000003200327308 */ /* 0x000ee20000000800 */
[----:B------:R-:W-:Y:S01]  /*5c70*/  LOP3.LUT R22, R16, 0xff, RZ, 0xc0, !PT ;  /* 0x000000ff10167812 */ /* 0x000fe200078ec0ff */
[----:B------:R-:W-:Y:S01]  /*5c80*/  FFMA.FTZ R93, R134, c[0x0][0x23c], -R160 ;  /* 0x00008f00865d7a23 */ /* 0x000fe200000108a0 */
[----:B------:R-:W-:Y:S01]  /*5c90*/  SHF.R.U32.HI R16, RZ, 0x18, R16 ;  /* 0x00000018ff107819 */ /* 0x000fe20000011610 */
[----:B------:R-:W-:Y:S01]  /*5ca0*/  FFMA.FTZ R88, R164, c[0x0][0x23c], -R160 ;  /* 0x00008f00a4587a23 */ /* 0x000fe200000108a0 */
[----:B------:R-:W-:-:S02]  /*5cb0*/  PRMT R39, R25, 0x5410, R39 ;  /* 0x0000541019277816 */ /* 0x000fc40000000027 */
[----:B------:R-:W-:Y:S01]  /*5cc0*/  SHF.R.U32.HI R20, RZ, 0x8, R20 ;  /* 0x00000008ff147819 */ /* 0x000fe20000011614 */
[----:B------:R-:W-:Y:S01]  /*5cd0*/  MUFU.EX2 R57, R57 ;  /* 0x0000003900397308 */ /* 0x000fe20000000800 */
[----:B------:R-:W-:Y:S01]  /*5ce0*/  LOP3.LUT R23, R23, 0xff, RZ, 0xc0, !PT ;  /* 0x000000ff17177812 */ /* 0x000fe200078ec0ff */
[--C-:B------:R-:W-:Y:S01]  /*5cf0*/  HSET2.LE.AND R39, R39, R180.reuse, PT ;  /* 0x000000b427277233 */ /* 0x100fe20003803000 */
[----:B------:R-:W-:Y:S02]  /*5d00*/  PRMT R6, R21, 0x5410, R24 ;  /* 0x0000541015067816 */ /* 0x000fe40000000018 */
[----:B------:R-:W-:Y:S02]  /*5d10*/  SHF.R.U32.HI R26, RZ, 0x8, R26 ;  /* 0x00000008ff1a7819 */ /* 0x000fe4000001161a */
[----:B------:R-:W-:Y:S01]  /*5d20*/  SHF.R.U32.HI R25, RZ, 0x8, R15 ;  /* 0x00000008ff197819 */ /* 0x000fe2000001160f */
[----:B------:R-:W-:Y:S01]  /*5d30*/  MUFU.EX2 R56, R56 ;  /* 0x0000003800387308 */ /* 0x000fe20000000800 */
[----:B------:R-:W-:Y:S01]  /*5d40*/  LOP3.LUT R24, R18, 0xff, RZ, 0xc0, !PT ;  /* 0x000000ff12187812 */ /* 0x000fe200078ec0ff */
[----:B------:R-:W-:Y:S01]  /*5d50*/  HSET2.LE.AND R6, R6, R180, PT ;  /* 0x000000b406067233 */ /* 0x000fe20003803000 */
[----:B------:R-:W-:Y:S01]  /*5d60*/  SHF.R.U32.HI R17, RZ, 0x18, R44 ;  /* 0x00000018ff117819 */ /* 0x000fe2000001162c */
[----:B------:R-:W-:Y:S01]  /*5d70*/  FFMA.FTZ R44, R53, c[0x0][0x23c], -R72 ;  /* 0x00008f00352c7a23 */ /* 0x000fe20000010848 */
[----:B------:R-:W-:-:S02]  /*5d80*/  PRMT R20, R22, 0x5410, R20 ;  /* 0x0000541016147816 */ /* 0x000fc40000000014 */
[----:B------:R-:W-:Y:S01]  /*5d90*/  PRMT R16, R23, 0x5410, R16 ;  /* 0x0000541017107816 */ /* 0x000fe20000000010 */
[----:B------:R-:W4:Y:S01]  /*5da0*/  MUFU.EX2 R48, R48 ;  /* 0x0000003000307308 */ /* 0x000f220000000800 */
[C---:B------:R-:W-:Y:S01]  /*5db0*/  LOP3.LUT R23, R7.reuse, 0xffff, RZ, 0xc0, !PT ;  /* 0x0000ffff07177812 */ /* 0x040fe200078ec0ff */
[--C-:B------:R-:W-:Y:S01]  /*5dc0*/  HSET2.LE.AND R20, R20, R180.reuse, PT ;  /* 0x000000b414147233 */ /* 0x100fe20003803000 */
[----:B------:R-:W-:Y:S01]  /*5dd0*/  LOP3.LUT R18, R7, 0xff, RZ, 0xc0, !PT ;  /* 0x000000ff07127812 */ /* 0x000fe200078ec0ff */
[----:B------:R-:W-:Y:S01]  /*5de0*/  HSET2.LE.AND R16, R16, R180, PT ;  /* 0x000000b410107233 */ /* 0x000fe20003803000 */
[--C-:B------:R-:W-:Y:S02]  /*5df0*/  SHF.R.U32.HI R22, RZ, 0x10, R7.reuse ;  /* 0x00000010ff167819 */ /* 0x100fe40000011607 */
[----:B------:R-:W-:Y:S01]  /*5e00*/  SHF.R.U32.HI R21, RZ, 0x18, R7 ;  /* 0x00000018ff157819 */ /* 0x000fe20000011607 */
[----:B------:R-:W2:Y:S01]  /*5e10*/  MUFU.EX2 R62, R62 ;  /* 0x0000003e003e7308 */ /* 0x000ea20000000800 */
[----:B------:R-:W-:-:S02]  /*5e20*/  PRMT R40, R40, 0x5410, R26 ;  /* 0x0000541028287816 */ /* 0x000fc4000000001a */
[----:B------:R-:W-:Y:S02]  /*5e30*/  PRMT R14, R14, 0x5410, R25 ;  /* 0x000054100e0e7816 */ /* 0x000fe40000000019 */
[----:B------:R-:W-:Y:S02]  /*5e40*/  PRMT R7, R24, 0x5410, R17 ;  /* 0x0000541018077816 */ /* 0x000fe40000000011 */
[----:B------:R-:W4:Y:S01]  /*5e50*/  LDSM.16.MT88.4 R24, [R240+0x4000] ;  /* 0x00400000f018783b */ /* 0x000f220000004200 */
[----:B------:R-:W-:Y:S01]  /*5e60*/  MUFU.EX2 R38, R38 ;  /* 0x0000002600267308 */ /* 0x000fe20000000800 */
[----:B-1----:R-:W-:Y:S01]  /*5e70*/  FMNMX.FTZ R12, R12, R19, !PT ;  /* 0x000000130c0c7209 */ /* 0x002fe20007810000 */
[----:B------:R-:W-:Y:S01]  /*5e80*/  HSET2.LE.AND R7, R7, R180, PT ;  /* 0x000000b407077233 */ /* 0x000fe20003803000 */
[----:B------:R-:W-:Y:S02]  /*5e90*/  SHF.R.U32.HI R23, RZ, 0x8, R23 ;  /* 0x00000008ff177819 */ /* 0x000fe40000011617 */
[----:B------:R-:W-:Y:S01]  /*5ea0*/  LOP3.LUT R22, R22, 0xff, RZ, 0xc0, !PT ;  /* 0x000000ff16167812 */ /* 0x000fe200078ec0ff */
[C---:B------:R-:W-:Y:S01]  /*5eb0*/  FMUL.FTZ R96, R12.reuse, c[0x0][0x23c] ;  /* 0x00008f000c607a20 */ /* 0x040fe20000410000 */
[----:B------:R-:W-:Y:S01]  /*5ec0*/  FSETP.NEU.FTZ.AND P1, PT, R12, -INF , PT ;  /* 0xff8000000c00780b */ /* 0x000fe20003f3d000 */
[----:B------:R-:W1:Y:S01]  /*5ed0*/  MUFU.EX2 R37, R37 ;  /* 0x0000002500257308 */ /* 0x000e620000000800 */
[----:B------:R-:W-:-:S02]  /*5ee0*/  PRMT R18, R18, 0x5410, R23 ;  /* 0x0000541012127816 */ /* 0x000fc40000000017 */
[----:B------:R-:W-:Y:S02]  /*5ef0*/  PRMT R17, R22, 0x5410, R21 ;  /* 0x0000541016117816 */ /* 0x000fe40000000015 */
[C---:B------:R-:W-:Y:S01]  /*5f00*/  LOP3.LUT R21, R5.reuse, 0xffff, RZ, 0xc0, !PT ;  /* 0x0000ffff05157812 */ /* 0x040fe200078ec0ff */
[--C-:B------:R-:W-:Y:S01]  /*5f10*/  HSET2.LE.AND R18, R18, R180.reuse, PT ;  /* 0x000000b412127233 */ /* 0x100fe20003803000 */
[----:B------:R-:W-:Y:S01]  /*5f20*/  SHF.R.U32.HI R66, RZ, 0x10, R5 ;  /* 0x00000010ff427819 */ /* 0x000fe20000011605 */
[----:B------:R-:W-:Y:S01]  /*5f30*/  MUFU.EX2 R49, R49 ;  /* 0x0000003100317308 */ /* 0x000fe20000000800 */
[----:B------:R-:W-:Y:S01]  /*5f40*/  FSEL R96, R96, RZ, P1 ;  /* 0x000000ff60607208 */ /* 0x000fe20000800000 */
[----:B------:R-:W-:Y:S01]  /*5f50*/  HSET2.LE.AND R17, R17, R180, PT ;  /* 0x000000b411117233 */ /* 0x000fe20003803000 */
[----:B------:R-:W-:Y:S02]  /*5f60*/  LOP3.LUT R0, R5, 0xff, RZ, 0xc0, !PT ;  /* 0x000000ff05007812 */ /* 0x000fe400078ec0ff */
[----:B------:R-:W-:Y:S01]  /*5f70*/  SHF.R.U32.HI R21, RZ, 0x8, R21 ;  /* 0x00000008ff157819 */ /* 0x000fe20000011615 */
[--C-:B------:R-:W-:Y:S01]  /*5f80*/  FFMA.FTZ R63, R63, c[0x0][0x23c], -R96.reuse ;  /* 0x00008f003f3f7a23 */ /* 0x100fe20000010860 */
[----:B--2---:R-:W-:Y:S01]  /*5f90*/  F2FP.PACK_AB R19, R59, R60 ;  /* 0x0000003c3b13723e */ /* 0x004fe200000000ff */
[----:B------:R-:W2:Y:S01]  /*5fa0*/  MUFU.EX2 R41, R41 ;  /* 0x0000002900297308 */ /* 0x000ea20000000800 */
[----:B---3--:R-:W-:Y:S01]  /*5fb0*/  F2FP.PACK_AB R194, R50, R58 ;  /* 0x0000003a32c2723e */ /* 0x008fe200000000ff */
[--C-:B------:R-:W-:Y:S01]  /*5fc0*/  FFMA.FTZ R52, R52, c[0x0][0x23c], -R96.reuse ;  /* 0x00008f0034347a23 */ /* 0x100fe20000010860 */
[----:B----4-:R-:W-:Y:S01]  /*5fd0*/  F2FP.PACK_AB R195, R48, R56 ;  /* 0x0000003830c3723e */ /* 0x010fe200000000ff */
[----:B------:R-:W-:Y:S01]  /*5fe0*/  FFMA.FTZ R87, R162, c[0x0][0x23c], -R96 ;  /* 0x00008f00a2577a23 */ /* 0x000fe20000010860 */
[----:B------:R-:W-:-:S02]  /*5ff0*/  F2FP.PACK_AB R193, R62, R57 ;  /* 0x000000393ec1723e */ /* 0x000fc400000000ff */
[----:B------:R-:W-:Y:S01]  /*6000*/  SHF.R.U32.HI R53, RZ, 0x18, R5 ;  /* 0x00000018ff357819 */ /* 0x000fe20000011605 */
[----:B------:R-:W-:Y:S01]  /*6010*/  MUFU.EX2 R45, R45 ;  /* 0x0000002d002d7308 */ /* 0x000fe20000000800 */
[----:B------:R-:W-:Y:S01]  /*6020*/  LOP3.LUT R5, R66, 0xff, RZ, 0xc0, !PT ;  /* 0x000000ff42057812 */ /* 0x000fe200078ec0ff */
[----:B------:R-:W-:Y:S01]  /*6030*/  FFMA.FTZ R66, R4, c[0x0][0x23c], -R96 ;  /* 0x00008f0004427a23 */ /* 0x000fe20000010860 */
[----:B------:R-:W-:Y:S02]  /*6040*/  PRMT R0, R0, 0x5410, R21 ;  /* 0x0000541000007816 */ /* 0x000fe40000000015 */
[----:B-1----:R-:W-:Y:S02]  /*6050*/  F2FP.PACK_AB R4, R37, R38 ;  /* 0x000000262504723e */ /* 0x002fe400000000ff */
[----:B------:R-:W-:Y:S01]  /*6060*/  LOP3.LUT R194, R20, R194, RZ, 0xc0, !PT ;  /* 0x000000c214c27212 */ /* 0x000fe200078ec0ff */
[----:B------:R-:W1:Y:S01]  /*6070*/  MUFU.EX2 R44, R44 ;  /* 0x0000002c002c7308 */ /* 0x000e620000000800 */
[----:B------:R-:W-:Y:S01]  /*6080*/  LOP3.LUT R195, R16, R195, RZ, 0xc0, !PT ;  /* 0x000000c310c37212 */ /* 0x000fe200078ec0ff */
[----:B------:R-:W3:Y:S01]  /*6090*/  LDSM.16.MT88.4 R20, [R231+0x4400] ;  /* 0x00440000e714783b */ /* 0x000ee20000004200 */
[----:B------:R-:W-:-:S02]  /*60a0*/  LOP3.LUT R192, R18, R19, RZ, 0xc0, !PT ;  /* 0x0000001312c07212 */ /* 0x000fc400078ec0ff */
[----:B------:R-:W-:Y:S02]  /*60b0*/  LOP3.LUT R193, R17, R193, RZ, 0xc0, !PT ;  /* 0x000000c111c17212 */ /* 0x000fe400078ec0ff */
[----:B------:R-:W4:Y:S01]  /*60c0*/  LDSM.16.MT88.4 R16, [R240+0x4400] ;  /* 0x00440000f010783b */ /* 0x000f220000004200 */
[----:B------:R-:W-:Y:S01]  /*60d0*/  MUFU.EX2 R36, R36 ;  /* 0x0000002400247308 */ /* 0x000fe20000000800 */
[----:B------:R-:W-:Y:S01]  /*60e0*/  LOP3.LUT R7, R7, R4, RZ, 0xc0, !PT ;  /* 0x0000000407077212 */ /* 0x000fe200078ec0ff */
[--C-:B------:R-:W-:Y:S01]  /*60f0*/  HSET2.LE.AND R4, R0, R180.reuse, PT ;  /* 0x000000b400047233 */ /* 0x100fe20003803000 */
[----:B------:R-:W-:Y:S01]  /*6100*/  PRMT R5, R5, 0x5410, R53 ;  /* 0x0000541005057816 */ /* 0x000fe20000000035 */
[C---:B------:R-:W-:Y:S01]  /*6110*/  HMMA.16816.F32 R204, R192.reuse, R216, RZ ;  /* 0x000000d8c0cc723c */ /* 0x040fe200000018ff */
[----:B--2---:R-:W-:Y:S02]  /*6120*/  F2FP.PACK_AB R53, R41, R49 ;  /* 0x000000312935723e */ /* 0x004fe400000000ff */
[----:B------:R-:W-:Y:S01]  /*6130*/  LOP3.LUT R83, R65, 0xff, RZ, 0xc0, !PT ;  /* 0x000000ff41537812 */ /* 0x000fe200078ec0ff */
[----:B------:R-:W2:Y:S01]  /*6140*/  MUFU.EX2 R15, R202 ;  /* 0x000000ca000f7308 */ /* 0x000ea20000000800 */
[--C-:B------:R-:W-:Y:S01]  /*6150*/  FFMA.FTZ R65, R208, c[0x0][0x23c], -R96.reuse ;  /* 0x00008f00d0417a23 */ /* 0x100fe20000010860 */
[----:B------:R-:W-:Y:S01]  /*6160*/  HSET2.LE.AND R5, R5, R180, PT ;  /* 0x000000b405057233 */ /* 0x000fe20003803000 */
[----:B------:R-:W-:Y:S01]  /*6170*/  LOP3.LUT R4, R4, R53, RZ, 0xc0, !PT ;  /* 0x0000003504047212 */ /* 0x000fe200078ec0ff */
[----:B------:R-:W-:Y:S01]  /*6180*/  FFMA.FTZ R53, R200, c[0x0][0x23c], -R96 ;  /* 0x00008f00c8357a23 */ /* 0x000fe20000010860 */
[----:B-1----:R-:W-:Y:S01]  /*6190*/  F2FP.PACK_AB R0, R44, R45 ;  /* 0x0000002d2c00723e */ /* 0x002fe200000000ff */
[----:B------:R-:W-:Y:S01]  /*61a0*/  HMMA.16816.F32 R196, R192, R24, RZ ;  /* 0x00000018c0c4723c */ /* 0x000fe200000018ff */
[----:B------:R-:W-:Y:S01]  /*61b0*/  LOP3.LUT R82, R46, 0xffff, RZ, 0xc0, !PT ;  /* 0x0000ffff2e527812 */ /* 0x000fe200078ec0ff */
[----:B------:R-:W-:Y:S01]  /*61c0*/  MUFU.EX2 R66, R66 ;  /* 0x0000004200427308 */ /* 0x000fe20000000800 */
[----:B------:R-:W-:-:S02]  /*61d0*/  LOP3.LUT R5, R5, R0, RZ, 0xc0, !PT ;  /* 0x0000000005057212 */ /* 0x000fc400078ec0ff */
[----:B------:R-:W-:Y:S02]  /*61e0*/  SHF.R.U32.HI R0, RZ, 0x10, R46 ;  /* 0x00000010ff007819 */ /* 0x000fe4000001162e */
[----:B------:R-:W-:Y:S02]  /*61f0*/  SHF.R.U32.HI R85, RZ, 0x8, R82 ;  /* 0x00000008ff557819 */ /* 0x000fe40000011652 */
[----:B------:R-:W-:Y:S01]  /*6200*/  SHF.R.U32.HI R82, RZ, 0x18, R46 ;  /* 0x00000018ff527819 */ /* 0x000fe2000001162e */
[----:B------:R-:W1:Y:S01]  /*6210*/  MUFU.EX2 R65, R65 ;  /* 0x0000004100417308 */ /* 0x000e620000000800 */
[----:B--2---:R-:W-:Y:S01]  /*6220*/  F2FP.PACK_AB R76, R15, R36 ;  /* 0x000000240f4c723e */ /* 0x004fe200000000ff */
[----:B------:R-:W-:Y:S01]  /*6230*/  HMMA.16816.F32 R200, R192, R218, RZ ;  /* 0x000000dac0c8723c */ /* 0x000fe200000018ff */
[----:B------:R-:W-:Y:S02]  /*6240*/  LOP3.LUT R84, R0, 0xff, RZ, 0xc0, !PT ;  /* 0x000000ff00547812 */ /* 0x000fe400078ec0ff */
[----:B------:R-:W-:-:S02]  /*6250*/  LOP3.LUT R6, R6, R76, RZ, 0xc0, !PT ;  /* 0x0000004c06067212 */ /* 0x000fc400078ec0ff */
[----:B------:R-:W-:Y:S01]  /*6260*/  LOP3.LUT R76, R46, 0xff, RZ, 0xc0, !PT ;  /* 0x000000ff2e4c7812 */ /* 0x000fe200078ec0ff */
[----:B------:R-:W-:Y:S01]  /*6270*/  MUFU.EX2 R63, R63 ;  /* 0x0000003f003f7308 */ /* 0x000fe20000000800 */
[----:B------:R-:W-:Y:S01]  /*6280*/  PRMT R0, R83, 0x5410, R47 ;  /* 0x0000541053007816 */ /* 0x000fe2000000002f */
[----:B------:R-:W-:Y:S01]  /*6290*/  HMMA.16816.F32 R192, R192, R26, RZ ;  /* 0x0000001ac0c0723c */ /* 0x000fe200000018ff */
[----:B------:R-:W-:Y:S01]  /*62a0*/  PRMT R46, R76, 0x5410, R85 ;  /* 0x000054104c2e7816 */ /* 0x000fe20000000055 */
[----:B------:R-:W-:Y:S01]  /*62b0*/  FFMA.FTZ R76, R210, c[0x0][0x23c], -R160 ;  /* 0x00008f00d24c7a23 */ /* 0x000fe200000108a0 */
[----:B------:R-:W-:Y:S01]  /*62c0*/  PRMT R47, R84, 0x5410, R82 ;  /* 0x00005410542f7816 */ /* 0x000fe20000000052 */
[--C-:B------:R-:W-:Y:S01]  /*62d0*/  HSET2.LE.AND R210, R40, R180.reuse, PT ;  /* 0x000000b428d27233 */ /* 0x100fe20003803000 */
[----:B------:R-:W-:Y:S01]  /*62e0*/  IMAD.U32 R82, RZ, RZ, UR31 ;  /* 0x0000001fff527e24 */ /* 0x000fe2000f8e00ff */
[----:B------:R-:W2:Y:S01]  /*62f0*/  MUFU.EX2 R53, R53 ;  /* 0x0000003500357308 */ /* 0x000ea20000000800 */
[--C-:B------:R-:W-:Y:S01]  /*6300*/  HSET2.LE.AND R208, R46, R180.reuse, PT ;  /* 0x000000b42ed07233 */ /* 0x100fe20003803000 */
[----:B------:R-:W-:Y:S01]  /*6310*/  FFMA.FTZ R46, R209, c[0x0][0x23c], -R96 ;  /* 0x00008f00d12e7a23 */ /* 0x000fe20000010860 */
[----:B------:R-:W-:Y:S01]  /*6320*/  HSET2.LE.AND R47, R47, R180, PT ;  /* 0x000000b42f2f7233 */ /* 0x000fe20003803000 */
[----:B-1----:R-:W-:Y:S01]  /*6330*/  F2FP.PACK_AB R209, R65, R66 ;  /* 0x0000004241d1723e */ /* 0x002fe200000000ff */
[----:B---3--:R-:W-:Y:S01]  /*6340*/  HMMA.16816.F32 R204, R4, R20, R204 ;  /* 0x0000001404cc723c */ /* 0x008fe200000018cc */
[----:B------:R-:W-:-:S02]  /*6350*/  LOP3.LUT R82, R97, UR33, R82, 0x96, !PT ;  /* 0x0000002161527c12 */ /* 0x000fc4000f8e9652 */
[----:B------:R-:W-:Y:S01]  /*6360*/  MUFU.EX2 R61, R61 ;  /* 0x0000003d003d7308 */ /* 0x000fe20000000800 */
[----:B------:R-:W-:Y:S01]  /*6370*/  LOP3.LUT R209, R47, R209, RZ, 0xc0, !PT ;  /* 0x000000d12fd17212 */ /* 0x000fe200078ec0ff */
[----:B------:R-:W-:Y:S02]  /*6380*/  FFMA.FTZ R47, R212, c[0x0][0x23c], -R96 ;  /* 0x00008f00d42f7a23 */ /* 0x000fe40000010860 */
[----:B------:R-:W-:Y:S01]  /*6390*/  IMAD.WIDE.U32 R82, R82, -0x326172a9, RZ ;  /* 0xcd9e8d5752527825 */ /* 0x000fe200078e00ff */
[----:B----4-:R-:W-:Y:S03]  /*63a0*/  HMMA.16816.F32 R196, R4, R16, R196 ;  /* 0x0000001004c4723c */ /* 0x010fe600000018c4 */
[----:B------:R-:W1:Y:S01]  /*63b0*/  MUFU.EX2 R55, R55 ;  /* 0x0000003700377308 */ /* 0x000e620000000800 */
[----:B--2---:R-:W-:-:S04]  /*63c0*/  F2FP.PACK_AB R211, R53, R63 ;  /* 0x0000003f35d3723e */ /* 0x004fc800000000ff */
[----:B------:R-:W-:Y:S01]  /*63d0*/  LOP3.LUT R211, R39, R211, RZ, 0xc0, !PT ;  /* 0x000000d327d37212 */ /* 0x000fe200078ec0ff */
[C---:B------:R-:W-:Y:S01]  /*63e0*/  HMMA.16816.F32 R200, R4.reuse, R22, R200 ;  /* 0x0000001604c8723c */ /* 0x040fe200000018c8 */
[----:B------:R-:W-:Y:S01]  /*63f0*/  F2FP.PACK_AB R39, R67, R70 ;  /* 0x000000464327723e */ /* 0x000fe200000000ff */
[----:B------:R-:W-:Y:S03]  /*6400*/  MUFU.EX2 R42, R42 ;  /* 0x0000002a002a7308 */ /* 0x000fe60000000800 */
[----:B------:R-:W-:Y:S01]  /*6410*/  LOP3.LUT R208, R208, R39, RZ, 0xc0, !PT ;  /* 0x00000027d0d07212 */ /* 0x000fe200078ec0ff */
[----:B------:R-:W-:Y:S02]  /*6420*/  FFMA.FTZ R39, R213, c[0x0][0x23c], -R96 ;  /* 0x00008f00d5277a23 */ /* 0x000fe40000010860 */
[----:B------:R-:W-:Y:S02]  /*6430*/  HMMA.16816.F32 R192, R4, R18, R192 ;  /* 0x0000001204c0723c */ /* 0x000fe400000018c0 */
[----:B------:R1:W2:Y:S05]  /*6440*/  MUFU.EX2 R40, R76 ;  /* 0x0000004c00287308 */ /* 0x0002aa0000000800 */
[----:B------:R-:W-:Y:S01]  /*6450*/  SHF.R.U32.HI R5, RZ, 0x10, R11 ;  /* 0x00000010ff057819 */ /* 0x000fe2000001160b */
[----:B------:R-:W-:Y:S01]  /*6460*/  HSET2.LE.AND R7, R14, R180, PT ;  /* 0x000000b40e077233 */ /* 0x000fe20003803000 */
[C---:B------:R-:W-:Y:S01]  /*6470*/  LOP3.LUT R6, R11.reuse, 0xffff, RZ, 0xc0, !PT ;  /* 0x0000ffff0b067812 */ /* 0x040fe200078ec0ff */
[----:B------:R-:W-:Y:S01]  /*6480*/  MUFU.EX2 R52, R52 ;  /* 0x0000003400347308 */ /* 0x000fe20000000800 */
[----:B------:R-:W-:-:S02]  /*6490*/  LOP3.LUT R4, R11, 0xff, RZ, 0xc0, !PT ;  /* 0x000000ff0b047812 */ /* 0x000fc400078ec0ff */
[----:B------:R-:W-:Y:S02]  /*64a0*/  SHF.R.U32.HI R11, RZ, 0x18, R11 ;  /* 0x00000018ff0b7819 */ /* 0x000fe4000001160b */
[----:B------:R-:W-:Y:S02]  /*64b0*/  LOP3.LUT R5, R5, 0xff, RZ, 0xc0, !PT ;  /* 0x000000ff05057812 */ /* 0x000fe400078ec0ff */
[----:B------:R-:W-:Y:S01]  /*64c0*/  SHF.R.U32.HI R6, RZ, 0x8, R6 ;  /* 0x00000008ff067819 */ /* 0x000fe20000011606 */
[----:B------:R-:W-:Y:S01]  /*64d0*/  MUFU.EX2 R47, R47 ;  /* 0x0000002f002f7308 */ /* 0x000fe20000000800 */
[----:B-1----:R-:W-:Y:S02]  /*64e0*/  F2FP.PACK_AB R76, R55, R61 ;  /* 0x0000003d374c723e */ /* 0x002fe400000000ff */
[----:B------:R-:W-:Y:S02]  /*64f0*/  PRMT R14, R5, 0x5410, R11 ;  /* 0x00005410050e7816 */ /* 0x000fe4000000000b */
[----:B------:R-:W-:-:S02]  /*6500*/  LOP3.LUT R210, R210, R76, RZ, 0xc0, !PT ;  /* 0x0000004cd2d27212 */ /* 0x000fc400078ec0ff */
[----:B--2---:R-:W-:Y:S01]  /*6510*/  F2FP.PACK_AB R76, R40, R42 ;  /* 0x0000002a284c723e */ /* 0x004fe200000000ff */
[----:B------:R-:W1:Y:S01]  /*6520*/  MUFU.EX2 R43, R43 ;  /* 0x0000002b002b7308 */ /* 0x000e620000000800 */
[----:B------:R-:W-:Y:S02]  /*6530*/  PRMT R4, R4, 0x5410, R6 ;  /* 0x0000541004047816 */ /* 0x000fe40000000006 */
[----:B------:R-:W-:Y:S01]  /*6540*/  LOP3.LUT R6, R7, R76, RZ, 0xc0, !PT ;  /* 0x0000004c07067212 */ /* 0x000fe200078ec0ff */
[C---:B------:R-:W-:Y:S01]  /*6550*/  HMMA.16816.F32 R220, R208.reuse, R216, RZ ;  /* 0x000000d8d0dc723c */ /* 0x040fe200000018ff */
[----:B------:R-:W-:Y:S01]  /*6560*/  LOP3.LUT R5, R83, UR17, R224, 0x96, !PT ;  /* 0x0000001153057c12 */ /* 0x000fe2000f8e96e0 */
[--C-:B------:R-:W-:Y:S01]  /*6570*/  HSET2.LE.AND R7, R0, R180.reuse, PT ;  /* 0x000000b400077233 */ /* 0x100fe20003803000 */
[--C-:B------:R-:W-:Y:S01]  /*6580*/  LOP3.LUT R11, R175, UR15, R82.reuse, 0x96, !PT ;  /* 0x0000000faf0b7c12 */ /* 0x100fe2000f8e9652 */
[----:B------:R-:W-:Y:S01]  /*6590*/  MUFU.EX2 R46, R46 ;  /* 0x0000002e002e7308 */ /* 0x000fe20000000800 */
[--C-:B------:R-:W-:Y:S01]  /*65a0*/  HSET2.LE.AND R0, R14, R180.reuse, PT ;  /* 0x000000b40e007233 */ /* 0x100fe20003803000 */
[----:B------:R-:W-:Y:S01]  /*65b0*/  IMAD.WIDE.U32 R84, R5, -0x2daee0ad, RZ ;  /* 0xd2511f5305547825 */ /* 0x000fe200078e00ff */
[----:B------:R-:W-:Y:S01]  /*65c0*/  HSET2.LE.AND R4, R4, R180, PT ;  /* 0x000000b404047233 */ /* 0x000fe20003803000 */
[----:B------:R-:W-:Y:S01]  /*65d0*/  HMMA.16816.F32 R212, R208, R24, RZ ;  /* 0x00000018d0d4723c */ /* 0x000fe200000018ff */
[----:B------:R-:W-:-:S03]  /*65e0*/  LOP3.LUT R82, R183, UR15, R82, 0x96, !PT ;  /* 0x0000000fb7527c12 */ /* 0x000fc6000f8e9652 */
[----:B------:R-:W2:Y:S01]  /*65f0*/  MUFU.EX2 R39, R39 ;  /* 0x0000002700277308 */ /* 0x000ea20000000800 */
[----:B-1----:R-:W-:Y:S02]  /*6600*/  F2FP.PACK_AB R14, R43, R51 ;  /* 0x000000332b0e723e */ /* 0x002fe400000000ff */
[----:B------:R-:W-:Y:S01]  /*6610*/  F2FP.PACK_AB R24, R47, R52 ;  /* 0x000000342f18723e */ /* 0x000fe200000000ff */
[C---:B------:R-:W-:Y:S01]  /*6620*/  HMMA.16816.F32 R216, R208.reuse, R218, RZ ;  /* 0x000000dad0d8723c */ /* 0x040fe200000018ff */
[----:B------:R-:W-:Y:S01]  /*6630*/  LOP3.LUT R4, R4, R14, RZ, 0xc0, !PT ;  /* 0x0000000e04047212 */ /* 0x000fe200078ec0ff */
[--C-:B------:R-:W-:Y:S01]  /*6640*/  FFMA.FTZ R14, R227, c[0x0][0x23c], -R79.reuse ;  /* 0x00008f00e30e7a23 */ /* 0x100fe2000001084f */
[----:B------:R-:W-:Y:S01]  /*6650*/  LOP3.LUT R5, R0, R24, RZ, 0xc0, !PT ;  /* 0x0000001800057212 */ /* 0x000fe200078ec0ff */
[----:B------:R-:W-:Y:S01]  /*6660*/  IMAD.WIDE.U32 R24, R11, -0x2daee0ad, RZ ;  /* 0xd2511f530b187825 */ /* 0x000fe200078e00ff */
[----:B------:R-:W-:Y:S01]  /*6670*/  LOP3.LUT R0, R85, UR14, R188, 0x96, !PT ;  /* 0x0000000e55007c12 */ /* 0x000fe2000f8e96bc */
[----:B------:R-:W-:Y:S02]  /*6680*/  MUFU.EX2 R75, R75 ;  /* 0x0000004b004b7308 */ /* 0x000fe40000000800 */
[----:B------:R-:W-:Y:S01]  /*6690*/  HMMA.16816.F32 R208, R208, R26, RZ ;  /* 0x0000001ad0d0723c */ /* 0x000fe200000018ff */
[----:B------:R-:W-:Y:S01]  /*66a0*/  FFMA.FTZ R11, R226, c[0x0][0x23c], -R79 ;  /* 0x00008f00e20b7a23 */ /* 0x000fe2000001084f */
[----:B--2---:R-:W-:-:S04]  /*66b0*/  F2FP.PACK_AB R76, R39, R46 ;  /* 0x0000002e274c723e */ /* 0x004fc800000000ff */
[----:B------:R-:W-:Y:S01]  /*66c0*/  MUFU.EX2 R54, R54 ;  /* 0x0000003600367308 */ /* 0x000fe20000000800 */
[----:B------:R-:W-:Y:S01]  /*66d0*/  LOP3.LUT R26, R25, UR12, R84, 0x96, !PT ;  /* 0x0000000c191a7c12 */ /* 0x000fe2000f8e9654 */
[----:B------:R-:W-:Y:S01]  /*66e0*/  IMAD.WIDE.U32 R84, R0, -0x326172a9, RZ ;  /* 0xcd9e8d5700547825 */ /* 0x000fe200078e00ff */
[----:B------:R-:W-:-:S03]  /*66f0*/  LOP3.LUT R7, R7, R76, RZ, 0xc0, !PT ;  /* 0x0000004c07077212 */ /* 0x000fc600078ec0ff */
[----:B------:R-:W-:Y:S02]  /*6700*/  IMAD.WIDE.U32 R26, R26, -0x326172a9, RZ ;  /* 0xcd9e8d571a1a7825 */ /* 0x000fe400078e00ff */
[----:B------:R-:W-:Y:S02]  /*6710*/  MUFU.EX2 R14, R14 ;  /* 0x0000000e000e7308 */ /* 0x000fe40000000800 */
[C---:B------:R-:W-:Y:S01]  /*6720*/  HMMA.16816.F32 R220, R4.reuse, R20, R220 ;  /* 0x0000001404dc723c */ /* 0x040fe200000018dc */
[----:B------:R-:W-:Y:S01]  /*6730*/  LOP3.LUT R226, R27, UR11, R84, 0x96, !PT ;  /* 0x0000000b1be27c12 */ /* 0x000fe2000f8e9654 */
[--C-:B------:R-:W-:Y:S02]  /*6740*/  FFMA.FTZ R76, R74, c[0x0][0x23c], -R72.reuse ;  /* 0x00008f004a4c7a23 */ /* 0x100fe40000010848 */
[----:B------:R-:W-:Y:S02]  /*6750*/  FFMA.FTZ R74, R73, c[0x0][0x23c], -R72 ;  /* 0x00008f00494a7a23 */ /* 0x000fe40000010848 */
[----:B------:R-:W-:Y:S01]  /*6760*/  IMAD.WIDE.U32 R226, R226, -0x2daee0ad, RZ ;  /* 0xd2511f53e2e27825 */ /* 0x000fe200078e00ff */
[----:B------:R-:W-:Y:S01]  /*6770*/  LOP3.LUT R20, R85, UR13, R174, 0x96, !PT ;  /* 0x0000000d55147c12 */ /* 0x000fe2000f8e96ae */
[----:B------:R-:W-:Y:S01]  /*6780*/  HMMA.16816.F32 R212, R4, R16, R212 ;  /* 0x0000001004d4723c */ /* 0x000fe200000018d4 */
[----:B------:R-:W-:Y:S01]  /*6790*/  MUFU.EX2 R76, R76 ;  /* 0x0000004c004c7308 */ /* 0x000fe20000000800 */
[----:B------:R-:W-:-:S02]  /*67a0*/  FFMA.FTZ R73, R173, c[0x0][0x23c], -R72 ;  /* 0x00008f00ad497a23 */ /* 0x000fc40000010848 */
[----:B------:R-:W-:-:S04]  /*67b0*/  IMAD.WIDE.U32 R20, R20, -0x2daee0ad, RZ ;  /* 0xd2511f5314147825 */ /* 0x000fc800078e00ff */
[C---:B------:R-:W-:Y:S01]  /*67c0*/  HMMA.16816.F32 R216, R4.reuse, R22, R216 ;  /* 0x0000001604d8723c */ /* 0x040fe200000018d8 */
[----:B------:R-:W-:Y:S01]  /*67d0*/  LOP3.LUT R84, R227, UR8, R20, 0x96, !PT ;  /* 0x00000008e3547c12 */ /* 0x000fe2000f8e9614 */
[----:B------:R-:W-:Y:S01]  /*67e0*/  MUFU.EX2 R74, R74 ;  /* 0x0000004a004a7308 */ /* 0x000fe20000000800 */
[----:B------:R-:W-:Y:S01]  /*67f0*/  LOP3.LUT R24, R21, UR10, R24, 0x96, !PT ;  /* 0x0000000a15187c12 */ /* 0x000fe2000f8e9618 */
[----:B------:R-:W-:Y:S01]  /*6800*/  FFMA.FTZ R0, R187, c[0x0][0x23c], -R79 ;  /* 0x00008f00bb007a23 */ /* 0x000fe2000001084f */
[----:B------:R-:W1:Y:S01]  /*6810*/  LDSM.16.MT88.4 R20, [R231+0x4800] ;  /* 0x00480000e714783b */ /* 0x000e620000004200 */
[----:B------:R-:W-:Y:S02]  /*6820*/  IMAD.WIDE.U32 R84, R84, -0x326172a9, RZ ;  /* 0xcd9e8d5754547825 */ /* 0x000fe400078e00ff */
[----:B------:R-:W-:Y:S01]  /*6830*/  HMMA.16816.F32 R208, R4, R18, R208 ;  /* 0x0000001204d0723c */ /* 0x000fe200000018d0 */
[----:B------:R-:W2:Y:S01]  /*6840*/  LDSM.16.MT88.4 R16, [R240+0x4800] ;  /* 0x00480000f010783b */ /* 0x000ea20000004200 */
[----:B------:R-:W-:Y:S01]  /*6850*/  IMAD.WIDE.U32 R90, R24, -0x326172a9, RZ ;  /* 0xcd9e8d57185a7825 */ /* 0x000fe200078e00ff */
[----:B------:R-:W3:Y:S04]  /*6860*/  MUFU.EX2 R73, R73 ;  /* 0x0000004900497308 */ /* 0x000ee80000000800 */
[----:B------:R-:W-:-:S02]  /*6870*/  LOP3.LUT R7, R84, 0xffff, RZ, 0xc0, !PT ;  /* 0x0000ffff54077812 */ /* 0x000fc400078ec0ff */
[----:B------:R-:W-:Y:S02]  /*6880*/  SHF.R.U32.HI R5, RZ, 0x10, R84 ;  /* 0x00000010ff057819 */ /* 0x000fe40000011654 */
[----:B------:R-:W-:Y:S01]  /*6890*/  LOP3.LUT R6, R84, 0xff, RZ, 0xc0, !PT ;  /* 0x000000ff54067812 */ /* 0x000fe200078ec0ff */
[----:B------:R-:W4:Y:S01]  /*68a0*/  MUFU.EX2 R0, R0 ;  /* 0x0000000000007308 */ /* 0x000f220000000800 */
[----:B------:R-:W-:Y:S02]  /*68b0*/  SHF.R.U32.HI R7, RZ, 0x8, R7 ;  /* 0x00000008ff077819 */ /* 0x000fe40000011607 */
[----:B------:R-:W-:Y:S01]  /*68c0*/  LOP3.LUT R24, R85, UR19, R90, 0x96, !PT ;  /* 0x0000001355187c12 */ /* 0x000fe2000f8e965a */
[----:B------:R-:W-:Y:S01]  /*68d0*/  FFMA.FTZ R86, R163, c[0x0][0x23c], -R96 ;  /* 0x00008f00a3567a23 */ /* 0x000fe20000010860 */
[----:B------:R-:W-:Y:S01]  /*68e0*/  SHF.R.U32.HI R4, RZ, 0x18, R84 ;  /* 0x00000018ff047819 */ /* 0x000fe20000011654 */
[--C-:B------:R-:W-:Y:S01]  /*68f0*/  FFMA.FTZ R85, R166, c[0x0][0x23c], -R160.reuse ;  /* 0x00008f00a6557a23 */ /* 0x100fe200000108a0 */
[----:B------:R-:W-:Y:S01]  /*6900*/  LOP3.LUT R5, R5, 0xff, RZ, 0xc0, !PT ;  /* 0x000000ff05057812 */ /* 0x000fe200078ec0ff */
[----:B------:R-:W1:Y:S01]  /*6910*/  MUFU.EX2 R11, R11 ;  /* 0x0000000b000b7308 */ /* 0x000e620000000800 */
[----:B------:R-:W-:Y:S01]  /*6920*/  PRMT R6, R6, 0x5410, R7 ;  /* 0x0000541006067816 */ /* 0x000fe20000000007 */
[----:B------:R-:W-:Y:S01]  /*6930*/  FFMA.FTZ R84, R170, c[0x0][0x23c], -R160 ;  /* 0x00008f00aa547a23 */ /* 0x000fe200000108a0 */
[----:B------:R-:W-:-:S02]  /*6940*/  SHF.R.U32.HI R7, RZ, 0x10, R24 ;  /* 0x00000010ff077819 */ /* 0x000fc40000011618 */
[----:B------:R-:W-:Y:S01]  /*6950*/  PRMT R5, R5, 0x5410, R4 ;  /* 0x0000541005057816 */ /* 0x000fe20000000004 */
[--C-:B------:R-:W-:Y:S01]  /*6960*/  HSET2.LE.AND R6, R6, R180.reuse, PT ;  /* 0x000000b406067233 */ /* 0x100fe20003803000 */
[C---:B------:R-:W-:Y:S01]  /*6970*/  LOP3.LUT R25, R24.reuse, 0xffff, RZ, 0xc0, !PT ;  /* 0x0000ffff18197812 */ /* 0x040fe200078ec0ff */
[----:B------:R-:W-:Y:S01]  /*6980*/  MUFU.EX2 R93, R93 ;  /* 0x0000005d005d7308 */ /* 0x000fe20000000800 */
[----:B------:R-:W-:Y:S01]  /*6990*/  LOP3.LUT R4, R24, 0xff, RZ, 0xc0, !PT ;  /* 0x000000ff18047812 */ /* 0x000fe200078ec0ff */
[----:B------:R-:W-:Y:S01]  /*69a0*/  HSET2.LE.AND R5, R5, R180, PT ;  /* 0x000000b405057233 */ /* 0x000fe20003803000 */
[----:B------:R-:W-:Y:S02]  /*69b0*/  SHF.R.U32.HI R24, RZ, 0x18, R24 ;  /* 0x00000018ff187819 */ /* 0x000fe40000011618 */
[----:B------:R-:W-:Y:S02]  /*69c0*/  LOP3.LUT R7, R7, 0xff, RZ, 0xc0, !PT ;  /* 0x000000ff07077812 */ /* 0x000fe400078ec0ff */
[----:B------:R-:W-:Y:S01]  /*69d0*/  SHF.R.U32.HI R25, RZ, 0x8, R25 ;  /* 0x00000008ff197819 */ /* 0x000fe20000011619 */
[----:B------:R-:W1:Y:S01]  /*69e0*/  MUFU.EX2 R88, R88 ;  /* 0x0000005800587308 */ /* 0x000e620000000800 */
[----:B------:R-:W-:-:S02]  /*69f0*/  PRMT R24, R7, 0x5410, R24 ;  /* 0x0000541007187816 */ /* 0x000fc40000000018 */
[----:B---3--:R-:W-:Y:S02]  /*6a00*/  F2FP.PACK_AB R7, R73, R74 ;  /* 0x0000004a4907723e */ /* 0x008fe400000000ff */
[----:B------:R-:W-:Y:S02]  /*6a10*/  PRMT R4, R4, 0x5410, R25 ;  /* 0x0000541004047816 */ /* 0x000fe40000000019 */
[----:B------:R-:W-:Y:S01]  /*6a20*/  LOP3.LUT R7, R5, R7, RZ, 0xc0, !PT ;  /* 0x0000000705077212 */ /* 0x000fe200078ec0ff */
[--C-:B------:R-:W-:Y:S01]  /*6a30*/  HSET2.LE.AND R5, R24, R180.reuse, PT ;  /* 0x000000b418057233 */ /* 0x100fe20003803000 */
[----:B------:R-:W-:Y:S01]  /*6a40*/  F2FP.PACK_AB R24, R75, R76 ;  /* 0x0000004c4b18723e */ /* 0x000fe200000000ff */
[----:B------:R-:W-:Y:S01]  /*6a50*/  HSET2.LE.AND R4, R4, R180, PT ;  /* 0x000000b404047233 */ /* 0x000fe20003803000 */
[----:B----4-:R-:W-:Y:S01]  /*6a60*/  F2FP.PACK_AB R25, R54, R0 ;  /* 0x000000003619723e */ /* 0x010fe200000000ff */
[----:B------:R-:W-:Y:S01]  /*6a70*/  MUFU.EX2 R87, R87 ;  /* 0x0000005700577308 */ /* 0x000fe20000000800 */
[----:B------:R-:W-:-:S02]  /*6a80*/  LOP3.LUT R5, R5, R24, RZ, 0xc0, !PT ;  /* 0x0000001805057212 */ /* 0x000fc400078ec0ff */
[----:B------:R-:W-:Y:S01]  /*6a90*/  LOP3.LUT R24, R83, UR17, R244, 0x96, !PT ;  /* 0x0000001153187c12 */ /* 0x000fe2000f8e96f4 */
[----:B------:R-:W-:Y:S01]  /*6aa0*/  IMAD.WIDE.U32 R82, R82, -0x2daee0ad, RZ ;  /* 0xd2511f5352527825 */ /* 0x000fe200078e00ff */
[----:B------:R-:W-:Y:S02]  /*6ab0*/  LOP3.LUT R6, R6, R25, RZ, 0xc0, !PT ;  /* 0x0000001906067212 */ /* 0x000fe400078ec0ff */
[----:B-1----:R-:W-:Y:S01]  /*6ac0*/  F2FP.PACK_AB R25, R11, R14 ;  /* 0x0000000e0b19723e */ /* 0x002fe200000000ff */
[----:B------:R-:W-:Y:S01]  /*6ad0*/  IMAD.WIDE.U32 R250, R24, -0x2daee0ad, RZ ;  /* 0xd2511f5318fa7825 */ /* 0x000fe200078e00ff */
[----:B------:R-:W1:Y:S02]  /*6ae0*/  MUFU.EX2 R86, R86 ;  /* 0x0000005600567308 */ /* 0x000e640000000800 */
[----:B------:R-:W-:Y:S02]  /*6af0*/  LOP3.LUT R4, R4, R25, RZ, 0xc0, !PT ;  /* 0x0000001904047212 */ /* 0x000fe400078ec0ff */
[----:B------:R-:W-:-:S02]  /*6b00*/  LOP3.LUT R24, R251, UR14, R190, 0x96, !PT ;  /* 0x0000000efb187c12 */ /* 0x000fc4000f8e96be */
[----:B------:R-:W-:Y:S02]  /*6b10*/  LOP3.LUT R250, R83, UR12, R250, 0x96, !PT ;  /* 0x0000000c53fa7c12 */ /* 0x000fe4000f8e96fa */
[----:B------:R-:W-:Y:S01]  /*6b20*/  MUFU.EX2 R85, R85 ;  /* 0x0000005500557308 */ /* 0x000fe20000000800 */
[----:B------:R-:W-:Y:S01]  /*6b30*/  IMAD.WIDE.U32 R24, R24, -0x326172a9, RZ ;  /* 0xcd9e8d5718187825 */ /* 0x000fe200078e00ff */
[----:B------:R-:W-:Y:S03]  /*6b40*/  HMMA.16816.F32 R204, R4, R20, R204 ;  /* 0x0000001404cc723c */ /* 0x000fe600000018cc */
[----:B------:R-:W-:-:S03]  /*6b50*/  IMAD.WIDE.U32 R250, R250, -0x326172a9, RZ ;  /* 0xcd9e8d57fafa7825 */ /* 0x000fc600078e00ff */
[----:B------:R-:W3:Y:S02]  /*6b60*/  MUFU.EX2 R84, R84 ;  /* 0x0000005400547308 */ /* 0x000ee40000000800 */
[----:B--2---:R-:W-:Y:S01]  /*6b70*/  HMMA.16816.F32 R196, R4, R16, R196 ;  /* 0x0000001004c4723c */ /* 0x004fe200000018c4 */
[----:B------:R-:W-:-:S07]  /*6b80*/  LOP3.LUT R24, R251, UR11, R24, 0x96, !PT ;  /* 0x0000000bfb187c12 */ /* 0x000fce000f8e9618 */
[C---:B------:R-:W-:Y:S08]  /*6b90*/  HMMA.16816.F32 R200, R4.reuse, R22, R200 ;  /* 0x0000001604c8723c */ /* 0x040ff000000018c8 */
[----:B------:R-:W-:Y:S07]  /*6ba0*/  HMMA.16816.F32 R192, R4, R18, R192 ;  /* 0x0000001204c0723c */ /* 0x000fee00000018c0 */
[----:B------:R-:W-:Y:S01]  /*6bb0*/  LOP3.LUT R4, R25, UR13, R182, 0x96, !PT ;  /* 0x0000000d19047c12 */ /* 0x000fe2000f8e96b6 */
[----:B------:R-:W-:-:S04]  /*6bc0*/  IMAD.WIDE.U32 R24, R24, -0x2daee0ad, RZ ;  /* 0xd2511f5318187825 */ /* 0x000fc800078e00ff */
[----:B------:R-:W-:-:S05]  /*6bd0*/  IMAD.WIDE.U32 R6, R4, -0x2daee0ad, RZ ;  /* 0xd2511f5304067825 */ /* 0x000fca00078e00ff */
[----:B------:R-:W-:Y:S02]  /*6be0*/  LOP3.LUT R5, R25, UR8, R6, 0x96, !PT ;  /* 0x0000000819057c12 */ /* 0x000fe4000f8e9606 */
[----:B------:R-:W-:-:S03]  /*6bf0*/  LOP3.LUT R4, R7, UR10, R82, 0x96, !PT ;  /* 0x0000000a07047c12 */ /* 0x000fc6000f8e9652 */
[----:B------:R-:W-:-:S04]  /*6c00*/  IMAD.WIDE.U32 R82, R5, -0x326172a9, RZ ;  /* 0xcd9e8d5705527825 */ /* 0x000fc800078e00ff */
[----:B------:R-:W-:Y:S01]  /*6c10*/  IMAD.WIDE.U32 R2, R4, -0x326172a9, RZ ;  /* 0xcd9e8d5704027825 */ /* 0x000fe200078e00ff */
[C---:B------:R-:W-:Y:S02]  /*6c20*/  LOP3.LUT R5, R82.reuse, 0xffff, RZ, 0xc0, !PT ;  /* 0x0000ffff52057812 */ /* 0x040fe400078ec0ff */
[----:B------:R-:W-:Y:S02]  /*6c30*/  LOP3.LUT R6, R82, 0xff, RZ, 0xc0, !PT ;  /* 0x000000ff52067812 */ /* 0x000fe400078ec0ff */
[----:B------:R-:W-:Y:S02]  /*6c40*/  SHF.R.U32.HI R5, RZ, 0x8, R5 ;  /* 0x00000008ff057819 */ /* 0x000fe40000011605 */
[----:B------:R-:W-:Y:S02]  /*6c50*/  SHF.R.U32.HI R7, RZ, 0x10, R82 ;  /* 0x00000010ff077819 */ /* 0x000fe40000011652 */
[----:B------:R-:W-:Y:S02]  /*6c60*/  PRMT R6, R6, 0x5410, R5 ;  /* 0x0000541006067816 */ /* 0x000fe40000000005 */
[----:B------:R-:W-:Y:S01]  /*6c70*/  LOP3.LUT R5, R83, UR19, R2, 0x96, !PT ;  /* 0x0000001353057c12 */ /* 0x000fe2000f8e9602 */
[----:B------:R-:W-:Y:S01]  /*6c80*/  IMAD.MOV.U32 R83, RZ, RZ, R3 ;  /* 0x000000ffff537224 */ /* 0x000fe200078e0003 */
[----:B------:R-:W-:Y:S01]  /*6c90*/  SHF.R.U32.HI R4, RZ, 0x18, R82 ;  /* 0x00000018ff047819 */ /* 0x000fe20000011652 */
[----:B------:R-:W-:Y:S01]  /*6ca0*/  IMAD.MOV.U32 R82, RZ, RZ, R2 ;  /* 0x000000ffff527224 */ /* 0x000fe200078e0002 */
[----:B------:R-:W-:-:S02]  /*6cb0*/  LOP3.LUT R7, R7, 0xff, RZ, 0xc0, !PT ;  /* 0x000000ff07077812 */ /* 0x000fc400078ec0ff */
[C---:B------:R-:W-:Y:S02]  /*6cc0*/  LOP3.LUT R27, R5.reuse, 0xffff, RZ, 0xc0, !PT ;  /* 0x0000ffff051b7812 */ /* 0x040fe400078ec0ff */
[----:B------:R-:W-:Y:S01]  /*6cd0*/  LOP3.LUT R25, R5, 0xff, RZ, 0xc0, !PT ;  /* 0x000000ff05197812 */ /* 0x000fe200078ec0ff */
[----:B------:R-:W-:Y:S01]  /*6ce0*/  IMAD.MOV.U32 R163, RZ, RZ, R83 ;  /* 0x000000ffffa37224 */ /* 0x000fe200078e0053 */
[----:B------:R-:W-:Y:S01]  /*6cf0*/  PRMT R7, R7, 0x5410, R4 ;  /* 0x0000541007077816 */ /* 0x000fe20000000004 */
[--C-:B------:R-:W-:Y:S01]  /*6d00*/  HSET2.LE.AND R6, R6, R180.reuse, PT ;  /* 0x000000b406067233 */ /* 0x100fe20003803000 */
[----:B------:R-:W-:Y:S01]  /*6d10*/  SHF.R.U32.HI R4, RZ, 0x10, R5 ;  /* 0x00000010ff047819 */ /* 0x000fe20000011605 */
[----:B------:R-:W-:Y:S01]  /*6d20*/  UIADD3 UR31, UR7, 0x2, URZ ;  /* 0x00000002071f7890 */ /* 0x000fe2000fffe03f */
[----:B------:R-:W-:Y:S01]  /*6d30*/  SHF.R.U32.HI R27, RZ, 0x8, R27 ;  /* 0x00000008ff1b7819 */ /* 0x000fe2000001161b */
[----:B------:R-:W-:Y:S01]  /*6d40*/  IMAD.MOV.U32 R162, RZ, RZ, R82 ;  /* 0x000000ffffa27224 */ /* 0x000fe200078e0052 */
[----:B------:R-:W-:Y:S01]  /*6d50*/  SHF.R.U32.HI R5, RZ, 0x18, R5 ;  /* 0x00000018ff057819 */ /* 0x000fe20000011605 */
[--C-:B------:R-:W-:Y:S01]  /*6d60*/  FFMA.FTZ R83, R168, c[0x0][0x23c], -R96.reuse ;  /* 0x00008f00a8537a23 */ /* 0x100fe20000010860 */
[----:B------:R-:W-:Y:S01]  /*6d70*/  LOP3.LUT R4, R4, 0xff, RZ, 0xc0, !PT ;  /* 0x000000ff04047812 */ /* 0x000fe200078ec0ff */
[----:B------:R-:W-:Y:S01]  /*6d80*/  FFMA.FTZ R82, R169, c[0x0][0x23c], -R96 ;  /* 0x00008f00a9527a23 */ /* 0x000fe20000010860 */
[----:B------:R-:W-:Y:S01]  /*6d90*/  PRMT R25, R25, 0x5410, R27 ;  /* 0x0000541019197816 */ /* 0x000fe2000000001b */
[--C-:B------:R-:W-:Y:S01]  /*6da0*/  FFMA.FTZ R111, R111, c[0x0][0x23c], -R72.reuse ;  /* 0x00008f006f6f7a23 */ /* 0x100fe20000010848 */
[----:B------:R-:W-:Y:S01]  /*6db0*/  PRMT R5, R4, 0x5410, R5 ;  /* 0x0000541004057816 */ /* 0x000fe20000000005 */
[----:B------:R-:W-:Y:S01]  /*6dc0*/  MUFU.EX2 R83, R83 ;  /* 0x0000005300537308 */ /* 0x000fe20000000800 */
[----:B------:R-:W-:Y:S01]  /*6dd0*/  FFMA.FTZ R110, R110, c[0x0][0x23c], -R72 ;  /* 0x00008f006e6e7a23 */ /* 0x000fe20000010848 */
[--C-:B------:R-:W-:Y:S01]  /*6de0*/  HSET2.LE.AND R4, R25, R180.reuse, PT ;  /* 0x000000b419047233 */ /* 0x100fe20003803000 */
[----:B------:R-:W-:Y:S01]  /*6df0*/  F2FP.PACK_AB R25, R88, R93 ;  /* 0x0000005d5819723e */ /* 0x000fe200000000ff */
[----:B------:R-:W-:Y:S01]  /*6e00*/  FFMA.FTZ R92, R165, c[0x0][0x23c], -R79 ;  /* 0x00008f00a55c7a23 */ /* 0x000fe2000001084f */
[----:B------:R2:W5:Y:S01]  /*6e10*/  LDL.LU.64 R2, [R1] ;  /* 0x0000000001027983 */ /* 0x0005620000300a00 */
[--C-:B------:R-:W-:Y:S01]  /*6e20*/  HSET2.LE.AND R5, R5, R180.reuse, PT ;  /* 0x000000b405057233 */ /* 0x100fe20003803000 */
[----:B------:R-:W-:Y:S01]  /*6e30*/  LOP3.LUT R4, R4, R25, RZ, 0xc0, !PT ;  /* 0x0000001904047212 */ /* 0x000fe200078ec0ff */
[----:B------:R-:W4:Y:S01]  /*6e40*/  MUFU.EX2 R82, R82 ;  /* 0x0000005200527308 */ /* 0x000f220000000800 */
[----:B-1----:R-:W-:Y:S01]  /*6e50*/  F2FP.PACK_AB R25, R86, R87 ;  /* 0x000000575619723e */ /* 0x002fe200000000ff */
[----:B------:R-:W-:Y:S01]  /*6e60*/  IMAD.MOV.U32 R169, RZ, RZ, R91 ;  /* 0x000000ffffa97224 */ /* 0x000fe200078e005b */
[----:B------:R-:W-:Y:S01]  /*6e70*/  HSET2.LE.AND R7, R7, R180, PT ;  /* 0x000000b407077233 */ /* 0x000fe20003803000 */
[----:B------:R-:W-:Y:S01]  /*6e80*/  IMAD.MOV.U32 R168, RZ, RZ, R90 ;  /* 0x000000ffffa87224 */ /* 0x000fe200078e005a */
[----:B------:R-:W-:Y:S01]  /*6e90*/  LOP3.LUT R5, R5, R25, RZ, 0xc0, !PT ;  /* 0x0000001905057212 */ /* 0x000fe200078ec0ff */
[----:B------:R-:W-:Y:S01]  /*6ea0*/  IMAD.MOV.U32 R168, RZ, RZ, R162 ;  /* 0x000000ffffa87224 */ /* 0x000fe200078e00a2 */
[----:B---3--:R-:W-:Y:S01]  /*6eb0*/  F2FP.PACK_AB R25, R84, R85 ;  /* 0x000000555419723e */ /* 0x008fe200000000ff */
[----:B------:R-:W-:Y:S01]  /*6ec0*/  UIADD3 UR7, UR7, 0x3, URZ ;  /* 0x0000000307077890 */ /* 0x000fe2000fffe03f */
[----:B------:R-:W-:Y:S01]  /*6ed0*/  LOP3.LUT R26, R169, UR9, R26, 0x96, !PT ;  /* 0x00000009a91a7c12 */ /* 0x000fe2000f8e961a */
[----:B------:R-:W-:Y:S01]  /*6ee0*/  IMAD.MOV.U32 R169, RZ, RZ, R163 ;  /* 0x000000ffffa97224 */ /* 0x000fe200078e00a3 */
[----:B------:R-:W-:Y:S01]  /*6ef0*/  LOP3.LUT R6, R6, R25, RZ, 0xc0, !PT ;  /* 0x0000001906067212 */ /* 0x000fe200078ec0ff */
[----:B------:R-:W-:Y:S01]  /*6f00*/  FFMA.FTZ R91, R167, c[0x0][0x23c], -R79 ;  /* 0x00008f00a75b7a23 */ /* 0x000fe2000001084f */
[----:B------:R-:W-:Y:S01]  /*6f10*/  MUFU.EX2 R110, R110 ;  /* 0x0000006e006e7308 */ /* 0x000fe20000000800 */
[----:B------:R-:W-:Y:S01]  /*6f20*/  IMAD.WIDE.U32 R162, R26, -0x2daee0ad, RZ ;  /* 0xd2511f531aa27825 */ /* 0x000fe200078e00ff */
[----:B------:R-:W-:-:S02]  /*6f30*/  LOP3.LUT R250, R169, UR9, R250, 0x96, !PT ;  /* 0x00000009a9fa7c12 */ /* 0x000fc4000f8e96fa */
[----:B----4-:R-:W-:Y:S01]  /*6f40*/  F2FP.PACK_AB R25, R82, R83 ;  /* 0x000000535219723e */ /* 0x010fe200000000ff */
[--C-:B------:R-:W-:Y:S01]  /*6f50*/  FFMA.FTZ R90, R171, c[0x0][0x23c], -R79.reuse ;  /* 0x00008f00ab5a7a23 */ /* 0x100fe2000001084f */
[----:B------:R-:W-:Y:S01]  /*6f60*/  LOP3.LUT R226, R163, UR18, R226, 0x96, !PT ;  /* 0x00000012a3e27c12 */ /* 0x000fe2000f8e96e2 */
[----:B------:R-:W-:Y:S01]  /*6f70*/  FFMA.FTZ R89, R172, c[0x0][0x23c], -R79 ;  /* 0x00008f00ac597a23 */ /* 0x000fe2000001084f */
[----:B------:R-:W-:Y:S01]  /*6f80*/  LOP3.LUT R7, R7, R25, RZ, 0xc0, !PT ;  /* 0x0000001907077212 */ /* 0x000fe200078ec0ff */
[----:B------:R-:W-:Y:S01]  /*6f90*/  IMAD.U32 R25, RZ, RZ, UR31 ;  /* 0x0000001fff197e24 */ /* 0x000fe2000f8e00ff */
[----:B------:R-:W-:Y:S01]  /*6fa0*/  MUFU.EX2 R92, R92 ;  /* 0x0000005c005c7308 */ /* 0x000fe20000000800 */
[----:B------:R-:W-:Y:S01]  /*6fb0*/  FFMA.FTZ R94, R161, c[0x0][0x23c], -R72 ;  /* 0x00008f00a15e7a23 */ /* 0x000fe20000010848 */
[----:B------:R-:W-:Y:S01]  /*6fc0*/  SHF.R.U32.HI R134, RZ, 0x18, R162 ;  /* 0x00000018ff867819 */ /* 0x000fe200000116a2 */
[----:B------:R-:W-:Y:S01]  /*6fd0*/  IMAD.WIDE.U32 R250, R250, -0x2daee0ad, RZ ;  /* 0xd2511f53fafa7825 */ /* 0x000fe200078e00ff */
[----:B------:R-:W-:Y:S01]  /*6fe0*/  LOP3.LUT R25, R97, UR33, R25, 0x96, !PT ;  /* 0x0000002161197c12 */ /* 0x000fe2000f8e9619 */
[----:B------:R-:W-:Y:S01]  /*6ff0*/  HMMA.16816.F32 R212, R4, R16, R212 ;  /* 0x0000001004d4723c */ /* 0x000fe200000018d4 */
[----:B------:R-:W-:Y:S01]  /*7000*/  LOP3.LUT R27, R162, 0xff, RZ, 0xc0, !PT ;  /* 0x000000ffa21b7812 */ /* 0x000fe200078ec0ff */
[--C-:B------:R-:W-:Y:S01]  /*7010*/  FFMA.FTZ R122, R122, c[0x0][0x23c], -R160.reuse ;  /* 0x00008f007a7a7a23 */ /* 0x100fe200000108a0 */
[----:B------:R-:W-:Y:S01]  /*7020*/  MUFU.EX2 R91, R91 ;  /* 0x0000005b005b7308 */ /* 0x000fe20000000800 */
[----:B------:R-:W-:-:S02]  /*7030*/  FFMA.FTZ R118, R118, c[0x0][0x23c], -R160 ;  /* 0x00008f0076767a23 */ /* 0x000fc400000108a0 */
[----:B------:R-:W-:Y:S01]  /*7040*/  FFMA.FTZ R127, R127, c[0x0][0x23c], -R96 ;  /* 0x00008f007f7f7a23 */ /* 0x000fe20000010860 */
[----:B------:R-:W-:Y:S01]  /*7050*/  LOP3.LUT R16, R162, 0xffff, RZ, 0xc0, !PT ;  /* 0x0000ffffa2107812 */ /* 0x000fe200078ec0ff */
[C---:B------:R-:W-:Y:S01]  /*7060*/  HMMA.16816.F32 R220, R4.reuse, R20, R220 ;  /* 0x0000001404dc723c */ /* 0x040fe200000018dc */
[----:B------:R-:W-:Y:S01]  /*7070*/  SHF.R.U32.HI R17, RZ, 0x10, R162 ;  /* 0x00000010ff117819 */ /* 0x000fe200000116a2 */
[----:B------:R-:W-:Y:S01]  /*7080*/  IMAD.WIDE.U32 R162, R25, -0x326172a9, RZ ;  /* 0xcd9e8d5719a27825 */ /* 0x000fe200078e00ff */
[----:B------:R-:W-:Y:S03]  /*7090*/  MUFU.EX2 R90, R90 ;  /* 0x0000005a005a7308 */ /* 0x000fe60000000800 */
[----:B------:R-:W-:Y:S01]  /*70a0*/  FFMA.FTZ R128, R128, c[0x0][0x23c], -R96 ;  /* 0x00008f0080807a23 */ /* 0x000fe20000010860 */
[----:B------:R-:W-:Y:S01]  /*70b0*/  LOP3.LUT R25, R163, UR17, R224, 0x96, !PT ;  /* 0x00000011a3197c12 */ /* 0x000fe2000f8e96e0 */
[----:B------:R-:W-:Y:S01]  /*70c0*/  IMAD.U32 R20, RZ, RZ, UR7 ;  /* 0x00000007ff147e24 */ /* 0x000fe2000f8e00ff */
[C---:B------:R-:W-:Y:S01]  /*70d0*/  HMMA.16816.F32 R216, R4.reuse, R22, R216 ;  /* 0x0000001604d8723c */ /* 0x040fe200000018d8 */
[--C-:B------:R-:W-:Y:S01]  /*70e0*/  FFMA.FTZ R29, R29, c[0x0][0x23c], -R72.reuse ;  /* 0x00008f001d1d7a23 */ /* 0x100fe20000010848 */
[----:B------:R-:W-:Y:S01]  /*70f0*/  MUFU.EX2 R89, R89 ;  /* 0x0000005900597308 */ /* 0x000fe20000000800 */
[----:B------:R-:W-:Y:S01]  /*7100*/  FFMA.FTZ R145, R145, c[0x0][0x23c], -R72 ;  /* 0x00008f0091917a23 */ /* 0x000fe20000010848 */
[----:B------:R-:W-:Y:S01]  /*7110*/  LOP3.LUT R26, R97, UR33, R20, 0x96, !PT ;  /* 0x00000021611a7c12 */ /* 0x000fe2000f8e9614 */
[--C-:B------:R-:W-:Y:S01]  /*7120*/  FFMA.FTZ R135, R135, c[0x0][0x23c], -R160.reuse ;  /* 0x00008f0087877a23 */ /* 0x100fe200000108a0 */
[----:B------:R-:W1:Y:S01]  /*7130*/  LDSM.16.MT88.4 R20, [R231+0x4c00] ;  /* 0x004c0000e714783b */ /* 0x000e620000004200 */
[----:B------:R-:W-:Y:S01]  /*7140*/  FFMA.FTZ R144, R144, c[0x0][0x23c], -R160 ;  /* 0x00008f0090907a23 */ /* 0x000fe200000108a0 */
[----:B------:R-:W-:Y:S01]  /*7150*/  HMMA.16816.F32 R208, R4, R18, R208 ;  /* 0x0000001204d0723c */ /* 0x000fe200000018d0 */
[----:B------:R-:W-:Y:S01]  /*7160*/  IMAD.WIDE.U32 R170, R26, -0x326172a9, RZ ;  /* 0xcd9e8d571aaa7825 */ /* 0x000fe200078e00ff */
[----:B------:R3:W4:Y:S01]  /*7170*/  MUFU.EX2 R97, R111 ;  /* 0x0000006f00617308 */ /* 0x0007220000000800 */
[----:B------:R-:W-:-:S02]  /*7180*/  LOP3.LUT R26, R183, UR15, R162, 0x96, !PT ;  /* 0x0000000fb71a7c12 */ /* 0x000fc4000f8e96a2 */
[----:B------:R-:W-:Y:S01]  /*7190*/  FFMA.FTZ R148, R148, c[0x0][0x23c], -R160 ;  /* 0x00008f0094947a23 */ /* 0x000fe200000108a0 */
[----:B------:R-:W-:Y:S01]  /*71a0*/  LOP3.LUT R224, R171, UR17, R224, 0x96, !PT ;  /* 0x00000011abe07c12 */ /* 0x000fe2000f8e96e0 */
[----:B------:R-:W-:Y:S01]  /*71b0*/  FFMA.FTZ R150, R150, c[0x0][0x23c], -R160 ;  /* 0x00008f0096967a23 */ /* 0x000fe200000108a0 */
[----:B------:R-:W-:Y:S01]  /*71c0*/  SHF.R.U32.HI R4, RZ, 0x8, R16 ;  /* 0x00000008ff047819 */ /* 0x000fe20000011610 */
[----:B------:R-:W-:Y:S01]  /*71d0*/  FFMA.FTZ R147, R147, c[0x0][0x23c], -R160 ;  /* 0x00008f0093937a23 */ /* 0x000fe200000108a0 */
[----:B------:R-:W-:Y:S01]  /*71e0*/  LOP3.LUT R7, R226, 0xffff, RZ, 0xc0, !PT ;  /* 0x0000ffffe2077812 */ /* 0x000fe200078ec0ff */
[----:B------:R-:W-:Y:S01]  /*71f0*/  MUFU.EX2 R94, R94 ;  /* 0x0000005e005e7308 */ /* 0x000fe20000000800 */
[----:B------:R-:W-:Y:S01]  /*7200*/  SHF.R.U32.HI R16, RZ, 0x10, R226 ;  /* 0x00000010ff107819 */ /* 0x000fe200000116e2 */
[----:B------:R-:W-:Y:S01]  /*7210*/  IMAD.WIDE.U32 R166, R224, -0x2daee0ad, RZ ;  /* 0xd2511f53e0a67825 */ /* 0x000fe200078e00ff */
[----:B------:R-:W-:Y:S02]  /*7220*/  LOP3.LUT R5, R17, 0xff, RZ, 0xc0, !PT ;  /* 0x000000ff11057812 */ /* 0x000fe400078ec0ff */
[----:B------:R-:W-:Y:S01]  /*7230*/  LOP3.LUT R6, R226, 0xff, RZ, 0xc0, !PT ;  /* 0x000000ffe2067812 */ /* 0x000fe200078ec0ff */
[----:B------:R-:W-:Y:S01]  /*7240*/  FFMA.FTZ R149, R149, c[0x0][0x23c], -R160 ;  /* 0x00008f0095957a23 */ /* 0x000fe200000108a0 */
[----:B------:R-:W-:Y:S01]  /*7250*/  SHF.R.U32.HI R226, RZ, 0x18, R226 ;  /* 0x00000018ffe27819 */ /* 0x000fe200000116e2 */
[----:B---3--:R-:W-:Y:S01]  /*7260*/  FFMA.FTZ R111, R115, c[0x0][0x23c], -R72 ;  /* 0x00008f00736f7a23 */ /* 0x008fe20000010848 */
[----:B------:R-:W-:Y:S01]  /*7270*/  SHF.R.U32.HI R115, RZ, 0x8, R7 ;  /* 0x00000008ff737819 */ /* 0x000fe20000011607 */
[----:B------:R-:W-:Y:S01]  /*7280*/  MUFU.EX2 R122, R122 ;  /* 0x0000007a007a7308 */ /* 0x000fe20000000800 */
[----:B------:R-:W-:Y:S01]  /*7290*/  LOP3.LUT R7, R16, 0xff, RZ, 0xc0, !PT ;  /* 0x000000ff10077812 */ /* 0x000fe200078ec0ff */
[----:B------:R-:W-:Y:S01]  /*72a0*/  FFMA.FTZ R146, R146, c[0x0][0x23c], -R160 ;  /* 0x00008f0092927a23 */ /* 0x000fe200000108a0 */
[----:B------:R-:W3:Y:S01]  /*72b0*/  LDSM.16.MT88.4 R16, [R240+0x4c00] ;  /* 0x004c0000f010783b */ /* 0x000ee20000004200 */
[----:B------:R-:W-:Y:S01]  /*72c0*/  PRMT R5, R5, 0x5410, R134 ;  /* 0x0000541005057816 */ /* 0x000fe20000000086 */
[----:B------:R-:W-:Y:S01]  /*72d0*/  FFMA.FTZ R153, R153, c[0x0][0x23c], -R160 ;  /* 0x00008f0099997a23 */ /* 0x000fe200000108a0 */
[----:B------:R-:W-:Y:S01]  /*72e0*/  PRMT R4, R27, 0x5410, R4 ;  /* 0x000054101b047816 */ /* 0x000fe20000000004 */
[--C-:B------:R-:W-:Y:S01]  /*72f0*/  FFMA.FTZ R156, R156, c[0x0][0x23c], -R160.reuse ;  /* 0x00008f009c9c7a23 */ /* 0x100fe200000108a0 */
[----:B------:R-:W1:Y:S01]  /*7300*/  MUFU.EX2 R111, R111 ;  /* 0x0000006f006f7308 */ /* 0x000e620000000800 */
[----:B------:R-:W-:Y:S01]  /*7310*/  PRMT R115, R6, 0x5410, R115 ;  /* 0x0000541006737816 */ /* 0x000fe20000000073 */
[----:B------:R-:W-:Y:S01]  /*7320*/  FFMA.FTZ R159, R159, c[0x0][0x23c], -R160 ;  /* 0x00008f009f9f7a23 */ /* 0x000fe200000108a0 */
[----:B------:R-:W-:Y:S01]  /*7330*/  PRMT R226, R7, 0x5410, R226 ;  /* 0x0000541007e27816 */ /* 0x000fe200000000e2 */
[--C-:B------:R-:W-:Y:S01]  /*7340*/  HSET2.LE.AND R7, R5, R180.reuse, PT ;  /* 0x000000b405077233 */ /* 0x100fe20003803000 */
[----:B----4-:R-:W-:Y:S01]  /*7350*/  F2FP.PACK_AB R134, R110, R97 ;  /* 0x000000616e86723e */ /* 0x010fe200000000ff */
[--C-:B------:R-:W-:Y:S01]  /*7360*/  HSET2.LE.AND R6, R4, R180.reuse, PT ;  /* 0x000000b404067233 */ /* 0x100fe20003803000 */
[----:B------:R-:W-:Y:S01]  /*7370*/  F2FP.PACK_AB R136, R89, R90 ;  /* 0x0000005a5988723e */ /* 0x000fe200000000ff */
[--C-:B------:R-:W-:Y:S01]  /*7380*/  HSET2.LE.AND R4, R115, R180.reuse, PT ;  /* 0x000000b473047233 */ /* 0x100fe20003803000 */
[----:B------:R-:W-:Y:S01]  /*7390*/  F2FP.PACK_AB R115, R91, R92 ;  /* 0x0000005c5b73723e */ /* 0x000fe200000000ff */
[----:B------:R-:W-:Y:S01]  /*73a0*/  HSET2.LE.AND R5, R226, R180, PT ;  /* 0x000000b4e2057233 */ /* 0x000fe20003803000 */
[----:B------:R-:W-:Y:S01]  /*73b0*/  LOP3.LUT R7, R7, R134, RZ, 0xc0, !PT ;  /* 0x0000008607077212 */ /* 0x000fe200078ec0ff */
[----:B------:R-:W-:Y:S01]  /*73c0*/  MUFU.EX2 R118, R118 ;  /* 0x0000007600767308 */ /* 0x000fe20000000800 */
[----:B------:R-:W-:Y:S01]  /*73d0*/  LOP3.LUT R134, R163, UR17, R244, 0x96, !PT ;  /* 0x00000011a3867c12 */ /* 0x000fe2000f8e96f4 */
[----:B------:R-:W-:Y:S01]  /*73e0*/  FFMA.FTZ R104, R104, c[0x0][0x23c], -R96 ;  /* 0x00008f0068687a23 */ /* 0x000fe20000010860 */
[----:B------:R-:W-:Y:S01]  /*73f0*/  LOP3.LUT R4, R4, R115, RZ, 0xc0, !PT ;  /* 0x0000007304047212 */ /* 0x000fe200078ec0ff */
[----:B------:R-:W-:Y:S01]  /*7400*/  FFMA.FTZ R115, R132, c[0x0][0x23c], -R160 ;  /* 0x00008f0084737a23 */ /* 0x000fe200000108a0 */
[----:B-1----:R-:W-:Y:S01]  /*7410*/  F2FP.PACK_AB R27, R111, R94 ;  /* 0x0000005e6f1b723e */ /* 0x002fe200000000ff */
[----:B------:R-:W-:Y:S01]  /*7420*/  FFMA.FTZ R105, R105, c[0x0][0x23c], -R96 ;  /* 0x00008f0069697a23 */ /* 0x000fe20000010860 */
[----:B------:R-:W-:Y:S01]  /*7430*/  LOP3.LUT R6, R6, R136, RZ, 0xc0, !PT ;  /* 0x0000008806067212 */ /* 0x000fe200078ec0ff */
[----:B------:R-:W-:Y:S01]  /*7440*/  MUFU.EX2 R127, R127 ;  /* 0x0000007f007f7308 */ /* 0x000fe20000000800 */
[----:B------:R-:W-:Y:S01]  /*7450*/  LOP3.LUT R5, R5, R27, RZ, 0xc0, !PT ;  /* 0x0000001b05057212 */ /* 0x000fe200078ec0ff */
[----:B------:R-:W-:Y:S01]  /*7460*/  IMAD.WIDE.U32 R26, R26, -0x2daee0ad, RZ ;  /* 0xd2511f531a1a7825 */ /* 0x000fe200078e00ff */
[----:B------:R-:W-:-:S02]  /*7470*/  LOP3.LUT R132, R175, UR15, R162, 0x96, !PT ;  /* 0x0000000faf847c12 */ /* 0x000fc4000f8e96a2 */
[----:B------:R-:W-:Y:S01]  /*7480*/  LOP3.LUT R244, R171, UR17, R244, 0x96, !PT ;  /* 0x00000011abf47c12 */ /* 0x000fe2000f8e96f4 */
[----:B------:R-:W-:Y:S01]  /*7490*/  IMAD.WIDE.U32 R162, R134, -0x2daee0ad, RZ ;  /* 0xd2511f5386a27825 */ /* 0x000fe200078e00ff */
[----:B------:R-:W-:Y:S01]  /*74a0*/  LOP3.LUT R172, R183, UR15, R170, 0x96, !PT ;  /* 0x0000000fb7ac7c12 */ /* 0x000fe2000f8e96aa */
[C---:B------:R-:W-:Y:S01]  /*74b0*/  HMMA.16816.F32 R204, R4.reuse, R20, R204 ;  /* 0x0000001404cc723c */ /* 0x040fe200000018cc */
[----:B------:R-:W-:Y:S01]  /*74c0*/  MUFU.EX2 R115, R115 ;  /* 0x0000007300737308 */ /* 0x000fe20000000800 */
[----:B------:R-:W-:Y:S01]  /*74d0*/  FFMA.FTZ R134, R129, c[0x0][0x23c], -R160 ;  /* 0x00008f0081867a23 */ /* 0x000fe200000108a0 */
[----:B------:R-:W-:Y:S01]  /*74e0*/  LOP3.LUT R136, R163, UR14, R190, 0x96, !PT ;  /* 0x0000000ea3887c12 */ /* 0x000fe2000f8e96be */
[----:B------:R-:W-:Y:S01]  /*74f0*/  FFMA.FTZ R129, R126, c[0x0][0x23c], -R96 ;  /* 0x00008f007e817a23 */ /* 0x000fe20000010860 */
[----:B------:R-:W-:Y:S01]  /*7500*/  LOP3.LUT R126, R250, 0xffff, RZ, 0xc0, !PT ;  /* 0x0000fffffa7e7812 */ /* 0x000fe200078ec0ff */
[----:B------:R-:W-:Y:S01]  /*7510*/  IMAD.WIDE.U32 R224, R132, -0x2daee0ad, RZ ;  /* 0xd2511f5384e07825 */ /* 0x000fe200078e00ff */
[----:B------:R-:W-:Y:S01]  /*7520*/  LOP3.LUT R27, R27, UR12, R162, 0x96, !PT ;  /* 0x0000000c1b1b7c12 */ /* 0x000fe2000f8e96a2 */
[----:B------:R-:W-:Y:S01]  /*7530*/  HMMA.16816.F32 R200, R4, R22, R200 ;  /* 0x0000001604c8723c */ /* 0x000fe200000018c8 */
[----:B------:R-:W-:Y:S01]  /*7540*/  SHF.R.U32.HI R126, RZ, 0x8, R126 ;  /* 0x00000008ff7e7819 */ /* 0x000fe2000001167e */
[----:B------:R-:W1:Y:S01]  /*7550*/  MUFU.EX2 R134, R134 ;  /* 0x0000008600867308 */ /* 0x000e620000000800 */
[----:B------:R-:W-:Y:S01]  /*7560*/  IMAD.WIDE.U32 R244, R244, -0x2daee0ad, RZ ;  /* 0xd2511f53f4f47825 */ /* 0x000fe200078e00ff */
[----:B------:R-:W-:-:S03]  /*7570*/  LOP3.LUT R170, R175, UR15, R170, 0x96, !PT ;  /* 0x0000000fafaa7c12 */ /* 0x000fc6000f8e96aa */
[----:B------:R-:W-:Y:S01]  /*7580*/  IMAD.WIDE.U32 R172, R172, -0x2daee0ad, RZ ;  /* 0xd2511f53acac7825 */ /* 0x000fe200078e00ff */
[----:B---3--:R-:W-:Y:S01]  /*7590*/  HMMA.16816.F32 R196, R4, R16, R196 ;  /* 0x0000001004c4723c */ /* 0x008fe200000018c4 */
[----:B------:R-:W-:Y:S01]  /*75a0*/  LOP3.LUT R190, R245, UR14, R190, 0x96, !PT ;  /* 0x0000000ef5be7c12 */ /* 0x000fe2000f8e96be */
[----:B------:R-:W-:Y:S01]  /*75b0*/  MUFU.EX2 R129, R129 ;  /* 0x0000008100817308 */ /* 0x000fe20000000800 */
[----:B------:R-:W-:Y:S01]  /*75c0*/  IMAD.WIDE.U32 R162, R25, -0x2daee0ad, RZ ;  /* 0xd2511f5319a27825 */ /* 0x000fe200078e00ff */
[----:B------:R-:W-:-:S03]  /*75d0*/  LOP3.LUT R168, R173, UR12, R244, 0x96, !PT ;  /* 0x0000000cada87c12 */ /* 0x000fc6000f8e96f4 */
[----:B------:R-:W-:Y:S01]  /*75e0*/  IMAD.WIDE.U32 R164, R136, -0x326172a9, RZ ;  /* 0xcd9e8d5788a47825 */ /* 0x000fe200078e00ff */
[----:B------:R-:W-:Y:S01]  /*75f0*/  HMMA.16816.F32 R192, R4, R18, R192 ;  /* 0x0000001204c0723c */ /* 0x000fe200000018c0 */
[--C-:B------:R-:W-:Y:S01]  /*7600*/  LOP3.LUT R25, R163, UR14, R188.reuse, 0x96, !PT ;  /* 0x0000000ea3197c12 */ /* 0x100fe2000f8e96bc */
[----:B------:R-:W-:Y:S01]  /*7610*/  MUFU.EX2 R128, R128 ;  /* 0x0000008000807308 */ /* 0x000fe20000000800 */
[----:B------:R-:W-:Y:S01]  /*7620*/  LOP3.LUT R188, R167, UR14, R188, 0x96, !PT ;  /* 0x0000000ea7bc7c12 */ /* 0x000fe2000f8e96bc */
[----:B------:R-:W-:Y:S01]  /*7630*/  IMAD.WIDE.U32 R226, R27, -0x326172a9, RZ ;  /* 0xcd9e8d571be27825 */ /* 0x000fe200078e00ff */
[----:B------:R-:W-:Y:S02]  /*7640*/  LOP3.LUT R27, R165, UR13, R182, 0x96, !PT ;  /* 0x0000000da51b7c12 */ /* 0x000fe4000f8e96b6 */
[----:B------:R-:W-:Y:S01]  /*7650*/  LOP3.LUT R4, R250, 0xff, RZ, 0xc0, !PT ;  /* 0x000000fffa047812 */ /* 0x000fe200078ec0ff */
[----:B------:R-:W-:Y:S01]  /*7660*/  IMAD.WIDE.U32 R190, R190, -0x326172a9, RZ ;  /* 0xcd9e8d57bebe7825 */ /* 0x000fe200078e00ff */
[----:B------:R-:W-:Y:S01]  /*7670*/  LOP3.LUT R7, R251, UR18, R24, 0x96, !PT ;  /* 0x00000012fb077c12 */ /* 0x000fe2000f8e9618 */
[----:B------:R-:W-:Y:S01]  /*7680*/  MUFU.EX2 R145, R145 ;  /* 0x0000009100917308 */ /* 0x000fe20000000800 */
[----:B------:R-:W-:Y:S01]  /*7690*/  PRMT R4, R4, 0x5410, R126 ;  /* 0x0000541004047816 */ /* 0x000fe2000000007e */
[----:B------:R-:W-:Y:S01]  /*76a0*/  FFMA.FTZ R126, R131, c[0x0][0x23c], -R96 ;  /* 0x00008f00837e7a23 */ /* 0x000fe20000010860 */
[--C-:B------:R-:W-:Y:S01]  /*76b0*/  SHF.R.U32.HI R6, RZ, 0x10, R250.reuse ;  /* 0x00000010ff067819 */ /* 0x100fe200000116fa */
[----:B------:R-:W-:Y:S01]  /*76c0*/  IMAD.WIDE.U32 R168, R168, -0x326172a9, RZ ;  /* 0xcd9e8d57a8a87825 */ /* 0x000fe200078e00ff */
[----:B------:R-:W-:Y:S01]  /*76d0*/  LOP3.LUT R138, R7, 0xffff, RZ, 0xc0, !PT ;  /* 0x0000ffff078a7812 */ /* 0x000fe200078ec0ff */
[----:B------:R-:W-:Y:S01]  /*76e0*/  HSET2.LE.AND R4, R4, R180, PT ;  /* 0x000000b404047233 */ /* 0x000fe20003803000 */
[----:B------:R-:W-:Y:S01]  /*76f0*/  LOP3.LUT R131, R6, 0xff, RZ, 0xc0, !PT ;  /* 0x000000ff06837812 */ /* 0x000fe200078ec0ff */
[----:B------:R-:W3:Y:S01]  /*7700*/  MUFU.EX2 R126, R126 ;  /* 0x0000007e007e7308 */ /* 0x000ee20000000800 */
[----:B------:R-:W-:Y:S01]  /*7710*/  SHF.R.U32.HI R5, RZ, 0x18, R250 ;  /* 0x00000018ff057819 */ /* 0x000fe200000116fa */
[----:B------:R-:W-:Y:S01]  /*7720*/  IMAD.WIDE.U32 R244, R188, -0x326172a9, RZ ;  /* 0xcd9e8d57bcf47825 */ /* 0x000fe200078e00ff */
[----:B------:R-:W-:-:S02]  /*7730*/  SHF.R.U32.HI R6, RZ, 0x10, R7 ;  /* 0x00000010ff067819 */ /* 0x000fc40000011607 */
[----:B------:R-:W-:Y:S01]  /*7740*/  LOP3.LUT R132, R7, 0xff, RZ, 0xc0, !PT ;  /* 0x000000ff07847812 */ /* 0x000fe200078ec0ff */
[----:B------:R-:W-:Y:S01]  /*7750*/  FFMA.FTZ R136, R157, c[0x0][0x23c], -R79 ;  /* 0x00008f009d887a23 */ /* 0x000fe2000001084f */
[----:B------:R-:W-:Y:S01]  /*7760*/  SHF.R.U32.HI R138, RZ, 0x8, R138 ;  /* 0x00000008ff8a7819 */ /* 0x000fe2000001168a */
[----:B------:R-:W-:Y:S01]  /*7770*/  IMAD.WIDE.U32 R170, R170, -0x2daee0ad, RZ ;  /* 0xd2511f53aaaa7825 */ /* 0x000fe200078e00ff */
[----:B------:R-:W-:Y:S01]  /*7780*/  SHF.R.U32.HI R7, RZ, 0x18, R7 ;  /* 0x00000018ff077819 */ /* 0x000fe20000011607 */
[----:B------:R-:W-:Y:S01]  /*7790*/  MUFU.EX2 R104, R104 ;  /* 0x0000006800687308 */ /* 0x000fe20000000800 */
[----:B------:R-:W-:Y:S01]  /*77a0*/  LOP3.LUT R6, R6, 0xff, RZ, 0xc0, !PT ;  /* 0x000000ff06067812 */ /* 0x000fe200078ec0ff */
[--C-:B------:R-:W-:Y:S01]  /*77b0*/  FFMA.FTZ R106, R106, c[0x0][0x23c], -R96.reuse ;  /* 0x00008f006a6a7a23 */ /* 0x100fe20000010860 */
[----:B------:R-:W-:Y:S01]  /*77c0*/  PRMT R131, R131, 0x5410, R5 ;  /* 0x0000541083837816 */ /* 0x000fe20000000005 */
[----:B------:R-:W-:Y:S01]  /*77d0*/  FFMA.FTZ R107, R107, c[0x0][0x23c], -R96 ;  /* 0x00008f006b6b7a23 */ /* 0x000fe20000010860 */
[----:B------:R-:W-:Y:S01]  /*77e0*/  PRMT R132, R132, 0x5410, R138 ;  /* 0x0000541084847816 */ /* 0x000fe2000000008a */
[----:B------:R-:W-:Y:S01]  /*77f0*/  FFMA.FTZ R112, R112, c[0x0][0x23c], -R79 ;  /* 0x00008f0070707a23 */ /* 0x000fe2000001084f */
[----:B------:R-:W-:Y:S01]  /*7800*/  PRMT R5, R6, 0x5410, R7 ;  /* 0x0000541006057816 */ /* 0x000fe20000000007 */
[--C-:B------:R-:W-:Y:S01]  /*7810*/  HSET2.LE.AND R7, R131, R180.reuse, PT ;  /* 0x000000b483077233 */ /* 0x100fe20003803000 */
[----:B-1----:R-:W-:Y:S01]  /*7820*/  F2FP.PACK_AB R6, R134, R122 ;  /* 0x0000007a8606723e */ /* 0x002fe200000000ff */
[--C-:B------:R-:W-:Y:S01]  /*7830*/  HSET2.LE.AND R131, R132, R180.reuse, PT ;  /* 0x000000b484837233 */ /* 0x100fe20003803000 */
[--C-:B------:R-:W-:Y:S01]  /*7840*/  FFMA.FTZ R132, R130, c[0x0][0x23c], -R160.reuse ;  /* 0x00008f0082847a23 */ /* 0x100fe200000108a0 */
[----:B------:R-:W-:Y:S01]  /*7850*/  F2FP.PACK_AB R130, R118, R115 ;  /* 0x000000737682723e */ /* 0x000fe200000000ff */
[----:B------:R-:W-:Y:S01]  /*7860*/  HSET2.LE.AND R5, R5, R180, PT ;  /* 0x000000b405057233 */ /* 0x000fe20003803000 */
[----:B------:R-:W-:Y:S01]  /*7870*/  LOP3.LUT R6, R4, R6, RZ, 0xc0, !PT ;  /* 0x0000000604067212 */ /* 0x000fe200078ec0ff */
[----:B------:R-:W-:Y:S01]  /*7880*/  MUFU.EX2 R136, R136 ;  /* 0x0000008800887308 */ /* 0x000fe20000000800 */
[----:B------:R-:W-:Y:S01]  /*7890*/  LOP3.LUT R4, R131, R130, RZ, 0xc0, !PT ;  /* 0x0000008283047212 */ /* 0x000fe200078ec0ff */
[----:B------:R-:W-:Y:S01]  /*78a0*/  FFMA.FTZ R131, R140, c[0x0][0x23c], -R160 ;  /* 0x00008f008c837a23 */ /* 0x000fe200000108a0 */
[----:B---3--:R-:W-:Y:S01]  /*78b0*/  F2FP.PACK_AB R138, R126, R127 ;  /* 0x0000007f7e8a723e */ /* 0x008fe200000000ff */
[--C-:B------:R-:W-:Y:S01]  /*78c0*/  FFMA.FTZ R116, R116, c[0x0][0x23c], -R79.reuse ;  /* 0x00008f0074747a23 */ /* 0x100fe2000001084f */
[----:B------:R-:W-:Y:S01]  /*78d0*/  F2FP.PACK_AB R130, R128, R129 ;  /* 0x000000818082723e */ /* 0x000fe200000000ff */
[--C-:B------:R-:W-:Y:S01]  /*78e0*/  FFMA.FTZ R117, R117, c[0x0][0x23c], -R79.reuse ;  /* 0x00008f0075757a23 */ /* 0x100fe2000001084f */
[----:B------:R-:W-:Y:S01]  /*78f0*/  LOP3.LUT R24, R225, UR12, R162, 0x96, !PT ;  /* 0x0000000ce1187c12 */ /* 0x000fe2000f8e96a2 */
[----:B------:R-:W-:Y:S01]  /*7900*/  MUFU.EX2 R105, R105 ;  /* 0x0000006900697308 */ /* 0x000fe20000000800 */
[----:B------:R-:W-:Y:S01]  /*7910*/  LOP3.LUT R7, R7, R138, RZ, 0xc0, !PT ;  /* 0x0000008a07077212 */ /* 0x000fe200078ec0ff */
[----:B------:R-:W-:Y:S01]  /*7920*/  FFMA.FTZ R138, R154, c[0x0][0x23c], -R79 ;  /* 0x00008f009a8a7a23 */ /* 0x000fe2000001084f */
[----:B------:R-:W-:Y:S01]  /*7930*/  LOP3.LUT R5, R5, R130, RZ, 0xc0, !PT ;  /* 0x0000008205057212 */ /* 0x000fe200078ec0ff */
[----:B------:R-:W-:Y:S01]  /*7940*/  FFMA.FTZ R130, R142, c[0x0][0x23c], -R160 ;  /* 0x00008f008e827a23 */ /* 0x000fe200000108a0 */
[----:B------:R-:W-:Y:S01]  /*7950*/  LOP3.LUT R182, R191, UR13, R182, 0x96, !PT ;  /* 0x0000000dbfb67c12 */ /* 0x000fe2000f8e96b6 */
[----:B------:R-:W-:Y:S01]  /*7960*/  FFMA.FTZ R142, R141, c[0x0][0x23c], -R160 ;  /* 0x00008f008d8e7a23 */ /* 0x000fe200000108a0 */
[----:B------:R-:W-:Y:S01]  /*7970*/  LOP3.LUT R162, R169, UR11, R190, 0x96, !PT ;  /* 0x0000000ba9a27c12 */ /* 0x000fe2000f8e96be */
[----:B------:R-:W-:Y:S01]  /*7980*/  IMAD.WIDE.U32 R140, R25, -0x326172a9, RZ ;  /* 0xcd9e8d57198c7825 */ /* 0x000fe200078e00ff */
[----:B------:R-:W-:Y:S01]  /*7990*/  LOP3.LUT R164, R227, UR11, R164, 0x96, !PT ;  /* 0x0000000be3a47c12 */ /* 0x000fe2000f8e96a4 */
[----:B------:R-:W-:Y:S01]  /*79a0*/  HMMA.16816.F32 R220, R4, R20, R220 ;  /* 0x0000001404dc723c */ /* 0x000fe200000018dc */
[----:B------:R-:W1:Y:S01]  /*79b0*/  MUFU.EX2 R138, R138 ;  /* 0x0000008a008a7308 */ /* 0x000e620000000800 */
[----:B------:R-:W-:Y:S01]  /*79c0*/  IMAD.WIDE.U32 R188, R24, -0x326172a9, RZ ;  /* 0xcd9e8d5718bc7825 */ /* 0x000fe200078e00ff */
[----:B------:R-:W-:-:S03]  /*79d0*/  LOP3.LUT R166, R171, UR12, R166, 0x96, !PT ;  /* 0x0000000caba67c12 */ /* 0x000fc6000f8e96a6 */
[----:B------:R-:W-:Y:S01]  /*79e0*/  IMAD.WIDE.U32 R190, R27, -0x2daee0ad, RZ ;  /* 0xd2511f531bbe7825 */ /* 0x000fe200078e00ff */
[----:B------:R-:W-:Y:S01]  /*79f0*/  LOP3.LUT R20, R141, UR13, R174, 0x96, !PT ;  /* 0x0000000d8d147c12 */ /* 0x000fe2000f8e96ae */
[C---:B------:R-:W-:Y:S01]  /*7a00*/  HMMA.16816.F32 R216, R4.reuse, R22, R216 ;  /* 0x0000001604d8723c */ /* 0x040fe200000018d8 */
[----:B------:R-:W-:Y:S01]  /*7a10*/  LOP3.LUT R24, R189, UR11, R140, 0x96, !PT ;  /* 0x0000000bbd187c12 */ /* 0x000fe2000f8e968c */
[----:B------:R-:W-:Y:S01]  /*7a20*/  IMAD.WIDE.U32 R164, R164, -0x2daee0ad, RZ ;  /* 0xd2511f53a4a47825 */ /* 0x000fe200078e00ff */
[----:B------:R-:W-:Y:S01]  /*7a30*/  LOP3.LUT R21, R191, UR10, R26, 0x96, !PT ;  /* 0x0000000abf157c12 */ /* 0x000fe2000f8e961a */
[----:B------:R-:W-:Y:S01]  /*7a40*/  MUFU.EX2 R132, R132 ;  /* 0x0000008400847308 */ /* 0x000fe20000000800 */
[----:B------:R-:W-:Y:S01]  /*7a50*/  LOP3.LUT R174, R245, UR13, R174, 0x96, !PT ;  /* 0x0000000df5ae7c12 */ /* 0x000fe2000f8e96ae */
[----:B------:R-:W-:Y:S01]  /*7a60*/  IMAD.WIDE.U32 R26, R182, -0x2daee0ad, RZ ;  /* 0xd2511f53b61a7825 */ /* 0x000fe200078e00ff */
[----:B------:R-:W-:Y:S01]  /*7a70*/  LOP3.LUT R173, R165, UR8, R190, 0x96, !PT ;  /* 0x00000008a5ad7c12 */ /* 0x000fe2000f8e96be */
[C---:B------:R-:W-:Y:S02]  /*7a80*/  HMMA.16816.F32 R212, R4.reuse, R16, R212 ;  /* 0x0000001004d4723c */ /* 0x040fe400000018d4 */
[----:B------:R-:W-:Y:S01]  /*7a90*/  IMAD.WIDE.U32 R182, R20, -0x2daee0ad, RZ ;  /* 0xd2511f5314b67825 */ /* 0x000fe200078e00ff */
[----:B------:R-:W-:Y:S01]  /*7aa0*/  LOP3.LUT R27, R27, UR10, R172, 0x96, !PT ;  /* 0x0000000a1b1b7c12 */ /* 0x000fe2000f8e96ac */
[----:B------:R-:W-:Y:S02]  /*7ab0*/  MUFU.EX2 R131, R131 ;  /* 0x0000008300837308 */ /* 0x000fe40000000800 */
[----:B------:R-:W-:Y:S01]  /*7ac0*/  IMAD.WIDE.U32 R24, R24, -0x2daee0ad, RZ ;  /* 0xd2511f5318187825 */ /* 0x000fe200078e00ff */
[----:B------:R-:W-:Y:S01]  /*7ad0*/  LOP3.LUT R224, R183, UR10, R224, 0x96, !PT ;  /* 0x0000000ab7e07c12 */ /* 0x000fe2000f8e96e0 */
[----:B------:R-:W-:Y:S01]  /*7ae0*/  HMMA.16816.F32 R208, R4, R18, R208 ;  /* 0x0000001204d0723c */ /* 0x000fe200000018d0 */
[----:B------:R-:W3:Y:S01]  /*7af0*/  LDSM.16.MT88.4 R4, [R231+0x5000] ;  /* 0x00500000e704783b */ /* 0x000ee20000004200 */
[----:B------:R-:W-:Y:S01]  /*7b00*/  IMAD.WIDE.U32 R190, R21, -0x326172a9, RZ ;  /* 0xcd9e8d5715be7825 */ /* 0x000fe200078e00ff */
[----:B------:R-:W-:Y:S01]  /*7b10*/  LOP3.LUT R21, R25, UR8, R182, 0x96, !PT ;  /* 0x0000000819157c12 */ /* 0x000fe2000f8e96b6 */
[----:B------:R-:W-:Y:S02]  /*7b20*/  MUFU.EX2 R130, R130 ;  /* 0x0000008200827308 */ /* 0x000fe40000000800 */
[----:B------:R-:W-:Y:S01]  /*7b30*/  IMAD.WIDE.U32 R224, R224, -0x326172a9, RZ ;  /* 0xcd9e8d57e0e07825 */ /* 0x000fe200078e00ff */
[----:B------:R-:W-:-:S03]  /*7b40*/  LOP3.LUT R25, R191, UR9, R226, 0x96, !PT ;  /* 0x00000009bf197c12 */ /* 0x000fc6000f8e96e2 */
[----:B------:R-:W-:Y:S01]  /*7b50*/  IMAD.WIDE.U32 R182, R21, -0x326172a9, RZ ;  /* 0xcd9e8d5715b67825 */ /* 0x000fe200078e00ff */
[----:B------:R-:W-:Y:S01]  /*7b60*/  LOP3.LUT R21, R225, UR9, R188, 0x96, !PT ;  /* 0x00000009e1157c12 */ /* 0x000fe2000f8e96bc */
[----:B------:R-:W-:Y:S02]  /*7b70*/  MUFU.EX2 R142, R142 ;  /* 0x0000008e008e7308 */ /* 0x000fe40000000800 */
[--C-:B------:R-:W-:Y:S01]  /*7b80*/  FFMA.FTZ R140, R139, c[0x0][0x23c], -R79.reuse ;  /* 0x00008f008b8c7a23 */ /* 0x100fe2000001084f */
[----:B------:R-:W-:Y:S01]  /*7b90*/  LOP3.LUT R23, R182, 0xffff, RZ, 0xc0, !PT ;  /* 0x0000ffffb6177812 */ /* 0x000fe200078ec0ff */
[----:B------:R-:W-:Y:S01]  /*7ba0*/  FFMA.FTZ R139, R151, c[0x0][0x23c], -R79 ;  /* 0x00008f00978b7a23 */ /* 0x000fe2000001084f */
[----:B------:R-:W-:Y:S01]  /*7bb0*/  SHF.R.U32.HI R154, RZ, 0x10, R182 ;  /* 0x00000010ff9a7819 */ /* 0x000fe200000116b6 */
[----:B------:R-:W-:Y:S01]  /*7bc0*/  FFMA.FTZ R141, R158, c[0x0][0x23c], -R160 ;  /* 0x00008f009e8d7a23 */ /* 0x000fe200000108a0 */
[----:B------:R-:W-:Y:S01]  /*7bd0*/  LOP3.LUT R158, R182, 0xff, RZ, 0xc0, !PT ;  /* 0x000000ffb69e7812 */ /* 0x000fe200078ec0ff */
[----:B------:R-:W-:Y:S01]  /*7be0*/  FFMA.FTZ R151, R30, c[0x0][0x23c], -R72 ;  /* 0x00008f001e977a23 */ /* 0x000fe20000010848 */
[----:B------:R-:W-:Y:S01]  /*7bf0*/  SHF.R.U32.HI R30, RZ, 0x18, R182 ;  /* 0x00000018ff1e7819 */ /* 0x000fe200000116b6 */
[----:B------:R-:W-:Y:S01]  /*7c00*/  IMAD.WIDE.U32 R166, R166, -0x326172a9, RZ ;  /* 0xcd9e8d57a6a67825 */ /* 0x000fe200078e00ff */
[----:B------:R-:W-:Y:S01]  /*7c10*/  SHF.R.U32.HI R17, RZ, 0x8, R23 ;  /* 0x00000008ff117819 */ /* 0x000fe20000011617 */
[----:B------:R-:W-:Y:S01]  /*7c20*/  MUFU.EX2 R140, R140 ;  /* 0x0000008c008c7308 */ /* 0x000fe20000000800 */
[----:B------:R-:W-:Y:S01]  /*7c30*/  LOP3.LUT R16, R154, 0xff, RZ, 0xc0, !PT ;  /* 0x000000ff9a107812 */ /* 0x000fe200078ec0ff */
[----:B------:R-:W-:Y:S01]  /*7c40*/  IMAD.WIDE.U32 R174, R174, -0x2daee0ad, RZ ;  /* 0xd2511f53aeae7825 */ /* 0x000fe200078e00ff */
[----:B------:R-:W-:-:S02]  /*7c50*/  LOP3.LUT R157, R183, UR19, R224, 0x96, !PT ;  /* 0x00000013b79d7c12 */ /* 0x000fc4000f8e96e0 */
[----:B------:R-:W-:Y:S01]  /*7c60*/  PRMT R17, R158, 0x5410, R17 ;  /* 0x000054109e117816 */ /* 0x000fe20000000011 */
[----:B------:R-:W-:Y:S01]  /*7c70*/  FFMA.FTZ R158, R31, c[0x0][0x23c], -R160 ;  /* 0x00008f001f9e7a23 */ /* 0x000fe200000108a0 */
[----:B------:R-:W-:Y:S01]  /*7c80*/  PRMT R16, R16, 0x5410, R30 ;  /* 0x0000541010107816 */ /* 0x000fe2000000001e */
[----:B------:R4:W1:Y:S01]  /*7c90*/  MUFU.EX2 R154, R29 ;  /* 0x0000001d009a7308 */ /* 0x0008620000000800 */
[----:B------:R-:W-:Y:S01]  /*7ca0*/  LOP3.LUT R30, R157, 0xffff, RZ, 0xc0, !PT ;  /* 0x0000ffff9d1e7812 */ /* 0x000fe200078ec0ff */
[--C-:B------:R-:W-:Y:S01]  /*7cb0*/  HSET2.LE.AND R18, R17, R180.reuse, PT ;  /* 0x000000b411127233 */ /* 0x100fe20003803000 */
[----:B------:R-:W-:Y:S01]  /*7cc0*/  LOP3.LUT R161, R167, UR11, R244, 0x96, !PT ;  /* 0x0000000ba7a17c12 */ /* 0x000fe2000f8e96f4 */
[----:B------:R-:W-:Y:S01]  /*7cd0*/  HSET2.LE.AND R16, R16, R180, PT ;  /* 0x000000b410107233 */ /* 0x000fe20003803000 */
[----:B------:R-:W-:Y:S01]  /*7ce0*/  LOP3.LUT R167, R157, 0xff, RZ, 0xc0, !PT ;  /* 0x000000ff9da77812 */ /* 0x000fe200078ec0ff */
[----:B------:R-:W-:Y:S01]  /*7cf0*/  IMAD.WIDE.U32 R162, R162, -0x2daee0ad, RZ ;  /* 0xd2511f53a2a27825 */ /* 0x000fe200078e00ff */
[----:B------:R-:W-:Y:S01]  /*7d00*/  SHF.R.U32.HI R19, RZ, 0x18, R157 ;  /* 0x00000018ff137819 */ /* 0x000fe2000001169d */
[----:B------:R-:W-:Y:S01]  /*7d10*/  MUFU.EX2 R151, R151 ;  /* 0x0000009700977308 */ /* 0x000fe20000000800 */
[----:B------:R-:W-:Y:S01]  /*7d20*/  SHF.R.U32.HI R30, RZ, 0x8, R30 ;  /* 0x00000008ff1e7819 */ /* 0x000fe2000001161e */
[----:B------:R-:W-:Y:S01]  /*7d30*/  IMAD.WIDE.U32 R172, R173, -0x326172a9, RZ ;  /* 0xcd9e8d57adac7825 */ /* 0x000fe200078e00ff */
[----:B------:R-:W-:-:S02]  /*7d40*/  LOP3.LUT R26, R163, UR8, R26, 0x96, !PT ;  /* 0x00000008a31a7c12 */ /* 0x000fc4000f8e961a */
[----:B------:R-:W-:Y:S01]  /*7d50*/  PRMT R167, R167, 0x5410, R30 ;  /* 0x00005410a7a77816 */ /* 0x000fe2000000001e */
[----:B------:R-:W-:Y:S01]  /*7d60*/  IMAD.WIDE.U32 R182, R25, -0x2daee0ad, RZ ;  /* 0xd2511f5319b67825 */ /* 0x000fe200078e00ff */
[----:B------:R-:W-:Y:S01]  /*7d70*/  LOP3.LUT R20, R173, UR19, R190, 0x96, !PT ;  /* 0x00000013ad147c12 */ /* 0x000fe2000f8e96be */
[----:B------:R-:W2:Y:S01]  /*7d80*/  MUFU.EX2 R139, R139 ;  /* 0x0000008b008b7308 */ /* 0x000ea20000000800 */
[----:B----4-:R-:W-:Y:S01]  /*7d90*/  SHF.R.U32.HI R29, RZ, 0x10, R157 ;  /* 0x00000010ff1d7819 */ /* 0x010fe2000001169d */
[--C-:B------:R-:W-:Y:S01]  /*7da0*/  FFMA.FTZ R157, R28, c[0x0][0x23c], -R72.reuse ;  /* 0x00008f001c9d7a23 */ /* 0x100fe20000010848 */
[----:B-1----:R-:W-:Y:S01]  /*7db0*/  F2FP.PACK_AB R28, R136, R138 ;  /* 0x0000008a881c723e */ /* 0x002fe200000000ff */
[----:B------:R-:W-:Y:S01]  /*7dc0*/  FFMA.FTZ R119, R119, c[0x0][0x23c], -R79 ;  /* 0x00008f0077777a23 */ /* 0x000fe2000001084f */
[----:B------:R-:W-:Y:S01]  /*7dd0*/  LOP3.LUT R29, R29, 0xff, RZ, 0xc0, !PT ;  /* 0x000000ff1d1d7812 */ /* 0x000fe200078ec0ff */
[--C-:B------:R-:W-:Y:S01]  /*7de0*/  FFMA.FTZ R101, R101, c[0x0][0x23c], -R72.reuse ;  /* 0x00008f0065657a23 */ /* 0x100fe20000010848 */
[----:B------:R-:W-:Y:S01]  /*7df0*/  LOP3.LUT R18, R18, R28, RZ, 0xc0, !PT ;  /* 0x0000001c12127212 */ /* 0x000fe200078ec0ff */
[----:B------:R-:W1:Y:S01]  /*7e00*/  MUFU.EX2 R157, R157 ;  /* 0x0000009d009d7308 */ /* 0x000e620000000800 */
[----:B------:R-:W-:Y:S01]  /*7e10*/  PRMT R17, R29, 0x5410, R19 ;  /* 0x000054101d117816 */ /* 0x000fe20000000013 */
[--C-:B------:R-:W-:Y:S01]  /*7e20*/  FFMA.FTZ R109, R109, c[0x0][0x23c], -R72.reuse ;  /* 0x00008f006d6d7a23 */ /* 0x100fe20000010848 */
[----:B------:R-:W4:Y:S01]  /*7e30*/  LDSM.16.MT88.4 R28, [R240+0x5000] ;  /* 0x00500000f01c783b */ /* 0x000f220000004200 */
[----:B------:R-:W-:Y:S01]  /*7e40*/  F2FP.PACK_AB R19, R145, R154 ;  /* 0x0000009a9113723e */ /* 0x000fe200000000ff */
[--C-:B------:R-:W-:Y:S01]  /*7e50*/  FFMA.FTZ R100, R100, c[0x0][0x23c], -R72.reuse ;  /* 0x00008f0064647a23 */ /* 0x100fe20000010848 */
[--C-:B------:R-:W-:Y:S01]  /*7e60*/  HSET2.LE.AND R17, R17, R180.reuse, PT ;  /* 0x000000b411117233 */ /* 0x100fe20003803000 */
[----:B------:R-:W-:Y:S01]  /*7e70*/  LOP3.LUT R22, R172, 0xffff, RZ, 0xc0, !PT ;  /* 0x0000ffffac167812 */ /* 0x000fe200078ec0ff */
[----:B------:R-:W-:Y:S01]  /*7e80*/  MUFU.EX2 R106, R106 ;  /* 0x0000006a006a7308 */ /* 0x000fe20000000800 */
[----:B------:R-:W-:Y:S01]  /*7e90*/  LOP3.LUT R19, R16, R19, RZ, 0xc0, !PT ;  /* 0x0000001310137212 */ /* 0x000fe200078ec0ff */
[--C-:B------:R-:W-:Y:S01]  /*7ea0*/  HSET2.LE.AND R16, R167, R180.reuse, PT ;  /* 0x000000b4a7107233 */ /* 0x100fe20003803000 */
[----:B--2---:R-:W-:Y:S01]  /*7eb0*/  F2FP.PACK_AB R169, R139, R140 ;  /* 0x0000008c8ba9723e */ /* 0x004fe200000000ff */
[----:B------:R-:W-:Y:S01]  /*7ec0*/  FFMA.FTZ R108, R108, c[0x0][0x23c], -R72 ;  /* 0x00008f006c6c7a23 */ /* 0x000fe20000010848 */
[----:B------:R-:W-:Y:S01]  /*7ed0*/  LOP3.LUT R163, R172, 0xff, RZ, 0xc0, !PT ;  /* 0x000000ffaca37812 */ /* 0x000fe200078ec0ff */
[--C-:B------:R-:W-:Y:S01]  /*7ee0*/  FFMA.FTZ R120, R120, c[0x0][0x23c], -R96.reuse ;  /* 0x00008f0078787a23 */ /* 0x100fe20000010860 */
[----:B------:R-:W-:Y:S01]  /*7ef0*/  LOP3.LUT R16, R16, R169, RZ, 0xc0, !PT ;  /* 0x000000a910107212 */ /* 0x000fe200078ec0ff */
[----:B------:R-:W2:Y:S01]  /*7f00*/  MUFU.EX2 R107, R107 ;  /* 0x0000006b006b7308 */ /* 0x000ea20000000800 */
[----:B-1----:R-:W-:Y:S01]  /*7f10*/  F2FP.PACK_AB R167, R157, R151 ;  /* 0x000000979da7723e */ /* 0x002fe200000000ff */
[----:B------:R-:W-:Y:S01]  /*7f20*/  FFMA.FTZ R121, R121, c[0x0][0x23c], -R96 ;  /* 0x00008f0079797a23 */ /* 0x000fe20000010860 */
[----:B------:R-:W-:Y:S01]  /*7f30*/  SHF.R.U32.HI R165, RZ, 0x10, R172 ;  /* 0x00000010ffa57819 */ /* 0x000fe200000116ac */
[--C-:B------:R-:W-:Y:S01]  /*7f40*/  FFMA.FTZ R113, R113, c[0x0][0x23c], -R96.reuse ;  /* 0x00008f0071717a23 */ /* 0x100fe20000010860 */
[----:B------:R-:W-:Y:S01]  /*7f50*/  LOP3.LUT R17, R17, R167, RZ, 0xc0, !PT ;  /* 0x000000a711117212 */ /* 0x000fe200078ec0ff */
[----:B------:R-:W-:Y:S01]  /*7f60*/  FFMA.FTZ R114, R114, c[0x0][0x23c], -R96 ;  /* 0x00008f0072727a23 */ /* 0x000fe20000010860 */
[----:B------:R-:W-:Y:S01]  /*7f70*/  LOP3.LUT R167, R175, UR10, R170, 0x96, !PT ;  /* 0x0000000aafa77c12 */ /* 0x000fe2000f8e96aa */
[----:B------:R-:W-:Y:S01]  /*7f80*/  IMAD.WIDE.U32 R170, R161, -0x2daee0ad, RZ ;  /* 0xd2511f53a1aa7825 */ /* 0x000fe200078e00ff */
[----:B------:R-:W-:Y:S01]  /*7f90*/  SHF.R.U32.HI R23, RZ, 0x18, R172 ;  /* 0x00000018ff177819 */ /* 0x000fe200000116ac */
[----:B------:R-:W-:Y:S01]  /*7fa0*/  MUFU.EX2 R112, R112 ;  /* 0x0000007000707308 */ /* 0x000fe20000000800 */
[----:B------:R-:W-:Y:S01]  /*7fb0*/  LOP3.LUT R181, R182, 0xff, RZ, 0xc0, !PT ;  /* 0x000000ffb6b57812 */ /* 0x000fe200078ec0ff */
[----:B------:R-:W-:Y:S01]  /*7fc0*/  IMAD.WIDE.U32 R172, R26, -0x326172a9, RZ ;  /* 0xcd9e8d571aac7825 */ /* 0x000fe200078e00ff */
[----:B------:R-:W-:Y:S01]  /*7fd0*/  LOP3.LUT R161, R171, UR8, R174, 0x96, !PT ;  /* 0x00000008aba17c12 */ /* 0x000fe2000f8e96ae */
[C---:B---3--:R-:W-:Y:S01]  /*7fe0*/  HMMA.16816.F32 R204, R16.reuse, R4, R204 ;  /* 0x0000000410cc723c */ /* 0x048fe200000018cc */
[----:B------:R-:W-:Y:S01]  /*7ff0*/  SHF.R.U32.HI R160, RZ, 0x18, R182 ;  /* 0x00000018ffa07819 */ /* 0x000fe200000116b6 */
[----:B------:R-:W-:Y:S01]  /*8000*/  IMAD.WIDE.U32 R174, R27, -0x326172a9, RZ ;  /* 0xcd9e8d571bae7825 */ /* 0x000fe200078e00ff */
[--C-:B------:R-:W-:Y:S01]  /*8010*/  SHF.R.U32.HI R171, RZ, 0x10, R172.reuse ;  /* 0x00000010ffab7819 */ /* 0x100fe200000116ac */
[----:B------:R-:W1:Y:S01]  /*8020*/  MUFU.EX2 R116, R116 ;  /* 0x0000007400747308 */ /* 0x000e620000000800 */
[----:B------:R-:W-:Y:S01]  /*8030*/  SHF.R.U32.HI R169, RZ, 0x18, R172 ;  /* 0x00000018ffa97819 */ /* 0x000fe200000116ac */
[----:B------:R-:W-:Y:S01]  /*8040*/  FADD.FTZ R67, R70, R67 ;  /* 0x0000004346437221 */ /* 0x000fe20000010000 */
[----:B------:R-:W-:Y:S01]  /*8050*/  LOP3.LUT R168, R175, UR9, R168, 0x96, !PT ;  /* 0x00000009afa87c12 */ /* 0x000fe2000f8e96a8 */
[C---:B------:R-:W-:Y:S01]  /*8060*/  HMMA.16816.F32 R200, R16.reuse, R6, R200 ;  /* 0x0000000610c8723c */ /* 0x040fe200000018c8 */
[----:B------:R-:W-:Y:S01]  /*8070*/  LOP3.LUT R26, R173, UR19, R174, 0x96, !PT ;  /* 0x00000013ad1a7c12 */ /* 0x000fe2000f8e96ae */
[----:B------:R-:W-:Y:S01]  /*8080*/  IMAD.WIDE.U32 R174, R161, -0x326172a9, RZ ;  /* 0xcd9e8d57a1ae7825 */ /* 0x000fe200078e00ff */
[----:B------:R-:W-:Y:S01]  /*8090*/  LOP3.LUT R161, R183, UR18, R164, 0x96, !PT ;  /* 0x00000012b7a17c12 */ /* 0x000fe2000f8e96a4 */
[----:B------:R-:W-:Y:S01]  /*80a0*/  MUFU.EX2 R117, R117 ;  /* 0x0000007500757308 */ /* 0x000fe20000000800 */
[----:B------:R-:W-:Y:S01]  /*80b0*/  LOP3.LUT R165, R165, 0xff, RZ, 0xc0, !PT ;  /* 0x000000ffa5a57812 */ /* 0x000fe200078ec0ff */
[----:B------:R-:W-:Y:S01]  /*80c0*/  FADD.FTZ R65, R66, R65 ;  /* 0x0000004142417221 */ /* 0x000fe20000010000 */
[----:B------:R-:W-:Y:S01]  /*80d0*/  SHF.R.U32.HI R27, RZ, 0x10, R174 ;  /* 0x00000010ff1b7819 */ /* 0x000fe200000116ae */
[C---:B----4-:R-:W-:Y:S01]  /*80e0*/  HMMA.16816.F32 R196, R16.reuse, R28, R196 ;  /* 0x0000001c10c4723c */ /* 0x050fe200000018c4 */
[----:B------:R-:W-:Y:S01]  /*80f0*/  PRMT R23, R165, 0x5410, R23 ;  /* 0x00005410a5177816 */ /* 0x000fe20000000017 */
[----:B------:R-:W-:Y:S01]  /*8100*/  FADD.FTZ R59, R60, R59 ;  /* 0x0000003b3c3b7221 */ /* 0x000fe20000010000 */
[----:B------:R-:W-:Y:S01]  /*8110*/  LOP3.LUT R189, R20, 0xff, RZ, 0xc0, !PT ;  /* 0x000000ff14bd7812 */ /* 0x000fe200078ec0ff */
[----:B------:R-:W3:Y:S01]  /*8120*/  MUFU.EX2 R119, R119 ;  /* 0x0000007700777308 */ /* 0x000ee20000000800 */
[----:B------:R-:W-:Y:S01]  /*8130*/  LOP3.LUT R27, R27, 0xff, RZ, 0xc0, !PT ;  /* 0x000000ff1b1b7812 */ /* 0x000fe200078ec0ff */
[----:B------:R-:W-:Y:S01]  /*8140*/  HSET2.LE.AND R23, R23, R180, PT ;  /* 0x000000b417177233 */ /* 0x000fe20003803000 */
[----:B------:R-:W-:Y:S01]  /*8150*/  FADD.FTZ R57, R57, R62 ;  /* 0x0000003e39397221 */ /* 0x000fe20000010000 */
[----:B------:R-:W-:Y:S01]  /*8160*/  HMMA.16816.F32 R192, R16, R30, R192 ;  /* 0x0000001e10c0723c */ /* 0x000fe200000018c0 */
[----:B------:R-:W-:-:S02]  /*8170*/  FADD.FTZ R67, R61, R67 ;  /* 0x000000433d437221 */ /* 0x000fc40000010000 */
[----:B------:R-:W-:Y:S01]  /*8180*/  FADD.FTZ R63, R63, R65 ;  /* 0x000000413f3f7221 */ /* 0x000fe20000010000 */
[----:B------:R-:W-:Y:S01]  /*8190*/  MUFU.EX2 R101, R101 ;  /* 0x0000006500657308 */ /* 0x000fe20000000800 */
[----:B------:R-:W-:Y:S02]  /*81a0*/  FADD.FTZ R58, R58, R59 ;  /* 0x0000003b3a3a7221 */ /* 0x000fe40000010000 */
[----:B------:R-:W-:Y:S01]  /*81b0*/  IMAD.WIDE.U32 R16, R167, -0x326172a9, RZ ;  /* 0xcd9e8d57a7107825 */ /* 0x000fe200078e00ff */
[C---:B------:R-:W-:Y:S02]  /*81c0*/  LOP3.LUT R18, R172.reuse, 0xffff, RZ, 0xc0, !PT ;  /* 0x0000ffffac127812 */ /* 0x040fe400078ec0ff */
[----:B------:R-:W-:Y:S01]  /*81d0*/  LOP3.LUT R19, R172, 0xff, RZ, 0xc0, !PT ;  /* 0x000000ffac137812 */ /* 0x000fe200078ec0ff */
[----:B------:R-:W-:Y:S01]  /*81e0*/  FADD.FTZ R56, R56, R57 ;  /* 0x0000003938387221 */ /* 0x000fe20000010000 */
[----:B------:R-:W-:Y:S01]  /*81f0*/  LOP3.LUT R167, R17, UR9, R166, 0x96, !PT ;  /* 0x0000000911a77c12 */ /* 0x000fe2000f8e96a6 */
[----:B------:R-:W4:Y:S01]  /*8200*/  MUFU.EX2 R109, R109 ;  /* 0x0000006d006d7308 */ /* 0x000f220000000800 */
[----:B------:R-:W-:Y:S01]  /*8210*/  SHF.R.U32.HI R18, RZ, 0x8, R18 ;  /* 0x00000008ff127819 */ /* 0x000fe20000011612 */
[----:B------:R-:W-:Y:S01]  /*8220*/  FADD.FTZ R55, R55, R67 ;  /* 0x0000004337377221 */ /* 0x000fe20000010000 */
[C---:B------:R-:W-:Y:S01]  /*8230*/  LOP3.LUT R166, R174.reuse, 0xffff, RZ, 0xc0, !PT ;  /* 0x0000ffffaea67812 */ /* 0x040fe200078ec0ff */
[----:B------:R-:W-:Y:S01]  /*8240*/  IMAD.WIDE.U32 R190, R167, -0x2daee0ad, RZ ;  /* 0xd2511f53a7be7825 */ /* 0x000fe200078e00ff */
[----:B------:R-:W-:-:S02]  /*8250*/  LOP3.LUT R172, R174, 0xff, RZ, 0xc0, !PT ;  /* 0x000000ffaeac7812 */ /* 0x000fc400078ec0ff */
[----:B------:R-:W-:Y:S01]  /*8260*/  SHF.R.U32.HI R173, RZ, 0x18, R174 ;  /* 0x00000018ffad7819 */ /* 0x000fe200000116ae */
[----:B------:R-:W-:Y:S01]  /*8270*/  MUFU.EX2 R135, R135 ;  /* 0x0000008700877308 */ /* 0x000fe20000000800 */
[----:B------:R-:W-:Y:S01]  /*8280*/  SHF.R.U32.HI R17, RZ, 0x8, R22 ;  /* 0x00000008ff117819 */ /* 0x000fe20000011616 */
[----:B------:R-:W-:Y:S01]  /*8290*/  FADD.FTZ R63, R53, R63 ;  /* 0x0000003f353f7221 */ /* 0x000fe20000010000 */
[----:B------:R-:W-:Y:S01]  /*82a0*/  LOP3.LUT R22, R182, 0xffff, RZ, 0xc0, !PT ;  /* 0x0000ffffb6167812 */ /* 0x000fe200078ec0ff */
[----:B------:R-:W-:Y:S01]  /*82b0*/  FADD.FTZ R58, R50, R58 ;  /* 0x0000003a323a7221 */ /* 0x000fe20000010000 */
[----:B------:R-:W-:Y:S01]  /*82c0*/  SHF.R.U32.HI R174, RZ, 0x10, R182 ;  /* 0x00000010ffae7819 */ /* 0x000fe200000116b6 */
[----:B------:R-:W-:Y:S01]  /*82d0*/  IMAD.WIDE.U32 R182, R168, -0x2daee0ad, RZ ;  /* 0xd2511f53a8b67825 */ /* 0x000fe200078e00ff */
[----:B------:R-:W-:Y:S01]  /*82e0*/  PRMT R164, R19, 0x5410, R18 ;  /* 0x0000541013a47816 */ /* 0x000fe20000000012 */
[----:B------:R-:W1:Y:S01]  /*82f0*/  MUFU.EX2 R144, R144 ;  /* 0x0000009000907308 */ /* 0x000e620000000800 */
[----:B------:R-:W-:Y:S01]  /*8300*/  LOP3.LUT R16, R175, UR19, R16, 0x96, !PT ;  /* 0x00000013af107c12 */ /* 0x000fe2000f8e9610 */
[----:B------:R-:W-:Y:S01]  /*8310*/  IMAD.WIDE.U32 R18, R21, -0x2daee0ad, RZ ;  /* 0xd2511f5315127825 */ /* 0x000fe200078e00ff */
[----:B------:R-:W-:-:S02]  /*8320*/  LOP3.LUT R162, R183, UR18, R162, 0x96, !PT ;  /* 0x00000012b7a27c12 */ /* 0x000fc4000f8e96a2 */
[----:B------:R-:W-:Y:S01]  /*8330*/  LOP3.LUT R21, R182, 0xffff, RZ, 0xc0, !PT ;  /* 0x0000ffffb6157812 */ /* 0x000fe200078ec0ff */
[----:B------:R-:W-:Y:S01]  /*8340*/  FADD.FTZ R56, R48, R56 ;  /* 0x0000003830387221 */ /* 0x000fe20000010000 */
[----:B------:R-:W-:Y:S01]  /*8350*/  PRMT R17, R163, 0x5410, R17 ;  /* 0x00005410a3117816 */ /* 0x000fe20000000011 */
[----:B------:R-:W-:Y:S01]  /*8360*/  MUFU.EX2 R100, R100 ;  /* 0x0000006400647308 */ /* 0x000fe20000000800 */
[----:B------:R-:W-:Y:S01]  /*8370*/  LOP3.LUT R175, R182, 0xff, RZ, 0xc0, !PT ;  /* 0x000000ffb6af7812 */ /* 0x000fe200078ec0ff */
[----:B------:R-:W-:Y:S01]  /*8380*/  FADD.FTZ R55, R51, R55 ;  /* 0x0000003733377221 */ /* 0x000fe20000010000 */
[--C-:B------:R-:W-:Y:S01]  /*8390*/  SHF.R.U32.HI R183, RZ, 0x10, R182.reuse ;  /* 0x00000010ffb77819 */ /* 0x100fe200000116b6 */
[--C-:B------:R-:W-:Y:S01]  /*83a0*/  HSET2.LE.AND R17, R17, R180.reuse, PT ;  /* 0x000000b411117233 */ /* 0x100fe20003803000 */
[----:B------:R-:W-:Y:S01]  /*83b0*/  SHF.R.U32.HI R168, RZ, 0x18, R182 ;  /* 0x00000018ffa87819 */ /* 0x000fe200000116b6 */
[----:B------:R-:W-:Y:S01]  /*83c0*/  FADD.FTZ R63, R52, R63 ;  /* 0x0000003f343f7221 */ /* 0x000fe20000010000 */
[----:B------:R-:W-:Y:S01]  /*83d0*/  LOP3.LUT R163, R171, 0xff, RZ, 0xc0, !PT ;  /* 0x000000ffaba37812 */ /* 0x000fe200078ec0ff */
[----:B------:R-:W1:Y:S01]  /*83e0*/  MUFU.EX2 R108, R108 ;  /* 0x0000006c006c7308 */ /* 0x000e620000000800 */
[----:B------:R-:W-:Y:S01]  /*83f0*/  LOP3.LUT R24, R19, UR18, R24, 0x96, !PT ;  /* 0x0000001213187c12 */ /* 0x000fe2000f8e9618 */
[----:B------:R-:W-:Y:S01]  /*8400*/  FADD.FTZ R58, R49, R58 ;  /* 0x0000003a313a7221 */ /* 0x000fe20000010000 */
[C---:B------:R-:W-:Y:S01]  /*8410*/  LOP3.LUT R188, R18.reuse, 0xffff, RZ, 0xc0, !PT ;  /* 0x0000ffff12bc7812 */ /* 0x040fe200078ec0ff */
[----:B------:R-:W-:Y:S01]  /*8420*/  FADD.FTZ R56, R45, R56 ;  /* 0x000000382d387221 */ /* 0x000fe20000010000 */
[----:B------:R-:W-:Y:S01]  /*8430*/  LOP3.LUT R187, R18, 0xff, RZ, 0xc0, !PT ;  /* 0x000000ff12bb7812 */ /* 0x000fe200078ec0ff */
[----:B------:R-:W-:Y:S01]  /*8440*/  FADD.FTZ R55, R43, R55 ;  /* 0x000000372b377221 */ /* 0x000fe20000010000 */
[--C-:B------:R-:W-:Y:S01]  /*8450*/  SHF.R.U32.HI R25, RZ, 0x10, R18.reuse ;  /* 0x00000010ff197819 */ /* 0x100fe20000011612 */
[----:B------:R-:W-:Y:S01]  /*8460*/  MUFU.EX2 R120, R120 ;  /* 0x0000007800787308 */ /* 0x000fe20000000800 */
[----:B------:R-:W-:Y:S01]  /*8470*/  SHF.R.U32.HI R182, RZ, 0x18, R18 ;  /* 0x00000018ffb67819 */ /* 0x000fe20000011612 */
[----:B------:R-:W-:Y:S01]  /*8480*/  FADD.FTZ R63, R47, R63 ;  /* 0x0000003f2f3f7221 */ /* 0x000fe20000010000 */
[----:B------:R-:W-:Y:S01]  /*8490*/  LOP3.LUT R165, R191, UR18, R170, 0x96, !PT ;  /* 0x00000012bfa57c12 */ /* 0x000fe2000f8e96aa */
[----:B------:R-:W-:Y:S01]  /*84a0*/  FADD.FTZ R58, R41, R58 ;  /* 0x0000003a293a7221 */ /* 0x000fe20000010000 */
[----:B------:R-:W-:Y:S01]  /*84b0*/  LOP3.LUT R19, R190, 0xffff, RZ, 0xc0, !PT ;  /* 0x0000ffffbe137812 */ /* 0x000fe200078ec0ff */
[----:B------:R-:W-:Y:S01]  /*84c0*/  FADD.FTZ R56, R44, R56 ;  /* 0x000000382c387221 */ /* 0x000fe20000010000 */
[----:B------:R-:W-:Y:S01]  /*84d0*/  LOP3.LUT R171, R190, 0xff, RZ, 0xc0, !PT ;  /* 0x000000ffbeab7812 */ /* 0x000fe200078ec0ff */
[----:B------:R-:W1:Y:S01]  /*84e0*/  MUFU.EX2 R121, R121 ;  /* 0x0000007900797308 */ /* 0x000e620000000800 */
[--C-:B------:R-:W-:Y:S01]  /*84f0*/  SHF.R.U32.HI R18, RZ, 0x10, R190.reuse ;  /* 0x00000010ff127819 */ /* 0x100fe200000116be */
[----:B------:R-:W-:Y:S01]  /*8500*/  FADD.FTZ R55, R42, R55 ;  /* 0x000000372a377221 */ /* 0x000fe20000010000 */
[----:B------:R-:W-:Y:S01]  /*8510*/  SHF.R.U32.HI R170, RZ, 0x18, R190 ;  /* 0x00000018ffaa7819 */ /* 0x000fe200000116be */
[----:B------:R-:W-:Y:S01]  /*8520*/  FADD.FTZ R63, R46, R63 ;  /* 0x0000003f2e3f7221 */ /* 0x000fe20000010000 */
[----:B------:R-:W-:Y:S01]  /*8530*/  SHF.R.U32.HI R190, RZ, 0x10, R20 ;  /* 0x00000010ffbe7819 */ /* 0x000fe20000011614 */
[----:B------:R-:W-:Y:S01]  /*8540*/  FADD.FTZ R58, R36, R58 ;  /* 0x0000003a243a7221 */ /* 0x000fe20000010000 */
[----:B------:R-:W-:Y:S01]  /*8550*/  PRMT R163, R163, 0x5410, R169 ;  /* 0x00005410a3a37816 */ /* 0x000fe200000000a9 */
[----:B------:R-:W-:Y:S01]  /*8560*/  MUFU.EX2 R141, R141 ;  /* 0x0000008d008d7308 */ /* 0x000fe20000000800 */
[----:B------:R-:W-:Y:S01]  /*8570*/  LOP3.LUT R169, R20, 0xffff, RZ, 0xc0, !PT ;  /* 0x0000ffff14a97812 */ /* 0x000fe200078ec0ff */
[----:B------:R-:W-:Y:S01]  /*8580*/  FADD.FTZ R56, R38, R56 ;  /* 0x0000003826387221 */ /* 0x000fe20000010000 */
[----:B------:R-:W-:Y:S01]  /*8590*/  SHF.R.U32.HI R167, RZ, 0x18, R20 ;  /* 0x00000018ffa77819 */ /* 0x000fe20000011614 */
[----:B------:R-:W-:Y:S01]  /*85a0*/  FADD.FTZ R55, R40, R55 ;  /* 0x0000003728377221 */ /* 0x000fe20000010000 */
[----:B------:R-:W-:Y:S01]  /*85b0*/  LOP3.LUT R20, R190, 0xff, RZ, 0xc0, !PT ;  /* 0x000000ffbe147812 */ /* 0x000fe200078ec0ff */
[----:B------:R-:W-:Y:S01]  /*85c0*/  FADD.FTZ R63, R39, R63 ;  /* 0x0000003f273f7221 */ /* 0x000fe20000010000 */
[----:B------:R-:W-:Y:S01]  /*85d0*/  SHF.R.U32.HI R169, RZ, 0x8, R169 ;  /* 0x00000008ffa97819 */ /* 0x000fe200000116a9 */
[----:B------:R-:W1:Y:S01]  /*85e0*/  MUFU.EX2 R158, R158 ;  /* 0x0000009e009e7308 */ /* 0x000e620000000800 */
[----:B------:R-:W-:Y:S01]  /*85f0*/  PRMT R20, R20, 0x5410, R167 ;  /* 0x0000541014147816 */ /* 0x000fe200000000a7 */
[----:B------:R-:W-:Y:S01]  /*8600*/  FADD.FTZ R58, R15, R58 ;  /* 0x0000003a0f3a7221 */ /* 0x000fe20000010000 */
[C---:B------:R-:W-:Y:S01]  /*8610*/  LOP3.LUT R167, R26.reuse, 0xffff, RZ, 0xc0, !PT ;  /* 0x0000ffff1aa77812 */ /* 0x040fe200078ec0ff */
[----:B------:R-:W-:Y:S01]  /*8620*/  FADD.FTZ R56, R37, R56 ;  /* 0x0000003825387221 */ /* 0x000fe20000010000 */
[----:B------:R-:W-:Y:S01]  /*8630*/  PRMT R189, R189, 0x5410, R169 ;  /* 0x00005410bdbd7816 */ /* 0x000fe200000000a9 */
[----:B------:R-:W-:Y:S01]  /*8640*/  FADD.FTZ R55, R93, R55 ;  /* 0x000000375d377221 */ /* 0x000fe20000010000 */
[----:B------:R-:W-:Y:S01]  /*8650*/  SHF.R.U32.HI R167, RZ, 0x8, R167 ;  /* 0x00000008ffa77819 */ /* 0x000fe200000116a7 */
[----:B------:R-:W-:Y:S01]  /*8660*/  MUFU.EX2 R113, R113 ;  /* 0x0000007100717308 */ /* 0x000fe20000000800 */
[----:B------:R-:W-:Y:S01]  /*8670*/  LOP3.LUT R169, R26, 0xff, RZ, 0xc0, !PT ;  /* 0x000000ff1aa97812 */ /* 0x000fe200078ec0ff */
[--C-:B------:R-:W-:Y:S01]  /*8680*/  HSET2.LE.AND R189, R189, R180.reuse, PT ;  /* 0x000000b4bdbd7233 */ /* 0x100fe20003803000 */
[----:B------:R-:W-:Y:S01]  /*8690*/  SHF.R.U32.HI R166, RZ, 0x8, R166 ;  /* 0x00000008ffa67819 */ /* 0x000fe200000116a6 */
[----:B------:R-:W-:Y:S01]  /*86a0*/  FADD.FTZ R63, R87, R63 ;  /* 0x0000003f573f7221 */ /* 0x000fe20000010000 */
[----:B------:R-:W-:Y:S01]  /*86b0*/  PRMT R167, R169, 0x5410, R167 ;  /* 0x00005410a9a77816 */ /* 0x000fe200000000a7 */
[----:B------:R-:W-:Y:S01]  /*86c0*/  FADD.FTZ R58, R14, R58 ;  /* 0x0000003a0e3a7221 */ /* 0x000fe20000010000 */
[----:B------:R-:W-:Y:S01]  /*86d0*/  SHF.R.U32.HI R169, RZ, 0x10, R26 ;  /* 0x00000010ffa97819 */ /* 0x000fe2000001161a */
[----:B------:R-:W1:Y:S01]  /*86e0*/  MUFU.EX2 R114, R114 ;  /* 0x0000007200727308 */ /* 0x000e620000000800 */
[----:B------:R-:W-:Y:S01]  /*86f0*/  SHF.R.U32.HI R21, RZ, 0x8, R21 ;  /* 0x00000008ff157819 */ /* 0x000fe20000011615 */
[----:B------:R-:W-:Y:S01]  /*8700*/  FADD.FTZ R56, R76, R56 ;  /* 0x000000384c387221 */ /* 0x000fe20000010000 */
[----:B------:R-:W-:Y:S01]  /*8710*/  SHF.R.U32.HI R26, RZ, 0x18, R26 ;  /* 0x00000018ff1a7819 */ /* 0x000fe2000001161a */
[----:B------:R-:W-:Y:S01]  /*8720*/  FFMA.FTZ R32, R32, c[0x0][0x23c], -R72 ;  /* 0x00008f0020207a23 */ /* 0x000fe20000010848 */
[----:B------:R-:W-:Y:S01]  /*8730*/  LOP3.LUT R169, R169, 0xff, RZ, 0xc0, !PT ;  /* 0x000000ffa9a97812 */ /* 0x000fe200078ec0ff */
[----:B------:R-:W-:Y:S01]  /*8740*/  FADD.FTZ R55, R88, R55 ;  /* 0x0000003758377221 */ /* 0x000fe20000010000 */
[----:B------:R-:W-:Y:S01]  /*8750*/  PRMT R172, R172, 0x5410, R166 ;  /* 0x00005410acac7816 */ /* 0x000fe200000000a6 */
[----:B------:R-:W-:Y:S01]  /*8760*/  FADD.FTZ R63, R86, R63 ;  /* 0x0000003f563f7221 */ /* 0x000fe20000010000 */
[----:B------:R-:W-:Y:S01]  /*8770*/  PRMT R166, R175, 0x5410, R21 ;  /* 0x00005410afa67816 */ /* 0x000fe20000000015 */
[--C-:B------:R-:W-:Y:S01]  /*8780*/  HSET2.LE.AND R21, R20, R180.reuse, PT ;  /* 0x000000b414157233 */ /* 0x100fe20003803000 */
[----:B------:R-:W-:Y:S01]  /*8790*/  PRMT R169, R169, 0x5410, R26 ;  /* 0x00005410a9a97816 */ /* 0x000fe2000000001a */
[----:B------:R-:W-:Y:S01]  /*87a0*/  FADD.FTZ R58, R11, R58 ;  /* 0x0000003a0b3a7221 */ /* 0x000fe20000010000 */
[----:B------:R-:W-:Y:S01]  /*87b0*/  SHF.R.U32.HI R22, RZ, 0x8, R22 ;  /* 0x00000008ff167819 */ /* 0x000fe20000011616 */
[----:B------:R-:W-:Y:S01]  /*87c0*/  FADD.FTZ R56, R75, R56 ;  /* 0x000000384b387221 */ /* 0x000fe20000010000 */
[----:B------:R-:W-:Y:S01]  /*87d0*/  F2FP.PACK_AB R26, R105, R104 ;  /* 0x00000068691a723e */ /* 0x000fe200000000ff */
[----:B------:R-:W-:Y:S01]  /*87e0*/  FADD.FTZ R55, R85, R55 ;  /* 0x0000003755377221 */ /* 0x000fe20000010000 */
[----:B------:R-:W-:Y:S01]  /*87f0*/  PRMT R181, R181, 0x5410, R22 ;  /* 0x00005410b5b57816 */ /* 0x000fe20000000016 */
[----:B------:R-:W-:Y:S01]  /*8800*/  FADD.FTZ R63, R83, R63 ;  /* 0x0000003f533f7221 */ /* 0x000fe20000010000 */
[----:B------:R-:W-:Y:S01]  /*8810*/  LOP3.LUT R21, R21, R26, RZ, 0xc0, !PT ;  /* 0x0000001a15157212 */ /* 0x000fe200078ec0ff */
[----:B------:R-:W-:Y:S01]  /*8820*/  FADD.FTZ R58, R0, R58 ;  /* 0x0000003a003a7221 */ /* 0x000fe20000010000 */
[----:B------:R-:W-:Y:S01]  /*8830*/  F2FP.PACK_AB R20, R131, R132 ;  /* 0x000000848314723e */ /* 0x000fe200000000ff */
[----:B------:R-:W-:Y:S01]  /*8840*/  FADD.FTZ R56, R74, R56 ;  /* 0x000000384a387221 */ /* 0x000fe20000010000 */
[----:B------:R-:W-:Y:S01]  /*8850*/  F2FP.PACK_AB R22, R142, R130 ;  /* 0x000000828e16723e */ /* 0x000fe200000000ff */
[--C-:B------:R-:W-:Y:S01]  /*8860*/  FFMA.FTZ R99, R99, c[0x0][0x23c], -R79.reuse ;  /* 0x00008f0063637a23 */ /* 0x100fe2000001084f */
[----:B--2---:R-:W-:Y:S01]  /*8870*/  F2FP.PACK_AB R26, R107, R106 ;  /* 0x0000006a6b1a723e */ /* 0x004fe200000000ff */
[----:B------:R-:W-:Y:S01]  /*8880*/  FFMA.FTZ R103, R103, c[0x0][0x23c], -R79 ;  /* 0x00008f0067677a23 */ /* 0x000fe2000001084f */
[----:B------:R-:W-:Y:S01]  /*8890*/  LOP3.LUT R20, R189, R20, RZ, 0xc0, !PT ;  /* 0x00000014bd147212 */ /* 0x000fe200078ec0ff */
[----:B------:R-:W-:Y:S01]  /*88a0*/  FADD.FTZ R55, R84, R55 ;  /* 0x0000003754377221 */ /* 0x000fe20000010000 */
[----:B------:R-:W-:Y:S01]  /*88b0*/  LOP3.LUT R22, R17, R22, RZ, 0xc0, !PT ;  /* 0x0000001611167212 */ /* 0x000fe200078ec0ff */
[----:B------:R-:W-:Y:S01]  /*88c0*/  FADD.FTZ R63, R82, R63 ;  /* 0x0000003f523f7221 */ /* 0x000fe20000010000 */
[----:B------:R-:W-:Y:S01]  /*88d0*/  LOP3.LUT R23, R23, R26, RZ, 0xc0, !PT ;  /* 0x0000001a17177212 */ /* 0x000fe200078ec0ff */
[----:B------:R-:W-:Y:S01]  /*88e0*/  FADD.FTZ R58, R54, R58 ;  /* 0x0000003a363a7221 */ /* 0x000fe20000010000 */
[C---:B------:R-:W-:Y:S01]  /*88f0*/  LOP3.LUT R17, R16.reuse, 0xffff, RZ, 0xc0, !PT ;  /* 0x0000ffff10117812 */ /* 0x040fe200078ec0ff */
[----:B------:R-:W-:Y:S01]  /*8900*/  FADD.FTZ R56, R73, R56 ;  /* 0x0000003849387221 */ /* 0x000fe20000010000 */
[----:B------:R-:W-:Y:S01]  /*8910*/  LOP3.LUT R175, R16, 0xff, RZ, 0xc0, !PT ;  /* 0x000000ff10af7812 */ /* 0x000fe200078ec0ff */
[----:B------:R-:W-:Y:S01]  /*8920*/  MUFU.EX2 R99, R99 ;  /* 0x0000006300637308 */ /* 0x000fe20000000800 */
[----:B------:R-:W-:Y:S01]  /*8930*/  SHF.R.U32.HI R17, RZ, 0x8, R17 ;  /* 0x00000008ff117819 */ /* 0x000fe20000011611 */
[C---:B------:R-:W-:Y:S01]  /*8940*/  HMMA.16816.F32 R220, R20.reuse, R4, R220 ;  /* 0x0000000414dc723c */ /* 0x040fe200000018dc */
[----:B------:R-:W-:Y:S01]  /*8950*/  LOP3.LUT R174, R174, 0xff, RZ, 0xc0, !PT ;  /* 0x000000ffaeae7812 */ /* 0x000fe200078ec0ff */
[----:B------:R-:W-:Y:S01]  /*8960*/  FFMA.FTZ R102, R102, c[0x0][0x23c], -R79 ;  /* 0x00008f0066667a23 */ /* 0x000fe2000001084f */
[----:B------:R-:W-:Y:S01]  /*8970*/  PRMT R175, R175, 0x5410, R17 ;  /* 0x00005410afaf7816 */ /* 0x000fe20000000011 */
[----:B------:R-:W-:Y:S01]  /*8980*/  FFMA.FTZ R98, R98, c[0x0][0x23c], -R79 ;  /* 0x00008f0062627a23 */ /* 0x000fe2000001084f */
[----:B------:R-:W-:Y:S01]  /*8990*/  SHF.R.U32.HI R17, RZ, 0x10, R16 ;  /* 0x00000010ff117819 */ /* 0x000fe20000011610 */
[----:B------:R-:W-:Y:S01]  /*89a0*/  MUFU.EX2 R103, R103 ;  /* 0x0000006700677308 */ /* 0x000fe20000000800 */
[C---:B------:R-:W-:Y:S01]  /*89b0*/  LOP3.LUT R5, R24.reuse, 0xffff, RZ, 0xc0, !PT ;  /* 0x0000ffff18057812 */ /* 0x040fe200078ec0ff */
[C---:B------:R-:W-:Y:S01]  /*89c0*/  HMMA.16816.F32 R216, R20.reuse, R6, R216 ;  /* 0x0000000614d8723c */ /* 0x040fe200000018d8 */
[----:B------:R-:W-:Y:S01]  /*89d0*/  LOP3.LUT R4, R24, 0xff, RZ, 0xc0, !PT ;  /* 0x000000ff18047812 */ /* 0x000fe200078ec0ff */
[--C-:B------:R-:W-:Y:S01]  /*89e0*/  FFMA.FTZ R137, R137, c[0x0][0x23c], -R96.reuse ;  /* 0x00008f0089897a23 */ /* 0x100fe20000010860 */
[----:B------:R-:W-:Y:S01]  /*89f0*/  SHF.R.U32.HI R5, RZ, 0x8, R5 ;  /* 0x00000008ff057819 */ /* 0x000fe20000011605 */
[----:B------:R-:W-:Y:S01]  /*8a00*/  FFMA.FTZ R143, R143, c[0x0][0x23c], -R96 ;  /* 0x00008f008f8f7a23 */ /* 0x000fe20000010860 */
[----:B------:R-:W-:Y:S01]  /*8a10*/  PRMT R160, R174, 0x5410, R160 ;  /* 0x00005410aea07816 */ /* 0x000fe200000000a0 */
[----:B------:R-:W-:Y:S01]  /*8a20*/  FADD.FTZ R55, R115, R55 ;  /* 0x0000003773377221 */ /* 0x000fe20000010000 */
[----:B------:R-:W-:Y:S01]  /*8a30*/  PRMT R4, R4, 0x5410, R5 ;  /* 0x0000541004047816 */ /* 0x000fe20000000005 */
[C---:B------:R-:W-:Y:S01]  /*8a40*/  HMMA.16816.F32 R212, R20.reuse, R28, R212 ;  /* 0x0000001c14d4723c */ /* 0x040fe200000018d4 */
[----:B------:R-:W-:Y:S01]  /*8a50*/  SHF.R.U32.HI R5, RZ, 0x10, R24 ;  /* 0x00000010ff057819 */ /* 0x000fe20000011618 */
[----:B------:R-:W-:Y:S01]  /*8a60*/  FADD.FTZ R63, R129, R63 ;  /* 0x0000003f813f7221 */ /* 0x000fe20000010000 */
[----:B------:R-:W-:Y:S01]  /*8a70*/  LOP3.LUT R17, R17, 0xff, RZ, 0xc0, !PT ;  /* 0x000000ff11117812 */ /* 0x000fe200078ec0ff */
[--C-:B------:R-:W-:Y:S01]  /*8a80*/  HSET2.LE.AND R4, R4, R180.reuse, PT ;  /* 0x000000b404047233 */ /* 0x100fe20003803000 */
[----:B------:R-:W-:Y:S01]  /*8a90*/  SHF.R.U32.HI R19, RZ, 0x8, R19 ;  /* 0x00000008ff137819 */ /* 0x000fe20000011613 */
[----:B------:R-:W-:Y:S01]  /*8aa0*/  FADD.FTZ R58, R92, R58 ;  /* 0x0000003a5c3a7221 */ /* 0x000fe20000010000 */
[----:B------:R-:W-:Y:S01]  /*8ab0*/  LOP3.LUT R18, R18, 0xff, RZ, 0xc0, !PT ;  /* 0x000000ff12127812 */ /* 0x000fe200078ec0ff */
[----:B------:R-:W-:Y:S01]  /*8ac0*/  HMMA.16816.F32 R208, R20, R30, R208 ;  /* 0x0000001e14d0723c */ /* 0x000fe200000018d0 */
[----:B------:R-:W-:Y:S01]  /*8ad0*/  SHF.R.U32.HI R174, RZ, 0x18, R16 ;  /* 0x00000018ffae7819 */ /* 0x000fe20000011610 */
[----:B------:R-:W-:Y:S01]  /*8ae0*/  FADD.FTZ R56, R94, R56 ;  /* 0x000000385e387221 */ /* 0x000fe20000010000 */
[----:B------:R-:W-:Y:S01]  /*8af0*/  LOP3.LUT R25, R25, 0xff, RZ, 0xc0, !PT ;  /* 0x000000ff19197812 */ /* 0x000fe200078ec0ff */
[----:B------:R-:W-:Y:S01]  /*8b00*/  FADD.FTZ R55, R118, R55 ;  /* 0x0000003776377221 */ /* 0x000fe20000010000 */
[----:B------:R-:W-:Y:S01]  /*8b10*/  SHF.R.U32.HI R24, RZ, 0x18, R24 ;  /* 0x00000018ff187819 */ /* 0x000fe20000011618 */
[----:B------:R-:W-:Y:S01]  /*8b20*/  FADD.FTZ R63, R128, R63 ;  /* 0x0000003f803f7221 */ /* 0x000fe20000010000 */
[----:B------:R-:W-:Y:S01]  /*8b30*/  LOP3.LUT R5, R5, 0xff, RZ, 0xc0, !PT ;  /* 0x000000ff05057812 */ /* 0x000fe200078ec0ff */
[--C-:B------:R-:W-:Y:S01]  /*8b40*/  HSET2.LE.AND R22, R181, R180.reuse, PT ;  /* 0x000000b4b5167233 */ /* 0x100fe20003803000 */
[----:B------:R-:W-:Y:S01]  /*8b50*/  PRMT R174, R17, 0x5410, R174 ;  /* 0x0000541011ae7816 */ /* 0x000fe200000000ae */
[----:B------:R-:W-:Y:S01]  /*8b60*/  FADD.FTZ R58, R91, R58 ;  /* 0x0000003a5b3a7221 */ /* 0x000fe20000010000 */
[----:B------:R-:W-:Y:S01]  /*8b70*/  PRMT R171, R171, 0x5410, R19 ;  /* 0x00005410abab7816 */ /* 0x000fe20000000013 */
[----:B------:R-:W-:Y:S01]  /*8b80*/  FADD.FTZ R56, R111, R56 ;  /* 0x000000386f387221 */ /* 0x000fe20000010000 */
[----:B------:R-:W-:Y:S01]  /*8b90*/  PRMT R170, R18, 0x5410, R170 ;  /* 0x0000541012aa7816 */ /* 0x000fe200000000aa */
[--C-:B------:R-:W-:Y:S01]  /*8ba0*/  FFMA.FTZ R123, R123, c[0x0][0x23c], -R96.reuse ;  /* 0x00008f007b7b7a23 */ /* 0x100fe20000010860 */
[----:B------:R-:W2:Y:S01]  /*8bb0*/  LDSM.16.MT88.4 R16, [R231+0x5400] ;  /* 0x00540000e710783b */ /* 0x000ea20000004200 */
[----:B------:R-:W-:Y:S01]  /*8bc0*/  PRMT R173, R27, 0x5410, R173 ;  /* 0x000054101bad7816 */ /* 0x000fe200000000ad */
[----:B------:R-:W-:Y:S01]  /*8bd0*/  FFMA.FTZ R125, R125, c[0x0][0x23c], -R96 ;  /* 0x00008f007d7d7a23 */ /* 0x000fe20000010860 */
[----:B------:R-:W-:Y:S01]  /*8be0*/  PRMT R182, R25, 0x5410, R182 ;  /* 0x0000541019b67816 */ /* 0x000fe200000000b6 */
[----:B------:R-:W-:Y:S01]  /*8bf0*/  MUFU.EX2 R102, R102 ;  /* 0x0000006600667308 */ /* 0x000fe20000000800 */
[----:B------:R-:W-:Y:S01]  /*8c00*/  PRMT R5, R5, 0x5410, R24 ;  /* 0x0000541005057816 */ /* 0x000fe20000000018 */
[----:B------:R-:W-:Y:S01]  /*8c10*/  FADD.FTZ R55, R122, R55 ;  /* 0x000000377a377221 */ /* 0x000fe20000010000 */
[----:B------:R-:W2:Y:S01]  /*8c20*/  LDSM.16.MT88.4 R24, [R240+0x5400] ;  /* 0x00540000f018783b */ /* 0x000ea20000004200 */
[----:B------:R-:W-:Y:S01]  /*8c30*/  LOP3.LUT R183, R183, 0xff, RZ, 0xc0, !PT ;  /* 0x000000ffb7b77812 */ /* 0x000fe200078ec0ff */
[----:B------:R-:W-:Y:S01]  /*8c40*/  FADD.FTZ R63, R127, R63 ;  /* 0x0000003f7f3f7221 */ /* 0x000fe20000010000 */
[----:B------:R-:W-:Y:S01]  /*8c50*/  SHF.R.U32.HI R188, RZ, 0x8, R188 ;  /* 0x00000008ffbc7819 */ /* 0x000fe200000116bc */
[--C-:B------:R-:W-:Y:S01]  /*8c60*/  HSET2.LE.AND R5, R5, R180.reuse, PT ;  /* 0x000000b405057233 */ /* 0x100fe20003803000 */
[----:B------:R-:W-:Y:S01]  /*8c70*/  LOP3.LUT R7, R161, 0xffff, RZ, 0xc0, !PT ;  /* 0x0000ffffa1077812 */ /* 0x000fe200078ec0ff */
[----:B------:R-:W-:Y:S01]  /*8c80*/  MUFU.EX2 R98, R98 ;  /* 0x0000006200627308 */ /* 0x000fe20000000800 */
[----:B------:R-:W-:Y:S01]  /*8c90*/  PRMT R168, R183, 0x5410, R168 ;  /* 0x00005410b7a87816 */ /* 0x000fe200000000a8 */
[----:B------:R-:W-:Y:S01]  /*8ca0*/  FADD.FTZ R58, R90, R58 ;  /* 0x0000003a5a3a7221 */ /* 0x000fe20000010000 */
[----:B------:R-:W-:Y:S01]  /*8cb0*/  PRMT R187, R187, 0x5410, R188 ;  /* 0x00005410bbbb7816 */ /* 0x000fe200000000bc */
[----:B------:R-:W-:Y:S01]  /*8cc0*/  FADD.FTZ R56, R97, R56 ;  /* 0x0000003861387221 */ /* 0x000fe20000010000 */
[----:B-1----:R-:W-:Y:S01]  /*8cd0*/  F2FP.PACK_AB R6, R116, R112 ;  /* 0x000000707406723e */ /* 0x002fe200000000ff */
[----:B------:R-:W-:Y:S01]  /*8ce0*/  FADD.FTZ R55, R134, R55 ;  /* 0x0000003786377221 */ /* 0x000fe20000010000 */
[----:B------:R-:W-:Y:S01]  /*8cf0*/  LOP3.LUT R183, R161, 0xff, RZ, 0xc0, !PT ;  /* 0x000000ffa1b77812 */ /* 0x000fe200078ec0ff */
[----:B------:R-:W-:Y:S01]  /*8d00*/  MUFU.EX2 R137, R137 ;  /* 0x0000008900897308 */ /* 0x000fe20000000800 */
[----:B------:R-:W-:Y:S01]  /*8d10*/  SHF.R.U32.HI R7, RZ, 0x8, R7 ;  /* 0x00000008ff077819 */ /* 0x000fe20000011607 */
[----:B------:R-:W-:Y:S01]  /*8d20*/  FADD.FTZ R63, R126, R63 ;  /* 0x0000003f7e3f7221 */ /* 0x000fe20000010000 */
[----:B------:R-:W-:Y:S01]  /*8d30*/  SHF.R.U32.HI R21, RZ, 0x10, R161 ;  /* 0x00000010ff157819 */ /* 0x000fe200000116a1 */
[----:B------:R-:W-:Y:S01]  /*8d40*/  FADD.FTZ R58, R89, R58 ;  /* 0x0000003a593a7221 */ /* 0x000fe20000010000 */
[----:B------:R-:W-:Y:S01]  /*8d50*/  LOP3.LUT R4, R4, R6, RZ, 0xc0, !PT ;  /* 0x0000000604047212 */ /* 0x000fe200078ec0ff */
[--C-:B------:R-:W-:Y:S01]  /*8d60*/  HSET2.LE.AND R6, R187, R180.reuse, PT ;  /* 0x000000b4bb067233 */ /* 0x100fe20003803000 */
[----:B------:R-:W-:Y:S01]  /*8d70*/  PRMT R183, R183, 0x5410, R7 ;  /* 0x00005410b7b77816 */ /* 0x000fe20000000007 */
[----:B------:R-:W-:Y:S01]  /*8d80*/  MUFU.EX2 R143, R143 ;  /* 0x0000008f008f7308 */ /* 0x000fe20000000800 */
[----:B---3--:R-:W-:Y:S01]  /*8d90*/  F2FP.PACK_AB R7, R119, R117 ;  /* 0x000000757707723e */ /* 0x008fe200000000ff */
[----:B------:R-:W-:Y:S01]  /*8da0*/  FADD.FTZ R56, R110, R56 ;  /* 0x000000386e387221 */ /* 0x000fe20000010000 */
[----:B------:R-:W-:Y:S01]  /*8db0*/  LOP3.LUT R20, R162, 0xffff, RZ, 0xc0, !PT ;  /* 0x0000ffffa2147812 */ /* 0x000fe200078ec0ff */
[--C-:B------:R-:W-:Y:S01]  /*8dc0*/  HSET2.LE.AND R183, R183, R180.reuse, PT ;  /* 0x000000b4b7b77233 */ /* 0x100fe20003803000 */
[----:B------:R-:W-:Y:S01]  /*8dd0*/  SHF.R.U32.HI R161, RZ, 0x18, R161 ;  /* 0x00000018ffa17819 */ /* 0x000fe200000116a1 */
[--C-:B------:R-:W-:Y:S01]  /*8de0*/  HSET2.LE.AND R175, R175, R180.reuse, PT ;  /* 0x000000b4afaf7233 */ /* 0x100fe20003803000 */
[----:B------:R-:W-:Y:S01]  /*8df0*/  LOP3.LUT R21, R21, 0xff, RZ, 0xc0, !PT ;  /* 0x000000ff15157812 */ /* 0x000fe200078ec0ff */
[----:B------:R-:W-:Y:S01]  /*8e00*/  MUFU.EX2 R148, R148 ;  /* 0x0000009400947308 */ /* 0x000fe20000000800 */
[----:B----4-:R-:W-:Y:S01]  /*8e10*/  F2FP.PACK_AB R28, R109, R101 ;  /* 0x000000656d1c723e */ /* 0x010fe200000000ff */
[----:B------:R-:W-:Y:S01]  /*8e20*/  FADD.FTZ R55, R132, R55 ;  /* 0x0000003784377221 */ /* 0x000fe20000010000 */
[----:B------:R-:W-:Y:S01]  /*8e30*/  LOP3.LUT R6, R6, R7, RZ, 0xc0, !PT ;  /* 0x0000000706067212 */ /* 0x000fe200078ec0ff */
[--C-:B------:R-:W-:Y:S01]  /*8e40*/  HSET2.LE.AND R7, R182, R180.reuse, PT ;  /* 0x000000b4b6077233 */ /* 0x100fe20003803000 */
[----:B------:R-:W-:Y:S01]  /*8e50*/  SHF.R.U32.HI R23, RZ, 0x8, R20 ;  /* 0x00000008ff177819 */ /* 0x000fe20000011614 */
[----:B------:R-:W-:Y:S01]  /*8e60*/  FADD.FTZ R63, R104, R63 ;  /* 0x0000003f683f7221 */ /* 0x000fe20000010000 */
[----:B------:R-:W-:Y:S01]  /*8e70*/  PRMT R20, R21, 0x5410, R161 ;  /* 0x0000541015147816 */ /* 0x000fe200000000a1 */
[----:B------:R-:W-:Y:S01]  /*8e80*/  FFMA.FTZ R161, R34, c[0x0][0x23c], -R72 ;  /* 0x00008f0022a17a23 */ /* 0x000fe20000010848 */
[----:B------:R-:W-:Y:S01]  /*8e90*/  LOP3.LUT R182, R162, 0xff, RZ, 0xc0, !PT ;  /* 0x000000ffa2b67812 */ /* 0x000fe200078ec0ff */
[----:B------:R-:W-:Y:S01]  /*8ea0*/  MUFU.EX2 R150, R150 ;  /* 0x0000009600967308 */ /* 0x000fe20000000800 */
[----:B------:R-:W-:Y:S01]  /*8eb0*/  F2FP.PACK_AB R21, R144, R135 ;  /* 0x000000879015723e */ /* 0x000fe200000000ff */
[----:B------:R-:W-:Y:S01]  /*8ec0*/  FADD.FTZ R58, R140, R58 ;  /* 0x0000003a8c3a7221 */ /* 0x000fe20000010000 */
[----:B------:R-:W-:Y:S01]  /*8ed0*/  LOP3.LUT R5, R5, R28, RZ, 0xc0, !PT ;  /* 0x0000001c05057212 */ /* 0x000fe200078ec0ff */
[----:B------:R-:W-:Y:S01]  /*8ee0*/  FADD.FTZ R56, R151, R56 ;  /* 0x0000003897387221 */ /* 0x000fe20000010000 */
[----:B------:R-:W-:Y:S01]  /*8ef0*/  F2FP.PACK_AB R28, R108, R100 ;  /* 0x000000646c1c723e */ /* 0x000fe200000000ff */
[----:B------:R-:W-:Y:S01]  /*8f00*/  FFMA.FTZ R181, R95, c[0x0][0x23c], -R96 ;  /* 0x00008f005fb57a23 */ /* 0x000fe20000010860 */
[----:B------:R-:W-:Y:S01]  /*8f10*/  PRMT R182, R182, 0x5410, R23 ;  /* 0x00005410b6b67816 */ /* 0x000fe20000000017 */
[--C-:B------:R-:W-:Y:S01]  /*8f20*/  HSET2.LE.AND R23, R160, R180.reuse, PT ;  /* 0x000000b4a0177233 */ /* 0x100fe20003803000 */
[----:B------:R-:W-:Y:S01]  /*8f30*/  LOP3.LUT R22, R22, R21, RZ, 0xc0, !PT ;  /* 0x0000001516167212 */ /* 0x000fe200078ec0ff */
[--C-:B------:R-:W-:Y:S01]  /*8f40*/  HSET2.LE.AND R21, R20, R180.reuse, PT ;  /* 0x000000b414157233 */ /* 0x100fe20003803000 */
[----:B------:R-:W-:Y:S01]  /*8f50*/  LOP3.LUT R7, R7, R28, RZ, 0xc0, !PT ;  /* 0x0000001c07077212 */ /* 0x000fe200078ec0ff */
[----:B------:R-:W-:Y:S01]  /*8f60*/  FFMA.FTZ R160, R35, c[0x0][0x23c], -R72 ;  /* 0x00008f0023a07a23 */ /* 0x000fe20000010848 */
[----:B------:R-:W-:Y:S01]  /*8f70*/  F2FP.PACK_AB R20, R121, R120 ;  /* 0x000000787914723e */ /* 0x000fe200000000ff */
[----:B------:R-:W-:Y:S01]  /*8f80*/  MUFU.EX2 R161, R161 ;  /* 0x000000a100a17308 */ /* 0x000fe20000000800 */
[----:B------:R-:W-:Y:S01]  /*8f90*/  F2FP.PACK_AB R29, R158, R141 ;  /* 0x0000008d9e1d723e */ /* 0x000fe200000000ff */
[----:B------:R-:W-:Y:S01]  /*8fa0*/  FADD.FTZ R55, R131, R55 ;  /* 0x0000003783377221 */ /* 0x000fe20000010000 */
[----:B------:R-:W-:Y:S01]  /*8fb0*/  F2FP.PACK_AB R28, R114, R113 ;  /* 0x00000071721c723e */ /* 0x000fe200000000ff */
[C---:B--2---:R-:W-:Y:S01]  /*8fc0*/  HMMA.16816.F32 R204, R4.reuse, R16, R204 ;  /* 0x0000001004cc723c */ /* 0x044fe200000018cc */
[----:B------:R-:W-:Y:S01]  /*8fd0*/  LOP3.LUT R23, R23, R20, RZ, 0xc0, !PT ;  /* 0x0000001417177212 */ /* 0x000fe200078ec0ff */
[----:B------:R-:W-:Y:S01]  /*8fe0*/  FADD.FTZ R63, R105, R63 ;  /* 0x0000003f693f7221 */ /* 0x000fe20000010000 */
[----:B------:R-:W-:Y:S01]  /*8ff0*/  LOP3.LUT R20, R183, R29, RZ, 0xc0, !PT ;  /* 0x0000001db7147212 */ /* 0x000fe200078ec0ff */
[----:B------:R-:W1:Y:S01]  /*9000*/  MUFU.EX2 R160, R160 ;  /* 0x000000a000a07308 */ /* 0x000e620000000800 */
[----:B------:R-:W-:Y:S01]  /*9010*/  LOP3.LUT R21, R21, R28, RZ, 0xc0, !PT ;  /* 0x0000001c15157212 */ /* 0x000fe200078ec0ff */
[----:B------:R-:W-:Y:S01]  /*9020*/  FADD.FTZ R58, R139, R58 ;  /* 0x0000003a8b3a7221 */ /* 0x000fe20000010000 */
[--C-:B------:R-:W-:Y:S01]  /*9030*/  SHF.R.U32.HI R29, RZ, 0x10, R162.reuse ;  /* 0x00000010ff1d7819 */ /* 0x100fe200000116a2 */
[----:B------:R-:W-:Y:S01]  /*9040*/  HMMA.16816.F32 R200, R4, R18, R200 ;  /* 0x0000001204c8723c */ /* 0x000fe200000018c8 */
[----:B------:R-:W-:Y:S01]  /*9050*/  SHF.R.U32.HI R183, RZ, 0x18, R162 ;  /* 0x00000018ffb77819 */ /* 0x000fe200000116a2 */
[----:B------:R-:W-:Y:S01]  /*9060*/  FFMA.FTZ R162, R33, c[0x0][0x23c], -R72 ;  /* 0x00008f0021a27a23 */ /* 0x000fe20000010848 */
[C---:B------:R-:W-:Y:S01]  /*9070*/  LOP3.LUT R28, R165.reuse, 0xffff, RZ, 0xc0, !PT ;  /* 0x0000ffffa51c7812 */ /* 0x040fe200078ec0ff */
[----:B------:R-:W-:Y:S01]  /*9080*/  MUFU.EX2 R147, R147 ;  /* 0x0000009300937308 */ /* 0x000fe20000000800 */
[----:B------:R-:W-:Y:S01]  /*9090*/  LOP3.LUT R187, R165, 0xff, RZ, 0xc0, !PT ;  /* 0x000000ffa5bb7812 */ /* 0x000fe200078ec0ff */
[----:B------:R-:W-:Y:S01]  /*90a0*/  FADD.FTZ R56, R157, R56 ;  /* 0x000000389d387221 */ /* 0x000fe20000010000 */
[----:B------:R-:W-:Y:S01]  /*90b0*/  SHF.R.U32.HI R28, RZ, 0x8, R28 ;  /* 0x00000008ff1c7819 */ /* 0x000fe2000001161c */
[----:B------:R-:W-:Y:S01]  /*90c0*/  HMMA.16816.F32 R220, R20, R16, R220 ;  /* 0x0000001014dc723c */ /* 0x000fe200000018dc */
[--C-:B------:R-:W-:Y:S01]  /*90d0*/  HSET2.LE.AND R31, R163, R180.reuse, PT ;  /* 0x000000b4a31f7233 */ /* 0x100fe20003803000 */
[----:B------:R-:W-:Y:S01]  /*90e0*/  LOP3.LUT R29, R29, 0xff, RZ, 0xc0, !PT ;  /* 0x000000ff1d1d7812 */ /* 0x000fe200078ec0ff */
[----:B------:R-:W-:Y:S01]  /*90f0*/  FADD.FTZ R55, R130, R55 ;  /* 0x0000003782377221 */ /* 0x000fe20000010000 */
[----:B------:R-:W-:Y:S01]  /*9100*/  MUFU.EX2 R162, R162 ;  /* 0x000000a200a27308 */ /* 0x000fe20000000800 */
[----:B------:R-:W-:Y:S01]  /*9110*/  PRMT R187, R187, 0x5410, R28 ;  /* 0x00005410bbbb7816 */ /* 0x000fe2000000001c */
[----:B------:R-:W-:Y:S01]  /*9120*/  FADD.FTZ R63, R106, R63 ;  /* 0x0000003f6a3f7221 */ /* 0x000fe20000010000 */
[--C-:B------:R-:W-:Y:S01]  /*9130*/  SHF.R.U32.HI R16, RZ, 0x10, R165.reuse ;  /* 0x00000010ff107819 */ /* 0x100fe200000116a5 */
[C---:B------:R-:W-:Y:S01]  /*9140*/  HMMA.16816.F32 R196, R4.reuse, R24, R196 ;  /* 0x0000001804c4723c */ /* 0x040fe200000018c4 */
[----:B------:R-:W-:Y:S01]  /*9150*/  SHF.R.U32.HI R17, RZ, 0x18, R165 ;  /* 0x00000018ff117819 */ /* 0x000fe200000116a5 */
[----:B------:R-:W-:Y:S01]  /*9160*/  FADD.FTZ R58, R138, R58 ;  /* 0x0000003a8a3a7221 */ /* 0x000fe20000010000 */
[----:B------:R-:W-:Y:S01]  /*9170*/  LOP3.LUT R16, R16, 0xff, RZ, 0xc0, !PT ;  /* 0x000000ff10107812 */ /* 0x000fe200078ec0ff */
[----:B------:R2:W3:Y:S01]  /*9180*/  MUFU.EX2 R165, R32 ;  /* 0x0000002000a57308 */ /* 0x0004e20000000800 */
[----:B-1----:R-:W-:Y:S01]  /*9190*/  F2FP.PACK_AB R28, R161, R160 ;  /* 0x000000a0a11c723e */ /* 0x002fe200000000ff */
[----:B------:R-:W-:Y:S01]  /*91a0*/  FADD.FTZ R56, R154, R56 ;  /* 0x000000389a387221 */ /* 0x000fe20000010000 */
[----:B------:R-:W-:Y:S01]  /*91b0*/  PRMT R95, R16, 0x5410, R17 ;  /* 0x00005410105f7816 */ /* 0x000fe20000000011 */
[----:B------:R-:W-:Y:S01]  /*91c0*/  HMMA.16816.F32 R192, R4, R26, R192 ;  /* 0x0000001a04c0723c */ /* 0x000fe200000018c0 */
[----:B------:R-:W1:Y:S01]  /*91d0*/  LDSM.16.MT88.4 R4, [R231+0x5800] ;  /* 0x00580000e704783b */ /* 0x000e620000004200 */
[--C-:B------:R-:W-:Y:S01]  /*91e0*/  HSET2.LE.AND R17, R174, R180.reuse, PT ;  /* 0x000000b4ae117233 */ /* 0x100fe20003803000 */
[----:B------:R-:W-:Y:S01]  /*91f0*/  PRMT R183, R29, 0x5410, R183 ;  /* 0x000054101db77816 */ /* 0x000fe200000000b7 */
[----:B------:R-:W4:Y:S01]  /*9200*/  MUFU.EX2 R149, R149 ;  /* 0x0000009500957308 */ /* 0x000f220000000800 */
[--C-:B------:R-:W-:Y:S01]  /*9210*/  HSET2.LE.AND R30, R164, R180.reuse, PT ;  /* 0x000000b4a41e7233 */ /* 0x100fe20003803000 */
[----:B------:R-:W-:Y:S01]  /*9220*/  FADD.FTZ R55, R142, R55 ;  /* 0x000000378e377221 */ /* 0x000fe20000010000 */
[----:B------:R-:W-:Y:S01]  /*9230*/  LOP3.LUT R17, R17, R28, RZ, 0xc0, !PT ;  /* 0x0000001c11117212 */ /* 0x000fe200078ec0ff */
[C---:B------:R-:W-:Y:S01]  /*9240*/  HMMA.16816.F32 R216, R20.reuse, R18, R216 ;  /* 0x0000001214d8723c */ /* 0x040fe200000018d8 */
[--C-:B------:R-:W-:Y:S01]  /*9250*/  HSET2.LE.AND R28, R167, R180.reuse, PT ;  /* 0x000000b4a71c7233 */ /* 0x100fe20003803000 */
[----:B------:R-:W-:Y:S01]  /*9260*/  FADD.FTZ R63, R107, R63 ;  /* 0x0000003f6b3f7221 */ /* 0x000fe20000010000 */
[--C-:B------:R-:W-:Y:S01]  /*9270*/  HSET2.LE.AND R29, R169, R180.reuse, PT ;  /* 0x000000b4a91d7233 */ /* 0x100fe20003803000 */
[----:B--2---:R-:W2:Y:S01]  /*9280*/  LDSM.16.MT88.4 R32, [R240+0x5800] ;  /* 0x00580000f020783b */ /* 0x004ea20000004200 */
[----:B------:R-:W-:Y:S01]  /*9290*/  MUFU.EX2 R123, R123 ;  /* 0x0000007b007b7308 */ /* 0x000fe20000000800 */
[----:B------:R-:W-:Y:S01]  /*92a0*/  FADD.FTZ R58, R136, R58 ;  /* 0x0000003a883a7221 */ /* 0x000fe20000010000 */
[----:B------:R-:W-:Y:S01]  /*92b0*/  F2FP.PACK_AB R18, R103, R99 ;  /* 0x000000636712723e */ /* 0x000fe200000000ff */
[C---:B------:R-:W-:Y:S01]  /*92c0*/  HMMA.16816.F32 R212, R20.reuse, R24, R212 ;  /* 0x0000001814d4723c */ /* 0x040fe200000018d4 */
[--C-:B------:R-:W-:Y:S01]  /*92d0*/  HSET2.LE.AND R19, R173, R180.reuse, PT ;  /* 0x000000b4ad137233 */ /* 0x100fe20003803000 */
[----:B------:R-:W-:Y:S01]  /*92e0*/  FADD.FTZ R56, R145, R56 ;  /* 0x0000003891387221 */ /* 0x000fe20000010000 */
[----:B------:R-:W-:Y:S01]  /*92f0*/  LOP3.LUT R16, R175, R18, RZ, 0xc0, !PT ;  /* 0x00000012af107212 */ /* 0x000fe200078ec0ff */
[--C-:B------:R-:W-:Y:S01]  /*9300*/  HSET2.LE.AND R18, R172, R180.reuse, PT ;  /* 0x000000b4ac127233 */ /* 0x100fe20003803000 */
[----:B------:R-:W1:Y:S01]  /*9310*/  MUFU.EX2 R125, R125 ;  /* 0x0000007d007d7308 */ /* 0x000e620000000800 */
[----:B------:R-:W-:Y:S01]  /*9320*/  FADD.FTZ R55, R141, R55 ;  /* 0x000000378d377221 */ /* 0x000fe20000010000 */
[----:B------:R-:W-:Y:S01]  /*9330*/  F2FP.PACK_AB R25, R98, R102 ;  /* 0x000000666219723e */ /* 0x000fe200000000ff */
[----:B------:R-:W-:Y:S01]  /*9340*/  HMMA.16816.F32 R208, R20, R26, R208 ;  /* 0x0000001a14d0723c */ /* 0x000fe200000018d0 */
[----:B---3--:R-:W-:Y:S01]  /*9350*/  F2FP.PACK_AB R24, R165, R162 ;  /* 0x000000a2a518723e */ /* 0x008fe200000000ff */
[----:B------:R-:W-:Y:S01]  /*9360*/  FADD.FTZ R63, R113, R63 ;  /* 0x0000003f713f7221 */ /* 0x000fe20000010000 */
[----:B------:R-:W-:Y:S01]  /*9370*/  LOP3.LUT R18, R18, R25, RZ, 0xc0, !PT ;  /* 0x0000001912127212 */ /* 0x000fe200078ec0ff */
[----:B------:R-:W-:Y:S01]  /*9380*/  FADD.FTZ R58, R112, R58 ;  /* 0x0000003a703a7221 */ /* 0x000fe20000010000 */
[----:B------:R-:W-:Y:S01]  /*9390*/  LOP3.LUT R19, R19, R24, RZ, 0xc0, !PT ;  /* 0x0000001813137212 */ /* 0x000fe200078ec0ff */
[----:B------:R-:W-:Y:S01]  /*93a0*/  FADD.FTZ R56, R101, R56 ;  /* 0x0000003865387221 */ /* 0x000fe20000010000 */
[----:B------:R-:W-:Y:S01]  /*93b0*/  F2FP.PACK_AB R21, R143, R137 ;  /* 0x000000898f15723e */ /* 0x000fe200000000ff */
[--C-:B------:R-:W-:Y:S01]  /*93c0*/  FFMA.FTZ R20, R78, c[0x0][0x23c], -R79.reuse ;  /* 0x00008f004e147a23 */ /* 0x100fe2000001084f */
[----:B----4-:R-:W-:Y:S01]  /*93d0*/  F2FP.PACK_AB R22, R149, R147 ;  /* 0x000000939516723e */ /* 0x010fe200000000ff */
[----:B------:R-:W-:Y:S01]  /*93e0*/  FFMA.FTZ R78, R77, c[0x0][0x23c], -R79 ;  /* 0x00008f004d4e7a23 */ /* 0x000fe2000001084f */
[----:B------:R-:W-:Y:S01]  /*93f0*/  LOP3.LUT R31, R31, R21, RZ, 0xc0, !PT ;  /* 0x000000151f1f7212 */ /* 0x000fe200078ec0ff */
[----:B------:R3:W-:Y:S01]  /*9400*/  MUFU.EX2 R77, R20 ;  /* 0x00000014004d7308 */ /* 0x0007e20000000800 */
[----:B------:R-:W-:Y:S01]  /*9410*/  F2FP.PACK_AB R21, R150, R148 ;  /* 0x000000949615723e */ /* 0x000fe200000000ff */
[--C-:B------:R-:W-:Y:S01]  /*9420*/  FFMA.FTZ R69, R69, c[0x0][0x23c], -R72.reuse ;  /* 0x00008f0045457a23 */ /* 0x100fe20000010848 */
[----:B------:R-:W-:Y:S01]  /*9430*/  LOP3.LUT R30, R30, R22, RZ, 0xc0, !PT ;  /* 0x000000161e1e7212 */ /* 0x000fe200078ec0ff */
[----:B------:R-:W-:Y:S01]  /*9440*/  FFMA.FTZ R68, R68, c[0x0][0x23c], -R72 ;  /* 0x00008f0044447a23 */ /* 0x000fe20000010848 */
[C---:B-1----:R-:W-:Y:S01]  /*9450*/  HMMA.16816.F32 R204, R16.reuse, R4, R204 ;  /* 0x0000000410cc723c */ /* 0x042fe200000018cc */
[----:B------:R-:W-:Y:S01]  /*9460*/  LOP3.LUT R28, R28, R21, RZ, 0xc0, !PT ;  /* 0x000000151c1c7212 */ /* 0x000fe200078ec0ff */
[----:B------:R-:W-:Y:S01]  /*9470*/  FADD.FTZ R55, R158, R55 ;  /* 0x000000379e377221 */ /* 0x000fe20000010000 */
[--C-:B------:R-:W-:Y:S01]  /*9480*/  HSET2.LE.AND R24, R183, R180.reuse, PT ;  /* 0x000000b4b7187233 */ /* 0x100fe20003803000 */
[----:B------:R-:W-:Y:S01]  /*9490*/  FADD.FTZ R63, R114, R63 ;  /* 0x0000003f723f7221 */ /* 0x000fe20000010000 */
[----:B------:R-:W-:Y:S01]  /*94a0*/  MUFU.EX2 R69, R69 ;  /* 0x0000004500457308 */ /* 0x000fe20000000800 */
[----:B------:R-:W-:Y:S01]  /*94b0*/  FADD.FTZ R58, R116, R58 ;  /* 0x0000003a743a7221 */ /* 0x000fe20000010000 */
[--C-:B------:R-:W-:Y:S01]  /*94c0*/  HSET2.LE.AND R25, R95, R180.reuse, PT ;  /* 0x000000b45f197233 */ /* 0x100fe20003803000 */
[C---:B------:R-:W-:Y:S01]  /*94d0*/  HMMA.16816.F32 R200, R16.reuse, R6, R200 ;  /* 0x0000000610c8723c */ /* 0x040fe200000018c8 */
[----:B------:R-:W-:Y:S01]  /*94e0*/  FADD.FTZ R56, R109, R56 ;  /* 0x000000386d387221 */ /* 0x000fe20000010000 */
[--C-:B------:R-:W-:Y:S01]  /*94f0*/  HSET2.LE.AND R166, R166, R180.reuse, PT ;  /* 0x000000b4a6a67233 */ /* 0x100fe20003803000 */
[----:B---3--:R-:W-:Y:S01]  /*9500*/  F2FP.PACK_AB R20, R125, R123 ;  /* 0x0000007b7d14723e */ /* 0x008fe200000000ff */
[--C-:B------:R-:W-:Y:S01]  /*9510*/  FFMA.FTZ R152, R152, c[0x0][0x23c], -R96.reuse ;  /* 0x00008f0098987a23 */ /* 0x100fe20000010860 */
[----:B------:R-:W-:Y:S01]  /*9520*/  MUFU.EX2 R68, R68 ;  /* 0x0000004400447308 */ /* 0x000fe20000000800 */
[--C-:B------:R-:W-:Y:S01]  /*9530*/  FFMA.FTZ R155, R155, c[0x0][0x23c], -R96.reuse ;  /* 0x00008f009b9b7a23 */ /* 0x100fe20000010860 */
[----:B------:R-:W-:Y:S01]  /*9540*/  LOP3.LUT R29, R29, R20, RZ, 0xc0, !PT ;  /* 0x000000141d1d7212 */ /* 0x000fe200078ec0ff */
[C---:B--2---:R-:W-:Y:S01]  /*9550*/  HMMA.16816.F32 R196, R16.reuse, R32, R196 ;  /* 0x0000002010c4723c */ /* 0x044fe200000018c4 */
[----:B------:R-:W1:Y:S01]  /*9560*/  LDSM.16.MT88.4 R20, [R231+0x5c00] ;  /* 0x005c0000e714783b */ /* 0x000e620000004200 */
[----:B------:R-:W-:Y:S01]  /*9570*/  FFMA.FTZ R124, R124, c[0x0][0x23c], -R96 ;  /* 0x00008f007c7c7a23 */ /* 0x000fe20000010860 */
[--C-:B------:R-:W-:Y:S01]  /*9580*/  HSET2.LE.AND R168, R168, R180.reuse, PT ;  /* 0x000000b4a8a87233 */ /* 0x100fe20003803000 */
[--C-:B------:R-:W-:Y:S01]  /*9590*/  FFMA.FTZ R80, R80, c[0x0][0x23c], -R79.reuse ;  /* 0x00008f0050507a23 */ /* 0x100fe2000001084f */
[----:B------:R-:W-:Y:S01]  /*95a0*/  MUFU.EX2 R152, R152 ;  /* 0x0000009800987308 */ /* 0x000fe20000000800 */
[----:B------:R-:W-:Y:S01]  /*95b0*/  FFMA.FTZ R81, R81, c[0x0][0x23c], -R79 ;  /* 0x00008f0051517a23 */ /* 0x000fe2000001084f */
[--C-:B------:R-:W-:Y:S01]  /*95c0*/  HSET2.LE.AND R26, R171, R180.reuse, PT ;  /* 0x000000b4ab1a7233 */ /* 0x100fe20003803000 */
[----:B------:R-:W-:Y:S01]  /*95d0*/  HMMA.16816.F32 R192, R16, R34, R192 ;  /* 0x0000002210c0723c */ /* 0x000fe200000018c0 */
[----:B------:R-:W2:Y:S01]  /*95e0*/  LDSM.16.MT88.4 R16, [R240+0x5c00] ;  /* 0x005c0000f010783b */ /* 0x000ea20000004200 */
[--C-:B------:R-:W-:Y:S01]  /*95f0*/  FFMA.FTZ R64, R64, c[0x0][0x23c], -R72.reuse ;  /* 0x00008f0040407a23 */ /* 0x100fe20000010848 */
[--C-:B------:R-:W-:Y:S01]  /*9600*/  HSET2.LE.AND R27, R170, R180.reuse, PT ;  /* 0x000000b4aa1b7233 */ /* 0x100fe20003803000 */
[----:B------:R-:W-:Y:S01]  /*9610*/  FFMA.FTZ R183, R71, c[0x0][0x23c], -R72 ;  /* 0x00008f0047b77a23 */ /* 0x000fe20000010848 */
[----:B------:R-:W3:Y:S01]  /*9620*/  MUFU.EX2 R155, R155 ;  /* 0x0000009b009b7308 */ /* 0x000ee20000000800 */
[----:B------:R-:W-:Y:S01]  /*9630*/  FADD.FTZ R55, R135, R55 ;  /* 0x0000003787377221 */ /* 0x000fe20000010000 */
[--C-:B------:R-:W-:Y:S01]  /*9640*/  HSET2.LE.AND R182, R182, R180.reuse, PT ;  /* 0x000000b4b6b67233 */ /* 0x100fe20003803000 */
[----:B------:R-:W-:Y:S01]  /*9650*/  FADD.FTZ R63, R120, R63 ;  /* 0x0000003f783f7221 */ /* 0x000fe20000010000 */
[----:B------:R-:W-:Y:S01]  /*9660*/  HMMA.16816.F32 R220, R28, R4, R220 ;  /* 0x000000041cdc723c */ /* 0x000fe200000018dc */
[----:B------:R-:W-:Y:S01]  /*9670*/  FADD.FTZ R58, R117, R58 ;  /* 0x0000003a753a7221 */ /* 0x000fe20000010000 */
[----:B------:R-:W-:Y:S01]  /*9680*/  HSET2.LE.AND R187, R187, R180, PT ;  /* 0x000000b4bbbb7233 */ /* 0x000fe20003803000 */
[----:B------:R-:W-:Y:S01]  /*9690*/  FADD.FTZ R56, R100, R56 ;  /* 0x0000003864387221 */ /* 0x000fe20000010000 */
[----:B------:R-:W-:Y:S01]  /*96a0*/  MUFU.EX2 R146, R146 ;  /* 0x0000009200927308 */ /* 0x000fe20000000800 */
[----:B------:R-:W-:-:S02]  /*96b0*/  FADD.FTZ R55, R144, R55 ;  /* 0x0000003790377221 */ /* 0x000fc40000010000 */
[----:B------:R-:W-:Y:S01]  /*96c0*/  FADD.FTZ R63, R121, R63 ;  /* 0x0000003f793f7221 */ /* 0x000fe20000010000 */
[C---:B------:R-:W-:Y:S01]  /*96d0*/  HMMA.16816.F32 R216, R28.reuse, R6, R216 ;  /* 0x000000061cd8723c */ /* 0x040fe200000018d8 */
[----:B------:R-:W-:Y:S02]  /*96e0*/  FADD.FTZ R58, R119, R58 ;  /* 0x0000003a773a7221 */ /* 0x000fe40000010000 */
[----:B------:R-:W-:Y:S01]  /*96f0*/  FADD.FTZ R56, R108, R56 ;  /* 0x000000386c387221 */ /* 0x000fe20000010000 */
[----:B------:R-:W4:Y:S01]  /*9700*/  MUFU.EX2 R153, R153 ;  /* 0x0000009900997308 */ /* 0x000f220000000800 */
[----:B------:R-:W-:Y:S01]  /*9710*/  FADD.FTZ R55, R148, R55 ;  /* 0x0000003794377221 */ /* 0x000fe20000010000 */
[----:B---3--:R-:W-:Y:S01]  /*9720*/  F2FP.PACK_AB R5, R155, R152 ;  /* 0x000000989b05723e */ /* 0x008fe200000000ff */
[----:B------:R-:W-:Y:S01]  /*9730*/  FADD.FTZ R63, R123, R63 ;  /* 0x0000003f7b3f7221 */ /* 0x000fe20000010000 */
[----:B------:R-:W-:Y:S01]  /*9740*/  HMMA.16816.F32 R212, R28, R32, R212 ;  /* 0x000000201cd4723c */ /* 0x000fe200000018d4 */
[----:B------:R-:W-:Y:S01]  /*9750*/  FADD.FTZ R58, R99, R58 ;  /* 0x0000003a633a7221 */ /* 0x000fe20000010000 */
[----:B------:R-:W-:Y:S01]  /*9760*/  LOP3.LUT R5, R24, R5, RZ, 0xc0, !PT ;  /* 0x0000000518057212 */ /* 0x000fe200078ec0ff */
[----:B------:R-:W-:Y:S01]  /*9770*/  FADD.FTZ R56, R160, R56 ;  /* 0x00000038a0387221 */ /* 0x000fe20000010000 */
[----:B------:R-:W-:Y:S01]  /*9780*/  MUFU.EX2 R156, R156 ;  /* 0x0000009c009c7308 */ /* 0x000fe20000000800 */
[----:B------:R-:W-:-:S02]  /*9790*/  FADD.FTZ R55, R150, R55 ;  /* 0x0000003796377221 */ /* 0x000fc40000010000 */
[----:B------:R-:W-:Y:S01]  /*97a0*/  FADD.FTZ R63, R125, R63 ;  /* 0x0000003f7d3f7221 */ /* 0x000fe20000010000 */
[----:B------:R-:W-:Y:S01]  /*97b0*/  HMMA.16816.F32 R208, R28, R34, R208 ;  /* 0x000000221cd0723c */ /* 0x000fe200000018d0 */
[----:B------:R-:W-:Y:S01]  /*97c0*/  FADD.FTZ R58, R103, R58 ;  /* 0x0000003a673a7221 */ /* 0x000fe20000010000 */
[----:B------:R-:W-:Y:S01]  /*97d0*/  F2FP.PACK_AB R32, R68, R69 ;  /* 0x000000454420723e */ /* 0x000fe200000000ff */
[----:B------:R-:W-:Y:S01]  /*97e0*/  FADD.FTZ R56, R161, R56 ;  /* 0x00000038a1387221 */ /* 0x000fe20000010000 */
[----:B------:R-:W3:Y:S01]  /*97f0*/  MUFU.EX2 R159, R159 ;  /* 0x0000009f009f7308 */ /* 0x000ee20000000800 */
[----:B------:R-:W-:Y:S01]  /*9800*/  FADD.FTZ R55, R147, R55 ;  /* 0x0000003793377221 */ /* 0x000fe20000010000 */
[----:B------:R-:W-:Y:S01]  /*9810*/  LOP3.LUT R25, R25, R32, RZ, 0xc0, !PT ;  /* 0x0000002019197212 */ /* 0x000fe200078ec0ff */
[----:B------:R-:W-:Y:S01]  /*9820*/  FADD.FTZ R63, R137, R63 ;  /* 0x0000003f893f7221 */ /* 0x000fe20000010000 */
[----:B----4-:R-:W-:Y:S01]  /*9830*/  F2FP.PACK_AB R4, R153, R146 ;  /* 0x000000929904723e */ /* 0x010fe200000000ff */
[----:B------:R-:W-:-:S02]  /*9840*/  FADD.FTZ R58, R102, R58 ;  /* 0x0000003a663a7221 */ /* 0x000fc40000010000 */
[----:B------:R-:W-:Y:S01]  /*9850*/  FADD.FTZ R56, R162, R56 ;  /* 0x00000038a2387221 */ /* 0x000fe20000010000 */
[----:B------:R-:W-:Y:S01]  /*9860*/  MUFU.EX2 R124, R124 ;  /* 0x0000007c007c7308 */ /* 0x000fe20000000800 */
[----:B------:R-:W-:Y:S01]  /*9870*/  FADD.FTZ R55, R149, R55 ;  /* 0x0000003795377221 */ /* 0x000fe20000010000 */
[----:B------:R-:W-:Y:S01]  /*9880*/  LOP3.LUT R4, R182, R4, RZ, 0xc0, !PT ;  /* 0x00000004b6047212 */ /* 0x000fe200078ec0ff */
[----:B------:R-:W-:Y:S02]  /*9890*/  FADD.FTZ R63, R143, R63 ;  /* 0x0000003f8f3f7221 */ /* 0x000fe40000010000 */
[----:B------:R-:W-:Y:S02]  /*98a0*/  FADD.FTZ R58, R98, R58 ;  /* 0x0000003a623a7221 */ /* 0x000fe40000010000 */
[----:B------:R-:W-:Y:S01]  /*98b0*/  FADD.FTZ R56, R165, R56 ;  /* 0x00000038a5387221 */ /* 0x000fe20000010000 */
[----:B------:R-:W4:Y:S01]  /*98c0*/  MUFU.EX2 R181, R181 ;  /* 0x000000b500b57308 */ /* 0x000f220000000800 */
[----:B---3--:R-:W-:Y:S01]  /*98d0*/  F2FP.PACK_AB R6, R159, R156 ;  /* 0x0000009c9f06723e */ /* 0x008fe200000000ff */
[----:B------:R-:W-:-:S02]  /*98e0*/  FADD.FTZ R55, R146, R55 ;  /* 0x0000003792377221 */ /* 0x000fc40000010000 */
[----:B------:R-:W-:Y:S01]  /*98f0*/  FADD.FTZ R63, R152, R63 ;  /* 0x0000003f983f7221 */ /* 0x000fe20000010000 */
[----:B------:R-:W-:Y:S01]  /*9900*/  LOP3.LUT R6, R166, R6, RZ, 0xc0, !PT ;  /* 0x00000006a6067212 */ /* 0x000fe200078ec0ff */
[----:B------:R-:W-:Y:S02]  /*9910*/  FADD.FTZ R56, R69, R56 ;  /* 0x0000003845387221 */ /* 0x000fe40000010000 */
[----:B------:R-:W3:Y:S01]  /*9920*/  MUFU.EX2 R80, R80 ;  /* 0x0000005000507308 */ /* 0x000ee20000000800 */
[----:B------:R-:W-:Y:S02]  /*9930*/  FADD.FTZ R55, R153, R55 ;  /* 0x0000003799377221 */ /* 0x000fe40000010000 */
[----:B------:R-:W-:Y:S02]  /*9940*/  FADD.FTZ R63, R155, R63 ;  /* 0x0000003f9b3f7221 */ /* 0x000fe40000010000 */
[----:B------:R-:W-:Y:S02]  /*9950*/  FADD.FTZ R56, R68, R56 ;  /* 0x0000003844387221 */ /* 0x000fe40000010000 */
[----:B------:R-:W-:Y:S01]  /*9960*/  FADD.FTZ R55, R156, R55 ;  /* 0x000000379c377221 */ /* 0x000fe20000010000 */
[----:B------:R-:W2:Y:S01]  /*9970*/  MUFU.EX2 R81, R81 ;  /* 0x0000005100517308 */ /* 0x000ea20000000800 */
[----:B----4-:R-:W-:Y:S01]  /*9980*/  F2FP.PACK_AB R7, R181, R124 ;  /* 0x0000007cb507723e */ /* 0x010fe200000000ff */
[----:B------:R-:W-:-:S02]  /*9990*/  FADD.FTZ R63, R124, R63 ;  /* 0x0000003f7c3f7221 */ /* 0x000fc40000010000 */
[----:B------:R-:W-:Y:S01]  /*99a0*/  FADD.FTZ R180, R159, R55 ;  /* 0x000000379fb47221 */ /* 0x000fe20000010000 */
[----:B------:R-:W-:Y:S01]  /*99b0*/  LOP3.LUT R7, R168, R7, RZ, 0xc0, !PT ;  /* 0x00000007a8077212 */ /* 0x000fe200078ec0ff */
[----:B------:R-:W-:Y:S02]  /*99c0*/  FADD.FTZ R181, R181, R63 ;  /* 0x0000003fb5b57221 */ /* 0x000fe40000010000 */
[----:B------:R-:W4:Y:S01]  /*99d0*/  MUFU.EX2 R78, R78 ;  /* 0x0000004e004e7308 */ /* 0x000f220000000800 */
[----:B---3--:R-:W-:-:S03]  /*99e0*/  FADD.FTZ R58, R80, R58 ;  /* 0x0000003a503a7221 */ /* 0x008fc60000010000 */
[C---:B-1----:R-:W-:Y:S04]  /*99f0*/  HMMA.16816.F32 R220, R4.reuse, R20, R220 ;  /* 0x0000001404dc723c */ /* 0x042fe800000018dc */
[----:B------:R-:W1:Y:S01]  /*9a00*/  MUFU.EX2 R64, R64 ;  /* 0x0000004000407308 */ /* 0x000e620000000800 */
[C---:B--2---:R-:W-:Y:S01]  /*9a10*/  F2FP.PACK_AB R57, R81.reuse, R80 ;  /* 0x000000505139723e */ /* 0x044fe200000000ff */
[----:B------:R-:W-:Y:S02]  /*9a20*/  FADD.FTZ R58, R81, R58 ;  /* 0x0000003a513a7221 */ /* 0x000fe40000010000 */
[----:B------:R-:W-:Y:S01]  /*9a30*/  HMMA.16816.F32 R216, R4, R22, R216 ;  /* 0x0000001604d8723c */ /* 0x000fe200000018d8 */
[----:B------:R-:W-:Y:S01]  /*9a40*/  LOP3.LUT R24, R187, R57, RZ, 0xc0, !PT ;  /* 0x00000039bb187212 */ /* 0x000fe200078ec0ff */
[----:B------:R-:W-:-:S02]  /*9a50*/  FADD.FTZ R58, R77, R58 ;  /* 0x0000003a4d3a7221 */ /* 0x000fc40000010000 */
[----:B------:R-:W2:Y:S01]  /*9a60*/  MUFU.EX2 R183, R183 ;  /* 0x000000b700b77308 */ /* 0x000ea20000000800 */
[C---:B----4-:R-:W-:Y:S01]  /*9a70*/  F2FP.PACK_AB R33, R78.reuse, R77 ;  /* 0x0000004d4e21723e */ /* 0x050fe200000000ff */
[----:B------:R-:W-:Y:S02]  /*9a80*/  FADD.FTZ R182, R78, R58 ;  /* 0x0000003a4eb67221 */ /* 0x000fe40000010000 */
[----:B------:R-:W-:Y:S01]  /*9a90*/  HMMA.16816.F32 R212, R4, R16, R212 ;  /* 0x0000001004d4723c */ /* 0x000fe200000018d4 */
[----:B------:R-:W-:Y:S01]  /*9aa0*/  LOP3.LUT R26, R26, R33, RZ, 0xc0, !PT ;  /* 0x000000211a1a7212 */ /* 0x000fe200078ec0ff */
[----:B-1----:R-:W-:-:S06]  /*9ab0*/  FADD.FTZ R56, R64, R56 ;  /* 0x0000003840387221 */ /* 0x002fcc0000010000 */
[----:B------:R-:W-:Y:S01]  /*9ac0*/  HMMA.16816.F32 R208, R4, R18, R208 ;  /* 0x0000001204d0723c */ /* 0x000fe200000018d0 */
[C---:B--2---:R-:W-:Y:S01]  /*9ad0*/  F2FP.PACK_AB R32, R183.reuse, R64 ;  /* 0x00000040b720723e */ /* 0x044fe200000000ff */
[----:B------:R-:W-:-:S03]  /*9ae0*/  FADD.FTZ R183, R183, R56 ;  /* 0x00000038b7b77221 */ /* 0x000fc60000010000 */
[----:B------:R-:W-:-:S07]  /*9af0*/  LOP3.LUT R27, R27, R32, RZ, 0xc0, !PT ;  /* 0x000000201b1b7212 */ /* 0x000fce00078ec0ff */
        /* <DEDUP_REMOVED lines=12> */
[----:B------:R-:W-:Y:S02]  /*9bc0*/  IMAD.U32 R11, RZ, RZ, UR6 ;  /* 0x00000006ff0b7e24 */ /* 0x000fe4000f8e00ff */
[----:B------:R-:W-:Y:S01]  /*9bd0*/  IMAD.WIDE.U32 R14, R14, UR24, R248 ;  /* 0x000000180e0e7c25 */ /* 0x000fe2000f8e00f8 */
[----:B------:R-:W-:Y:S01]  /*9be0*/  UIMAD UR7, UR30, UR24, UR7 ;  /* 0x000000181e0772a4 */ /* 0x000fe2000f8e0207 */
[----:B------:R-:W-:Y:S02]  /*9bf0*/  STL [R1+0x8], R10 ;  /* 0x0000080a01007387 */ /* 0x000fe40000100800 */
[----:B------:R-:W-:Y:S01]  /*9c00*/  IMAD.U32 R7, RZ, RZ, UR6 ;  /* 0x00000006ff077e24 */ /* 0x000fe2000f8e00ff */
[----:B------:R-:W-:Y:S01]  /*9c10*/  @!P1 LEA R11, P2, R11, R14, 0x6 ;  /* 0x0000000e0b0b9211 */ /* 0x000fe200078430ff */
[----:B------:R-:W-:Y:S01]  /*9c20*/  @!P1 IMAD.MOV.U32 R4, RZ, RZ, c[0x0][0x1a4] ;  /* 0x00006900ff049624 */ /* 0x000fe200078e00ff */
[----:B------:R-:W-:Y:S01]  /*9c30*/  IADD3 R15, R15, UR7, RZ ;  /* 0x000000070f0f7c10 */ /* 0x000fe2000fffe0ff */
[----:B------:R-:W-:Y:S01]  /*9c40*/  IMAD.U32 R0, RZ, RZ, UR6 ;  /* 0x00000006ff007e24 */ /* 0x000fe2000f8e00ff */
[C---:B------:R-:W-:Y:S01]  /*9c50*/  @!P1 IADD3 R6, P0, R14.reuse, UR26, RZ ;  /* 0x0000001a0e069c10 */ /* 0x040fe2000ff1e0ff */
[----:B------:R-:W-:Y:S01]  /*9c60*/  UIADD3 UR6, UR5, -0x2, URZ ;  /* 0xfffffffe05067890 */ /* 0x000fe2000fffe03f */
[----:B------:R-:W-:Y:S01]  /*9c70*/  @!P1 LEA R20, P3, R14, c[0x0][0x170], 0x1 ;  /* 0x00005c000e149a11 */ /* 0x000fe200078608ff */
[----:B------:R-:W-:Y:S01]  /*9c80*/  STL [R1+0x4], R9 ;  /* 0x0000040901007387 */ /* 0x000fe20000100800 */
[----:B------:R-:W-:Y:S01]  /*9c90*/  @!P1 LEA.HI.X R7, R7, R15, R4, 0x6, P2 ;  /* 0x0000000f07079211 */ /* 0x000fe200010f3404 */
[----:B------:R-:W-:Y:S01]  /*9ca0*/  @!P1 IMAD R4, R4, 0x60, RZ ;  /* 0x0000006004049824 */ /* 0x000fe200078e02ff */
[----:B------:R-:W-:Y:S01]  /*9cb0*/  @!P1 IADD3.X R5, R15, UR25, RZ, P0, !PT ;  /* 0x000000190f059c10 */ /* 0x000fe200087fe4ff */
[----:B------:R-:W-:Y:S01]  /*9cc0*/  IMAD.U32 R132, RZ, RZ, UR6 ;  /* 0x00000006ff847e24 */ /* 0x000fe2000f8e00ff */
[--C-:B------:R-:W-:Y:S01]  /*9cd0*/  @!P1 LEA.HI.X R21, R14, c[0x0][0x174], R15.reuse, 0x1, P3 ;  /* 0x00005d000e159a11 */ /* 0x100fe200018f0c0f */
[----:B------:R-:W-:Y:S01]  /*9ce0*/  @!P1 IMAD.WIDE.U32 R14, R0, 0x60, R14 ;  /* 0x00000060000e9825 */ /* 0x000fe200078e000e */
[----:B------:R-:W-:Y:S01]  /*9cf0*/  @!P1 LEA R18, P2, R6, c[0x0][0x170], 0x1 ;  /* 0x00005c0006129a11 */ /* 0x000fe200078408ff */
[----:B------:R-:W-:Y:S01]  /*9d00*/  @P1 STS [R230+0x4000], RZ ;  /* 0x004000ffe6001388 */ /* 0x000fe20000000800 */
[C---:B------:R-:W-:Y:S01]  /*9d10*/  @!P1 LEA R16, P0, R11.reuse, c[0x0][0x170], 0x1 ;  /* 0x00005c000b109a11 */ /* 0x040fe200078008ff */
[----:B------:R-:W-:Y:S01]  /*9d20*/  @!P1 IMAD.IADD R4, R4, 0x1, R15 ;  /* 0x0000000104049824 */ /* 0x000fe200078e020f */
[----:B------:R-:W-:Y:S01]  /*9d30*/  @!P1 LEA.HI.X R19, R6, c[0x0][0x174], R5, 0x1, P2 ;  /* 0x00005d0006139a11 */ /* 0x000fe200010f0c05 */
[----:B------:R-:W-:Y:S01]  /*9d40*/  @P1 STS [R230+0x4004], RZ ;  /* 0x004004ffe6001388 */ /* 0x000fe20000000800 */
[----:B------:R-:W-:Y:S01]  /*9d50*/  @!P1 LEA.HI.X R17, R11, c[0x0][0x174], R7, 0x1, P0 ;  /* 0x00005d000b119a11 */ /* 0x000fe200000f0c07 */
[----:B------:R-:W-:Y:S01]  /*9d60*/  IMAD R132, R132, 0x80, R184 ;  /* 0x0000008084847824 */ /* 0x000fe200078e02b8 */
[C---:B------:R-:W-:Y:S01]  /*9d70*/  @!P1 LEA R6, P0, R14.reuse, c[0x0][0x170], 0x1 ;  /* 0x00005c000e069a11 */ /* 0x040fe200078008ff */
[----:B------:R-:W-:Y:S01]  /*9d80*/  @P1 STS.64 [R230+0x4008], RZ ;  /* 0x004008ffe6001388 */ /* 0x000fe20000000a00 */
[----:B------:R-:W-:Y:S01]  /*9d90*/  IMAD.U32 R11, RZ, RZ, UR6 ;  /* 0x00000006ff0b7e24 */ /* 0x000fe2000f8e00ff */
[----:B------:R-:W1:Y:S01]  /*9da0*/  I2F R0, R132 ;  /* 0x0000008400007306 */ /* 0x000e620000201400 */
[----:B------:R-:W-:Y:S01]  /*9db0*/  @!P1 LEA.HI.X R7, R14, c[0x0][0x174], R4, 0x1, P0 ;  /* 0x00005d000e079a11 */ /* 0x000fe200000f0c04 */
[----:B------:R-:W-:Y:S01]  /*9dc0*/  @!PT LDS RZ, [RZ] ;  /* 0x00000000fffff984 */ /* 0x000fe20000000800 */
[----:B------:R-:W-:Y:S01]  /*9dd0*/  @!PT LDS RZ, [RZ] ;  /* 0x00000000fffff984 */ /* 0x000fe20000000800 */
[----:B------:R-:W-:Y:S01]  /*9de0*/  @!PT LDS RZ, [RZ] ;  /* 0x00000000fffff984 */ /* 0x000fe20000000800 */
[----:B------:R2:W-:Y:S01]  /*9df0*/  @!P1 LDGSTS.E.BYPASS.LTC128B.128 [R230+0x4000], [R20.64] ;  /* 0x0400000014e69fae */ /* 0x0005e2000b901d5c */
[C---:B------:R-:W-:Y:S01]  /*9e00*/  IADD3 R15, R132.reuse, 0x1, RZ ;  /* 0x00000001840f7810 */ /* 0x040fe20007ffe0ff */
[----:B------:R-:W-:Y:S01]  /*9e10*/  IMAD R11, R11, 0x80, R184 ;  /* 0x000000800b0b7824 */ /* 0x000fe200078e02b8 */
[----:B------:R-:W-:Y:S01]  /*9e20*/  IADD3 R187, R132, 0x9, RZ ;  /* 0x0000000984bb7810 */ /* 0x000fe20007ffe0ff */
[----:B------:R-:W-:Y:S01]  /*9e30*/  @P1 STS.128 [R230+0x4800], RZ ;  /* 0x004800ffe6001388 */ /* 0x000fe20000000c00 */
[C---:B------:R-:W-:Y:S01]  /*9e40*/  ISETP.GE.AND P6, PT, R15.reuse, R186, PT ;  /* 0x000000ba0f00720c */ /* 0x040fe20003fc6270 */
[----:B------:R-:W-:Y:S01]  /*9e50*/  I2F R14, R15 ;  /* 0x0000000f000e7306 */ /* 0x000fe20000201400 */
[C---:B------:R-:W-:Y:S01]  /*9e60*/  ISETP.GE.AND P4, PT, R15.reuse, R185, PT ;  /* 0x000000b90f00720c */ /* 0x040fe20003f86270 */
[----:B------:R-:W-:Y:S01]  /*9e70*/  @!PT LDS RZ, [RZ] ;  /* 0x00000000fffff984 */ /* 0x000fe20000000800 */
[----:B------:R-:W-:Y:S01]  /*9e80*/  @!PT LDS RZ, [RZ] ;  /* 0x00000000fffff984 */ /* 0x000fe20000000800 */
[----:B------:R-:W-:Y:S01]  /*9e90*/  @!PT LDS RZ, [RZ] ;  /* 0x00000000fffff984 */ /* 0x000fe20000000800 */
[----:B------:R3:W-:Y:S01]  /*9ea0*/  @!P1 LDGSTS.E.BYPASS.LTC128B.128 [R230+0x4800], [R18.64] ;  /* 0x0480000012e69fae */ /* 0x0007e2000b901d5c */
[C---:B-----5:R-:W-:Y:S01]  /*9eb0*/  ISETP.GE.AND P2, PT, R15.reuse, R3, PT ;  /* 0x000000030f00720c */ /* 0x060fe20003f46270 */
[----:B------:R-:W-:Y:S01]  /*9ec0*/  UIADD3 UR7, UR5, -0x2, URZ ;  /* 0xfffffffe05077890 */ /* 0x000fe2000fffe03f */
[----:B------:R-:W-:Y:S01]  /*9ed0*/  ISETP.GE.AND P3, PT, R15, R2, PT ;  /* 0x000000020f00720c */ /* 0x000fe20003f66270 */
[----:B------:R-:W-:Y:S01]  /*9ee0*/  @P1 STS.128 [R230+0x5000], RZ ;  /* 0x005000ffe6001388 */ /* 0x000fe20000000c00 */
[C---:B------:R-:W-:Y:S01]  /*9ef0*/  IADD3 R245, R11.reuse, 0x38, RZ ;  /* 0x000000380bf57810 */ /* 0x040fe20007ffe0ff */
[----:B------:R-:W4:Y:S02]  /*9f00*/  I2F R135, R11 ;  /* 0x0000000b00877306 */ /* 0x000f240000201400 */
        /* <DEDUP_REMOVED lines=10> */
[----:B------:R-:W2:Y:S04]  /*9fb0*/  LDSM.16.M88.4 R188, [R179+0x1000] ;  /* 0x00100000b3bc783b */ /* 0x000ea80000000200 */
[----:B------:R-:W3:Y:S04]  /*9fc0*/  LDSM.16.M88.4 R120, [R178+0x2400] ;  /* 0x00240000b278783b */ /* 0x000ee80000000200 */
[----:B------:R-:W-:Y:S04]  /*9fd0*/  LDSM.16.M88.4 R112, [R178+0x2800] ;  /* 0x00280000b270783b */ /* 0x000fe80000000200 */
[----:B------:R-:W4:Y:S04]  /*9fe0*/  LDSM.16.M88.4 R104, [R178+0x2c00] ;  /* 0x002c0000b268783b */ /* 0x000f280000000200 */
[----:B------:R-:W-:Y:S04]  /*9ff0*/  LDSM.16.M88.4 R96, [R178+0x3000] ;  /* 0x00300000b260783b */ /* 0x000fe80000000200 */
[----:B-1----:R-:W1:Y:S04]  /*a000*/  LDSM.16.M88.4 R4, [R179] ;  /* 0x00000000b304783b */ /* 0x002e680000000200 */
[----:B------:R-:W1:Y:S04]  /*a010*/  LDSM.16.M88.4 R88, [R178+0x3400] ;  /* 0x00340000b258783b */ /* 0x000e680000000200 */
[----:B------:R-:W1:Y:S04]  /*a020*/  LDSM.16.M88.4 R80, [R178+0x3800] ;  /* 0x00380000b250783b */ /* 0x000e680000000200 */
[----:B------:R-:W1:Y:S04]  /*a030*/  LDSM.16.M88.4 R224, [R178+0x3c00] ;  /* 0x003c0000b2e0783b */ /* 0x000e680000000200 */
[----:B------:R-:W-:Y:S04]  /*a040*/  LDSM.16.M88.4 R76, [R177] ;  /* 0x00000000b14c783b */ /* 0x000fe80000000200 */
[----:B------:R-:W1:Y:S01]  /*a050*/  LDSM.16.M88.4 R168, [R176] ;  /* 0x00000000b0a8783b */ /* 0x000e620000000200 */
[C---:B--2---:R-:W-:Y:S03]  /*a060*/  HMMA.16816.F32 R136, R188.reuse, R128, RZ ;  /* 0x00000080bc88723c */ /* 0x044fe600000018ff */
[----:B------:R-:W2:Y:S04]  /*a070*/  LDSM.16.M88.4 R172, [R177+0x1000] ;  /* 0x00100000b1ac783b */ /* 0x000ea80000000200 */
[----:B------:R-:W2:Y:S01]  /*a080*/  LDSM.16.M88.4 R164, [R176+0x400] ;  /* 0x00040000b0a4783b */ /* 0x000ea20000000200 */
[C---:B---3--:R-:W-:Y:S03]  /*a090*/  HMMA.16816.F32 R124, R188.reuse, R120, RZ ;  /* 0x00000078bc7c723c */ /* 0x048fe600000018ff */
[----:B------:R-:W3:Y:S04]  /*a0a0*/  LDSM.16.M88.4 R160, [R176+0x800] ;  /* 0x00080000b0a0783b */ /* 0x000ee80000000200 */
[----:B------:R-:W2:Y:S01]  /*a0b0*/  LDSM.16.M88.4 R156, [R176+0xc00] ;  /* 0x000c0000b09c783b */ /* 0x000ea20000000200 */
[----:B----4-:R-:W-:Y:S03]  /*a0c0*/  HMMA.16816.F32 R108, R188, R104, RZ ;  /* 0x00000068bc6c723c */ /* 0x010fe600000018ff */
[----:B------:R-:W4:Y:S04]  /*a0d0*/  LDSM.16.M88.4 R152, [R176+0x1000] ;  /* 0x00100000b098783b */ /* 0x000f280000000200 */
[----:B------:R-:W2:Y:S01]  /*a0e0*/  LDSM.16.M88.4 R148, [R176+0x1400] ;  /* 0x00140000b094783b */ /* 0x000ea20000000200 */
[C---:B-1----:R-:W-:Y:S03]  /*a0f0*/  HMMA.16816.F32 R72, R4.reuse, R128, RZ ;  /* 0x000000800448723c */ /* 0x042fe600000018ff */
[----:B------:R-:W1:Y:S04]  /*a100*/  LDSM.16.M88.4 R144, [R176+0x1800] ;  /* 0x00180000b090783b */ /* 0x000e680000000200 */
[----:B------:R-:W1:Y:S01]  /*a110*/  LDSM.16.M88.4 R140, [R176+0x1c00] ;  /* 0x001c0000b08c783b */ /* 0x000e620000000200 */
[C---:B------:R-:W-:Y:S03]  /*a120*/  HMMA.16816.F32 R68, R4.reuse, R130, RZ ;  /* 0x000000820444723c */ /* 0x040fe600000018ff */
[----:B------:R3:W-:Y:S04]  /*a130*/  STL [R1], R8 ;  /* 0x0000000801007387 */ /* 0x0007e80000100800 */
[----:B------:R-:W0:Y:S01]  /*a140*/  LDGDEPBAR ;  /* 0x00000000000079af */ /* 0x000e220000000000 */
[C---:B------:R-:W-:Y:S08]  /*a150*/  HMMA.16816.F32 R64, R4.reuse, R120, RZ ;  /* 0x000000780440723c */ /* 0x040ff000000018ff */
[C---:B------:R-:W-:Y:S08]  /*a160*/  HMMA.16816.F32 R60, R4.reuse, R122, RZ ;  /* 0x0000007a043c723c */ /* 0x040ff000000018ff */
[----:B------:R-:W-:Y:S01]  /*a170*/  HMMA.16816.F32 R56, R4, R112, RZ ;  /* 0x000000700438723c */ /* 0x000fe200000018ff */
[----:B---3--:R-:W-:Y:S01]  /*a180*/  IADD3 R8, R11, 0x48, RZ ;  /* 0x000000480b087810 */ /* 0x008fe20007ffe0ff */
[----:B------:R-:W-:Y:S01]  /*a190*/  UISETP.GE.AND UP0, UPT, UR5, 0x3, UPT ;  /* 0x000000030500788c */ /* 0x000fe2000bf06270 */
[----:B------:R-:W-:-:S05]  /*a1a0*/  DEPBAR.LE SB0, 0x0 ;  /* 0x000080000000791a */ /* 0x000fca0000000000 */
        /* <DEDUP_REMOVED lines=13> */
[----:B------:R-:W-:Y:S08]  /*a280*/  HMMA.16816.F32 R116, R188, R112, RZ ;  /* 0x00000070bc74723c */ /* 0x000ff000000018ff */
[-C--:B------:R-:W-:Y:S08]  /*a290*/  HMMA.16816.F32 R72, R76, R168.reuse, R72 ;  /* 0x000000a84c48723c */ /* 0x080ff00000001848 */
[----:B--2---:R-:W-:Y:S01]  /*a2a0*/  HMMA.16816.F32 R136, R172, R168, R136 ;  /* 0x000000a8ac88723c */ /* 0x004fe20000001888 */
[----:B------:R-:W2:Y:S07]  /*a2b0*/  I2F R168, R187 ;  /* 0x000000bb00a87306 */ /* 0x000eae0000201400 */
[C---:B------:R-:W-:Y:S08]  /*a2c0*/  HMMA.16816.F32 R68, R76.reuse, R170, R68 ;  /* 0x000000aa4c44723c */ /* 0x040ff00000001844 */
[----:B------:R-:W-:Y:S01]  /*a2d0*/  HMMA.16816.F32 R64, R76, R164, R64 ;  /* 0x000000a44c40723c */ /* 0x000fe20000001840 */
[----:B------:R-:W-:Y:S01]  /*a2e0*/  FFMA.FTZ R244, R0, UR4, R72 ;  /* 0x0000000400f47c23 */ /* 0x000fe20008010048 */
[----:B------:R-:W-:Y:S01]  /*a2f0*/  IADD3 R72, R11, 0x40, RZ ;  /* 0x000000400b487810 */ /* 0x000fe20007ffe0ff */
[----:B------:R-:W-:-:S03]  /*a300*/  FFMA.FTZ R74, R135, UR4, R74 ;  /* 0x00000004874a7c23 */ /* 0x000fc6000801004a */
[----:B------:R-:W3:Y:S02]  /*a310*/  I2F R10, R72 ;  /* 0x00000048000a7306 */ /* 0x000ee40000201400 */
[C---:B------:R-:W-:Y:S08]  /*a320*/  HMMA.16816.F32 R60, R76.reuse, R166, R60 ;  /* 0x000000a64c3c723c */ /* 0x040ff0000000183c */
[----:B------:R-:W-:Y:S01]  /*a330*/  HMMA.16816.F32 R56, R76, R160, R56 ;  /* 0x000000a04c38723c */ /* 0x000fe20000001838 */
[----:B--2---:R-:W-:-:S07]  /*a340*/  FFMA.FTZ R71, R168, UR4, R71 ;  /* 0x00000004a8477c23 */ /* 0x004fce0008010047 */
[C---:B------:R-:W-:Y:S08]  /*a350*/  HMMA.16816.F32 R48, R76.reuse, R156, R48 ;  /* 0x0000009c4c30723c */ /* 0x040ff00000001830 */
[C---:B----4-:R-:W-:Y:S08]  /*a360*/  HMMA.16816.F32 R40, R76.reuse, R152, R40 ;  /* 0x000000984c28723c */ /* 0x050ff00000001828 */
[C---:B------:R-:W-:Y:S08]  /*a370*/  HMMA.16816.F32 R32, R76.reuse, R148, R32 ;  /* 0x000000944c20723c */ /* 0x040ff00000001820 */
[C---:B-1----:R-:W-:Y:S08]  /*a380*/  HMMA.16816.F32 R24, R76.reuse, R144, R24 ;  /* 0x000000904c18723c */ /* 0x042ff00000001818 */
[----:B------:R-:W-:Y:S01]  /*a390*/  HMMA.16816.F32 R16, R76, R140, R16 ;  /* 0x0000008c4c10723c */ /* 0x000fe20000001810 */
[----:B---3--:R-:W-:-:S07]  /*a3a0*/  FFMA.FTZ R42, R10, UR4, R42 ;  /* 0x000000040a2a7c23 */ /* 0x008fce000801002a */
[C---:B------:R-:W-:Y:S08]  /*a3b0*/  HMMA.16816.F32 R52, R76.reuse, R162, R52 ;  /* 0x000000a24c34723c */ /* 0x040ff00000001834 */
[C---:B------:R-:W-:Y:S08]  /*a3c0*/  HMMA.16816.F32 R44, R76.reuse, R158, R44 ;  /* 0x0000009e4c2c723c */ /* 0x040ff0000000182c */
[C---:B------:R-:W-:Y:S08]  /*a3d0*/  HMMA.16816.F32 R36, R76.reuse, R154, R36 ;  /* 0x0000009a4c24723c */ /* 0x040ff00000001824 */
[C---:B------:R-:W-:Y:S08]  /*a3e0*/  HMMA.16816.F32 R28, R76.reuse, R150, R28 ;  /* 0x000000964c1c723c */ /* 0x040ff0000000181c */
[C---:B------:R-:W-:Y:S08]  /*a3f0*/  HMMA.16816.F32 R20, R76.reuse, R146, R20 ;  /* 0x000000924c14723c */ /* 0x040ff00000001814 */
[----:B------:R-:W-:Y:S08]  /*a400*/  HMMA.16816.F32 R4, R76, R142, R4 ;  /* 0x0000008e4c04723c */ /* 0x000ff00000001804 */
[----:B------:R-:W-:Y:S07]  /*a410*/  HMMA.16816.F32 R76, R188, R224, RZ ;  /* 0x000000e0bc4c723c */ /* 0x000fee00000018ff */
[----:B------:R-:W-:Y:S01]  /*a420*/  IADD3 R224, R132, 0x8, RZ ;  /* 0x0000000884e07810 */ /* 0x000fe20007ffe0ff */
[----:B------:R-:W-:Y:S03]  /*a430*/  HMMA.16816.F32 R128, R172, R170, R128 ;  /* 0x000000aaac80723c */ /* 0x000fe60000001880 */
[----:B------:R-:W1:Y:S01]  /*a440*/  I2F R171, R224 ;  /* 0x000000e000ab7306 */ /* 0x000e620000201400 */
[----:B------:R-:W-:-:S02]  /*a450*/  ISETP.GE.AND P0, PT, R224, R186, PT ;  /* 0x000000bae000720c */ /* 0x000fc40003f06270 */
[----:B------:R-:W-:Y:S02]  /*a460*/  ISETP.GE.AND P5, PT, R224, R185, PT ;  /* 0x000000b9e000720c */ /* 0x000fe40003fa6270 */
[----:B------:R-:W-:Y:S01]  /*a470*/  HMMA.16816.F32 R124, R172, R164, R124 ;  /* 0x000000a4ac7c723c */ /* 0x000fe2000000187c */
[----:B------:R-:W-:Y:S02]  /*a480*/  IADD3 R170, R132, 0x10, RZ ;  /* 0x0000001084aa7810 */ /* 0x000fe40007ffe0ff */
[----:B------:R2:W3:Y:S05]  /*a490*/  I2F R165, R15 ;  /* 0x0000000f00a57306 */ /* 0x0004ea0000201400 */
[----:B------:R-:W-:Y:S03]  /*a4a0*/  HMMA.16816.F32 R112, R188, R114, RZ ;  /* 0x00000072bc70723c */ /* 0x000fe600000018ff */
[----:B------:R-:W4:Y:S01]  /*a4b0*/  I2F R164, R224 ;  /* 0x000000e000a47306 */ /* 0x000f220000201400 */
[----:B-1----:R-:W-:-:S04]  /*a4c0*/  FFMA.FTZ R68, R171, UR4, R68 ;  /* 0x00000004ab447c23 */ /* 0x002fc80008010044 */
[----:B------:R-:W-:Y:S01]  /*a4d0*/  HMMA.16816.F32 R100, R188, R96, RZ ;  /* 0x00000060bc64723c */ /* 0x000fe200000018ff */
[----:B------:R-:W-:Y:S02]  /*a4e0*/  FFMA.FTZ R129, R168, UR4, R129 ;  /* 0x00000004a8817c23 */ /* 0x000fe40008010081 */
[----:B------:R-:W1:Y:S01]  /*a4f0*/  I2F R169, R170 ;  /* 0x000000aa00a97306 */ /* 0x000e620000201400 */
[----:B--2---:R-:W-:Y:S02]  /*a500*/  FFMA.FTZ R15, R14, UR4, R73 ;  /* 0x000000040e0f7c23 */ /* 0x004fe40008010049 */
[C---:B---3--:R-:W-:Y:S02]  /*a510*/  FFMA.FTZ R14, R165.reuse, UR4, R75 ;  /* 0x00000004a50e7c23 */ /* 0x048fe4000801004b */
[C---:B------:R-:W-:Y:S01]  /*a520*/  HMMA.16816.F32 R120, R172.reuse, R166, R120 ;  /* 0x000000a6ac78723c */ /* 0x040fe20000001878 */
[----:B------:R-:W-:Y:S01]  /*a530*/  FFMA.FTZ R139, R165, UR4, R139 ;  /* 0x00000004a58b7c23 */ /* 0x000fe2000801008b */
[----:B------:R-:W-:Y:S01]  /*a540*/  FSEL R15, R15, -INF , !P6 ;  /* 0xff8000000f0f7808 */ /* 0x000fe20007000000 */
[----:B------:R-:W2:Y:S01]  /*a550*/  I2F R166, R187 ;  /* 0x000000bb00a67306 */ /* 0x000ea20000201400 */
[----:B------:R-:W-:Y:S01]  /*a560*/  FFMA.FTZ R137, R165, UR4, R137 ;  /* 0x00000004a5897c23 */ /* 0x000fe20008010089 */
[----:B------:R-:W-:Y:S01]  /*a570*/  FSEL R14, R14, -INF , !P4 ;  /* 0xff8000000e0e7808 */ /* 0x000fe20006000000 */
[----:B----4-:R-:W-:Y:S01]  /*a580*/  FFMA.FTZ R70, R164, UR4, R70 ;  /* 0x00000004a4467c23 */ /* 0x010fe20008010046 */
[----:B------:R-:W-:Y:S01]  /*a590*/  IADD3 R167, R132, 0x11, RZ ;  /* 0x0000001184a77810 */ /* 0x000fe20007ffe0ff */
[C---:B------:R-:W-:Y:S01]  /*a5a0*/  HMMA.16816.F32 R108, R172.reuse, R156, R108 ;  /* 0x0000009cac6c723c */ /* 0x040fe2000000186c */
[----:B------:R-:W-:Y:S01]  /*a5b0*/  FFMA.FTZ R128, R164, UR4, R128 ;  /* 0x00000004a4807c23 */ /* 0x000fe20008010080 */
[-C--:B------:R-:W-:Y:S01]  /*a5c0*/  ISETP.GE.AND P6, PT, R224, R3.reuse, PT ;  /* 0x00000003e000720c */ /* 0x080fe20003fc6270 */
[----:B------:R-:W3:Y:S01]  /*a5d0*/  I2F R134, R170 ;  /* 0x000000aa00867306 */ /* 0x000ee20000201400 */
[----:B------:R-:W-:Y:S01]  /*a5e0*/  FFMA.FTZ R130, R164, UR4, R130 ;  /* 0x00000004a4827c23 */ /* 0x000fe20008010082 */
[----:B------:R-:W-:Y:S01]  /*a5f0*/  ISETP.GE.AND P4, PT, R224, R2, PT ;  /* 0x00000002e000720c */ /* 0x000fe20003f86270 */
[----:B------:R-:W-:Y:S01]  /*a600*/  FFMA.FTZ R131, R168, UR4, R131 ;  /* 0x00000004a8837c23 */ /* 0x000fe20008010083 */
[----:B------:R-:W-:Y:S01]  /*a610*/  FSEL R171, R139, -INF , !P3 ;  /* 0xff8000008bab7808 */ /* 0x000fe20005800000 */
[----:B------:R-:W-:Y:S01]  /*a620*/  HMMA.16816.F32 R116, R172, R160, R116 ;  /* 0x000000a0ac74723c */ /* 0x000fe20000001874 */
[----:B------:R-:W-:Y:S01]  /*a630*/  FSEL R139, R68, -INF , !P0 ;  /* 0xff800000448b7808 */ /* 0x000fe20004000000 */
[----:B-1----:R-:W-:Y:S01]  /*a640*/  FFMA.FTZ R64, R169, UR4, R64 ;  /* 0x00000004a9407c23 */ /* 0x002fe20008010040 */
[----:B------:R-:W1:Y:S01]  /*a650*/  I2F R156, R167 ;  /* 0x000000a7009c7306 */ /* 0x000e620000201400 */
[----:B------:R-:W-:Y:S01]  /*a660*/  FSEL R225, R137, -INF , !P2 ;  /* 0xff80000089e17808 */ /* 0x000fe20005000000 */
[----:B--2---:R-:W-:Y:S01]  /*a670*/  FFMA.FTZ R69, R166, UR4, R69 ;  /* 0x00000004a6457c23 */ /* 0x004fe20008010045 */
[----:B------:R-:W-:-:S02]  /*a680*/  ISETP.GE.AND P0, PT, R187, R3, PT ;  /* 0x00000003bb00720c */ /* 0x000fc40003f06270 */
[----:B------:R-:W-:Y:S01]  /*a690*/  IADD3 R161, R132, 0x18, RZ ;  /* 0x0000001884a17810 */ /* 0x000fe20007ffe0ff */
[C---:B------:R-:W-:Y:S01]  /*a6a0*/  HMMA.16816.F32 R92, R188.reuse, R88, RZ ;  /* 0x00000058bc5c723c */ /* 0x040fe200000018ff */
[C---:B------:R-:W-:Y:S01]  /*a6b0*/  ISETP.GE.AND P2, PT, R187.reuse, R186, PT ;  /* 0x000000babb00720c */ /* 0x040fe20003f46270 */
[----:B------:R-:W2:Y:S01]  /*a6c0*/  I2F R160, R167 ;  /* 0x000000a700a07306 */ /* 0x000ea20000201400 */
[----:B------:R-:W-:Y:S01]  /*a6d0*/  FSEL R137, R70, -INF , !P5 ;  /* 0xff80000046897808 */ /* 0x000fe20006800000 */
[----:B---3--:R-:W-:Y:S01]  /*a6e0*/  FFMA.FTZ R66, R134, UR4, R66 ;  /* 0x0000000486427c23 */ /* 0x008fe20008010042 */
[----:B------:R-:W-:Y:S02]  /*a6f0*/  IADD3 R166, R132, 0x19, RZ ;  /* 0x0000001984a67810 */ /* 0x000fe40007ffe0ff */
[----:B------:R-:W-:Y:S01]  /*a700*/  FSEL R224, R130, -INF , !P4 ;  /* 0xff80000082e07808 */ /* 0x000fe20006000000 */
[----:B------:R-:W-:Y:S01]  /*a710*/  HMMA.16816.F32 R84, R188, R80, RZ ;  /* 0x00000050bc54723c */ /* 0x000fe200000018ff */
[CC--:B------:R-:W-:Y:S01]  /*a720*/  ISETP.GE.AND P3, PT, R187.reuse, R185.reuse, PT ;  /* 0x000000b9bb00720c */ /* 0x0c0fe20003f66270 */
[----:B------:R-:W3:Y:S01]  /*a730*/  I2F R73, R161 ;  /* 0x000000a100497306 */ /* 0x000ee20000201400 */
[----:B------:R-:W-:Y:S01]  /*a740*/  ISETP.GE.AND P5, PT, R187, R2, PT ;  /* 0x00000002bb00720c */ /* 0x000fe20003fa6270 */
[----:B-1----:R-:W-:Y:S01]  /*a750*/  FFMA.FTZ R65, R156, UR4, R65 ;  /* 0x000000049c417c23 */ /* 0x002fe20008010041 */
[----:B------:R-:W-:-:S02]  /*a760*/  ISETP.GE.AND P4, PT, R170, R185, PT ;  /* 0x000000b9aa00720c */ /* 0x000fc40003f86270 */
[----:B------:R-:W-:Y:S01]  /*a770*/  FSEL R243, R129, -INF , !P0 ;  /* 0xff80000081f37808 */ /* 0x000fe20004000000 */
[C---:B------:R-:W-:Y:S01]  /*a780*/  HMMA.16816.F32 R104, R188.reuse, R106, RZ ;  /* 0x0000006abc68723c */ /* 0x040fe200000018ff */
[C---:B------:R-:W-:Y:S01]  /*a790*/  ISETP.GE.AND P0, PT, R132.reuse, R186, PT ;  /* 0x000000ba8400720c */ /* 0x040fe20003f06270 */
[----:B------:R-:W1:Y:S01]  /*a7a0*/  I2F R157, R161 ;  /* 0x000000a1009d7306 */ /* 0x000e620000201400 */
[----:B------:R-:W-:Y:S01]  /*a7b0*/  IADD3 R130, R132, 0x20, RZ ;  /* 0x0000002084827810 */ /* 0x000fe20007ffe0ff */
[----:B------:R-:W-:Y:S01]  /*a7c0*/  FFMA.FTZ R132, R134, UR4, R124 ;  /* 0x0000000486847c23 */ /* 0x000fe2000801007c */
[----:B------:R-:W-:Y:S01]  /*a7d0*/  FSEL R124, R66, -INF , !P4 ;  /* 0xff800000427c7808 */ /* 0x000fe20006000000 */
[----:B------:R-:W-:Y:S01]  /*a7e0*/  FFMA.FTZ R134, R134, UR4, R126 ;  /* 0x0000000486867c23 */ /* 0x000fe2000801007e */
[----:B------:R-:W-:Y:S01]  /*a7f0*/  ISETP.GE.AND P4, PT, R167, R3, PT ;  /* 0x00000003a700720c */ /* 0x000fe20003f86270 */
[C---:B------:R-:W-:Y:S01]  /*a800*/  HMMA.16816.F32 R96, R188.reuse, R98, RZ ;  /* 0x00000062bc60723c */ /* 0x040fe200000018ff */
[C---:B--2---:R-:W-:Y:S01]  /*a810*/  FFMA.FTZ R67, R160.reuse, UR4, R67 ;  /* 0x00000004a0437c23 */ /* 0x044fe20008010043 */
[C---:B------:R-:W-:Y:S01]  /*a820*/  IADD3 R70, R11.reuse, 0x29, RZ ;  /* 0x000000290b467810 */ /* 0x040fe20007ffe0ff */
[C---:B------:R-:W-:Y:S01]  /*a830*/  FFMA.FTZ R156, R160.reuse, UR4, R125 ;  /* 0x00000004a09c7c23 */ /* 0x040fe2000801007d */
[----:B------:R-:W-:Y:S01]  /*a840*/  I2F R165, R166 ;  /* 0x000000a600a57306 */ /* 0x000fe20000201400 */
[----:B------:R-:W-:Y:S01]  /*a850*/  IADD3 R68, R11, 0x21, RZ ;  /* 0x000000210b447810 */ /* 0x000fe20007ffe0ff */
[----:B------:R-:W-:Y:S01]  /*a860*/  FFMA.FTZ R127, R160, UR4, R127 ;  /* 0x00000004a07f7c23 */ /* 0x000fe2000801007f */
[----:B------:R-:W-:Y:S01]  /*a870*/  FSEL R244, R244, -INF , !P0 ;  /* 0xff800000f4f47808 */ /* 0x000fe20004000000 */
[----:B------:R-:W-:Y:S01]  /*a880*/  HMMA.16816.F32 R88, R188, R90, RZ ;  /* 0x0000005abc58723c */ /* 0x000fe200000018ff */
[----:B------:R-:W-:Y:S01]  /*a890*/  FSEL R156, R156, -INF , !P4 ;  /* 0xff8000009c9c7808 */ /* 0x000fe20006000000 */
[----:B---3--:R-:W-:Y:S01]  /*a8a0*/  FFMA.FTZ R60, R73, UR4, R60 ;  /* 0x00000004493c7c23 */ /* 0x008fe2000801003c */
[----:B------:R-:W-:Y:S01]  /*a8b0*/  ISETP.GE.AND P4, PT, R161, R2, PT ;  /* 0x00000002a100720c */ /* 0x000fe20003f86270 */
[----:B------:R-:W2:Y:S01]  /*a8c0*/  I2F R75, R130 ;  /* 0x00000082004b7306 */ /* 0x000ea20000201400 */
[----:B-1----:R-:W-:Y:S01]  /*a8d0*/  FFMA.FTZ R160, R157, UR4, R120 ;  /* 0x000000049da07c23 */ /* 0x002fe20008010078 */
[----:B------:R-:W-:-:S02]  /*a8e0*/  IADD3 R73, R11, 0x31, RZ ;  /* 0x000000310b497810 */ /* 0x000fc40007ffe0ff */
[C---:B------:R-:W-:Y:S01]  /*a8f0*/  HMMA.16816.F32 R80, R188.reuse, R82, RZ ;  /* 0x00000052bc50723c */ /* 0x040fe200000018ff */
[C---:B------:R-:W-:Y:S02]  /*a900*/  ISETP.GE.AND P0, PT, R11.reuse, R3, PT ;  /* 0x000000030b00720c */ /* 0x040fe40003f06270 */
[----:B------:R-:W-:Y:S01]  /*a910*/  IADD3 R187, R11, 0x61, RZ ;  /* 0x000000610bbb7810 */ /* 0x000fe20007ffe0ff */
[----:B------:R-:W1:Y:S04]  /*a920*/  I2F R66, R68 ;  /* 0x0000004400427306 */ /* 0x000e680000201400 */
[----:B------:R-:W-:Y:S01]  /*a930*/  HMMA.16816.F32 R188, R188, R226, RZ ;  /* 0x000000e2bcbc723c */ /* 0x000fe200000018ff */
[----:B--2---:R-:W-:Y:S02]  /*a940*/  FFMA.FTZ R0, R75, UR4, R116 ;  /* 0x000000044b007c23 */ /* 0x004fe40008010074 */
[----:B------:R-:W-:-:S04]  /*a950*/  FFMA.FTZ R116, R135, UR4, R136 ;  /* 0x0000000487747c23 */ /* 0x000fc80008010088 */
[----:B------:R-:W-:Y:S01]  /*a960*/  FSEL R227, R128, -INF , !P6 ;  /* 0xff80000080e37808 */ /* 0x000fe20007000000 */
[C---:B------:R-:W-:Y:S01]  /*a970*/  HMMA.16816.F32 R100, R172.reuse, R152, R100 ;  /* 0x00000098ac64723c */ /* 0x040fe20000001864 */
[----:B------:R-:W-:Y:S02]  /*a980*/  ISETP.GE.AND P6, PT, R170, R186, PT ;  /* 0x000000baaa00720c */ /* 0x000fe40003fc6270 */
[----:B------:R-:W-:Y:S01]  /*a990*/  FSEL R226, R131, -INF , !P5 ;  /* 0xff80000083e27808 */ /* 0x000fe20006800000 */
[----:B-1----:R-:W-:Y:S01]  /*a9a0*/  FFMA.FTZ R57, R66, UR4, R57 ;  /* 0x0000000442397c23 */ /* 0x002fe20008010039 */
[----:B------:R-:W-:Y:S01]  /*a9b0*/  FSEL R128, R64, -INF , !P6 ;  /* 0xff80000040807808 */ /* 0x000fe20007000000 */
[C---:B------:R-:W-:Y:S01]  /*a9c0*/  FFMA.FTZ R59, R66.reuse, UR4, R59 ;  /* 0x00000004423b7c23 */ /* 0x040fe2000801003b */
[----:B------:R-:W-:Y:S01]  /*a9d0*/  FSEL R152, R69, -INF , !P2 ;  /* 0xff80000045987808 */ /* 0x000fe20005000000 */
[----:B------:R-:W-:Y:S01]  /*a9e0*/  HMMA.16816.F32 R112, R172, R162, R112 ;  /* 0x000000a2ac70723c */ /* 0x000fe20000001870 */
[----:B------:R-:W1:Y:S01]  /*a9f0*/  I2F R69, R166 ;  /* 0x000000a600457306 */ /* 0x000e620000201400 */
[----:B------:R-:W-:Y:S01]  /*aa00*/  FSEL R153, R71, -INF , !P3 ;  /* 0xff80000047997808 */ /* 0x000fe20005800000 */
[----:B------:R-:W-:Y:S01]  /*aa10*/  FFMA.FTZ R117, R66, UR4, R117 ;  /* 0x0000000442757c23 */ /* 0x000fe20008010075 */
[----:B------:R-:W-:Y:S01]  /*aa20*/  ISETP.GE.AND P3, PT, R170, R2, PT ;  /* 0x00000002aa00720c */ /* 0x000fe20003f66270 */
[----:B------:R-:W-:Y:S01]  /*aa30*/  FFMA.FTZ R119, R66, UR4, R119 ;  /* 0x0000000442777c23 */ /* 0x000fe20008010077 */
[----:B------:R-:W-:-:S02]  /*aa40*/  ISETP.GE.AND P5, PT, R167, R186, PT ;  /* 0x000000baa700720c */ /* 0x000fc40003fa6270 */
[----:B------:R-:W-:Y:S01]  /*aa50*/  ISETP.GE.AND P6, PT, R167, R185, PT ;  /* 0x000000b9a700720c */ /* 0x000fe20003fc6270 */
[----:B------:R-:W2:Y:S01]  /*aa60*/  I2F R64, R70 ;  /* 0x0000004600407306 */ /* 0x000ea20000201400 */
[----:B------:R-:W-:Y:S01]  /*aa70*/  ISETP.GE.AND P2, PT, R170, R3, PT ;  /* 0x00000003aa00720c */ /* 0x000fe20003f46270 */
[C---:B------:R-:W-:Y:S01]  /*aa80*/  HMMA.16816.F32 R104, R172.reuse, R158, R104 ;  /* 0x0000009eac68723c */ /* 0x040fe20000001868 */
[----:B------:R-:W-:Y:S02]  /*aa90*/  FSEL R134, R134, -INF , !P3 ;  /* 0xff80000086867808 */ /* 0x000fe40005800000 */
[----:B------:R-:W-:Y:S01]  /*aaa0*/  FSEL R126, R65, -INF , !P5 ;  /* 0xff800000417e7808 */ /* 0x000fe20006800000 */
[----:B------:R-:W-:Y:S01]  /*aab0*/  FFMA.FTZ R65, R157, UR4, R62 ;  /* 0x000000049d417c23 */ /* 0x000fe2000801003e */
[----:B------:R-:W-:Y:S01]  /*aac0*/  FSEL R125, R67, -INF , !P6 ;  /* 0xff800000437d7808 */ /* 0x000fe20007000000 */
        /* <DEDUP_REMOVED lines=9> */
[----:B------:R-:W-:Y:S01]  /*ab60*/  FSEL R132, R132, -INF , !P2 ;  /* 0xff80000084847808 */ /* 0x000fe20005000000 */
[C---:B--2---:R-:W-:Y:S01]  /*ab70*/  FFMA.FTZ R53, R64.reuse, UR4, R53 ;  /* 0x0000000440357c23 */ /* 0x044fe20008010035 */
[----:B------:R-:W-:Y:S01]  /*ab80*/  ISETP.GE.AND P2, PT, R167, R2, PT ;  /* 0x00000002a700720c */ /* 0x000fe20003f46270 */
[----:B------:R-:W1:Y:S01]  /*ab90*/  I2F R62, R161 ;  /* 0x000000a1003e7306 */ /* 0x000e620000201400 */
[----:B------:R-:W-:Y:S01]  /*aba0*/  IADD3 R71, R11, 0x28, RZ ;  /* 0x000000280b477810 */ /* 0x000fe20007ffe0ff */
[C---:B------:R-:W-:Y:S01]  /*abb0*/  FFMA.FTZ R123, R64.reuse, UR4, R55 ;  /* 0x00000004407b7c23 */ /* 0x040fe20008010037 */
[----:B------:R-:W-:Y:S01]  /*abc0*/  FSEL R129, R127, -INF , !P2 ;  /* 0xff8000007f817808 */ /* 0x000fe20005000000 */
[----:B------:R-:W-:Y:S01]  /*abd0*/  FFMA.FTZ R165, R64, UR4, R113 ;  /* 0x0000000440a57c23 */ /* 0x000fe20008010071 */
[----:B------:R-:W-:Y:S01]  /*abe0*/  FSEL R127, R60, -INF , !P3 ;  /* 0xff8000003c7f7808 */ /* 0x000fe20005800000 */
[----:B------:R-:W-:Y:S01]  /*abf0*/  FFMA.FTZ R170, R64, UR4, R115 ;  /* 0x0000000440aa7c23 */ /* 0x000fe20008010073 */
[----:B------:R-:W-:Y:S01]  /*ac00*/  ISETP.GE.AND P3, PT, R166, R185, PT ;  /* 0x000000b9a600720c */ /* 0x000fe20003f66270 */
[----:B------:R-:W2:Y:S01]  /*ac10*/  I2F R164, R71 ;  /* 0x0000004700a47306 */ /* 0x000ea20000201400 */
[----:B------:R-:W-:Y:S01]  /*ac20*/  FSEL R120, R65, -INF , !P5 ;  /* 0xff80000041787808 */ /* 0x000fe20006800000 */
[----:B------:R-:W-:Y:S01]  /*ac30*/  FFMA.FTZ R158, R135, UR4, R138 ;  /* 0x00000004879e7c23 */ /* 0x000fe2000801008a */
[----:B------:R-:W-:Y:S01]  /*ac40*/  FSEL R160, R160, -INF , !P6 ;  /* 0xff800000a0a07808 */ /* 0x000fe20007000000 */
[----:B------:R-:W-:Y:S01]  /*ac50*/  HMMA.16816.F32 R96, R172, R154, R96 ;  /* 0x0000009aac60723c */ /* 0x000fe20000001860 */
[----:B------:R-:W-:-:S02]  /*ac60*/  ISETP.GE.AND P2, PT, R166, R186, PT ;  /* 0x000000baa600720c */ /* 0x000fc40003f46270 */
[C---:B------:R-:W-:Y:S01]  /*ac70*/  ISETP.GE.AND P5, PT, R166.reuse, R3, PT ;  /* 0x00000003a600720c */ /* 0x040fe20003fa6270 */
[----:B------:R-:W3:Y:S01]  /*ac80*/  I2F R60, R73 ;  /* 0x00000049003c7306 */ /* 0x000ee20000201400 */
[----:B------:R-:W-:Y:S01]  /*ac90*/  ISETP.GE.AND P6, PT, R166, R2, PT ;  /* 0x00000002a600720c */ /* 0x000fe20003fc6270 */
[C---:B-1----:R-:W-:Y:S01]  /*aca0*/  FFMA.FTZ R67, R62.reuse, UR4, R108 ;  /* 0x000000043e437c23 */ /* 0x042fe2000801006c */
[----:B------:R-:W-:Y:S01]  /*acb0*/  IADD3 R166, R11, 0x39, RZ ;  /* 0x000000390ba67810 */ /* 0x000fe20007ffe0ff */
[----:B------:R-:W-:Y:S01]  /*acc0*/  FFMA.FTZ R48, R62, UR4, R48 ;  /* 0x000000043e307c23 */ /* 0x000fe20008010030 */
[----:B------:R-:W-:Y:S01]  /*acd0*/  FSEL R121, R63, -INF , !P3 ;  /* 0xff8000003f797808 */ /* 0x000fe20005800000 */
[----:B------:R-:W-:Y:S01]  /*ace0*/  FFMA.FTZ R63, R75, UR4, R56 ;  /* 0x000000044b3f7c23 */ /* 0x000fe20008010038 */
[----:B------:R-:W-:Y:S01]  /*acf0*/  IADD3 R64, R11, 0x60, RZ ;  /* 0x000000600b407810 */ /* 0x000fe20007ffe0ff */
        /* <DEDUP_REMOVED lines=8> */
[----:B------:R-:W-:Y:S01]  /*ad80*/  ISETP.GE.AND P3, PT, R130, R3, PT ;  /* 0x000000038200720c */ /* 0x000fe20003f66270 */
[----:B------:R-:W-:Y:S01]  /*ad90*/  I2F R252, R166 ;  /* 0x000000a600fc7306 */ /* 0x000fe20000201400 */
[----:B------:R-:W-:Y:S01]  /*ada0*/  FSEL R108, R56, -INF , !P2 ;  /* 0xff800000386c7808 */ /* 0x000fe20005000000 */
[----:B---3--:R-:W-:Y:S01]  /*adb0*/  FFMA.FTZ R49, R60, UR4, R49 ;  /* 0x000000043c317c23 */ /* 0x008fe20008010031 */
[----:B------:R-:W-:Y:S01]  /*adc0*/  FSEL R157, R157, -INF , !P4 ;  /* 0xff8000009d9d7808 */ /* 0x000fe20006000000 */
[----:B------:R-:W-:Y:S01]  /*add0*/  HMMA.16816.F32 R92, R172, R148, R92 ;  /* 0x00000094ac5c723c */ /* 0x000fe2000000185c */
[-C--:B------:R-:W-:Y:S01]  /*ade0*/  ISETP.GE.AND P2, PT, R68, R186.reuse, PT ;  /* 0x000000ba4400720c */ /* 0x080fe20003f46270 */
[----:B------:R-:W-:Y:S01]  /*adf0*/  FFMA.FTZ R58, R62, UR4, R50 ;  /* 0x000000043e3a7c23 */ /* 0x000fe20008010032 */
[----:B------:R-:W-:Y:S01]  /*ae00*/  ISETP.GE.AND P4, PT, R130, R186, PT ;  /* 0x000000ba8200720c */ /* 0x000fe20003f86270 */
[----:B------:R-:W2:Y:S01]  /*ae10*/  I2F R163, R64 ;  /* 0x0000004000a37306 */ /* 0x000ea20000201400 */
[----:B------:R-:W-:Y:S01]  /*ae20*/  FSEL R159, R159, -INF , !P5 ;  /* 0xff8000009f9f7808 */ /* 0x000fe20006800000 */
[----:B------:R-:W-:Y:S01]  /*ae30*/  IMAD.U32 R50, RZ, RZ, UR6 ;  /* 0x00000006ff327e24 */ /* 0x000fe2000f8e00ff */
[----:B------:R-:W-:Y:S01]  /*ae40*/  FSEL R135, R0, -INF , !P3 ;  /* 0xff80000000877808 */ /* 0x000fe20005800000 */
[----:B------:R-:W-:Y:S01]  /*ae50*/  FFMA.FTZ R69, R62, UR4, R110 ;  /* 0x000000043e457c23 */ /* 0x000fe2000801006e */
[----:B------:R-:W-:Y:S01]  /*ae60*/  ISETP.GE.AND P5, PT, R130, R2, PT ;  /* 0x000000028200720c */ /* 0x000fe20003fa6270 */
[C---:B------:R-:W-:Y:S01]  /*ae70*/  FFMA.FTZ R130, R164.reuse, UR4, R54 ;  /* 0x00000004a4827c23 */ /* 0x040fe20008010036 */
[-C--:B------:R-:W-:Y:S01]  /*ae80*/  ISETP.GE.AND P3, PT, R71, R186.reuse, PT ;  /* 0x000000ba4700720c */ /* 0x080fe20003f66270 */
[----:B------:R-:W3:Y:S01]  /*ae90*/  I2F R64, R118 ;  /* 0x0000007600407306 */ /* 0x000ee20000201400 */
[C---:B------:R-:W-:Y:S01]  /*aea0*/  IADD3 R155, R11.reuse, 0x49, RZ ;  /* 0x000000490b9b7810 */ /* 0x040fe20007ffe0ff */
[----:B------:R-:W-:Y:S01]  /*aeb0*/  FFMA.FTZ R164, R164, UR4, R114 ;  /* 0x00000004a4a47c23 */ /* 0x000fe20008010072 */
[----:B------:R-:W-:Y:S01]  /*aec0*/  IADD3 R55, R11, 0x50, RZ ;  /* 0x000000500b377810 */ /* 0x000fe20007ffe0ff */
[----:B------:R-:W-:Y:S01]  /*aed0*/  IMAD R50, R50, 0x80, R184 ;  /* 0x0000008032327824 */ /* 0x000fe200078e02b8 */
[----:B------:R-:W-:Y:S01]  /*aee0*/  FSEL R113, R57, -INF , !P2 ;  /* 0xff80000039717808 */ /* 0x000fe20005000000 */
[----:B-1----:R-:W-:Y:S01]  /*aef0*/  FFMA.FTZ R46, R61, UR4, R46 ;  /* 0x000000043d2e7c23 */ /* 0x002fe2000801002e */
[----:B------:R-:W-:Y:S01]  /*af00*/  FSEL R114, R63, -INF , !P4 ;  /* 0xff8000003f727808 */ /* 0x000fe20006000000 */
[----:B------:R-:W1:Y:S01]  /*af10*/  I2F R65, R8 ;  /* 0x0000000800417306 */ /* 0x000e620000201400 */
[-C--:B------:R-:W-:Y:S01]  /*af20*/  ISETP.GE.AND P2, PT, R161, R186.reuse, PT ;  /* 0x000000baa100720c */ /* 0x080fe20003f46270 */
[----:B--2---:R-:W-:Y:S01]  /*af30*/  FFMA.FTZ R24, R163, UR4, R24 ;  /* 0x00000004a3187c23 */ /* 0x004fe20008010018 */
[----:B------:R-:W-:Y:S01]  /*af40*/  IADD3 R63, R11, 0x58, RZ ;  /* 0x000000580b3f7810 */ /* 0x000fe20007ffe0ff */
[----:B------:R-:W-:Y:S01]  /*af50*/  FFMA.FTZ R51, R60, UR4, R51 ;  /* 0x000000043c337c23 */ /* 0x000fe20008010033 */
[----:B------:R-:W-:Y:S01]  /*af60*/  FSEL R112, R52, -INF , !P3 ;  /* 0xff80000034707808 */ /* 0x000fe20005800000 */
[----:B------:R-:W-:Y:S01]  /*af70*/  FFMA.FTZ R109, R60, UR4, R109 ;  /* 0x000000043c6d7c23 */ /* 0x000fe2000801006d */
[----:B------:R-:W-:Y:S01]  /*af80*/  ISETP.GE.AND P3, PT, R73, R186, PT ;  /* 0x000000ba4900720c */ /* 0x000fe20003f66270 */
[----:B------:R-:W2:Y:S01]  /*af90*/  I2F R66, R155 ;  /* 0x0000009b00427306 */ /* 0x000ea20000201400 */
[----:B------:R-:W-:Y:S01]  /*afa0*/  FSEL R168, R168, -INF , !P6 ;  /* 0xff800000a8a87808 */ /* 0x000fe20007000000 */
[----:B------:R-:W-:Y:S01]  /*afb0*/  FFMA.FTZ R47, R252, UR4, R47 ;  /* 0x00000004fc2f7c23 */ /* 0x000fe2000801002f */
[C---:B------:R-:W-:Y:S01]  /*afc0*/  IADD3 R54, R11.reuse, 0x51, RZ ;  /* 0x000000510b367810 */ /* 0x040fe20007ffe0ff */
[----:B---3--:R-:W-:Y:S01]  /*afd0*/  FFMA.FTZ R43, R64, UR4, R43 ;  /* 0x00000004402b7c23 */ /* 0x008fe2000801002b */
[----:B------:R-:W-:Y:S01]  /*afe0*/  ISETP.GE.AND P6, PT, R11, R185, PT ;  /* 0x000000b90b00720c */ /* 0x000fe20003fc6270 */
[----:B------:R-:W-:Y:S01]  /*aff0*/  FFMA.FTZ R26, R163, UR4, R26 ;  /* 0x00000004a31a7c23 */ /* 0x000fe2000801001a */
[C---:B------:R-:W-:Y:S01]  /*b000*/  ISETP.GE.AND P4, PT, R11.reuse, R2, PT ;  /* 0x000000020b00720c */ /* 0x040fe20003f86270 */
[----:B------:R-:W-:Y:S01]  /*b010*/  I2F R9, R55 ;  /* 0x0000003700097306 */ /* 0x000fe20000201400 */
[----:B------:R-:W-:Y:S01]  /*b020*/  IADD3 R131, R11, 0x59, RZ ;  /* 0x000000590b837810 */ /* 0x000fe20007ffe0ff */
[----:B-1----:R-:W-:Y:S01]  /*b030*/  FFMA.FTZ R38, R65, UR4, R38 ;  /* 0x0000000441267c23 */ /* 0x002fe20008010026 */
[C---:B------:R-:W-:Y:S01]  /*b040*/  IADD3 R162, R11.reuse, 0x68, RZ ;  /* 0x000000680ba27810 */ /* 0x040fe20007ffe0ff */
[----:B------:R-:W-:Y:S01]  /*b050*/  FFMA.FTZ R105, R252, UR4, R105 ;  /* 0x00000004fc697c23 */ /* 0x000fe20008010069 */
[----:B------:R-:W-:-:S02]  /*b060*/  IADD3 R154, R11, 0x69, RZ ;  /* 0x000000690b9a7810 */ /* 0x000fc40007ffe0ff */
[C---:B------:R-:W-:Y:S01]  /*b070*/  IADD3 R149, R11.reuse, 0x70, RZ ;  /* 0x000000700b957810 */ /* 0x040fe20007ffe0ff */
[----:B------:R-:W1:Y:S01]  /*b080*/  I2F R251, R63 ;  /* 0x0000003f00fb7306 */ /* 0x000e620000201400 */
[C---:B------:R-:W-:Y:S01]  /*b090*/  IADD3 R148, R11.reuse, 0x71, RZ ;  /* 0x000000710b947810 */ /* 0x040fe20007ffe0ff */
[----:B--2---:R-:W-:Y:S01]  /*b0a0*/  FFMA.FTZ R39, R66, UR4, R39 ;  /* 0x0000000442277c23 */ /* 0x004fe20008010027 */
[C---:B------:R-:W-:Y:S02]  /*b0b0*/  IADD3 R138, R11.reuse, 0x78, RZ ;  /* 0x000000780b8a7810 */ /* 0x040fe40007ffe0ff */
[----:B------:R-:W-:Y:S01]  /*b0c0*/  IADD3 R136, R11, 0x79, RZ ;  /* 0x000000790b887810 */ /* 0x000fe20007ffe0ff */
[----:B------:R-:W-:Y:S01]  /*b0d0*/  FFMA.FTZ R11, R61, UR4, R44 ;  /* 0x000000043d0b7c23 */ /* 0x000fe2000801002c */
[----:B------:R-:W-:Y:S01]  /*b0e0*/  FSEL R115, R75, -INF , !P5 ;  /* 0xff8000004b737808 */ /* 0x000fe20006800000 */
[----:B------:R-:W2:Y:S01]  /*b0f0*/  I2F R8, R54 ;  /* 0x0000003600087306 */ /* 0x000ea20000201400 */
[----:B------:R-:W-:Y:S01]  /*b100*/  FSEL R0, R48, -INF , !P2 ;  /* 0xff80000030007808 */ /* 0x000fe20005000000 */
[----:B------:R-:W-:Y:S01]  /*b110*/  FFMA.FTZ R48, R252, UR4, R45 ;  /* 0x00000004fc307c23 */ /* 0x000fe2000801002d */
[-C--:B------:R-:W-:Y:S01]  /*b120*/  ISETP.GE.AND P5, PT, R70, R186.reuse, PT ;  /* 0x000000ba4600720c */ /* 0x080fe20003fa6270 */
[----:B------:R-:W-:Y:S01]  /*b130*/  FFMA.FTZ R45, R10, UR4, R40 ;  /* 0x000000040a2d7c23 */ /* 0x000fe20008010028 */
[----:B------:R-:W-:Y:S01]  /*b140*/  FSEL R44, R49, -INF , !P3 ;  /* 0xff800000312c7808 */ /* 0x000fe20005800000 */
[----:B------:R-:W-:Y:S01]  /*b150*/  FFMA.FTZ R49, R64, UR4, R41 ;  /* 0x0000000440317c23 */ /* 0x000fe20008010029 */
[-C--:B------:R-:W-:Y:S01]  /*b160*/  ISETP.GE.AND P3, PT, R72, R186.reuse, PT ;  /* 0x000000ba4800720c */ /* 0x080fe20003f66270 */
[----:B------:R-:W3:Y:S01]  /*b170*/  I2F R250, R131 ;  /* 0x0000008300fa7306 */ /* 0x000ee20000201400 */
[----:B------:R-:W-:Y:S01]  /*b180*/  FSEL R110, R53, -INF , !P5 ;  /* 0xff800000356e7808 */ /* 0x000fe20006800000 */
[----:B-1----:R-:W-:Y:S01]  /*b190*/  FFMA.FTZ R52, R251, UR4, R28 ;  /* 0x00000004fb347c23 */ /* 0x002fe2000801001c */
[-C--:B------:R-:W-:Y:S01]  /*b1a0*/  ISETP.GE.AND P5, PT, R245, R186.reuse, PT ;  /* 0x000000baf500720c */ /* 0x080fe20003fa6270 */
[----:B------:R-:W-:Y:S01]  /*b1b0*/  FFMA.FTZ R34, R9, UR4, R34 ;  /* 0x0000000409227c23 */ /* 0x000fe20008010022 */
[----:B------:R-:W-:Y:S01]  /*b1c0*/  FSEL R41, R45, -INF , !P3 ;  /* 0xff8000002d297808 */ /* 0x000fe20005800000 */
[----:B------:R-:W-:Y:S01]  /*b1d0*/  FFMA.FTZ R45, R66, UR4, R37 ;  /* 0x00000004422d7c23 */ /* 0x000fe20008010025 */
[-C--:B------:R-:W-:Y:S01]  /*b1e0*/  ISETP.GE.AND P3, PT, R155, R186.reuse, PT ;  /* 0x000000ba9b00720c */ /* 0x080fe20003f66270 */
[----:B------:R-:W1:Y:S01]  /*b1f0*/  I2F R167, R187 ;  /* 0x000000bb00a77306 */ /* 0x000e620000201400 */
[-C--:B------:R-:W-:Y:S01]  /*b200*/  ISETP.GE.AND P2, PT, R166, R186.reuse, PT ;  /* 0x000000baa600720c */ /* 0x080fe20003f46270 */
[----:B------:R-:W-:Y:S01]  /*b210*/  FFMA.FTZ R37, R9, UR4, R32 ;  /* 0x0000000409257c23 */ /* 0x000fe20008010020 */
[----:B------:R-:W-:Y:S01]  /*b220*/  FSEL R11, R11, -INF , !P5 ;  /* 0xff8000000b0b7808 */ /* 0x000fe20006800000 */
[----:B--2---:R-:W-:Y:S01]  /*b230*/  FFMA.FTZ R33, R8, UR4, R33 ;  /* 0x0000000408217c23 */ /* 0x004fe20008010021 */
[-C--:B------:R-:W-:Y:S01]  /*b240*/  ISETP.GE.AND P5, PT, R118, R186.reuse, PT ;  /* 0x000000ba7600720c */ /* 0x080fe20003fa6270 */
[----:B------:R-:W-:Y:S01]  /*b250*/  FFMA.FTZ R35, R8, UR4, R35 ;  /* 0x0000000408237c23 */ /* 0x000fe20008010023 */
[----:B------:R-:W-:Y:S01]  /*b260*/  IADD3 R50, R50, 0x48, RZ ;  /* 0x0000004832327810 */ /* 0x000fe20007ffe0ff */
[----:B------:R-:W2:Y:S01]  /*b270*/  I2F R155, R162 ;  /* 0x000000a2009b7306 */ /* 0x000ea20000201400 */
[----:B------:R-:W-:Y:S01]  /*b280*/  FSEL R40, R48, -INF , !P2 ;  /* 0xff80000030287808 */ /* 0x000fe20005000000 */
[----:B------:R-:W-:Y:S01]  /*b290*/  FFMA.FTZ R48, R65, UR4, R36 ;  /* 0x0000000441307c23 */ /* 0x000fe20008010024 */
[-C--:B------:R-:W-:Y:S01]  /*b2a0*/  ISETP.GE.AND P2, PT, R50, R186.reuse, PT ;  /* 0x000000ba3200720c */ /* 0x080fe20003f46270 */
[C---:B---3--:R-:W-:Y:S01]  /*b2b0*/  FFMA.FTZ R29, R250.reuse, UR4, R29 ;  /* 0x00000004fa1d7c23 */ /* 0x048fe2000801001d */
        /* <DEDUP_REMOVED lines=11> */
[----:B--2---:R-:W-:Y:S01]  /*b370*/  FFMA.FTZ R20, R155, UR4, R20 ;  /* 0x000000049b147c23 */ /* 0x004fe20008010014 */
[----:B------:R-:W-:Y:S01]  /*b380*/  FSEL R45, R45, -INF , !P3 ;  /* 0xff8000002d2d7808 */ /* 0x000fe20005800000 */
[----:B------:R-:W1:Y:S01]  /*b390*/  I2F R32, R154 ;  /* 0x0000009a00207306 */ /* 0x000e620000201400 */
[----:B------:R-:W-:Y:S01]  /*b3a0*/  FSEL R49, R33, -INF , !P2 ;  /* 0xff80000021317808 */ /* 0x000fe20005000000 */
[----:B------:R-:W-:Y:S01]  /*b3b0*/  IMAD.U32 R33, RZ, RZ, UR6 ;  /* 0x00000006ff217e24 */ /* 0x000fe2000f8e00ff */
[-C--:B------:R-:W-:Y:S01]  /*b3c0*/  ISETP.GE.AND P3, PT, R63, R186.reuse, PT ;  /* 0x000000ba3f00720c */ /* 0x080fe20003f66270 */
[----:B------:R-:W-:Y:S01]  /*b3d0*/  FFMA.FTZ R22, R155, UR4, R22 ;  /* 0x000000049b167c23 */ /* 0x000fe20008010016 */
[----:B------:R-:W-:Y:S01]  /*b3e0*/  FSEL R50, R29, -INF , !P5 ;  /* 0xff8000001d327808 */ /* 0x000fe20006800000 */
[----:B------:R-:W-:Y:S01]  /*b3f0*/  IMAD R33, R33, 0x80, R184 ;  /* 0x0000008021217824 */ /* 0x000fe200078e02b8 */
[-C--:B------:R-:W-:Y:S01]  /*b400*/  ISETP.GE.AND P5, PT, R162, R186.reuse, PT ;  /* 0x000000baa200720c */ /* 0x080fe20003fa6270 */
[----:B---3--:R-:W-:Y:S01]  /*b410*/  FFMA.FTZ R16, R28, UR4, R16 ;  /* 0x000000041c107c23 */ /* 0x008fe20008010010 */
[----:B------:R-:W-:Y:S01]  /*b420*/  FSEL R52, R52, -INF , !P3 ;  /* 0xff80000034347808 */ /* 0x000fe20005800000 */
[----:B------:R-:W-:Y:S01]  /*b430*/  FFMA.FTZ R29, R61, UR4, R106 ;  /* 0x000000043d1d7c23 */ /* 0x000fe2000801006a */
[-C--:B------:R-:W-:Y:S01]  /*b440*/  ISETP.GE.AND P3, PT, R187, R186.reuse, PT ;  /* 0x000000babb00720c */ /* 0x080fe20003f66270 */
[----:B------:R-:W-:Y:S01]  /*b450*/  FFMA.FTZ R18, R28, UR4, R18 ;  /* 0x000000041c127c23 */ /* 0x000fe20008010012 */
[----:B------:R-:W-:Y:S01]  /*b460*/  FSEL R57, R20, -INF , !P5 ;  /* 0xff80000014397808 */ /* 0x000fe20006800000 */
[----:B------:R-:W-:Y:S01]  /*b470*/  FFMA.FTZ R252, R252, UR4, R107 ;  /* 0x00000004fcfc7c23 */ /* 0x000fe2000801006b */
[----:B------:R-:W2:Y:S01]  /*b480*/  I2F R20, R138 ;  /* 0x0000008a00147306 */ /* 0x000ea20000201400 */
[----:B------:R-:W-:Y:S01]  /*b490*/  IADD3 R33, R33, 0x60, RZ ;  /* 0x0000006021217810 */ /* 0x000fe20007ffe0ff */
[C---:B-1----:R-:W-:Y:S01]  /*b4a0*/  FFMA.FTZ R21, R32.reuse, UR4, R21 ;  /* 0x0000000420157c23 */ /* 0x042fe20008010015 */
[----:B------:R-:W-:Y:S01]  /*b4b0*/  FSEL R54, R25, -INF , !P3 ;  /* 0xff80000019367808 */ /* 0x000fe20005800000 */
[----:B------:R-:W-:Y:S01]  /*b4c0*/  FFMA.FTZ R25, R61, UR4, R104 ;  /* 0x000000043d197c23 */ /* 0x000fe20008010068 */
[-C--:B------:R-:W-:Y:S01]  /*b4d0*/  ISETP.GE.AND P3, PT, R149, R186.reuse, PT ;  /* 0x000000ba9500720c */ /* 0x080fe20003f66270 */
[----:B------:R-:W-:Y:S01]  /*b4e0*/  FFMA.FTZ R23, R32, UR4, R23 ;  /* 0x0000000420177c23 */ /* 0x000fe20008010017 */
[----:B------:R-:W-:-:S02]  /*b4f0*/  ISETP.GE.AND P2, PT, R33, R186, PT ;  /* 0x000000ba2100720c */ /* 0x000fc40003f46270 */
[----:B------:R-:W-:Y:S02]  /*b500*/  FSEL R55, R16, -INF , !P3 ;  /* 0xff80000010377808 */ /* 0x000fe40005800000 */
[----:B------:R-:W1:Y:S01]  /*b510*/  I2F R16, R148 ;  /* 0x0000009400107306 */ /* 0x000e620000201400 */
[----:B------:R-:W-:Y:S02]  /*b520*/  FSEL R53, R24, -INF , !P2 ;  /* 0xff80000018357808 */ /* 0x000fe40005000000 */
[-C--:B------:R-:W-:Y:S01]  /*b530*/  ISETP.GE.AND P2, PT, R154, R186.reuse, PT ;  /* 0x000000ba9a00720c */ /* 0x080fe20003f46270 */
[----:B--2---:R-:W-:Y:S01]  /*b540*/  FFMA.FTZ R4, R20, UR4, R4 ;  /* 0x0000000414047c23 */ /* 0x004fe20008010004 */
[-C--:B------:R-:W-:Y:S01]  /*b550*/  ISETP.GE.AND P5, PT, R148, R186.reuse, PT ;  /* 0x000000ba9400720c */ /* 0x080fe20003fa6270 */
[----:B------:R-:W-:Y:S01]  /*b560*/  FFMA.FTZ R6, R20, UR4, R6 ;  /* 0x0000000414067c23 */ /* 0x000fe20008010006 */
[----:B------:R-:W-:Y:S01]  /*b570*/  FSEL R56, R21, -INF , !P2 ;  /* 0xff80000015387808 */ /* 0x000fe20005000000 */
[----:B------:R-:W-:Y:S01]  /*b580*/  FFMA.FTZ R21, R60, UR4, R111 ;  /* 0x000000043c157c23 */ /* 0x000fe2000801006f */
[-C--:B------:R-:W-:Y:S01]  /*b590*/  ISETP.GE.AND P2, PT, R138, R186.reuse, PT ;  /* 0x000000ba8a00720c */ /* 0x080fe20003f46270 */
[----:B------:R-:W-:Y:S01]  /*b5a0*/  IMAD.U32 R111, RZ, RZ, UR7 ;  /* 0x00000007ff6f7e24 */ /* 0x000fe2000f8e00ff */
[----:B------:R-:W-:Y:S01]  /*b5b0*/  ISETP.GE.AND P3, PT, R136, R186, PT ;  /* 0x000000ba8800720c */ /* 0x000fe20003f66270 */
[----:B------:R-:W-:Y:S01]  /*b5c0*/  IMAD.U32 R186, RZ, RZ, UR6 ;  /* 0x00000006ffba7e24 */ /* 0x000fe2000f8e00ff */
[----:B------:R-:W-:Y:S01]  /*b5d0*/  FSEL R61, R4, -INF , !P2 ;  /* 0xff800000043d7808 */ /* 0x000fe20005000000 */
[--C-:B------:R-:W-:Y:S01]  /*b5e0*/  IMAD R111, R111, 0x80, R184.reuse ;  /* 0x000000806f6f7824 */ /* 0x100fe200078e02b8 */
[-C--:B------:R-:W-:Y:S01]  /*b5f0*/  ISETP.GE.AND P2, PT, R71, R185.reuse, PT ;  /* 0x000000b94700720c */ /* 0x080fe20003f46270 */
[----:B-1----:R-:W-:Y:S01]  /*b600*/  FFMA.FTZ R17, R16, UR4, R17 ;  /* 0x0000000410117c23 */ /* 0x002fe20008010011 */
[----:B------:R-:W-:Y:S01]  /*b610*/  FSEL R24, R74, -INF , !P6 ;  /* 0xff8000004a187808 */ /* 0x000fe20007000000 */
[----:B------:R-:W-:Y:S01]  /*b620*/  IMAD R186, R186, 0x80, R184 ;  /* 0x00000080baba7824 */ /* 0x000fe200078e02b8 */
[----:B------:R-:W-:Y:S01]  /*b630*/  FSEL R130, R130, -INF , !P2 ;  /* 0xff80000082827808 */ /* 0x000fe20005000000 */
[----:B------:R-:W-:Y:S01]  /*b640*/  FFMA.FTZ R19, R16, UR4, R19 ;  /* 0x0000000410137c23 */ /* 0x000fe20008010013 */
[----:B------:R-:W-:-:S02]  /*b650*/  ISETP.GE.AND P2, PT, R73, R185, PT ;  /* 0x000000b94900720c */ /* 0x000fc40003f46270 */
[----:B------:R-:W-:Y:S02]  /*b660*/  FSEL R62, R17, -INF , !P5 ;  /* 0xff800000113e7808 */ /* 0x000fe40006800000 */
[-C--:B------:R-:W-:Y:S01]  /*b670*/  ISETP.GE.AND P5, PT, R68, R185.reuse, PT ;  /* 0x000000b94400720c */ /* 0x080fe20003fa6270 */
[----:B------:R-:W1:Y:S01]  /*b680*/  I2F R17, R136 ;  /* 0x0000008800117306 */ /* 0x000e620000201400 */
[----:B------:R-:W-:Y:S02]  /*b690*/  FSEL R104, R51, -INF , !P2 ;  /* 0xff80000033687808 */ /* 0x000fe40005000000 */
[----:B------:R-:W-:Y:S02]  /*b6a0*/  ISETP.GE.AND P2, PT, R72, R185, PT ;  /* 0x000000b94800720c */ /* 0x000fe40003f46270 */
[----:B------:R-:W-:Y:S02]  /*b6b0*/  IADD3 R186, R186, 0x49, RZ ;  /* 0x00000049baba7810 */ /* 0x000fe40007ffe0ff */
[----:B------:R-:W-:-:S02]  /*b6c0*/  FSEL R131, R59, -INF , !P5 ;  /* 0xff8000003b837808 */ /* 0x000fc40006800000 */
[-C--:B------:R-:W-:Y:S02]  /*b6d0*/  ISETP.GE.AND P5, PT, R161, R185.reuse, PT ;  /* 0x000000b9a100720c */ /* 0x080fe40003fa6270 */
[----:B------:R-:W-:Y:S02]  /*b6e0*/  FSEL R60, R42, -INF , !P2 ;  /* 0xff8000002a3c7808 */ /* 0x000fe40005000000 */
[-C--:B------:R-:W-:Y:S01]  /*b6f0*/  ISETP.GE.AND P2, PT, R186, R185.reuse, PT ;  /* 0x000000b9ba00720c */ /* 0x080fe20003f46270 */
[----:B------:R-:W-:Y:S01]  /*b700*/  IMAD.U32 R186, RZ, RZ, UR6 ;  /* 0x00000006ffba7e24 */ /* 0x000fe2000f8e00ff */
[----:B------:R-:W-:Y:S01]  /*b710*/  FSEL R106, R58, -INF , !P5 ;  /* 0xff8000003a6a7808 */ /* 0x000fe20006800000 */
[----:B-1----:R-:W-:Y:S01]  /*b720*/  FFMA.FTZ R5, R17, UR4, R5 ;  /* 0x0000000411057c23 */ /* 0x002fe20008010005 */
[-C--:B------:R-:W-:Y:S01]  /*b730*/  ISETP.GE.AND P5, PT, R166, R185.reuse, PT ;  /* 0x000000b9a600720c */ /* 0x080fe20003fa6270 */
[----:B------:R-:W-:Y:S01]  /*b740*/  IMAD R186, R186, 0x80, R184 ;  /* 0x00000080baba7824 */ /* 0x000fe200078e02b8 */
[----:B------:R-:W-:Y:S01]  /*b750*/  IADD3 R111, R111, 0x48, RZ ;  /* 0x000000486f6f7810 */ /* 0x000fe20007ffe0ff */
[----:B------:R-:W-:Y:S01]  /*b760*/  FFMA.FTZ R7, R17, UR4, R7 ;  /* 0x0000000411077c23 */ /* 0x000fe20008010007 */
[----:B------:R-:W-:-:S02]  /*b770*/  ISETP.GE.AND P6, PT, R70, R185, PT ;  /* 0x000000b94600720c */ /* 0x000fc40003fc6270 */
[----:B------:R-:W-:Y:S02]  /*b780*/  FSEL R74, R47, -INF , !P5 ;  /* 0xff8000002f4a7808 */ /* 0x000fe40006800000 */
[-C--:B------:R-:W-:Y:S01]  /*b790*/  ISETP.GE.AND P5, PT, R111, R185.reuse, PT ;  /* 0x000000b96f00720c */ /* 0x080fe20003fa6270 */
[----:B------:R-:W-:Y:S01]  /*b7a0*/  IMAD.U32 R111, RZ, RZ, UR7 ;  /* 0x00000007ff6f7e24 */ /* 0x000fe2000f8e00ff */
[----:B------:R-:W-:Y:S02]  /*b7b0*/  IADD3 R186, R186, 0x51, RZ ;  /* 0x00000051baba7810 */ /* 0x000fe40007ffe0ff */
[----:B------:R-:W-:Y:S01]  /*b7c0*/  FSEL R123, R123, -INF , !P6 ;  /* 0xff8000007b7b7808 */ /* 0x000fe20007000000 */
[----:B------:R-:W-:Y:S01]  /*b7d0*/  IMAD R111, R111, 0x80, R184 ;  /* 0x000000806f6f7824 */ /* 0x000fe200078e02b8 */
[----:B------:R-:W-:Y:S02]  /*b7e0*/  ISETP.GE.AND P6, PT, R245, R185, PT ;  /* 0x000000b9f500720c */ /* 0x000fe40003fc6270 */
[----:B------:R-:W-:-:S02]  /*b7f0*/  FSEL R58, R38, -INF , !P5 ;  /* 0xff800000263a7808 */ /* 0x000fc40006800000 */
[-C--:B------:R-:W-:Y:S01]  /*b800*/  ISETP.GE.AND P5, PT, R186, R185.reuse, PT ;  /* 0x000000b9ba00720c */ /* 0x080fe20003fa6270 */
[----:B------:R-:W-:Y:S01]  /*b810*/  IMAD.U32 R186, RZ, RZ, UR6 ;  /* 0x00000006ffba7e24 */ /* 0x000fe2000f8e00ff */
[----:B------:R-:W-:Y:S02]  /*b820*/  FSEL R75, R46, -INF , !P6 ;  /* 0xff8000002e4b7808 */ /* 0x000fe40007000000 */
[-C--:B------:R-:W-:Y:S01]  /*b830*/  ISETP.GE.AND P6, PT, R118, R185.reuse, PT ;  /* 0x000000b97600720c */ /* 0x080fe20003fc6270 */
[----:B------:R-:W-:Y:S01]  /*b840*/  IMAD R186, R186, 0x80, R184 ;  /* 0x00000080baba7824 */ /* 0x000fe200078e02b8 */
[----:B------:R-:W-:Y:S02]  /*b850*/  IADD3 R111, R111, 0x50, RZ ;  /* 0x000000506f6f7810 */ /* 0x000fe40007ffe0ff */
[----:B------:R-:W-:Y:S02]  /*b860*/  FSEL R59, R43, -INF , !P6 ;  /* 0xff8000002b3b7808 */ /* 0x000fe40007000000 */
[----:B------:R-:W-:Y:S01]  /*b870*/  ISETP.GE.AND P6, PT, R111, R185, PT ;  /* 0x000000b96f00720c */ /* 0x000fe20003fc6270 */
[----:B------:R-:W-:Y:S01]  /*b880*/  IMAD.MOV.U32 R111, RZ, RZ, R69 ;  /* 0x000000ffff6f7224 */ /* 0x000fe200078e0045 */
[----:B------:R-:W-:-:S02]  /*b890*/  IADD3 R186, R186, 0x59, RZ ;  /* 0x00000059baba7810 */ /* 0x000fc40007ffe0ff */
[----:B------:R-:W-:Y:S01]  /*b8a0*/  FSEL R47, R34, -INF , !P6 ;  /* 0xff800000222f7808 */ /* 0x000fe20007000000 */
[----:B------:R-:W-:Y:S01]  /*b8b0*/  IMAD.MOV.U32 R34, RZ, RZ, R66 ;  /* 0x000000ffff227224 */ /* 0x000fe200078e0042 */
[-C--:B------:R-:W-:Y:S02]  /*b8c0*/  ISETP.GE.AND P6, PT, R186, R185.reuse, PT ;  /* 0x000000b9ba00720c */ /* 0x080fe40003fc6270 */
[----:B------:R-:W-:Y:S01]  /*b8d0*/  FSEL R46, R35, -INF , !P5 ;  /* 0xff800000232e7808 */ /* 0x000fe20006800000 */
[----:B------:R-:W-:Y:S01]  /*b8e0*/  IMAD.MOV.U32 R35, RZ, RZ, R65 ;  /* 0x000000ffff237224 */ /* 0x000fe200078e0041 */
[----:B------:R-:W-:Y:S01]  /*b8f0*/  FSEL R42, R31, -INF , !P6 ;  /* 0xff8000001f2a7808 */ /* 0x000fe20007000000 */
[----:B------:R-:W-:Y:S01]  /*b900*/  IMAD.MOV.U32 R31, RZ, RZ, R67 ;  /* 0x000000ffff1f7224 */ /* 0x000fe200078e0043 */
[-C--:B------:R-:W-:Y:S02]  /*b910*/  ISETP.GE.AND P6, PT, R162, R185.reuse, PT ;  /* 0x000000b9a200720c */ /* 0x080fe40003fc6270 */
[----:B------:R-:W-:-:S02]  /*b920*/  ISETP.GE.AND P5, PT, R33, R185, PT ;  /* 0x000000b92100720c */ /* 0x000fc40003fa6270 */
[----:B------:R-:W-:Y:S02]  /*b930*/  FSEL R65, R22, -INF , !P6 ;  /* 0xff80000016417808 */ /* 0x000fe40007000000 */
[----:B------:R-:W-:Y:S02]  /*b940*/  FSEL R51, R39, -INF , !P2 ;  /* 0xff80000027337808 */ /* 0x000fe40005000000 */
[-C--:B------:R-:W-:Y:S02]  /*b950*/  ISETP.GE.AND P6, PT, R148, R185.reuse, PT ;  /* 0x000000b99400720c */ /* 0x080fe40003fc6270 */
[-C--:B------:R-:W-:Y:S02]  /*b960*/  ISETP.GE.AND P2, PT, R63, R185.reuse, PT ;  /* 0x000000b93f00720c */ /* 0x080fe40003f46270 */
[----:B------:R-:W-:Y:S01]  /*b970*/  FSEL R39, R26, -INF , !P5 ;  /* 0xff8000001a277808 */ /* 0x000fe20006800000 */
[----:B------:R-:W-:Y:S01]  /*b980*/  IMAD.MOV.U32 R26, RZ, RZ, R170 ;  /* 0x000000ffff1a7224 */ /* 0x000fe200078e00aa */
[----:B------:R-:W-:-:S02]  /*b990*/  ISETP.GE.AND P5, PT, R154, R185, PT ;  /* 0x000000b99a00720c */ /* 0x000fc40003fa6270 */
[----:B------:R-:W-:Y:S02]  /*b9a0*/  FSEL R67, R19, -INF , !P6 ;  /* 0xff80000013437808 */ /* 0x000fe40007000000 */
[----:B------:R-:W-:Y:S01]  /*b9b0*/  FSEL R43, R30, -INF , !P2 ;  /* 0xff8000001e2b7808 */ /* 0x000fe20005000000 */
[----:B------:R-:W-:Y:S01]  /*b9c0*/  IMAD.MOV.U32 R30, RZ, RZ, R64 ;  /* 0x000000ffff1e7224 */ /* 0x000fe200078e0040 */
[----:B------:R-:W-:Y:S02]  /*b9d0*/  ISETP.GE.AND P6, PT, R68, R3, PT ;  /* 0x000000034400720c */ /* 0x000fe40003fc6270 */
[----:B------:R-:W-:Y:S02]  /*b9e0*/  FSEL R64, R23, -INF , !P5 ;  /* 0xff80000017407808 */ /* 0x000fe40006800000 */
[----:B------:R-:W-:Y:S02]  /*b9f0*/  ISETP.GE.AND P5, PT, R138, R185, PT ;  /* 0x000000b98a00720c */ /* 0x000fe40003fa6270 */
[----:B------:R-:W-:-:S02]  /*ba00*/  FSEL R170, R117, -INF , !P6 ;  /* 0xff80000075aa7808 */ /* 0x000fc40007000000 */
[----:B------:R-:W-:Y:S02]  /*ba10*/  ISETP.GE.AND P6, PT, R161, R3, PT ;  /* 0x00000003a100720c */ /* 0x000fe40003fc6270 */
[----:B------:R-:W-:Y:S02]  /*ba20*/  ISETP.GE.AND P2, PT, R187, R185, PT ;  /* 0x000000b9bb00720c */ /* 0x000fe40003f46270 */
[----:B------:R-:W-:Y:S02]  /*ba30*/  FSEL R66, R6, -INF , !P5 ;  /* 0xff80000006427808 */ /* 0x000fe40006800000 */
[----:B------:R-:W-:Y:S02]  /*ba40*/  ISETP.GE.AND P5, PT, R68, R2, PT ;  /* 0x000000024400720c */ /* 0x000fe40003fa6270 */
[----:B------:R-:W-:Y:S02]  /*ba50*/  FSEL R69, R5, -INF , !P3 ;  /* 0xff80000005457808 */ /* 0x000fe40005800000 */
[----:B------:R-:W-:-:S02]  /*ba60*/  FSEL R5, R116, -INF , !P0 ;  /* 0xff80000074057808 */ /* 0x000fc40004000000 */
[----:B------:R-:W-:Y:S02]  /*ba70*/  FSEL R4, R158, -INF , !P4 ;  /* 0xff8000009e047808 */ /* 0x000fe40006000000 */
[----:B------:R-:W-:Y:S01]  /*ba80*/  FSEL R117, R31, -INF , !P6 ;  /* 0xff8000001f757808 */ /* 0x000fe20007000000 */
[----:B------:R-:W-:Y:S01]  /*ba90*/  IMAD.U32 R31, RZ, RZ, UR6 ;  /* 0x00000006ff1f7e24 */ /* 0x000fe2000f8e00ff */
[C---:B------:R-:W-:Y:S02]  /*baa0*/  ISETP.GE.AND P0, PT, R70.reuse, R3, PT ;  /* 0x000000034600720c */ /* 0x040fe40003f06270 */
[----:B------:R-:W-:Y:S01]  /*bab0*/  ISETP.GE.AND P4, PT, R70, R2, PT ;  /* 0x000000024600720c */ /* 0x000fe20003f86270 */
[----:B------:R-:W-:Y:S01]  /*bac0*/  IMAD R31, R31, 0x80, R184 ;  /* 0x000000801f1f7824 */ /* 0x000fe200078e02b8 */
[----:B------:R-:W-:Y:S02]  /*bad0*/  FSEL R38, R27, -INF , !P2 ;  /* 0xff8000001b267808 */ /* 0x000fe40005000000 */
[----:B------:R-:W-:-:S02]  /*bae0*/  ISETP.GE.AND P2, PT, R149, R185, PT ;  /* 0x000000b99500720c */ /* 0x000fc40003f46270 */
[----:B------:R-:W-:Y:S02]  /*baf0*/  FSEL R158, R119, -INF , !P5 ;  /* 0xff800000779e7808 */ /* 0x000fe40006800000 */
[-C--:B------:R-:W-:Y:S02]  /*bb00*/  ISETP.GE.AND P5, PT, R161, R2.reuse, PT ;  /* 0x00000002a100720c */ /* 0x080fe40003fa6270 */
[----:B------:R-:W-:Y:S02]  /*bb10*/  FSEL R165, R165, -INF , !P0 ;  /* 0xff800000a5a57808 */ /* 0x000fe40004000000 */
[----:B------:R-:W-:Y:S02]  /*bb20*/  FSEL R161, R26, -INF , !P4 ;  /* 0xff8000001aa17808 */ /* 0x000fe40006000000 */
[C---:B------:R-:W-:Y:S02]  /*bb30*/  ISETP.GE.AND P0, PT, R245.reuse, R3, PT ;  /* 0x00000003f500720c */ /* 0x040fe40003f06270 */
[----:B------:R-:W-:-:S02]  /*bb40*/  ISETP.GE.AND P4, PT, R245, R2, PT ;  /* 0x00000002f500720c */ /* 0x000fc40003f86270 */
[----:B------:R-:W-:Y:S02]  /*bb50*/  FSEL R63, R18, -INF , !P2 ;  /* 0xff800000123f7808 */ /* 0x000fe40005000000 */
[----:B------:R-:W-:Y:S02]  /*bb60*/  ISETP.GE.AND P2, PT, R136, R185, PT ;  /* 0x000000b98800720c */ /* 0x000fe40003f46270 */
[C---:B------:R-:W-:Y:S02]  /*bb70*/  ISETP.GE.AND P6, PT, R166.reuse, R3, PT ;  /* 0x00000003a600720c */ /* 0x040fe40003fc6270 */
[----:B------:R-:W-:Y:S02]  /*bb80*/  FSEL R111, R111, -INF , !P5 ;  /* 0xff8000006f6f7808 */ /* 0x000fe40006800000 */
[----:B------:R-:W-:Y:S02]  /*bb90*/  ISETP.GE.AND P5, PT, R166, R2, PT ;  /* 0x00000002a600720c */ /* 0x000fe40003fa6270 */
[----:B------:R-:W-:-:S02]  /*bba0*/  FSEL R119, R25, -INF , !P0 ;  /* 0xff80000019777808 */ /* 0x000fc40004000000 */
[----:B------:R-:W-:Y:S02]  /*bbb0*/  IADD3 R31, R31, 0x48, RZ ;  /* 0x000000481f1f7810 */ /* 0x000fe40007ffe0ff */
[----:B------:R-:W-:Y:S02]  /*bbc0*/  FSEL R107, R29, -INF , !P4 ;  /* 0xff8000001d6b7808 */ /* 0x000fe40006000000 */
[CC--:B------:R-:W-:Y:S02]  /*bbd0*/  ISETP.GE.AND P0, PT, R118.reuse, R3.reuse, PT ;  /* 0x000000037600720c */ /* 0x0c0fe40003f06270 */
[----:B------:R-:W-:Y:S02]  /*bbe0*/  ISETP.GE.AND P4, PT, R118, R2, PT ;  /* 0x000000027600720c */ /* 0x000fe40003f86270 */
[----:B------:R-:W-:Y:S02]  /*bbf0*/  ISETP.GE.AND P3, PT, R71, R3, PT ;  /* 0x000000034700720c */ /* 0x000fe40003f66270 */
[----:B------:R-:W-:-:S02]  /*bc00*/  FSEL R68, R7, -INF , !P2 ;  /* 0xff80000007447808 */ /* 0x000fc40005000000 */
[----:B------:R-:W-:Y:S02]  /*bc10*/  FSEL R118, R105, -INF , !P6 ;  /* 0xff80000069767808 */ /* 0x000fe40007000000 */
[-C--:B------:R-:W-:Y:S01]  /*bc20*/  ISETP.GE.AND P2, PT, R71, R2.reuse, PT ;  /* 0x000000024700720c */ /* 0x080fe20003f46270 */
[----:B------:R-:W-:Y:S01]  /*bc30*/  FFMA.FTZ R71, R10, UR4, R102 ;  /* 0x000000040a477c23 */ /* 0x000fe20008010066 */
[----:B------:R-:W-:Y:S02]  /*bc40*/  FSEL R105, R252, -INF , !P5 ;  /* 0xff800000fc697808 */ /* 0x000fe40006800000 */
[C---:B------:R-:W-:Y:S02]  /*bc50*/  ISETP.GE.AND P6, PT, R31.reuse, R3, PT ;  /* 0x000000031f00720c */ /* 0x040fe40003fc6270 */
[----:B------:R-:W-:Y:S01]  /*bc60*/  ISETP.GE.AND P5, PT, R31, R2, PT ;  /* 0x000000021f00720c */ /* 0x000fe20003fa6270 */
[----:B------:R-:W-:Y:S01]  /*bc70*/  IMAD.U32 R31, RZ, RZ, UR7 ;  /* 0x00000007ff1f7e24 */ /* 0x000fe2000f8e00ff */
[----:B------:R-:W-:-:S02]  /*bc80*/  FSEL R169, R169, -INF , !P3 ;  /* 0xff800000a9a97808 */ /* 0x000fc40005800000 */
[-C--:B------:R-:W-:Y:S02]  /*bc90*/  ISETP.GE.AND P3, PT, R73, R3.reuse, PT ;  /* 0x000000034900720c */ /* 0x080fe40003f66270 */
[----:B------:R-:W-:Y:S01]  /*bca0*/  FSEL R164, R164, -INF , !P2 ;  /* 0xff800000a4a47808 */ /* 0x000fe20005000000 */
[----:B------:R-:W-:Y:S01]  /*bcb0*/  IMAD R31, R31, 0x80, R184 ;  /* 0x000000801f1f7824 */ /* 0x000fe200078e02b8 */
[-C--:B------:R-:W-:Y:S01]  /*bcc0*/  ISETP.GE.AND P2, PT, R73, R2.reuse, PT ;  /* 0x000000024900720c */ /* 0x080fe20003f46270 */
[----:B------:R-:W-:Y:S01]  /*bcd0*/  FFMA.FTZ R73, R10, UR4, R100 ;  /* 0x000000040a497c23 */ /* 0x000fe20008010064 */
[----:B------:R-:W-:Y:S01]  /*bce0*/  FSEL R116, R109, -INF , !P3 ;  /* 0xff8000006d747808 */ /* 0x000fe20005800000 */
[----:B------:R-:W-:Y:S01]  /*bcf0*/  FFMA.FTZ R96, R35, UR4, R96 ;  /* 0x0000000423607c23 */ /* 0x000fe20008010060 */
[----:B------:R-:W-:Y:S01]  /*bd00*/  FSEL R109, R21, -INF , !P2 ;  /* 0xff800000156d7808 */ /* 0x000fe20005000000 */
[----:B------:R-:W-:Y:S01]  /*bd10*/  FFMA.FTZ R98, R35, UR4, R98 ;  /* 0x0000000423627c23 */ /* 0x000fe20008010062 */
[-C--:B------:R-:W-:Y:S01]  /*bd20*/  ISETP.GE.AND P3, PT, R72, R3.reuse, PT ;  /* 0x000000034800720c */ /* 0x080fe20003f66270 */
[----:B------:R-:W-:Y:S01]  /*bd30*/  FFMA.FTZ R6, R34, UR4, R97 ;  /* 0x0000000422067c23 */ /* 0x000fe20008010061 */
[-C--:B------:R-:W-:Y:S01]  /*bd40*/  ISETP.GE.AND P2, PT, R72, R2.reuse, PT ;  /* 0x000000024800720c */ /* 0x080fe20003f46270 */
[----:B------:R-:W-:Y:S01]  /*bd50*/  FFMA.FTZ R7, R34, UR4, R99 ;  /* 0x0000000422077c23 */ /* 0x000fe20008010063 */
[----:B------:R-:W-:Y:S01]  /*bd60*/  IADD3 R31, R31, 0x49, RZ ;  /* 0x000000491f1f7810 */ /* 0x000fe20007ffe0ff */
[----:B------:R1:W5:Y:S01]  /*bd70*/  LDL.LU R10, [R1+0x8] ;  /* 0x00000800010a7983 */ /* 0x0003620000300800 */
[----:B------:R-:W-:Y:S01]  /*bd80*/  FSEL R73, R73, -INF , !P3 ;  /* 0xff80000049497808 */ /* 0x000fe20005800000 */
[----:B------:R-:W-:Y:S01]  /*bd90*/  FFMA.FTZ R92, R9, UR4, R92 ;  /* 0x00000004095c7c23 */ /* 0x000fe2000801005c */
[----:B------:R-:W-:Y:S01]  /*bda0*/  FSEL R71, R71, -INF , !P2 ;  /* 0xff80000047477808 */ /* 0x000fe20005000000 */
[----:B------:R-:W-:Y:S01]  /*bdb0*/  FFMA.FTZ R94, R9, UR4, R94 ;  /* 0x00000004095e7c23 */ /* 0x000fe2000801005e */
[C---:B------:R-:W-:Y:S01]  /*bdc0*/  ISETP.GE.AND P3, PT, R31.reuse, R3, PT ;  /* 0x000000031f00720c */ /* 0x040fe20003f66270 */
[----:B------:R1:W5:Y:S01]  /*bdd0*/  LDL.LU R9, [R1+0x4] ;  /* 0x0000040001097983 */ /* 0x0003620000300800 */
[----:B------:R-:W-:Y:S01]  /*bde0*/  ISETP.GE.AND P2, PT, R31, R2, PT ;  /* 0x000000021f00720c */ /* 0x000fe20003f46270 */
[C---:B------:R-:W-:Y:S01]  /*bdf0*/  HMMA.16816.F32 R88, R172.reuse, R150, R88 ;  /* 0x00000096ac58723c */ /* 0x040fe20000001858 */
[----:B------:R-:W-:Y:S01]  /*be00*/  FSEL R99, R96, -INF , !P6 ;  /* 0xff80000060637808 */ /* 0x000fe20007000000 */
[----:B------:R-:W-:Y:S01]  /*be10*/  FFMA.FTZ R72, R30, UR4, R101 ;  /* 0x000000041e487c23 */ /* 0x000fe20008010065 */
[----:B------:R-:W-:Y:S01]  /*be20*/  FSEL R97, R98, -INF , !P5 ;  /* 0xff80000062617808 */ /* 0x000fe20006800000 */
[----:B------:R-:W-:Y:S01]  /*be30*/  FFMA.FTZ R70, R30, UR4, R103 ;  /* 0x000000041e467c23 */ /* 0x000fe20008010067 */
[----:B------:R-:W-:Y:S01]  /*be40*/  FSEL R98, R6, -INF , !P3 ;  /* 0xff80000006627808 */ /* 0x000fe20005800000 */
[C---:B------:R-:W-:Y:S01]  /*be50*/  FFMA.FTZ R6, R8.reuse, UR4, R93 ;  /* 0x0000000408067c23 */ /* 0x040fe2000801005d */
[----:B------:R-:W-:Y:S01]  /*be60*/  FSEL R96, R7, -INF , !P2 ;  /* 0xff80000007607808 */ /* 0x000fe20005000000 */
[----:B------:R-:W-:Y:S01]  /*be70*/  FFMA.FTZ R7, R8, UR4, R95 ;  /* 0x0000000408077c23 */ /* 0x000fe2000801005f */
[----:B------:R-:W-:Y:S01]  /*be80*/  HMMA.16816.F32 R84, R172, R144, R84 ;  /* 0x00000090ac54723c */ /* 0x000fe20000001854 */
[----:B------:R1:W5:Y:S01]  /*be90*/  LDL.LU R8, [R1] ;  /* 0x0000000001087983 */ /* 0x0003620000300800 */
[----:B------:R-:W-:Y:S01]  /*bea0*/  IMAD.U32 R30, RZ, RZ, UR6 ;  /* 0x00000006ff1e7e24 */ /* 0x000fe2000f8e00ff */
[----:B------:R-:W-:Y:S01]  /*beb0*/  FSEL R70, R70, -INF , !P4 ;  /* 0xff80000046467808 */ /* 0x000fe20006000000 */
[----:B------:R-:W-:Y:S01]  /*bec0*/  IMAD.U32 R35, RZ, RZ, UR7 ;  /* 0x00000007ff237e24 */ /* 0x000fe2000f8e00ff */
[----:B------:R-:W-:Y:S01]  /*bed0*/  FSEL R72, R72, -INF , !P0 ;  /* 0xff80000048487808 */ /* 0x000fe20004000000 */
[----:B------:R-:W-:-:S02]  /*bee0*/  IMAD R30, R30, 0x80, R184 ;  /* 0x000000801e1e7824 */ /* 0x000fc400078e02b8 */
[--C-:B------:R-:W-:Y:S01]  /*bef0*/  IMAD R35, R35, 0x80, R184.reuse ;  /* 0x0000008023237824 */ /* 0x100fe200078e02b8 */
[C---:B------:R-:W-:Y:S01]  /*bf00*/  HMMA.16816.F32 R80, R172.reuse, R146, R80 ;  /* 0x00000092ac50723c */ /* 0x040fe20000001850 */
[----:B------:R-:W-:Y:S01]  /*bf10*/  IMAD.U32 R34, RZ, RZ, UR6 ;  /* 0x00000006ff227e24 */ /* 0x000fe2000f8e00ff */
[----:B------:R-:W-:Y:S02]  /*bf20*/  IADD3 R30, R30, 0x50, RZ ;  /* 0x000000501e1e7810 */ /* 0x000fe40007ffe0ff */
[----:B------:R-:W-:Y:S01]  /*bf30*/  IADD3 R35, R35, 0x51, RZ ;  /* 0x0000005123237810 */ /* 0x000fe20007ffe0ff */
[----:B------:R-:W-:Y:S01]  /*bf40*/  IMAD R34, R34, 0x80, R184 ;  /* 0x0000008022227824 */ /* 0x000fe200078e02b8 */
[C---:B------:R-:W-:Y:S02]  /*bf50*/  ISETP.GE.AND P4, PT, R30.reuse, R2, PT ;  /* 0x000000021e00720c */ /* 0x040fe40003f86270 */
[-C--:B------:R-:W-:Y:S01]  /*bf60*/  ISETP.GE.AND P6, PT, R35, R3.reuse, PT ;  /* 0x000000032300720c */ /* 0x080fe20003fc6270 */
[----:B------:R-:W-:Y:S01]  /*bf70*/  HMMA.16816.F32 R76, R172, R140, R76 ;  /* 0x0000008cac4c723c */ /* 0x000fe2000000184c */
[----:B------:R-:W-:-:S02]  /*bf80*/  ISETP.GE.AND P0, PT, R30, R3, PT ;  /* 0x000000031e00720c */ /* 0x000fc40003f06270 */
[----:B------:R-:W-:Y:S01]  /*bf90*/  IADD3 R34, R34, 0x58, RZ ;  /* 0x0000005822227810 */ /* 0x000fe20007ffe0ff */
[C---:B------:R-:W-:Y:S01]  /*bfa0*/  FFMA.FTZ R90, R251.reuse, UR4, R90 ;  /* 0x00000004fb5a7c23 */ /* 0x040fe2000801005a */
[----:B------:R-:W-:Y:S02]  /*bfb0*/  FSEL R93, R94, -INF , !P4 ;  /* 0xff8000005e5d7808 */ /* 0x000fe40006000000 */
[----:B------:R-:W-:Y:S01]  /*bfc0*/  FSEL R94, R6, -INF , !P6 ;  /* 0xff800000065e7808 */ /* 0x000fe20007000000 */
[----:B------:R-:W-:Y:S01]  /*bfd0*/  FFMA.FTZ R6, R250, UR4, R89 ;  /* 0x00000004fa067c23 */ /* 0x000fe20008010059 */
[-C--:B------:R-:W-:Y:S01]  /*bfe0*/  ISETP.GE.AND P2, PT, R34, R2.reuse, PT ;  /* 0x000000022200720c */ /* 0x080fe20003f46270 */
[----:B------:R-:W-:Y:S01]  /*bff0*/  FFMA.FTZ R88, R251, UR4, R88 ;  /* 0x00000004fb587c23 */ /* 0x000fe20008010058 */
[----:B------:R-:W-:Y:S02]  /*c000*/  FSEL R95, R92, -INF , !P0 ;  /* 0xff8000005c5f7808 */ /* 0x000fe40004000000 */
[----:B------:R-:W-:-:S02]  /*c010*/  ISETP.GE.AND P5, PT, R35, R2, PT ;  /* 0x000000022300720c */ /* 0x000fc40003fa6270 */
[-C--:B------:R-:W-:Y:S02]  /*c020*/  ISETP.GE.AND P0, PT, R186, R3.reuse, PT ;  /* 0x00000003ba00720c */ /* 0x080fe40003f06270 */
[----:B------:R-:W-:Y:S01]  /*c030*/  ISETP.GE.AND P3, PT, R34, R3, PT ;  /* 0x000000032200720c */ /* 0x000fe20003f66270 */
[----:B------:R-:W-:Y:S01]  /*c040*/  FFMA.FTZ R250, R250, UR4, R91 ;  /* 0x00000004fafa7c23 */ /* 0x000fe2000801005b */
[----:B------:R-:W-:Y:S01]  /*c050*/  FSEL R89, R90, -INF , !P2 ;  /* 0xff8000005a597808 */ /* 0x000fe20005000000 */
[----:B------:R-:W-:Y:S01]  /*c060*/  FFMA.FTZ R86, R163, UR4, R86 ;  /* 0x00000004a3567c23 */ /* 0x000fe20008010056 */
[----:B------:R-:W-:Y:S02]  /*c070*/  FSEL R92, R7, -INF , !P5 ;  /* 0xff800000075c7808 */ /* 0x000fe40006800000 */
[----:B------:R-:W-:Y:S01]  /*c080*/  FSEL R90, R6, -INF , !P0 ;  /* 0xff800000065a7808 */ /* 0x000fe20004000000 */
[----:B------:R-:W-:Y:S01]  /*c090*/  FFMA.FTZ R6, R167, UR4, R85 ;  /* 0x00000004a7067c23 */ /* 0x000fe20008010055 */
[----:B------:R-:W-:-:S02]  /*c0a0*/  ISETP.GE.AND P5, PT, R33, R2, PT ;  /* 0x000000022100720c */ /* 0x000fc40003fa6270 */
[----:B------:R-:W-:Y:S01]  /*c0b0*/  FSEL R91, R88, -INF , !P3 ;  /* 0xff800000585b7808 */ /* 0x000fe20005800000 */
[----:B------:R-:W-:Y:S01]  /*c0c0*/  FFMA.FTZ R84, R163, UR4, R84 ;  /* 0x00000004a3547c23 */ /* 0x000fe20008010054 */
[-C--:B------:R-:W-:Y:S02]  /*c0d0*/  ISETP.GE.AND P3, PT, R187, R3.reuse, PT ;  /* 0x00000003bb00720c */ /* 0x080fe40003f66270 */
[-C--:B------:R-:W-:Y:S02]  /*c0e0*/  ISETP.GE.AND P4, PT, R186, R2.reuse, PT ;  /* 0x00000002ba00720c */ /* 0x080fe40003f86270 */
[-C--:B------:R-:W-:Y:S02]  /*c0f0*/  ISETP.GE.AND P6, PT, R33, R3.reuse, PT ;  /* 0x000000032100720c */ /* 0x080fe40003fc6270 */
[----:B------:R-:W-:Y:S01]  /*c100*/  FSEL R85, R86, -INF , !P5 ;  /* 0xff80000056557808 */ /* 0x000fe20006800000 */
[----:B------:R-:W-:Y:S01]  /*c110*/  FFMA.FTZ R167, R167, UR4, R87 ;  /* 0x00000004a7a77c23 */ /* 0x000fe20008010057 */
[----:B------:R-:W-:Y:S01]  /*c120*/  FSEL R86, R6, -INF , !P3 ;  /* 0xff80000006567808 */ /* 0x000fe20005800000 */
[C---:B------:R-:W-:Y:S01]  /*c130*/  FFMA.FTZ R80, R155.reuse, UR4, R80 ;  /* 0x000000049b507c23 */ /* 0x040fe20008010050 */
[----:B------:R-:W-:Y:S01]  /*c140*/  FSEL R88, R250, -INF , !P4 ;  /* 0xff800000fa587808 */ /* 0x000fe20006000000 */
[----:B------:R-:W-:Y:S01]  /*c150*/  FFMA.FTZ R82, R155, UR4, R82 ;  /* 0x000000049b527c23 */ /* 0x000fe20008010052 */
[----:B------:R-:W-:Y:S01]  /*c160*/  ISETP.GE.AND P0, PT, R162, R3, PT ;  /* 0x00000003a200720c */ /* 0x000fe20003f06270 */
[----:B------:R-:W-:Y:S01]  /*c170*/  FFMA.FTZ R6, R32, UR4, R81 ;  /* 0x0000000420067c23 */ /* 0x000fe20008010051 */
[----:B------:R-:W-:Y:S01]  /*c180*/  ISETP.GE.AND P4, PT, R162, R2, PT ;  /* 0x00000002a200720c */ /* 0x000fe20003f86270 */
[----:B------:R-:W-:Y:S01]  /*c190*/  FFMA.FTZ R32, R32, UR4, R83 ;  /* 0x0000000420207c23 */ /* 0x000fe20008010053 */
[----:B------:R-:W-:-:S02]  /*c1a0*/  FSEL R87, R84, -INF , !P6 ;  /* 0xff80000054577808 */ /* 0x000fc40007000000 */
[C---:B------:R-:W-:Y:S02]  /*c1b0*/  ISETP.GE.AND P6, PT, R154.reuse, R3, PT ;  /* 0x000000039a00720c */ /* 0x040fe40003fc6270 */
[-C--:B------:R-:W-:Y:S01]  /*c1c0*/  ISETP.GE.AND P5, PT, R154, R2.reuse, PT ;  /* 0x000000029a00720c */ /* 0x080fe20003fa6270 */
[----:B------:R-:W-:Y:S01]  /*c1d0*/  BAR.SYNC.DEFER_BLOCKING 0x0 ;  /* 0x0000000000007b1d */ /* 0x000fe20000010000 */
[----:B------:R-:W-:Y:S02]  /*c1e0*/  ISETP.GE.AND P2, PT, R187, R2, PT ;  /* 0x00000002bb00720c */ /* 0x000fe40003f46270 */
[----:B------:R-:W-:Y:S02]  /*c1f0*/  FSEL R83, R80, -INF , !P0 ;  /* 0xff80000050537808 */ /* 0x000fe40004000000 */
[----:B------:R-:W-:Y:S01]  /*c200*/  FSEL R81, R82, -INF , !P4 ;  /* 0xff80000052517808 */ /* 0x000fe20006000000 */
[----:B------:R-:W-:Y:S01]  /*c210*/  HMMA.16816.F32 R188, R172, R142, R188 ;  /* 0x0000008eacbc723c */ /* 0x000fe200000018bc */
[----:B------:R-:W-:-:S02]  /*c220*/  FSEL R82, R6, -INF , !P6 ;  /* 0xff80000006527808 */ /* 0x000fc40007000000 */
[----:B------:R-:W-:Y:S01]  /*c230*/  FSEL R80, R32, -INF , !P5 ;  /* 0xff80000020507808 */ /* 0x000fe20006800000 */
[----:B------:R-:W-:Y:S01]  /*c240*/  FFMA.FTZ R76, R28, UR4, R76 ;  /* 0x000000041c4c7c23 */ /* 0x000fe2000801004c */
[-C--:B------:R-:W-:Y:S02]  /*c250*/  ISETP.GE.AND P3, PT, R149, R3.reuse, PT ;  /* 0x000000039500720c */ /* 0x080fe40003f66270 */
[-C--:B------:R-:W-:Y:S02]  /*c260*/  ISETP.GE.AND P0, PT, R148, R3.reuse, PT ;  /* 0x000000039400720c */ /* 0x080fe40003f06270 */
[-C--:B------:R-:W-:Y:S02]  /*c270*/  ISETP.GE.AND P6, PT, R138, R3.reuse, PT ;  /* 0x000000038a00720c */ /* 0x080fe40003fc6270 */
[----:B------:R-:W-:Y:S01]  /*c280*/  ISETP.GE.AND P5, PT, R136, R3, PT ;  /* 0x000000038800720c */ /* 0x000fe20003fa6270 */
[----:B------:R-:W-:Y:S01]  /*c290*/  FFMA.FTZ R3, R28, UR4, R78 ;  /* 0x000000041c037c23 */ /* 0x000fe2000801004e */
[----:B------:R-:W-:-:S02]  /*c2a0*/  FSEL R84, R167, -INF , !P2 ;  /* 0xff800000a7547808 */ /* 0x000fc40005000000 */
[-C--:B------:R-:W-:Y:S02]  /*c2b0*/  ISETP.GE.AND P2, PT, R149, R2.reuse, PT ;  /* 0x000000029500720c */ /* 0x080fe40003f46270 */
[----:B------:R-:W-:Y:S02]  /*c2c0*/  FSEL R76, R76, -INF , !P3 ;  /* 0xff8000004c4c7808 */ /* 0x000fe40005800000 */
[----:B------:R-:W-:Y:S02]  /*c2d0*/  FSEL R3, R3, -INF , !P2 ;  /* 0xff80000003037808 */ /* 0x000fe40005000000 */
[-C--:B------:R-:W-:Y:S02]  /*c2e0*/  ISETP.GE.AND P4, PT, R148, R2.reuse, PT ;  /* 0x000000029400720c */ /* 0x080fe40003f86270 */
[-C--:B------:R-:W-:Y:S02]  /*c2f0*/  ISETP.GE.AND P3, PT, R138, R2.reuse, PT ;  /* 0x000000028a00720c */ /* 0x080fe40003f66270 */
[----:B------:R-:W-:Y:S01]  /*c300*/  ISETP.GE.AND P2, PT, R136, R2, PT ;  /* 0x000000028800720c */ /* 0x000fe20003f46270 */
[----:B------:R-:W-:-:S05]  /*c310*/  FFMA.FTZ R2, R16, UR4, R77 ;  /* 0x0000000410027c23 */ /* 0x000fca000801004d */
[----:B------:R-:W-:Y:S02]  /*c320*/  FSEL R2, R2, -INF , !P0 ;  /* 0xff80000002027808 */ /* 0x000fe40004000000 */
[----:B------:R-:W-:Y:S01]  /*c330*/  PLOP3.LUT P0, PT, PT, PT, UP0, 0x80, 0x0 ;  /* 0x000000000000781c */ /* 0x000fe20003f0f008 */
[----:B------:R-:W-:Y:S02]  /*c340*/  FFMA.FTZ R79, R16, UR4, R79 ;  /* 0x00000004104f7c23 */ /* 0x000fe4000801004f */
[C---:B------:R-:W-:Y:S02]  /*c350*/  FFMA.FTZ R103, R20.reuse, UR4, R188 ;  /* 0x0000000414677c23 */ /* 0x040fe400080100bc */
[----:B------:R-:W-:Y:S02]  /*c360*/  FFMA.FTZ R100, R20, UR4, R190 ;  /* 0x0000000414647c23 */ /* 0x000fe400080100be */
[C---:B------:R-:W-:Y:S02]  /*c370*/  FFMA.FTZ R102, R17.reuse, UR4, R189 ;  /* 0x0000000411667c23 */ /* 0x040fe400080100bd */
[----:B------:R-:W-:Y:S01]  /*c380*/  FFMA.FTZ R191, R17, UR4, R191 ;  /* 0x0000000411bf7c23 */ /* 0x000fe200080100bf */
[----:B------:R-:W-:-:S02]  /*c390*/  FSEL R101, R79, -INF , !P4 ;  /* 0xff8000004f657808 */ /* 0x000fc40006000000 */
[----:B------:R-:W-:Y:S02]  /*c3a0*/  FSEL R103, R103, -INF , !P6 ;  /* 0xff80000067677808 */ /* 0x000fe40007000000 */
[----:B------:R-:W-:Y:S02]  /*c3b0*/  FSEL R102, R102, -INF , !P5 ;  /* 0xff80000066667808 */ /* 0x000fe40006800000 */
[----:B------:R-:W-:Y:S02]  /*c3c0*/  FSEL R100, R100, -INF , !P3 ;  /* 0xff80000064647808 */ /* 0x000fe40005800000 */
[----:B------:R-:W-:Y:S01]  /*c3d0*/  FSEL R79, R191, -INF , !P2 ;  /* 0xff800000bf4f7808 */ /* 0x000fe20005000000 */
[----:B------:R-:W-:Y:S05]  /*c3e0*/  @!P0 BRA `(.L_x_324) ;  /* 0x0000038000008947 */ /* 0x000fea0003800000 */
[----:B-1----:R-:W-:Y:S01]  /*c3f0*/  UIADD3 UR31, UR5, -0x3, URZ ;  /* 0xfffffffd051f7890 */ /* 0x002fe2000fffe03f */
        /* <DEDUP_REMOVED lines=53> */
.L_x_326:
[----:B------:R-:W-:Y:S05]  /*c750*/  BSYNC B0 ;  /* 0x0000000000007941 */ /* 0x000fea0003800000 */
.L_x_325:
[----:B------:R-:W0:Y:S02]  /*c760*/  LDGDEPBAR ;  /* 0x00000000000079af */ /* 0x000e240000000000 */
.L_x_324:
[----:B-1----:R-:W-:Y:S01]  /*c770*/  FMNMX.FTZ R7, R13, R5, !PT ;  /* 0x000000050d077209 */ /* 0x002fe20007810000 */
[----:B------:R-:W-:Y:S01]  /*c780*/  UIADD3 UR30, UR5, -0x2, URZ ;  /* 0xfffffffe051e7890 */ /* 0x000fe2000fffe03f */
[----:B-----5:R-:W-:Y:S01]  /*c790*/  FMNMX.FTZ R21, R8, R4, !PT ;  /* 0x0000000408157209 */ /* 0x020fe20007810000 */
[----:B------:R-:W-:Y:S01]  /*c7a0*/  IMAD.WIDE.U32 R166, R10, -0x326172a9, RZ ;  /* 0xcd9e8d570aa67825 */ /* 0x000fe200078e00ff */
[----:B------:R-:W-:Y:S01]  /*c7b0*/  FMNMX.FTZ R7, R225, R7, !PT ;  /* 0x00000007e1077209 */ /* 0x000fe20007810000 */
[----:B------:R-:W-:Y:S01]  /*c7c0*/  USHF.L.U32 UR6, UR30, 0x2, URZ ;  /* 0x000000021e067899 */ /* 0x000fe2000800063f */
[----:B------:R-:W-:Y:S01]  /*c7d0*/  FMNMX.FTZ R21, R171, R21, !PT ;  /* 0x00000015ab157209 */ /* 0x000fe20007810000 */
[----:B------:R-:W-:Y:S01]  /*c7e0*/  IMAD.WIDE.U32 R186, R241, -0x2daee0ad, RZ ;  /* 0xd2511f53f1ba7825 */ /* 0x000fe200078e00ff */
[----:B------:R-:W-:Y:S01]  /*c7f0*/  FMNMX.FTZ R7, R227, R7, !PT ;  /* 0x00000007e3077209 */ /* 0x000fe20007810000 */
[----:B------:R-:W1:Y:S01]  /*c800*/  LDC.U8 R136, c[0x0][0x2d8] ;  /* 0x0000b600ff887b82 */ /* 0x000e620000000000 */
[----:B------:R-:W-:Y:S01]  /*c810*/  FMNMX.FTZ R21, R224, R21, !PT ;  /* 0x00000015e0157209 */ /* 0x000fe20007810000 */
[----:B------:R-:W-:Y:S01]  /*c820*/  IMAD.U32 R32, RZ, RZ, UR6 ;  /* 0x00000006ff207e24 */ /* 0x000fe2000f8e00ff */
[----:B------:R-:W-:Y:S01]  /*c830*/  FMNMX.FTZ R7, R243, R7, !PT ;  /* 0x00000007f3077209 */ /* 0x000fe20007810000 */
[----:B------:R-:W-:Y:S01]  /*c840*/  IMAD.WIDE.U32 R188, R242, -0x326172a9, RZ ;  /* 0xcd9e8d57f2bc7825 */ /* 0x000fe200078e00ff */
[----:B------:R-:W-:Y:S01]  /*c850*/  FMNMX.FTZ R21, R226, R21, !PT ;  /* 0x00000015e2157209 */ /* 0x000fe20007810000 */
[----:B------:R-:W-:Y:S01]  /*c860*/  UIADD3 UR7, UR6, 0x1, URZ ;  /* 0x0000000106077890 */ /* 0x000fe2000fffe03f */
[----:B------:R-:W-:Y:S01]  /*c870*/  FMNMX.FTZ R7, R132, R7, !PT ;  /* 0x0000000784077209 */ /* 0x000fe20007810000 */
[----:B------:R-:W-:Y:S01]  /*c880*/  @UP0 UIADD3 UR5, UR5, -0x3, URZ ;  /* 0xfffffffd05050890 */ /* 0x000fe2000fffe03f */
        /* <DEDUP_REMOVED lines=49> */
[----:B------:R-:W-:-:S02]  /*cba0*/  LOP3.LUT R32, R187, UR33, R32, 0x96, !PT ;  /* 0x00000021bb207c12 */ /* 0x000fc4000f8e9620 */
[----:B------:R-:W-:Y:S02]  /*cbb0*/  FMNMX.FTZ R7, R2, R7, !PT ;  /* 0x0000000702077209 */ /* 0x000fe40007810000 */
[----:B------:R-:W-:Y:S01]  /*cbc0*/  LOP3.LUT R154, R163, UR16, R186, 0x96, !PT ;  /* 0x00000010a39a7c12 */ /* 0x000fe2000f8e96ba */
[----:B------:R-:W-:Y:S01]  /*cbd0*/  IMAD.WIDE.U32 R32, R32, -0x326172a9, RZ ;  /* 0xcd9e8d5720207825 */ /* 0x000fe200078e00ff */
[----:B------:R-:W-:Y:S02]  /*cbe0*/  FMNMX.FTZ R7, R103, R7, !PT ;  /* 0x0000000767077209 */ /* 0x000fe40007810000 */
[----:B------:R-:W-:Y:S01]  /*cbf0*/  FMNMX.FTZ R21, R80, R21, !PT ;  /* 0x0000001550157209 */ /* 0x000fe20007810000 */
[----:B------:R-:W-:Y:S01]  /*cc00*/  IMAD.WIDE.U32 R154, R154, -0x326172a9, RZ ;  /* 0xcd9e8d579a9a7825 */ /* 0x000fe200078e00ff */
[----:B------:R-:W-:Y:S02]  /*cc10*/  FMNMX.FTZ R7, R102, R7, !PT ;  /* 0x0000000766077209 */ /* 0x000fe40007810000 */
[----:B------:R-:W-:-:S02]  /*cc20*/  FMNMX.FTZ R21, R3, R21, !PT ;  /* 0x0000001503157209 */ /* 0x000fc40007810000 */
[----:B--2---:R-:W-:Y:S01]  /*cc30*/  FMNMX.FTZ R17, R133, R244, !PT ;  /* 0x000000f485117209 */ /* 0x004fe20007810000 */
[----:B------:R-:W2:Y:S01]  /*cc40*/  SHFL.BFLY PT, R20, R7, 0x2, 0x1f ;  /* 0x0c401f0007147f89 */ /* 0x000ea200000e0000 */
        /* <DEDUP_REMOVED lines=10> */
[----:B------:R-:W-:Y:S01]  /*ccf0*/  LOP3.LUT R6, R31, UR14, R162, 0x96, !PT ;  /* 0x0000000e1f067c12 */ /* 0x000fe2000f8e96a2 */
[----:B------:R-:W3:Y:S01]  /*cd00*/  SHFL.BFLY PT, R16, R21, 0x2, 0x1f ;  /* 0x0c401f0015107f89 */ /* 0x000ee200000e0000 */
[----:B------:R-:W-:Y:S02]  /*cd10*/  LOP3.LUT R30, R29, UR12, R30, 0x96, !PT ;  /* 0x0000000c1d1e7c12 */ /* 0x000fe4000f8e961e */
[----:B------:R-:W-:Y:S01]  /*cd20*/  FMNMX.FTZ R17, R128, R17, !PT ;  /* 0x0000001180117209 */ /* 0x000fe20007810000 */
[----:B------:R-:W-:Y:S01]  /*cd30*/  IMAD.WIDE.U32 R26, R6, -0x326172a9, RZ ;  /* 0xcd9e8d57061a7825 */ /* 0x000fe200078e00ff */
[----:B------:R-:W-:-:S02]  /*cd40*/  FMNMX.FTZ R18, R12, R24, !PT ;  /* 0x000000180c127209 */ /* 0x000fc40007810000 */
[----:B--2---:R-:W-:Y:S01]  /*cd50*/  FMNMX.FTZ R20, R7, R20, !PT ;  /* 0x0000001407147209 */ /* 0x004fe20007810000 */
[----:B------:R-:W-:Y:S01]  /*cd60*/  IMAD.WIDE.U32 R30, R30, -0x326172a9, RZ ;  /* 0xcd9e8d571e1e7825 */ /* 0x000fe200078e00ff */
[----:B------:R-:W-:Y:S02]  /*cd70*/  FMNMX.FTZ R17, R126, R17, !PT ;  /* 0x000000117e117209 */ /* 0x000fe40007810000 */
[----:B------:R-:W-:Y:S01]  /*cd80*/  FMNMX.FTZ R18, R14, R18, !PT ;  /* 0x000000120e127209 */ /* 0x000fe20007810000 */
[----:B------:R-:W2:Y:S01]  /*cd90*/  SHFL.BFLY PT, R78, R20, 0x1, 0x1f ;  /* 0x0c201f00144e7f89 */ /* 0x000ea200000e0000 */
        /* <DEDUP_REMOVED lines=10> */
[----:B------:R-:W-:Y:S02]  /*ce40*/  FMNMX.FTZ R18, R124, R18, !PT ;  /* 0x000000127c127209 */ /* 0x000fe40007810000 */
[----:B------:R-:W-:Y:S01]  /*ce50*/  LOP3.LUT R28, R7, UR10, R28, 0x96, !PT ;  /* 0x0000000a071c7c12 */ /* 0x000fe2000f8e961c */
[----:B------:R-:W-:Y:S01]  /*ce60*/  IMAD.WIDE.U32 R34, R6, -0x326172a9, RZ ;  /* 0xcd9e8d5706227825 */ /* 0x000fe200078e00ff */
[----:B------:R-:W-:-:S02]  /*ce70*/  FMNMX.FTZ R17, R113, R17, !PT ;  /* 0x0000001171117209 */ /* 0x000fc40007810000 */
[----:B------:R-:W-:Y:S01]  /*ce80*/  FMNMX.FTZ R18, R125, R18, !PT ;  /* 0x000000127d127209 */ /* 0x000fe20007810000 */
[----:B------:R-:W-:Y:S01]  /*ce90*/  IMAD.WIDE.U32 R28, R28, -0x326172a9, RZ ;  /* 0xcd9e8d571c1c7825 */ /* 0x000fe200078e00ff */
[----:B---3--:R-:W-:Y:S02]  /*cea0*/  FMNMX.FTZ R16, R21, R16, !PT ;  /* 0x0000001015107209 */ /* 0x008fe40007810000 */
[----:B------:R-:W-:Y:S02]  /*ceb0*/  FMNMX.FTZ R17, R112, R17, !PT ;  /* 0x0000001170117209 */ /* 0x000fe40007810000 */
[----:B------:R-:W-:Y:S01]  /*cec0*/  FMNMX.FTZ R18, R120, R18, !PT ;  /* 0x0000001278127209 */ /* 0x000fe20007810000 */
[----:B------:R-:W3:Y:S01]  /*ced0*/  SHFL.BFLY PT, R77, R16, 0x1, 0x1f ;  /* 0x0c201f00104d7f89 */ /* 0x000ee200000e0000 */
[----:B------:R-:W-:Y:S02]  /*cee0*/  LOP3.LUT R19, R35, UR19, R28, 0x96, !PT ;  /* 0x0000001323137c12 */ /* 0x000fe4000f8e961c */
[----:B--2---:R-:W-:-:S02]  /*cef0*/  FMNMX.FTZ R78, R20, R78, !PT ;  /* 0x0000004e144e7209 */ /* 0x004fc40007810000 */
[----:B------:R-:W-:Y:S02]  /*cf00*/  FMNMX.FTZ R17, R110, R17, !PT ;  /* 0x000000116e117209 */ /* 0x000fe40007810000 */
[----:B------:R-:W-:Y:S01]  /*cf10*/  FMNMX.FTZ R18, R121, R18, !PT ;  /* 0x0000001279127209 */ /* 0x000fe20007810000 */
[----:B------:R-:W-:Y:S01]  /*cf20*/  FMUL.FTZ R148, R78, c[0x0][0x23c] ;  /* 0x00008f004e947a20 */ /* 0x000fe20000410000 */
[----:B------:R-:W-:Y:S02]  /*cf30*/  LOP3.LUT R21, R19, 0xffff, RZ, 0xc0, !PT ;  /* 0x0000ffff13157812 */ /* 0x000fe400078ec0ff */
[----:B------:R-:W-:Y:S02]  /*cf40*/  FMNMX.FTZ R17, R0, R17, !PT ;  /* 0x0000001100117209 */ /* 0x000fe40007810000 */
[----:B------:R-:W-:Y:S02]  /*cf50*/  FMNMX.FTZ R18, R108, R18, !PT ;  /* 0x000000126c127209 */ /* 0x000fe40007810000 */
[----:B------:R-:W-:-:S02]  /*cf60*/  FSETP.NEU.FTZ.AND P2, PT, R78, -INF , PT ;  /* 0xff8000004e00780b */ /* 0x000fc40003f5d000 */
[----:B------:R-:W-:Y:S02]  /*cf70*/  LOP3.LUT R20, R19, 0xff, RZ, 0xc0, !PT ;  /* 0x000000ff13147812 */ /* 0x000fe400078ec0ff */
[----:B------:R-:W-:Y:S02]  /*cf80*/  SHF.R.U32.HI R21, RZ, 0x8, R21 ;  /* 0x00000008ff157819 */ /* 0x000fe40000011615 */
[----:B------:R-:W-:Y:S02]  /*cf90*/  FMNMX.FTZ R17, R44, R17, !PT ;  /* 0x000000112c117209 */ /* 0x000fe40007810000 */
[----:B------:R-:W-:Y:S02]  /*cfa0*/  FMNMX.FTZ R18, R131, R18, !PT ;  /* 0x0000001283127209 */ /* 0x000fe40007810000 */
[----:B------:R-:W-:Y:S02]  /*cfb0*/  FSEL R148, R148, RZ, P2 ;  /* 0x000000ff94947208 */ /* 0x000fe40001000000 */
[----:B------:R-:W-:-:S02]  /*cfc0*/  PRMT R20, R20, 0x5410, R21 ;  /* 0x0000541014147816 */ /* 0x000fc40000000015 */
[--C-:B------:R-:W-:Y:S01]  /*cfd0*/  SHF.R.U32.HI R21, RZ, 0x10, R19.reuse ;  /* 0x00000010ff157819 */ /* 0x100fe20000011613 */
[--C-:B------:R-:W-:Y:S01]  /*cfe0*/  FFMA.FTZ R147, R5, c[0x0][0x23c], -R148.reuse ;  /* 0x00008f0005937a23 */ /* 0x100fe20000010894 */
[----:B------:R-:W-:Y:S01]  /*cff0*/  FMNMX.FTZ R17, R11, R17, !PT ;  /* 0x000000110b117209 */ /* 0x000fe20007810000 */
[--C-:B------:R-:W-:Y:S01]  /*d000*/  FFMA.FTZ R146, R225, c[0x0][0x23c], -R148.reuse ;  /* 0x00008f00e1927a23 */ /* 0x100fe20000010894 */
[----:B------:R-:W-:Y:S01]  /*d010*/  FMNMX.FTZ R18, R130, R18, !PT ;  /* 0x0000001282127209 */ /* 0x000fe20007810000 */
[--C-:B------:R-:W-:Y:S01]  /*d020*/  FFMA.FTZ R145, R227, c[0x0][0x23c], -R148.reuse ;  /* 0x00008f00e3917a23 */ /* 0x100fe20000010894 */
[----:B------:R-:W-:Y:S01]  /*d030*/  SHF.R.U32.HI R5, RZ, 0x18, R19 ;  /* 0x00000018ff057819 */ /* 0x000fe20000011613 */
[--C-:B------:R-:W-:Y:S01]  /*d040*/  FFMA.FTZ R144, R243, c[0x0][0x23c], -R148.reuse ;  /* 0x00008f00f3907a23 */ /* 0x100fe20000010894 */
[----:B------:R-:W-:Y:S01]  /*d050*/  LOP3.LUT R21, R21, 0xff, RZ, 0xc0, !PT ;  /* 0x000000ff15157812 */ /* 0x000fe200078ec0ff */
[----:B------:R-:W-:Y:S01]  /*d060*/  MUFU.EX2 R147, R147 ;  /* 0x0000009300937308 */ /* 0x000fe20000000800 */
[----:B------:R-:W-:Y:S01]  /*d070*/  FMNMX.FTZ R17, R40, R17, !PT ;  /* 0x0000001128117209 */ /* 0x000fe20007810000 */
[--C-:B------:R-:W-:Y:S01]  /*d080*/  FFMA.FTZ R160, R160, c[0x0][0x23c], -R148.reuse ;  /* 0x00008f00a0a07a23 */ /* 0x100fe20000010894 */
[----:B------:R-:W-:Y:S01]  /*d090*/  FMNMX.FTZ R18, R123, R18, !PT ;  /* 0x000000127b127209 */ /* 0x000fe20007810000 */
[--C-:B------:R-:W-:Y:S01]  /*d0a0*/  FFMA.FTZ R159, R159, c[0x0][0x23c], -R148.reuse ;  /* 0x00008f009f9f7a23 */ /* 0x100fe20000010894 */
[----:B------:R-:W-:Y:S01]  /*d0b0*/  PRMT R21, R21, 0x5410, R5 ;  /* 0x0000541015157816 */ /* 0x000fe20000000005 */
[--C-:B------:R-:W-:Y:S01]  /*d0c0*/  FFMA.FTZ R132, R132, c[0x0][0x23c], -R148.reuse ;  /* 0x00008f0084847a23 */ /* 0x100fe20000010894 */
[----:B------:R-:W-:Y:S01]  /*d0d0*/  FMNMX.FTZ R17, R41, R17, !PT ;  /* 0x0000001129117209 */ /* 0x000fe20007810000 */
[----:B------:R-:W-:Y:S01]  /*d0e0*/  MUFU.EX2 R146, R146 ;  /* 0x0000009200927308 */ /* 0x000fe20000000800 */
[----:B------:R-:W-:Y:S01]  /*d0f0*/  FMNMX.FTZ R5, R106, R18, !PT ;  /* 0x000000126a057209 */ /* 0x000fe20007810000 */
[--C-:B------:R-:W-:Y:S01]  /*d100*/  FFMA.FTZ R156, R156, c[0x0][0x23c], -R148.reuse ;  /* 0x00008f009c9c7a23 */ /* 0x100fe20000010894 */
[----:B---3--:R-:W-:Y:S01]  /*d110*/  FMNMX.FTZ R77, R16, R77, !PT ;  /* 0x0000004d104d7209 */ /* 0x008fe20007810000 */
[--C-:B------:R-:W-:Y:S01]  /*d120*/  FFMA.FTZ R165, R165, c[0x0][0x23c], -R148.reuse ;  /* 0x00008f00a5a57a23 */ /* 0x100fe20000010894 */
[----:B------:R-:W-:Y:S01]  /*d130*/  FMNMX.FTZ R17, R36, R17, !PT ;  /* 0x0000001124117209 */ /* 0x000fe20007810000 */
[--C-:B------:R-:W-:Y:S01]  /*d140*/  FFMA.FTZ R250, R94, c[0x0][0x23c], -R148.reuse ;  /* 0x00008f005efa7a23 */ /* 0x100fe20000010894 */
[----:B------:R-:W-:Y:S01]  /*d150*/  FMNMX.FTZ R16, R104, R5, !PT ;  /* 0x0000000568107209 */ /* 0x000fe20007810000 */
[----:B------:R-:W-:Y:S01]  /*d160*/  FMUL.FTZ R143, R77, c[0x0][0x23c] ;  /* 0x00008f004d8f7a20 */ /* 0x000fe20000410000 */
[----:B------:R-:W-:Y:S01]  /*d170*/  FSEL R5, R78, RZ, P2 ;  /* 0x000000ff4e057208 */ /* 0x000fe20001000000 */
[----:B------:R-:W-:Y:S01]  /*d180*/  MUFU.EX2 R145, R145 ;  /* 0x0000009100917308 */ /* 0x000fe20000000800 */
[----:B------:R-:W-:Y:S01]  /*d190*/  FMNMX.FTZ R17, R48, R17, !PT ;  /* 0x0000001130117209 */ /* 0x000fe20007810000 */
[--C-:B------:R-:W-:Y:S01]  /*d1a0*/  FFMA.FTZ R103, R103, c[0x0][0x23c], -R148.reuse ;  /* 0x00008f0067677a23 */ /* 0x100fe20000010894 */
[----:B------:R-:W-:Y:S01]  /*d1b0*/  FMNMX.FTZ R16, R75, R16, !PT ;  /* 0x000000104b107209 */ /* 0x000fe20007810000 */
[----:B------:R-:W-:Y:S01]  /*d1c0*/  FADD.FTZ R5, R13, -R5 ;  /* 0x800000050d057221 */ /* 0x000fe20000010000 */
[----:B------:R-:W-:Y:S01]  /*d1d0*/  FMNMX.FTZ R13, R45, R17, !PT ;  /* 0x000000112d0d7209 */ /* 0x000fe20007810000 */
[----:B------:R-:W-:Y:S01]  /*d1e0*/  FFMA.FTZ R102, R102, c[0x0][0x23c], -R148 ;  /* 0x00008f0066667a23 */ /* 0x000fe20000010894 */
[----:B------:R-:W-:Y:S01]  /*d1f0*/  FSETP.NEU.FTZ.AND P1, PT, R77, -INF , PT ;  /* 0xff8000004d00780b */ /* 0x000fe20003f3d000 */
[----:B------:R-:W-:Y:S01]  /*d200*/  MUFU.EX2 R144, R144 ;  /* 0x0000009000907308 */ /* 0x000fe20000000800 */
[----:B------:R-:W-:Y:S01]  /*d210*/  FMNMX.FTZ R13, R37, R13, !PT ;  /* 0x0000000d250d7209 */ /* 0x000fe20007810000 */
[----:B------:R-:W-:Y:S01]  /*d220*/  FMUL.FTZ R5, R5, c[0x0][0x23c] ;  /* 0x00008f0005057a20 */ /* 0x000fe20000410000 */
[----:B------:R-:W-:-:S02]  /*d230*/  FMNMX.FTZ R16, R74, R16, !PT ;  /* 0x000000104a107209 */ /* 0x000fc40007810000 */
[----:B------:R-:W-:Y:S02]  /*d240*/  FMNMX.FTZ R13, R49, R13, !PT ;  /* 0x0000000d310d7209 */ /* 0x000fe40007810000 */
[----:B------:R-:W-:Y:S01]  /*d250*/  FSEL R149, R77, RZ, P1 ;  /* 0x000000ff4d957208 */ /* 0x000fe20000800000 */
[----:B------:R-:W2:Y:S01]  /*d260*/  MUFU.EX2 R150, R5 ;  /* 0x0000000500967308 */ /* 0x000ea20000000800 */
[----:B------:R-:W-:Y:S02]  /*d270*/  FMNMX.FTZ R25, R52, R13, !PT ;  /* 0x0000000d34197209 */ /* 0x000fe40007810000 */
[----:B------:R-:W-:Y:S01]  /*d280*/  FMNMX.FTZ R16, R60, R16, !PT ;  /* 0x000000103c107209 */ /* 0x000fe20007810000 */
[----:B------:R-:W-:Y:S01]  /*d290*/  FADD.FTZ R149, R8, -R149 ;  /* 0x8000009508957221 */ /* 0x000fe20000010000 */
[----:B------:R-:W-:Y:S02]  /*d2a0*/  FMNMX.FTZ R25, R50, R25, !PT ;  /* 0x0000001932197209 */ /* 0x000fe40007810000 */
[----:B------:R-:W-:Y:S01]  /*d2b0*/  FMNMX.FTZ R8, R59, R16, !PT ;  /* 0x000000103b087209 */ /* 0x000fe20007810000 */
[----:B------:R-:W-:Y:S01]  /*d2c0*/  FMUL.FTZ R149, R149, c[0x0][0x23c] ;  /* 0x00008f0095957a20 */ /* 0x000fe20000410000 */
[----:B------:R-:W-:Y:S01]  /*d2d0*/  FMNMX.FTZ R25, R53, R25, !PT ;  /* 0x0000001935197209 */ /* 0x000fe20007810000 */
[----:B------:R-:W-:Y:S01]  /*d2e0*/  LDSM.16.MT88.4 R16, [R231+0x4000] ;  /* 0x00400000e710783b */ /* 0x000fe20000004200 */
[----:B------:R-:W-:Y:S01]  /*d2f0*/  FMNMX.FTZ R8, R58, R8, !PT ;  /* 0x000000083a087209 */ /* 0x000fe20007810000 */
[----:B------:R-:W-:Y:S01]  /*d300*/  MUFU.EX2 R160, R160 ;  /* 0x000000a000a07308 */ /* 0x000fe20000000800 */
[----:B------:R-:W-:-:S02]  /*d310*/  FMNMX.FTZ R25, R54, R25, !PT ;  /* 0x0000001936197209 */ /* 0x000fc40007810000 */
[----:B------:R-:W-:Y:S01]  /*d320*/  FSEL R143, R143, RZ, P1 ;  /* 0x000000ff8f8f7208 */ /* 0x000fe20000800000 */
[----:B--2---:R-:W-:Y:S01]  /*d330*/  FMUL.FTZ R204, R204, R150 ;  /* 0x00000096cccc7220 */ /* 0x004fe20000410000 */
[----:B------:R-:W-:Y:S01]  /*d340*/  FMNMX.FTZ R8, R51, R8, !PT ;  /* 0x0000000833087209 */ /* 0x000fe20007810000 */
[----:B------:R-:W-:Y:S01]  /*d350*/  FMUL.FTZ R205, R205, R150 ;  /* 0x00000096cdcd7220 */ /* 0x000fe20000410000 */
        /* <DEDUP_REMOVED lines=9> */
[----:B------:R-:W-:Y:S01]  /*d3f0*/  FFMA.FTZ R141, R171, c[0x0][0x23c], -R143 ;  /* 0x00008f00ab8d7a23 */ /* 0x000fe2000001088f */
[----:B------:R-:W-:Y:S01]  /*d400*/  FMNMX.FTZ R8, R43, R8, !PT ;  /* 0x000000082b087209 */ /* 0x000fe20007810000 */
[-C--:B------:R-:W-:Y:S01]  /*d410*/  FMUL.FTZ R200, R200, R150.reuse ;  /* 0x00000096c8c87220 */ /* 0x080fe20000410000 */
[----:B------:R-:W-:Y:S01]  /*d420*/  LOP3.LUT R23, R34, 0xffff, RZ, 0xc0, !PT ;  /* 0x0000ffff22177812 */ /* 0x000fe200078ec0ff */
[-C--:B------:R-:W-:Y:S01]  /*d430*/  FMUL.FTZ R201, R201, R150.reuse ;  /* 0x00000096c9c97220 */ /* 0x080fe20000410000 */
[--C-:B------:R-:W-:Y:S01]  /*d440*/  SHF.R.U32.HI R6, RZ, 0x10, R34.reuse ;  /* 0x00000010ff067819 */ /* 0x100fe20000011622 */
[----:B------:R-:W2:Y:S01]  /*d450*/  MUFU.EX2 R138, R138 ;  /* 0x0000008a008a7308 */ /* 0x000ea20000000800 */
[----:B------:R-:W-:Y:S01]  /*d460*/  FMNMX.FTZ R25, R62, R25, !PT ;  /* 0x000000193e197209 */ /* 0x000fe20007810000 */
[----:B------:R-:W-:Y:S01]  /*d470*/  FMUL.FTZ R196, R196, R150 ;  /* 0x00000096c4c47220 */ /* 0x000fe20000410000 */
[----:B------:R-:W-:Y:S01]  /*d480*/  FMNMX.FTZ R8, R42, R8, !PT ;  /* 0x000000082a087209 */ /* 0x000fe20007810000 */
[-C--:B------:R-:W-:Y:S01]  /*d490*/  FMUL.FTZ R197, R197, R150.reuse ;  /* 0x00000096c5c57220 */ /* 0x080fe20000410000 */
[----:B------:R-:W-:Y:S01]  /*d4a0*/  LOP3.LUT R7, R34, 0xff, RZ, 0xc0, !PT ;  /* 0x000000ff22077812 */ /* 0x000fe200078ec0ff */
[-C--:B------:R-:W-:Y:S01]  /*d4b0*/  FMUL.FTZ R192, R192, R150.reuse ;  /* 0x00000096c0c07220 */ /* 0x080fe20000410000 */
[----:B------:R-:W-:Y:S01]  /*d4c0*/  SHF.R.U32.HI R23, RZ, 0x8, R23 ;  /* 0x00000008ff177819 */ /* 0x000fe20000011617 */
[----:B------:R-:W-:Y:S01]  /*d4d0*/  MUFU.EX2 R142, R142 ;  /* 0x0000008e008e7308 */ /* 0x000fe20000000800 */
[----:B------:R-:W-:Y:S01]  /*d4e0*/  SHF.R.U32.HI R22, RZ, 0x18, R34 ;  /* 0x00000018ff167819 */ /* 0x000fe20000011622 */
[----:B------:R-:W-:Y:S01]  /*d4f0*/  FMUL.FTZ R193, R193, R150 ;  /* 0x00000096c1c17220 */ /* 0x000fe20000410000 */
[----:B------:R-:W-:Y:S01]  /*d500*/  LOP3.LUT R6, R6, 0xff, RZ, 0xc0, !PT ;  /* 0x000000ff06067812 */ /* 0x000fe200078ec0ff */
[--C-:B------:R-:W-:Y:S01]  /*d510*/  FFMA.FTZ R157, R157, c[0x0][0x23c], -R143.reuse ;  /* 0x00008f009d9d7a23 */ /* 0x100fe2000001088f */
[----:B-1----:R-:W-:Y:S01]  /*d520*/  PRMT R136, R136, 0x7054, R136 ;  /* 0x0000705488887816 */ /* 0x002fe20000000088 */
[----:B------:R-:W-:Y:S01]  /*d530*/  FFMA.FTZ R168, R168, c[0x0][0x23c], -R143 ;  /* 0x00008f00a8a87a23 */ /* 0x000fe2000001088f */
[----:B------:R-:W-:Y:S01]  /*d540*/  FMNMX.FTZ R25, R61, R25, !PT ;  /* 0x000000193d197209 */ /* 0x000fe20007810000 */
[----:B------:R-:W-:Y:S01]  /*d550*/  MUFU.EX2 R141, R141 ;  /* 0x0000008d008d7308 */ /* 0x000fe20000000800 */
[----:B------:R-:W-:Y:S01]  /*d560*/  FMNMX.FTZ R8, R39, R8, !PT ;  /* 0x0000000827087209 */ /* 0x000fe20007810000 */
[--C-:B------:R-:W-:Y:S01]  /*d570*/  HSET2.LE.AND R20, R20, R136.reuse, PT ;  /* 0x0000008814147233 */ /* 0x100fe20003803000 */
[----:B------:R-:W-:Y:S01]  /*d580*/  PRMT R7, R7, 0x5410, R23 ;  /* 0x0000541007077816 */ /* 0x000fe20000000017 */
[--C-:B------:R-:W-:Y:S01]  /*d590*/  HSET2.LE.AND R21, R21, R136.reuse, PT ;  /* 0x0000008815157233 */ /* 0x100fe20003803000 */
[----:B------:R-:W-:Y:S01]  /*d5a0*/  PRMT R6, R6, 0x5410, R22 ;  /* 0x0000541006067816 */ /* 0x000fe20000000016 */
[--C-:B------:R-:W-:Y:S01]  /*d5b0*/  FFMA.FTZ R134, R134, c[0x0][0x23c], -R143.reuse ;  /* 0x00008f0086867a23 */ /* 0x100fe2000001088f */
[----:B------:R-:W-:Y:S01]  /*d5c0*/  F2FP.PACK_AB R13, R146, R147 ;  /* 0x00000093920d723e */ /* 0x000fe200000000ff */
[--C-:B------:R-:W-:Y:S01]  /*d5d0*/  HSET2.LE.AND R7, R7, R136.reuse, PT ;  /* 0x0000008807077233 */ /* 0x100fe20003803000 */
[----:B------:R-:W-:Y:S01]  /*d5e0*/  FMNMX.FTZ R25, R69, R25, !PT ;  /* 0x0000001945197209 */ /* 0x000fe20007810000 */
[----:B------:R-:W-:Y:S01]  /*d5f0*/  HSET2.LE.AND R6, R6, R136, PT ;  /* 0x0000008806067233 */ /* 0x000fe20003803000 */
[----:B------:R-:W-:Y:S01]  /*d600*/  FMNMX.FTZ R8, R38, R8, !PT ;  /* 0x0000000826087209 */ /* 0x000fe20007810000 */
[----:B------:R-:W1:Y:S01]  /*d610*/  MUFU.EX2 R149, R149 ;  /* 0x0000009500957308 */ /* 0x000e620000000800 */
[----:B------:R-:W-:Y:S01]  /*d620*/  F2FP.PACK_AB R22, R144, R145 ;  /* 0x000000919016723e */ /* 0x000fe200000000ff */
[--C-:B------:R-:W-:Y:S01]  /*d630*/  FFMA.FTZ R129, R129, c[0x0][0x23c], -R143.reuse ;  /* 0x00008f0081817a23 */ /* 0x100fe2000001088f */
[----:B--2---:R-:W-:Y:S01]  /*d640*/  F2FP.PACK_AB R23, R138, R140 ;  /* 0x0000008c8a17723e */ /* 0x004fe200000000ff */
[--C-:B------:R-:W-:Y:S01]  /*d650*/  FFMA.FTZ R164, R164, c[0x0][0x23c], -R143.reuse ;  /* 0x00008f00a4a47a23 */ /* 0x100fe2000001088f */
[----:B------:R-:W-:Y:S01]  /*d660*/  LOP3.LUT R20, R20, R13, RZ, 0xc0, !PT ;  /* 0x0000000d14147212 */ /* 0x000fe200078ec0ff */
[--C-:B------:R-:W-:Y:S01]  /*d670*/  FFMA.FTZ R161, R161, c[0x0][0x23c], -R143.reuse ;  /* 0x00008f00a1a17a23 */ /* 0x100fe2000001088f */
[----:B------:R-:W-:Y:S01]  /*d680*/  FMNMX.FTZ R8, R65, R8, !PT ;  /* 0x0000000841087209 */ /* 0x000fe20007810000 */
[----:B------:R-:W2:Y:S01]  /*d690*/  SHFL.BFLY PT, R13, R25, 0x2, 0x1f ;  /* 0x0c401f00190d7f89 */ /* 0x000ea200000e0000 */
[----:B------:R-:W-:Y:S01]  /*d6a0*/  LOP3.LUT R22, R7, R22, RZ, 0xc0, !PT ;  /* 0x0000001607167212 */ /* 0x000fe200078ec0ff */
[----:B------:R-:W-:Y:S01]  /*d6b0*/  MUFU.EX2 R157, R157 ;  /* 0x0000009d009d7308 */ /* 0x000fe20000000800 */
[----:B------:R-:W-:Y:S01]  /*d6c0*/  LOP3.LUT R23, R6, R23, RZ, 0xc0, !PT ;  /* 0x0000001706177212 */ /* 0x000fe200078ec0ff */
[--C-:B------:R-:W-:Y:S01]  /*d6d0*/  FFMA.FTZ R115, R115, c[0x0][0x23c], -R143.reuse ;  /* 0x00008f0073737a23 */ /* 0x100fe2000001088f */
[----:B------:R-:W3:Y:S01]  /*d6e0*/  LDSM.16.MT88.4 R4, [R240+0x4000] ;  /* 0x00400000f004783b */ /* 0x000ee20000004200 */
[----:B------:R-:W-:Y:S01]  /*d6f0*/  FMNMX.FTZ R8, R64, R8, !PT ;  /* 0x0000000840087209 */ /* 0x000fe20007810000 */
[----:B------:R-:W-:Y:S01]  /*d700*/  FFMA.FTZ R158, R158, c[0x0][0x23c], -R143 ;  /* 0x00008f009e9e7a23 */ /* 0x000fe2000001088f */
[----:B------:R-:W-:Y:S01]  /*d710*/  LOP3.LUT R172, R189, R9, RZ, 0x3c, !PT ;  /* 0x00000009bdac7212 */ /* 0x000fe200078e3cff */
[-C--:B-1----:R-:W-:Y:S01]  /*d720*/  FMUL.FTZ R206, R206, R149.reuse ;  /* 0x00000095cece7220 */ /* 0x082fe20000410000 */
[----:B------:R-:W-:Y:S01]  /*d730*/  FMNMX.FTZ R8, R63, R8, !PT ;  /* 0x000000083f087209 */ /* 0x000fe20007810000 */
[----:B------:R-:W-:Y:S01]  /*d740*/  FMUL.FTZ R207, R207, R149 ;  /* 0x00000095cfcf7220 */ /* 0x000fe20000410000 */
[----:B------:R-:W-:Y:S01]  /*d750*/  F2FP.PACK_AB R27, R141, R142 ;  /* 0x0000008e8d1b723e */ /* 0x000fe200000000ff */
[----:B------:R-:W-:Y:S01]  /*d760*/  IMAD.WIDE.U32 R172, R172, -0x2daee0ad, RZ ;  /* 0xd2511f53acac7825 */ /* 0x000fe200078e00ff */
[----:B------:R-:W-:Y:S01]  /*d770*/  FMNMX.FTZ R8, R67, R8, !PT ;  /* 0x0000000843087209 */ /* 0x000fe20007810000 */
[----:B------:R-:W-:Y:S01]  /*d780*/  MUFU.EX2 R168, R168 ;  /* 0x000000a800a87308 */ /* 0x000fe20000000800 */
[----:B------:R-:W-:Y:S01]  /*d790*/  LOP3.LUT R21, R21, R27, RZ, 0xc0, !PT ;  /* 0x0000001b15157212 */ /* 0x000fe200078ec0ff */
[-C--:B------:R-:W-:Y:S01]  /*d7a0*/  FMUL.FTZ R202, R202, R149.reuse ;  /* 0x00000095caca7220 */ /* 0x080fe20000410000 */
[----:B------:R-:W-:Y:S01]  /*d7b0*/  FMNMX.FTZ R8, R66, R8, !PT ;  /* 0x0000000842087209 */ /* 0x000fe20007810000 */
[-C--:B------:R-:W-:Y:S01]  /*d7c0*/  FMUL.FTZ R203, R203, R149.reuse ;  /* 0x00000095cbcb7220 */ /* 0x080fe20000410000 */
[----:B------:R-:W-:Y:S01]  /*d7d0*/  LOP3.LUT R190, R173, UR16, R186, 0x96, !PT ;  /* 0x00000010adbe7c12 */ /* 0x000fe2000f8e96ba */
[-C--:B------:R-:W-:Y:S01]  /*d7e0*/  FMUL.FTZ R198, R198, R149.reuse ;  /* 0x00000095c6c67220 */ /* 0x080fe20000410000 */
[----:B------:R-:W-:Y:S01]  /*d7f0*/  FMNMX.FTZ R8, R68, R8, !PT ;  /* 0x0000000844087209 */ /* 0x000fe20007810000 */
[----:B------:R-:W-:Y:S01]  /*d800*/  FMUL.FTZ R199, R199, R149 ;  /* 0x00000095c7c77220 */ /* 0x000fe20000410000 */
[----:B--2---:R-:W-:Y:S01]  /*d810*/  FMNMX.FTZ R25, R25, R13, !PT ;  /* 0x0000000d19197209 */ /* 0x004fe20007810000 */
[----:B------:R-:W-:Y:S01]  /*d820*/  IMAD.WIDE.U32 R190, R190, -0x326172a9, RZ ;  /* 0xcd9e8d57bebe7825 */ /* 0x000fe200078e00ff */
[----:B------:R-:W-:Y:S01]  /*d830*/  LOP3.LUT R27, R33, UR17, R188, 0x96, !PT ;  /* 0x00000011211b7c12 */ /* 0x000fe2000f8e96bc */
[----:B------:R-:W1:Y:S01]  /*d840*/  SHFL.BFLY PT, R13, R8, 0x2, 0x1f ;  /* 0x0c401f00080d7f89 */ /* 0x000e6200000e0000 */
[C---:B------:R-:W-:Y:S01]  /*d850*/  HMMA.16816.F32 R204, R20.reuse, R16, R204 ;  /* 0x0000001014cc723c */ /* 0x040fe200000018cc */
[-C--:B------:R-:W-:Y:S01]  /*d860*/  FMUL.FTZ R194, R194, R149.reuse ;  /* 0x00000095c2c27220 */ /* 0x080fe20000410000 */
[----:B------:R-:W-:Y:S01]  /*d870*/  LOP3.LUT R32, R191, UR15, R32, 0x96, !PT ;  /* 0x0000000fbf207c12 */ /* 0x000fe2000f8e9620 */
[----:B------:R-:W-:Y:S01]  /*d880*/  FMUL.FTZ R195, R195, R149 ;  /* 0x00000095c3c37220 */ /* 0x000fe20000410000 */
[----:B------:R-:W2:Y:S01]  /*d890*/  SHFL.BFLY PT, R163, R25, 0x1, 0x1f ;  /* 0x0c201f0019a37f89 */ /* 0x000ea200000e0000 */
[----:B------:R-:W-:Y:S01]  /*d8a0*/  IMAD.WIDE.U32 R226, R27, -0x2daee0ad, RZ ;  /* 0xd2511f531be27825 */ /* 0x000fe200078e00ff */
[----:B------:R-:W-:Y:S02]  /*d8b0*/  MUFU.EX2 R159, R159 ;  /* 0x0000009f009f7308 */ /* 0x000fe40000000800 */
[----:B------:R-:W-:Y:S01]  /*d8c0*/  HMMA.16816.F32 R200, R20, R18, R200 ;  /* 0x0000001214c8723c */ /* 0x000fe200000018c8 */
[----:B------:R-:W-:-:S04]  /*d8d0*/  IMAD.WIDE.U32 R32, R32, -0x2daee0ad, RZ ;  /* 0xd2511f5320207825 */ /* 0x000fc800078e00ff */
[--C-:B------:R-:W-:Y:S01]  /*d8e0*/  FFMA.FTZ R107, R107, c[0x0][0x23c], -R143.reuse ;  /* 0x00008f006b6b7a23 */ /* 0x100fe2000001088f */
[----:B------:R-:W-:Y:S01]  /*d8f0*/  LOP3.LUT R226, R33, UR12, R226, 0x96, !PT ;  /* 0x0000000c21e27c12 */ /* 0x000fe2000f8e96e2 */
[----:B------:R-:W-:Y:S01]  /*d900*/  MUFU.EX2 R132, R132 ;  /* 0x0000008400847308 */ /* 0x000fe20000000800 */
[--C-:B------:R-:W-:Y:S01]  /*d910*/  FFMA.FTZ R105, R105, c[0x0][0x23c], -R143.reuse ;  /* 0x00008f0069697a23 */ /* 0x100fe2000001088f */
[C---:B---3--:R-:W-:Y:S01]  /*d920*/  HMMA.16816.F32 R196, R20.reuse, R4, R196 ;  /* 0x0000000414c4723c */ /* 0x048fe200000018c4 */
[--C-:B------:R-:W-:Y:S02]  /*d930*/  FFMA.FTZ R111, R111, c[0x0][0x23c], -R143.reuse ;  /* 0x00008f006f6f7a23 */ /* 0x100fe4000001088f */
[--C-:B------:R-:W-:Y:S02]  /*d940*/  FFMA.FTZ R109, R109, c[0x0][0x23c], -R143.reuse ;  /* 0x00008f006d6d7a23 */ /* 0x100fe4000001088f */
[--C-:B------:R-:W-:Y:S01]  /*d950*/  FFMA.FTZ R71, R71, c[0x0][0x23c], -R143.reuse ;  /* 0x00008f0047477a23 */ /* 0x100fe2000001088f */
[----:B-1----:R-:W-:Y:S01]  /*d960*/  FMNMX.FTZ R13, R8, R13, !PT ;  /* 0x0000000d080d7209 */ /* 0x002fe20007810000 */
[----:B------:R-:W-:Y:S01]  /*d970*/  MUFU.EX2 R156, R156 ;  /* 0x0000009c009c7308 */ /* 0x000fe20000000800 */
[----:B------:R-:W-:Y:S01]  /*d980*/  HMMA.16816.F32 R192, R20, R6, R192 ;  /* 0x0000000614c0723c */ /* 0x000fe200000018c0 */
[----:B------:R-:W-:-:S02]  /*d990*/  FFMA.FTZ R70, R70, c[0x0][0x23c], -R143 ;  /* 0x00008f0046467a23 */ /* 0x000fc4000001088f */
[----:B------:R-:W1:Y:S01]  /*d9a0*/  SHFL.BFLY PT, R8, R13, 0x1, 0x1f ;  /* 0x0c201f000d087f89 */ /* 0x000e6200000e0000 */
[----:B--2---:R-:W-:Y:S01]  /*d9b0*/  FMNMX.FTZ R163, R25, R163, !PT ;  /* 0x000000a319a37209 */ /* 0x004fe20007810000 */
[----:B------:R-:W-:Y:S01]  /*d9c0*/  FFMA.FTZ R89, R89, c[0x0][0x23c], -R143 ;  /* 0x00008f0059597a23 */ /* 0x000fe2000001088f */
[----:B------:R-:W-:Y:S01]  /*d9d0*/  LOP3.LUT R25, R29, UR9, R30, 0x96, !PT ;  /* 0x000000091d197c12 */ /* 0x000fe2000f8e961e */
[----:B------:R-:W-:Y:S01]  /*d9e0*/  MUFU.EX2 R134, R134 ;  /* 0x0000008600867308 */ /* 0x000fe20000000800 */
[----:B------:R-:W-:Y:S01]  /*d9f0*/  LOP3.LUT R20, R227, UR14, R172, 0x96, !PT ;  /* 0x0000000ee3147c12 */ /* 0x000fe2000f8e96ac */
[----:B------:R-:W-:Y:S01]  /*da00*/  IMAD.WIDE.U32 R226, R226, -0x326172a9, RZ ;  /* 0xcd9e8d57e2e27825 */ /* 0x000fe200078e00ff */
[----:B------:R-:W-:-:S03]  /*da10*/  FSETP.NEU.FTZ.AND P2, PT, R163, -INF , PT ;  /* 0xff800000a300780b */ /* 0x000fc60003f5d000 */
[----:B------:R-:W-:Y:S01]  /*da20*/  IMAD.WIDE.U32 R224, R20, -0x326172a9, RZ ;  /* 0xcd9e8d5714e07825 */ /* 0x000fe200078e00ff */
[C---:B------:R-:W-:Y:S01]  /*da30*/  FSEL R23, R163.reuse, RZ, P2 ;  /* 0x000000ffa3177208 */ /* 0x040fe20001000000 */
[----:B------:R-:W-:Y:S02]  /*da40*/  MUFU.EX2 R129, R129 ;  /* 0x0000008100817308 */ /* 0x000fe40000000800 */
[----:B------:R-:W-:Y:S01]  /*da50*/  FMUL.FTZ R174, R163, c[0x0][0x23c] ;  /* 0x00008f00a3ae7a20 */ /* 0x000fe20000410000 */
[----:B------:R-:W-:Y:S01]  /*da60*/  LOP3.LUT R20, R225, UR13, R190, 0x96, !PT ;  /* 0x0000000de1147c12 */ /* 0x000fe2000f8e96be */
[----:B------:R-:W-:Y:S01]  /*da70*/  IMAD.WIDE.U32 R30, R25, -0x2daee0ad, RZ ;  /* 0xd2511f53191e7825 */ /* 0x000fe200078e00ff */
[----:B------:R-:W-:Y:S02]  /*da80*/  LOP3.LUT R224, R227, UR11, R224, 0x96, !PT ;  /* 0x0000000be3e07c12 */ /* 0x000fe4000f8e96e0 */
[----:B------:R-:W-:Y:S01]  /*da90*/  FSEL R174, R174, RZ, P2 ;  /* 0x000000ffaeae7208 */ /* 0x000fe20001000000 */
[----:B------:R-:W-:Y:S01]  /*daa0*/  IMAD.WIDE.U32 R20, R20, -0x2daee0ad, RZ ;  /* 0xd2511f5314147825 */ /* 0x000fe200078e00ff */
[----:B------:R-:W-:Y:S01]  /*dab0*/  SHF.R.U32.HI R33, RZ, 0x18, R30 ;  /* 0x00000018ff217819 */ /* 0x000fe2000001161e */
[----:B------:R-:W-:Y:S01]  /*dac0*/  MUFU.EX2 R165, R165 ;  /* 0x000000a500a57308 */ /* 0x000fe20000000800 */
[----:B------:R-:W-:Y:S01]  /*dad0*/  LOP3.LUT R34, R30, 0xff, RZ, 0xc0, !PT ;  /* 0x000000ff1e227812 */ /* 0x000fe200078ec0ff */
[----:B------:R-:W-:Y:S01]  /*dae0*/  IMAD.WIDE.U32 R224, R224, -0x2daee0ad, RZ ;  /* 0xd2511f53e0e07825 */ /* 0x000fe200078e00ff */
[----:B------:R-:W-:-:S02]  /*daf0*/  LOP3.LUT R245, R21, UR10, R32, 0x96, !PT ;  /* 0x0000000a15f57c12 */ /* 0x000fc4000f8e9620 */
[----:B-1----:R-:W-:Y:S01]  /*db00*/  FMNMX.FTZ R8, R13, R8, !PT ;  /* 0x000000080d087209 */ /* 0x002fe20007810000 */
[----:B------:R-:W-:Y:S01]  /*db10*/  FFMA.FTZ R167, R244, c[0x0][0x23c], -R174 ;  /* 0x00008f00f4a77a23 */ /* 0x000fe200000108ae */
[----:B------:R-:W-:Y:S01]  /*db20*/  LOP3.LUT R20, R225, UR8, R20, 0x96, !PT ;  /* 0x00000008e1147c12 */ /* 0x000fe2000f8e9614 */
[----:B------:R-:W-:Y:S01]  /*db30*/  IMAD.WIDE.U32 R244, R245, -0x326172a9, RZ ;  /* 0xcd9e8d57f5f47825 */ /* 0x000fe200078e00ff */
[----:B------:R-:W-:Y:S01]  /*db40*/  FSETP.NEU.FTZ.AND P1, PT, R8, -INF , PT ;  /* 0xff8000000800780b */ /* 0x000fe20003f3d000 */
[----:B------:R-:W-:Y:S01]  /*db50*/  MUFU.EX2 R164, R164 ;  /* 0x000000a400a47308 */ /* 0x000fe20000000800 */
[----:B------:R-:W-:Y:S01]  /*db60*/  LOP3.LUT R32, R31, UR18, R26, 0x96, !PT ;  /* 0x000000121f207c12 */ /* 0x000fe2000f8e961a */
[----:B------:R-:W-:-:S03]  /*db70*/  IMAD.WIDE.U32 R28, R20, -0x326172a9, RZ ;  /* 0xcd9e8d57141c7825 */ /* 0x000fc600078e00ff */
[----:B------:R-:W-:Y:S01]  /*db80*/  LOP3.LUT R189, R32, 0xffff, RZ, 0xc0, !PT ;  /* 0x0000ffff20bd7812 */ /* 0x000fe200078ec0ff */
[----:B------:R-:W-:Y:S01]  /*db90*/  FFMA.FTZ R151, R15, c[0x0][0x23c], -R174 ;  /* 0x00008f000f977a23 */ /* 0x000fe200000108ae */
[----:B------:R-:W-:Y:S01]  /*dba0*/  SHF.R.U32.HI R21, RZ, 0x10, R28 ;  /* 0x00000010ff157819 */ /* 0x000fe2000001161c */
[----:B------:R-:W-:Y:S01]  /*dbb0*/  FMUL.FTZ R175, R8, c[0x0][0x23c] ;  /* 0x00008f0008af7a20 */ /* 0x000fe20000410000 */
[----:B------:R-:W-:Y:S01]  /*dbc0*/  LOP3.LUT R20, R28, 0xffff, RZ, 0xc0, !PT ;  /* 0x0000ffff1c147812 */ /* 0x000fe200078ec0ff */
[--C-:B------:R-:W-:Y:S01]  /*dbd0*/  FFMA.FTZ R139, R139, c[0x0][0x23c], -R174.reuse ;  /* 0x00008f008b8b7a23 */ /* 0x100fe200000108ae */
[----:B------:R-:W-:Y:S01]  /*dbe0*/  LOP3.LUT R13, R21, 0xff, RZ, 0xc0, !PT ;  /* 0x000000ff150d7812 */ /* 0x000fe200078ec0ff */
[----:B------:R-:W-:Y:S01]  /*dbf0*/  FFMA.FTZ R152, R152, c[0x0][0x23c], -R174 ;  /* 0x00008f0098987a23 */ /* 0x000fe200000108ae */
[----:B------:R-:W-:Y:S01]  /*dc00*/  SHF.R.U32.HI R21, RZ, 0x18, R28 ;  /* 0x00000018ff157819 */ /* 0x000fe2000001161c */
[----:B------:R-:W-:Y:S01]  /*dc10*/  MUFU.EX2 R167, R167 ;  /* 0x000000a700a77308 */ /* 0x000fe20000000800 */
[----:B------:R-:W-:Y:S01]  /*dc20*/  SHF.R.U32.HI R20, RZ, 0x8, R20 ;  /* 0x00000008ff147819 */ /* 0x000fe20000011614 */
[--C-:B------:R-:W-:Y:S01]  /*dc30*/  FFMA.FTZ R127, R127, c[0x0][0x23c], -R174.reuse ;  /* 0x00008f007f7f7a23 */ /* 0x100fe200000108ae */
[----:B------:R-:W-:Y:S01]  /*dc40*/  LOP3.LUT R22, R28, 0xff, RZ, 0xc0, !PT ;  /* 0x000000ff1c167812 */ /* 0x000fe200078ec0ff */
[--C-:B------:R-:W-:Y:S01]  /*dc50*/  FFMA.FTZ R122, R122, c[0x0][0x23c], -R174.reuse ;  /* 0x00008f007a7a7a23 */ /* 0x100fe200000108ae */
[----:B------:R-:W-:Y:S01]  /*dc60*/  PRMT R13, R13, 0x5410, R21 ;  /* 0x000054100d0d7816 */ /* 0x000fe20000000015 */
[----:B------:R-:W-:Y:S01]  /*dc70*/  FFMA.FTZ R128, R128, c[0x0][0x23c], -R174 ;  /* 0x00008f0080807a23 */ /* 0x000fe200000108ae */
[----:B------:R-:W-:Y:S01]  /*dc80*/  LOP3.LUT R21, R29, UR19, R244, 0x96, !PT ;  /* 0x000000131d157c12 */ /* 0x000fe2000f8e96f4 */
[----:B------:R-:W-:Y:S01]  /*dc90*/  MUFU.EX2 R139, R139 ;  /* 0x0000008b008b7308 */ /* 0x000fe20000000800 */
[----:B------:R-:W-:Y:S01]  /*dca0*/  PRMT R15, R22, 0x5410, R20 ;  /* 0x00005410160f7816 */ /* 0x000fe20000000014 */
[--C-:B------:R-:W-:Y:S01]  /*dcb0*/  HSET2.LE.AND R13, R13, R136.reuse, PT ;  /* 0x000000880d0d7233 */ /* 0x100fe20003803000 */
[C---:B------:R-:W-:Y:S01]  /*dcc0*/  LOP3.LUT R20, R21.reuse, 0xffff, RZ, 0xc0, !PT ;  /* 0x0000ffff15147812 */ /* 0x040fe200078ec0ff */
[----:B------:R-:W-:Y:S01]  /*dcd0*/  FFMA.FTZ R126, R126, c[0x0][0x23c], -R174 ;  /* 0x00008f007e7e7a23 */ /* 0x000fe200000108ae */
[----:B------:R-:W-:Y:S01]  /*dce0*/  LOP3.LUT R22, R21, 0xff, RZ, 0xc0, !PT ;  /* 0x000000ff15167812 */ /* 0x000fe200078ec0ff */
[----:B------:R-:W-:Y:S01]  /*dcf0*/  HSET2.LE.AND R15, R15, R136, PT ;  /* 0x000000880f0f7233 */ /* 0x000fe20003803000 */
[----:B------:R-:W-:Y:S01]  /*dd00*/  SHF.R.U32.HI R20, RZ, 0x8, R20 ;  /* 0x00000008ff147819 */ /* 0x000fe20000011614 */
[----:B------:R-:W1:Y:S01]  /*dd10*/  MUFU.EX2 R152, R152 ;  /* 0x0000009800987308 */ /* 0x000e620000000800 */
[----:B------:R-:W-:Y:S01]  /*dd20*/  FSEL R175, R175, RZ, P1 ;  /* 0x000000ffafaf7208 */ /* 0x000fe20000800000 */
[----:B------:R-:W-:Y:S01]  /*dd30*/  FFMA.FTZ R50, R50, c[0x0][0x23c], -R174 ;  /* 0x00008f0032327a23 */ /* 0x000fe200000108ae */
[----:B------:R-:W-:Y:S01]  /*dd40*/  PRMT R20, R22, 0x5410, R20 ;  /* 0x0000541016147816 */ /* 0x000fe20000000014 */
[----:B------:R-:W-:Y:S01]  /*dd50*/  FFMA.FTZ R53, R53, c[0x0][0x23c], -R174 ;  /* 0x00008f0035357a23 */ /* 0x000fe200000108ae */
[----:B------:R-:W-:Y:S01]  /*dd60*/  SHF.R.U32.HI R22, RZ, 0x10, R21 ;  /* 0x00000010ff167819 */ /* 0x000fe20000011615 */
[----:B------:R-:W-:Y:S01]  /*dd70*/  FFMA.FTZ R137, R137, c[0x0][0x23c], -R175 ;  /* 0x00008f0089897a23 */ /* 0x000fe200000108af */
[----:B------:R-:W-:Y:S01]  /*dd80*/  SHF.R.U32.HI R21, RZ, 0x18, R21 ;  /* 0x00000018ff157819 */ /* 0x000fe20000011615 */
[--C-:B------:R-:W-:Y:S01]  /*dd90*/  FFMA.FTZ R153, R153, c[0x0][0x23c], -R175.reuse ;  /* 0x00008f0099997a23 */ /* 0x100fe200000108af */
[----:B------:R-:W-:Y:S01]  /*dda0*/  LOP3.LUT R22, R22, 0xff, RZ, 0xc0, !PT ;  /* 0x000000ff16167812 */ /* 0x000fe200078ec0ff */
[--C-:B------:R-:W-:Y:S01]  /*ddb0*/  FFMA.FTZ R173, R14, c[0x0][0x23c], -R175.reuse ;  /* 0x00008f000ead7a23 */ /* 0x100fe200000108af */
[----:B------:R-:W-:Y:S01]  /*ddc0*/  MUFU.EX2 R151, R151 ;  /* 0x0000009700977308 */ /* 0x000fe20000000800 */
[----:B------:R-:W-:Y:S01]  /*ddd0*/  FFMA.FTZ R171, R24, c[0x0][0x23c], -R175 ;  /* 0x00008f0018ab7a23 */ /* 0x000fe200000108af */
[----:B------:R-:W-:Y:S01]  /*dde0*/  PRMT R21, R22, 0x5410, R21 ;  /* 0x0000541016157816 */ /* 0x000fe20000000015 */
[----:B------:R-:W-:Y:S01]  /*ddf0*/  FADD.FTZ R14, R133, -R23 ;  /* 0x80000017850e7221 */ /* 0x000fe20000010000 */
[----:B------:R-:W-:Y:S01]  /*de00*/  FSEL R22, R8, RZ, P1 ;  /* 0x000000ff08167208 */ /* 0x000fe20000800000 */
[--C-:B------:R-:W-:Y:S01]  /*de10*/  FFMA.FTZ R120, R120, c[0x0][0x23c], -R175.reuse ;  /* 0x00008f0078787a23 */ /* 0x100fe200000108af */
[----:B------:R-:W-:Y:S01]  /*de20*/  SHF.R.U32.HI R29, RZ, 0x10, R30 ;  /* 0x00000010ff1d7819 */ /* 0x000fe2000001161e */
[----:B------:R-:W-:Y:S01]  /*de30*/  FMUL.FTZ R186, R14, c[0x0][0x23c] ;  /* 0x00008f000eba7a20 */ /* 0x000fe20000410000 */
[----:B------:R-:W-:Y:S01]  /*de40*/  MUFU.EX2 R137, R137 ;  /* 0x0000008900897308 */ /* 0x000fe20000000800 */
[----:B------:R-:W-:Y:S01]  /*de50*/  FADD.FTZ R12, R12, -R22 ;  /* 0x800000160c0c7221 */ /* 0x000fe20000010000 */
[----:B-1----:R-:W-:Y:S01]  /*de60*/  F2FP.PACK_AB R14, R152, R139 ;  /* 0x0000008b980e723e */ /* 0x002fe200000000ff */
[--C-:B------:R-:W-:Y:S01]  /*de70*/  FFMA.FTZ R121, R121, c[0x0][0x23c], -R175.reuse ;  /* 0x00008f0079797a23 */ /* 0x100fe200000108af */
[----:B------:R-:W-:Y:S01]  /*de80*/  LOP3.LUT R28, R30, 0xffff, RZ, 0xc0, !PT ;  /* 0x0000ffff1e1c7812 */ /* 0x000fe200078ec0ff */
[----:B------:R-:W-:Y:S01]  /*de90*/  FMUL.FTZ R12, R12, c[0x0][0x23c] ;  /* 0x00008f000c0c7a20 */ /* 0x000fe20000410000 */
[----:B------:R-:W-:Y:S01]  /*dea0*/  LOP3.LUT R14, R15, R14, RZ, 0xc0, !PT ;  /* 0x0000000e0f0e7212 */ /* 0x000fe200078ec0ff */
[--C-:B------:R-:W-:Y:S01]  /*deb0*/  FFMA.FTZ R131, R131, c[0x0][0x23c], -R175.reuse ;  /* 0x00008f0083837a23 */ /* 0x100fe200000108af */
[----:B------:R-:W1:Y:S01]  /*dec0*/  MUFU.EX2 R153, R153 ;  /* 0x0000009900997308 */ /* 0x000e620000000800 */
[----:B------:R-:W-:Y:S01]  /*ded0*/  SHF.R.U32.HI R28, RZ, 0x8, R28 ;  /* 0x00000008ff1c7819 */ /* 0x000fe2000001161c */
[--C-:B------:R-:W-:Y:S01]  /*dee0*/  FFMA.FTZ R108, R108, c[0x0][0x23c], -R175.reuse ;  /* 0x00008f006c6c7a23 */ /* 0x100fe200000108af */
[----:B------:R-:W-:Y:S01]  /*def0*/  LOP3.LUT R133, R32, 0xff, RZ, 0xc0, !PT ;  /* 0x000000ff20857812 */ /* 0x000fe200078ec0ff */
[--C-:B------:R-:W-:Y:S01]  /*df00*/  FFMA.FTZ R130, R130, c[0x0][0x23c], -R175.reuse ;  /* 0x00008f0082827a23 */ /* 0x100fe200000108af */
[----:B------:R-:W-:Y:S01]  /*df10*/  SHF.R.U32.HI R35, RZ, 0x18, R32 ;  /* 0x00000018ff237819 */ /* 0x000fe20000011620 */
[----:B------:R-:W-:Y:S01]  /*df20*/  FFMA.FTZ R123, R123, c[0x0][0x23c], -R175 ;  /* 0x00008f007b7b7a23 */ /* 0x000fe200000108af */
[----:B------:R-:W-:Y:S01]  /*df30*/  PRMT R34, R34, 0x5410, R28 ;  /* 0x0000541022227816 */ /* 0x000fe2000000001c */
[----:B------:R-:W-:Y:S01]  /*df40*/  MUFU.EX2 R171, R171 ;  /* 0x000000ab00ab7308 */ /* 0x000fe20000000800 */
[----:B------:R-:W-:Y:S01]  /*df50*/  SHF.R.U32.HI R189, RZ, 0x8, R189 ;  /* 0x00000008ffbd7819 */ /* 0x000fe200000116bd */
[----:B------:R-:W-:-:S02]  /*df60*/  FFMA.FTZ R62, R62, c[0x0][0x23c], -R174 ;  /* 0x00008f003e3e7a23 */ /* 0x000fc400000108ae */
[--C-:B------:R-:W-:Y:S01]  /*df70*/  HSET2.LE.AND R34, R34, R136.reuse, PT ;  /* 0x0000008822227233 */ /* 0x100fe20003803000 */
[----:B------:R-:W-:Y:S01]  /*df80*/  PRMT R133, R133, 0x5410, R189 ;  /* 0x0000541085857816 */ /* 0x000fe200000000bd */
[--C-:B------:R-:W-:Y:S01]  /*df90*/  FFMA.FTZ R67, R67, c[0x0][0x23c], -R175.reuse ;  /* 0x00008f0043437a23 */ /* 0x100fe200000108af */
[----:B------:R-:W-:Y:S01]  /*dfa0*/  F2FP.PACK_AB R189, R159, R160 ;  /* 0x000000a09fbd723e */ /* 0x000fe200000000ff */
[----:B------:R-:W-:Y:S01]  /*dfb0*/  MUFU.EX2 R173, R173 ;  /* 0x000000ad00ad7308 */ /* 0x000fe20000000800 */
[----:B-1----:R-:W-:Y:S01]  /*dfc0*/  F2FP.PACK_AB R15, R153, R137 ;  /* 0x00000089990f723e */ /* 0x002fe200000000ff */
[----:B------:R-:W-:Y:S01]  /*dfd0*/  HSET2.LE.AND R133, R133, R136, PT ;  /* 0x0000008885857233 */ /* 0x000fe20003803000 */
[----:B------:R-:W-:Y:S01]  /*dfe0*/  LOP3.LUT R34, R34, R189, RZ, 0xc0, !PT ;  /* 0x000000bd22227212 */ /* 0x000fe200078ec0ff */
[--C-:B------:R-:W-:Y:S01]  /*dff0*/  FFMA.FTZ R66, R66, c[0x0][0x23c], -R175.reuse ;  /* 0x00008f0042427a23 */ /* 0x100fe200000108af */
[----:B------:R-:W-:Y:S01]  /*e000*/  LOP3.LUT R15, R13, R15, RZ, 0xc0, !PT ;  /* 0x0000000f0d0f7212 */ /* 0x000fe200078ec0ff */
[----:B------:R-:W-:Y:S01]  /*e010*/  FFMA.FTZ R68, R68, c[0x0][0x23c], -R175 ;  /* 0x00008f0044447a23 */ /* 0x000fe200000108af */
[----:B------:R-:W-:Y:S01]  /*e020*/  F2FP.PACK_AB R13, R151, R167 ;  /* 0x000000a7970d723e */ /* 0x000fe200000000ff */
[----:B------:R-:W1:Y:S01]  /*e030*/  MUFU.EX2 R186, R186 ;  /* 0x000000ba00ba7308 */ /* 0x000e620000000800 */
[----:B------:R-:W-:Y:S01]  /*e040*/  F2FP.PACK_AB R189, R129, R134 ;  /* 0x0000008681bd723e */ /* 0x000fe200000000ff */
[----:B------:R-:W-:-:S02]  /*e050*/  FFMA.FTZ R88, R88, c[0x0][0x23c], -R143 ;  /* 0x00008f0058587a23 */ /* 0x000fc4000001088f */
[--C-:B------:R-:W-:Y:S02]  /*e060*/  FFMA.FTZ R94, R84, c[0x0][0x23c], -R143.reuse ;  /* 0x00008f00545e7a23 */ /* 0x100fe4000001088f */
[--C-:B------:R-:W-:Y:S02]  /*e070*/  FFMA.FTZ R101, R101, c[0x0][0x23c], -R143.reuse ;  /* 0x00008f0065657a23 */ /* 0x100fe4000001088f */
[----:B------:R2:W3:Y:S01]  /*e080*/  MUFU.EX2 R185, R12 ;  /* 0x0000000c00b97308 */ /* 0x0004e20000000800 */
[----:B------:R-:W-:Y:S02]  /*e090*/  FFMA.FTZ R100, R100, c[0x0][0x23c], -R143 ;  /* 0x00008f0064647a23 */ /* 0x000fe4000001088f */
[----:B------:R-:W-:Y:S02]  /*e0a0*/  FFMA.FTZ R147, R182, R150, R147 ;  /* 0x00000096b6937223 */ /* 0x000fe40000010093 */
[----:B------:R-:W-:Y:S02]  /*e0b0*/  FFMA.FTZ R142, R183, R149, R142 ;  /* 0x00000095b78e7223 */ /* 0x000fe4000001008e */
[----:B------:R-:W-:Y:S01]  /*e0c0*/  FADD.FTZ R147, R146, R147 ;  /* 0x0000009392937221 */ /* 0x000fe20000010000 */
[----:B------:R-:W-:Y:S01]  /*e0d0*/  MUFU.EX2 R127, R127 ;  /* 0x0000007f007f7308 */ /* 0x000fe20000000800 */
[-C--:B-1----:R-:W-:Y:S01]  /*e0e0*/  FMUL.FTZ R24, R212, R186.reuse ;  /* 0x000000bad4187220 */ /* 0x082fe20000410000 */
[----:B------:R-:W-:Y:S01]  /*e0f0*/  LOP3.LUT R212, R245, UR9, R226, 0x96, !PT ;  /* 0x00000009f5d47c12 */ /* 0x000fe2000f8e96e2 */
[----:B------:R-:W-:-:S02]  /*e100*/  FMUL.FTZ R25, R213, R186 ;  /* 0x000000bad5197220 */ /* 0x000fc40000410000 */
[-C--:B------:R-:W-:Y:S02]  /*e110*/  FMUL.FTZ R216, R216, R186.reuse ;  /* 0x000000bad8d87220 */ /* 0x080fe40000410000 */
[-C--:B------:R-:W-:Y:S01]  /*e120*/  FMUL.FTZ R217, R217, R186.reuse ;  /* 0x000000bad9d97220 */ /* 0x080fe20000410000 */
[--C-:B--2---:R-:W-:Y:S01]  /*e130*/  HSET2.LE.AND R12, R20, R136.reuse, PT ;  /* 0x00000088140c7233 */ /* 0x104fe20003803000 */
[----:B------:R-:W-:Y:S01]  /*e140*/  F2FP.PACK_AB R20, R173, R171 ;  /* 0x000000abad14723e */ /* 0x000fe200000000ff */
[-C--:B---3--:R-:W-:Y:S01]  /*e150*/  FMUL.FTZ R26, R214, R185.reuse ;  /* 0x000000b9d61a7220 */ /* 0x088fe20000410000 */
[----:B------:R-:W-:Y:S01]  /*e160*/  MUFU.EX2 R122, R122 ;  /* 0x0000007a007a7308 */ /* 0x000fe20000000800 */
[----:B------:R-:W-:Y:S01]  /*e170*/  FMUL.FTZ R27, R215, R185 ;  /* 0x000000b9d71b7220 */ /* 0x000fe20000410000 */
[----:B------:R-:W-:Y:S01]  /*e180*/  LOP3.LUT R12, R12, R13, RZ, 0xc0, !PT ;  /* 0x0000000d0c0c7212 */ /* 0x000fe200078ec0ff */
[----:B------:R-:W-:Y:S01]  /*e190*/  HSET2.LE.AND R13, R21, R136, PT ;  /* 0x00000088150d7233 */ /* 0x000fe20003803000 */
[----:B------:R-:W-:-:S02]  /*e1a0*/  FMUL.FTZ R21, R221, R186 ;  /* 0x000000badd157220 */ /* 0x000fc40000410000 */
[-C--:B------:R-:W-:Y:S02]  /*e1b0*/  FMUL.FTZ R22, R222, R185.reuse ;  /* 0x000000b9de167220 */ /* 0x080fe40000410000 */
[----:B------:R-:W-:Y:S01]  /*e1c0*/  LOP3.LUT R13, R13, R20, RZ, 0xc0, !PT ;  /* 0x000000140d0d7212 */ /* 0x000fe200078ec0ff */
[----:B------:R-:W-:Y:S01]  /*e1d0*/  FMUL.FTZ R20, R220, R186 ;  /* 0x000000badc147220 */ /* 0x000fe20000410000 */
[----:B------:R-:W-:Y:S01]  /*e1e0*/  MUFU.EX2 R120, R120 ;  /* 0x0000007800787308 */ /* 0x000fe20000000800 */
[-C--:B------:R-:W-:Y:S02]  /*e1f0*/  FMUL.FTZ R23, R223, R185.reuse ;  /* 0x000000b9df177220 */ /* 0x080fe40000410000 */
[-C--:B------:R-:W-:Y:S02]  /*e200*/  FMUL.FTZ R218, R218, R185.reuse ;  /* 0x000000b9dada7220 */ /* 0x080fe40000410000 */
[----:B------:R-:W-:Y:S01]  /*e210*/  HMMA.16816.F32 R24, R12, R4, R24 ;  /* 0x000000040c18723c */ /* 0x000fe20000001818 */
[----:B------:R-:W-:-:S02]  /*e220*/  FMUL.FTZ R219, R219, R185 ;  /* 0x000000b9dbdb7220 */ /* 0x000fc40000410000 */
[-C--:B------:R-:W-:Y:S01]  /*e230*/  FMUL.FTZ R208, R208, R186.reuse ;  /* 0x000000bad0d07220 */ /* 0x080fe20000410000 */
[----:B------:R-:W-:Y:S01]  /*e240*/  MUFU.EX2 R121, R121 ;  /* 0x0000007900797308 */ /* 0x000fe20000000800 */
[-C--:B------:R-:W-:Y:S02]  /*e250*/  FMUL.FTZ R209, R209, R186.reuse ;  /* 0x000000bad1d17220 */ /* 0x080fe40000410000 */
[----:B------:R-:W-:Y:S01]  /*e260*/  LOP3.LUT R4, R29, 0xff, RZ, 0xc0, !PT ;  /* 0x000000ff1d047812 */ /* 0x000fe200078ec0ff */
[-C--:B------:R-:W-:Y:S01]  /*e270*/  FMUL.FTZ R210, R210, R185.reuse ;  /* 0x000000b9d2d27220 */ /* 0x080fe20000410000 */
[C---:B------:R-:W-:Y:S01]  /*e280*/  HMMA.16816.F32 R20, R12.reuse, R16, R20 ;  /* 0x000000100c14723c */ /* 0x040fe20000001814 */
[-C--:B------:R-:W-:Y:S01]  /*e290*/  FMUL.FTZ R211, R211, R185.reuse ;  /* 0x000000b9d3d37220 */ /* 0x080fe20000410000 */
[----:B------:R-:W-:Y:S01]  /*e2a0*/  PRMT R33, R4, 0x5410, R33 ;  /* 0x0000541004217816 */ /* 0x000fe20000000021 */
[----:B------:R-:W1:Y:S01]  /*e2b0*/  LDSM.16.MT88.4 R28, [R231+0x4400] ;  /* 0x00440000e71c783b */ /* 0x000e620000004200 */
[----:B------:R-:W-:Y:S01]  /*e2c0*/  SHF.R.U32.HI R4, RZ, 0x10, R32 ;  /* 0x00000010ff047819 */ /* 0x000fe20000011620 */
[----:B------:R-:W-:Y:S01]  /*e2d0*/  IMAD.WIDE.U32 R212, R212, -0x2daee0ad, RZ ;  /* 0xd2511f53d4d47825 */ /* 0x000fe200078e00ff */
[----:B------:R-:W2:Y:S01]  /*e2e0*/  MUFU.EX2 R128, R128 ;  /* 0x0000008000807308 */ /* 0x000ea20000000800 */
[--C-:B------:R-:W-:Y:S01]  /*e2f0*/  HSET2.LE.AND R33, R33, R136.reuse, PT ;  /* 0x0000008821217233 */ /* 0x100fe20003803000 */
[C---:B------:R-:W-:Y:S01]  /*e300*/  HMMA.16816.F32 R16, R12.reuse, R18, R216 ;  /* 0x000000120c10723c */ /* 0x040fe200000018d8 */
[----:B------:R-:W-:Y:S01]  /*e310*/  LOP3.LUT R32, R4, 0xff, RZ, 0xc0, !PT ;  /* 0x000000ff04207812 */ /* 0x000fe200078ec0ff */
[----:B------:R-:W-:Y:S01]  /*e320*/  FFMA.FTZ R167, R180, R186, R167 ;  /* 0x000000bab4a77223 */ /* 0x000fe200000100a7 */
[----:B------:R-:W-:Y:S01]  /*e330*/  LOP3.LUT R224, R213, UR18, R224, 0x96, !PT ;  /* 0x00000012d5e07c12 */ /* 0x000fe2000f8e96e0 */
[----:B------:R-:W-:Y:S01]  /*e340*/  FFMA.FTZ R171, R181, R185, R171 ;  /* 0x000000b9b5ab7223 */ /* 0x000fe200000100ab */
[----:B------:R-:W-:Y:S01]  /*e350*/  PRMT R32, R32, 0x5410, R35 ;  /* 0x0000541020207816 */ /* 0x000fe20000000023 */
[----:B------:R-:W-:Y:S01]  /*e360*/  MUFU.EX2 R126, R126 ;  /* 0x0000007e007e7308 */ /* 0x000fe20000000800 */
[----:B------:R-:W-:Y:S01]  /*e370*/  F2FP.PACK_AB R35, R168, R157 ;  /* 0x0000009da823723e */ /* 0x000fe200000000ff */
[----:B------:R-:W-:Y:S01]  /*e380*/  HMMA.16816.F32 R12, R12, R6, R208 ;  /* 0x000000060c0c723c */ /* 0x000fe200000018d0 */
[----:B------:R-:W3:Y:S01]  /*e390*/  LDSM.16.MT88.4 R4, [R240+0x4400] ;  /* 0x00440000f004783b */ /* 0x000ee20000004200 */
[----:B------:R-:W-:Y:S01]  /*e3a0*/  FADD.FTZ R167, R151, R167 ;  /* 0x000000a797a77221 */ /* 0x000fe20000010000 */
[----:B------:R-:W-:Y:S01]  /*e3b0*/  LOP3.LUT R35, R33, R35, RZ, 0xc0, !PT ;  /* 0x0000002321237212 */ /* 0x000fe200078ec0ff */
[----:B------:R-:W-:Y:S01]  /*e3c0*/  HSET2.LE.AND R33, R32, R136, PT ;  /* 0x0000008820217233 */ /* 0x000fe20003803000 */
[----:B------:R-:W-:Y:S01]  /*e3d0*/  F2FP.PACK_AB R32, R156, R132 ;  /* 0x000000849c20723e */ /* 0x000fe200000000ff */
[----:B------:R-:W-:Y:S01]  /*e3e0*/  MUFU.EX2 R161, R161 ;  /* 0x000000a100a17308 */ /* 0x000fe20000000800 */
[----:B------:R-:W-:Y:S01]  /*e3f0*/  IMAD.U32 R210, RZ, RZ, UR7 ;  /* 0x00000007ffd27e24 */ /* 0x000fe2000f8e00ff */
[----:B------:R-:W-:Y:S01]  /*e400*/  SHF.R.U32.HI R208, RZ, 0x10, R212 ;  /* 0x00000010ffd07819 */ /* 0x000fe200000116d4 */
[----:B------:R-:W-:Y:S01]  /*e410*/  UIADD3 UR7, UR6, 0x2, URZ ;  /* 0x0000000206077890 */ /* 0x000fe2000fffe03f */
[----:B------:R-:W-:Y:S01]  /*e420*/  LOP3.LUT R32, R133, R32, RZ, 0xc0, !PT ;  /* 0x0000002085207212 */ /* 0x000fe200078ec0ff */
[----:B------:R-:W-:Y:S01]  /*e430*/  UIADD3 UR6, UR6, 0x3, URZ ;  /* 0x0000000306067890 */ /* 0x000fe2000fffe03f */
[----:B------:R-:W-:Y:S01]  /*e440*/  LOP3.LUT R133, R212, 0xffff, RZ, 0xc0, !PT ;  /* 0x0000ffffd4857812 */ /* 0x000fe200078ec0ff */
[----:B------:R-:W-:Y:S01]  /*e450*/  FADD.FTZ R171, R173, R171 ;  /* 0x000000abadab7221 */ /* 0x000fe20000010000 */
[----:B------:R-:W-:Y:S01]  /*e460*/  LOP3.LUT R33, R33, R189, RZ, 0xc0, !PT ;  /* 0x000000bd21217212 */ /* 0x000fe200078ec0ff */
[----:B------:R-:W-:Y:S01]  /*e470*/  FFMA.FTZ R189, R124, c[0x0][0x23c], -R175 ;  /* 0x00008f007cbd7a23 */ /* 0x000fe200000108af */
[----:B------:R-:W-:Y:S01]  /*e480*/  LOP3.LUT R210, R187, UR33, R210, 0x96, !PT ;  /* 0x00000021bbd27c12 */ /* 0x000fe2000f8e96d2 */
[----:B------:R-:W-:Y:S01]  /*e490*/  MUFU.EX2 R115, R115 ;  /* 0x0000007300737308 */ /* 0x000fe20000000800 */
[----:B------:R-:W-:Y:S01]  /*e4a0*/  SHF.R.U32.HI R124, RZ, 0x8, R133 ;  /* 0x00000008ff7c7819 */ /* 0x000fe20000011685 */
[----:B------:R-:W-:Y:S01]  /*e4b0*/  FADD.FTZ R142, R141, R142 ;  /* 0x0000008e8d8e7221 */ /* 0x000fe20000010000 */
[----:B------:R-:W-:Y:S01]  /*e4c0*/  SHF.R.U32.HI R133, RZ, 0x18, R212 ;  /* 0x00000018ff857819 */ /* 0x000fe200000116d4 */
[----:B------:R-:W-:Y:S01]  /*e4d0*/  IMAD.WIDE.U32 R210, R210, -0x326172a9, RZ ;  /* 0xcd9e8d57d2d27825 */ /* 0x000fe200078e00ff */
[----:B------:R-:W-:-:S02]  /*e4e0*/  LOP3.LUT R208, R208, 0xff, RZ, 0xc0, !PT ;  /* 0x000000ffd0d07812 */ /* 0x000fc400078ec0ff */
[----:B------:R-:W-:Y:S01]  /*e4f0*/  LOP3.LUT R209, R212, 0xff, RZ, 0xc0, !PT ;  /* 0x000000ffd4d17812 */ /* 0x000fe200078ec0ff */
[----:B------:R-:W4:Y:S01]  /*e500*/  MUFU.EX2 R189, R189 ;  /* 0x000000bd00bd7308 */ /* 0x000f220000000800 */
[----:B------:R-:W-:Y:S01]  /*e510*/  PRMT R133, R208, 0x5410, R133 ;  /* 0x00005410d0857816 */ /* 0x000fe20000000085 */
[----:B------:R-:W-:Y:S01]  /*e520*/  FFMA.FTZ R208, R125, c[0x0][0x23c], -R175 ;  /* 0x00008f007dd07a23 */ /* 0x000fe200000108af */
[C---:B-1----:R-:W-:Y:S01]  /*e530*/  HMMA.16816.F32 R204, R32.reuse, R28, R204 ;  /* 0x0000001c20cc723c */ /* 0x042fe200000018cc */
[----:B------:R-:W-:Y:S01]  /*e540*/  LOP3.LUT R220, R155, UR15, R210, 0x96, !PT ;  /* 0x0000000f9bdc7c12 */ /* 0x000fe2000f8e96d2 */
[----:B------:R-:W-:Y:S01]  /*e550*/  FADD.FTZ R139, R139, R167 ;  /* 0x000000a78b8b7221 */ /* 0x000fe20000010000 */
[----:B------:R-:W-:Y:S01]  /*e560*/  PRMT R124, R209, 0x5410, R124 ;  /* 0x00005410d17c7816 */ /* 0x000fe2000000007c */
[----:B------:R-:W-:Y:S01]  /*e570*/  FFMA.FTZ R209, R114, c[0x0][0x23c], -R174 ;  /* 0x00008f0072d17a23 */ /* 0x000fe200000108ae */
[----:B------:R-:W1:Y:S01]  /*e580*/  MUFU.EX2 R208, R208 ;  /* 0x000000d000d07308 */ /* 0x000e620000000800 */
[----:B------:R-:W-:Y:S01]  /*e590*/  IMAD.WIDE.U32 R220, R220, -0x2daee0ad, RZ ;  /* 0xd2511f53dcdc7825 */ /* 0x000fe200078e00ff */
[----:B------:R-:W-:Y:S01]  /*e5a0*/  LOP3.LUT R210, R191, UR15, R210, 0x96, !PT ;  /* 0x0000000fbfd27c12 */ /* 0x000fe2000f8e96d2 */
[----:B------:R-:W-:Y:S02]  /*e5b0*/  HMMA.16816.F32 R200, R32, R30, R200 ;  /* 0x0000001e20c8723c */ /* 0x000fe400000018c8 */
[----:B------:R-:W-:-:S02]  /*e5c0*/  FFMA.FTZ R114, R112, c[0x0][0x23c], -R174 ;  /* 0x00008f0070727a23 */ /* 0x000fc400000108ae */
[----:B------:R-:W-:Y:S01]  /*e5d0*/  FFMA.FTZ R112, R116, c[0x0][0x23c], -R148 ;  /* 0x00008f0074707a23 */ /* 0x000fe20000010894 */
[----:B------:R-:W-:Y:S01]  /*e5e0*/  MUFU.EX2 R158, R158 ;  /* 0x0000009e009e7308 */ /* 0x000fe20000000800 */
[----:B------:R-:W-:Y:S02]  /*e5f0*/  FADD.FTZ R137, R137, R171 ;  /* 0x000000ab89897221 */ /* 0x000fe40000010000 */
[----:B---3--:R-:W-:Y:S01]  /*e600*/  HMMA.16816.F32 R196, R32, R4, R196 ;  /* 0x0000000420c4723c */ /* 0x008fe200000018c4 */
[----:B------:R-:W-:Y:S02]  /*e610*/  FADD.FTZ R145, R145, R147 ;  /* 0x0000009391917221 */ /* 0x000fe40000010000 */
[----:B------:R-:W-:Y:S02]  /*e620*/  FADD.FTZ R140, R140, R142 ;  /* 0x0000008e8c8c7221 */ /* 0x000fe40000010000 */
[----:B------:R-:W-:Y:S01]  /*e630*/  MUFU.EX2 R209, R209 ;  /* 0x000000d100d17308 */ /* 0x000fe20000000800 */
[----:B------:R-:W-:-:S02]  /*e640*/  FADD.FTZ R139, R152, R139 ;  /* 0x0000008b988b7221 */ /* 0x000fc40000010000 */
[----:B------:R-:W-:Y:S01]  /*e650*/  HMMA.16816.F32 R192, R32, R6, R192 ;  /* 0x0000000620c0723c */ /* 0x000fe200000018c0 */
[----:B------:R-:W-:Y:S02]  /*e660*/  FADD.FTZ R137, R153, R137 ;  /* 0x0000008999897221 */ /* 0x000fe40000010000 */
[----:B------:R-:W-:Y:S02]  /*e670*/  FADD.FTZ R145, R144, R145 ;  /* 0x0000009190917221 */ /* 0x000fe40000010000 */
[----:B------:R-:W-:Y:S01]  /*e680*/  MUFU.EX2 R131, R131 ;  /* 0x0000008300837308 */ /* 0x000fe20000000800 */
[----:B------:R-:W-:Y:S01]  /*e690*/  FADD.FTZ R140, R138, R140 ;  /* 0x0000008c8a8c7221 */ /* 0x000fe20000010000 */
[----:B------:R-:W-:Y:S01]  /*e6a0*/  LOP3.LUT R33, R211, UR17, R166, 0x96, !PT ;  /* 0x00000011d3217c12 */ /* 0x000fe2000f8e96a6 */
[--C-:B------:R-:W-:Y:S01]  /*e6b0*/  HSET2.LE.AND R35, R133, R136.reuse, PT ;  /* 0x0000008885237233 */ /* 0x100fe20003803000 */
[----:B------:R-:W-:Y:S01]  /*e6c0*/  LOP3.LUT R34, R224, 0xffff, RZ, 0xc0, !PT ;  /* 0x0000ffffe0227812 */ /* 0x000fe200078ec0ff */
[----:B--2---:R-:W-:Y:S01]  /*e6d0*/  FADD.FTZ R139, R128, R139 ;  /* 0x0000008b808b7221 */ /* 0x004fe20000010000 */
[----:B------:R-:W-:Y:S01]  /*e6e0*/  LOP3.LUT R32, R224, 0xff, RZ, 0xc0, !PT ;  /* 0x000000ffe0207812 */ /* 0x000fe200078ec0ff */
[----:B------:R-:W-:Y:S01]  /*e6f0*/  IMAD.WIDE.U32 R216, R33, -0x2daee0ad, RZ ;  /* 0xd2511f5321d87825 */ /* 0x000fe200078e00ff */
[----:B------:R-:W-:Y:S01]  /*e700*/  SHF.R.U32.HI R33, RZ, 0x10, R224 ;  /* 0x00000010ff217819 */ /* 0x000fe200000116e0 */
[----:B------:R-:W-:Y:S01]  /*e710*/  MUFU.EX2 R114, R114 ;  /* 0x0000007200727308 */ /* 0x000fe20000000800 */
[----:B------:R-:W-:Y:S01]  /*e720*/  SHF.R.U32.HI R34, RZ, 0x8, R34 ;  /* 0x00000008ff227819 */ /* 0x000fe20000011622 */
[----:B----4-:R-:W-:Y:S01]  /*e730*/  FADD.FTZ R137, R189, R137 ;  /* 0x00000089bd897221 */ /* 0x010fe20000010000 */
[----:B------:R-:W-:Y:S01]  /*e740*/  SHF.R.U32.HI R224, RZ, 0x18, R224 ;  /* 0x00000018ffe07819 */ /* 0x000fe200000116e0 */
[----:B------:R-:W-:Y:S01]  /*e750*/  FADD.FTZ R145, R132, R145 ;  /* 0x0000009184917221 */ /* 0x000fe20000010000 */
[----:B------:R-:W-:Y:S01]  /*e760*/  LOP3.LUT R33, R33, 0xff, RZ, 0xc0, !PT ;  /* 0x000000ff21217812 */ /* 0x000fe200078ec0ff */
[----:B------:R-:W-:Y:S01]  /*e770*/  FADD.FTZ R140, R134, R140 ;  /* 0x0000008c868c7221 */ /* 0x000fe20000010000 */
[----:B------:R-:W-:Y:S01]  /*e780*/  PRMT R32, R32, 0x5410, R34 ;  /* 0x0000541020207816 */ /* 0x000fe20000000022 */
[--C-:B------:R-:W-:Y:S01]  /*e790*/  HSET2.LE.AND R34, R124, R136.reuse, PT ;  /* 0x000000887c227233 */ /* 0x100fe20003803000 */
[----:B------:R-:W-:Y:S01]  /*e7a0*/  PRMT R33, R33, 0x5410, R224 ;  /* 0x0000541021217816 */ /* 0x000fe200000000e0 */
[----:B------:R-:W-:Y:S01]  /*e7b0*/  MUFU.EX2 R130, R130 ;  /* 0x0000008200827308 */ /* 0x000fe20000000800 */
[----:B------:R-:W-:Y:S01]  /*e7c0*/  F2FP.PACK_AB R133, R122, R127 ;  /* 0x0000007f7a85723e */ /* 0x000fe200000000ff */
[--C-:B------:R-:W-:Y:S01]  /*e7d0*/  HSET2.LE.AND R32, R32, R136.reuse, PT ;  /* 0x0000008820207233 */ /* 0x100fe20003803000 */
[----:B------:R-:W-:Y:S01]  /*e7e0*/  F2FP.PACK_AB R124, R121, R120 ;  /* 0x00000078797c723e */ /* 0x000fe200000000ff */
[----:B------:R-:W-:Y:S01]  /*e7f0*/  HSET2.LE.AND R33, R33, R136, PT ;  /* 0x0000008821217233 */ /* 0x000fe20003803000 */
[----:B------:R-:W-:Y:S01]  /*e800*/  LOP3.LUT R125, R217, UR14, R162, 0x96, !PT ;  /* 0x0000000ed97d7c12 */ /* 0x000fe2000f8e96a2 */
[----:B------:R-:W-:Y:S01]  /*e810*/  FADD.FTZ R156, R156, R145 ;  /* 0x000000919c9c7221 */ /* 0x000fe20000010000 */
[----:B------:R-:W-:Y:S01]  /*e820*/  LOP3.LUT R216, R221, UR12, R216, 0x96, !PT ;  /* 0x0000000cddd87c12 */ /* 0x000fe2000f8e96d8 */
[----:B------:R-:W-:Y:S01]  /*e830*/  MUFU.EX2 R123, R123 ;  /* 0x0000007b007b7308 */ /* 0x000fe20000000800 */
[----:B------:R-:W-:Y:S01]  /*e840*/  LOP3.LUT R34, R34, R133, RZ, 0xc0, !PT ;  /* 0x0000008522227212 */ /* 0x000fe200078ec0ff */
[----:B------:R-:W-:Y:S01]  /*e850*/  IMAD.WIDE.U32 R212, R125, -0x326172a9, RZ ;  /* 0xcd9e8d577dd47825 */ /* 0x000fe200078e00ff */
[----:B------:R-:W-:-:S02]  /*e860*/  LOP3.LUT R35, R35, R124, RZ, 0xc0, !PT ;  /* 0x0000007c23237212 */ /* 0x000fc400078ec0ff */
[----:B------:R-:W-:Y:S01]  /*e870*/  F2FP.PACK_AB R133, R126, R128 ;  /* 0x000000807e85723e */ /* 0x000fe200000000ff */
[----:B------:R-:W-:Y:S01]  /*e880*/  IMAD.WIDE.U32 R216, R216, -0x326172a9, RZ ;  /* 0xcd9e8d57d8d87825 */ /* 0x000fe200078e00ff */
[----:B-1----:R-:W-:Y:S01]  /*e890*/  F2FP.PACK_AB R124, R208, R189 ;  /* 0x000000bdd07c723e */ /* 0x002fe200000000ff */
[----:B------:R-:W-:Y:S01]  /*e8a0*/  MUFU.EX2 R107, R107 ;  /* 0x0000006b006b7308 */ /* 0x000fe20000000800 */
[----:B------:R-:W-:Y:S01]  /*e8b0*/  LOP3.LUT R32, R32, R133, RZ, 0xc0, !PT ;  /* 0x0000008520207212 */ /* 0x000fe200078ec0ff */
[----:B------:R-:W-:Y:S01]  /*e8c0*/  FFMA.FTZ R125, R170, c[0x0][0x23c], -R148 ;  /* 0x00008f00aa7d7a23 */ /* 0x000fe20000010894 */
[----:B------:R-:W-:Y:S01]  /*e8d0*/  LOP3.LUT R33, R33, R124, RZ, 0xc0, !PT ;  /* 0x0000007c21217212 */ /* 0x000fe200078ec0ff */
[----:B------:R-:W-:Y:S01]  /*e8e0*/  FADD.FTZ R126, R126, R139 ;  /* 0x0000008b7e7e7221 */ /* 0x000fe20000010000 */
[----:B------:R-:W-:Y:S01]  /*e8f0*/  LOP3.LUT R124, R213, UR13, R154, 0x96, !PT ;  /* 0x0000000dd57c7c12 */ /* 0x000fe2000f8e969a */
[----:B------:R-:W-:Y:S01]  /*e900*/  FADD.FTZ R208, R208, R137 ;  /* 0x00000089d0d07221 */ /* 0x000fe20000010000 */
[----:B------:R-:W-:Y:S01]  /*e910*/  LOP3.LUT R212, R217, UR11, R212, 0x96, !PT ;  /* 0x0000000bd9d47c12 */ /* 0x000fe2000f8e96d4 */
[----:B------:R-:W-:Y:S01]  /*e920*/  MUFU.EX2 R125, R125 ;  /* 0x0000007d007d7308 */ /* 0x000fe20000000800 */
[----:B------:R-:W-:Y:S01]  /*e930*/  FADD.FTZ R129, R129, R140 ;  /* 0x0000008c81817221 */ /* 0x000fe20000010000 */
[----:B------:R-:W-:Y:S01]  /*e940*/  HMMA.16816.F32 R20, R32, R28, R20 ;  /* 0x0000001c2014723c */ /* 0x000fe20000001814 */
[----:B------:R-:W-:-:S02]  /*e950*/  FADD.FTZ R126, R127, R126 ;  /* 0x0000007e7f7e7221 */ /* 0x000fc40000010000 */
[----:B------:R-:W-:-:S03]  /*e960*/  IMAD.WIDE.U32 R212, R212, -0x2daee0ad, RZ ;  /* 0xd2511f53d4d47825 */ /* 0x000fc600078e00ff */
[----:B------:R-:W-:Y:S01]  /*e970*/  MUFU.EX2 R105, R105 ;  /* 0x0000006900697308 */ /* 0x000fe20000000800 */
[----:B------:R-:W-:Y:S01]  /*e980*/  IMAD.WIDE.U32 R28, R124, -0x2daee0ad, RZ ;  /* 0xd2511f537c1c7825 */ /* 0x000fe200078e00ff */
[C---:B------:R-:W-:Y:S03]  /*e990*/  HMMA.16816.F32 R16, R32.reuse, R30, R16 ;  /* 0x0000001e2010723c */ /* 0x040fe60000001810 */
[----:B------:R-:W-:Y:S01]  /*e9a0*/  FFMA.FTZ R124, R135, c[0x0][0x23c], -R148 ;  /* 0x00008f00877c7a23 */ /* 0x000fe20000010894 */
[----:B------:R-:W-:Y:S01]  /*e9b0*/  LOP3.LUT R28, R213, UR8, R28, 0x96, !PT ;  /* 0x00000008d51c7c12 */ /* 0x000fe2000f8e961c */
[----:B------:R-:W-:Y:S01]  /*e9c0*/  FFMA.FTZ R135, R169, c[0x0][0x23c], -R148 ;  /* 0x00008f00a9877a23 */ /* 0x000fe20000010894 */
[----:B------:R-:W-:Y:S01]  /*e9d0*/  LOP3.LUT R220, R29, UR10, R220, 0x96, !PT ;  /* 0x0000000a1ddc7c12 */ /* 0x000fe2000f8e96dc */
[----:B------:R-:W-:Y:S01]  /*e9e0*/  MUFU.EX2 R112, R112 ;  /* 0x0000007000707308 */ /* 0x000fe20000000800 */
[----:B------:R-:W-:Y:S01]  /*e9f0*/  HMMA.16816.F32 R24, R32, R4, R24 ;  /* 0x000000042018723c */ /* 0x000fe20000001818 */
[----:B------:R-:W-:-:S04]  /*ea00*/  IMAD.WIDE.U32 R30, R28, -0x326172a9, RZ ;  /* 0xcd9e8d571c1e7825 */ /* 0x000fc800078e00ff */
[----:B------:R-:W-:Y:S01]  /*ea10*/  IMAD.WIDE.U32 R220, R220, -0x326172a9, RZ ;  /* 0xcd9e8d57dcdc7825 */ /* 0x000fe200078e00ff */
[C---:B------:R-:W-:Y:S01]  /*ea20*/  LOP3.LUT R28, R30.reuse, 0xffff, RZ, 0xc0, !PT ;  /* 0x0000ffff1e1c7812 */ /* 0x040fe200078ec0ff */
[----:B------:R-:W1:Y:S01]  /*ea30*/  MUFU.EX2 R135, R135 ;  /* 0x0000008700877308 */ /* 0x000e620000000800 */
[----:B------:R-:W-:Y:S01]  /*ea40*/  LOP3.LUT R170, R30, 0xff, RZ, 0xc0, !PT ;  /* 0x000000ff1eaa7812 */ /* 0x000fe200078ec0ff */
[----:B------:R-:W-:Y:S01]  /*ea50*/  HMMA.16816.F32 R12, R32, R6, R12 ;  /* 0x00000006200c723c */ /* 0x000fe2000000180c */
[----:B------:R-:W-:Y:S01]  /*ea60*/  LOP3.LUT R4, R31, UR19, R220, 0x96, !PT ;  /* 0x000000131f047c12 */ /* 0x000fe2000f8e96dc */
[----:B------:R-:W-:Y:S01]  /*ea70*/  FADD.FTZ R208, R120, R208 ;  /* 0x000000d078d07221 */ /* 0x000fe20000010000 */
[----:B------:R-:W-:Y:S01]  /*ea80*/  SHF.R.U32.HI R5, RZ, 0x8, R28 ;  /* 0x00000008ff057819 */ /* 0x000fe2000001161c */
[----:B------:R-:W-:Y:S01]  /*ea90*/  FADD.FTZ R156, R160, R156 ;  /* 0x0000009ca09c7221 */ /* 0x000fe20000010000 */
[----:B------:R-:W-:Y:S01]  /*eaa0*/  SHF.R.U32.HI R28, RZ, 0x10, R30 ;  /* 0x00000010ff1c7819 */ /* 0x000fe2000001161e */
[----:B------:R-:W2:Y:S01]  /*eab0*/  MUFU.EX2 R124, R124 ;  /* 0x0000007c007c7308 */ /* 0x000ea20000000800 */
[----:B------:R-:W-:Y:S01]  /*eac0*/  LOP3.LUT R133, R4, 0xffff, RZ, 0xc0, !PT ;  /* 0x0000ffff04857812 */ /* 0x000fe200078ec0ff */
[----:B------:R-:W-:Y:S01]  /*ead0*/  FADD.FTZ R129, R157, R129 ;  /* 0x000000819d817221 */ /* 0x000fe20000010000 */
[----:B------:R-:W-:Y:S01]  /*eae0*/  PRMT R170, R170, 0x5410, R5 ;  /* 0x00005410aaaa7816 */ /* 0x000fe20000000005 */
[----:B------:R-:W-:Y:S01]  /*eaf0*/  FADD.FTZ R126, R122, R126 ;  /* 0x0000007e7a7e7221 */ /* 0x000fe20000010000 */
[----:B------:R-:W-:Y:S01]  /*eb00*/  LOP3.LUT R28, R28, 0xff, RZ, 0xc0, !PT ;  /* 0x000000ff1c1c7812 */ /* 0x000fe200078ec0ff */
[----:B------:R-:W-:Y:S01]  /*eb10*/  FADD.FTZ R208, R121, R208 ;  /* 0x000000d079d07221 */ /* 0x000fe20000010000 */
[----:B------:R-:W-:Y:S01]  /*eb20*/  LOP3.LUT R5, R4, 0xff, RZ, 0xc0, !PT ;  /* 0x000000ff04057812 */ /* 0x000fe200078ec0ff */
[--C-:B------:R-:W-:Y:S01]  /*eb30*/  HSET2.LE.AND R34, R170, R136.reuse, PT ;  /* 0x00000088aa227233 */ /* 0x100fe20003803000 */
[----:B------:R-:W-:Y:S01]  /*eb40*/  SHF.R.U32.HI R169, RZ, 0x18, R30 ;  /* 0x00000018ffa97819 */ /* 0x000fe2000001161e */
[----:B------:R-:W-:Y:S01]  /*eb50*/  FFMA.FTZ R170, R113, c[0x0][0x23c], -R174 ;  /* 0x00008f0071aa7a23 */ /* 0x000fe200000108ae */
[----:B------:R-:W-:Y:S01]  /*eb60*/  SHF.R.U32.HI R133, RZ, 0x8, R133 ;  /* 0x00000008ff857819 */ /* 0x000fe20000011685 */
[----:B------:R-:W-:Y:S01]  /*eb70*/  FFMA.FTZ R113, R117, c[0x0][0x23c], -R148 ;  /* 0x00008f0075717a23 */ /* 0x000fe20000010894 */
[----:B------:R-:W-:Y:S01]  /*eb80*/  PRMT R169, R28, 0x5410, R169 ;  /* 0x000054101ca97816 */ /* 0x000fe200000000a9 */
[----:B------:R-:W-:Y:S01]  /*eb90*/  MUFU.EX2 R111, R111 ;  /* 0x0000006f006f7308 */ /* 0x000fe20000000800 */
[----:B------:R-:W-:Y:S01]  /*eba0*/  PRMT R133, R5, 0x5410, R133 ;  /* 0x0000541005857816 */ /* 0x000fe20000000085 */
[----:B------:R-:W3:Y:S01]  /*ebb0*/  LDSM.16.MT88.4 R28, [R231+0x4800] ;  /* 0x00480000e71c783b */ /* 0x000ee20000004200 */
[--C-:B------:R-:W-:Y:S01]  /*ebc0*/  SHF.R.U32.HI R33, RZ, 0x10, R4.reuse ;  /* 0x00000010ff217819 */ /* 0x100fe20000011604 */
[----:B------:R-:W-:Y:S01]  /*ebd0*/  HSET2.LE.AND R35, R169, R136, PT ;  /* 0x00000088a9237233 */ /* 0x000fe20003803000 */
[----:B------:R-:W-:Y:S01]  /*ebe0*/  SHF.R.U32.HI R32, RZ, 0x18, R4 ;  /* 0x00000018ff207819 */ /* 0x000fe20000011604 */
[----:B------:R-:W-:Y:S01]  /*ebf0*/  FFMA.FTZ R169, R110, c[0x0][0x23c], -R174 ;  /* 0x00008f006ea97a23 */ /* 0x000fe200000108ae */
[----:B------:R-:W4:Y:S01]  /*ec00*/  LDSM.16.MT88.4 R4, [R240+0x4800] ;  /* 0x00480000f004783b */ /* 0x000f220000004200 */
[----:B------:R-:W-:Y:S01]  /*ec10*/  LOP3.LUT R33, R33, 0xff, RZ, 0xc0, !PT ;  /* 0x000000ff21217812 */ /* 0x000fe200078ec0ff */
[----:B------:R-:W-:Y:S01]  /*ec20*/  MUFU.EX2 R170, R170 ;  /* 0x000000aa00aa7308 */ /* 0x000fe20000000800 */
[----:B------:R-:W-:Y:S01]  /*ec30*/  LOP3.LUT R216, R221, UR9, R216, 0x96, !PT ;  /* 0x00000009ddd87c12 */ /* 0x000fe2000f8e96d8 */
[----:B------:R-:W-:Y:S01]  /*ec40*/  FADD.FTZ R156, R159, R156 ;  /* 0x0000009c9f9c7221 */ /* 0x000fe20000010000 */
[----:B------:R-:W-:Y:S01]  /*ec50*/  PRMT R33, R33, 0x5410, R32 ;  /* 0x0000541021217816 */ /* 0x000fe20000000020 */
[----:B------:R-:W-:Y:S01]  /*ec60*/  FADD.FTZ R168, R168, R129 ;  /* 0x00000081a8a87221 */ /* 0x000fe20000010000 */
[----:B-1----:R-:W-:Y:S01]  /*ec70*/  F2FP.PACK_AB R32, R165, R135 ;  /* 0x00000087a520723e */ /* 0x002fe200000000ff */
[----:B------:R-:W-:-:S02]  /*ec80*/  IMAD.WIDE.U32 R216, R216, -0x2daee0ad, RZ ;  /* 0xd2511f53d8d87825 */ /* 0x000fc400078e00ff */
[--C-:B------:R-:W-:Y:S01]  /*ec90*/  HSET2.LE.AND R33, R33, R136.reuse, PT ;  /* 0x0000008821217233 */ /* 0x100fe20003803000 */
[----:B------:R-:W-:Y:S01]  /*eca0*/  LOP3.LUT R34, R34, R32, RZ, 0xc0, !PT ;  /* 0x0000002022227212 */ /* 0x000fe200078ec0ff */
[----:B------:R-:W-:Y:S01]  /*ecb0*/  MUFU.EX2 R169, R169 ;  /* 0x000000a900a97308 */ /* 0x000fe20000000800 */
[----:B------:R-:W-:Y:S01]  /*ecc0*/  F2FP.PACK_AB R32, R161, R164 ;  /* 0x000000a4a120723e */ /* 0x000fe200000000ff */
[----:B------:R-:W-:Y:S01]  /*ecd0*/  FADD.FTZ R168, R115, R168 ;  /* 0x000000a873a87221 */ /* 0x000fe20000010000 */
[----:B------:R-:W-:Y:S02]  /*ece0*/  SHF.R.U32.HI R116, RZ, 0x10, R216 ;  /* 0x00000010ff747819 */ /* 0x000fe400000116d8 */
[----:B------:R-:W-:Y:S01]  /*ecf0*/  LOP3.LUT R35, R35, R32, RZ, 0xc0, !PT ;  /* 0x0000002023237212 */ /* 0x000fe200078ec0ff */
[----:B------:R-:W-:Y:S01]  /*ed00*/  HSET2.LE.AND R32, R133, R136, PT ;  /* 0x0000008885207233 */ /* 0x000fe20003803000 */
[----:B--2---:R-:W-:Y:S01]  /*ed10*/  F2FP.PACK_AB R133, R125, R124 ;  /* 0x0000007c7d85723e */ /* 0x004fe200000000ff */
[----:B------:R-:W1:Y:S01]  /*ed20*/  MUFU.EX2 R113, R113 ;  /* 0x0000007100717308 */ /* 0x000e620000000800 */
[----:B------:R-:W-:Y:S01]  /*ed30*/  LOP3.LUT R212, R217, UR18, R212, 0x96, !PT ;  /* 0x00000012d9d47c12 */ /* 0x000fe2000f8e96d4 */
[----:B------:R-:W-:Y:S01]  /*ed40*/  FADD.FTZ R124, R124, R156 ;  /* 0x0000009c7c7c7221 */ /* 0x000fe20000010000 */
[----:B------:R-:W-:Y:S01]  /*ed50*/  LOP3.LUT R32, R32, R133, RZ, 0xc0, !PT ;  /* 0x0000008520207212 */ /* 0x000fe200078ec0ff */
[C---:B------:R-:W-:Y:S01]  /*ed60*/  FADD.FTZ R168, R158.reuse, R168 ;  /* 0x000000a89ea87221 */ /* 0x040fe20000010000 */
[----:B------:R-:W-:Y:S01]  /*ed70*/  F2FP.PACK_AB R133, R158, R115 ;  /* 0x000000739e85723e */ /* 0x000fe200000000ff */
[----:B------:R-:W-:-:S02]  /*ed80*/  FADD.FTZ R124, R125, R124 ;  /* 0x0000007c7d7c7221 */ /* 0x000fc40000010000 */
[----:B------:R-:W-:Y:S01]  /*ed90*/  MUFU.EX2 R109, R109 ;  /* 0x0000006d006d7308 */ /* 0x000fe20000000800 */
[----:B------:R-:W-:Y:S01]  /*eda0*/  LOP3.LUT R33, R33, R133, RZ, 0xc0, !PT ;  /* 0x0000008521217212 */ /* 0x000fe200078ec0ff */
[----:B------:R-:W-:Y:S01]  /*edb0*/  FADD.FTZ R124, R135, R124 ;  /* 0x0000007c877c7221 */ /* 0x000fe20000010000 */
[----:B------:R-:W-:Y:S01]  /*edc0*/  LOP3.LUT R133, R211, UR17, R188, 0x96, !PT ;  /* 0x00000011d3857c12 */ /* 0x000fe2000f8e96bc */
[----:B------:R-:W-:-:S04]  /*edd0*/  IMAD.WIDE.U32 R210, R210, -0x2daee0ad, RZ ;  /* 0xd2511f53d2d27825 */ /* 0x000fc800078e00ff */
[----:B------:R-:W-:Y:S01]  /*ede0*/  IMAD.WIDE.U32 R218, R133, -0x2daee0ad, RZ ;  /* 0xd2511f5385da7825 */ /* 0x000fe200078e00ff */
[C---:B---3--:R-:W-:Y:S01]  /*edf0*/  HMMA.16816.F32 R204, R32.reuse, R28, R204 ;  /* 0x0000001c20cc723c */ /* 0x048fe200000018cc */
[----:B-1----:R-:W-:Y:S01]  /*ee00*/  F2FP.PACK_AB R117, R112, R113 ;  /* 0x000000717075723e */ /* 0x002fe200000000ff */
[----:B------:R-:W-:Y:S01]  /*ee10*/  MUFU.EX2 R94, R94 ;  /* 0x0000005e005e7308 */ /* 0x000fe20000000800 */
[----:B------:R-:W-:Y:S01]  /*ee20*/  FADD.FTZ R164, R164, R168 ;  /* 0x000000a8a4a47221 */ /* 0x000fe20000010000 */
[----:B------:R-:W-:Y:S01]  /*ee30*/  LOP3.LUT R218, R211, UR12, R218, 0x96, !PT ;  /* 0x0000000cd3da7c12 */ /* 0x000fe2000f8e96da */
[----:B------:R-:W-:Y:S02]  /*ee40*/  FADD.FTZ R165, R165, R124 ;  /* 0x0000007ca5a57221 */ /* 0x000fe40000010000 */
[----:B------:R-:W-:Y:S01]  /*ee50*/  FADD.FTZ R164, R161, R164 ;  /* 0x000000a4a1a47221 */ /* 0x000fe20000010000 */
[----:B------:R-:W-:Y:S01]  /*ee60*/  HMMA.16816.F32 R200, R32, R30, R200 ;  /* 0x0000001e20c8723c */ /* 0x000fe200000018c8 */
[----:B------:R-:W-:Y:S01]  /*ee70*/  FADD.FTZ R165, R113, R165 ;  /* 0x000000a571a57221 */ /* 0x000fe20000010000 */
[----:B------:R-:W-:Y:S01]  /*ee80*/  MUFU.EX2 R53, R53 ;  /* 0x0000003500357308 */ /* 0x000fe20000000800 */
[----:B------:R-:W-:-:S02]  /*ee90*/  FADD.FTZ R164, R111, R164 ;  /* 0x000000a46fa47221 */ /* 0x000fc40000010000 */
[----:B------:R-:W-:-:S03]  /*eea0*/  FADD.FTZ R165, R112, R165 ;  /* 0x000000a570a57221 */ /* 0x000fc60000010000 */
[C---:B----4-:R-:W-:Y:S02]  /*eeb0*/  HMMA.16816.F32 R196, R32.reuse, R4, R196 ;  /* 0x0000000420c4723c */ /* 0x050fe400000018c4 */
[----:B------:R-:W-:Y:S06]  /*eec0*/  MUFU.EX2 R100, R100 ;  /* 0x0000006400647308 */ /* 0x000fec0000000800 */
[----:B------:R-:W-:Y:S02]  /*eed0*/  HMMA.16816.F32 R192, R32, R6, R192 ;  /* 0x0000000620c0723c */ /* 0x000fe400000018c0 */
[----:B------:R-:W-:Y:S05]  /*eee0*/  MUFU.EX2 R103, R103 ;  /* 0x0000006700677308 */ /* 0x000fea0000000800 */
[----:B------:R-:W-:Y:S01]  /*eef0*/  LOP3.LUT R32, R219, UR14, R172, 0x96, !PT ;  /* 0x0000000edb207c12 */ /* 0x000fe2000f8e96ac */
[----:B------:R-:W-:-:S02]  /*ef00*/  IMAD.WIDE.U32 R218, R218, -0x326172a9, RZ ;  /* 0xcd9e8d57dada7825 */ /* 0x000fc400078e00ff */
[----:B------:R-:W-:Y:S02]  /*ef10*/  MUFU.EX2 R102, R102 ;  /* 0x0000006600667308 */ /* 0x000fe40000000800 */
[----:B------:R-:W-:-:S05]  /*ef20*/  IMAD.WIDE.U32 R214, R32, -0x326172a9, RZ ;  /* 0xcd9e8d5720d67825 */ /* 0x000fca00078e00ff */
[----:B------:R-:W-:Y:S01]  /*ef30*/  LOP3.LUT R32, R215, UR13, R190, 0x96, !PT ;  /* 0x0000000dd7207c12 */ /* 0x000fe2000f8e96be */
[----:B------:R-:W-:Y:S01]  /*ef40*/  MUFU.EX2 R101, R101 ;  /* 0x0000006500657308 */ /* 0x000fe20000000800 */
[----:B------:R-:W-:-:S03]  /*ef50*/  LOP3.LUT R214, R219, UR11, R214, 0x96, !PT ;  /* 0x0000000bdbd67c12 */ /* 0x000fc6000f8e96d6 */
[----:B------:R-:W-:-:S04]  /*ef60*/  IMAD.WIDE.U32 R32, R32, -0x2daee0ad, RZ ;  /* 0xd2511f5320207825 */ /* 0x000fc800078e00ff */
[----:B------:R-:W-:Y:S01]  /*ef70*/  IMAD.WIDE.U32 R214, R214, -0x2daee0ad, RZ ;  /* 0xd2511f53d6d67825 */ /* 0x000fe200078e00ff */
[----:B------:R-:W-:Y:S01]  /*ef80*/  LOP3.LUT R210, R33, UR10, R210, 0x96, !PT ;  /* 0x0000000a21d27c12 */ /* 0x000fe2000f8e96d2 */
[----:B------:R-:W-:Y:S03]  /*ef90*/  MUFU.EX2 R66, R66 ;  /* 0x0000004200427308 */ /* 0x000fe60000000800 */
[----:B------:R-:W-:Y:S01]  /*efa0*/  LOP3.LUT R32, R215, UR8, R32, 0x96, !PT ;  /* 0x00000008d7207c12 */ /* 0x000fe2000f8e9620 */
[----:B------:R-:W-:-:S04]  /*efb0*/  IMAD.WIDE.U32 R210, R210, -0x326172a9, RZ ;  /* 0xcd9e8d57d2d27825 */ /* 0x000fc800078e00ff */
[----:B------:R-:W-:Y:S01]  /*efc0*/  IMAD.WIDE.U32 R222, R32, -0x326172a9, RZ ;  /* 0xcd9e8d5720de7825 */ /* 0x000fe200078e00ff */
[----:B------:R-:W-:Y:S01]  /*efd0*/  LOP3.LUT R211, R211, UR9, R218, 0x96, !PT ;  /* 0x00000009d3d37c12 */ /* 0x000fe2000f8e96da */
[----:B------:R-:W-:Y:S03]  /*efe0*/  MUFU.EX2 R68, R68 ;  /* 0x0000004400447308 */ /* 0x000fe60000000800 */
[C---:B------:R-:W-:Y:S01]  /*eff0*/  LOP3.LUT R32, R222.reuse, 0xffff, RZ, 0xc0, !PT ;  /* 0x0000ffffde207812 */ /* 0x040fe200078ec0ff */
[----:B------:R-:W-:Y:S01]  /*f000*/  IMAD.WIDE.U32 R218, R211, -0x2daee0ad, RZ ;  /* 0xd2511f53d3da7825 */ /* 0x000fe200078e00ff */
[----:B------:R-:W-:Y:S02]  /*f010*/  LOP3.LUT R34, R222, 0xff, RZ, 0xc0, !PT ;  /* 0x000000ffde227812 */ /* 0x000fe400078ec0ff */
[----:B------:R-:W-:Y:S01]  /*f020*/  SHF.R.U32.HI R32, RZ, 0x8, R32 ;  /* 0x00000008ff207819 */ /* 0x000fe20000011620 */
[----:B------:R-:W-:Y:S01]  /*f030*/  MUFU.EX2 R67, R67 ;  /* 0x0000004300437308 */ /* 0x000fe20000000800 */
[----:B------:R-:W-:-:S02]  /*f040*/  SHF.R.U32.HI R35, RZ, 0x10, R222 ;  /* 0x00000010ff237819 */ /* 0x000fc400000116de */
[----:B------:R-:W-:Y:S02]  /*f050*/  LOP3.LUT R33, R223, UR19, R210, 0x96, !PT ;  /* 0x00000013df217c12 */ /* 0x000fe4000f8e96d2 */
[----:B------:R-:W-:Y:S02]  /*f060*/  PRMT R34, R34, 0x5410, R32 ;  /* 0x0000541022227816 */ /* 0x000fe40000000020 */
[----:B------:R-:W-:Y:S01]  /*f070*/  SHF.R.U32.HI R32, RZ, 0x18, R222 ;  /* 0x00000018ff207819 */ /* 0x000fe200000116de */
[----:B------:R1:W2:Y:S01]  /*f080*/  MUFU.EX2 R210, R108 ;  /* 0x0000006c00d27308 */ /* 0x0002a20000000800 */
[----:B------:R-:W-:Y:S01]  /*f090*/  LOP3.LUT R35, R35, 0xff, RZ, 0xc0, !PT ;  /* 0x000000ff23237812 */ /* 0x000fe200078ec0ff */
[----:B------:R-:W-:Y:S01]  /*f0a0*/  HSET2.LE.AND R34, R34, R136, PT ;  /* 0x0000008822227233 */ /* 0x000fe20003803000 */
[----:B------:R-:W-:Y:S02]  /*f0b0*/  LOP3.LUT R110, R33, 0xffff, RZ, 0xc0, !PT ;  /* 0x0000ffff216e7812 */ /* 0x000fe400078ec0ff */
[----:B------:R-:W-:-:S02]  /*f0c0*/  PRMT R35, R35, 0x5410, R32 ;  /* 0x0000541023237816 */ /* 0x000fc40000000020 */
[--C-:B------:R-:W-:Y:S02]  /*f0d0*/  SHF.R.U32.HI R32, RZ, 0x10, R33.reuse ;  /* 0x00000010ff207819 */ /* 0x100fe40000011621 */
[----:B------:R-:W-:Y:S01]  /*f0e0*/  SHF.R.U32.HI R110, RZ, 0x8, R110 ;  /* 0x00000008ff6e7819 */ /* 0x000fe2000001166e */
[----:B------:R-:W-:Y:S01]  /*f0f0*/  HSET2.LE.AND R35, R35, R136, PT ;  /* 0x0000008823237233 */ /* 0x000fe20003803000 */
[----:B------:R-:W-:Y:S02]  /*f100*/  LOP3.LUT R32, R32, 0xff, RZ, 0xc0, !PT ;  /* 0x000000ff20207812 */ /* 0x000fe400078ec0ff */
[----:B-1----:R-:W-:Y:S02]  /*f110*/  LOP3.LUT R108, R33, 0xff, RZ, 0xc0, !PT ;  /* 0x000000ff216c7812 */ /* 0x002fe400078ec0ff */
[----:B------:R-:W-:Y:S02]  /*f120*/  SHF.R.U32.HI R33, RZ, 0x18, R33 ;  /* 0x00000018ff217819 */ /* 0x000fe40000011621 */
[----:B------:R-:W-:Y:S01]  /*f130*/  PRMT R108, R108, 0x5410, R110 ;  /* 0x000054106c6c7816 */ /* 0x000fe2000000006e */
[----:B------:R-:W-:Y:S01]  /*f140*/  FFMA.FTZ R110, R119, c[0x0][0x23c], -R148 ;  /* 0x00008f00776e7a23 */ /* 0x000fe20000010894 */
[----:B------:R-:W-:-:S03]  /*f150*/  PRMT R33, R32, 0x5410, R33 ;  /* 0x0000541020217816 */ /* 0x000fc60000000021 */
[--C-:B------:R-:W-:Y:S01]  /*f160*/  HSET2.LE.AND R32, R108, R136.reuse, PT ;  /* 0x000000886c207233 */ /* 0x100fe20003803000 */
[----:B------:R-:W-:Y:S01]  /*f170*/  F2FP.PACK_AB R108, R170, R209 ;  /* 0x000000d1aa6c723e */ /* 0x000fe200000000ff */
[----:B------:R-:W-:Y:S01]  /*f180*/  HSET2.LE.AND R33, R33, R136, PT ;  /* 0x0000008821217233 */ /* 0x000fe20003803000 */
[----:B------:R-:W-:Y:S01]  /*f190*/  MUFU.EX2 R110, R110 ;  /* 0x0000006e006e7308 */ /* 0x000fe20000000800 */
[----:B------:R-:W-:Y:S01]  /*f1a0*/  FADD.FTZ R209, R209, R126 ;  /* 0x0000007ed1d17221 */ /* 0x000fe20000010000 */
[----:B------:R-:W-:Y:S02]  /*f1b0*/  LOP3.LUT R32, R32, R108, RZ, 0xc0, !PT ;  /* 0x0000006c20207212 */ /* 0x000fe400078ec0ff */
[----:B--2---:R-:W-:Y:S01]  /*f1c0*/  F2FP.PACK_AB R108, R131, R210 ;  /* 0x000000d2836c723e */ /* 0x004fe200000000ff */
[----:B------:R-:W-:Y:S02]  /*f1d0*/  FADD.FTZ R210, R210, R208 ;  /* 0x000000d0d2d27221 */ /* 0x000fe40000010000 */
[----:B------:R-:W-:Y:S01]  /*f1e0*/  FADD.FTZ R209, R170, R209 ;  /* 0x000000d1aad17221 */ /* 0x000fe20000010000 */
[----:B------:R-:W-:Y:S01]  /*f1f0*/  LOP3.LUT R33, R33, R108, RZ, 0xc0, !PT ;  /* 0x0000006c21217212 */ /* 0x000fe200078ec0ff */
[----:B------:R-:W-:Y:S01]  /*f200*/  FADD.FTZ R210, R131, R210 ;  /* 0x000000d283d27221 */ /* 0x000fe20000010000 */
[----:B------:R-:W-:Y:S01]  /*f210*/  F2FP.PACK_AB R108, R169, R114 ;  /* 0x00000072a96c723e */ /* 0x000fe200000000ff */
[----:B------:R-:W-:-:S02]  /*f220*/  FADD.FTZ R209, R114, R209 ;  /* 0x000000d172d17221 */ /* 0x000fc40000010000 */
[----:B------:R-:W-:Y:S01]  /*f230*/  FADD.FTZ R210, R130, R210 ;  /* 0x000000d282d27221 */ /* 0x000fe20000010000 */
[----:B------:R-:W-:Y:S01]  /*f240*/  LOP3.LUT R34, R34, R108, RZ, 0xc0, !PT ;  /* 0x0000006c22227212 */ /* 0x000fe200078ec0ff */
[----:B------:R-:W-:Y:S01]  /*f250*/  FADD.FTZ R169, R169, R209 ;  /* 0x000000d1a9a97221 */ /* 0x000fe20000010000 */
[C---:B------:R-:W-:Y:S01]  /*f260*/  F2FP.PACK_AB R108, R123.reuse, R130 ;  /* 0x000000827b6c723e */ /* 0x040fe200000000ff */
[----:B------:R-:W-:-:S03]  /*f270*/  FADD.FTZ R123, R123, R210 ;  /* 0x000000d27b7b7221 */ /* 0x000fc60000010000 */
[----:B------:R-:W-:Y:S01]  /*f280*/  LOP3.LUT R35, R35, R108, RZ, 0xc0, !PT ;  /* 0x0000006c23237212 */ /* 0x000fe200078ec0ff */
[----:B------:R-:W-:Y:S02]  /*f290*/  FFMA.FTZ R108, R118, c[0x0][0x23c], -R148 ;  /* 0x00008f00766c7a23 */ /* 0x000fe40000010894 */
[----:B------:R-:W-:-:S04]  /*f2a0*/  FFMA.FTZ R118, R11, c[0x0][0x23c], -R174 ;  /* 0x00008f000b767a23 */ /* 0x000fc800000108ae */
[C---:B------:R-:W-:Y:S01]  /*f2b0*/  HMMA.16816.F32 R20, R32.reuse, R28, R20 ;  /* 0x0000001c2014723c */ /* 0x040fe20000001814 */
[----:B------:R-:W1:Y:S06]  /*f2c0*/  MUFU.EX2 R108, R108 ;  /* 0x0000006c006c7308 */ /* 0x000e6c0000000800 */
[----:B------:R-:W-:Y:S01]  /*f2d0*/  LOP3.LUT R28, R216, 0xffff, RZ, 0xc0, !PT ;  /* 0x0000ffffd81c7812 */ /* 0x000fe200078ec0ff */
[----:B------:R-:W-:Y:S01]  /*f2e0*/  HMMA.16816.F32 R16, R32, R30, R16 ;  /* 0x0000001e2010723c */ /* 0x000fe20000001810 */
[----:B------:R-:W-:Y:S02]  /*f2f0*/  MUFU.EX2 R118, R118 ;  /* 0x0000007600767308 */ /* 0x000fe40000000800 */
[----:B------:R-:W-:-:S05]  /*f300*/  SHF.R.U32.HI R28, RZ, 0x8, R28 ;  /* 0x00000008ff1c7819 */ /* 0x000fca000001161c */
[C---:B------:R-:W-:Y:S07]  /*f310*/  HMMA.16816.F32 R24, R32.reuse, R4, R24 ;  /* 0x000000042018723c */ /* 0x040fee0000001818 */
[----:B------:R-:W-:Y:S01]  /*f320*/  SHF.R.U32.HI R5, RZ, 0x18, R216 ;  /* 0x00000018ff057819 */ /* 0x000fe200000116d8 */
[----:B------:R-:W-:Y:S01]  /*f330*/  HMMA.16816.F32 R12, R32, R6, R12 ;  /* 0x00000006200c723c */ /* 0x000fe2000000180c */
[----:B------:R-:W-:-:S04]  /*f340*/  LOP3.LUT R4, R216, 0xff, RZ, 0xc0, !PT ;  /* 0x000000ffd8047812 */ /* 0x000fc800078ec0ff */
[----:B------:R-:W-:Y:S02]  /*f350*/  PRMT R4, R4, 0x5410, R28 ;  /* 0x0000541004047816 */ /* 0x000fe4000000001c */
[----:B------:R-:W-:Y:S01]  /*f360*/  LOP3.LUT R32, R116, 0xff, RZ, 0xc0, !PT ;  /* 0x000000ff74207812 */ /* 0x000fe200078ec0ff */
[----:B------:R-:W2:Y:S01]  /*f370*/  LDSM.16.MT88.4 R28, [R231+0x4c00] ;  /* 0x004c0000e71c783b */ /* 0x000ea20000004200 */
[----:B------:R-:W-:Y:S01]  /*f380*/  LOP3.LUT R6, R212, 0xffff, RZ, 0xc0, !PT ;  /* 0x0000ffffd4067812 */ /* 0x000fe200078ec0ff */
[----:B------:R-:W-:Y:S01]  /*f390*/  HSET2.LE.AND R34, R4, R136, PT ;  /* 0x0000008804227233 */ /* 0x000fe20003803000 */
[----:B------:R-:W-:Y:S02]  /*f3a0*/  SHF.R.U32.HI R7, RZ, 0x10, R212 ;  /* 0x00000010ff077819 */ /* 0x000fe400000116d4 */
[----:B------:R-:W-:Y:S02]  /*f3b0*/  PRMT R32, R32, 0x5410, R5 ;  /* 0x0000541020207816 */ /* 0x000fe40000000005 */
[----:B------:R-:W-:-:S02]  /*f3c0*/  SHF.R.U32.HI R6, RZ, 0x8, R6 ;  /* 0x00000008ff067819 */ /* 0x000fc40000011606 */
[----:B------:R-:W-:Y:S01]  /*f3d0*/  LOP3.LUT R5, R7, 0xff, RZ, 0xc0, !PT ;  /* 0x000000ff07057812 */ /* 0x000fe200078ec0ff */
[--C-:B------:R-:W-:Y:S01]  /*f3e0*/  HSET2.LE.AND R32, R32, R136.reuse, PT ;  /* 0x0000008820207233 */ /* 0x100fe20003803000 */
[----:B------:R-:W-:Y:S02]  /*f3f0*/  LOP3.LUT R35, R212, 0xff, RZ, 0xc0, !PT ;  /* 0x000000ffd4237812 */ /* 0x000fe400078ec0ff */
[----:B------:R-:W-:Y:S02]  /*f400*/  SHF.R.U32.HI R33, RZ, 0x18, R212 ;  /* 0x00000018ff217819 */ /* 0x000fe400000116d4 */
[----:B------:R-:W-:Y:S02]  /*f410*/  PRMT R35, R35, 0x5410, R6 ;  /* 0x0000541023237816 */ /* 0x000fe40000000006 */
[----:B------:R-:W-:Y:S02]  /*f420*/  PRMT R33, R5, 0x5410, R33 ;  /* 0x0000541005217816 */ /* 0x000fe40000000021 */
[----:B------:R-:W3:Y:S01]  /*f430*/  LDSM.16.MT88.4 R4, [R240+0x4c00] ;  /* 0x004c0000f004783b */ /* 0x000ee20000004200 */
[----:B-1----:R-:W-:Y:S01]  /*f440*/  F2FP.PACK_AB R116, R108, R110 ;  /* 0x0000006e6c74723e */ /* 0x002fe200000000ff */
[----:B------:R-:W-:Y:S01]  /*f450*/  FADD.FTZ R110, R110, R165 ;  /* 0x000000a56e6e7221 */ /* 0x000fe20000010000 */
[----:B------:R-:W-:-:S02]  /*f460*/  HSET2.LE.AND R33, R33, R136, PT ;  /* 0x0000008821217233 */ /* 0x000fc40003803000 */
[----:B------:R-:W-:Y:S01]  /*f470*/  LOP3.LUT R34, R34, R116, RZ, 0xc0, !PT ;  /* 0x0000007422227212 */ /* 0x000fe200078ec0ff */
[----:B------:R-:W-:Y:S01]  /*f480*/  HSET2.LE.AND R116, R35, R136, PT ;  /* 0x0000008823747233 */ /* 0x000fe20003803000 */
[----:B------:R-:W-:Y:S01]  /*f490*/  F2FP.PACK_AB R35, R105, R107 ;  /* 0x0000006b6923723e */ /* 0x000fe200000000ff */
[----:B------:R-:W-:-:S03]  /*f4a0*/  FADD.FTZ R110, R108, R110 ;  /* 0x0000006e6c6e7221 */ /* 0x000fc60000010000 */
[----:B------:R-:W-:Y:S02]  /*f4b0*/  LOP3.LUT R35, R32, R35, RZ, 0xc0, !PT ;  /* 0x0000002320237212 */ /* 0x000fe400078ec0ff */
[----:B------:R-:W-:Y:S01]  /*f4c0*/  LOP3.LUT R32, R116, R117, RZ, 0xc0, !PT ;  /* 0x0000007574207212 */ /* 0x000fe200078ec0ff */
[--C-:B------:R-:W-:Y:S01]  /*f4d0*/  FFMA.FTZ R117, R0, c[0x0][0x23c], -R174.reuse ;  /* 0x00008f0000757a23 */ /* 0x100fe200000108ae */
[----:B------:R-:W-:Y:S01]  /*f4e0*/  F2FP.PACK_AB R0, R109, R111 ;  /* 0x0000006f6d00723e */ /* 0x000fe200000000ff */
[----:B------:R-:W-:Y:S02]  /*f4f0*/  FFMA.FTZ R116, R44, c[0x0][0x23c], -R174 ;  /* 0x00008f002c747a23 */ /* 0x000fe400000108ae */
[----:B------:R-:W-:Y:S01]  /*f500*/  IMAD.U32 R44, RZ, RZ, UR7 ;  /* 0x00000007ff2c7e24 */ /* 0x000fe2000f8e00ff */
[----:B------:R-:W-:Y:S01]  /*f510*/  LOP3.LUT R33, R33, R0, RZ, 0xc0, !PT ;  /* 0x0000000021217212 */ /* 0x000fe200078ec0ff */
[----:B------:R-:W-:Y:S01]  /*f520*/  IMAD.U32 R0, RZ, RZ, UR6 ;  /* 0x00000006ff007e24 */ /* 0x000fe2000f8e00ff */
[----:B------:R-:W1:Y:S01]  /*f530*/  MUFU.EX2 R117, R117 ;  /* 0x0000007500757308 */ /* 0x000e620000000800 */
[----:B------:R-:W-:Y:S01]  /*f540*/  FADD.FTZ R109, R109, R164 ;  /* 0x000000a46d6d7221 */ /* 0x000fe20000010000 */
[----:B------:R-:W-:-:S02]  /*f550*/  LOP3.LUT R44, R187, UR33, R44, 0x96, !PT ;  /* 0x00000021bb2c7c12 */ /* 0x000fc4000f8e962c */
[----:B------:R-:W-:Y:S01]  /*f560*/  LOP3.LUT R0, R187, UR33, R0, 0x96, !PT ;  /* 0x00000021bb007c12 */ /* 0x000fe2000f8e9600 */
[C---:B--2---:R-:W-:Y:S01]  /*f570*/  HMMA.16816.F32 R204, R32.reuse, R28, R204 ;  /* 0x0000001c20cc723c */ /* 0x044fe200000018cc */
[--C-:B------:R-:W-:Y:S02]  /*f580*/  FFMA.FTZ R187, R106, c[0x0][0x23c], -R175.reuse ;  /* 0x00008f006abb7a23 */ /* 0x100fe400000108af */
[----:B------:R-:W-:Y:S01]  /*f590*/  IMAD.WIDE.U32 R216, R44, -0x326172a9, RZ ;  /* 0xcd9e8d572cd87825 */ /* 0x000fe200078e00ff */
[----:B------:R-:W-:Y:S03]  /*f5a0*/  MUFU.EX2 R116, R116 ;  /* 0x0000007400747308 */ /* 0x000fe60000000800 */
[----:B------:R-:W-:Y:S01]  /*f5b0*/  IMAD.WIDE.U32 R220, R0, -0x326172a9, RZ ;  /* 0xcd9e8d5700dc7825 */ /* 0x000fe200078e00ff */
[----:B------:R-:W-:Y:S01]  /*f5c0*/  LOP3.LUT R44, R217, UR17, R188, 0x96, !PT ;  /* 0x00000011d92c7c12 */ /* 0x000fe2000f8e96bc */
[C---:B------:R-:W-:Y:S01]  /*f5d0*/  HMMA.16816.F32 R200, R32.reuse, R30, R200 ;  /* 0x0000001e20c8723c */ /* 0x040fe200000018c8 */
[----:B------:R-:W-:Y:S01]  /*f5e0*/  LOP3.LUT R212, R191, UR15, R216, 0x96, !PT ;  /* 0x0000000fbfd47c12 */ /* 0x000fe2000f8e96d8 */
[----:B------:R-:W-:Y:S01]  /*f5f0*/  FFMA.FTZ R0, R40, c[0x0][0x23c], -R174 ;  /* 0x00008f0028007a23 */ /* 0x000fe200000108ae */
[----:B------:R-:W-:Y:S01]  /*f600*/  LOP3.LUT R188, R221, UR17, R188, 0x96, !PT ;  /* 0x00000011ddbc7c12 */ /* 0x000fe2000f8e96bc */
[--C-:B------:R-:W-:Y:S01]  /*f610*/  FFMA.FTZ R106, R74, c[0x0][0x23c], -R175.reuse ;  /* 0x00008f004a6a7a23 */ /* 0x100fe200000108af */
[----:B------:R-:W-:Y:S01]  /*f620*/  LOP3.LUT R40, R217, UR17, R166, 0x96, !PT ;  /* 0x00000011d9287c12 */ /* 0x000fe2000f8e96a6 */
[----:B------:R-:W-:Y:S01]  /*f630*/  IMAD.WIDE.U32 R212, R212, -0x2daee0ad, RZ ;  /* 0xd2511f53d4d47825 */ /* 0x000fe200078e00ff */
[----:B------:R-:W-:Y:S01]  /*f640*/  LOP3.LUT R11, R155, UR15, R216, 0x96, !PT ;  /* 0x0000000f9b0b7c12 */ /* 0x000fe2000f8e96d8 */
[C---:B---3--:R-:W-:Y:S01]  /*f650*/  HMMA.16816.F32 R196, R32.reuse, R4, R196 ;  /* 0x0000000420c4723c */ /* 0x048fe200000018c4 */
[----:B------:R-:W-:Y:S01]  /*f660*/  LOP3.LUT R119, R221, UR17, R166, 0x96, !PT ;  /* 0x00000011dd777c12 */ /* 0x000fe2000f8e96a6 */
[----:B------:R-:W-:Y:S01]  /*f670*/  IMAD.WIDE.U32 R216, R188, -0x2daee0ad, RZ ;  /* 0xd2511f53bcd87825 */ /* 0x000fe200078e00ff */
[----:B------:R-:W-:Y:S01]  /*f680*/  LOP3.LUT R133, R155, UR15, R220, 0x96, !PT ;  /* 0x0000000f9b857c12 */ /* 0x000fe2000f8e96dc */
[----:B------:R-:W-:Y:S01]  /*f690*/  MUFU.EX2 R0, R0 ;  /* 0x0000000000007308 */ /* 0x000fe20000000800 */
[----:B------:R-:W-:Y:S01]  /*f6a0*/  LOP3.LUT R74, R219, UR18, R214, 0x96, !PT ;  /* 0x00000012db4a7c12 */ /* 0x000fe2000f8e96d6 */
[----:B------:R-:W-:Y:S01]  /*f6b0*/  FFMA.FTZ R166, R75, c[0x0][0x23c], -R175 ;  /* 0x00008f004ba67a23 */ /* 0x000fe200000108af */
[----:B------:R-:W-:Y:S01]  /*f6c0*/  LOP3.LUT R155, R217, UR14, R172, 0x96, !PT ;  /* 0x0000000ed99b7c12 */ /* 0x000fe2000f8e96ac */
[----:B------:R-:W-:Y:S01]  /*f6d0*/  HMMA.16816.F32 R192, R32, R6, R192 ;  /* 0x0000000620c0723c */ /* 0x000fe200000018c0 */
[----:B------:R-:W-:Y:S01]  /*f6e0*/  SHF.R.U32.HI R188, RZ, 0x10, R218 ;  /* 0x00000010ffbc7819 */ /* 0x000fe200000116da */
[----:B------:R-:W-:Y:S01]  /*f6f0*/  IMAD.WIDE.U32 R224, R119, -0x2daee0ad, RZ ;  /* 0xd2511f5377e07825 */ /* 0x000fe200078e00ff */
[----:B------:R-:W-:Y:S01]  /*f700*/  LOP3.LUT R191, R191, UR15, R220, 0x96, !PT ;  /* 0x0000000fbfbf7c12 */ /* 0x000fe2000f8e96dc */
[----:B------:R-:W2:Y:S01]  /*f710*/  MUFU.EX2 R187, R187 ;  /* 0x000000bb00bb7308 */ /* 0x000ea20000000800 */
[----:B------:R-:W-:Y:S01]  /*f720*/  LOP3.LUT R188, R188, 0xff, RZ, 0xc0, !PT ;  /* 0x000000ffbcbc7812 */ /* 0x000fe200078ec0ff */
[----:B------:R-:W-:Y:S01]  /*f730*/  IMAD.WIDE.U32 R220, R11, -0x2daee0ad, RZ ;  /* 0xd2511f530bdc7825 */ /* 0x000fe200078e00ff */
[----:B------:R-:W-:-:S02]  /*f740*/  LOP3.LUT R34, R218, 0xff, RZ, 0xc0, !PT ;  /* 0x000000ffda227812 */ /* 0x000fc400078ec0ff */
[----:B------:R-:W-:Y:S01]  /*f750*/  SHF.R.U32.HI R35, RZ, 0x18, R218 ;  /* 0x00000018ff237819 */ /* 0x000fe200000116da */
[----:B------:R-:W-:Y:S02]  /*f760*/  IMAD.WIDE.U32 R32, R44, -0x2daee0ad, RZ ;  /* 0xd2511f532c207825 */ /* 0x000fe400078e00ff */
[----:B------:R-:W-:Y:S01]  /*f770*/  MUFU.EX2 R166, R166 ;  /* 0x000000a600a67308 */ /* 0x000fe20000000800 */
[----:B------:R-:W-:Y:S01]  /*f780*/  PRMT R35, R188, 0x5410, R35 ;  /* 0x00005410bc237816 */ /* 0x000fe20000000023 */
[----:B------:R-:W-:Y:S01]  /*f790*/  IMAD.WIDE.U32 R222, R191, -0x2daee0ad, RZ ;  /* 0xd2511f53bfde7825 */ /* 0x000fe200078e00ff */
[----:B------:R-:W-:Y:S02]  /*f7a0*/  LOP3.LUT R75, R33, UR14, R172, 0x96, !PT ;  /* 0x0000000e214b7c12 */ /* 0x000fe4000f8e96ac */
[----:B------:R-:W-:Y:S01]  /*f7b0*/  LOP3.LUT R44, R213, UR12, R32, 0x96, !PT ;  /* 0x0000000cd52c7c12 */ /* 0x000fe2000f8e9620 */
[----:B------:R-:W-:Y:S01]  /*f7c0*/  FFMA.FTZ R172, R104, c[0x0][0x23c], -R175 ;  /* 0x00008f0068ac7a23 */ /* 0x000fe200000108af */
[----:B------:R-:W-:Y:S01]  /*f7d0*/  LOP3.LUT R32, R218, 0xffff, RZ, 0xc0, !PT ;  /* 0x0000ffffda207812 */ /* 0x000fe200078ec0ff */
[----:B------:R-:W3:Y:S01]  /*f7e0*/  MUFU.EX2 R106, R106 ;  /* 0x0000006a006a7308 */ /* 0x000ee20000000800 */
[----:B------:R-:W-:Y:S01]  /*f7f0*/  LOP3.LUT R104, R74, 0xffff, RZ, 0xc0, !PT ;  /* 0x0000ffff4a687812 */ /* 0x000fe200078ec0ff */
[----:B------:R-:W-:Y:S01]  /*f800*/  HSET2.LE.AND R35, R35, R136, PT ;  /* 0x0000008823237233 */ /* 0x000fe20003803000 */
[----:B------:R-:W-:Y:S01]  /*f810*/  SHF.R.U32.HI R32, RZ, 0x8, R32 ;  /* 0x00000008ff207819 */ /* 0x000fe20000011620 */
[----:B------:R-:W-:Y:S01]  /*f820*/  IMAD.WIDE.U32 R218, R133, -0x2daee0ad, RZ ;  /* 0xd2511f5385da7825 */ /* 0x000fe200078e00ff */
[----:B------:R-:W-:-:S02]  /*f830*/  SHF.R.U32.HI R33, RZ, 0x10, R74 ;  /* 0x00000010ff217819 */ /* 0x000fc4000001164a */
[----:B------:R-:W-:Y:S01]  /*f840*/  PRMT R34, R34, 0x5410, R32 ;  /* 0x0000541022227816 */ /* 0x000fe20000000020 */
[----:B------:R-:W4:Y:S01]  /*f850*/  MUFU.EX2 R172, R172 ;  /* 0x000000ac00ac7308 */ /* 0x000f220000000800 */
[----:B------:R-:W-:Y:S01]  /*f860*/  LOP3.LUT R32, R74, 0xff, RZ, 0xc0, !PT ;  /* 0x000000ff4a207812 */ /* 0x000fe200078ec0ff */
[----:B-1----:R-:W-:Y:S01]  /*f870*/  FADD.FTZ R169, R117, R169 ;  /* 0x000000a975a97221 */ /* 0x002fe20000010000 */
[----:B------:R-:W-:Y:S01]  /*f880*/  SHF.R.U32.HI R74, RZ, 0x18, R74 ;  /* 0x00000018ff4a7819 */ /* 0x000fe2000001164a */
[----:B------:R-:W-:Y:S01]  /*f890*/  HSET2.LE.AND R34, R34, R136, PT ;  /* 0x0000008822227233 */ /* 0x000fe20003803000 */
[----:B------:R-:W-:Y:S01]  /*f8a0*/  SHF.R.U32.HI R104, RZ, 0x8, R104 ;  /* 0x00000008ff687819 */ /* 0x000fe20000011668 */
[----:B--2---:R-:W-:Y:S01]  /*f8b0*/  FADD.FTZ R123, R187, R123 ;  /* 0x0000007bbb7b7221 */ /* 0x004fe20000010000 */
[----:B------:R-:W-:Y:S01]  /*f8c0*/  LOP3.LUT R33, R33, 0xff, RZ, 0xc0, !PT ;  /* 0x000000ff21217812 */ /* 0x000fe200078ec0ff */
[----:B------:R-:W-:Y:S01]  /*f8d0*/  FADD.FTZ R169, R116, R169 ;  /* 0x000000a974a97221 */ /* 0x000fe20000010000 */
[----:B------:R-:W-:Y:S01]  /*f8e0*/  PRMT R32, R32, 0x5410, R104 ;  /* 0x0000541020207816 */ /* 0x000fe20000000068 */
[----:B------:R-:W-:Y:S01]  /*f8f0*/  FADD.FTZ R109, R107, R109 ;  /* 0x0000006d6b6d7221 */ /* 0x000fe20000010000 */
[----:B------:R-:W-:-:S02]  /*f900*/  PRMT R33, R33, 0x5410, R74 ;  /* 0x0000541021217816 */ /* 0x000fc4000000004a */
[----:B------:R-:W-:Y:S01]  /*f910*/  LOP3.LUT R214, R223, UR12, R216, 0x96, !PT ;  /* 0x0000000cdfd67c12 */ /* 0x000fe2000f8e96d8 */
[--C-:B------:R-:W-:Y:S01]  /*f920*/  HSET2.LE.AND R32, R32, R136.reuse, PT ;  /* 0x0000008820207233 */ /* 0x100fe20003803000 */
[----:B------:R-:W-:Y:S01]  /*f930*/  F2FP.PACK_AB R191, R0, R118 ;  /* 0x0000007600bf723e */ /* 0x000fe200000000ff */
[----:B------:R-:W-:Y:S01]  /*f940*/  HSET2.LE.AND R33, R33, R136, PT ;  /* 0x0000008821217233 */ /* 0x000fe20003803000 */
[----:B---3--:R-:W-:Y:S01]  /*f950*/  F2FP.PACK_AB R188, R106, R166 ;  /* 0x000000a66abc723e */ /* 0x008fe200000000ff */
[----:B------:R-:W-:Y:S01]  /*f960*/  IMAD.WIDE.U32 R216, R40, -0x2daee0ad, RZ ;  /* 0xd2511f5328d87825 */ /* 0x000fe200078e00ff */
[----:B------:R-:W-:Y:S02]  /*f970*/  F2FP.PACK_AB R104, R116, R117 ;  /* 0x000000757468723e */ /* 0x000fe400000000ff */
[----:B----4-:R-:W-:Y:S01]  /*f980*/  F2FP.PACK_AB R74, R172, R187 ;  /* 0x000000bbac4a723e */ /* 0x010fe200000000ff */
[----:B------:R-:W-:Y:S01]  /*f990*/  IMAD.WIDE.U32 R214, R214, -0x326172a9, RZ ;  /* 0xcd9e8d57d6d67825 */ /* 0x000fe200078e00ff */
[----:B------:R-:W-:-:S02]  /*f9a0*/  LOP3.LUT R34, R34, R191, RZ, 0xc0, !PT ;  /* 0x000000bf22227212 */ /* 0x000fc400078ec0ff */
[----:B------:R-:W-:Y:S01]  /*f9b0*/  LOP3.LUT R35, R35, R188, RZ, 0xc0, !PT ;  /* 0x000000bc23237212 */ /* 0x000fe200078ec0ff */
[----:B------:R-:W-:Y:S01]  /*f9c0*/  FFMA.FTZ R188, R41, c[0x0][0x23c], -R174 ;  /* 0x00008f0029bc7a23 */ /* 0x000fe200000108ae */
[----:B------:R-:W-:Y:S01]  /*f9d0*/  LOP3.LUT R32, R32, R104, RZ, 0xc0, !PT ;  /* 0x0000006820207212 */ /* 0x000fe200078ec0ff */
[----:B------:R-:W-:Y:S01]  /*f9e0*/  FADD.FTZ R123, R172, R123 ;  /* 0x0000007bac7b7221 */ /* 0x000fe20000010000 */
[----:B------:R-:W-:Y:S01]  /*f9f0*/  LOP3.LUT R33, R33, R74, RZ, 0xc0, !PT ;  /* 0x0000004a21217212 */ /* 0x000fe200078ec0ff */
[----:B------:R-:W-:Y:S01]  /*fa00*/  IMAD.WIDE.U32 R74, R75, -0x326172a9, RZ ;  /* 0xcd9e8d574b4a7825 */ /* 0x000fe200078e00ff */
[--C-:B------:R-:W-:Y:S01]  /*fa10*/  LOP3.LUT R11, R217, UR14, R162.reuse, 0x96, !PT ;  /* 0x0000000ed90b7c12 */ /* 0x100fe2000f8e96a2 */
[----:B------:R-:W1:Y:S01]  /*fa20*/  MUFU.EX2 R188, R188 ;  /* 0x000000bc00bc7308 */ /* 0x000e620000000800 */
[----:B------:R-:W-:Y:S01]  /*fa30*/  LOP3.LUT R162, R225, UR14, R162, 0x96, !PT ;  /* 0x0000000ee1a27c12 */ /* 0x000fe2000f8e96a2 */
[----:B------:R-:W-:Y:S01]  /*fa40*/  FADD.FTZ R118, R118, R169 ;  /* 0x000000a976767221 */ /* 0x000fe20000010000 */
[----:B------:R-:W-:Y:S01]  /*fa50*/  LOP3.LUT R191, R219, UR12, R224, 0x96, !PT ;  /* 0x0000000cdbbf7c12 */ /* 0x000fe2000f8e96e0 */
[----:B------:R-:W-:Y:S01]  /*fa60*/  IMAD.WIDE.U32 R224, R44, -0x326172a9, RZ ;  /* 0xcd9e8d572ce07825 */ /* 0x000fe200078e00ff */
[----:B------:R-:W-:Y:S01]  /*fa70*/  HMMA.16816.F32 R20, R32, R28, R20 ;  /* 0x0000001c2014723c */ /* 0x000fe20000001814 */
[----:B------:R-:W-:-:S02]  /*fa80*/  LOP3.LUT R216, R221, UR12, R216, 0x96, !PT ;  /* 0x0000000cddd87c12 */ /* 0x000fc4000f8e96d8 */
[----:B------:R-:W-:Y:S01]  /*fa90*/  LOP3.LUT R40, R75, UR13, R190, 0x96, !PT ;  /* 0x0000000d4b287c12 */ /* 0x000fe2000f8e96be */
[----:B------:R-:W-:-:S04]  /*faa0*/  IMAD.WIDE.U32 R226, R11, -0x326172a9, RZ ;  /* 0xcd9e8d570be27825 */ /* 0x000fc800078e00ff */
[----:B------:R-:W-:Y:S01]  /*fab0*/  IMAD.WIDE.U32 R28, R155, -0x326172a9, RZ ;  /* 0xcd9e8d579b1c7825 */ /* 0x000fe200078e00ff */
[----:B------:R-:W-:Y:S01]  /*fac0*/  LOP3.LUT R155, R225, UR11, R74, 0x96, !PT ;  /* 0x0000000be19b7c12 */ /* 0x000fe2000f8e964a */
[C---:B------:R-:W-:Y:S02]  /*fad0*/  HMMA.16816.F32 R16, R32.reuse, R30, R16 ;  /* 0x0000001e2010723c */ /* 0x040fe40000001810 */
[----:B------:R-:W-:Y:S01]  /*fae0*/  IMAD.WIDE.U32 R74, R162, -0x326172a9, RZ ;  /* 0xcd9e8d57a24a7825 */ /* 0x000fe200078e00ff */
[----:B------:R-:W-:Y:S02]  /*faf0*/  LOP3.LUT R29, R29, UR13, R190, 0x96, !PT ;  /* 0x0000000d1d1d7c12 */ /* 0x000fe4000f8e96be */
[----:B------:R-:W-:Y:S01]  /*fb00*/  LOP3.LUT R28, R215, UR11, R28, 0x96, !PT ;  /* 0x0000000bd71c7c12 */ /* 0x000fe2000f8e961c */
[----:B------:R-:W-:Y:S01]  /*fb10*/  IMAD.WIDE.U32 R216, R216, -0x326172a9, RZ ;  /* 0xcd9e8d57d8d87825 */ /* 0x000fe200078e00ff */
[--C-:B------:R-:W-:Y:S01]  /*fb20*/  LOP3.LUT R30, R227, UR13, R154.reuse, 0x96, !PT ;  /* 0x0000000de31e7c12 */ /* 0x100fe2000f8e969a */
[----:B------:R-:W-:Y:S01]  /*fb30*/  HMMA.16816.F32 R24, R32, R4, R24 ;  /* 0x000000042018723c */ /* 0x000fe20000001818 */
[----:B------:R-:W-:Y:S01]  /*fb40*/  LOP3.LUT R11, R75, UR13, R154, 0x96, !PT ;  /* 0x0000000d4b0b7c12 */ /* 0x000fe2000f8e969a */
[----:B------:R-:W-:Y:S01]  /*fb50*/  IMAD.WIDE.U32 R244, R40, -0x2daee0ad, RZ ;  /* 0xd2511f5328f47825 */ /* 0x000fe200078e00ff */
[----:B------:R-:W-:-:S03]  /*fb60*/  LOP3.LUT R213, R217, UR11, R226, 0x96, !PT ;  /* 0x0000000bd9d57c12 */ /* 0x000fc6000f8e96e2 */
[----:B------:R-:W-:Y:S01]  /*fb70*/  IMAD.WIDE.U32 R154, R155, -0x2daee0ad, RZ ;  /* 0xd2511f539b9a7825 */ /* 0x000fe200078e00ff */
[----:B------:R-:W-:Y:S01]  /*fb80*/  LOP3.LUT R75, R245, UR10, R212, 0x96, !PT ;  /* 0x0000000af54b7c12 */ /* 0x000fe2000f8e96d4 */
[----:B------:R-:W-:Y:S02]  /*fb90*/  HMMA.16816.F32 R32, R32, R6, R12 ;  /* 0x000000062020723c */ /* 0x000fe4000000180c */
[----:B------:R-:W-:Y:S01]  /*fba0*/  IMAD.WIDE.U32 R226, R29, -0x2daee0ad, RZ ;  /* 0xd2511f531de27825 */ /* 0x000fe200078e00ff */
[----:B------:R-:W-:-:S03]  /*fbb0*/  LOP3.LUT R44, R155, UR8, R244, 0x96, !PT ;  /* 0x000000089b2c7c12 */ /* 0x000fc6000f8e96f4 */
        /* <DEDUP_REMOVED lines=15> */
[----:B------:R-:W-:Y:S02]  /*fcb0*/  LOP3.LUT R11, R223, UR19, R226, 0x96, !PT ;  /* 0x00000013df0b7c12 */ /* 0x000fe4000f8e96e2 */
[----:B------:R-:W-:Y:S01]  /*fcc0*/  LOP3.LUT R104, R222, 0xffff, RZ, 0xc0, !PT ;  /* 0x0000ffffde687812 */ /* 0x000fe200078ec0ff */
[----:B------:R-:W-:Y:S01]  /*fcd0*/  IMAD.WIDE.U32 R14, R40, -0x326172a9, RZ ;  /* 0xcd9e8d57280e7825 */ /* 0x000fe200078e00ff */
[----:B------:R-:W-:Y:S02]  /*fce0*/  LOP3.LUT R243, R222, 0xff, RZ, 0xc0, !PT ;  /* 0x000000ffdef37812 */ /* 0x000fe400078ec0ff */
[--C-:B------:R-:W-:Y:S01]  /*fcf0*/  SHF.R.U32.HI R119, RZ, 0x10, R222.reuse ;  /* 0x00000010ff777819 */ /* 0x100fe200000116de */
[----:B------:R-:W-:Y:S01]  /*fd00*/  IMAD.WIDE.U32 R218, R133, -0x326172a9, RZ ;  /* 0xcd9e8d5785da7825 */ /* 0x000fe200078e00ff */
[----:B------:R-:W-:Y:S02]  /*fd10*/  SHF.R.U32.HI R44, RZ, 0x18, R222 ;  /* 0x00000018ff2c7819 */ /* 0x000fe400000116de */
[----:B------:R-:W-:Y:S01]  /*fd20*/  LOP3.LUT R5, R75, UR8, R220, 0x96, !PT ;  /* 0x000000084b057c12 */ /* 0x000fe2000f8e96dc */
[----:B------:R-:W-:Y:S01]  /*fd30*/  IMAD.WIDE.U32 R222, R155, -0x326172a9, RZ ;  /* 0xcd9e8d579bde7825 */ /* 0x000fe200078e00ff */
[----:B------:R-:W-:-:S02]  /*fd40*/  LOP3.LUT R40, R15, UR9, R216, 0x96, !PT ;  /* 0x000000090f287c12 */ /* 0x000fc4000f8e96d8 */
[----:B------:R-:W-:Y:S01]  /*fd50*/  LOP3.LUT R6, R218, 0xffff, RZ, 0xc0, !PT ;  /* 0x0000ffffda067812 */ /* 0x000fe200078ec0ff */
[----:B------:R-:W-:Y:S01]  /*fd60*/  IMAD.WIDE.U32 R12, R31, -0x326172a9, RZ ;  /* 0xcd9e8d571f0c7825 */ /* 0x000fe200078e00ff */
[----:B------:R-:W-:Y:S02]  /*fd70*/  LOP3.LUT R4, R223, UR9, R214, 0x96, !PT ;  /* 0x00000009df047c12 */ /* 0x000fe4000f8e96d6 */
[----:B------:R-:W-:Y:S01]  /*fd80*/  LOP3.LUT R162, R219, UR19, R222, 0x96, !PT ;  /* 0x00000013dba27c12 */ /* 0x000fe2000f8e96de */
[----:B------:R-:W-:Y:S01]  /*fd90*/  IMAD.WIDE.U32 R216, R30, -0x2daee0ad, RZ ;  /* 0xd2511f531ed87825 */ /* 0x000fe200078e00ff */
[----:B------:R-:W-:Y:S02]  /*fda0*/  LOP3.LUT R215, R218, 0xff, RZ, 0xc0, !PT ;  /* 0x000000ffdad77812 */ /* 0x000fe400078ec0ff */
[--C-:B------:R-:W-:Y:S01]  /*fdb0*/  SHF.R.U32.HI R75, RZ, 0x10, R218.reuse ;  /* 0x00000010ff4b7819 */ /* 0x100fe200000116da */
[----:B------:R-:W-:Y:S01]  /*fdc0*/  IMAD.WIDE.U32 R222, R29, -0x326172a9, RZ ;  /* 0xcd9e8d571dde7825 */ /* 0x000fe200078e00ff */
[----:B------:R-:W-:-:S02]  /*fdd0*/  SHF.R.U32.HI R214, RZ, 0x18, R218 ;  /* 0x00000018ffd67819 */ /* 0x000fc400000116da */
[----:B------:R-:W-:Y:S01]  /*fde0*/  LOP3.LUT R15, R12, 0xffff, RZ, 0xc0, !PT ;  /* 0x0000ffff0c0f7812 */ /* 0x000fe200078ec0ff */
[----:B------:R-:W-:Y:S01]  /*fdf0*/  IMAD.WIDE.U32 R218, R5, -0x326172a9, RZ ;  /* 0xcd9e8d5705da7825 */ /* 0x000fe200078e00ff */
[----:B------:R-:W-:Y:S02]  /*fe00*/  LOP3.LUT R211, R13, UR19, R14, 0x96, !PT ;  /* 0x000000130dd37c12 */ /* 0x000fe4000f8e960e */
[----:B------:R-:W-:Y:S01]  /*fe10*/  LOP3.LUT R7, R217, UR18, R154, 0x96, !PT ;  /* 0x00000012d9077c12 */ /* 0x000fe2000f8e969a */
[----:B------:R-:W-:Y:S01]  /*fe20*/  IMAD.WIDE.U32 R40, R40, -0x2daee0ad, RZ ;  /* 0xd2511f5328287825 */ /* 0x000fe200078e00ff */
[C---:B------:R-:W-:Y:S02]  /*fe30*/  LOP3.LUT R224, R216.reuse, 0xffff, RZ, 0xc0, !PT ;  /* 0x0000ffffd8e07812 */ /* 0x040fe400078ec0ff */
[----:B------:R-:W-:Y:S01]  /*fe40*/  LOP3.LUT R244, R216, 0xff, RZ, 0xc0, !PT ;  /* 0x000000ffd8f47812 */ /* 0x000fe200078ec0ff */
[----:B------:R-:W-:Y:S01]  /*fe50*/  FFMA.FTZ R154, R37, c[0x0][0x23c], -R174 ;  /* 0x00008f00259a7a23 */ /* 0x000fe200000108ae */
[----:B------:R-:W-:Y:S01]  /*fe60*/  SHF.R.U32.HI R220, RZ, 0x10, R216 ;  /* 0x00000010ffdc7819 */ /* 0x000fe200000116d8 */
[----:B------:R-:W-:Y:S01]  /*fe70*/  FFMA.FTZ R155, R48, c[0x0][0x23c], -R174 ;  /* 0x00008f00309b7a23 */ /* 0x000fe200000108ae */
[----:B------:R-:W-:Y:S01]  /*fe80*/  SHF.R.U32.HI R225, RZ, 0x18, R216 ;  /* 0x00000018ffe17819 */ /* 0x000fe200000116d8 */
[----:B------:R-:W-:Y:S01]  /*fe90*/  IMAD.WIDE.U32 R216, R4, -0x2daee0ad, RZ ;  /* 0xd2511f5304d87825 */ /* 0x000fe200078e00ff */
[----:B------:R-:W-:Y:S01]  /*fea0*/  LOP3.LUT R14, R223, UR9, R190, 0x96, !PT ;  /* 0x00000009df0e7c12 */ /* 0x000fe2000f8e96be */
[----:B------:R-:W-:Y:S01]  /*feb0*/  MUFU.EX2 R154, R154 ;  /* 0x0000009a009a7308 */ /* 0x000fe20000000800 */
[----:B------:R-:W-:Y:S01]  /*fec0*/  SHF.R.U32.HI R6, RZ, 0x8, R6 ;  /* 0x00000008ff067819 */ /* 0x000fe20000011606 */
[----:B------:R-:W-:Y:S01]  /*fed0*/  FFMA.FTZ R190, R36, c[0x0][0x23c], -R174 ;  /* 0x00008f0024be7a23 */ /* 0x000fe200000108ae */
[----:B------:R-:W-:Y:S01]  /*fee0*/  LOP3.LUT R119, R119, 0xff, RZ, 0xc0, !PT ;  /* 0x000000ff77777812 */ /* 0x000fe200078ec0ff */
[----:B------:R-:W-:Y:S01]  /*fef0*/  IMAD.WIDE.U32 R36, R14, -0x2daee0ad, RZ ;  /* 0xd2511f530e247825 */ /* 0x000fe200078e00ff */
[----:B------:R-:W-:-:S02]  /*ff00*/  LOP3.LUT R31, R12, 0xff, RZ, 0xc0, !PT ;  /* 0x000000ff0c1f7812 */ /* 0x000fc400078ec0ff */
[----:B------:R-:W-:Y:S01]  /*ff10*/  LOP3.LUT R5, R218, 0xffff, RZ, 0xc0, !PT ;  /* 0x0000ffffda057812 */ /* 0x000fe200078ec0ff */
[----:B------:R-:W-:Y:S01]  /*ff20*/  FFMA.FTZ R48, R69, c[0x0][0x23c], -R174 ;  /* 0x00008f0045307a23 */ /* 0x000fe200000108ae */
[----:B------:R-:W-:Y:S01]  /*ff30*/  SHF.R.U32.HI R15, RZ, 0x8, R15 ;  /* 0x00000008ff0f7819 */ /* 0x000fe2000001160f */
[----:B------:R-:W-:Y:S01]  /*ff40*/  FFMA.FTZ R69, R47, c[0x0][0x23c], -R175 ;  /* 0x00008f002f457a23 */ /* 0x000fe200000108af */
[----:B------:R-:W-:Y:S01]  /*ff50*/  PRMT R215, R215, 0x5410, R6 ;  /* 0x00005410d7d77816 */ /* 0x000fe20000000006 */
[----:B------:R-:W-:Y:S01]  /*ff60*/  FFMA.FTZ R245, R91, c[0x0][0x23c], -R148 ;  /* 0x00008f005bf57a23 */ /* 0x000fe20000010894 */
[----:B------:R-:W-:Y:S01]  /*ff70*/  LOP3.LUT R222, R219, UR19, R222, 0x96, !PT ;  /* 0x00000013dbde7c12 */ /* 0x000fe2000f8e96de */
[----:B------:R-:W-:Y:S01]  /*ff80*/  FFMA.FTZ R91, R80, c[0x0][0x23c], -R143 ;  /* 0x00008f00505b7a23 */ /* 0x000fe2000001088f */
[----:B------:R-:W-:Y:S01]  /*ff90*/  PRMT R44, R119, 0x5410, R44 ;  /* 0x00005410772c7816 */ /* 0x000fe2000000002c */
[----:B------:R-:W-:Y:S01]  /*ffa0*/  FFMA.FTZ R119, R45, c[0x0][0x23c], -R174 ;  /* 0x00008f002d777a23 */ /* 0x000fe200000108ae */
[----:B------:R-:W-:Y:S01]  /*ffb0*/  LOP3.LUT R6, R217, UR18, R28, 0x96, !PT ;  /* 0x00000012d9067c12 */ /* 0x000fe2000f8e961c */
[----:B------:R-:W-:Y:S01]  /*ffc0*/  MUFU.EX2 R190, R190 ;  /* 0x000000be00be7308 */ /* 0x000fe20000000800 */
[----:B------:R-:W-:Y:S01]  /*ffd0*/  LOP3.LUT R219, R218, 0xff, RZ, 0xc0, !PT ;  /* 0x000000ffdadb7812 */ /* 0x000fe200078ec0ff */
[----:B------:R-:W-:Y:S01]  /*ffe0*/  HSET2.LE.AND R44, R44, R136, PT ;  /* 0x000000882c2c7233 */ /* 0x000fe20003803000 */
[----:B------:R-:W-:Y:S01]  /*fff0*/  PRMT R28, R31, 0x5410, R15 ;  /* 0x000054101f1c7816 */ /* 0x000fe2000000000f */
[----:B------:R-:W-:Y:S01]  /*10000*/  FFMA.FTZ R15, R56, c[0x0][0x23c], -R174 ;  /* 0x00008f00380f7a23 */ /* 0x000fe200000108ae */
[----:B------:R-:W-:Y:S01]  /*10010*/  SHF.R.U32.HI R14, RZ, 0x8, R5 ;  /* 0x00000008ff0e7819 */ /* 0x000fe20000011605 */
[----:B------:R-:W-:Y:S01]  /*10020*/  FFMA.FTZ R56, R39, c[0x0][0x23c], -R175 ;  /* 0x00008f0027387a23 */ /* 0x000fe200000108af */
[--C-:B------:R-:W-:Y:S01]  /*10030*/  SHF.R.U32.HI R29, RZ, 0x10, R12.reuse ;  /* 0x00000010ff1d7819 */ /* 0x100fe2000001160c */
[----:B------:R-:W-:Y:S01]  /*10040*/  MUFU.EX2 R155, R155 ;  /* 0x0000009b009b7308 */ /* 0x000fe20000000800 */
[----:B------:R-:W-:Y:S01]  /*10050*/  SHF.R.U32.HI R13, RZ, 0x18, R12 ;  /* 0x00000018ff0d7819 */ /* 0x000fe2000001160c */
[----:B------:R-:W-:Y:S01]  /*10060*/  FADD.FTZ R166, R166, R123 ;  /* 0x0000007ba6a67221 */ /* 0x000fe20000010000 */
[----:B------:R-:W-:Y:S01]  /*10070*/  LOP3.LUT R223, R40, 0xffff, RZ, 0xc0, !PT ;  /* 0x0000ffff28df7812 */ /* 0x000fe200078ec0ff */
[----:B------:R-:W-:Y:S01]  /*10080*/  FADD.FTZ R118, R0, R118 ;  /* 0x0000007600767221 */ /* 0x000fe20000010000 */
[----:B------:R-:W-:Y:S01]  /*10090*/  LOP3.LUT R31, R40, 0xff, RZ, 0xc0, !PT ;  /* 0x000000ff281f7812 */ /* 0x000fe200078ec0ff */
[----:B------:R-:W-:Y:S01]  /*100a0*/  FADD.FTZ R166, R106, R166 ;  /* 0x000000a66aa67221 */ /* 0x000fe20000010000 */
[--C-:B------:R-:W-:Y:S01]  /*100b0*/  SHF.R.U32.HI R227, RZ, 0x10, R40.reuse ;  /* 0x00000010ffe37819 */ /* 0x100fe20000011628 */
[----:B------:R-:W-:Y:S01]  /*100c0*/  MUFU.EX2 R119, R119 ;  /* 0x0000007700777308 */ /* 0x000fe20000000800 */
[----:B------:R-:W-:Y:S01]  /*100d0*/  SHF.R.U32.HI R45, RZ, 0x18, R40 ;  /* 0x00000018ff2d7819 */ /* 0x000fe20000011628 */
[----:B------:R-:W-:Y:S01]  /*100e0*/  FADD.FTZ R109, R105, R109 ;  /* 0x0000006d696d7221 */ /* 0x000fe20000010000 */
[----:B------:R-:W-:Y:S01]  /*100f0*/  SHF.R.U32.HI R12, RZ, 0x10, R218 ;  /* 0x00000010ff0c7819 */ /* 0x000fe200000116da */
[----:B-1----:R-:W-:Y:S01]  /*10100*/  FADD.FTZ R118, R188, R118 ;  /* 0x00000076bc767221 */ /* 0x002fe20000010000 */
[----:B------:R-:W-:-:S02]  /*10110*/  SHF.R.U32.HI R40, RZ, 0x10, R11 ;  /* 0x00000010ff287819 */ /* 0x000fc4000001160b */
[----:B------:R-:W-:Y:S01]  /*10120*/  LOP3.LUT R4, R41, UR18, R212, 0x96, !PT ;  /* 0x0000001229047c12 */ /* 0x000fe2000f8e96d4 */
[----:B------:R-:W-:Y:S01]  /*10130*/  MUFU.EX2 R69, R69 ;  /* 0x0000004500457308 */ /* 0x000fe20000000800 */
[----:B------:R-:W-:Y:S02]  /*10140*/  PRMT R219, R219, 0x5410, R14 ;  /* 0x00005410dbdb7816 */ /* 0x000fe4000000000e */
[C---:B------:R-:W-:Y:S02]  /*10150*/  LOP3.LUT R14, R11.reuse, 0xffff, RZ, 0xc0, !PT ;  /* 0x0000ffff0b0e7812 */ /* 0x040fe400078ec0ff */
[----:B------:R-:W-:Y:S02]  /*10160*/  LOP3.LUT R41, R11, 0xff, RZ, 0xc0, !PT ;  /* 0x000000ff0b297812 */ /* 0x000fe400078ec0ff */
[----:B------:R-:W-:Y:S01]  /*10170*/  SHF.R.U32.HI R218, RZ, 0x18, R218 ;  /* 0x00000018ffda7819 */ /* 0x000fe200000116da */
[----:B------:R-:W-:Y:S01]  /*10180*/  MUFU.EX2 R91, R91 ;  /* 0x0000005b005b7308 */ /* 0x000fe20000000800 */
[----:B------:R-:W-:-:S02]  /*10190*/  LOP3.LUT R226, R216, 0xffff, RZ, 0xc0, !PT ;  /* 0x0000ffffd8e27812 */ /* 0x000fc400078ec0ff */
[----:B------:R-:W-:Y:S02]  /*101a0*/  LOP3.LUT R213, R216, 0xff, RZ, 0xc0, !PT ;  /* 0x000000ffd8d57812 */ /* 0x000fe400078ec0ff */
[--C-:B------:R-:W-:Y:S02]  /*101b0*/  SHF.R.U32.HI R133, RZ, 0x10, R216.reuse ;  /* 0x00000010ff857819 */ /* 0x100fe400000116d8 */
[----:B------:R-:W-:Y:S01]  /*101c0*/  SHF.R.U32.HI R30, RZ, 0x18, R216 ;  /* 0x00000018ff1e7819 */ /* 0x000fe200000116d8 */
[----:B------:R-:W-:Y:S01]  /*101d0*/  MUFU.EX2 R15, R15 ;  /* 0x0000000f000f7308 */ /* 0x000fe20000000800 */
[----:B------:R-:W-:Y:S02]  /*101e0*/  LOP3.LUT R29, R29, 0xff, RZ, 0xc0, !PT ;  /* 0x000000ff1d1d7812 */ /* 0x000fe400078ec0ff */
[----:B------:R-:W-:Y:S02]  /*101f0*/  LOP3.LUT R12, R12, 0xff, RZ, 0xc0, !PT ;  /* 0x000000ff0c0c7812 */ /* 0x000fe400078ec0ff */
[----:B------:R-:W-:-:S02]  /*10200*/  SHF.R.U32.HI R11, RZ, 0x18, R11 ;  /* 0x00000018ff0b7819 */ /* 0x000fc4000001160b */
[----:B------:R-:W-:Y:S01]  /*10210*/  LOP3.LUT R40, R40, 0xff, RZ, 0xc0, !PT ;  /* 0x000000ff28287812 */ /* 0x000fe200078ec0ff */
[----:B------:R-:W-:Y:S01]  /*10220*/  MUFU.EX2 R56, R56 ;  /* 0x0000003800387308 */ /* 0x000fe20000000800 */
[----:B------:R-:W-:Y:S02]  /*10230*/  LOP3.LUT R75, R75, 0xff, RZ, 0xc0, !PT ;  /* 0x000000ff4b4b7812 */ /* 0x000fe400078ec0ff */
[----:B------:R-:W-:Y:S02]  /*10240*/  LOP3.LUT R216, R162, 0xffff, RZ, 0xc0, !PT ;  /* 0x0000ffffa2d87812 */ /* 0x000fe400078ec0ff */
[----:B------:R-:W-:Y:S02]  /*10250*/  SHF.R.U32.HI R104, RZ, 0x8, R104 ;  /* 0x00000008ff687819 */ /* 0x000fe40000011668 */
[----:B------:R-:W-:Y:S01]  /*10260*/  PRMT R13, R29, 0x5410, R13 ;  /* 0x000054101d0d7816 */ /* 0x000fe2000000000d */
[----:B------:R-:W-:Y:S01]  /*10270*/  MUFU.EX2 R48, R48 ;  /* 0x0000003000307308 */ /* 0x000fe20000000800 */
[----:B------:R-:W-:-:S02]  /*10280*/  PRMT R218, R12, 0x5410, R218 ;  /* 0x000054100cda7816 */ /* 0x000fc400000000da */
[----:B------:R-:W-:Y:S01]  /*10290*/  PRMT R40, R40, 0x5410, R11 ;  /* 0x0000541028287816 */ /* 0x000fe2000000000b */
[----:B------:R-:W-:Y:S01]  /*102a0*/  HSET2.LE.AND R13, R13, R136, PT ;  /* 0x000000880d0d7233 */ /* 0x000fe20003803000 */
[----:B------:R-:W-:Y:S01]  /*102b0*/  PRMT R214, R75, 0x5410, R214 ;  /* 0x000054104bd67816 */ /* 0x000fe200000000d6 */
[--C-:B------:R-:W-:Y:S01]  /*102c0*/  FFMA.FTZ R75, R52, c[0x0][0x23c], -R174.reuse ;  /* 0x00008f00344b7a23 */ /* 0x100fe200000108ae */
[C---:B------:R-:W-:Y:S01]  /*102d0*/  LOP3.LUT R12, R36.reuse, 0xffff, RZ, 0xc0, !PT ;  /* 0x0000ffff240c7812 */ /* 0x040fe200078ec0ff */
[----:B------:R-:W-:Y:S01]  /*102e0*/  FFMA.FTZ R52, R57, c[0x0][0x23c], -R174 ;  /* 0x00008f0039347a23 */ /* 0x000fe200000108ae */
[----:B------:R-:W-:Y:S01]  /*102f0*/  LOP3.LUT R212, R36, 0xff, RZ, 0xc0, !PT ;  /* 0x000000ff24d47812 */ /* 0x000fe200078ec0ff */
[----:B------:R-:W-:Y:S01]  /*10300*/  FFMA.FTZ R57, R46, c[0x0][0x23c], -R175 ;  /* 0x00008f002e397a23 */ /* 0x000fe200000108af */
[--C-:B------:R-:W-:Y:S01]  /*10310*/  SHF.R.U32.HI R29, RZ, 0x10, R36.reuse ;  /* 0x00000010ff1d7819 */ /* 0x100fe20000011624 */
[----:B------:R-:W-:Y:S01]  /*10320*/  MUFU.EX2 R75, R75 ;  /* 0x0000004b004b7308 */ /* 0x000fe20000000800 */
[----:B------:R-:W-:-:S02]  /*10330*/  SHF.R.U32.HI R191, RZ, 0x18, R36 ;  /* 0x00000018ffbf7819 */ /* 0x000fc40000011624 */
[----:B------:R-:W-:Y:S02]  /*10340*/  SHF.R.U32.HI R216, RZ, 0x8, R216 ;  /* 0x00000008ffd87819 */ /* 0x000fe400000116d8 */
[----:B------:R-:W-:Y:S02]  /*10350*/  LOP3.LUT R11, R162, 0xff, RZ, 0xc0, !PT ;  /* 0x000000ffa20b7812 */ /* 0x000fe400078ec0ff */
[----:B------:R-:W-:Y:S01]  /*10360*/  LOP3.LUT R5, R37, UR18, R74, 0x96, !PT ;  /* 0x0000001225057c12 */ /* 0x000fe2000f8e964a */
[----:B------:R-:W-:Y:S01]  /*10370*/  MUFU.EX2 R57, R57 ;  /* 0x0000003900397308 */ /* 0x000fe20000000800 */
[----:B------:R-:W-:Y:S02]  /*10380*/  SHF.R.U32.HI R36, RZ, 0x10, R211 ;  /* 0x00000010ff247819 */ /* 0x000fe400000116d3 */
[----:B------:R-:W-:Y:S01]  /*10390*/  PRMT R243, R243, 0x5410, R104 ;  /* 0x00005410f3f37816 */ /* 0x000fe20000000068 */
[----:B------:R-:W-:Y:S01]  /*103a0*/  FFMA.FTZ R104, R49, c[0x0][0x23c], -R174 ;  /* 0x00008f0031687a23 */ /* 0x000fe200000108ae */
[----:B------:R-:W-:Y:S01]  /*103b0*/  PRMT R216, R11, 0x5410, R216 ;  /* 0x000054100bd87816 */ /* 0x000fe200000000d8 */
[--C-:B------:R-:W-:Y:S01]  /*103c0*/  FFMA.FTZ R11, R55, c[0x0][0x23c], -R174.reuse ;  /* 0x00008f00370b7a23 */ /* 0x100fe200000108ae */
[----:B------:R-:W-:Y:S01]  /*103d0*/  LOP3.LUT R37, R211, 0xff, RZ, 0xc0, !PT ;  /* 0x000000ffd3257812 */ /* 0x000fe200078ec0ff */
[----:B------:R1:W-:Y:S01]  /*103e0*/  MUFU.EX2 R74, R50 ;  /* 0x00000032004a7308 */ /* 0x0003e20000000800 */
[----:B------:R-:W-:Y:S01]  /*103f0*/  SHF.R.U32.HI R46, RZ, 0x8, R223 ;  /* 0x00000008ff2e7819 */ /* 0x000fe200000116df */
[----:B------:R-:W-:Y:S01]  /*10400*/  FFMA.FTZ R49, R61, c[0x0][0x23c], -R174 ;  /* 0x00008f003d317a23 */ /* 0x000fe200000108ae */
[----:B------:R-:W-:Y:S01]  /*10410*/  LOP3.LUT R36, R36, 0xff, RZ, 0xc0, !PT ;  /* 0x000000ff24247812 */ /* 0x000fe200078ec0ff */
[--C-:B------:R-:W-:Y:S01]  /*10420*/  FFMA.FTZ R223, R64, c[0x0][0x23c], -R175.reuse ;  /* 0x00008f0040df7a23 */ /* 0x100fe200000108af */
[----:B------:R-:W-:Y:S01]  /*10430*/  LOP3.LUT R227, R227, 0xff, RZ, 0xc0, !PT ;  /* 0x000000ffe3e37812 */ /* 0x000fe200078ec0ff */
[----:B------:R-:W-:Y:S01]  /*10440*/  FFMA.FTZ R64, R98, c[0x0][0x23c], -R148 ;  /* 0x00008f0062407a23 */ /* 0x000fe20000010894 */
[----:B------:R-:W-:Y:S01]  /*10450*/  PRMT R46, R31, 0x5410, R46 ;  /* 0x000054101f2e7816 */ /* 0x000fe2000000002e */
[----:B------:R-:W-:Y:S01]  /*10460*/  FFMA.FTZ R55, R42, c[0x0][0x23c], -R175 ;  /* 0x00008f002a377a23 */ /* 0x000fe200000108af */
[----:B------:R-:W-:Y:S01]  /*10470*/  SHF.R.U32.HI R31, RZ, 0x10, R7 ;  /* 0x00000010ff1f7819 */ /* 0x000fe20000011607 */
[--C-:B------:R-:W-:Y:S01]  /*10480*/  FFMA.FTZ R98, R86, c[0x0][0x23c], -R148.reuse ;  /* 0x00008f0056627a23 */ /* 0x100fe20000010894 */
[----:B------:R-:W-:Y:S01]  /*10490*/  PRMT R45, R227, 0x5410, R45 ;  /* 0x00005410e32d7816 */ /* 0x000fe2000000002d */
[----:B------:R-:W-:Y:S01]  /*104a0*/  FFMA.FTZ R86, R2, c[0x0][0x23c], -R148 ;  /* 0x00008f0002567a23 */ /* 0x000fe20000010894 */
[----:B------:R-:W-:Y:S01]  /*104b0*/  LOP3.LUT R227, R7, 0xff, RZ, 0xc0, !PT ;  /* 0x000000ff07e37812 */ /* 0x000fe200078ec0ff */
[----:B------:R-:W-:Y:S01]  /*104c0*/  MUFU.EX2 R64, R64 ;  /* 0x0000004000407308 */ /* 0x000fe20000000800 */
[----:B------:R-:W-:Y:S01]  /*104d0*/  SHF.R.U32.HI R12, RZ, 0x8, R12 ;  /* 0x00000008ff0c7819 */ /* 0x000fe2000001160c */
[----:B-1----:R-:W-:Y:S01]  /*104e0*/  FFMA.FTZ R50, R54, c[0x0][0x23c], -R174 ;  /* 0x00008f0036327a23 */ /* 0x002fe200000108ae */
[----:B------:R-:W-:Y:S01]  /*104f0*/  LOP3.LUT R54, R211, 0xffff, RZ, 0xc0, !PT ;  /* 0x0000ffffd3367812 */ /* 0x000fe200078ec0ff */
[----:B------:R-:W-:Y:S01]  /*10500*/  FFMA.FTZ R174, R59, c[0x0][0x23c], -R175 ;  /* 0x00008f003bae7a23 */ /* 0x000fe200000108af */
[----:B------:R-:W-:Y:S01]  /*10510*/  SHF.R.U32.HI R211, RZ, 0x18, R211 ;  /* 0x00000018ffd37819 */ /* 0x000fe200000116d3 */
[----:B------:R-:W-:Y:S01]  /*10520*/  FFMA.FTZ R2, R97, c[0x0][0x23c], -R143 ;  /* 0x00008f0061027a23 */ /* 0x000fe2000001088f */
[----:B------:R-:W-:Y:S01]  /*10530*/  LOP3.LUT R59, R133, 0xff, RZ, 0xc0, !PT ;  /* 0x000000ff853b7812 */ /* 0x000fe200078ec0ff */
[----:B------:R-:W-:Y:S01]  /*10540*/  FFMA.FTZ R42, R87, c[0x0][0x23c], -R148 ;  /* 0x00008f00572a7a23 */ /* 0x000fe20000010894 */
[----:B------:R-:W-:Y:S01]  /*10550*/  PRMT R36, R36, 0x5410, R211 ;  /* 0x0000541024247816 */ /* 0x000fe200000000d3 */
[----:B------:R-:W-:Y:S01]  /*10560*/  FFMA.FTZ R211, R60, c[0x0][0x23c], -R175 ;  /* 0x00008f003cd37a23 */ /* 0x000fe200000108af */
[----:B------:R-:W-:Y:S01]  /*10570*/  SHF.R.U32.HI R60, RZ, 0x8, R226 ;  /* 0x00000008ff3c7819 */ /* 0x000fe200000116e2 */
[----:B------:R-:W-:Y:S01]  /*10580*/  MUFU.EX2 R2, R2 ;  /* 0x0000000200027308 */ /* 0x000fe20000000800 */
[----:B------:R-:W-:Y:S01]  /*10590*/  PRMT R59, R59, 0x5410, R30 ;  /* 0x000054103b3b7816 */ /* 0x000fe2000000001e */
[----:B------:R-:W-:Y:S01]  /*105a0*/  FFMA.FTZ R87, R76, c[0x0][0x23c], -R148 ;  /* 0x00008f004c577a23 */ /* 0x000fe20000010894 */
[----:B------:R-:W-:Y:S01]  /*105b0*/  LOP3.LUT R30, R7, 0xffff, RZ, 0xc0, !PT ;  /* 0x0000ffff071e7812 */ /* 0x000fe200078ec0ff */
[----:B------:R-:W-:Y:S01]  /*105c0*/  HSET2.LE.AND R46, R46, R136, PT ;  /* 0x000000882e2e7233 */ /* 0x000fe20003803000 */
[----:B------:R-:W-:Y:S01]  /*105d0*/  SHF.R.U32.HI R226, RZ, 0x18, R7 ;  /* 0x00000018ffe27819 */ /* 0x000fe20000011607 */
[--C-:B------:R-:W-:Y:S01]  /*105e0*/  IMAD.MOV.U32 R133, RZ, RZ, R163.reuse ;  /* 0x000000ffff857224 */ /* 0x100fe200078e00a3 */
[----:B------:R-:W-:Y:S01]  /*105f0*/  LOP3.LUT R29, R29, 0xff, RZ, 0xc0, !PT ;  /* 0x000000ff1d1d7812 */ /* 0x000fe200078ec0ff */
[----:B------:R-:W1:Y:S01]  /*10600*/  MUFU.EX2 R211, R211 ;  /* 0x000000d300d37308 */ /* 0x000e620000000800 */
[----:B------:R-:W-:Y:S01]  /*10610*/  LOP3.LUT R7, R31, 0xff, RZ, 0xc0, !PT ;  /* 0x000000ff1f077812 */ /* 0x000fe200078ec0ff */
[----:B------:R-:W-:Y:S01]  /*10620*/  @P0 IMAD.MOV.U32 R133, RZ, RZ, R163 ;  /* 0x000000ffff850224 */ /* 0x000fe200078e00a3 */
[----:B------:R-:W-:-:S02]  /*10630*/  PRMT R212, R212, 0x5410, R12 ;  /* 0x00005410d4d47816 */ /* 0x000fc4000000000c */
[----:B------:R-:W-:Y:S02]  /*10640*/  PRMT R191, R29, 0x5410, R191 ;  /* 0x000054101dbf7816 */ /* 0x000fe400000000bf */
[----:B------:R-:W-:Y:S01]  /*10650*/  PRMT R226, R7, 0x5410, R226 ;  /* 0x0000541007e27816 */ /* 0x000fe200000000e2 */
[----:B------:R-:W-:Y:S01]  /*10660*/  MUFU.EX2 R174, R174 ;  /* 0x000000ae00ae7308 */ /* 0x000fe20000000800 */
[----:B------:R-:W-:Y:S02]  /*10670*/  SHF.R.U32.HI R224, RZ, 0x8, R224 ;  /* 0x00000008ffe07819 */ /* 0x000fe400000116e0 */
[C---:B------:R-:W-:Y:S02]  /*10680*/  LOP3.LUT R29, R6.reuse, 0xffff, RZ, 0xc0, !PT ;  /* 0x0000ffff061d7812 */ /* 0x040fe400078ec0ff */
[----:B------:R-:W-:Y:S02]  /*10690*/  LOP3.LUT R12, R6, 0xff, RZ, 0xc0, !PT ;  /* 0x000000ff060c7812 */ /* 0x000fe400078ec0ff */
[--C-:B------:R-:W-:Y:S01]  /*106a0*/  SHF.R.U32.HI R61, RZ, 0x10, R6.reuse ;  /* 0x00000010ff3d7819 */ /* 0x100fe20000011606 */
[----:B------:R-:W-:Y:S01]  /*106b0*/  MUFU.EX2 R104, R104 ;  /* 0x0000006800687308 */ /* 0x000fe20000000800 */
[----:B------:R-:W-:Y:S01]  /*106c0*/  SHF.R.U32.HI R7, RZ, 0x18, R6 ;  /* 0x00000018ff077819 */ /* 0x000fe20000011606 */
[----:B-1----:R-:W-:Y:S01]  /*106d0*/  FADD.FTZ R166, R211, R166 ;  /* 0x000000a6d3a67221 */ /* 0x002fe20000010000 */
[----:B------:R-:W-:-:S02]  /*106e0*/  LOP3.LUT R6, R4, 0xffff, RZ, 0xc0, !PT ;  /* 0x0000ffff04067812 */ /* 0x000fc400078ec0ff */
[----:B------:R-:W-:Y:S02]  /*106f0*/  SHF.R.U32.HI R14, RZ, 0x8, R14 ;  /* 0x00000008ff0e7819 */ /* 0x000fe4000001160e */
[----:B------:R-:W-:Y:S01]  /*10700*/  SHF.R.U32.HI R54, RZ, 0x8, R54 ;  /* 0x00000008ff367819 */ /* 0x000fe20000011636 */
[----:B------:R-:W-:Y:S01]  /*10710*/  MUFU.EX2 R55, R55 ;  /* 0x0000003700377308 */ /* 0x000fe20000000800 */
[----:B------:R-:W-:Y:S02]  /*10720*/  LOP3.LUT R221, R222, 0xffff, RZ, 0xc0, !PT ;  /* 0x0000ffffdedd7812 */ /* 0x000fe400078ec0ff */
[----:B------:R-:W-:Y:S02]  /*10730*/  PRMT R224, R244, 0x5410, R224 ;  /* 0x00005410f4e07816 */ /* 0x000fe400000000e0 */
[----:B------:R-:W-:Y:S02]  /*10740*/  LOP3.LUT R244, R4, 0xff, RZ, 0xc0, !PT ;  /* 0x000000ff04f47812 */ /* 0x000fe400078ec0ff */
[----:B------:R-:W-:Y:S01]  /*10750*/  SHF.R.U32.HI R6, RZ, 0x8, R6 ;  /* 0x00000008ff067819 */ /* 0x000fe20000011606 */
[----:B------:R-:W-:Y:S01]  /*10760*/  MUFU.EX2 R52, R52 ;  /* 0x0000003400347308 */ /* 0x000fe20000000800 */
[----:B------:R-:W-:-:S02]  /*10770*/  PRMT R41, R41, 0x5410, R14 ;  /* 0x0000541029297816 */ /* 0x000fc4000000000e */
[----:B------:R-:W-:Y:S02]  /*10780*/  PRMT R37, R37, 0x5410, R54 ;  /* 0x0000541025257816 */ /* 0x000fe40000000036 */
[----:B------:R-:W-:Y:S02]  /*10790*/  SHF.R.U32.HI R14, RZ, 0x10, R162 ;  /* 0x00000010ff0e7819 */ /* 0x000fe400000116a2 */
[----:B------:R-:W-:Y:S01]  /*107a0*/  SHF.R.U32.HI R221, RZ, 0x8, R221 ;  /* 0x00000008ffdd7819 */ /* 0x000fe200000116dd */
[----:B------:R-:W-:Y:S01]  /*107b0*/  HSET2.LE.AND R37, R37, R136, PT ;  /* 0x0000008825257233 */ /* 0x000fe20003803000 */
[----:B------:R-:W-:Y:S01]  /*107c0*/  LOP3.LUT R54, R222, 0xff, RZ, 0xc0, !PT ;  /* 0x000000ffde367812 */ /* 0x000fe200078ec0ff */
[----:B------:R-:W-:Y:S01]  /*107d0*/  MUFU.EX2 R50, R50 ;  /* 0x0000003200327308 */ /* 0x000fe20000000800 */
[----:B------:R-:W-:Y:S02]  /*107e0*/  LOP3.LUT R220, R220, 0xff, RZ, 0xc0, !PT ;  /* 0x000000ffdcdc7812 */ /* 0x000fe400078ec0ff */
[----:B------:R-:W-:-:S02]  /*107f0*/  PRMT R244, R244, 0x5410, R6 ;  /* 0x00005410f4f47816 */ /* 0x000fc40000000006 */
[--C-:B------:R-:W-:Y:S02]  /*10800*/  SHF.R.U32.HI R6, RZ, 0x10, R4.reuse ;  /* 0x00000010ff067819 */ /* 0x100fe40000011604 */
[----:B------:R-:W-:Y:S01]  /*10810*/  SHF.R.U32.HI R47, RZ, 0x18, R4 ;  /* 0x00000018ff2f7819 */ /* 0x000fe20000011604 */
[----:B------:R-:W-:Y:S01]  /*10820*/  MUFU.EX2 R87, R87 ;  /* 0x0000005700577308 */ /* 0x000fe20000000800 */
[----:B------:R-:W-:Y:S02]  /*10830*/  LOP3.LUT R14, R14, 0xff, RZ, 0xc0, !PT ;  /* 0x000000ff0e0e7812 */ /* 0x000fe400078ec0ff */
[----:B------:R-:W-:Y:S02]  /*10840*/  PRMT R221, R54, 0x5410, R221 ;  /* 0x0000541036dd7816 */ /* 0x000fe400000000dd */
[----:B------:R-:W-:Y:S02]  /*10850*/  LOP3.LUT R4, R5, 0xffff, RZ, 0xc0, !PT ;  /* 0x0000ffff05047812 */ /* 0x000fe400078ec0ff */
[----:B------:R-:W-:Y:S01]  /*10860*/  SHF.R.U32.HI R217, RZ, 0x18, R162 ;  /* 0x00000018ffd97819 */ /* 0x000fe200000116a2 */
[--C-:B------:R-:W-:Y:S01]  /*10870*/  FFMA.FTZ R162, R58, c[0x0][0x23c], -R175.reuse ;  /* 0x00008f003aa27a23 */ /* 0x100fe200000108af */
[----:B------:R-:W-:Y:S01]  /*10880*/  SHF.R.U32.HI R54, RZ, 0x10, R222 ;  /* 0x00000010ff367819 */ /* 0x000fe200000116de */
[----:B------:R-:W-:Y:S01]  /*10890*/  FFMA.FTZ R58, R43, c[0x0][0x23c], -R175 ;  /* 0x00008f002b3a7a23 */ /* 0x000fe200000108af */
[----:B------:R-:W-:Y:S01]  /*108a0*/  LOP3.LUT R61, R61, 0xff, RZ, 0xc0, !PT ;  /* 0x000000ff3d3d7812 */ /* 0x000fe200078ec0ff */
[----:B------:R-:W-:Y:S01]  /*108b0*/  FFMA.FTZ R43, R92, c[0x0][0x23c], -R143 ;  /* 0x00008f005c2b7a23 */ /* 0x000fe2000001088f */
[----:B------:R-:W-:Y:S01]  /*108c0*/  PRMT R225, R220, 0x5410, R225 ;  /* 0x00005410dce17816 */ /* 0x000fe200000000e1 */
[----:B------:R-:W-:Y:S01]  /*108d0*/  FFMA.FTZ R220, R73, c[0x0][0x23c], -R148 ;  /* 0x00008f0049dc7a23 */ /* 0x000fe20000010894 */
[----:B------:R-:W-:Y:S01]  /*108e0*/  LOP3.LUT R73, R5, 0xff, RZ, 0xc0, !PT ;  /* 0x000000ff05497812 */ /* 0x000fe200078ec0ff */
[----:B------:R-:W-:Y:S01]  /*108f0*/  FFMA.FTZ R92, R81, c[0x0][0x23c], -R143 ;  /* 0x00008f00515c7a23 */ /* 0x000fe2000001088f */
[----:B------:R-:W-:Y:S01]  /*10900*/  SHF.R.U32.HI R4, RZ, 0x8, R4 ;  /* 0x00000008ff047819 */ /* 0x000fe20000011604 */
[----:B------:R-:W-:Y:S01]  /*10910*/  MUFU.EX2 R162, R162 ;  /* 0x000000a200a27308 */ /* 0x000fe20000000800 */
[----:B------:R-:W-:-:S02]  /*10920*/  PRMT R217, R14, 0x5410, R217 ;  /* 0x000054100ed97816 */ /* 0x000fc400000000d9 */
[----:B------:R-:W-:Y:S02]  /*10930*/  SHF.R.U32.HI R222, RZ, 0x18, R222 ;  /* 0x00000018ffde7819 */ /* 0x000fe400000116de */
[----:B------:R-:W-:Y:S02]  /*10940*/  LOP3.LUT R54, R54, 0xff, RZ, 0xc0, !PT ;  /* 0x000000ff36367812 */ /* 0x000fe400078ec0ff */
[----:B------:R-:W-:Y:S01]  /*10950*/  SHF.R.U32.HI R29, RZ, 0x8, R29 ;  /* 0x00000008ff1d7819 */ /* 0x000fe2000001161d */
[----:B------:R1:W-:Y:S01]  /*10960*/  MUFU.EX2 R14, R62 ;  /* 0x0000003e000e7308 */ /* 0x0003e20000000800 */
[----:B------:R-:W-:Y:S02]  /*10970*/  PRMT R61, R61, 0x5410, R7 ;  /* 0x000054103d3d7816 */ /* 0x000fe40000000007 */
[----:B------:R-:W-:Y:S02]  /*10980*/  SHF.R.U32.HI R7, RZ, 0x10, R5 ;  /* 0x00000010ff077819 */ /* 0x000fe40000011605 */
[----:B------:R-:W-:Y:S01]  /*10990*/  PRMT R73, R73, 0x5410, R4 ;  /* 0x0000541049497816 */ /* 0x000fe20000000004 */
[----:B------:R-:W-:Y:S01]  /*109a0*/  FFMA.FTZ R4, R99, c[0x0][0x23c], -R148 ;  /* 0x00008f0063047a23 */ /* 0x000fe20000010894 */
[----:B------:R-:W-:Y:S01]  /*109b0*/  PRMT R222, R54, 0x5410, R222 ;  /* 0x0000541036de7816 */ /* 0x000fe200000000de */
[--C-:B------:R-:W-:Y:S01]  /*109c0*/  FFMA.FTZ R54, R38, c[0x0][0x23c], -R175.reuse ;  /* 0x00008f0026367a23 */ /* 0x100fe200000108af */
[----:B------:R-:W-:Y:S01]  /*109d0*/  SHF.R.U32.HI R30, RZ, 0x8, R30 ;  /* 0x00000008ff1e7819 */ /* 0x000fe2000001161e */
[----:B------:R-:W-:Y:S01]  /*109e0*/  FFMA.FTZ R99, R63, c[0x0][0x23c], -R175 ;  /* 0x00008f003f637a23 */ /* 0x000fe200000108af */
[----:B------:R-:W-:Y:S01]  /*109f0*/  SHF.R.U32.HI R5, RZ, 0x18, R5 ;  /* 0x00000018ff057819 */ /* 0x000fe20000011605 */
[----:B------:R2:W3:Y:S01]  /*10a00*/  MUFU.EX2 R63, R4 ;  /* 0x00000004003f7308 */ /* 0x0004e20000000800 */
[----:B------:R-:W-:Y:S01]  /*10a10*/  LOP3.LUT R6, R6, 0xff, RZ, 0xc0, !PT ;  /* 0x000000ff06067812 */ /* 0x000fe200078ec0ff */
[--C-:B------:R-:W-:Y:S01]  /*10a20*/  HSET2.LE.AND R38, R28, R136.reuse, PT ;  /* 0x000000881c267233 */ /* 0x100fe20003803000 */
[----:B------:R-:W-:Y:S01]  /*10a30*/  LOP3.LUT R7, R7, 0xff, RZ, 0xc0, !PT ;  /* 0x000000ff07077812 */ /* 0x000fe200078ec0ff */
[--C-:B-1----:R-:W-:Y:S01]  /*10a40*/  FFMA.FTZ R62, R51, c[0x0][0x23c], -R175.reuse ;  /* 0x00008f00333e7a23 */ /* 0x102fe200000108af */
[----:B------:R-:W-:Y:S01]  /*10a50*/  PRMT R60, R213, 0x5410, R60 ;  /* 0x00005410d53c7816 */ /* 0x000fe2000000003c */
[----:B------:R-:W-:Y:S01]  /*10a60*/  FFMA.FTZ R51, R65, c[0x0][0x23c], -R175 ;  /* 0x00008f0041337a23 */ /* 0x000fe200000108af */
[----:B------:R-:W-:Y:S01]  /*10a70*/  PRMT R65, R12, 0x5410, R29 ;  /* 0x000054100c417816 */ /* 0x000fe2000000001d */
[----:B------:R-:W-:Y:S01]  /*10a80*/  FFMA.FTZ R29, R95, c[0x0][0x23c], -R148 ;  /* 0x00008f005f1d7a23 */ /* 0x000fe20000010894 */
[----:B------:R-:W-:Y:S01]  /*10a90*/  PRMT R227, R227, 0x5410, R30 ;  /* 0x00005410e3e37816 */ /* 0x000fe2000000001e */
[--C-:B------:R-:W-:Y:S01]  /*10aa0*/  FFMA.FTZ R175, R90, c[0x0][0x23c], -R148.reuse ;  /* 0x00008f005aaf7a23 */ /* 0x100fe20000010894 */
[----:B------:R-:W-:Y:S01]  /*10ab0*/  PRMT R47, R6, 0x5410, R47 ;  /* 0x00005410062f7816 */ /* 0x000fe2000000002f */
[--C-:B------:R-:W-:Y:S01]  /*10ac0*/  FFMA.FTZ R90, R82, c[0x0][0x23c], -R148.reuse ;  /* 0x00008f00525a7a23 */ /* 0x100fe20000010894 */
[----:B------:R1:W-:Y:S01]  /*10ad0*/  MUFU.EX2 R80, R29 ;  /* 0x0000001d00507308 */ /* 0x0003e20000000800 */
[--C-:B------:R-:W-:Y:S01]  /*10ae0*/  FFMA.FTZ R213, R72, c[0x0][0x23c], -R148.reuse ;  /* 0x00008f0048d57a23 */ /* 0x100fe20000010894 */
[----:B------:R-:W-:Y:S01]  /*10af0*/  PRMT R72, R7, 0x5410, R5 ;  /* 0x0000541007487816 */ /* 0x000fe20000000005 */
[----:B------:R-:W-:Y:S01]  /*10b00*/  FFMA.FTZ R95, R83, c[0x0][0x23c], -R148 ;  /* 0x00008f00535f7a23 */ /* 0x000fe20000010894 */
[----:B--2---:R-:W2:Y:S01]  /*10b10*/  LDSM.16.MT88.4 R4, [R231+0x5000] ;  /* 0x00500000e704783b */ /* 0x004ea20000004200 */
[--C-:B------:R-:W-:Y:S01]  /*10b20*/  FFMA.FTZ R83, R93, c[0x0][0x23c], -R143.reuse ;  /* 0x00008f005d537a23 */ /* 0x100fe2000001088f */
[----:B------:R-:W-:Y:S01]  /*10b30*/  F2FP.PACK_AB R81, R190, R188 ;  /* 0x000000bcbe51723e */ /* 0x000fe200000000ff */
[--C-:B------:R-:W-:Y:S01]  /*10b40*/  FFMA.FTZ R93, R85, c[0x0][0x23c], -R143.reuse ;  /* 0x00008f00555d7a23 */ /* 0x100fe2000001088f */
[----:B------:R4:W-:Y:S01]  /*10b50*/  MUFU.EX2 R82, R71 ;  /* 0x0000004700527308 */ /* 0x0009e20000000800 */
[----:B------:R-:W-:Y:S01]  /*10b60*/  FFMA.FTZ R85, R3, c[0x0][0x23c], -R143 ;  /* 0x00008f0003557a23 */ /* 0x000fe2000001088f */
[----:B---3--:R-:W-:Y:S01]  /*10b70*/  F2FP.PACK_AB R3, R64, R63 ;  /* 0x0000003f4003723e */ /* 0x008fe200000000ff */
[--C-:B------:R-:W-:Y:S01]  /*10b80*/  IMAD.MOV.U32 R12, RZ, RZ, R8.reuse ;  /* 0x000000ffff0c7224 */ /* 0x100fe200078e0008 */
[----:B------:R-:W-:Y:S01]  /*10b90*/  F2FP.PACK_AB R84, R119, R155 ;  /* 0x0000009b7754723e */ /* 0x000fe200000000ff */
[----:B------:R-:W-:Y:S01]  /*10ba0*/  @P0 IMAD.MOV.U32 R12, RZ, RZ, R8 ;  /* 0x000000ffff0c0224 */ /* 0x000fe200078e0008 */
[----:B------:R-:W-:Y:S01]  /*10bb0*/  LOP3.LUT R38, R38, R3, RZ, 0xc0, !PT ;  /* 0x0000000326267212 */ /* 0x000fe200078ec0ff */
[----:B------:R-:W-:Y:S01]  /*10bc0*/  HSET2.LE.AND R3, R36, R136, PT ;  /* 0x0000008824037233 */ /* 0x000fe20003803000 */
[----:B-1----:R-:W1:Y:S01]  /*10bd0*/  LDSM.16.MT88.4 R28, [R240+0x5000] ;  /* 0x00500000f01c783b */ /* 0x002e620000004200 */
[----:B------:R-:W3:Y:S01]  /*10be0*/  MUFU.EX2 R220, R220 ;  /* 0x000000dc00dc7308 */ /* 0x000ee20000000800 */
[----:B------:R-:W-:-:S04]  /*10bf0*/  FADD.FTZ R190, R190, R118 ;  /* 0x00000076bebe7221 */ /* 0x000fc80000010000 */
[----:B------:R-:W-:Y:S02]  /*10c00*/  FADD.FTZ R190, R155, R190 ;  /* 0x000000be9bbe7221 */ /* 0x000fe40000010000 */
[--C-:B----4-:R-:W-:Y:S01]  /*10c10*/  FFMA.FTZ R71, R96, c[0x0][0x23c], -R143.reuse ;  /* 0x00008f0060477a23 */ /* 0x110fe2000001088f */
[----:B------:R-:W4:Y:S01]  /*10c20*/  MUFU.EX2 R213, R213 ;  /* 0x000000d500d57308 */ /* 0x000f220000000800 */
[----:B------:R-:W-:Y:S02]  /*10c30*/  FFMA.FTZ R143, R79, c[0x0][0x23c], -R143 ;  /* 0x00008f004f8f7a23 */ /* 0x000fe4000001088f */
[----:B------:R-:W-:-:S04]  /*10c40*/  FADD.FTZ R190, R119, R190 ;  /* 0x000000be77be7221 */ /* 0x000fc80000010000 */
[----:B------:R-:W-:Y:S01]  /*10c50*/  FADD.FTZ R190, R154, R190 ;  /* 0x000000be9abe7221 */ /* 0x000fe20000010000 */
[----:B------:R-:W2:Y:S01]  /*10c60*/  MUFU.EX2 R71, R71 ;  /* 0x0000004700477308 */ /* 0x000ea20000000800 */
[----:B---3--:R-:W-:-:S07]  /*10c70*/  FADD.FTZ R110, R220, R110 ;  /* 0x0000006edc6e7221 */ /* 0x008fce0000010000 */
[----:B------:R-:W3:Y:S01]  /*10c80*/  MUFU.EX2 R79, R70 ;  /* 0x00000046004f7308 */ /* 0x000ee20000000800 */
[C---:B----4-:R-:W-:Y:S01]  /*10c90*/  F2FP.PACK_AB R36, R213.reuse, R220 ;  /* 0x000000dcd524723e */ /* 0x050fe200000000ff */
[----:B------:R-:W-:-:S03]  /*10ca0*/  FADD.FTZ R213, R213, R110 ;  /* 0x0000006ed5d57221 */ /* 0x000fc60000010000 */
[----:B------:R-:W-:Y:S01]  /*10cb0*/  LOP3.LUT R36, R37, R36, RZ, 0xc0, !PT ;  /* 0x0000002425247212 */ /* 0x000fe200078ec0ff */
[----:B------:R-:W-:Y:S02]  /*10cc0*/  FADD.FTZ R213, R63, R213 ;  /* 0x000000d53fd57221 */ /* 0x000fe40000010000 */
[----:B------:R-:W4:Y:S01]  /*10cd0*/  MUFU.EX2 R62, R62 ;  /* 0x0000003e003e7308 */ /* 0x000f220000000800 */
[----:B--2---:R-:W-:Y:S01]  /*10ce0*/  F2FP.PACK_AB R39, R71, R2 ;  /* 0x000000024727723e */ /* 0x004fe200000000ff */
[----:B------:R-:W-:-:S03]  /*10cf0*/  FADD.FTZ R213, R64, R213 ;  /* 0x000000d540d57221 */ /* 0x000fc60000010000 */
[----:B------:R-:W-:Y:S01]  /*10d00*/  LOP3.LUT R39, R13, R39, RZ, 0xc0, !PT ;  /* 0x000000270d277212 */ /* 0x000fe200078ec0ff */
[--C-:B------:R-:W-:Y:S01]  /*10d10*/  IMAD.MOV.U32 R13, RZ, RZ, R78.reuse ;  /* 0x000000ffff0d7224 */ /* 0x100fe200078e004e */
[----:B---3--:R-:W-:Y:S01]  /*10d20*/  F2FP.PACK_AB R8, R79, R82 ;  /* 0x000000524f08723e */ /* 0x008fe200000000ff */
[----:B------:R-:W-:Y:S01]  /*10d30*/  @P0 IMAD.MOV.U32 R13, RZ, RZ, R78 ;  /* 0x000000ffff0d0224 */ /* 0x000fe200078e004e */
[--C-:B------:R-:W-:Y:S01]  /*10d40*/  HSET2.LE.AND R78, R41, R136.reuse, PT ;  /* 0x00000088294e7233 */ /* 0x100fe20003803000 */
[----:B------:R-:W-:Y:S01]  /*10d50*/  MUFU.EX2 R76, R175 ;  /* 0x000000af004c7308 */ /* 0x000fe20000000800 */
[----:B------:R-:W-:Y:S01]  /*10d60*/  LOP3.LUT R37, R3, R8, RZ, 0xc0, !PT ;  /* 0x0000000803257212 */ /* 0x000fe200078ec0ff */
[--C-:B------:R-:W-:Y:S01]  /*10d70*/  IMAD.MOV.U32 R8, RZ, RZ, R77.reuse ;  /* 0x000000ffff087224 */ /* 0x100fe200078e004d */
[----:B------:R-:W-:Y:S01]  /*10d80*/  HSET2.LE.AND R41, R40, R136, PT ;  /* 0x0000008828297233 */ /* 0x000fe20003803000 */
[----:B------:R-:W-:Y:S01]  /*10d90*/  @P0 IMAD.MOV.U32 R8, RZ, RZ, R77 ;  /* 0x000000ffff080224 */ /* 0x000fe200078e004d */
[----:B------:R-:W-:Y:S01]  /*10da0*/  LOP3.LUT R40, R78, R81, RZ, 0xc0, !PT ;  /* 0x000000514e287212 */ /* 0x000fe200078ec0ff */
[----:B------:R-:W-:Y:S01]  /*10db0*/  FADD.FTZ R82, R82, R109 ;  /* 0x0000006d52527221 */ /* 0x000fe20000010000 */
[----:B----4-:R-:W-:Y:S01]  /*10dc0*/  F2FP.PACK_AB R81, R62, R162 ;  /* 0x000000a23e51723e */ /* 0x010fe200000000ff */
[----:B------:R2:W-:Y:S01]  /*10dd0*/  MUFU.EX2 R77, R42 ;  /* 0x0000002a004d7308 */ /* 0x0005e20000000800 */
[----:B------:R-:W-:Y:S01]  /*10de0*/  HMMA.16816.F32 R204, R36, R4, R204 ;  /* 0x0000000424cc723c */ /* 0x000fe200000018cc */
[----:B------:R-:W-:-:S04]  /*10df0*/  FADD.FTZ R82, R79, R82 ;  /* 0x000000524f527221 */ /* 0x000fc80000010000 */
[----:B------:R-:W-:Y:S02]  /*10e00*/  FADD.FTZ R82, R2, R82 ;  /* 0x0000005202527221 */ /* 0x000fe40000010000 */
[----:B------:R3:W-:Y:S01]  /*10e10*/  MUFU.EX2 R78, R43 ;  /* 0x0000002b004e7308 */ /* 0x0007e20000000800 */
[----:B------:R-:W-:Y:S01]  /*10e20*/  HMMA.16816.F32 R200, R36, R6, R200 ;  /* 0x0000000624c8723c */ /* 0x000fe200000018c8 */
[----:B------:R-:W-:Y:S01]  /*10e30*/  FADD.FTZ R82, R71, R82 ;  /* 0x0000005247527221 */ /* 0x000fe20000010000 */
[----:B--2---:R-:W-:-:S06]  /*10e40*/  F2FP.PACK_AB R42, R174, R211 ;  /* 0x000000d3ae2a723e */ /* 0x004fcc00000000ff */
[C---:B-1----:R-:W-:Y:S01]  /*10e50*/  HMMA.16816.F32 R196, R36.reuse, R28, R196 ;  /* 0x0000001c24c4723c */ /* 0x042fe200000018c4 */
[----:B------:R-:W1:Y:S01]  /*10e60*/  MUFU.EX2 R3, R245 ;  /* 0x000000f500037308 */ /* 0x000e620000000800 */
[----:B------:R-:W-:Y:S01]  /*10e70*/  FADD.FTZ R174, R174, R166 ;  /* 0x000000a6aeae7221 */ /* 0x000fe20000010000 */
[----:B------:R-:W-:Y:S01]  /*10e80*/  LOP3.LUT R41, R41, R42, RZ, 0xc0, !PT ;  /* 0x0000002a29297212 */ /* 0x000fe200078ec0ff */
[--C-:B------:R-:W-:Y:S01]  /*10e90*/  HSET2.LE.AND R42, R243, R136.reuse, PT ;  /* 0x00000088f32a7233 */ /* 0x100fe20003803000 */
[----:B------:R-:W-:Y:S01]  /*10ea0*/  LDSM.16.MT88.4 R208, [R240+0x5c00] ;  /* 0x005c0000f0d0783b */ /* 0x000fe20000004200 */
[----:B------:R-:W-:Y:S01]  /*10eb0*/  FADD.FTZ R174, R162, R174 ;  /* 0x000000aea2ae7221 */ /* 0x000fe20000010000 */
[----:B---3--:R-:W-:Y:S01]  /*10ec0*/  LOP3.LUT R43, R44, R81, RZ, 0xc0, !PT ;  /* 0x000000512c2b7212 */ /* 0x008fe200078ec0ff */
[----:B------:R-:W-:Y:S01]  /*10ed0*/  HMMA.16816.F32 R192, R36, R30, R192 ;  /* 0x0000001e24c0723c */ /* 0x000fe200000018c0 */
[----:B------:R-:W-:Y:S01]  /*10ee0*/  LOP3.LUT R42, R42, R84, RZ, 0xc0, !PT ;  /* 0x000000542a2a7212 */ /* 0x000fe200078ec0ff */
[----:B------:R-:W2:Y:S01]  /*10ef0*/  LDSM.16.MT88.4 R36, [R231+0x5400] ;  /* 0x00540000e724783b */ /* 0x000ea20000004200 */
[----:B------:R-:W-:Y:S01]  /*10f00*/  MUFU.EX2 R81, R89 ;  /* 0x0000005900517308 */ /* 0x000fe20000000800 */
[----:B------:R-:W-:Y:S01]  /*10f10*/  HSET2.LE.AND R44, R244, R136, PT ;  /* 0x00000088f42c7233 */ /* 0x000fe20003803000 */
[----:B------:R-:W-:-:S03]  /*10f20*/  FADD.FTZ R174, R62, R174 ;  /* 0x000000ae3eae7221 */ /* 0x000fc60000010000 */
[C---:B------:R-:W-:Y:S03]  /*10f30*/  HMMA.16816.F32 R20, R40.reuse, R4, R20 ;  /* 0x000000042814723c */ /* 0x040fe60000001814 */
[----:B------:R-:W3:Y:S05]  /*10f40*/  MUFU.EX2 R84, R88 ;  /* 0x0000005800547308 */ /* 0x000eea0000000800 */
[C---:B------:R-:W-:Y:S01]  /*10f50*/  HMMA.16816.F32 R16, R40.reuse, R6, R16 ;  /* 0x000000062810723c */ /* 0x040fe20000001810 */
[----:B------:R-:W4:Y:S02]  /*10f60*/  LDSM.16.MT88.4 R4, [R240+0x5400] ;  /* 0x00540000f004783b */ /* 0x000f240000004200 */
[----:B------:R-:W-:Y:S05]  /*10f70*/  MUFU.EX2 R58, R58 ;  /* 0x0000003a003a7308 */ /* 0x000fea0000000800 */
[C---:B------:R-:W-:Y:S03]  /*10f80*/  HMMA.16816.F32 R24, R40.reuse, R28, R24 ;  /* 0x0000001c2818723c */ /* 0x040fe60000001818 */
[----:B------:R-:W2:Y:S04]  /*10f90*/  MUFU.EX2 R70, R250 ;  /* 0x000000fa00467308 */ /* 0x000ea80000000800 */
[--C-:B------:R-:W-:Y:S01]  /*10fa0*/  HSET2.LE.AND R28, R45, R136.reuse, PT ;  /* 0x000000882d1c7233 */ /* 0x100fe20003803000 */
[----:B-1----:R-:W-:Y:S01]  /*10fb0*/  F2FP.PACK_AB R29, R76, R3 ;  /* 0x000000034c1d723e */ /* 0x002fe200000000ff */
[--C-:B------:R-:W-:Y:S01]  /*10fc0*/  HSET2.LE.AND R45, R47, R136.reuse, PT ;  /* 0x000000882f2d7233 */ /* 0x100fe20003803000 */
[----:B---3--:R-:W-:Y:S01]  /*10fd0*/  F2FP.PACK_AB R47, R84, R81 ;  /* 0x00000051542f723e */ /* 0x008fe200000000ff */
[----:B------:R-:W1:Y:S01]  /*10fe0*/  MUFU.EX2 R83, R83 ;  /* 0x0000005300537308 */ /* 0x000e620000000800 */
[----:B------:R-:W-:Y:S01]  /*10ff0*/  LOP3.LUT R46, R46, R29, RZ, 0xc0, !PT ;  /* 0x0000001d2e2e7212 */ /* 0x000fe200078ec0ff */
[----:B------:R-:W-:Y:S01]  /*11000*/  HMMA.16816.F32 R32, R40, R30, R32 ;  /* 0x0000001e2820723c */ /* 0x000fe20000001820 */
[----:B------:R-:W-:Y:S01]  /*11010*/  LOP3.LUT R47, R28, R47, RZ, 0xc0, !PT ;  /* 0x0000002f1c2f7212 */ /* 0x000fe200078ec0ff */
[----:B------:R-:W-:-:S02]  /*11020*/  HSET2.LE.AND R28, R227, R136, PT ;  /* 0x00000088e31c7233 */ /* 0x000fc40003803000 */
[--C-:B------:R-:W-:Y:S01]  /*11030*/  HSET2.LE.AND R29, R226, R136.reuse, PT ;  /* 0x00000088e21d7233 */ /* 0x100fe20003803000 */
[----:B--2---:R-:W-:Y:S02]  /*11040*/  F2FP.PACK_AB R89, R70, R80 ;  /* 0x000000504659723e */ /* 0x004fe400000000ff */
[--C-:B------:R-:W-:Y:S01]  /*11050*/  HSET2.LE.AND R30, R224, R136.reuse, PT ;  /* 0x00000088e01e7233 */ /* 0x100fe20003803000 */
[----:B------:R-:W-:Y:S01]  /*11060*/  F2FP.PACK_AB R41, R74, R75 ;  /* 0x0000004b4a29723e */ /* 0x000fe200000000ff */
[----:B------:R-:W-:Y:S01]  /*11070*/  HSET2.LE.AND R31, R225, R136, PT ;  /* 0x00000088e11f7233 */ /* 0x000fe20003803000 */
[----:B------:R-:W-:Y:S01]  /*11080*/  F2FP.PACK_AB R40, R55, R58 ;  /* 0x0000003a3728723e */ /* 0x000fe200000000ff */
[----:B------:R-:W-:Y:S01]  /*11090*/  MUFU.EX2 R88, R98 ;  /* 0x0000006200587308 */ /* 0x000fe20000000800 */
[----:B------:R-:W-:Y:S01]  /*110a0*/  F2FP.PACK_AB R43, R104, R154 ;  /* 0x0000009a682b723e */ /* 0x000fe200000000ff */
[----:B------:R-:W-:Y:S01]  /*110b0*/  FADD.FTZ R80, R80, R213 ;  /* 0x000000d550507221 */ /* 0x000fe20000010000 */
[----:B-1----:R-:W-:Y:S01]  /*110c0*/  F2FP.PACK_AB R96, R78, R83 ;  /* 0x000000534e60723e */ /* 0x002fe200000000ff */
[----:B------:R-:W-:Y:S01]  /*110d0*/  FADD.FTZ R83, R83, R82 ;  /* 0x0000005253537221 */ /* 0x000fe20000010000 */
[----:B------:R-:W-:Y:S01]  /*110e0*/  F2FP.PACK_AB R42, R57, R69 ;  /* 0x00000045392a723e */ /* 0x000fe200000000ff */
[----:B------:R-:W-:Y:S01]  /*110f0*/  FADD.FTZ R69, R69, R174 ;  /* 0x000000ae45457221 */ /* 0x000fe20000010000 */
[----:B------:R-:W-:Y:S01]  /*11100*/  LOP3.LUT R44, R44, R89, RZ, 0xc0, !PT ;  /* 0x000000592c2c7212 */ /* 0x000fe200078ec0ff */
[----:B------:R-:W1:Y:S01]  /*11110*/  MUFU.EX2 R93, R93 ;  /* 0x0000005d005d7308 */ /* 0x000e620000000800 */
[----:B------:R-:W-:Y:S01]  /*11120*/  LOP3.LUT R45, R45, R96, RZ, 0xc0, !PT ;  /* 0x000000602d2d7212 */ /* 0x000fe200078ec0ff */
[----:B------:R-:W-:Y:S01]  /*11130*/  FADD.FTZ R104, R104, R190 ;  /* 0x000000be68687221 */ /* 0x000fe20000010000 */
[----:B------:R-:W-:Y:S01]  /*11140*/  LOP3.LUT R30, R30, R41, RZ, 0xc0, !PT ;  /* 0x000000291e1e7212 */ /* 0x000fe200078ec0ff */
[----:B------:R-:W-:Y:S01]  /*11150*/  FADD.FTZ R69, R57, R69 ;  /* 0x0000004539457221 */ /* 0x000fe20000010000 */
[----:B------:R-:W-:Y:S01]  /*11160*/  LOP3.LUT R31, R31, R40, RZ, 0xc0, !PT ;  /* 0x000000281f1f7212 */ /* 0x000fe200078ec0ff */
[----:B------:R-:W-:Y:S01]  /*11170*/  FADD.FTZ R80, R70, R80 ;  /* 0x0000005046507221 */ /* 0x000fe20000010000 */
[----:B------:R-:W-:Y:S01]  /*11180*/  LOP3.LUT R28, R28, R43, RZ, 0xc0, !PT ;  /* 0x0000002b1c1c7212 */ /* 0x000fe200078ec0ff */
[----:B------:R-:W2:Y:S01]  /*11190*/  MUFU.EX2 R89, R95 ;  /* 0x0000005f00597308 */ /* 0x000ea20000000800 */
[----:B------:R-:W-:Y:S01]  /*111a0*/  LOP3.LUT R29, R29, R42, RZ, 0xc0, !PT ;  /* 0x0000002a1d1d7212 */ /* 0x000fe200078ec0ff */
[----:B------:R-:W-:Y:S01]  /*111b0*/  HMMA.16816.F32 R204, R44, R36, R204 ;  /* 0x000000242ccc723c */ /* 0x000fe200000018cc */
[----:B------:R-:W3:Y:S01]  /*111c0*/  LDSM.16.MT88.4 R40, [R231+0x5800] ;  /* 0x00580000e728783b */ /* 0x000ee20000004200 */
[----:B------:R-:W-:-:S02]  /*111d0*/  FADD.FTZ R83, R78, R83 ;  /* 0x000000534e537221 */ /* 0x000fc40000010000 */
[----:B------:R-:W-:Y:S02]  /*111e0*/  FADD.FTZ R104, R75, R104 ;  /* 0x000000684b687221 */ /* 0x000fe40000010000 */
[----:B------:R-:W-:Y:S01]  /*111f0*/  MUFU.EX2 R90, R90 ;  /* 0x0000005a005a7308 */ /* 0x000fe20000000800 */
[----:B------:R-:W-:Y:S01]  /*11200*/  FADD.FTZ R69, R58, R69 ;  /* 0x000000453a457221 */ /* 0x000fe20000010000 */
[----:B------:R-:W-:Y:S01]  /*11210*/  HMMA.16816.F32 R200, R44, R38, R200 ;  /* 0x000000262cc8723c */ /* 0x000fe200000018c8 */
[----:B------:R-:W-:Y:S02]  /*11220*/  FADD.FTZ R80, R3, R80 ;  /* 0x0000005003507221 */ /* 0x000fe40000010000 */
[----:B------:R-:W-:Y:S02]  /*11230*/  FADD.FTZ R83, R81, R83 ;  /* 0x0000005351537221 */ /* 0x000fe40000010000 */
[----:B------:R-:W-:Y:S01]  /*11240*/  FADD.FTZ R104, R74, R104 ;  /* 0x000000684a687221 */ /* 0x000fe20000010000 */
[----:B------:R-:W2:Y:S01]  /*11250*/  MUFU.EX2 R92, R92 ;  /* 0x0000005c005c7308 */ /* 0x000ea20000000800 */
[----:B------:R-:W-:Y:S01]  /*11260*/  FADD.FTZ R69, R55, R69 ;  /* 0x0000004537457221 */ /* 0x000fe20000010000 */
[----:B------:R-:W-:Y:S01]  /*11270*/  HMMA.16816.F32 R20, R28, R36, R20 ;  /* 0x000000241c14723c */ /* 0x000fe20000001814 */
[----:B------:R-:W-:-:S02]  /*11280*/  FADD.FTZ R80, R76, R80 ;  /* 0x000000504c507221 */ /* 0x000fc40000010000 */
[----:B------:R-:W-:Y:S02]  /*11290*/  FADD.FTZ R83, R84, R83 ;  /* 0x0000005354537221 */ /* 0x000fe40000010000 */
[----:B------:R-:W-:Y:S01]  /*112a0*/  FADD.FTZ R104, R53, R104 ;  /* 0x0000006835687221 */ /* 0x000fe20000010000 */
[----:B------:R-:W-:Y:S01]  /*112b0*/  MUFU.EX2 R51, R51 ;  /* 0x0000003300337308 */ /* 0x000fe20000000800 */
[----:B------:R-:W-:Y:S01]  /*112c0*/  FADD.FTZ R69, R56, R69 ;  /* 0x0000004538457221 */ /* 0x000fe20000010000 */
[----:B------:R-:W-:Y:S01]  /*112d0*/  HMMA.16816.F32 R16, R28, R38, R16 ;  /* 0x000000261c10723c */ /* 0x000fe20000001810 */
[----:B------:R-:W3:Y:S01]  /*112e0*/  LDSM.16.MT88.4 R36, [R240+0x5800] ;  /* 0x00580000f024783b */ /* 0x000ee20000004200 */
[----:B------:R-:W-:Y:S02]  /*112f0*/  FADD.FTZ R80, R77, R80 ;  /* 0x000000504d507221 */ /* 0x000fe40000010000 */
[----:B-1----:R-:W-:Y:S02]  /*11300*/  FADD.FTZ R83, R93, R83 ;  /* 0x000000535d537221 */ /* 0x002fe40000010000 */
[----:B------:R-:W-:Y:S01]  /*11310*/  MUFU.EX2 R95, R223 ;  /* 0x000000df005f7308 */ /* 0x000fe20000000800 */
[----:B------:R-:W-:Y:S01]  /*11320*/  FADD.FTZ R104, R50, R104 ;  /* 0x0000006832687221 */ /* 0x000fe20000010000 */
[----:B----4-:R-:W-:Y:S01]  /*11330*/  HMMA.16816.F32 R196, R44, R4, R196 ;  /* 0x000000042cc4723c */ /* 0x010fe200000018c4 */
[----:B------:R-:W-:-:S02]  /*11340*/  FADD.FTZ R80, R88, R80 ;  /* 0x0000005058507221 */ /* 0x000fc40000010000 */
[----:B------:R-:W-:Y:S02]  /*11350*/  FADD.FTZ R83, R94, R83 ;  /* 0x000000535e537221 */ /* 0x000fe40000010000 */
[----:B------:R-:W-:Y:S01]  /*11360*/  FADD.FTZ R104, R52, R104 ;  /* 0x0000006834687221 */ /* 0x000fe20000010000 */
[----:B------:R-:W1:Y:S01]  /*11370*/  MUFU.EX2 R54, R54 ;  /* 0x0000003600367308 */ /* 0x000e620000000800 */
[----:B--2---:R-:W-:Y:S01]  /*11380*/  FADD.FTZ R80, R89, R80 ;  /* 0x0000005059507221 */ /* 0x004fe20000010000 */
[----:B------:R-:W-:Y:S01]  /*11390*/  HMMA.16816.F32 R192, R44, R6, R192 ;  /* 0x000000062cc0723c */ /* 0x000fe200000018c0 */
[----:B------:R-:W-:Y:S02]  /*113a0*/  FADD.FTZ R83, R92, R83 ;  /* 0x000000535c537221 */ /* 0x000fe40000010000 */
[----:B------:R-:W-:Y:S02]  /*113b0*/  FADD.FTZ R104, R15, R104 ;  /* 0x000000680f687221 */ /* 0x000fe40000010000 */
[----:B------:R-:W-:Y:S01]  /*113c0*/  FADD.FTZ R80, R90, R80 ;  /* 0x000000505a507221 */ /* 0x000fe20000010000 */
[----:B------:R-:W2:Y:S01]  /*113d0*/  MUFU.EX2 R86, R86 ;  /* 0x0000005600567308 */ /* 0x000ea20000000800 */
[--C-:B------:R-:W-:Y:S01]  /*113e0*/  HSET2.LE.AND R44, R221, R136.reuse, PT ;  /* 0x00000088dd2c7233 */ /* 0x100fe20003803000 */
[----:B------:R-:W-:Y:S01]  /*113f0*/  F2FP.PACK_AB R47, R88, R77 ;  /* 0x0000004d582f723e */ /* 0x000fe200000000ff */
[--C-:B------:R-:W-:Y:S01]  /*11400*/  HSET2.LE.AND R45, R222, R136.reuse, PT ;  /* 0x00000088de2d7233 */ /* 0x100fe20003803000 */
[----:B------:R-:W-:Y:S01]  /*11410*/  F2FP.PACK_AB R46, R94, R93 ;  /* 0x0000005d5e2e723e */ /* 0x000fe200000000ff */
[C---:B------:R-:W-:Y:S01]  /*11420*/  HMMA.16816.F32 R24, R28.reuse, R4, R24 ;  /* 0x000000041c18723c */ /* 0x040fe20000001818 */
[----:B------:R-:W-:Y:S01]  /*11430*/  LOP3.LUT R44, R44, R47, RZ, 0xc0, !PT ;  /* 0x0000002f2c2c7212 */ /* 0x000fe200078ec0ff */
[--C-:B------:R-:W-:Y:S01]  /*11440*/  HSET2.LE.AND R47, R218, R136.reuse, PT ;  /* 0x00000088da2f7233 */ /* 0x100fe20003803000 */
[----:B------:R-:W-:Y:S01]  /*11450*/  LOP3.LUT R45, R45, R46, RZ, 0xc0, !PT ;  /* 0x0000002e2d2d7212 */ /* 0x000fe200078ec0ff */
[--C-:B------:R-:W-:Y:S01]  /*11460*/  HSET2.LE.AND R46, R219, R136.reuse, PT ;  /* 0x00000088db2e7233 */ /* 0x100fe20003803000 */
[----:B------:R-:W4:Y:S01]  /*11470*/  MUFU.EX2 R143, R143 ;  /* 0x0000008f008f7308 */ /* 0x000f220000000800 */
[----:B-1----:R-:W-:Y:S01]  /*11480*/  FADD.FTZ R69, R54, R69 ;  /* 0x0000004536457221 */ /* 0x002fe20000010000 */
[----:B------:R-:W-:Y:S01]  /*11490*/  F2FP.PACK_AB R5, R90, R89 ;  /* 0x000000595a05723e */ /* 0x000fe200000000ff */
[----:B------:R-:W-:Y:S01]  /*114a0*/  HMMA.16816.F32 R32, R28, R6, R32 ;  /* 0x000000061c20723c */ /* 0x000fe20000001820 */
[----:B------:R-:W-:Y:S01]  /*114b0*/  F2FP.PACK_AB R4, R91, R92 ;  /* 0x0000005c5b04723e */ /* 0x000fe200000000ff */
[----:B------:R-:W-:Y:S01]  /*114c0*/  FADD.FTZ R69, R51, R69 ;  /* 0x0000004533457221 */ /* 0x000fe20000010000 */
[----:B------:R-:W-:Y:S01]  /*114d0*/  LOP3.LUT R46, R46, R5, RZ, 0xc0, !PT ;  /* 0x000000052e2e7212 */ /* 0x000fe200078ec0ff */
[----:B------:R-:W-:Y:S01]  /*114e0*/  FADD.FTZ R83, R91, R83 ;  /* 0x000000535b537221 */ /* 0x000fe20000010000 */
[----:B------:R-:W-:Y:S01]  /*114f0*/  LOP3.LUT R47, R47, R4, RZ, 0xc0, !PT ;  /* 0x000000042f2f7212 */ /* 0x000fe200078ec0ff */
[----:B------:R-:W1:Y:S01]  /*11500*/  MUFU.EX2 R49, R49 ;  /* 0x0000003100317308 */ /* 0x000e620000000800 */
[--C-:B------:R-:W-:Y:S01]  /*11510*/  HSET2.LE.AND R6, R215, R136.reuse, PT ;  /* 0x00000088d7067233 */ /* 0x100fe20003803000 */
[----:B------:R-:W-:Y:S01]  /*11520*/  F2FP.PACK_AB R5, R15, R52 ;  /* 0x000000340f05723e */ /* 0x000fe200000000ff */
[--C-:B------:R-:W-:Y:S01]  /*11530*/  HSET2.LE.AND R7, R214, R136.reuse, PT ;  /* 0x00000088d6077233 */ /* 0x100fe20003803000 */
[----:B------:R-:W-:Y:S01]  /*11540*/  F2FP.PACK_AB R4, R95, R51 ;  /* 0x000000335f04723e */ /* 0x000fe200000000ff */
[--C-:B------:R-:W-:Y:S01]  /*11550*/  HSET2.LE.AND R31, R191, R136.reuse, PT ;  /* 0x00000088bf1f7233 */ /* 0x100fe20003803000 */
[----:B------:R-:W-:Y:S01]  /*11560*/  LOP3.LUT R6, R6, R5, RZ, 0xc0, !PT ;  /* 0x0000000506067212 */ /* 0x000fe200078ec0ff */
[--C-:B------:R-:W-:Y:S01]  /*11570*/  HSET2.LE.AND R5, R217, R136.reuse, PT ;  /* 0x00000088d9057233 */ /* 0x100fe20003803000 */
[----:B------:R-:W-:Y:S01]  /*11580*/  LOP3.LUT R7, R7, R4, RZ, 0xc0, !PT ;  /* 0x0000000407077212 */ /* 0x000fe200078ec0ff */
[--C-:B------:R-:W-:Y:S01]  /*11590*/  HSET2.LE.AND R4, R216, R136.reuse, PT ;  /* 0x00000088d8047233 */ /* 0x100fe20003803000 */
[----:B------:R-:W-:Y:S01]  /*115a0*/  F2FP.PACK_AB R29, R50, R53 ;  /* 0x00000035321d723e */ /* 0x000fe200000000ff */
[----:B------:R-:W1:Y:S01]  /*115b0*/  LDSM.16.MT88.4 R216, [R231+0x5c00] ;  /* 0x005c0000e7d8783b */ /* 0x000e620000004200 */
[----:B------:R-:W-:Y:S01]  /*115c0*/  F2FP.PACK_AB R28, R54, R56 ;  /* 0x00000038361c723e */ /* 0x000fe200000000ff */
[----:B------:R-:W1:Y:S01]  /*115d0*/  MUFU.EX2 R11, R11 ;  /* 0x0000000b000b7308 */ /* 0x000e620000000800 */
[----:B------:R-:W-:Y:S01]  /*115e0*/  LOP3.LUT R4, R4, R29, RZ, 0xc0, !PT ;  /* 0x0000001d04047212 */ /* 0x000fe200078ec0ff */
[C---:B---3--:R-:W-:Y:S01]  /*115f0*/  HMMA.16816.F32 R204, R44.reuse, R40, R204 ;  /* 0x000000282ccc723c */ /* 0x048fe200000018cc */
[----:B------:R-:W-:Y:S01]  /*11600*/  LOP3.LUT R5, R5, R28, RZ, 0xc0, !PT ;  /* 0x0000001c05057212 */ /* 0x000fe200078ec0ff */
[--C-:B------:R-:W-:Y:S01]  /*11610*/  HSET2.LE.AND R28, R73, R136.reuse, PT ;  /* 0x00000088491c7233 */ /* 0x100fe20003803000 */
[----:B--2---:R-:W-:Y:S01]  /*11620*/  F2FP.PACK_AB R0, R86, R87 ;  /* 0x000000575600723e */ /* 0x004fe200000000ff */
[--C-:B------:R-:W-:Y:S01]  /*11630*/  HSET2.LE.AND R30, R212, R136.reuse, PT ;  /* 0x00000088d41e7233 */ /* 0x100fe20003803000 */
[----:B------:R-:W-:Y:S01]  /*11640*/  FADD.FTZ R69, R95, R69 ;  /* 0x000000455f457221 */ /* 0x000fe20000010000 */
[----:B------:R-:W2:Y:S01]  /*11650*/  MUFU.EX2 R85, R85 ;  /* 0x0000005500557308 */ /* 0x000ea20000000800 */
[----:B------:R-:W-:Y:S01]  /*11660*/  LOP3.LUT R28, R28, R0, RZ, 0xc0, !PT ;  /* 0x000000001c1c7212 */ /* 0x000fe200078ec0ff */
[----:B------:R-:W-:Y:S01]  /*11670*/  HMMA.16816.F32 R200, R44, R42, R200 ;  /* 0x0000002a2cc8723c */ /* 0x000fe200000018c8 */
[----:B----4-:R-:W-:Y:S01]  /*11680*/  F2FP.PACK_AB R0, R143, R100 ;  /* 0x000000648f00723e */ /* 0x010fe200000000ff */
[----:B------:R-:W-:Y:S01]  /*11690*/  HSET2.LE.AND R29, R72, R136, PT ;  /* 0x00000088481d7233 */ /* 0x000fe20003803000 */
[----:B------:R-:W-:-:S02]  /*116a0*/  FADD.FTZ R80, R87, R80 ;  /* 0x0000005057507221 */ /* 0x000fc40000010000 */
[----:B------:R-:W-:Y:S01]  /*116b0*/  LOP3.LUT R31, R31, R0, RZ, 0xc0, !PT ;  /* 0x000000001f1f7212 */ /* 0x000fe200078ec0ff */
[----:B------:R-:W3:Y:S01]  /*116c0*/  MUFU.EX2 R99, R99 ;  /* 0x0000006300637308 */ /* 0x000ee20000000800 */
[----:B-1----:R-:W-:Y:S01]  /*116d0*/  F2FP.PACK_AB R0, R48, R49 ;  /* 0x000000313000723e */ /* 0x002fe200000000ff */
[C---:B------:R-:W-:Y:S01]  /*116e0*/  HMMA.16816.F32 R196, R44.reuse, R36, R196 ;  /* 0x000000242cc4723c */ /* 0x040fe200000018c4 */
[----:B------:R-:W-:Y:S01]  /*116f0*/  F2FP.PACK_AB R2, R14, R11 ;  /* 0x0000000b0e02723e */ /* 0x000fe200000000ff */
[----:B------:R-:W-:Y:S02]  /*11700*/  FADD.FTZ R104, R11, R104 ;  /* 0x000000680b687221 */ /* 0x000fe40000010000 */
[----:B------:R-:W-:Y:S02]  /*11710*/  FADD.FTZ R80, R86, R80 ;  /* 0x0000005056507221 */ /* 0x000fe40000010000 */
[----:B--2---:R-:W-:Y:S02]  /*11720*/  FADD.FTZ R83, R85, R83 ;  /* 0x0000005355537221 */ /* 0x004fe40000010000 */
[----:B------:R-:W-:Y:S01]  /*11730*/  HMMA.16816.F32 R192, R44, R38, R192 ;  /* 0x000000262cc0723c */ /* 0x000fe200000018c0 */
[----:B------:R-:W-:-:S02]  /*11740*/  FADD.FTZ R104, R14, R104 ;  /* 0x000000680e687221 */ /* 0x000fc40000010000 */
[----:B------:R-:W-:Y:S02]  /*11750*/  FADD.FTZ R83, R101, R83 ;  /* 0x0000005365537221 */ /* 0x000fe40000010000 */
[----:B------:R-:W-:Y:S02]  /*11760*/  FADD.FTZ R104, R49, R104 ;  /* 0x0000006831687221 */ /* 0x000fe40000010000 */
[----:B---3--:R-:W-:Y:S01]  /*11770*/  FADD.FTZ R69, R99, R69 ;  /* 0x0000004563457221 */ /* 0x008fe20000010000 */
        /* <DEDUP_REMOVED lines=8> */
[C---:B------:R-:W-:Y:S02]  /*11800*/  FADD.FTZ R182, R102.reuse, R80 ;  /* 0x0000005066b67221 */ /* 0x040fe40000010000 */
[----:B------:R-:W-:Y:S01]  /*11810*/  F2FP.PACK_AB R36, R102, R103 ;  /* 0x000000676624723e */ /* 0x000fe200000000ff */
[----:B------:R-:W-:Y:S01]  /*11820*/  HMMA.16816.F32 R16, R4, R42, R16 ;  /* 0x0000002a0410723c */ /* 0x000fe20000001810 */
[----:B------:R-:W-:Y:S01]  /*11830*/  F2FP.PACK_AB R37, R101, R85 ;  /* 0x000000556525723e */ /* 0x000fe200000000ff */
[----:B------:R-:W-:Y:S01]  /*11840*/  FADD.FTZ R183, R143, R83 ;  /* 0x000000538fb77221 */ /* 0x000fe20000010000 */
[----:B------:R-:W-:-:S02]  /*11850*/  LOP3.LUT R30, R30, R36, RZ, 0xc0, !PT ;  /* 0x000000241e1e7212 */ /* 0x000fc400078ec0ff */
[----:B------:R-:W-:Y:S02]  /*11860*/  F2FP.PACK_AB R36, R68, R66 ;  /* 0x000000424424723e */ /* 0x000fe400000000ff */
[----:B------:R-:W-:Y:S01]  /*11870*/  LOP3.LUT R29, R29, R37, RZ, 0xc0, !PT ;  /* 0x000000251d1d7212 */ /* 0x000fe200078ec0ff */
[----:B------:R-:W-:Y:S07]  /*11880*/  HMMA.16816.F32 R32, R4, R38, R32 ;  /* 0x000000260420723c */ /* 0x000fee0000001820 */
[--C-:B------:R-:W-:Y:S01]  /*11890*/  HSET2.LE.AND R6, R60, R136.reuse, PT ;  /* 0x000000883c067233 */ /* 0x100fe20003803000 */
[----:B------:R-:W-:Y:S01]  /*118a0*/  HMMA.16816.F32 R204, R28, R216, R204 ;  /* 0x000000d81ccc723c */ /* 0x000fe200000018cc */
[----:B------:R-:W-:-:S02]  /*118b0*/  HSET2.LE.AND R7, R59, R136, PT ;  /* 0x000000883b077233 */ /* 0x000fc40003803000 */
[--C-:B------:R-:W-:Y:S01]  /*118c0*/  HSET2.LE.AND R4, R65, R136.reuse, PT ;  /* 0x0000008841047233 */ /* 0x100fe20003803000 */
[----:B------:R-:W-:Y:S01]  /*118d0*/  LOP3.LUT R6, R6, R0, RZ, 0xc0, !PT ;  /* 0x0000000006067212 */ /* 0x000fe200078ec0ff */
[----:B------:R-:W-:Y:S01]  /*118e0*/  HSET2.LE.AND R5, R61, R136, PT ;  /* 0x000000883d057233 */ /* 0x000fe20003803000 */
[----:B------:R-:W-:Y:S02]  /*118f0*/  F2FP.PACK_AB R0, R67, R99 ;  /* 0x000000634300723e */ /* 0x000fe400000000ff */
[----:B------:R-:W-:Y:S01]  /*11900*/  LOP3.LUT R7, R7, R36, RZ, 0xc0, !PT ;  /* 0x0000002407077212 */ /* 0x000fe200078ec0ff */
[----:B------:R-:W-:Y:S01]  /*11910*/  HMMA.16816.F32 R200, R28, R218, R200 ;  /* 0x000000da1cc8723c */ /* 0x000fe200000018c8 */
[----:B------:R-:W-:Y:S02]  /*11920*/  LOP3.LUT R4, R4, R2, RZ, 0xc0, !PT ;  /* 0x0000000204047212 */ /* 0x000fe400078ec0ff */
[----:B------:R-:W-:-:S05]  /*11930*/  LOP3.LUT R5, R5, R0, RZ, 0xc0, !PT ;  /* 0x0000000005057212 */ /* 0x000fca00078ec0ff */
[C---:B------:R-:W-:Y:S08]  /*11940*/  HMMA.16816.F32 R196, R28.reuse, R208, R196 ;  /* 0x000000d01cc4723c */ /* 0x040ff000000018c4 */
[----:B------:R-:W-:Y:S08]  /*11950*/  HMMA.16816.F32 R192, R28, R210, R192 ;  /* 0x000000d21cc0723c */ /* 0x000ff000000018c0 */
[C---:B------:R-:W-:Y:S08]  /*11960*/  HMMA.16816.F32 R220, R4.reuse, R216, R20 ;  /* 0x000000d804dc723c */ /* 0x040ff00000001814 */
[C---:B------:R-:W-:Y:S08]  /*11970*/  HMMA.16816.F32 R212, R4.reuse, R208, R24 ;  /* 0x000000d004d4723c */ /* 0x040ff00000001818 */
[C---:B------:R-:W-:Y:S08]  /*11980*/  HMMA.16816.F32 R216, R4.reuse, R218, R16 ;  /* 0x000000da04d8723c */ /* 0x040ff00000001810 */
[----:B------:R-:W-:Y:S01]  /*11990*/  HMMA.16816.F32 R208, R4, R210, R32 ;  /* 0x000000d204d0723c */ /* 0x000fe20000001820 */
[----:B------:R-:W-:Y:S11]  /*119a0*/  @P0 BRA `(.L_x_327) ;  /* 0x0000001000000947 */ /* 0x000ff60003800000 */
.L_x_323:
[----:B------:R-:W-:-:S12]  /*119b0*/  UIADD3 UR5, UR30, -0x1, URZ ;  /* 0xffffffff1e057890 */ /* 0x000fd8000fffe03f */
.L_x_327:
[----:B------:R-:W-:-:S13]  /*119c0*/  ISETP.LE.AND P0, PT, RZ, UR5, PT ;  /* 0x00000005ff007c0c */ /* 0x000fda000bf03270 */
[----:B------:R-:W-:Y:S05]  /*119d0*/  @!P0 BRA `(.L_x_328) ;  /* 0x00006bc000008947 */ /* 0x000fea0003800000 */
[----:B------:R-:W1:Y:S01]  /*119e0*/  LDC.U8 R189, c[0x0][0x2d8] ;  /* 0x0000b600ffbd7b82 */ /* 0x000e620000000000 */
[----:B------:R-:W-:Y:S01]  /*119f0*/  IMAD.WIDE.U32 R242, R242, -0x326172a9, RZ ;  /* 0xcd9e8d57f2f27825 */ /* 0x000fe200078e00ff */
[----:B------:R-:W-:Y:S01]  /*11a00*/  ULDC.64 UR6, c[0x0][0x1a0] ;  /* 0x0000680000067ab9 */ /* 0x000fe20000000a00 */
[----:B------:R-:W-:Y:S01]  /*11a10*/  MOV R187, R12 ;  /* 0x0000000c00bb7202 */ /* 0x000fe20000000f00 */
[----:B------:R-:W-:Y:S01]  /*11a20*/  USHF.L.U64.HI UR30, UR6, 0x6, UR7 ;  /* 0x00000006061e7899 */ /* 0x000fe20008010207 */
[----:B------:R-:W-:Y:S01]  /*11a30*/  IMAD.WIDE.U32 R224, R10, -0x326172a9, RZ ;  /* 0xcd9e8d570ae07825 */ /* 0x000fe200078e00ff */
[----:B------:R-:W-:Y:S01]  /*11a40*/  LOP3.LUT R226, R243, R9, RZ, 0x3c, !PT ;  /* 0x00000009f3e27212 */ /* 0x000fe200078e3cff */
[----:B------:R-:W-:Y:S01]  /*11a50*/  USHF.L.U32 UR31, UR6, 0x6, URZ ;  /* 0x00000006061f7899 */ /* 0x000fe2000800063f */
[----:B------:R-:W-:Y:S01]  /*11a60*/  MOV R188, R133 ;  /* 0x0000008500bc7202 */ /* 0x000fe20000000f00 */
[----:B------:R-:W-:Y:S01]  /*11a70*/  UIMAD.WIDE.U32 UR36, UR6, 0x60, URZ ;  /* 0x00000060062478a5 */ /* 0x000fe2000f8e003f */
[----:B------:R-:W-:Y:S01]  /*11a80*/  LOP3.LUT R190, R225, R9, RZ, 0x3c, !PT ;  /* 0x00000009e1be7212 */ /* 0x000fe200078e3cff */
[----:B------:R-:W-:Y:S01]  /*11a90*/  UIMAD UR38, UR7, 0x60, URZ ;  /* 0x00000060072678a4 */ /* 0x000fe2000f8e023f */
[----:B------:R-:W-:Y:S01]  /*11aa0*/  IMAD.MOV.U32 R185, RZ, RZ, R8 ;  /* 0x000000ffffb97224 */ /* 0x000fe200078e0008 */
[----:B------:R-:W-:Y:S01]  /*11ab0*/  MOV R186, R13 ;  /* 0x0000000d00ba7202 */ /* 0x000fe20000000f00 */
[----:B------:R-:W-:Y:S01]  /*11ac0*/  ULDC.64 UR6, c[0x0][0x198] ;  /* 0x0000660000067ab9 */ /* 0x000fe20000000a00 */
[----:B------:R-:W-:Y:S01]  /*11ad0*/  ISETP.GE.AND P1, PT, R236, c[0x0][0x220], PT ;  /* 0x00008800ec007a0c */ /* 0x000fe20003f26270 */
[----:B------:R-:W-:Y:S01]  /*11ae0*/  UIMAD.WIDE.U32 UR42, UR6, 0x60, URZ ;  /* 0x00000060062a78a5 */ /* 0x000fe2000f8e003f */
[----:B------:R-:W-:Y:S01]  /*11af0*/  IMAD.WIDE.U32 R244, R241, -0x2daee0ad, RZ ;  /* 0xd2511f53f1f47825 */ /* 0x000fe200078e00ff */
[----:B------:R-:W-:-:S02]  /*11b00*/  UIMAD UR40, UR7, 0x60, URZ ;  /* 0x00000060072878a4 */ /* 0x000fc4000f8e023f */
[----:B------:R-:W-:Y:S01]  /*11b10*/  USHF.L.U64.HI UR34, UR6, 0x6, UR7 ;  /* 0x0000000606227899 */ /* 0x000fe20008010207 */
[----:B------:R-:W-:Y:S01]  /*11b20*/  IMAD.WIDE.U32 R226, R226, -0x2daee0ad, RZ ;  /* 0xd2511f53e2e27825 */ /* 0x000fe200078e00ff */
[----:B------:R-:W-:Y:S01]  /*11b30*/  USHF.L.U32 UR39, UR6, 0x6, URZ ;  /* 0x0000000606277899 */ /* 0x000fe2000800063f */
[----:B-1----:R-:W-:Y:S02]  /*11b40*/  PRMT R189, R189, 0x7054, R189 ;  /* 0x00007054bdbd7816 */ /* 0x002fe400000000bd */
[----:B------:R-:W-:Y:S01]  /*11b50*/  IMAD.WIDE.U32 R190, R190, -0x2daee0ad, RZ ;  /* 0xd2511f53bebe7825 */ /* 0x000fe200078e00ff */
[----:B------:R-:W-:Y:S02]  /*11b60*/  UIADD3 UR38, UR38, UR37, URZ ;  /* 0x0000002526267290 */ /* 0x000fe4000fffe03f */
[----:B------:R-:W-:Y:S01]  /*11b70*/  UIADD3 UR40, UR40, UR43, URZ ;  /* 0x0000002b28287290 */ /* 0x000fe2000fffe03f */
[----:B------:R-:W-:Y:S01]  /*11b80*/  IMAD.MOV.U32 R247, RZ, RZ, R249 ;  /* 0x000000fffff77224 */ /* 0x000fe200078e00f9 */
[----:B------:R-:W-:Y:S05]  /*11b90*/  BRA `(.L_x_329) ;  /* 0x0000032000007947 */ /* 0x000fea0003800000 */
.L_x_331:
        /* <DEDUP_REMOVED lines=18> */
[----:B------:R-:W-:Y:S02]  /*11cc0*/  @!P1 LEA.HI.X R145, R2, c[0x0][0x16c], R0, 0x1, P6 ;  /* 0x00005b0002919a11 */ /* 0x000fe400030f0c00 */
[----:B------:R-:W-:Y:S02]  /*11cd0*/  @!P1 IADD3.X R3, R0, UR21, RZ, P4, !PT ;  /* 0x0000001500039c10 */ /* 0x000fe4000a7fe4ff */
        /* <DEDUP_REMOVED lines=30> */
.L_x_329:
        /* <DEDUP_REMOVED lines=8> */
[C---:B-----5:R-:W-:Y:S02]  /*11f40*/  @!P1 IADD3 R3, P3, R8.reuse, UR26, RZ ;  /* 0x0000001a08039c10 */ /* 0x060fe4000ff7e0ff */
        /* <DEDUP_REMOVED lines=38> */
[----:B--2---:R-:W3:Y:S06]  /*121b0*/  LDSM.16.M88.4 R12, [R178+0x2000] ;  /* 0x00200000b20c783b */ /* 0x004eec0000000200 */
[----:B------:R-:W2:Y:S06]  /*121c0*/  LDSM.16.M88.4 R28, [R178+0x2400] ;  /* 0x00240000b21c783b */ /* 0x000eac0000000200 */
[----:B------:R-:W4:Y:S06]  /*121d0*/  LDSM.16.M88.4 R44, [R178+0x2800] ;  /* 0x00280000b22c783b */ /* 0x000f2c0000000200 */
[----:B------:R-:W1:Y:S06]  /*121e0*/  LDSM.16.M88.4 R60, [R178+0x2c00] ;  /* 0x002c0000b23c783b */ /* 0x000e6c0000000200 */
[----:B------:R-:W1:Y:S06]  /*121f0*/  LDSM.16.M88.4 R76, [R178+0x3000] ;  /* 0x00300000b24c783b */ /* 0x000e6c0000000200 */
[----:B------:R-:W1:Y:S06]  /*12200*/  LDSM.16.M88.4 R92, [R178+0x3400] ;  /* 0x00340000b25c783b */ /* 0x000e6c0000000200 */
[----:B------:R-:W1:Y:S01]  /*12210*/  LDSM.16.M88.4 R108, [R178+0x3800] ;  /* 0x00380000b26c783b */ /* 0x000e620000000200 */
[C---:B---3--:R-:W-:Y:S05]  /*12220*/  HMMA.16816.F32 R8, R128.reuse, R12, RZ ;  /* 0x0000000c8008723c */ /* 0x048fea00000018ff */
[----:B------:R-:W3:Y:S03]  /*12230*/  LDSM.16.M88.4 R172, [R178+0x3c00] ;  /* 0x003c0000b2ac783b */ /* 0x000ee60000000200 */
[C---:B--2---:R-:W-:Y:S03]  /*12240*/  HMMA.16816.F32 R24, R128.reuse, R28, RZ ;  /* 0x0000001c8018723c */ /* 0x044fe600000018ff */
[----:B------:R-:W2:Y:S06]  /*12250*/  LDSM.16.M88.4 R124, [R179] ;  /* 0x00000000b37c783b */ /* 0x000eac0000000200 */
[----:B------:R-:W-:Y:S01]  /*12260*/  LDSM.16.M88.4 R164, [R176] ;  /* 0x00000000b0a4783b */ /* 0x000fe20000000200 */
[C---:B----4-:R-:W-:Y:S05]  /*12270*/  HMMA.16816.F32 R40, R128.reuse, R44, RZ ;  /* 0x0000002c8028723c */ /* 0x050fea00000018ff */
[----:B------:R-:W4:Y:S03]  /*12280*/  LDSM.16.M88.4 R168, [R177+0x1000] ;  /* 0x00100000b1a8783b */ /* 0x000f260000000200 */
[C---:B-1----:R-:W-:Y:S03]  /*12290*/  HMMA.16816.F32 R56, R128.reuse, R60, RZ ;  /* 0x0000003c8038723c */ /* 0x042fe600000018ff */
[----:B------:R-:W1:Y:S05]  /*122a0*/  LDSM.16.M88.4 R160, [R176+0x400] ;  /* 0x00040000b0a0783b */ /* 0x000e6a0000000200 */
[C---:B------:R-:W-:Y:S01]  /*122b0*/  HMMA.16816.F32 R72, R128.reuse, R76, RZ ;  /* 0x0000004c8048723c */ /* 0x040fe200000018ff */
[----:B------:R-:W1:Y:S06]  /*122c0*/  LDSM.16.M88.4 R156, [R176+0x800] ;  /* 0x00080000b09c783b */ /* 0x000e6c0000000200 */
[----:B------:R-:W1:Y:S01]  /*122d0*/  LDSM.16.M88.4 R152, [R176+0xc00] ;  /* 0x000c0000b098783b */ /* 0x000e620000000200 */
[C---:B------:R-:W-:Y:S05]  /*122e0*/  HMMA.16816.F32 R88, R128.reuse, R92, RZ ;  /* 0x0000005c8058723c */ /* 0x040fea00000018ff */
[----:B------:R-:W1:Y:S03]  /*122f0*/  LDSM.16.M88.4 R148, [R176+0x1000] ;  /* 0x00100000b094783b */ /* 0x000e660000000200 */
[C---:B------:R-:W-:Y:S03]  /*12300*/  HMMA.16816.F32 R104, R128.reuse, R108, RZ ;  /* 0x0000006c8068723c */ /* 0x040fe600000018ff */
[----:B------:R-:W1:Y:S05]  /*12310*/  LDSM.16.M88.4 R144, [R176+0x1400] ;  /* 0x00140000b090783b */ /* 0x000e6a0000000200 */
[C---:B---3--:R-:W-:Y:S01]  /*12320*/  HMMA.16816.F32 R120, R128.reuse, R172, RZ ;  /* 0x000000ac8078723c */ /* 0x048fe200000018ff */
[----:B------:R-:W3:Y:S06]  /*12330*/  LDSM.16.M88.4 R140, [R176+0x1800] ;  /* 0x00180000b08c783b */ /* 0x000eec0000000200 */
        /* <DEDUP_REMOVED lines=29> */
[C---:B-1----:R-:W-:Y:S08]  /*12510*/  HMMA.16816.F32 R24, R168.reuse, R160, R24 ;  /* 0x000000a0a818723c */ /* 0x042ff00000001818 */
[C---:B------:R-:W-:Y:S08]  /*12520*/  HMMA.16816.F32 R40, R168.reuse, R156, R40 ;  /* 0x0000009ca828723c */ /* 0x040ff00000001828 */
[C---:B------:R-:W-:Y:S08]  /*12530*/  HMMA.16816.F32 R56, R168.reuse, R152, R56 ;  /* 0x00000098a838723c */ /* 0x040ff00000001838 */
[C---:B------:R-:W-:Y:S08]  /*12540*/  HMMA.16816.F32 R72, R168.reuse, R148, R72 ;  /* 0x00000094a848723c */ /* 0x040ff00000001848 */
[C---:B------:R-:W-:Y:S08]  /*12550*/  HMMA.16816.F32 R88, R168.reuse, R144, R88 ;  /* 0x00000090a858723c */ /* 0x040ff00000001858 */
[C---:B---3--:R-:W-:Y:S08]  /*12560*/  HMMA.16816.F32 R104, R168.reuse, R140, R104 ;  /* 0x0000008ca868723c */ /* 0x048ff00000001868 */
        /* <DEDUP_REMOVED lines=26> */
.L_x_330:
[----:B------:R-:W-:Y:S01]  /*12710*/  STL.64 [R1+0x20], R234 ;  /* 0x000020ea01007387 */ /* 0x000fe20000100a00 */
[--C-:B------:R-:W-:Y:S01]  /*12720*/  LOP3.LUT R166, R191, UR16, R244.reuse, 0x96, !PT ;  /* 0x00000010bfa67c12 */ /* 0x100fe2000f8e96f4 */
[----:B------:R-:W-:Y:S01]  /*12730*/  IMAD.U32 R0, RZ, RZ, UR5 ;  /* 0x00000005ff007e24 */ /* 0x000fe2000f8e00ff */
[----:B------:R-:W-:Y:S01]  /*12740*/  LOP3.LUT R168, R227, UR16, R244, 0x96, !PT ;  /* 0x00000010e3a87c12 */ /* 0x000fe2000f8e96f4 */
[----:B------:R-:W-:Y:S02]  /*12750*/  USHF.L.U32 UR7, UR5, 0x2, URZ ;  /* 0x0000000205077899 */ /* 0x000fe4000800063f */
[----:B------:R-:W-:Y:S01]  /*12760*/  STL.64 [R1+0x18], R232 ;  /* 0x000018e801007387 */ /* 0x000fe20000100a00 */
[----:B------:R-:W-:Y:S01]  /*12770*/  IMAD.WIDE.U32 R166, R166, -0x326172a9, RZ ;  /* 0xcd9e8d57a6a67825 */ /* 0x000fe200078e00ff */
[----:B------:R-:W-:Y:S02]  /*12780*/  UIADD3 UR6, UR7, 0x1, URZ ;  /* 0x0000000107067890 */ /* 0x000fe4000fffe03f */
[----:B------:R-:W-:Y:S01]  /*12790*/  UIADD3 UR5, UR5, -0x1, URZ ;  /* 0xffffffff05057890 */ /* 0x000fe2000fffe03f */
[----:B------:R-:W-:Y:S01]  /*127a0*/  IMAD.WIDE.U32 R168, R168, -0x326172a9, RZ ;  /* 0xcd9e8d57a8a87825 */ /* 0x000fe200078e00ff */
[----:B------:R-:W-:Y:S03]  /*127b0*/  STL.64 [R1+0x10], R228 ;  /* 0x000010e401007387 */ /* 0x000fe60000100a00 */
[----:B-1----:R-:W-:Y:S03]  /*127c0*/  IMAD R144, R0, 0x80, R184 ;  /* 0x0000008000907824 */ /* 0x002fe600078e02b8 */
[----:B------:R-:W-:Y:S01]  /*127d0*/  STL.64 [R1+0x8], R178 ;  /* 0x000008b201007387 */ /* 0x000fe20000100a00 */
[----:B------:R-:W1:Y:S01]  /*127e0*/  I2F R0, R144 ;  /* 0x0000009000007306 */ /* 0x000e620000201400 */
[C---:B------:R-:W-:Y:S02]  /*127f0*/  IADD3 R134, R144.reuse, 0x11, RZ ;  /* 0x0000001190867810 */ /* 0x040fe40007ffe0ff */
[C---:B------:R-:W-:Y:S02]  /*12800*/  IADD3 R135, R144.reuse, 0x18, RZ ;  /* 0x0000001890877810 */ /* 0x040fe40007ffe0ff */
[----:B------:R-:W-:Y:S01]  /*12810*/  STL.64 [R1], R176 ;  /* 0x000000b001007387 */ /* 0x000fe20000100a00 */
[C---:B------:R-:W-:Y:S02]  /*12820*/  IADD3 R136, R144.reuse, 0x19, RZ ;  /* 0x0000001990887810 */ /* 0x040fe40007ffe0ff */
[C---:B------:R-:W-:Y:S02]  /*12830*/  IADD3 R2, R144.reuse, 0x1, RZ ;  /* 0x0000000190027810 */ /* 0x040fe40007ffe0ff */
[----:B------:R-:W-:Y:S01]  /*12840*/  I2F R134, R134 ;  /* 0x0000008600867306 */ /* 0x000fe20000201400 */
[C---:B------:R-:W-:Y:S02]  /*12850*/  IADD3 R3, R144.reuse, 0x8, RZ ;  /* 0x0000000890037810 */ /* 0x040fe40007ffe0ff */
[C---:B------:R-:W-:Y:S02]  /*12860*/  IADD3 R132, R144.reuse, 0x9, RZ ;  /* 0x0000000990847810 */ /* 0x040fe40007ffe0ff */
[C---:B------:R-:W-:Y:S02]  /*12870*/  IADD3 R133, R144.reuse, 0x10, RZ ;  /* 0x0000001090857810 */ /* 0x040fe40007ffe0ff */
[C---:B------:R-:W-:Y:S02]  /*12880*/  IADD3 R137, R144.reuse, 0x20, RZ ;  /* 0x0000002090897810 */ /* 0x040fe40007ffe0ff */
[C---:B------:R-:W-:Y:S01]  /*12890*/  IADD3 R138, R144.reuse, 0x21, RZ ;  /* 0x00000021908a7810 */ /* 0x040fe20007ffe0ff */
[----:B------:R-:W2:Y:S01]  /*128a0*/  I2F R2, R2 ;  /* 0x0000000200027306 */ /* 0x000ea20000201400 */
[C---:B------:R-:W-:Y:S02]  /*128b0*/  IADD3 R139, R144.reuse, 0x28, RZ ;  /* 0x00000028908b7810 */ /* 0x040fe40007ffe0ff */
[C---:B------:R-:W-:Y:S02]  /*128c0*/  IADD3 R140, R144.reuse, 0x29, RZ ;  /* 0x00000029908c7810 */ /* 0x040fe40007ffe0ff */
[C---:B------:R-:W-:Y:S02]  /*128d0*/  IADD3 R141, R144.reuse, 0x30, RZ ;  /* 0x00000030908d7810 */ /* 0x040fe40007ffe0ff */
[C---:B------:R-:W-:Y:S02]  /*128e0*/  IADD3 R142, R144.reuse, 0x31, RZ ;  /* 0x00000031908e7810 */ /* 0x040fe40007ffe0ff */
[----:B------:R-:W-:Y:S01]  /*128f0*/  IADD3 R143, R144, 0x38, RZ ;  /* 0x00000038908f7810 */ /* 0x000fe20007ffe0ff */
[----:B------:R-:W3:Y:S10]  /*12900*/  I2F R3, R3 ;  /* 0x0000000300037306 */ /* 0x000ef40000201400 */
[----:B------:R-:W4:Y:S10]  /*12910*/  I2F R132, R132 ;  /* 0x0000008400847306 */ /* 0x000f340000201400 */
[----:B------:R-:W1:Y:S10]  /*12920*/  I2F R133, R133 ;  /* 0x0000008500857306 */ /* 0x000e740000201400 */
[----:B------:R-:W1:Y:S10]  /*12930*/  I2F R135, R135 ;  /* 0x0000008700877306 */ /* 0x000e740000201400 */
[----:B------:R-:W1:Y:S10]  /*12940*/  I2F R136, R136 ;  /* 0x0000008800887306 */ /* 0x000e740000201400 */
[----:B------:R-:W1:Y:S10]  /*12950*/  I2F R137, R137 ;  /* 0x0000008900897306 */ /* 0x000e740000201400 */
[----:B------:R-:W1:Y:S10]  /*12960*/  I2F R138, R138 ;  /* 0x0000008a008a7306 */ /* 0x000e740000201400 */
[----:B------:R-:W1:Y:S10]  /*12970*/  I2F R139, R139 ;  /* 0x0000008b008b7306 */ /* 0x000e740000201400 */
[----:B------:R-:W1:Y:S10]  /*12980*/  I2F R140, R140 ;  /* 0x0000008c008c7306 */ /* 0x000e740000201400 */
[----:B------:R-:W2:Y:S10]  /*12990*/  I2F R141, R141 ;  /* 0x0000008d008d7306 */ /* 0x000eb40000201400 */
[----:B------:R-:W3:Y:S10]  /*129a0*/  I2F R142, R142 ;  /* 0x0000008e008e7306 */ /* 0x000ef40000201400 */
[----:B------:R-:W4:Y:S01]  /*129b0*/  I2F R143, R143 ;  /* 0x0000008f008f7306 */ /* 0x000f220000201400 */
[C---:B-1----:R-:W-:Y:S02]  /*129c0*/  FFMA.FTZ R4, R0.reuse, UR4, R4 ;  /* 0x0000000400047c23 */ /* 0x042fe40008010004 */
[C---:B------:R-:W-:Y:S02]  /*129d0*/  FFMA.FTZ R6, R0.reuse, UR4, R6 ;  /* 0x0000000400067c23 */ /* 0x040fe40008010006 */
[C---:B------:R-:W-:Y:S02]  /*129e0*/  FFMA.FTZ R8, R0.reuse, UR4, R8 ;  /* 0x0000000400087c23 */ /* 0x040fe40008010008 */
[----:B------:R-:W-:Y:S01]  /*129f0*/  FFMA.FTZ R10, R0, UR4, R10 ;  /* 0x00000004000a7c23 */ /* 0x000fe2000801000a */
[----:B------:R-:W-:Y:S01]  /*12a00*/  IADD3 R0, R144, 0x39, RZ ;  /* 0x0000003990007810 */ /* 0x000fe20007ffe0ff */
[C---:B--2---:R-:W-:Y:S02]  /*12a10*/  FFMA.FTZ R5, R2.reuse, UR4, R5 ;  /* 0x0000000402057c23 */ /* 0x044fe40008010005 */
[C---:B------:R-:W-:Y:S02]  /*12a20*/  FFMA.FTZ R7, R2.reuse, UR4, R7 ;  /* 0x0000000402077c23 */ /* 0x040fe40008010007 */
[C---:B------:R-:W-:Y:S01]  /*12a30*/  FFMA.FTZ R9, R2.reuse, UR4, R9 ;  /* 0x0000000402097c23 */ /* 0x040fe20008010009 */
[----:B------:R-:W1:Y:S01]  /*12a40*/  I2F R0, R0 ;  /* 0x0000000000007306 */ /* 0x000e620000201400 */
[----:B------:R-:W-:Y:S01]  /*12a50*/  FFMA.FTZ R11, R2, UR4, R11 ;  /* 0x00000004020b7c23 */ /* 0x000fe2000801000b */
[----:B------:R-:W-:Y:S01]  /*12a60*/  IADD3 R2, R144, 0x40, RZ ;  /* 0x0000004090027810 */ /* 0x000fe20007ffe0ff */
[C---:B---3--:R-:W-:Y:S02]  /*12a70*/  FFMA.FTZ R12, R3.reuse, UR4, R12 ;  /* 0x00000004030c7c23 */ /* 0x048fe4000801000c */
[C---:B------:R-:W-:Y:S02]  /*12a80*/  FFMA.FTZ R14, R3.reuse, UR4, R14 ;  /* 0x00000004030e7c23 */ /* 0x040fe4000801000e */
[C---:B------:R-:W-:Y:S02]  /*12a90*/  FFMA.FTZ R16, R3.reuse, UR4, R16 ;  /* 0x0000000403107c23 */ /* 0x040fe40008010010 */
[----:B------:R-:W-:Y:S01]  /*12aa0*/  FFMA.FTZ R18, R3, UR4, R18 ;  /* 0x0000000403127c23 */ /* 0x000fe20008010012 */
[----:B------:R-:W2:Y:S01]  /*12ab0*/  I2F R2, R2 ;  /* 0x0000000200027306 */ /* 0x000ea20000201400 */
[----:B----4-:R-:W-:Y:S01]  /*12ac0*/  FFMA.FTZ R13, R132, UR4, R13 ;  /* 0x00000004840d7c23 */ /* 0x010fe2000801000d */
[----:B------:R-:W-:Y:S01]  /*12ad0*/  IADD3 R3, R144, 0x41, RZ ;  /* 0x0000004190037810 */ /* 0x000fe20007ffe0ff */
[C---:B------:R-:W-:Y:S02]  /*12ae0*/  FFMA.FTZ R15, R132.reuse, UR4, R15 ;  /* 0x00000004840f7c23 */ /* 0x040fe4000801000f */
[C---:B------:R-:W-:Y:S02]  /*12af0*/  FFMA.FTZ R17, R132.reuse, UR4, R17 ;  /* 0x0000000484117c23 */ /* 0x040fe40008010011 */
[----:B------:R-:W-:Y:S01]  /*12b00*/  FFMA.FTZ R19, R132, UR4, R19 ;  /* 0x0000000484137c23 */ /* 0x000fe20008010013 */
[C---:B------:R-:W-:Y:S01]  /*12b10*/  IADD3 R132, R144.reuse, 0x48, RZ ;  /* 0x0000004890847810 */ /* 0x040fe20007ffe0ff */
[C---:B------:R-:W-:Y:S01]  /*12b20*/  FFMA.FTZ R20, R133.reuse, UR4, R20 ;  /* 0x0000000485147c23 */ /* 0x040fe20008010014 */
[----:B------:R-:W3:Y:S01]  /*12b30*/  I2F R3, R3 ;  /* 0x0000000300037306 */ /* 0x000ee20000201400 */
[C---:B------:R-:W-:Y:S02]  /*12b40*/  FFMA.FTZ R22, R133.reuse, UR4, R22 ;  /* 0x0000000485167c23 */ /* 0x040fe40008010016 */
[C---:B------:R-:W-:Y:S02]  /*12b50*/  FFMA.FTZ R24, R133.reuse, UR4, R24 ;  /* 0x0000000485187c23 */ /* 0x040fe40008010018 */
[----:B------:R-:W-:Y:S01]  /*12b60*/  FFMA.FTZ R26, R133, UR4, R26 ;  /* 0x00000004851a7c23 */ /* 0x000fe2000801001a */
[----:B------:R-:W-:Y:S01]  /*12b70*/  IADD3 R133, R144, 0x49, RZ ;  /* 0x0000004990857810 */ /* 0x000fe20007ffe0ff */
[C---:B------:R-:W-:Y:S02]  /*12b80*/  FFMA.FTZ R21, R134.reuse, UR4, R21 ;  /* 0x0000000486157c23 */ /* 0x040fe40008010015 */
[C---:B------:R-:W-:Y:S01]  /*12b90*/  FFMA.FTZ R23, R134.reuse, UR4, R23 ;  /* 0x0000000486177c23 */ /* 0x040fe20008010017 */
[----:B------:R-:W4:Y:S01]  /*12ba0*/  I2F R132, R132 ;  /* 0x0000008400847306 */ /* 0x000f220000201400 */
[C---:B------:R-:W-:Y:S02]  /*12bb0*/  FFMA.FTZ R25, R134.reuse, UR4, R25 ;  /* 0x0000000486197c23 */ /* 0x040fe40008010019 */
[----:B------:R-:W-:Y:S01]  /*12bc0*/  FFMA.FTZ R27, R134, UR4, R27 ;  /* 0x00000004861b7c23 */ /* 0x000fe2000801001b */
[----:B------:R-:W-:Y:S01]  /*12bd0*/  IADD3 R134, R144, 0x50, RZ ;  /* 0x0000005090867810 */ /* 0x000fe20007ffe0ff */
[C---:B------:R-:W-:Y:S02]  /*12be0*/  FFMA.FTZ R28, R135.reuse, UR4, R28 ;  /* 0x00000004871c7c23 */ /* 0x040fe4000801001c */
[C---:B------:R-:W-:Y:S02]  /*12bf0*/  FFMA.FTZ R30, R135.reuse, UR4, R30 ;  /* 0x00000004871e7c23 */ /* 0x040fe4000801001e */
[C---:B------:R-:W-:Y:S01]  /*12c00*/  FFMA.FTZ R32, R135.reuse, UR4, R32 ;  /* 0x0000000487207c23 */ /* 0x040fe20008010020 */
[----:B------:R-:W1:Y:S01]  /*12c10*/  I2F R133, R133 ;  /* 0x0000008500857306 */ /* 0x000e620000201400 */
[----:B------:R-:W-:Y:S01]  /*12c20*/  FFMA.FTZ R34, R135, UR4, R34 ;  /* 0x0000000487227c23 */ /* 0x000fe20008010022 */
[----:B------:R-:W-:Y:S01]  /*12c30*/  FMNMX.FTZ R135, R4, R188, !PT ;  /* 0x000000bc04877209 */ /* 0x000fe20007810000 */
[C---:B------:R-:W-:Y:S02]  /*12c40*/  FFMA.FTZ R29, R136.reuse, UR4, R29 ;  /* 0x00000004881d7c23 */ /* 0x040fe4000801001d */
[C---:B------:R-:W-:Y:S01]  /*12c50*/  FFMA.FTZ R31, R136.reuse, UR4, R31 ;  /* 0x00000004881f7c23 */ /* 0x040fe2000801001f */
[----:B------:R-:W-:Y:S01]  /*12c60*/  FMNMX.FTZ R135, R5, R135, !PT ;  /* 0x0000008705877209 */ /* 0x000fe20007810000 */
[C---:B------:R-:W-:Y:S02]  /*12c70*/  FFMA.FTZ R33, R136.reuse, UR4, R33 ;  /* 0x0000000488217c23 */ /* 0x040fe40008010021 */
[----:B------:R-:W-:Y:S01]  /*12c80*/  FFMA.FTZ R35, R136, UR4, R35 ;  /* 0x0000000488237c23 */ /* 0x000fe20008010023 */
[----:B------:R-:W1:Y:S01]  /*12c90*/  I2F R134, R134 ;  /* 0x0000008600867306 */ /* 0x000e620000201400 */
[C---:B------:R-:W-:Y:S01]  /*12ca0*/  FFMA.FTZ R36, R137.reuse, UR4, R36 ;  /* 0x0000000489247c23 */ /* 0x040fe20008010024 */
[----:B------:R-:W-:Y:S01]  /*12cb0*/  IADD3 R136, R144, 0x58, RZ ;  /* 0x0000005890887810 */ /* 0x000fe20007ffe0ff */
[C---:B------:R-:W-:Y:S01]  /*12cc0*/  FFMA.FTZ R38, R137.reuse, UR4, R38 ;  /* 0x0000000489267c23 */ /* 0x040fe20008010026 */
[----:B------:R-:W-:Y:S01]  /*12cd0*/  FMNMX.FTZ R135, R12, R135, !PT ;  /* 0x000000870c877209 */ /* 0x000fe20007810000 */
[C---:B------:R-:W-:Y:S02]  /*12ce0*/  FFMA.FTZ R40, R137.reuse, UR4, R40 ;  /* 0x0000000489287c23 */ /* 0x040fe40008010028 */
[----:B------:R-:W-:Y:S01]  /*12cf0*/  FFMA.FTZ R42, R137, UR4, R42 ;  /* 0x00000004892a7c23 */ /* 0x000fe2000801002a */
[----:B------:R-:W-:Y:S01]  /*12d00*/  FMNMX.FTZ R137, R13, R135, !PT ;  /* 0x000000870d897209 */ /* 0x000fe20007810000 */
[C---:B------:R-:W-:Y:S01]  /*12d10*/  FFMA.FTZ R37, R138.reuse, UR4, R37 ;  /* 0x000000048a257c23 */ /* 0x040fe20008010025 */
[----:B------:R-:W-:Y:S01]  /*12d20*/  I2F R136, R136 ;  /* 0x0000008800887306 */ /* 0x000fe20000201400 */
[----:B------:R-:W-:Y:S01]  /*12d30*/  FFMA.FTZ R39, R138, UR4, R39 ;  /* 0x000000048a277c23 */ /* 0x000fe20008010027 */
[----:B------:R-:W-:Y:S01]  /*12d40*/  FMNMX.FTZ R137, R20, R137, !PT ;  /* 0x0000008914897209 */ /* 0x000fe20007810000 */
[----:B------:R-:W-:Y:S01]  /*12d50*/  FFMA.FTZ R41, R138, UR4, R41 ;  /* 0x000000048a297c23 */ /* 0x000fe20008010029 */
[----:B------:R-:W-:Y:S01]  /*12d60*/  IADD3 R135, R144, 0x51, RZ ;  /* 0x0000005190877810 */ /* 0x000fe20007ffe0ff */
[----:B------:R-:W-:Y:S01]  /*12d70*/  FFMA.FTZ R43, R138, UR4, R43 ;  /* 0x000000048a2b7c23 */ /* 0x000fe2000801002b */
[----:B------:R-:W-:Y:S01]  /*12d80*/  FMNMX.FTZ R137, R21, R137, !PT ;  /* 0x0000008915897209 */ /* 0x000fe20007810000 */
[C---:B------:R-:W-:Y:S02]  /*12d90*/  FFMA.FTZ R44, R139.reuse, UR4, R44 ;  /* 0x000000048b2c7c23 */ /* 0x040fe4000801002c */
[C---:B------:R-:W-:Y:S01]  /*12da0*/  FFMA.FTZ R46, R139.reuse, UR4, R46 ;  /* 0x000000048b2e7c23 */ /* 0x040fe2000801002e */
[----:B------:R-:W1:Y:S01]  /*12db0*/  I2F R135, R135 ;  /* 0x0000008700877306 */ /* 0x000e620000201400 */
[C---:B------:R-:W-:Y:S01]  /*12dc0*/  FFMA.FTZ R48, R139.reuse, UR4, R48 ;  /* 0x000000048b307c23 */ /* 0x040fe20008010030 */
[----:B------:R-:W-:Y:S01]  /*12dd0*/  FMNMX.FTZ R137, R28, R137, !PT ;  /* 0x000000891c897209 */ /* 0x000fe20007810000 */
[----:B------:R-:W-:Y:S02]  /*12de0*/  FFMA.FTZ R50, R139, UR4, R50 ;  /* 0x000000048b327c23 */ /* 0x000fe40008010032 */
[C---:B------:R-:W-:Y:S01]  /*12df0*/  FFMA.FTZ R45, R140.reuse, UR4, R45 ;  /* 0x000000048c2d7c23 */ /* 0x040fe2000801002d */
[----:B------:R-:W-:Y:S01]  /*12e00*/  FMNMX.FTZ R138, R29, R137, !PT ;  /* 0x000000891d8a7209 */ /* 0x000fe20007810000 */
[----:B------:R-:W-:Y:S01]  /*12e10*/  FFMA.FTZ R47, R140, UR4, R47 ;  /* 0x000000048c2f7c23 */ /* 0x000fe2000801002f */
[----:B------:R-:W-:Y:S01]  /*12e20*/  FMNMX.FTZ R137, R6, R187, !PT ;  /* 0x000000bb06897209 */ /* 0x000fe20007810000 */
[----:B------:R-:W-:Y:S01]  /*12e30*/  FFMA.FTZ R49, R140, UR4, R49 ;  /* 0x000000048c317c23 */ /* 0x000fe20008010031 */
[----:B------:R-:W-:Y:S01]  /*12e40*/  FMNMX.FTZ R138, R36, R138, !PT ;  /* 0x0000008a248a7209 */ /* 0x000fe20007810000 */
[----:B------:R-:W-:Y:S01]  /*12e50*/  FFMA.FTZ R51, R140, UR4, R51 ;  /* 0x000000048c337c23 */ /* 0x000fe20008010033 */
        /* <DEDUP_REMOVED lines=9> */
[C---:B------:R-:W-:Y:S01]  /*12ef0*/  FFMA.FTZ R53, R142.reuse, UR4, R53 ;  /* 0x000000048e357c23 */ /* 0x040fe20008010035 */
[----:B------:R-:W-:Y:S01]  /*12f00*/  FMNMX.FTZ R138, R45, R138, !PT ;  /* 0x0000008a2d8a7209 */ /* 0x000fe20007810000 */
[----:B------:R-:W-:Y:S01]  /*12f10*/  FFMA.FTZ R55, R142, UR4, R55 ;  /* 0x000000048e377c23 */ /* 0x000fe20008010037 */
[----:B------:R-:W-:Y:S01]  /*12f20*/  FMNMX.FTZ R137, R22, R137, !PT ;  /* 0x0000008916897209 */ /* 0x000fe20007810000 */
[C---:B------:R-:W-:Y:S02]  /*12f30*/  FFMA.FTZ R57, R142.reuse, UR4, R57 ;  /* 0x000000048e397c23 */ /* 0x040fe40008010039 */
[----:B------:R-:W-:Y:S02]  /*12f40*/  FFMA.FTZ R59, R142, UR4, R59 ;  /* 0x000000048e3b7c23 */ /* 0x000fe4000801003b */
[C---:B------:R-:W-:Y:S02]  /*12f50*/  FFMA.FTZ R60, R143.reuse, UR4, R60 ;  /* 0x000000048f3c7c23 */ /* 0x040fe4000801003c */
[C---:B------:R-:W-:Y:S02]  /*12f60*/  FFMA.FTZ R62, R143.reuse, UR4, R62 ;  /* 0x000000048f3e7c23 */ /* 0x040fe4000801003e */
[C---:B------:R-:W-:Y:S02]  /*12f70*/  FFMA.FTZ R64, R143.reuse, UR4, R64 ;  /* 0x000000048f407c23 */ /* 0x040fe40008010040 */
[----:B------:R-:W-:Y:S02]  /*12f80*/  FFMA.FTZ R66, R143, UR4, R66 ;  /* 0x000000048f427c23 */ /* 0x000fe40008010042 */
        /* <DEDUP_REMOVED lines=21> */
[----:B------:R-:W-:Y:S01]  /*130e0*/  FMNMX.FTZ R132, R52, R138, !PT ;  /* 0x0000008a34847209 */ /* 0x000fe20007810000 */
[C---:B------:R-:W-:Y:S01]  /*130f0*/  FFMA.FTZ R77, R133.reuse, UR4, R77 ;  /* 0x00000004854d7c23 */ /* 0x040fe2000801004d */
[----:B------:R-:W3:Y:S01]  /*13100*/  I2F R3, R3 ;  /* 0x0000000300037306 */ /* 0x000ee20000201400 */
        /* <DEDUP_REMOVED lines=9> */
[----:B------:R-:W-:Y:S01]  /*131a0*/  IADD3 R132, R144, 0x68, RZ ;  /* 0x0000006890847810 */ /* 0x000fe20007ffe0ff */
[C---:B------:R-:W-:Y:S01]  /*131b0*/  FFMA.FTZ R88, R134.reuse, UR4, R88 ;  /* 0x0000000486587c23 */ /* 0x040fe20008010058 */
[----:B------:R-:W-:Y:S01]  /*131c0*/  FMNMX.FTZ R137, R61, R137, !PT ;  /* 0x000000893d897209 */ /* 0x000fe20007810000 */
[----:B------:R-:W-:Y:S01]  /*131d0*/  FFMA.FTZ R90, R134, UR4, R90 ;  /* 0x00000004865a7c23 */ /* 0x000fe2000801005a */
[----:B------:R-:W-:Y:S01]  /*131e0*/  FMNMX.FTZ R134, R31, R133, !PT ;  /* 0x000000851f867209 */ /* 0x000fe20007810000 */
[C---:B------:R-:W-:Y:S01]  /*131f0*/  FFMA.FTZ R85, R135.reuse, UR4, R85 ;  /* 0x0000000487557c23 */ /* 0x040fe20008010055 */
[----:B------:R-:W4:Y:S01]  /*13200*/  I2F R132, R132 ;  /* 0x0000008400847306 */ /* 0x000f220000201400 */
[----:B------:R-:W-:Y:S01]  /*13210*/  FMNMX.FTZ R137, R68, R137, !PT ;  /* 0x0000008944897209 */ /* 0x000fe20007810000 */
[C---:B------:R-:W-:Y:S01]  /*13220*/  FFMA.FTZ R87, R135.reuse, UR4, R87 ;  /* 0x0000000487577c23 */ /* 0x040fe20008010057 */
[----:B------:R-:W-:Y:S01]  /*13230*/  IADD3 R133, R144, 0x69, RZ ;  /* 0x0000006990857810 */ /* 0x000fe20007ffe0ff */
[----:B------:R-:W-:Y:S01]  /*13240*/  FFMA.FTZ R89, R135, UR4, R89 ;  /* 0x0000000487597c23 */ /* 0x000fe20008010059 */
[----:B------:R-:W-:Y:S01]  /*13250*/  FMNMX.FTZ R137, R69, R137, !PT ;  /* 0x0000008945897209 */ /* 0x000fe20007810000 */
[----:B------:R-:W-:Y:S01]  /*13260*/  FFMA.FTZ R91, R135, UR4, R91 ;  /* 0x00000004875b7c23 */ /* 0x000fe2000801005b */
[----:B------:R-:W-:Y:S01]  /*13270*/  FMNMX.FTZ R134, R38, R134, !PT ;  /* 0x0000008626867209 */ /* 0x000fe20007810000 */
[C---:B------:R-:W-:Y:S02]  /*13280*/  FFMA.FTZ R92, R136.reuse, UR4, R92 ;  /* 0x00000004885c7c23 */ /* 0x040fe4000801005c */
[----:B------:R-:W3:Y:S01]  /*13290*/  I2F R133, R133 ;  /* 0x0000008500857306 */ /* 0x000ee20000201400 */
[C---:B------:R-:W-:Y:S01]  /*132a0*/  FFMA.FTZ R94, R136.reuse, UR4, R94 ;  /* 0x00000004885e7c23 */ /* 0x040fe2000801005e */
[----:B------:R-:W-:Y:S01]  /*132b0*/  FMNMX.FTZ R135, R39, R134, !PT ;  /* 0x0000008627877209 */ /* 0x000fe20007810000 */
[----:B------:R-:W-:Y:S01]  /*132c0*/  FFMA.FTZ R96, R136, UR4, R96 ;  /* 0x0000000488607c23 */ /* 0x000fe20008010060 */
[----:B------:R-:W-:Y:S01]  /*132d0*/  IADD3 R134, R144, 0x70, RZ ;  /* 0x0000007090867810 */ /* 0x000fe20007ffe0ff */
[----:B------:R-:W-:Y:S01]  /*132e0*/  FFMA.FTZ R98, R136, UR4, R98 ;  /* 0x0000000488627c23 */ /* 0x000fe20008010062 */
[----:B------:R-:W-:Y:S01]  /*132f0*/  FMNMX.FTZ R136, R76, R137, !PT ;  /* 0x000000894c887209 */ /* 0x000fe20007810000 */
[----:B-1----:R-:W-:Y:S01]  /*13300*/  FFMA.FTZ R93, R0, UR4, R93 ;  /* 0x00000004005d7c23 */ /* 0x002fe2000801005d */
[----:B------:R-:W-:Y:S01]  /*13310*/  FMNMX.FTZ R135, R46, R135, !PT ;  /* 0x000000872e877209 */ /* 0x000fe20007810000 */
[C---:B------:R-:W-:Y:S01]  /*13320*/  FFMA.FTZ R95, R0.reuse, UR4, R95 ;  /* 0x00000004005f7c23 */ /* 0x040fe2000801005f */
[----:B------:R-:W1:Y:S01]  /*13330*/  I2F R134, R134 ;  /* 0x0000008600867306 */ /* 0x000e620000201400 */
[----:B------:R-:W-:Y:S01]  /*13340*/  FMNMX.FTZ R136, R77, R136, !PT ;  /* 0x000000884d887209 */ /* 0x000fe20007810000 */
[C---:B------:R-:W-:Y:S01]  /*13350*/  FFMA.FTZ R97, R0.reuse, UR4, R97 ;  /* 0x0000000400617c23 */ /* 0x040fe20008010061 */
[----:B------:R-:W-:Y:S01]  /*13360*/  FMNMX.FTZ R135, R47, R135, !PT ;  /* 0x000000872f877209 */ /* 0x000fe20007810000 */
[----:B------:R-:W-:Y:S01]  /*13370*/  FFMA.FTZ R99, R0, UR4, R99 ;  /* 0x0000000400637c23 */ /* 0x000fe20008010063 */
[----:B------:R-:W-:Y:S01]  /*13380*/  IADD3 R0, R144, 0x71, RZ ;  /* 0x0000007190007810 */ /* 0x000fe20007ffe0ff */
[----:B--2---:R-:W-:Y:S01]  /*13390*/  FFMA.FTZ R100, R2, UR4, R100 ;  /* 0x0000000402647c23 */ /* 0x004fe20008010064 */
[----:B------:R-:W-:Y:S01]  /*133a0*/  FMNMX.FTZ R136, R84, R136, !PT ;  /* 0x0000008854887209 */ /* 0x000fe20007810000 */
[----:B------:R-:W-:Y:S01]  /*133b0*/  FFMA.FTZ R102, R2, UR4, R102 ;  /* 0x0000000402667c23 */ /* 0x000fe20008010066 */
[----:B------:R-:W-:Y:S01]  /*133c0*/  FMNMX.FTZ R135, R54, R135, !PT ;  /* 0x0000008736877209 */ /* 0x000fe20007810000 */
[C---:B------:R-:W-:Y:S01]  /*133d0*/  FFMA.FTZ R104, R2.reuse, UR4, R104 ;  /* 0x0000000402687c23 */ /* 0x040fe20008010068 */
[----:B------:R-:W2:Y:S01]  /*133e0*/  I2F R0, R0 ;  /* 0x0000000000007306 */ /* 0x000ea20000201400 */
[----:B------:R-:W-:Y:S01]  /*133f0*/  FFMA.FTZ R106, R2, UR4, R106 ;  /* 0x00000004026a7c23 */ /* 0x000fe2000801006a */
[----:B------:R-:W-:Y:S01]  /*13400*/  IADD3 R2, R144, 0x78, RZ ;  /* 0x0000007890027810 */ /* 0x000fe20007ffe0ff */
[----:B---3--:R-:W-:Y:S01]  /*13410*/  FFMA.FTZ R101, R3, UR4, R101 ;  /* 0x0000000403657c23 */ /* 0x008fe20008010065 */
[----:B------:R-:W-:Y:S01]  /*13420*/  FMNMX.FTZ R136, R85, R136, !PT ;  /* 0x0000008855887209 */ /* 0x000fe20007810000 */
[----:B------:R-:W-:Y:S01]  /*13430*/  FFMA.FTZ R103, R3, UR4, R103 ;  /* 0x0000000403677c23 */ /* 0x000fe20008010067 */
[----:B------:R-:W-:Y:S01]  /*13440*/  FMNMX.FTZ R135, R55, R135, !PT ;  /* 0x0000008737877209 */ /* 0x000fe20007810000 */
[C---:B------:R-:W-:Y:S01]  /*13450*/  FFMA.FTZ R105, R3.reuse, UR4, R105 ;  /* 0x0000000403697c23 */ /* 0x040fe20008010069 */
[----:B------:R-:W-:Y:S01]  /*13460*/  FMNMX.FTZ R136, R92, R136, !PT ;  /* 0x000000885c887209 */ /* 0x000fe20007810000 */
[----:B------:R-:W-:Y:S01]  /*13470*/  FFMA.FTZ R107, R3, UR4, R107 ;  /* 0x00000004036b7c23 */ /* 0x000fe2000801006b */
[----:B------:R-:W3:Y:S01]  /*13480*/  I2F R2, R2 ;  /* 0x0000000200027306 */ /* 0x000ee20000201400 */
[C---:B----4-:R-:W-:Y:S01]  /*13490*/  FFMA.FTZ R108, R132.reuse, UR4, R108 ;  /* 0x00000004846c7c23 */ /* 0x050fe2000801006c */
[----:B------:R-:W-:Y:S01]  /*134a0*/  FMNMX.FTZ R136, R93, R136, !PT ;  /* 0x000000885d887209 */ /* 0x000fe20007810000 */
[----:B------:R-:W-:Y:S01]  /*134b0*/  FFMA.FTZ R110, R132, UR4, R110 ;  /* 0x00000004846e7c23 */ /* 0x000fe2000801006e */
[----:B------:R-:W-:Y:S01]  /*134c0*/  IADD3 R3, R144, 0x79, RZ ;  /* 0x0000007990037810 */ /* 0x000fe20007ffe0ff */
[----:B------:R-:W-:Y:S01]  /*134d0*/  FFMA.FTZ R112, R132, UR4, R112 ;  /* 0x0000000484707c23 */ /* 0x000fe20008010070 */
[----:B------:R-:W-:Y:S01]  /*134e0*/  FMNMX.FTZ R136, R100, R136, !PT ;  /* 0x0000008864887209 */ /* 0x000fe20007810000 */
[----:B------:R-:W-:Y:S01]  /*134f0*/  FFMA.FTZ R114, R132, UR4, R114 ;  /* 0x0000000484727c23 */ /* 0x000fe20008010072 */
[----:B------:R-:W-:Y:S01]  /*13500*/  FMNMX.FTZ R135, R62, R135, !PT ;  /* 0x000000873e877209 */ /* 0x000fe20007810000 */
[C---:B------:R-:W-:Y:S01]  /*13510*/  FFMA.FTZ R109, R133.reuse, UR4, R109 ;  /* 0x00000004856d7c23 */ /* 0x040fe2000801006d */
[----:B------:R-:W4:Y:S01]  /*13520*/  I2F R3, R3 ;  /* 0x0000000300037306 */ /* 0x000f220000201400 */
[----:B------:R-:W-:Y:S01]  /*13530*/  FFMA.FTZ R111, R133, UR4, R111 ;  /* 0x00000004856f7c23 */ /* 0x000fe2000801006f */
[----:B------:R-:W-:Y:S01]  /*13540*/  FMNMX.FTZ R136, R101, R136, !PT ;  /* 0x0000008865887209 */ /* 0x000fe20007810000 */
[----:B------:R-:W-:Y:S01]  /*13550*/  FFMA.FTZ R113, R133, UR4, R113 ;  /* 0x0000000485717c23 */ /* 0x000fe20008010071 */
[----:B------:R-:W-:Y:S01]  /*13560*/  FMNMX.FTZ R135, R63, R135, !PT ;  /* 0x000000873f877209 */ /* 0x000fe20007810000 */
[----:B------:R-:W-:Y:S01]  /*13570*/  FFMA.FTZ R115, R133, UR4, R115 ;  /* 0x0000000485737c23 */ /* 0x000fe20008010073 */
[----:B------:R-:W-:Y:S01]  /*13580*/  FMNMX.FTZ R133, R108, R136, !PT ;  /* 0x000000886c857209 */ /* 0x000fe20007810000 */
[----:B-1----:R-:W-:Y:S01]  /*13590*/  FFMA.FTZ R116, R134, UR4, R116 ;  /* 0x0000000486747c23 */ /* 0x002fe20008010074 */
[----:B------:R-:W-:Y:S01]  /*135a0*/  FMNMX.FTZ R135, R70, R135, !PT ;  /* 0x0000008746877209 */ /* 0x000fe20007810000 */
[C---:B------:R-:W-:Y:S01]  /*135b0*/  FFMA.FTZ R118, R134.reuse, UR4, R118 ;  /* 0x0000000486767c23 */ /* 0x040fe20008010076 */
[----:B------:R-:W-:Y:S01]  /*135c0*/  FMNMX.FTZ R133, R109, R133, !PT ;  /* 0x000000856d857209 */ /* 0x000fe20007810000 */
[C---:B------:R-:W-:Y:S01]  /*135d0*/  FFMA.FTZ R120, R134.reuse, UR4, R120 ;  /* 0x0000000486787c23 */ /* 0x040fe20008010078 */
[----:B------:R-:W-:Y:S01]  /*135e0*/  FMNMX.FTZ R132, R71, R135, !PT ;  /* 0x0000008747847209 */ /* 0x000fe20007810000 */
[----:B------:R-:W-:Y:S01]  /*135f0*/  FFMA.FTZ R122, R134, UR4, R122 ;  /* 0x00000004867a7c23 */ /* 0x000fe2000801007a */
[----:B------:R-:W-:Y:S01]  /*13600*/  FMNMX.FTZ R133, R116, R133, !PT ;  /* 0x0000008574857209 */ /* 0x000fe20007810000 */
[----:B--2---:R-:W-:Y:S01]  /*13610*/  FFMA.FTZ R117, R0, UR4, R117 ;  /* 0x0000000400757c23 */ /* 0x004fe20008010075 */
[----:B------:R-:W-:Y:S01]  /*13620*/  FMNMX.FTZ R132, R78, R132, !PT ;  /* 0x000000844e847209 */ /* 0x000fe20007810000 */
[C---:B------:R-:W-:Y:S02]  /*13630*/  FFMA.FTZ R119, R0.reuse, UR4, R119 ;  /* 0x0000000400777c23 */ /* 0x040fe40008010077 */
[C---:B------:R-:W-:Y:S01]  /*13640*/  FFMA.FTZ R121, R0.reuse, UR4, R121 ;  /* 0x0000000400797c23 */ /* 0x040fe20008010079 */
[----:B------:R-:W-:Y:S01]  /*13650*/  FMNMX.FTZ R132, R79, R132, !PT ;  /* 0x000000844f847209 */ /* 0x000fe20007810000 */
[----:B------:R-:W-:Y:S01]  /*13660*/  FFMA.FTZ R123, R0, UR4, R123 ;  /* 0x00000004007b7c23 */ /* 0x000fe2000801007b */
[----:B------:R-:W-:Y:S01]  /*13670*/  FMNMX.FTZ R0, R117, R133, !PT ;  /* 0x0000008575007209 */ /* 0x000fe20007810000 */
[----:B---3--:R-:W-:Y:S01]  /*13680*/  FFMA.FTZ R124, R2, UR4, R124 ;  /* 0x00000004027c7c23 */ /* 0x008fe2000801007c */
[----:B------:R-:W-:Y:S01]  /*13690*/  FMNMX.FTZ R132, R86, R132, !PT ;  /* 0x0000008456847209 */ /* 0x000fe20007810000 */
[C---:B------:R-:W-:Y:S02]  /*136a0*/  FFMA.FTZ R126, R2.reuse, UR4, R126 ;  /* 0x00000004027e7c23 */ /* 0x040fe4000801007e */
[C---:B------:R-:W-:Y:S01]  /*136b0*/  FFMA.FTZ R128, R2.reuse, UR4, R128 ;  /* 0x0000000402807c23 */ /* 0x040fe20008010080 */
[----:B------:R-:W-:Y:S01]  /*136c0*/  FMNMX.FTZ R132, R87, R132, !PT ;  /* 0x0000008457847209 */ /* 0x000fe20007810000 */
[----:B------:R-:W-:Y:S01]  /*136d0*/  FFMA.FTZ R130, R2, UR4, R130 ;  /* 0x0000000402827c23 */ /* 0x000fe20008010082 */
[----:B------:R-:W-:Y:S01]  /*136e0*/  FMNMX.FTZ R2, R124, R0, !PT ;  /* 0x000000007c027209 */ /* 0x000fe20007810000 */
[C---:B----4-:R-:W-:Y:S01]  /*136f0*/  FFMA.FTZ R125, R3.reuse, UR4, R125 ;  /* 0x00000004037d7c23 */ /* 0x050fe2000801007d */
[----:B------:R-:W-:Y:S01]  /*13700*/  FMNMX.FTZ R132, R94, R132, !PT ;  /* 0x000000845e847209 */ /* 0x000fe20007810000 */
[C---:B------:R-:W-:Y:S02]  /*13710*/  FFMA.FTZ R127, R3.reuse, UR4, R127 ;  /* 0x00000004037f7c23 */ /* 0x040fe4000801007f */
[----:B------:R-:W-:Y:S01]  /*13720*/  FFMA.FTZ R129, R3, UR4, R129 ;  /* 0x0000000403817c23 */ /* 0x000fe20008010081 */
[----:B------:R-:W-:Y:S01]  /*13730*/  FMNMX.FTZ R0, R95, R132, !PT ;  /* 0x000000845f007209 */ /* 0x000fe20007810000 */
[----:B------:R-:W-:Y:S01]  /*13740*/  FFMA.FTZ R131, R3, UR4, R131 ;  /* 0x0000000403837c23 */ /* 0x000fe20008010083 */
        /* <DEDUP_REMOVED lines=10> */
[----:B------:R-:W-:Y:S03]  /*137f0*/  FMNMX.FTZ R0, R127, R0, !PT ;  /* 0x000000007f007209 */ /* 0x000fe60007810000 */
[----:B------:R-:W1:Y:S08]  /*13800*/  SHFL.BFLY PT, R133, R2, 0x1, 0x1f ;  /* 0x0c201f0002857f89 */ /* 0x000e7000000e0000 */
[----:B------:R-:W2:Y:S01]  /*13810*/  SHFL.BFLY PT, R135, R0, 0x2, 0x1f ;  /* 0x0c401f0000877f89 */ /* 0x000ea200000e0000 */
[----:B-1----:R-:W-:Y:S04]  /*13820*/  FMNMX.FTZ R133, R2, R133, !PT ;  /* 0x0000008502857209 */ /* 0x002fe80007810000 */
[C---:B------:R-:W-:Y:S01]  /*13830*/  FSETP.NEU.FTZ.AND P0, PT, R133.reuse, -INF , PT ;  /* 0xff8000008500780b */ /* 0x040fe20003f1d000 */
[C---:B------:R-:W-:Y:S01]  /*13840*/  FADD.FTZ R2, -R133.reuse, R188 ;  /* 0x000000bc85027221 */ /* 0x040fe20000010100 */
[----:B--2---:R-:W-:Y:S03]  /*13850*/  FMNMX.FTZ R135, R0, R135, !PT ;  /* 0x0000008700877209 */ /* 0x004fe60007810000 */
[----:B------:R-:W-:Y:S02]  /*13860*/  FMUL.FTZ R2, R2, c[0x0][0x23c] ;  /* 0x00008f0002027a20 */ /* 0x000fe40000410000 */
[----:B------:R-:W-:Y:S02]  /*13870*/  FMUL.FTZ R0, R133, c[0x0][0x23c] ;  /* 0x00008f0085007a20 */ /* 0x000fe40000410000 */
[----:B------:R-:W1:Y:S01]  /*13880*/  MUFU.EX2 R134, R2 ;  /* 0x0000000200867308 */ /* 0x000e620000000800 */
[----:B------:R-:W2:Y:S02]  /*13890*/  SHFL.BFLY PT, R136, R135, 0x1, 0x1f ;  /* 0x0c201f0087887f89 */ /* 0x000ea400000e0000 */
[----:B------:R-:W-:Y:S05]  /*138a0*/  FSEL R132, R0, RZ, P0 ;  /* 0x000000ff00847208 */ /* 0x000fea0000000000 */
        /* <DEDUP_REMOVED lines=10> */
[C---:B-1----:R-:W-:Y:S02]  /*13950*/  FMUL.FTZ R216, R134.reuse, R216 ;  /* 0x000000d886d87220 */ /* 0x042fe40000410000 */
[C---:B------:R-:W-:Y:S02]  /*13960*/  FMUL.FTZ R217, R134.reuse, R217 ;  /* 0x000000d986d97220 */ /* 0x040fe40000410000 */
[C---:B------:R-:W-:Y:S02]  /*13970*/  FMUL.FTZ R208, R134.reuse, R208 ;  /* 0x000000d086d07220 */ /* 0x040fe40000410000 */
[----:B------:R-:W-:Y:S02]  /*13980*/  FMUL.FTZ R209, R134, R209 ;  /* 0x000000d186d17220 */ /* 0x000fe40000410000 */
[--C-:B------:R-:W-:Y:S01]  /*13990*/  FFMA.FTZ R68, R68, c[0x0][0x23c], -R132.reuse ;  /* 0x00008f0044447a23 */ /* 0x100fe20000010884 */
[----:B------:R-:W-:Y:S01]  /*139a0*/  MUFU.EX2 R45, R45 ;  /* 0x0000002d002d7308 */ /* 0x000fe20000000800 */
[--C-:B------:R-:W-:Y:S02]  /*139b0*/  FFMA.FTZ R69, R69, c[0x0][0x23c], -R132.reuse ;  /* 0x00008f0045457a23 */ /* 0x100fe40000010884 */
[--C-:B------:R-:W-:Y:S02]  /*139c0*/  FFMA.FTZ R92, R92, c[0x0][0x23c], -R132.reuse ;  /* 0x00008f005c5c7a23 */ /* 0x100fe40000010884 */
[--C-:B------:R-:W-:Y:S02]  /*139d0*/  FFMA.FTZ R93, R93, c[0x0][0x23c], -R132.reuse ;  /* 0x00008f005d5d7a23 */ /* 0x100fe40000010884 */
[--C-:B------:R-:W-:Y:S01]  /*139e0*/  FFMA.FTZ R149, R12, c[0x0][0x23c], -R132.reuse ;  /* 0x00008f000c957a23 */ /* 0x100fe20000010884 */
[----:B--2---:R-:W-:Y:S01]  /*139f0*/  FMNMX.FTZ R12, R135, R136, !PT ;  /* 0x00000088870c7209 */ /* 0x004fe20007810000 */
[--C-:B------:R-:W-:Y:S01]  /*13a00*/  FFMA.FTZ R0, R4, c[0x0][0x23c], -R132.reuse ;  /* 0x00008f0004007a23 */ /* 0x100fe20000010884 */
[----:B------:R-:W-:Y:S01]  /*13a10*/  MUFU.EX2 R156, R156 ;  /* 0x0000009c009c7308 */ /* 0x000fe20000000800 */
[--C-:B------:R-:W-:Y:S01]  /*13a20*/  FFMA.FTZ R153, R20, c[0x0][0x23c], -R132.reuse ;  /* 0x00008f0014997a23 */ /* 0x100fe20000010884 */
[----:B------:R-:W-:Y:S01]  /*13a30*/  FMNMX.FTZ R20, R8, R186, !PT ;  /* 0x000000ba08147209 */ /* 0x000fe20007810000 */
[C---:B------:R-:W-:Y:S01]  /*13a40*/  FADD.FTZ R2, -R12.reuse, R187 ;  /* 0x000000bb0c027221 */ /* 0x040fe20000010100 */
[----:B------:R-:W-:Y:S01]  /*13a50*/  FSETP.NEU.FTZ.AND P0, PT, R12, -INF , PT ;  /* 0xff8000000c00780b */ /* 0x000fe20003f1d000 */
[--C-:B------:R-:W-:Y:S01]  /*13a60*/  FFMA.FTZ R150, R5, c[0x0][0x23c], -R132.reuse ;  /* 0x00008f0005967a23 */ /* 0x100fe20000010884 */
[----:B------:R-:W-:Y:S01]  /*13a70*/  FMNMX.FTZ R20, R9, R20, !PT ;  /* 0x0000001409147209 */ /* 0x000fe20007810000 */
[--C-:B------:R-:W-:Y:S02]  /*13a80*/  FFMA.FTZ R148, R13, c[0x0][0x23c], -R132.reuse ;  /* 0x00008f000d947a23 */ /* 0x100fe40000010884 */
[--C-:B------:R-:W-:Y:S01]  /*13a90*/  FFMA.FTZ R151, R28, c[0x0][0x23c], -R132.reuse ;  /* 0x00008f001c977a23 */ /* 0x100fe20000010884 */
[----:B------:R-:W-:Y:S01]  /*13aa0*/  MUFU.EX2 R149, R149 ;  /* 0x0000009500957308 */ /* 0x000fe20000000800 */
[----:B------:R-:W-:Y:S01]  /*13ab0*/  FMNMX.FTZ R20, R16, R20, !PT ;  /* 0x0000001410147209 */ /* 0x000fe20007810000 */
[--C-:B------:R-:W-:Y:S02]  /*13ac0*/  FFMA.FTZ R152, R29, c[0x0][0x23c], -R132.reuse ;  /* 0x00008f001d987a23 */ /* 0x100fe40000010884 */
[--C-:B------:R-:W-:Y:S01]  /*13ad0*/  FFMA.FTZ R154, R21, c[0x0][0x23c], -R132.reuse ;  /* 0x00008f00159a7a23 */ /* 0x100fe20000010884 */
[----:B------:R-:W-:Y:S01]  /*13ae0*/  FMNMX.FTZ R20, R17, R20, !PT ;  /* 0x0000001411147209 */ /* 0x000fe20007810000 */
[----:B------:R-:W-:Y:S02]  /*13af0*/  FMUL.FTZ R3, R12, c[0x0][0x23c] ;  /* 0x00008f000c037a20 */ /* 0x000fe40000410000 */
[----:B------:R-:W-:Y:S01]  /*13b00*/  FMUL.FTZ R220, R134, R220 ;  /* 0x000000dc86dc7220 */ /* 0x000fe20000410000 */
[----:B------:R-:W-:Y:S01]  /*13b10*/  FMNMX.FTZ R20, R24, R20, !PT ;  /* 0x0000001418147209 */ /* 0x000fe20007810000 */
[----:B------:R-:W-:Y:S01]  /*13b20*/  MUFU.EX2 R148, R148 ;  /* 0x0000009400947308 */ /* 0x000fe20000000800 */
[C---:B------:R-:W-:Y:S02]  /*13b30*/  FMUL.FTZ R221, R134.reuse, R221 ;  /* 0x000000dd86dd7220 */ /* 0x040fe40000410000 */
[----:B------:R-:W-:Y:S01]  /*13b40*/  FMNMX.FTZ R20, R25, R20, !PT ;  /* 0x0000001419147209 */ /* 0x000fe20007810000 */
[C---:B------:R-:W-:Y:S02]  /*13b50*/  FMUL.FTZ R212, R134.reuse, R212 ;  /* 0x000000d486d47220 */ /* 0x040fe40000410000 */
[----:B------:R-:W-:Y:S01]  /*13b60*/  FMUL.FTZ R213, R134, R213 ;  /* 0x000000d586d57220 */ /* 0x000fe20000410000 */
[----:B------:R-:W-:Y:S01]  /*13b70*/  FMNMX.FTZ R20, R32, R20, !PT ;  /* 0x0000001420147209 */ /* 0x000fe20007810000 */
        /* <DEDUP_REMOVED lines=16> */
[----:B------:R-:W-:Y:S05]  /*13c80*/  IMAD.U32 R4, RZ, RZ, UR7 ;  /* 0x00000007ff047e24 */ /* 0x000fea000f8e00ff */
[----:B------:R-:W1:Y:S01]  /*13c90*/  MUFU.EX2 R135, R2 ;  /* 0x0000000200877308 */ /* 0x000e620000000800 */
[----:B------:R-:W-:Y:S05]  /*13ca0*/  LOP3.LUT R4, R245, UR33, R4, 0x96, !PT ;  /* 0x00000021f5047c12 */ /* 0x000fea000f8e9604 */
[----:B------:R-:W-:Y:S04]  /*13cb0*/  IMAD.WIDE.U32 R4, R4, -0x326172a9, RZ ;  /* 0xcd9e8d5704047825 */ /* 0x000fe800078e00ff */
[----:B------:R-:W-:Y:S01]  /*13cc0*/  MUFU.EX2 R152, R152 ;  /* 0x0000009800987308 */ /* 0x000fe20000000800 */
[--C-:B------:R-:W-:Y:S02]  /*13cd0*/  LOP3.LUT R158, R167, UR15, R4.reuse, 0x96, !PT ;  /* 0x0000000fa79e7c12 */ /* 0x100fe4000f8e9604 */
[----:B------:R-:W-:Y:S02]  /*13ce0*/  LOP3.LUT R160, R169, UR15, R4, 0x96, !PT ;  /* 0x0000000fa9a07c12 */ /* 0x000fe4000f8e9604 */
[----:B------:R-:W-:Y:S01]  /*13cf0*/  LOP3.LUT R13, R5, UR17, R242, 0x96, !PT ;  /* 0x00000011050d7c12 */ /* 0x000fe2000f8e96f2 */
[----:B------:R-:W-:Y:S04]  /*13d00*/  IMAD.WIDE.U32 R158, R158, -0x2daee0ad, RZ ;  /* 0xd2511f539e9e7825 */ /* 0x000fe800078e00ff */
[----:B------:R-:W2:Y:S01]  /*13d10*/  MUFU.EX2 R153, R153 ;  /* 0x0000009900997308 */ /* 0x000ea20000000800 */
[----:B------:R-:W-:Y:S04]  /*13d20*/  IMAD.WIDE.U32 R138, R13, -0x2daee0ad, RZ ;  /* 0xd2511f530d8a7825 */ /* 0x000fe800078e00ff */
[C---:B-1----:R-:W-:Y:S02]  /*13d30*/  FMUL.FTZ R218, R135.reuse, R218 ;  /* 0x000000da87da7220 */ /* 0x042fe40000410000 */
[C---:B------:R-:W-:Y:S02]  /*13d40*/  FMUL.FTZ R219, R135.reuse, R219 ;  /* 0x000000db87db7220 */ /* 0x040fe40000410000 */
[C---:B------:R-:W-:Y:S01]  /*13d50*/  FMUL.FTZ R210, R135.reuse, R210 ;  /* 0x000000d287d27220 */ /* 0x040fe20000410000 */
[----:B------:R-:W-:Y:S01]  /*13d60*/  MUFU.EX2 R154, R154 ;  /* 0x0000009a009a7308 */ /* 0x000fe20000000800 */
[C---:B------:R-:W-:Y:S02]  /*13d70*/  FMUL.FTZ R211, R135.reuse, R211 ;  /* 0x000000d387d37220 */ /* 0x040fe40000410000 */
[----:B------:R-:W-:Y:S04]  /*13d80*/  IMAD.WIDE.U32 R160, R160, -0x2daee0ad, RZ ;  /* 0xd2511f53a0a07825 */ /* 0x000fe800078e00ff */
[----:B------:R-:W-:Y:S01]  /*13d90*/  FMUL.FTZ R222, R135, R222 ;  /* 0x000000de87de7220 */ /* 0x000fe20000410000 */
[----:B------:R-:W-:Y:S01]  /*13da0*/  LOP3.LUT R138, R161, UR12, R138, 0x96, !PT ;  /* 0x0000000ca18a7c12 */ /* 0x000fe2000f8e968a */
[C---:B------:R-:W-:Y:S01]  /*13db0*/  FMUL.FTZ R223, R135.reuse, R223 ;  /* 0x000000df87df7220 */ /* 0x040fe20000410000 */
[----:B------:R-:W-:Y:S01]  /*13dc0*/  MUFU.EX2 R60, R60 ;  /* 0x0000003c003c7308 */ /* 0x000fe20000000800 */
[C---:B------:R-:W-:Y:S02]  /*13dd0*/  FMUL.FTZ R214, R135.reuse, R214 ;  /* 0x000000d687d67220 */ /* 0x040fe40000410000 */
[----:B------:R-:W-:Y:S02]  /*13de0*/  FMUL.FTZ R215, R135, R215 ;  /* 0x000000d787d77220 */ /* 0x000fe40000410000 */
[----:B------:R-:W-:Y:S01]  /*13df0*/  IMAD.U32 R2, RZ, RZ, UR6 ;  /* 0x00000006ff027e24 */ /* 0x000fe2000f8e00ff */
[----:B------:R-:W-:Y:S02]  /*13e00*/  UIADD3 UR6, UR7, 0x2, URZ ;  /* 0x0000000207067890 */ /* 0x000fe4000fffe03f */
[----:B------:R-:W-:Y:S02]  /*13e10*/  UIADD3 UR7, UR7, 0x3, URZ ;  /* 0x0000000307077890 */ /* 0x000fe4000fffe03f */
[----:B------:R-:W-:Y:S01]  /*13e20*/  MUFU.EX2 R61, R61 ;  /* 0x0000003d003d7308 */ /* 0x000fe20000000800 */
[----:B------:R-:W-:Y:S05]  /*13e30*/  LOP3.LUT R2, R245, UR33, R2, 0x96, !PT ;  /* 0x00000021f5027c12 */ /* 0x000fea000f8e9602 */
[----:B------:R-:W-:Y:S01]  /*13e40*/  IMAD.WIDE.U32 R174, R2, -0x326172a9, RZ ;  /* 0xcd9e8d5702ae7825 */ /* 0x000fe200078e00ff */
[----:B------:R-:W-:Y:S03]  /*13e50*/  LOP3.LUT R2, R5, UR17, R224, 0x96, !PT ;  /* 0x0000001105027c12 */ /* 0x000fe6000f8e96e0 */
[----:B------:R-:W-:Y:S01]  /*13e60*/  MUFU.EX2 R52, R52 ;  /* 0x0000003400347308 */ /* 0x000fe20000000800 */
[--C-:B------:R-:W-:Y:S01]  /*13e70*/  LOP3.LUT R140, R169, UR15, R174.reuse, 0x96, !PT ;  /* 0x0000000fa98c7c12 */ /* 0x100fe2000f8e96ae */
[----:B------:R-:W-:Y:S01]  /*13e80*/  IMAD.WIDE.U32 R142, R2, -0x2daee0ad, RZ ;  /* 0xd2511f53028e7825 */ /* 0x000fe200078e00ff */
[----:B------:R-:W-:Y:S02]  /*13e90*/  LOP3.LUT R174, R167, UR15, R174, 0x96, !PT ;  /* 0x0000000fa7ae7c12 */ /* 0x000fe4000f8e96ae */
[----:B------:R-:W-:Y:S01]  /*13ea0*/  LOP3.LUT R2, R139, UR14, R226, 0x96, !PT ;  /* 0x0000000e8b027c12 */ /* 0x000fe2000f8e96e2 */
[----:B------:R-:W-:Y:S01]  /*13eb0*/  IMAD.WIDE.U32 R138, R138, -0x326172a9, RZ ;  /* 0xcd9e8d578a8a7825 */ /* 0x000fe200078e00ff */
[C---:B------:R-:W-:Y:S02]  /*13ec0*/  LOP3.LUT R5, R175.reuse, UR17, R224, 0x96, !PT ;  /* 0x00000011af057c12 */ /* 0x040fe4000f8e96e0 */
[----:B------:R-:W-:Y:S01]  /*13ed0*/  LOP3.LUT R4, R175, UR17, R242, 0x96, !PT ;  /* 0x00000011af047c12 */ /* 0x000fe2000f8e96f2 */
[----:B------:R-:W-:Y:S01]  /*13ee0*/  MUFU.EX2 R53, R53 ;  /* 0x0000003500357308 */ /* 0x000fe20000000800 */
[----:B------:R-:W-:Y:S01]  /*13ef0*/  IMAD.WIDE.U32 R146, R2, -0x326172a9, RZ ;  /* 0xcd9e8d5702927825 */ /* 0x000fe200078e00ff */
[----:B------:R-:W-:Y:S02]  /*13f00*/  LOP3.LUT R13, R143, UR14, R190, 0x96, !PT ;  /* 0x0000000e8f0d7c12 */ /* 0x000fe4000f8e96be */
[----:B------:R-:W-:Y:S01]  /*13f10*/  LOP3.LUT R142, R159, UR12, R142, 0x96, !PT ;  /* 0x0000000c9f8e7c12 */ /* 0x000fe2000f8e968e */
[----:B------:R-:W-:Y:S01]  /*13f20*/  IMAD.WIDE.U32 R162, R5, -0x2daee0ad, RZ ;  /* 0xd2511f5305a27825 */ /* 0x000fe200078e00ff */
[----:B------:R-:W-:Y:S02]  /*13f30*/  LOP3.LUT R146, R139, UR11, R146, 0x96, !PT ;  /* 0x0000000b8b927c12 */ /* 0x000fe4000f8e9692 */
[----:B------:R-:W-:Y:S01]  /*13f40*/  LOP3.LUT R2, R147, UR13, R168, 0x96, !PT ;  /* 0x0000000d93027c12 */ /* 0x000fe2000f8e96a8 */
[----:B------:R-:W-:Y:S01]  /*13f50*/  IMAD.WIDE.U32 R136, R4, -0x2daee0ad, RZ ;  /* 0xd2511f5304887825 */ /* 0x000fe200078e00ff */
[----:B------:R-:W-:Y:S01]  /*13f60*/  MUFU.EX2 R76, R76 ;  /* 0x0000004c004c7308 */ /* 0x000fe20000000800 */
[----:B------:R-:W-:Y:S02]  /*13f70*/  LOP3.LUT R5, R163, UR14, R190, 0x96, !PT ;  /* 0x0000000ea3057c12 */ /* 0x000fe4000f8e96be */
[----:B------:R-:W-:Y:S01]  /*13f80*/  IMAD.WIDE.U32 R164, R2, -0x2daee0ad, RZ ;  /* 0xd2511f5302a47825 */ /* 0x000fe200078e00ff */
[----:B------:R-:W-:Y:S03]  /*13f90*/  LOP3.LUT R4, R137, UR14, R226, 0x96, !PT ;  /* 0x0000000e89047c12 */ /* 0x000fe6000f8e96e2 */
[----:B------:R-:W-:Y:S01]  /*13fa0*/  IMAD.WIDE.U32 R146, R146, -0x2daee0ad, RZ ;  /* 0xd2511f5392927825 */ /* 0x000fe200078e00ff */
[----:B------:R-:W-:Y:S02]  /*13fb0*/  LOP3.LUT R2, R165, UR10, R160, 0x96, !PT ;  /* 0x0000000aa5027c12 */ /* 0x000fe4000f8e96a0 */
[----:B------:R-:W-:Y:S01]  /*13fc0*/  MUFU.EX2 R77, R77 ;  /* 0x0000004d004d7308 */ /* 0x000fe20000000800 */
[----:B------:R-:W-:Y:S04]  /*13fd0*/  IMAD.WIDE.U32 R36, R5, -0x326172a9, RZ ;  /* 0xcd9e8d5705247825 */ /* 0x000fe800078e00ff */
[----:B------:R-:W-:Y:S01]  /*13fe0*/  IMAD.WIDE.U32 R28, R13, -0x326172a9, RZ ;  /* 0xcd9e8d570d1c7825 */ /* 0x000fe200078e00ff */
[--C-:B------:R-:W-:Y:S02]  /*13ff0*/  LOP3.LUT R5, R37, UR13, R166.reuse, 0x96, !PT ;  /* 0x0000000d25057c12 */ /* 0x100fe4000f8e96a6 */
[----:B------:R-:W-:Y:S01]  /*14000*/  FMNMX.FTZ R37, R33, R20, !PT ;  /* 0x0000001421257209 */ /* 0x000fe20007810000 */
[----:B------:R-:W-:Y:S01]  /*14010*/  IMAD.WIDE.U32 R142, R142, -0x326172a9, RZ ;  /* 0xcd9e8d578e8e7825 */ /* 0x000fe200078e00ff */
[----:B------:R-:W-:Y:S01]  /*14020*/  MUFU.EX2 R68, R68 ;  /* 0x0000004400447308 */ /* 0x000fe20000000800 */
[----:B------:R-:W-:Y:S02]  /*14030*/  FMNMX.FTZ R20, R10, R185, !PT ;  /* 0x000000b90a147209 */ /* 0x000fe40007810000 */
[----:B------:R-:W-:Y:S01]  /*14040*/  FMNMX.FTZ R37, R40, R37, !PT ;  /* 0x0000002528257209 */ /* 0x000fe20007810000 */
[----:B------:R-:W-:Y:S01]  /*14050*/  IMAD.WIDE.U32 R234, R5, -0x2daee0ad, RZ ;  /* 0xd2511f5305ea7825 */ /* 0x000fe200078e00ff */
[----:B------:R-:W-:Y:S02]  /*14060*/  FMNMX.FTZ R20, R11, R20, !PT ;  /* 0x000000140b147209 */ /* 0x000fe40007810000 */
[----:B------:R-:W-:Y:S01]  /*14070*/  FMNMX.FTZ R37, R41, R37, !PT ;  /* 0x0000002529257209 */ /* 0x000fe20007810000 */
[----:B------:R-:W-:Y:S01]  /*14080*/  IMAD.WIDE.U32 R144, R4, -0x326172a9, RZ ;  /* 0xcd9e8d5704907825 */ /* 0x000fe200078e00ff */
[----:B------:R-:W-:Y:S01]  /*14090*/  LOP3.LUT R4, R29, UR13, R166, 0x96, !PT ;  /* 0x0000000d1d047c12 */ /* 0x000fe2000f8e96a6 */
[----:B------:R-:W-:Y:S01]  /*140a0*/  MUFU.EX2 R69, R69 ;  /* 0x0000004500457308 */ /* 0x000fe20000000800 */
[----:B------:R-:W-:Y:S01]  /*140b0*/  FMNMX.FTZ R20, R18, R20, !PT ;  /* 0x0000001412147209 */ /* 0x000fe20007810000 */
[----:B------:R-:W-:Y:S01]  /*140c0*/  IMAD.WIDE.U32 R140, R140, -0x2daee0ad, RZ ;  /* 0xd2511f538c8c7825 */ /* 0x000fe200078e00ff */
[----:B------:R-:W-:Y:S02]  /*140d0*/  LOP3.LUT R28, R143, UR11, R28, 0x96, !PT ;  /* 0x0000000b8f1c7c12 */ /* 0x000fe4000f8e961c */
[----:B------:R-:W-:Y:S01]  /*140e0*/  FMNMX.FTZ R20, R19, R20, !PT ;  /* 0x0000001413147209 */ /* 0x000fe20007810000 */
[----:B------:R-:W-:Y:S01]  /*140f0*/  IMAD.WIDE.U32 R160, R4, -0x2daee0ad, RZ ;  /* 0xd2511f5304a07825 */ /* 0x000fe200078e00ff */
[----:B------:R-:W-:Y:S02]  /*14100*/  LOP3.LUT R136, R141, UR12, R136, 0x96, !PT ;  /* 0x0000000c8d887c12 */ /* 0x000fe4000f8e9688 */
[----:B------:R-:W-:Y:S01]  /*14110*/  FMNMX.FTZ R20, R26, R20, !PT ;  /* 0x000000141a147209 */ /* 0x000fe20007810000 */
[----:B------:R-:W-:Y:S01]  /*14120*/  MUFU.EX2 R92, R92 ;  /* 0x0000005c005c7308 */ /* 0x000fe20000000800 */
[----:B------:R-:W-:Y:S01]  /*14130*/  IMAD.WIDE.U32 R28, R28, -0x2daee0ad, RZ ;  /* 0xd2511f531c1c7825 */ /* 0x000fe200078e00ff */
[----:B------:R-:W-:Y:S02]  /*14140*/  LOP3.LUT R13, R145, UR13, R168, 0x96, !PT ;  /* 0x0000000d910d7c12 */ /* 0x000fe4000f8e96a8 */
[----:B------:R-:W-:Y:S01]  /*14150*/  FMNMX.FTZ R20, R27, R20, !PT ;  /* 0x000000141b147209 */ /* 0x000fe20007810000 */
[----:B------:R-:W-:Y:S01]  /*14160*/  IMAD.WIDE.U32 R136, R136, -0x326172a9, RZ ;  /* 0xcd9e8d5788887825 */ /* 0x000fe200078e00ff */
[----:B------:R-:W-:Y:S02]  /*14170*/  LOP3.LUT R21, R29, UR8, R160, 0x96, !PT ;  /* 0x000000081d157c12 */ /* 0x000fe4000f8e96a0 */
[----:B------:R-:W-:Y:S01]  /*14180*/  FMNMX.FTZ R20, R34, R20, !PT ;  /* 0x0000001422147209 */ /* 0x000fe20007810000 */
[----:B------:R-:W-:Y:S01]  /*14190*/  IMAD.WIDE.U32 R174, R174, -0x2daee0ad, RZ ;  /* 0xd2511f53aeae7825 */ /* 0x000fe200078e00ff */
[----:B------:R-:W-:Y:S01]  /*141a0*/  MUFU.EX2 R93, R93 ;  /* 0x0000005d005d7308 */ /* 0x000fe20000000800 */
[----:B------:R-:W-:Y:S02]  /*141b0*/  LOP3.LUT R144, R137, UR11, R144, 0x96, !PT ;  /* 0x0000000b89907c12 */ /* 0x000fe4000f8e9690 */
[----:B------:R-:W-:Y:S02]  /*141c0*/  FMNMX.FTZ R20, R35, R20, !PT ;  /* 0x0000001423147209 */ /* 0x000fe40007810000 */
[----:B------:R-:W-:Y:S01]  /*141d0*/  LOP3.LUT R174, R235, UR10, R174, 0x96, !PT ;  /* 0x0000000aebae7c12 */ /* 0x000fe2000f8e96ae */
[----:B------:R-:W-:Y:S01]  /*141e0*/  IMAD.WIDE.U32 R144, R144, -0x2daee0ad, RZ ;  /* 0xd2511f5390907825 */ /* 0x000fe200078e00ff */
[----:B------:R-:W-:Y:S02]  /*141f0*/  LOP3.LUT R162, R175, UR12, R162, 0x96, !PT ;  /* 0x0000000cafa27c12 */ /* 0x000fe4000f8e96a2 */
[----:B------:R-:W-:Y:S01]  /*14200*/  LOP3.LUT R4, R147, UR8, R164, 0x96, !PT ;  /* 0x0000000893047c12 */ /* 0x000fe2000f8e96a4 */
[----:B------:R-:W-:Y:S01]  /*14210*/  MUFU.EX2 R84, R84 ;  /* 0x0000005400547308 */ /* 0x000fe20000000800 */
[----:B------:R-:W-:Y:S01]  /*14220*/  FMNMX.FTZ R20, R42, R20, !PT ;  /* 0x000000142a147209 */ /* 0x000fe20007810000 */
[----:B------:R-:W-:Y:S01]  /*14230*/  IMAD.WIDE.U32 R162, R162, -0x326172a9, RZ ;  /* 0xcd9e8d57a2a27825 */ /* 0x000fe200078e00ff */
[----:B------:R-:W-:Y:S02]  /*14240*/  FMNMX.FTZ R37, R48, R37, !PT ;  /* 0x0000002530257209 */ /* 0x000fe40007810000 */
[----:B------:R-:W-:Y:S02]  /*14250*/  FMNMX.FTZ R20, R43, R20, !PT ;  /* 0x000000142b147209 */ /* 0x000fe40007810000 */
[----:B------:R-:W-:Y:S02]  /*14260*/  LOP3.LUT R233, R163, UR11, R36, 0x96, !PT ;  /* 0x0000000ba3e97c12 */ /* 0x000fe4000f8e9624 */
[----:B------:R-:W-:Y:S01]  /*14270*/  LOP3.LUT R36, R161, UR10, R158, 0x96, !PT ;  /* 0x0000000aa1247c12 */ /* 0x000fe2000f8e969e */
[----:B------:R-:W-:Y:S01]  /*14280*/  MUFU.EX2 R85, R85 ;  /* 0x0000005500557308 */ /* 0x000fe20000000800 */
[----:B------:R-:W-:Y:S01]  /*14290*/  IMAD.WIDE.U32 R158, R13, -0x2daee0ad, RZ ;  /* 0xd2511f530d9e7825 */ /* 0x000fe200078e00ff */
[----:B------:R-:W-:Y:S02]  /*142a0*/  FMNMX.FTZ R20, R50, R20, !PT ;  /* 0x0000001432147209 */ /* 0x000fe40007810000 */
[----:B------:R-:W-:Y:S01]  /*142b0*/  FMNMX.FTZ R37, R49, R37, !PT ;  /* 0x0000002531257209 */ /* 0x000fe20007810000 */
[----:B------:R-:W-:Y:S01]  /*142c0*/  IMAD.WIDE.U32 R178, R233, -0x2daee0ad, RZ ;  /* 0xd2511f53e9b27825 */ /* 0x000fe200078e00ff */
[----:B------:R-:W-:Y:S02]  /*142d0*/  LOP3.LUT R13, R159, UR10, R140, 0x96, !PT ;  /* 0x0000000a9f0d7c12 */ /* 0x000fe4000f8e968c */
[----:B------:R-:W-:Y:S01]  /*142e0*/  LOP3.LUT R5, R145, UR8, R158, 0x96, !PT ;  /* 0x0000000891057c12 */ /* 0x000fe2000f8e969e */
[----:B------:R-:W-:Y:S01]  /*142f0*/  IMAD.WIDE.U32 R140, R2, -0x326172a9, RZ ;  /* 0xcd9e8d57028c7825 */ /* 0x000fe200078e00ff */
[----:B------:R-:W-:Y:S01]  /*14300*/  MUFU.EX2 R100, R100 ;  /* 0x0000006400647308 */ /* 0x000fe20000000800 */
[----:B------:R-:W-:Y:S02]  /*14310*/  FMNMX.FTZ R20, R51, R20, !PT ;  /* 0x0000001433147209 */ /* 0x000fe40007810000 */
[----:B------:R-:W-:Y:S01]  /*14320*/  IMAD.WIDE.U32 R158, R4, -0x326172a9, RZ ;  /* 0xcd9e8d57049e7825 */ /* 0x000fe200078e00ff */
[----:B------:R-:W-:Y:S02]  /*14330*/  FMNMX.FTZ R37, R56, R37, !PT ;  /* 0x0000002538257209 */ /* 0x000fe40007810000 */
[----:B------:R-:W-:Y:S01]  /*14340*/  FMNMX.FTZ R20, R58, R20, !PT ;  /* 0x000000143a147209 */ /* 0x000fe20007810000 */
[----:B------:R-:W-:Y:S01]  /*14350*/  IMAD.WIDE.U32 R160, R13, -0x326172a9, RZ ;  /* 0xcd9e8d570da07825 */ /* 0x000fe200078e00ff */
[C---:B------:R-:W-:Y:S02]  /*14360*/  LOP3.LUT R2, R158.reuse, 0xffff, RZ, 0xc0, !PT ;  /* 0x0000ffff9e027812 */ /* 0x040fe400078ec0ff */
[----:B------:R-:W-:Y:S01]  /*14370*/  MUFU.EX2 R101, R101 ;  /* 0x0000006500657308 */ /* 0x000fe20000000800 */
[----:B------:R-:W-:Y:S02]  /*14380*/  FMNMX.FTZ R137, R59, R20, !PT ;  /* 0x000000143b897209 */ /* 0x000fe40007810000 */
[----:B------:R-:W-:Y:S02]  /*14390*/  LOP3.LUT R20, R141, UR9, R138, 0x96, !PT ;  /* 0x000000098d147c12 */ /* 0x000fe4000f8e968a */
[----:B------:R-:W-:Y:S02]  /*143a0*/  LOP3.LUT R138, R159, UR19, R140, 0x96, !PT ;  /* 0x000000139f8a7c12 */ /* 0x000fe4000f8e968c */
[----:B------:R-:W-:Y:S02]  /*143b0*/  LOP3.LUT R140, R158, 0xff, RZ, 0xc0, !PT ;  /* 0x000000ff9e8c7812 */ /* 0x000fe400078ec0ff */
[----:B------:R-:W-:Y:S01]  /*143c0*/  SHF.R.U32.HI R141, RZ, 0x18, R158 ;  /* 0x00000018ff8d7819 */ /* 0x000fe2000001169e */
[----:B------:R-:W-:Y:S01]  /*143d0*/  MUFU.EX2 R108, R108 ;  /* 0x0000006c006c7308 */ /* 0x000fe20000000800 */
[----:B------:R-:W-:Y:S02]  /*143e0*/  SHF.R.U32.HI R143, RZ, 0x8, R2 ;  /* 0x00000008ff8f7819 */ /* 0x000fe40000011602 */
[----:B------:R-:W-:Y:S01]  /*143f0*/  SHF.R.U32.HI R4, RZ, 0x10, R158 ;  /* 0x00000010ff047819 */ /* 0x000fe2000001169e */
[----:B------:R-:W-:Y:S01]  /*14400*/  IMAD.WIDE.U32 R158, R36, -0x326172a9, RZ ;  /* 0xcd9e8d57249e7825 */ /* 0x000fe200078e00ff */
[----:B------:R-:W-:Y:S02]  /*14410*/  PRMT R140, R140, 0x5410, R143 ;  /* 0x000054108c8c7816 */ /* 0x000fe4000000008f */
[----:B------:R-:W-:Y:S02]  /*14420*/  LOP3.LUT R145, R4, 0xff, RZ, 0xc0, !PT ;  /* 0x000000ff04917812 */ /* 0x000fe400078ec0ff */
[----:B------:R-:W-:Y:S01]  /*14430*/  FMNMX.FTZ R37, R57, R37, !PT ;  /* 0x0000002539257209 */ /* 0x000fe20007810000 */
[----:B------:R-:W-:Y:S01]  /*14440*/  MUFU.EX2 R109, R109 ;  /* 0x0000006d006d7308 */ /* 0x000fe20000000800 */
[--C-:B------:R-:W-:Y:S01]  /*14450*/  HSET2.LE.AND R140, R140, R189.reuse, PT ;  /* 0x000000bd8c8c7233 */ /* 0x100fe20003803000 */
[----:B------:R-:W-:Y:S02]  /*14460*/  PRMT R141, R145, 0x5410, R141 ;  /* 0x00005410918d7816 */ /* 0x000fe4000000008d */
[----:B------:R-:W-:Y:S02]  /*14470*/  FMNMX.FTZ R37, R64, R37, !PT ;  /* 0x0000002540257209 */ /* 0x000fe40007810000 */
[----:B------:R-:W-:Y:S01]  /*14480*/  FMNMX.FTZ R137, R66, R137, !PT ;  /* 0x0000008942897209 */ /* 0x000fe20007810000 */
[--C-:B------:R-:W-:Y:S01]  /*14490*/  HSET2.LE.AND R141, R141, R189.reuse, PT ;  /* 0x000000bd8d8d7233 */ /* 0x100fe20003803000 */
[----:B------:R-:W-:Y:S01]  /*144a0*/  FMNMX.FTZ R29, R65, R37, !PT ;  /* 0x00000025411d7209 */ /* 0x000fe20007810000 */
[----:B------:R-:W-:Y:S01]  /*144b0*/  IMAD.WIDE.U32 R36, R21, -0x326172a9, RZ ;  /* 0xcd9e8d5715247825 */ /* 0x000fe200078e00ff */
[----:B------:R-:W-:Y:S01]  /*144c0*/  MUFU.EX2 R124, R124 ;  /* 0x0000007c007c7308 */ /* 0x000fe20000000800 */
[----:B------:R-:W-:Y:S02]  /*144d0*/  LOP3.LUT R21, R159, UR9, R142, 0x96, !PT ;  /* 0x000000099f157c12 */ /* 0x000fe4000f8e968e */
[----:B------:R-:W-:Y:S02]  /*144e0*/  FMNMX.FTZ R29, R72, R29, !PT ;  /* 0x0000001d481d7209 */ /* 0x000fe40007810000 */
[----:B------:R-:W-:Y:S01]  /*144f0*/  LOP3.LUT R139, R37, UR19, R158, 0x96, !PT ;  /* 0x00000013258b7c12 */ /* 0x000fe2000f8e969e */
[----:B------:R-:W-:Y:S01]  /*14500*/  IMAD.WIDE.U32 R158, R5, -0x326172a9, RZ ;  /* 0xcd9e8d57059e7825 */ /* 0x000fe200078e00ff */
[----:B------:R-:W-:Y:S02]  /*14510*/  SHF.R.U32.HI R142, RZ, 0x10, R36 ;  /* 0x00000010ff8e7819 */ /* 0x000fe40000011624 */
[----:B------:R-:W-:Y:S01]  /*14520*/  LOP3.LUT R173, R139, 0xff, RZ, 0xc0, !PT ;  /* 0x000000ff8bad7812 */ /* 0x000fe200078ec0ff */
[----:B------:R-:W-:Y:S01]  /*14530*/  MUFU.EX2 R125, R125 ;  /* 0x0000007d007d7308 */ /* 0x000fe20000000800 */
[----:B------:R-:W-:Y:S02]  /*14540*/  LOP3.LUT R163, R159, UR19, R160, 0x96, !PT ;  /* 0x000000139fa37c12 */ /* 0x000fe4000f8e96a0 */
[----:B------:R-:W-:Y:S02]  /*14550*/  LOP3.LUT R241, R158, 0xff, RZ, 0xc0, !PT ;  /* 0x000000ff9ef17812 */ /* 0x000fe400078ec0ff */
[--C-:B------:R-:W-:Y:S02]  /*14560*/  SHF.R.U32.HI R165, RZ, 0x18, R158.reuse ;  /* 0x00000018ffa57819 */ /* 0x100fe4000001169e */
[----:B------:R-:W-:Y:S02]  /*14570*/  SHF.R.U32.HI R172, RZ, 0x18, R139 ;  /* 0x00000018ffac7819 */ /* 0x000fe4000001168b */
[----:B------:R-:W-:Y:S01]  /*14580*/  LOP3.LUT R142, R142, 0xff, RZ, 0xc0, !PT ;  /* 0x000000ff8e8e7812 */ /* 0x000fe200078ec0ff */
[----:B------:R-:W-:Y:S01]  /*14590*/  MUFU.EX2 R116, R116 ;  /* 0x0000007400747308 */ /* 0x000fe20000000800 */
[----:B------:R-:W-:Y:S02]  /*145a0*/  LOP3.LUT R170, R36, 0xff, RZ, 0xc0, !PT ;  /* 0x000000ff24aa7812 */ /* 0x000fe400078ec0ff */
[----:B------:R-:W-:Y:S02]  /*145b0*/  FMNMX.FTZ R29, R73, R29, !PT ;  /* 0x0000001d491d7209 */ /* 0x000fe40007810000 */
[----:B------:R-:W-:Y:S02]  /*145c0*/  FMNMX.FTZ R137, R67, R137, !PT ;  /* 0x0000008943897209 */ /* 0x000fe40007810000 */
[----:B------:R-:W-:Y:S02]  /*145d0*/  FMNMX.FTZ R29, R80, R29, !PT ;  /* 0x0000001d501d7209 */ /* 0x000fe40007810000 */
[----:B------:R-:W-:Y:S01]  /*145e0*/  FMNMX.FTZ R137, R74, R137, !PT ;  /* 0x000000894a897209 */ /* 0x000fe20007810000 */
[----:B------:R-:W-:Y:S01]  /*145f0*/  MUFU.EX2 R132, R132 ;  /* 0x0000008400847308 */ /* 0x000fe20000000800 */
        /* <DEDUP_REMOVED lines=22> */
[----:B------:R-:W-:Y:S02]  /*14760*/  SHF.R.U32.HI R137, RZ, 0x10, R158 ;  /* 0x00000010ff897819 */ /* 0x000fe4000001169e */
[----:B------:R-:W-:Y:S02]  /*14770*/  FMNMX.FTZ R13, R128, R29, !PT ;  /* 0x0000001d800d7209 */ /* 0x000fe40007810000 */
[----:B------:R-:W-:Y:S02]  /*14780*/  LOP3.LUT R137, R137, 0xff, RZ, 0xc0, !PT ;  /* 0x000000ff89897812 */ /* 0x000fe400078ec0ff */
[----:B------:R-:W-:Y:S02]  /*14790*/  FMNMX.FTZ R5, R129, R13, !PT ;  /* 0x0000000d81057209 */ /* 0x000fe40007810000 */
[----:B------:R-:W-:Y:S02]  /*147a0*/  PRMT R165, R137, 0x5410, R165 ;  /* 0x0000541089a57816 */ /* 0x000fe400000000a5 */
[----:B------:R-:W-:Y:S01]  /*147b0*/  LOP3.LUT R29, R36, 0xffff, RZ, 0xc0, !PT ;  /* 0x0000ffff241d7812 */ /* 0x000fe200078ec0ff */
[----:B------:R-:W1:Y:S01]  /*147c0*/  SHFL.BFLY PT, R13, R5, 0x2, 0x1f ;  /* 0x0c401f00050d7f89 */ /* 0x000e6200000e0000 */
[----:B------:R-:W-:Y:S01]  /*147d0*/  LOP3.LUT R37, R161, UR9, R136, 0x96, !PT ;  /* 0x00000009a1257c12 */ /* 0x000fe2000f8e9688 */
[----:B------:R-:W-:Y:S01]  /*147e0*/  IMAD.WIDE.U32 R160, R20, -0x2daee0ad, RZ ;  /* 0xd2511f5314a07825 */ /* 0x000fe200078e00ff */
[----:B------:R-:W-:Y:S02]  /*147f0*/  LOP3.LUT R136, R158, 0xffff, RZ, 0xc0, !PT ;  /* 0x0000ffff9e887812 */ /* 0x000fe400078ec0ff */
[----:B------:R-:W-:Y:S01]  /*14800*/  SHF.R.U32.HI R29, RZ, 0x8, R29 ;  /* 0x00000008ff1d7819 */ /* 0x000fe2000001161d */
[----:B------:R-:W-:Y:S01]  /*14810*/  IMAD.WIDE.U32 R248, R37, -0x2daee0ad, RZ ;  /* 0xd2511f5325f87825 */ /* 0x000fe200078e00ff */
[----:B------:R-:W-:Y:S02]  /*14820*/  SHF.R.U32.HI R136, RZ, 0x8, R136 ;  /* 0x00000008ff887819 */ /* 0x000fe40000011688 */
[----:B------:R-:W-:Y:S01]  /*14830*/  LOP3.LUT R20, R161, UR18, R146, 0x96, !PT ;  /* 0x00000012a1147c12 */ /* 0x000fe2000f8e9692 */
[----:B------:R-:W-:Y:S01]  /*14840*/  IMAD.WIDE.U32 R146, R21, -0x2daee0ad, RZ ;  /* 0xd2511f5315927825 */ /* 0x000fe200078e00ff */
[----:B------:R-:W-:Y:S02]  /*14850*/  PRMT R241, R241, 0x5410, R136 ;  /* 0x00005410f1f17816 */ /* 0x000fe40000000088 */
[----:B------:R-:W-:Y:S02]  /*14860*/  LOP3.LUT R250, R248, 0xffff, RZ, 0xc0, !PT ;  /* 0x0000fffff8fa7812 */ /* 0x000fe400078ec0ff */
[----:B------:R-:W-:Y:S02]  /*14870*/  SHF.R.U32.HI R21, RZ, 0x18, R146 ;  /* 0x00000018ff157819 */ /* 0x000fe40000011692 */
[----:B------:R-:W-:Y:S02]  /*14880*/  SHF.R.U32.HI R251, RZ, 0x10, R248 ;  /* 0x00000010fffb7819 */ /* 0x000fe400000116f8 */
[----:B------:R-:W-:Y:S02]  /*14890*/  LOP3.LUT R171, R147, UR18, R28, 0x96, !PT ;  /* 0x0000001293ab7c12 */ /* 0x000fe4000f8e961c */
[----:B------:R-:W-:Y:S02]  /*148a0*/  SHF.R.U32.HI R28, RZ, 0x10, R146 ;  /* 0x00000010ff1c7819 */ /* 0x000fe40000011692 */
[C---:B------:R-:W-:Y:S02]  /*148b0*/  LOP3.LUT R252, R146.reuse, 0xffff, RZ, 0xc0, !PT ;  /* 0x0000ffff92fc7812 */ /* 0x040fe400078ec0ff */
[----:B------:R-:W-:Y:S02]  /*148c0*/  LOP3.LUT R187, R146, 0xff, RZ, 0xc0, !PT ;  /* 0x000000ff92bb7812 */ /* 0x000fe400078ec0ff */
[----:B------:R-:W-:Y:S02]  /*148d0*/  F2FP.PACK_AB R146, R148, R149 ;  /* 0x000000959492723e */ /* 0x000fe400000000ff */
[----:B------:R-:W-:Y:S02]  /*148e0*/  LOP3.LUT R37, R249, UR18, R144, 0x96, !PT ;  /* 0x00000012f9257c12 */ /* 0x000fe4000f8e9690 */
[----:B------:R-:W-:Y:S02]  /*148f0*/  LOP3.LUT R146, R140, R146, RZ, 0xc0, !PT ;  /* 0x000000928c927212 */ /* 0x000fe400078ec0ff */
[----:B------:R-:W-:Y:S01]  /*14900*/  F2FP.PACK_AB R144, R150, R0 ;  /* 0x000000009690723e */ /* 0x000fe200000000ff */
[----:B------:R-:W-:Y:S01]  /*14910*/  FFMA.FTZ R0, R180, R134, R0 ;  /* 0x00000086b4007223 */ /* 0x000fe20000010000 */
[----:B------:R-:W-:Y:S02]  /*14920*/  LOP3.LUT R249, R248, 0xff, RZ, 0xc0, !PT ;  /* 0x000000fff8f97812 */ /* 0x000fe400078ec0ff */
[----:B------:R-:W-:Y:S01]  /*14930*/  SHF.R.U32.HI R248, RZ, 0x18, R248 ;  /* 0x00000018fff87819 */ /* 0x000fe200000116f8 */
[----:B------:R-:W-:Y:S01]  /*14940*/  FADD.FTZ R150, R150, R0 ;  /* 0x0000000096967221 */ /* 0x000fe20000010000 */
[----:B------:R-:W-:Y:S02]  /*14950*/  PRMT R170, R170, 0x5410, R29 ;  /* 0x00005410aaaa7816 */ /* 0x000fe4000000001d */
[----:B------:R-:W-:Y:S01]  /*14960*/  SHF.R.U32.HI R29, RZ, 0x18, R160 ;  /* 0x00000018ff1d7819 */ /* 0x000fe200000116a0 */
[----:B------:R-:W-:Y:S01]  /*14970*/  FADD.FTZ R150, R149, R150 ;  /* 0x0000009695967221 */ /* 0x000fe20000010000 */
[----:B-1----:R-:W-:Y:S02]  /*14980*/  FMNMX.FTZ R13, R5, R13, !PT ;  /* 0x0000000d050d7209 */ /* 0x002fe40007810000 */
[----:B------:R-:W-:Y:S01]  /*14990*/  FSEL R5, R3, RZ, P0 ;  /* 0x000000ff03057208 */ /* 0x000fe20000000000 */
[----:B------:R-:W-:Y:S01]  /*149a0*/  FADD.FTZ R148, R148, R150 ;  /* 0x0000009694947221 */ /* 0x000fe20000010000 */
[----:B------:R-:W-:Y:S01]  /*149b0*/  SHF.R.U32.HI R36, RZ, 0x18, R36 ;  /* 0x00000018ff247819 */ /* 0x000fe20000011624 */
[----:B------:R-:W1:Y:S01]  /*149c0*/  SHFL.BFLY PT, R143, R13, 0x1, 0x1f ;  /* 0x0c201f000d8f7f89 */ /* 0x000e6200000e0000 */
[----:B------:R-:W-:Y:S01]  /*149d0*/  LOP3.LUT R175, R160, 0xffff, RZ, 0xc0, !PT ;  /* 0x0000ffffa0af7812 */ /* 0x000fe200078ec0ff */
[--C-:B------:R-:W-:Y:S01]  /*149e0*/  FFMA.FTZ R157, R14, c[0x0][0x23c], -R5.reuse ;  /* 0x00008f000e9d7a23 */ /* 0x100fe20000010805 */
[----:B------:R-:W-:Y:S01]  /*149f0*/  LOP3.LUT R14, R138, 0xffff, RZ, 0xc0, !PT ;  /* 0x0000ffff8a0e7812 */ /* 0x000fe200078ec0ff */
[--C-:B------:R-:W-:Y:S01]  /*14a00*/  FFMA.FTZ R158, R15, c[0x0][0x23c], -R5.reuse ;  /* 0x00008f000f9e7a23 */ /* 0x100fe20000010805 */
[----:B------:R-:W-:Y:S01]  /*14a10*/  SHF.R.U32.HI R15, RZ, 0x10, R138 ;  /* 0x00000010ff0f7819 */ /* 0x000fe2000001168a */
[----:B------:R-:W-:Y:S01]  /*14a20*/  FFMA.FTZ R161, R7, c[0x0][0x23c], -R5 ;  /* 0x00008f0007a17a23 */ /* 0x000fe20000010805 */
[----:B------:R-:W-:Y:S01]  /*14a30*/  SHF.R.U32.HI R7, RZ, 0x10, R139 ;  /* 0x00000010ff077819 */ /* 0x000fe2000001168b */
[----:B------:R-:W-:Y:S01]  /*14a40*/  MUFU.EX2 R157, R157 ;  /* 0x0000009d009d7308 */ /* 0x000fe20000000800 */
[----:B------:R-:W-:Y:S01]  /*14a50*/  PRMT R36, R142, 0x5410, R36 ;  /* 0x000054108e247816 */ /* 0x000fe20000000024 */
[--C-:B------:R-:W-:Y:S01]  /*14a60*/  FFMA.FTZ R30, R30, c[0x0][0x23c], -R5.reuse ;  /* 0x00008f001e1e7a23 */ /* 0x100fe20000010805 */
[----:B------:R-:W-:Y:S01]  /*14a70*/  LOP3.LUT R142, R138, 0xff, RZ, 0xc0, !PT ;  /* 0x000000ff8a8e7812 */ /* 0x000fe200078ec0ff */
[--C-:B------:R-:W-:Y:S01]  /*14a80*/  FFMA.FTZ R78, R78, c[0x0][0x23c], -R5.reuse ;  /* 0x00008f004e4e7a23 */ /* 0x100fe20000010805 */
[----:B------:R-:W-:Y:S01]  /*14a90*/  SHF.R.U32.HI R138, RZ, 0x18, R138 ;  /* 0x00000018ff8a7819 */ /* 0x000fe2000001168a */
[--C-:B------:R-:W-:Y:S01]  /*14aa0*/  FFMA.FTZ R38, R38, c[0x0][0x23c], -R5.reuse ;  /* 0x00008f0026267a23 */ /* 0x100fe20000010805 */
[----:B------:R-:W-:Y:S01]  /*14ab0*/  LOP3.LUT R145, R7, 0xff, RZ, 0xc0, !PT ;  /* 0x000000ff07917812 */ /* 0x000fe200078ec0ff */
[--C-:B------:R-:W-:Y:S01]  /*14ac0*/  FFMA.FTZ R46, R46, c[0x0][0x23c], -R5.reuse ;  /* 0x00008f002e2e7a23 */ /* 0x100fe20000010805 */
[----:B------:R-:W-:Y:S01]  /*14ad0*/  SHF.R.U32.HI R14, RZ, 0x8, R14 ;  /* 0x00000008ff0e7819 */ /* 0x000fe2000001160e */
[----:B------:R-:W3:Y:S01]  /*14ae0*/  MUFU.EX2 R158, R158 ;  /* 0x0000009e009e7308 */ /* 0x000ee20000000800 */
[----:B------:R-:W-:Y:S01]  /*14af0*/  PRMT R172, R145, 0x5410, R172 ;  /* 0x0000541091ac7816 */ /* 0x000fe200000000ac */
[--C-:B------:R-:W-:Y:S01]  /*14b00*/  FFMA.FTZ R47, R47, c[0x0][0x23c], -R5.reuse ;  /* 0x00008f002f2f7a23 */ /* 0x100fe20000010805 */
[----:B------:R-:W-:Y:S01]  /*14b10*/  PRMT R142, R142, 0x5410, R14 ;  /* 0x000054108e8e7816 */ /* 0x000fe2000000000e */
[--C-:B------:R-:W-:Y:S01]  /*14b20*/  FFMA.FTZ R62, R62, c[0x0][0x23c], -R5.reuse ;  /* 0x00008f003e3e7a23 */ /* 0x100fe20000010805 */
[----:B------:R-:W-:Y:S01]  /*14b30*/  SHF.R.U32.HI R188, RZ, 0x10, R160 ;  /* 0x00000010ffbc7819 */ /* 0x000fe200000116a0 */
[--C-:B------:R-:W-:Y:S01]  /*14b40*/  FFMA.FTZ R63, R63, c[0x0][0x23c], -R5.reuse ;  /* 0x00008f003f3f7a23 */ /* 0x100fe20000010805 */
[----:B-1----:R-:W-:Y:S01]  /*14b50*/  FMNMX.FTZ R13, R13, R143, !PT ;  /* 0x0000008f0d0d7209 */ /* 0x002fe20007810000 */
[--C-:B------:R-:W-:Y:S01]  /*14b60*/  HSET2.LE.AND R142, R142, R189.reuse, PT ;  /* 0x000000bd8e8e7233 */ /* 0x100fe20003803000 */
[----:B------:R-:W-:Y:S01]  /*14b70*/  LOP3.LUT R143, R139, 0xffff, RZ, 0xc0, !PT ;  /* 0x0000ffff8b8f7812 */ /* 0x000fe200078ec0ff */
[----:B------:R-:W-:Y:S01]  /*14b80*/  MUFU.EX2 R161, R161 ;  /* 0x000000a100a17308 */ /* 0x000fe20000000800 */
[----:B------:R-:W-:Y:S01]  /*14b90*/  LOP3.LUT R139, R15, 0xff, RZ, 0xc0, !PT ;  /* 0x000000ff0f8b7812 */ /* 0x000fe200078ec0ff */
[----:B------:R-:W-:Y:S01]  /*14ba0*/  FFMA.FTZ R54, R54, c[0x0][0x23c], -R5 ;  /* 0x00008f0036367a23 */ /* 0x000fe20000010805 */
[----:B------:R-:W-:Y:S01]  /*14bb0*/  SHF.R.U32.HI R143, RZ, 0x8, R143 ;  /* 0x00000008ff8f7819 */ /* 0x000fe2000001168f */
[----:B------:R-:W-:Y:S01]  /*14bc0*/  FFMA.FTZ R55, R55, c[0x0][0x23c], -R5 ;  /* 0x00008f0037377a23 */ /* 0x000fe20000010805 */
[----:B------:R-:W-:Y:S01]  /*14bd0*/  PRMT R7, R139, 0x5410, R138 ;  /* 0x000054108b077816 */ /* 0x000fe2000000008a */
[----:B--2---:R-:W-:Y:S01]  /*14be0*/  FADD.FTZ R148, R153, R148 ;  /* 0x0000009499947221 */ /* 0x004fe20000010000 */
[----:B------:R-:W-:Y:S01]  /*14bf0*/  LDSM.16.MT88.4 R136, [R231+0x4000] ;  /* 0x00400000e788783b */ /* 0x000fe20000004200 */
[----:B------:R-:W-:Y:S02]  /*14c00*/  PRMT R173, R173, 0x5410, R143 ;  /* 0x00005410adad7816 */ /* 0x000fe4000000008f */
[----:B------:R-:W-:Y:S01]  /*14c10*/  MUFU.EX2 R46, R46 ;  /* 0x0000002e002e7308 */ /* 0x000fe20000000800 */
[----:B------:R-:W-:Y:S01]  /*14c20*/  LOP3.LUT R144, R142, R144, RZ, 0xc0, !PT ;  /* 0x000000908e907212 */ /* 0x000fe200078ec0ff */
[--C-:B------:R-:W-:Y:S01]  /*14c30*/  HSET2.LE.AND R145, R7, R189.reuse, PT ;  /* 0x000000bd07917233 */ /* 0x100fe20003803000 */
[----:B------:R-:W-:Y:S02]  /*14c40*/  LOP3.LUT R188, R188, 0xff, RZ, 0xc0, !PT ;  /* 0x000000ffbcbc7812 */ /* 0x000fe400078ec0ff */
[----:B---3--:R-:W-:Y:S02]  /*14c50*/  F2FP.PACK_AB R147, R158, R157 ;  /* 0x0000009d9e93723e */ /* 0x008fe400000000ff */
[----:B------:R-:W-:Y:S02]  /*14c60*/  FSETP.NEU.FTZ.AND P0, PT, R13, -INF , PT ;  /* 0xff8000000d00780b */ /* 0x000fe40003f1d000 */
[----:B------:R-:W-:Y:S01]  /*14c70*/  LOP3.LUT R147, R141, R147, RZ, 0xc0, !PT ;  /* 0x000000938d937212 */ /* 0x000fe200078ec0ff */
[----:B------:R-:W1:Y:S01]  /*14c80*/  MUFU.EX2 R47, R47 ;  /* 0x0000002f002f7308 */ /* 0x000e620000000800 */
[----:B------:R-:W-:Y:S01]  /*14c90*/  LDSM.16.MT88.4 R140, [R240+0x4000] ;  /* 0x00400000f08c783b */ /* 0x000fe20000004200 */
[----:B------:R-:W-:Y:S02]  /*14ca0*/  LOP3.LUT R164, R160, 0xff, RZ, 0xc0, !PT ;  /* 0x000000ffa0a47812 */ /* 0x000fe400078ec0ff */
[----:B------:R-:W-:Y:S04]  /*14cb0*/  FMNMX.FTZ R2, R122, R2, !PT ;  /* 0x000000027a027209 */ /* 0x000fe80007810000 */
[----:B------:R-:W-:Y:S02]  /*14cc0*/  FMNMX.FTZ R2, R123, R2, !PT ;  /* 0x000000027b027209 */ /* 0x000fe40007810000 */
[----:B------:R-:W-:Y:S02]  /*14cd0*/  MUFU.EX2 R62, R62 ;  /* 0x0000003e003e7308 */ /* 0x000fe40000000800 */
[----:B------:R-:W-:Y:S04]  /*14ce0*/  FMNMX.FTZ R2, R130, R2, !PT ;  /* 0x0000000282027209 */ /* 0x000fe80007810000 */
[----:B------:R-:W-:Y:S01]  /*14cf0*/  FMNMX.FTZ R4, R131, R2, !PT ;  /* 0x0000000283047209 */ /* 0x000fe20007810000 */
[----:B------:R-:W-:Y:S02]  /*14d00*/  FFMA.FTZ R2, R6, c[0x0][0x23c], -R5 ;  /* 0x00008f0006027a23 */ /* 0x000fe40000010805 */
[----:B------:R-:W-:Y:S01]  /*14d10*/  FADD.FTZ R6, -R13, R186 ;  /* 0x000000ba0d067221 */ /* 0x000fe20000010100 */
[----:B------:R-:W-:Y:S01]  /*14d20*/  MUFU.EX2 R63, R63 ;  /* 0x0000003f003f7308 */ /* 0x000fe20000000800 */
[----:B------:R-:W2:Y:S02]  /*14d30*/  SHFL.BFLY PT, R3, R4, 0x2, 0x1f ;  /* 0x0c401f0004037f89 */ /* 0x000ea400000e0000 */
[----:B------:R-:W-:Y:S01]  /*14d40*/  FMUL.FTZ R6, R6, c[0x0][0x23c] ;  /* 0x00008f0006067a20 */ /* 0x000fe20000410000 */
[----:B-1----:R-:W-:Y:S06]  /*14d50*/  F2FP.PACK_AB R117, R47, R46 ;  /* 0x0000002e2f75723e */ /* 0x002fec00000000ff */
[----:B------:R-:W1:Y:S10]  /*14d60*/  MUFU.EX2 R15, R6 ;  /* 0x00000006000f7308 */ /* 0x000e740000000800 */
[----:B------:R-:W3:Y:S01]  /*14d70*/  MUFU.EX2 R2, R2 ;  /* 0x0000000200027308 */ /* 0x000ee20000000800 */
[----:B--2---:R-:W-:Y:S01]  /*14d80*/  FMNMX.FTZ R14, R4, R3, !PT ;  /* 0x00000003040e7209 */ /* 0x004fe20007810000 */
[----:B------:R-:W-:Y:S08]  /*14d90*/  FMUL.FTZ R3, R13, c[0x0][0x23c] ;  /* 0x00008f000d037a20 */ /* 0x000ff00000410000 */
[----:B------:R-:W-:Y:S01]  /*14da0*/  MUFU.EX2 R54, R54 ;  /* 0x0000003600367308 */ /* 0x000fe20000000800 */
[----:B------:R-:W2:Y:S01]  /*14db0*/  SHFL.BFLY PT, R4, R14, 0x1, 0x1f ;  /* 0x0c201f000e047f89 */ /* 0x000ea200000e0000 */
[----:B-1----:R-:W-:Y:S01]  /*14dc0*/  FMUL.FTZ R204, R15, R204 ;  /* 0x000000cc0fcc7220 */ /* 0x002fe20000410000 */
[----:B------:R-:W-:Y:S01]  /*14dd0*/  FSEL R6, R3, RZ, P0 ;  /* 0x000000ff03067208 */ /* 0x000fe20000000000 */
[C---:B------:R-:W-:Y:S02]  /*14de0*/  FMUL.FTZ R205, R15.reuse, R205 ;  /* 0x000000cd0fcd7220 */ /* 0x040fe40000410000 */
[C---:B------:R-:W-:Y:S04]  /*14df0*/  FMUL.FTZ R200, R15.reuse, R200 ;  /* 0x000000c80fc87220 */ /* 0x040fe80000410000 */
        /* <DEDUP_REMOVED lines=9> */
[--C-:B------:R-:W-:Y:S01]  /*14e90*/  FFMA.FTZ R3, R8, c[0x0][0x23c], -R6.reuse ;  /* 0x00008f0008037a23 */ /* 0x100fe20000010806 */
[----:B--2---:R-:W-:Y:S01]  /*14ea0*/  FMNMX.FTZ R8, R14, R4, !PT ;  /* 0x000000040e087209 */ /* 0x004fe20007810000 */
[--C-:B------:R-:W-:Y:S01]  /*14eb0*/  FFMA.FTZ R159, R16, c[0x0][0x23c], -R6.reuse ;  /* 0x00008f00109f7a23 */ /* 0x100fe20000010806 */
[----:B---3--:R-:W-:Y:S01]  /*14ec0*/  F2FP.PACK_AB R4, R161, R2 ;  /* 0x00000002a104723e */ /* 0x008fe200000000ff */
[--C-:B------:R-:W-:Y:S01]  /*14ed0*/  FFMA.FTZ R160, R17, c[0x0][0x23c], -R6.reuse ;  /* 0x00008f0011a07a23 */ /* 0x100fe20000010806 */
[----:B------:R1:W-:Y:S01]  /*14ee0*/  MUFU.EX2 R14, R9 ;  /* 0x00000009000e7308 */ /* 0x0003e20000000800 */
[C---:B------:R-:W-:Y:S01]  /*14ef0*/  FMUL.FTZ R7, R8.reuse, c[0x0][0x23c] ;  /* 0x00008f0008077a20 */ /* 0x040fe20000410000 */
[----:B------:R-:W-:Y:S01]  /*14f00*/  FSETP.NEU.FTZ.AND P0, PT, R8, -INF , PT ;  /* 0xff8000000800780b */ /* 0x000fe20003f1d000 */
[----:B------:R-:W-:Y:S01]  /*14f10*/  IMAD.WIDE.U32 R16, R174, -0x326172a9, RZ ;  /* 0xcd9e8d57ae107825 */ /* 0x000fe200078e00ff */
[----:B------:R-:W-:Y:S02]  /*14f20*/  LOP3.LUT R145, R145, R4, RZ, 0xc0, !PT ;  /* 0x0000000491917212 */ /* 0x000fe400078ec0ff */
[----:B------:R-:W-:Y:S01]  /*14f30*/  FSEL R7, R7, RZ, P0 ;  /* 0x000000ff07077208 */ /* 0x000fe20000000000 */
[----:B------:R-:W-:Y:S01]  /*14f40*/  FFMA.FTZ R134, R113, c[0x0][0x23c], -R6 ;  /* 0x00008f0071867a23 */ /* 0x000fe20000010806 */
[----:B------:R-:W-:Y:S01]  /*14f50*/  LOP3.LUT R17, R17, UR9, R162, 0x96, !PT ;  /* 0x0000000911117c12 */ /* 0x000fe2000f8e96a2 */
[----:B------:R-:W-:Y:S01]  /*14f60*/  FFMA.FTZ R56, R56, c[0x0][0x23c], -R6 ;  /* 0x00008f0038387a23 */ /* 0x000fe20000010806 */
[----:B------:R-:W-:Y:S01]  /*14f70*/  MUFU.EX2 R159, R159 ;  /* 0x0000009f009f7308 */ /* 0x000fe20000000800 */
[C---:B------:R-:W-:Y:S01]  /*14f80*/  HMMA.16816.F32 R216, R144.reuse, R138, R216 ;  /* 0x0000008a90d8723c */ /* 0x040fe200000018d8 */
[--C-:B------:R-:W-:Y:S01]  /*14f90*/  FFMA.FTZ R162, R19, c[0x0][0x23c], -R7.reuse ;  /* 0x00008f0013a27a23 */ /* 0x100fe20000010807 */
[----:B------:R-:W-:Y:S01]  /*14fa0*/  F2FP.PACK_AB R113, R109, R108 ;  /* 0x0000006c6d71723e */ /* 0x000fe200000000ff */
[--C-:B------:R-:W-:Y:S02]  /*14fb0*/  FFMA.FTZ R4, R10, c[0x0][0x23c], -R7.reuse ;  /* 0x00008f000a047a23 */ /* 0x100fe40000010807 */
[--C-:B------:R-:W-:Y:S02]  /*14fc0*/  FFMA.FTZ R10, R11, c[0x0][0x23c], -R7.reuse ;  /* 0x00008f000b0a7a23 */ /* 0x100fe40000010807 */
[--C-:B------:R-:W-:Y:S01]  /*14fd0*/  FFMA.FTZ R11, R18, c[0x0][0x23c], -R7.reuse ;  /* 0x00008f00120b7a23 */ /* 0x100fe20000010807 */
[C---:B------:R-:W-:Y:S01]  /*14fe0*/  HMMA.16816.F32 R208, R144.reuse, R142, R208 ;  /* 0x0000008e90d0723c */ /* 0x040fe200000018d0 */
[----:B------:R-:W2:Y:S03]  /*14ff0*/  MUFU.EX2 R160, R160 ;  /* 0x000000a000a07308 */ /* 0x000ea60000000800 */
[--C-:B------:R-:W-:Y:S01]  /*15000*/  HSET2.LE.AND R18, R170, R189.reuse, PT ;  /* 0x000000bdaa127233 */ /* 0x100fe20003803000 */
[----:B-1----:R-:W-:Y:S01]  /*15010*/  LOP3.LUT R9, R179, UR8, R234, 0x96, !PT ;  /* 0x00000008b3097c12 */ /* 0x002fe2000f8e96ea */
[--C-:B------:R-:W-:Y:S02]  /*15020*/  FFMA.FTZ R58, R58, c[0x0][0x23c], -R7.reuse ;  /* 0x00008f003a3a7a23 */ /* 0x100fe40000010807 */
[C---:B------:R-:W-:Y:S01]  /*15030*/  HMMA.16816.F32 R220, R144.reuse, R136, R220 ;  /* 0x0000008890dc723c */ /* 0x040fe200000018dc */
[----:B------:R-:W-:Y:S02]  /*15040*/  FFMA.FTZ R59, R59, c[0x0][0x23c], -R7 ;  /* 0x00008f003b3b7a23 */ /* 0x000fe40000010807 */
[----:B------:R-:W1:Y:S01]  /*15050*/  MUFU.EX2 R3, R3 ;  /* 0x0000000300037308 */ /* 0x000e620000000800 */
[----:B------:R-:W-:Y:S04]  /*15060*/  IMAD.WIDE.U32 R176, R9, -0x326172a9, RZ ;  /* 0xcd9e8d5709b07825 */ /* 0x000fe800078e00ff */
[----:B------:R-:W-:Y:S01]  /*15070*/  HMMA.16816.F32 R212, R144, R140, R212 ;  /* 0x0000008c90d4723c */ /* 0x000fe200000018d4 */
[----:B------:R-:W-:Y:S03]  /*15080*/  FADD.FTZ R9, -R8, R185 ;  /* 0x000000b908097221 */ /* 0x000fe60000010100 */
[----:B------:R-:W-:Y:S01]  /*15090*/  LOP3.LUT R185, R177, UR19, R16, 0x96, !PT ;  /* 0x00000013b1b97c12 */ /* 0x000fe2000f8e9610 */
[----:B------:R-:W-:Y:S01]  /*150a0*/  MUFU.EX2 R4, R4 ;  /* 0x0000000400047308 */ /* 0x000fe20000000800 */
[--C-:B------:R-:W-:Y:S01]  /*150b0*/  HSET2.LE.AND R16, R173, R189.reuse, PT ;  /* 0x000000bdad107233 */ /* 0x100fe20003803000 */
[----:B------:R-:W-:Y:S01]  /*150c0*/  LOP3.LUT R147, R176, 0xffff, RZ, 0xc0, !PT ;  /* 0x0000ffffb0937812 */ /* 0x000fe200078ec0ff */
[----:B------:R-:W-:Y:S01]  /*150d0*/  FMUL.FTZ R9, R9, c[0x0][0x23c] ;  /* 0x00008f0009097a20 */ /* 0x000fe20000410000 */
[----:B--2---:R-:W-:Y:S03]  /*150e0*/  F2FP.PACK_AB R19, R160, R159 ;  /* 0x0000009fa013723e */ /* 0x004fe600000000ff */
[----:B------:R-:W-:Y:S01]  /*150f0*/  LOP3.LUT R146, R176, 0xff, RZ, 0xc0, !PT ;  /* 0x000000ffb0927812 */ /* 0x000fe200078ec0ff */
[--C-:B------:R-:W-:Y:S01]  /*15100*/  FFMA.FTZ R82, R82, c[0x0][0x23c], -R7.reuse ;  /* 0x00008f0052527a23 */ /* 0x100fe20000010807 */
[----:B------:R-:W-:Y:S01]  /*15110*/  LOP3.LUT R18, R18, R19, RZ, 0xc0, !PT ;  /* 0x0000001312127212 */ /* 0x000fe200078ec0ff */
[----:B------:R-:W2:Y:S01]  /*15120*/  MUFU.EX2 R10, R10 ;  /* 0x0000000a000a7308 */ /* 0x000ea20000000800 */
[--C-:B------:R-:W-:Y:S01]  /*15130*/  HSET2.LE.AND R19, R36, R189.reuse, PT ;  /* 0x000000bd24137233 */ /* 0x100fe20003803000 */
[--C-:B------:R-:W-:Y:S01]  /*15140*/  SHF.R.U32.HI R145, RZ, 0x10, R176.reuse ;  /* 0x00000010ff917819 */ /* 0x100fe200000116b0 */
[--C-:B------:R-:W-:Y:S01]  /*15150*/  FFMA.FTZ R83, R83, c[0x0][0x23c], -R7.reuse ;  /* 0x00008f0053537a23 */ /* 0x100fe20000010807 */
[----:B-1----:R-:W-:Y:S01]  /*15160*/  F2FP.PACK_AB R170, R14, R3 ;  /* 0x000000030eaa723e */ /* 0x002fe200000000ff */
[--C-:B------:R-:W-:Y:S01]  /*15170*/  FFMA.FTZ R74, R74, c[0x0][0x23c], -R7.reuse ;  /* 0x00008f004a4a7a23 */ /* 0x100fe20000010807 */
[----:B------:R-:W-:Y:S01]  /*15180*/  SHF.R.U32.HI R144, RZ, 0x18, R176 ;  /* 0x00000018ff907819 */ /* 0x000fe200000116b0 */
[----:B------:R-:W-:Y:S01]  /*15190*/  IMAD.WIDE.U32 R176, R17, -0x2daee0ad, RZ ;  /* 0xd2511f5311b07825 */ /* 0x000fe200078e00ff */
[----:B------:R-:W-:Y:S01]  /*151a0*/  LOP3.LUT R16, R16, R170, RZ, 0xc0, !PT ;  /* 0x000000aa10107212 */ /* 0x000fe200078ec0ff */
[--C-:B------:R-:W-:Y:S01]  /*151b0*/  HSET2.LE.AND R17, R172, R189.reuse, PT ;  /* 0x000000bdac117233 */ /* 0x100fe20003803000 */
[----:B------:R-:W-:Y:S01]  /*151c0*/  MUFU.EX2 R11, R11 ;  /* 0x0000000b000b7308 */ /* 0x000fe20000000800 */
[----:B------:R-:W-:Y:S01]  /*151d0*/  LOP3.LUT R145, R145, 0xff, RZ, 0xc0, !PT ;  /* 0x000000ff91917812 */ /* 0x000fe200078ec0ff */
[--C-:B------:R-:W-:Y:S01]  /*151e0*/  FFMA.FTZ R75, R75, c[0x0][0x23c], -R7.reuse ;  /* 0x00008f004b4b7a23 */ /* 0x100fe20000010807 */
[----:B------:R-:W-:Y:S01]  /*151f0*/  LOP3.LUT R36, R177, UR18, R178, 0x96, !PT ;  /* 0x00000012b1247c12 */ /* 0x000fe2000f8e96b2 */
[--C-:B------:R-:W-:Y:S01]  /*15200*/  FFMA.FTZ R90, R90, c[0x0][0x23c], -R7.reuse ;  /* 0x00008f005a5a7a23 */ /* 0x100fe20000010807 */
[----:B------:R-:W-:Y:S01]  /*15210*/  LOP3.LUT R186, R176, 0xffff, RZ, 0xc0, !PT ;  /* 0x0000ffffb0ba7812 */ /* 0x000fe200078ec0ff */
[----:B------:R-:W-:Y:S01]  /*15220*/  FFMA.FTZ R91, R91, c[0x0][0x23c], -R7 ;  /* 0x00008f005b5b7a23 */ /* 0x000fe20000010807 */
[----:B------:R-:W-:Y:S01]  /*15230*/  SHF.R.U32.HI R174, RZ, 0x10, R176 ;  /* 0x00000010ffae7819 */ /* 0x000fe200000116b0 */
[----:B------:R-:W-:Y:S01]  /*15240*/  FFMA.FTZ R57, R57, c[0x0][0x23c], -R6 ;  /* 0x00008f0039397a23 */ /* 0x000fe20000010806 */
[----:B------:R-:W-:Y:S01]  /*15250*/  SHF.R.U32.HI R147, RZ, 0x8, R147 ;  /* 0x00000008ff937819 */ /* 0x000fe20000011693 */
[----:B------:R-:W1:Y:S01]  /*15260*/  MUFU.EX2 R162, R162 ;  /* 0x000000a200a27308 */ /* 0x000e620000000800 */
[----:B------:R-:W-:Y:S01]  /*15270*/  SHF.R.U32.HI R173, RZ, 0x18, R176 ;  /* 0x00000018ffad7819 */ /* 0x000fe200000116b0 */
[--C-:B------:R-:W-:Y:S01]  /*15280*/  FFMA.FTZ R64, R64, c[0x0][0x23c], -R6.reuse ;  /* 0x00008f0040407a23 */ /* 0x100fe20000010806 */
[----:B--2---:R-:W-:Y:S01]  /*15290*/  F2FP.PACK_AB R172, R10, R4 ;  /* 0x000000040aac723e */ /* 0x004fe200000000ff */
[--C-:B------:R-:W-:Y:S02]  /*152a0*/  FFMA.FTZ R65, R65, c[0x0][0x23c], -R6.reuse ;  /* 0x00008f0041417a23 */ /* 0x100fe40000010806 */
[--C-:B------:R-:W-:Y:S01]  /*152b0*/  FFMA.FTZ R48, R48, c[0x0][0x23c], -R6.reuse ;  /* 0x00008f0030307a23 */ /* 0x100fe20000010806 */
[----:B------:R-:W-:Y:S01]  /*152c0*/  LOP3.LUT R17, R17, R172, RZ, 0xc0, !PT ;  /* 0x000000ac11117212 */ /* 0x000fe200078ec0ff */
[----:B------:R-:W-:Y:S02]  /*152d0*/  FFMA.FTZ R49, R49, c[0x0][0x23c], -R6 ;  /* 0x00008f0031317a23 */ /* 0x000fe40000010806 */
[----:B------:R-:W2:Y:S01]  /*152e0*/  MUFU.EX2 R9, R9 ;  /* 0x0000000900097308 */ /* 0x000ea20000000800 */
[----:B------:R-:W-:Y:S01]  /*152f0*/  PRMT R172, R146, 0x5410, R147 ;  /* 0x0000541092ac7816 */ /* 0x000fe20000000093 */
[--C-:B------:R-:W-:Y:S01]  /*15300*/  FFMA.FTZ R147, R34, c[0x0][0x23c], -R7.reuse ;  /* 0x00008f0022937a23 */ /* 0x100fe20000010807 */
[----:B------:R-:W-:Y:S01]  /*15310*/  SHF.R.U32.HI R146, RZ, 0x8, R252 ;  /* 0x00000008ff927819 */ /* 0x000fe200000116fc */
[----:B------:R-:W-:Y:S01]  /*15320*/  FFMA.FTZ R66, R66, c[0x0][0x23c], -R7 ;  /* 0x00008f0042427a23 */ /* 0x000fe20000010807 */
[----:B------:R-:W-:Y:S01]  /*15330*/  SHF.R.U32.HI R252, RZ, 0x10, R185 ;  /* 0x00000010fffc7819 */ /* 0x000fe200000116b9 */
[----:B------:R-:W-:Y:S01]  /*15340*/  FFMA.FTZ R67, R67, c[0x0][0x23c], -R7 ;  /* 0x00008f0043437a23 */ /* 0x000fe20000010807 */
[----:B------:R-:W-:Y:S01]  /*15350*/  PRMT R146, R187, 0x5410, R146 ;  /* 0x00005410bb927816 */ /* 0x000fe20000000092 */
[--C-:B------:R-:W-:Y:S01]  /*15360*/  FFMA.FTZ R80, R80, c[0x0][0x23c], -R6.reuse ;  /* 0x00008f0050507a23 */ /* 0x100fe20000010806 */
[----:B------:R-:W-:Y:S01]  /*15370*/  LOP3.LUT R252, R252, 0xff, RZ, 0xc0, !PT ;  /* 0x000000fffcfc7812 */ /* 0x000fe200078ec0ff */
[----:B------:R-:W-:Y:S01]  /*15380*/  MUFU.EX2 R147, R147 ;  /* 0x0000009300937308 */ /* 0x000fe20000000800 */
[--C-:B------:R-:W-:Y:S02]  /*15390*/  FFMA.FTZ R81, R81, c[0x0][0x23c], -R6.reuse ;  /* 0x00008f0051517a23 */ /* 0x100fe40000010806 */
[--C-:B------:R-:W-:Y:S01]  /*153a0*/  FFMA.FTZ R72, R72, c[0x0][0x23c], -R6.reuse ;  /* 0x00008f0048487a23 */ /* 0x100fe20000010806 */
[----:B-1----:R-:W-:Y:S01]  /*153b0*/  F2FP.PACK_AB R170, R162, R11 ;  /* 0x0000000ba2aa723e */ /* 0x002fe200000000ff */
[----:B------:R-:W-:Y:S02]  /*153c0*/  FFMA.FTZ R73, R73, c[0x0][0x23c], -R6 ;  /* 0x00008f0049497a23 */ /* 0x000fe40000010806 */
[----:B------:R-:W-:Y:S01]  /*153d0*/  FFMA.FTZ R2, R181, R135, R2 ;  /* 0x00000087b5027223 */ /* 0x000fe20000010002 */
[----:B------:R-:W-:Y:S01]  /*153e0*/  LOP3.LUT R19, R19, R170, RZ, 0xc0, !PT ;  /* 0x000000aa13137212 */ /* 0x000fe200078ec0ff */
[----:B------:R-:W-:Y:S01]  /*153f0*/  FFMA.FTZ R3, R182, R15, R3 ;  /* 0x0000000fb6037223 */ /* 0x000fe20000010003 */
[----:B------:R-:W-:Y:S01]  /*15400*/  MUFU.EX2 R56, R56 ;  /* 0x0000003800387308 */ /* 0x000fe20000000800 */
[----:B------:R-:W-:Y:S01]  /*15410*/  LOP3.LUT R170, R176, 0xff, RZ, 0xc0, !PT ;  /* 0x000000ffb0aa7812 */ /* 0x000fe200078ec0ff */
[--C-:B------:R-:W-:Y:S02]  /*15420*/  FFMA.FTZ R96, R96, c[0x0][0x23c], -R6.reuse ;  /* 0x00008f0060607a23 */ /* 0x100fe40000010806 */
[C---:B--2---:R-:W-:Y:S02]  /*15430*/  FMUL.FTZ R206, R9.reuse, R206 ;  /* 0x000000ce09ce7220 */ /* 0x044fe40000410000 */
[C---:B------:R-:W-:Y:S02]  /*15440*/  FMUL.FTZ R207, R9.reuse, R207 ;  /* 0x000000cf09cf7220 */ /* 0x040fe40000410000 */
[C---:B------:R-:W-:Y:S02]  /*15450*/  FMUL.FTZ R202, R9.reuse, R202 ;  /* 0x000000ca09ca7220 */ /* 0x040fe40000410000 */
[----:B------:R-:W-:Y:S01]  /*15460*/  MUFU.EX2 R57, R57 ;  /* 0x0000003900397308 */ /* 0x000fe20000000800 */
[C---:B------:R-:W-:Y:S02]  /*15470*/  FMUL.FTZ R203, R9.reuse, R203 ;  /* 0x000000cb09cb7220 */ /* 0x040fe40000410000 */
[C---:B------:R-:W-:Y:S01]  /*15480*/  HMMA.16816.F32 R204, R16.reuse, R136, R204 ;  /* 0x0000008810cc723c */ /* 0x040fe200000018cc */
[C---:B------:R-:W-:Y:S02]  /*15490*/  FMUL.FTZ R198, R9.reuse, R198 ;  /* 0x000000c609c67220 */ /* 0x040fe40000410000 */
[C---:B------:R-:W-:Y:S02]  /*154a0*/  FMUL.FTZ R199, R9.reuse, R199 ;  /* 0x000000c709c77220 */ /* 0x040fe40000410000 */
[----:B------:R-:W-:Y:S02]  /*154b0*/  FMUL.FTZ R194, R9, R194 ;  /* 0x000000c209c27220 */ /* 0x000fe40000410000 */
[----:B------:R-:W-:Y:S01]  /*154c0*/  MUFU.EX2 R64, R64 ;  /* 0x0000004000407308 */ /* 0x000fe20000000800 */
[C---:B------:R-:W-:Y:S01]  /*154d0*/  HMMA.16816.F32 R200, R16.reuse, R138, R200 ;  /* 0x0000008a10c8723c */ /* 0x040fe200000018c8 */
[----:B------:R-:W-:Y:S03]  /*154e0*/  LOP3.LUT R137, R163, 0xffff, RZ, 0xc0, !PT ;  /* 0x0000ffffa3897812 */ /* 0x000fe600078ec0ff */
[----:B------:R-:W-:Y:S01]  /*154f0*/  FMUL.FTZ R195, R9, R195 ;  /* 0x000000c309c37220 */ /* 0x000fe20000410000 */
[----:B------:R-:W-:Y:S01]  /*15500*/  SHF.R.U32.HI R136, RZ, 0x8, R175 ;  /* 0x00000008ff887819 */ /* 0x000fe200000116af */
[--C-:B------:R-:W-:Y:S01]  /*15510*/  FFMA.FTZ R97, R97, c[0x0][0x23c], -R6.reuse ;  /* 0x00008f0061617a23 */ /* 0x100fe20000010806 */
[----:B------:R-:W-:Y:S01]  /*15520*/  LOP3.LUT R138, R28, 0xff, RZ, 0xc0, !PT ;  /* 0x000000ff1c8a7812 */ /* 0x000fe200078ec0ff */
[C---:B------:R-:W-:Y:S01]  /*15530*/  HMMA.16816.F32 R196, R16.reuse, R140, R196 ;  /* 0x0000008c10c4723c */ /* 0x040fe200000018c4 */
[----:B------:R-:W-:Y:S03]  /*15540*/  MUFU.EX2 R65, R65 ;  /* 0x0000004100417308 */ /* 0x000fe60000000800 */
[----:B------:R-:W-:Y:S01]  /*15550*/  LOP3.LUT R28, R20, 0xff, RZ, 0xc0, !PT ;  /* 0x000000ff141c7812 */ /* 0x000fe200078ec0ff */
[----:B------:R-:W-:Y:S01]  /*15560*/  FFMA.FTZ R139, R31, c[0x0][0x23c], -R5 ;  /* 0x00008f001f8b7a23 */ /* 0x000fe20000010805 */
[----:B------:R-:W-:Y:S01]  /*15570*/  SHF.R.U32.HI R31, RZ, 0x8, R137 ;  /* 0x00000008ff1f7819 */ /* 0x000fe20000011689 */
[----:B------:R-:W-:Y:S01]  /*15580*/  FFMA.FTZ R88, R88, c[0x0][0x23c], -R6 ;  /* 0x00008f0058587a23 */ /* 0x000fe20000010806 */
[----:B------:R-:W-:Y:S01]  /*15590*/  HMMA.16816.F32 R192, R16, R142, R192 ;  /* 0x0000008e10c0723c */ /* 0x000fe200000018c0 */
[----:B------:R-:W1:Y:S02]  /*155a0*/  LDSM.16.MT88.4 R16, [R240+0x4400] ;  /* 0x00440000f010783b */ /* 0x000e640000004200 */
[----:B------:R2:W-:Y:S01]  /*155b0*/  MUFU.EX2 R137, R139 ;  /* 0x0000008b00897308 */ /* 0x0005e20000000800 */
[----:B------:R-:W-:Y:S01]  /*155c0*/  PRMT R164, R164, 0x5410, R136 ;  /* 0x00005410a4a47816 */ /* 0x000fe20000000088 */
[----:B------:R-:W-:Y:S01]  /*155d0*/  FFMA.FTZ R89, R89, c[0x0][0x23c], -R6 ;  /* 0x00008f0059597a23 */ /* 0x000fe20000010806 */
[----:B------:R-:W-:Y:S01]  /*155e0*/  PRMT R228, R138, 0x5410, R21 ;  /* 0x000054108ae47816 */ /* 0x000fe20000000015 */
[----:B------:R-:W-:Y:S01]  /*155f0*/  FFMA.FTZ R138, R23, c[0x0][0x23c], -R5 ;  /* 0x00008f00178a7a23 */ /* 0x000fe20000010805 */
[----:B------:R-:W-:Y:S01]  /*15600*/  PRMT R175, R145, 0x5410, R144 ;  /* 0x0000541091af7816 */ /* 0x000fe20000000090 */
[----:B------:R-:W-:Y:S03]  /*15610*/  FFMA.FTZ R143, R24, c[0x0][0x23c], -R6 ;  /* 0x00008f00188f7a23 */ /* 0x000fe60000010806 */
[----:B------:R-:W-:Y:S01]  /*15620*/  PRMT R144, R188, 0x5410, R29 ;  /* 0x00005410bc907816 */ /* 0x000fe2000000001d */
[----:B------:R3:W-:Y:S01]  /*15630*/  MUFU.EX2 R136, R30 ;  /* 0x0000001e00887308 */ /* 0x0007e20000000800 */
[----:B------:R-:W-:Y:S01]  /*15640*/  LOP3.LUT R29, R163, 0xff, RZ, 0xc0, !PT ;  /* 0x000000ffa31d7812 */ /* 0x000fe200078ec0ff */
[--C-:B------:R-:W-:Y:S01]  /*15650*/  FFMA.FTZ R98, R98, c[0x0][0x23c], -R7.reuse ;  /* 0x00008f0062627a23 */ /* 0x100fe20000010807 */
[----:B------:R-:W-:Y:S01]  /*15660*/  F2FP.PACK_AB R23, R152, R151 ;  /* 0x000000979817723e */ /* 0x000fe200000000ff */
[----:B------:R-:W-:Y:S01]  /*15670*/  FFMA.FTZ R99, R99, c[0x0][0x23c], -R7 ;  /* 0x00008f0063637a23 */ /* 0x000fe20000010807 */
[----:B------:R-:W-:Y:S01]  /*15680*/  PRMT R177, R29, 0x5410, R31 ;  /* 0x000054101db17816 */ /* 0x000fe2000000001f */
[----:B------:R-:W-:Y:S01]  /*15690*/  FFMA.FTZ R4, R183, R9, R4 ;  /* 0x00000009b7047223 */ /* 0x000fe20000010004 */
[----:B------:R-:W-:Y:S01]  /*156a0*/  F2FP.PACK_AB R142, R154, R153 ;  /* 0x000000999a8e723e */ /* 0x000fe200000000ff */
[----:B------:R-:W-:Y:S01]  /*156b0*/  FADD.FTZ R161, R161, R2 ;  /* 0x00000002a1a17221 */ /* 0x000fe20000010000 */
[----:B------:R-:W-:Y:S01]  /*156c0*/  SHF.R.U32.HI R140, RZ, 0x10, R20 ;  /* 0x00000010ff8c7819 */ /* 0x000fe20000011614 */
[----:B------:R-:W-:Y:S01]  /*156d0*/  MUFU.EX2 R138, R138 ;  /* 0x0000008a008a7308 */ /* 0x000fe20000000800 */
[----:B------:R-:W-:Y:S02]  /*156e0*/  FADD.FTZ R14, R14, R3 ;  /* 0x000000030e0e7221 */ /* 0x000fe40000010000 */
[----:B------:R-:W-:Y:S01]  /*156f0*/  LOP3.LUT R140, R140, 0xff, RZ, 0xc0, !PT ;  /* 0x000000ff8c8c7812 */ /* 0x000fe200078ec0ff */
[----:B--2---:R-:W-:Y:S02]  /*15700*/  FFMA.FTZ R139, R22, c[0x0][0x23c], -R5 ;  /* 0x00008f00168b7a23 */ /* 0x004fe40000010805 */
[----:B------:R-:W-:Y:S02]  /*15710*/  IMAD.U32 R22, RZ, RZ, UR6 ;  /* 0x00000006ff167e24 */ /* 0x000fe4000f8e00ff */
[----:B------:R-:W-:Y:S02]  /*15720*/  FADD.FTZ R4, R10, R4 ;  /* 0x000000040a047221 */ /* 0x000fe40000010000 */
[----:B------:R-:W2:Y:S01]  /*15730*/  MUFU.EX2 R139, R139 ;  /* 0x0000008b008b7308 */ /* 0x000ea20000000800 */
[----:B------:R-:W-:Y:S01]  /*15740*/  LOP3.LUT R22, R245, UR33, R22, 0x96, !PT ;  /* 0x00000021f5167c12 */ /* 0x000fe2000f8e9616 */
[----:B------:R-:W-:Y:S01]  /*15750*/  FADD.FTZ R161, R157, R161 ;  /* 0x000000a19da17221 */ /* 0x000fe20000010000 */
[----:B---3--:R-:W-:Y:S01]  /*15760*/  LOP3.LUT R30, R20, 0xffff, RZ, 0xc0, !PT ;  /* 0x0000ffff141e7812 */ /* 0x008fe200078ec0ff */
[----:B------:R-:W-:Y:S01]  /*15770*/  FADD.FTZ R159, R159, R14 ;  /* 0x0000000e9f9f7221 */ /* 0x000fe20000010000 */
[----:B------:R-:W-:Y:S01]  /*15780*/  SHF.R.U32.HI R20, RZ, 0x18, R20 ;  /* 0x00000018ff147819 */ /* 0x000fe20000011614 */
[----:B------:R-:W-:Y:S01]  /*15790*/  IMAD.WIDE.U32 R178, R22, -0x326172a9, RZ ;  /* 0xcd9e8d5716b27825 */ /* 0x000fe200078e00ff */
[----:B------:R-:W-:Y:S01]  /*157a0*/  SHF.R.U32.HI R30, RZ, 0x8, R30 ;  /* 0x00000008ff1e7819 */ /* 0x000fe2000001161e */
[--C-:B------:R-:W-:Y:S02]  /*157b0*/  HSET2.LE.AND R22, R164, R189.reuse, PT ;  /* 0x000000bda4167233 */ /* 0x100fe40003803000 */
[----:B------:R-:W-:Y:S01]  /*157c0*/  MUFU.EX2 R143, R143 ;  /* 0x0000008f008f7308 */ /* 0x000fe20000000800 */
[----:B------:R-:W-:Y:S01]  /*157d0*/  PRMT R140, R140, 0x5410, R20 ;  /* 0x000054108c8c7816 */ /* 0x000fe20000000014 */
[----:B------:R-:W-:Y:S01]  /*157e0*/  FFMA.FTZ R164, R27, c[0x0][0x23c], -R7 ;  /* 0x00008f001ba47a23 */ /* 0x000fe20000010807 */
[----:B------:R-:W-:Y:S01]  /*157f0*/  PRMT R21, R28, 0x5410, R30 ;  /* 0x000054101c157816 */ /* 0x000fe2000000001e */
[----:B------:R-:W-:Y:S01]  /*15800*/  FADD.FTZ R4, R11, R4 ;  /* 0x000000040b047221 */ /* 0x000fe20000010000 */
[----:B------:R-:W3:Y:S01]  /*15810*/  LDSM.16.MT88.4 R28, [R231+0x4400] ;  /* 0x00440000e71c783b */ /* 0x000ee20000004200 */
[----:B------:R-:W-:Y:S01]  /*15820*/  LOP3.LUT R141, R179, UR17, R242, 0x96, !PT ;  /* 0x00000011b38d7c12 */ /* 0x000fe2000f8e96f2 */
[----:B------:R-:W-:Y:S01]  /*15830*/  FADD.FTZ R161, R158, R161 ;  /* 0x000000a19ea17221 */ /* 0x000fe20000010000 */
[----:B------:R-:W-:Y:S01]  /*15840*/  LOP3.LUT R22, R22, R23, RZ, 0xc0, !PT ;  /* 0x0000001716167212 */ /* 0x000fe200078ec0ff */
[--C-:B------:R-:W-:Y:S01]  /*15850*/  HSET2.LE.AND R23, R144, R189.reuse, PT ;  /* 0x000000bd90177233 */ /* 0x100fe20003803000 */
[----:B------:R-:W-:Y:S01]  /*15860*/  MUFU.EX2 R164, R164 ;  /* 0x000000a400a47308 */ /* 0x000fe20000000800 */
[----:B------:R-:W-:Y:S01]  /*15870*/  IMAD.WIDE.U32 R234, R141, -0x2daee0ad, RZ ;  /* 0xd2511f538dea7825 */ /* 0x000fe200078e00ff */
[----:B------:R-:W-:Y:S02]  /*15880*/  LOP3.LUT R20, R169, UR15, R178, 0x96, !PT ;  /* 0x0000000fa9147c12 */ /* 0x000fe4000f8e96b2 */
[----:B--2---:R-:W-:Y:S01]  /*15890*/  F2FP.PACK_AB R24, R138, R139 ;  /* 0x0000008b8a18723e */ /* 0x004fe200000000ff */
[----:B------:R-:W-:Y:S01]  /*158a0*/  FADD.FTZ R159, R160, R159 ;  /* 0x0000009fa09f7221 */ /* 0x000fe20000010000 */
[----:B------:R-:W-:Y:S01]  /*158b0*/  LOP3.LUT R145, R235, UR14, R226, 0x96, !PT ;  /* 0x0000000eeb917c12 */ /* 0x000fe2000f8e96e2 */
[----:B------:R-:W-:Y:S01]  /*158c0*/  IMAD.WIDE.U32 R232, R20, -0x2daee0ad, RZ ;  /* 0xd2511f5314e87825 */ /* 0x000fe200078e00ff */
[--C-:B------:R-:W-:Y:S01]  /*158d0*/  HSET2.LE.AND R20, R21, R189.reuse, PT ;  /* 0x000000bd15147233 */ /* 0x100fe20003803000 */
[----:B------:R-:W-:Y:S01]  /*158e0*/  F2FP.PACK_AB R21, R137, R136 ;  /* 0x000000888915723e */ /* 0x000fe200000000ff */
[----:B------:R-:W-:Y:S01]  /*158f0*/  MUFU.EX2 R48, R48 ;  /* 0x0000003000307308 */ /* 0x000fe20000000800 */
[----:B------:R-:W-:Y:S01]  /*15900*/  IMAD.WIDE.U32 R144, R145, -0x326172a9, RZ ;  /* 0xcd9e8d5791907825 */ /* 0x000fe200078e00ff */
[----:B------:R-:W-:Y:S02]  /*15910*/  LOP3.LUT R141, R233, UR12, R234, 0x96, !PT ;  /* 0x0000000ce98d7c12 */ /* 0x000fe4000f8e96ea */
[----:B------:R-:W-:Y:S01]  /*15920*/  LOP3.LUT R23, R23, R21, RZ, 0xc0, !PT ;  /* 0x0000001517177212 */ /* 0x000fe200078ec0ff */
[--C-:B------:R-:W-:Y:S01]  /*15930*/  HSET2.LE.AND R21, R140, R189.reuse, PT ;  /* 0x000000bd8c157233 */ /* 0x100fe20003803000 */
[----:B------:R-:W-:Y:S01]  /*15940*/  LOP3.LUT R20, R20, R142, RZ, 0xc0, !PT ;  /* 0x0000008e14147212 */ /* 0x000fe200078ec0ff */
[--C-:B------:R-:W-:Y:S02]  /*15950*/  FFMA.FTZ R140, R25, c[0x0][0x23c], -R6.reuse ;  /* 0x00008f00198c7a23 */ /* 0x100fe40000010806 */
[----:B------:R-:W-:Y:S01]  /*15960*/  FFMA.FTZ R142, R32, c[0x0][0x23c], -R6 ;  /* 0x00008f00208e7a23 */ /* 0x000fe20000010806 */
[----:B------:R-:W-:Y:S01]  /*15970*/  MUFU.EX2 R49, R49 ;  /* 0x0000003100317308 */ /* 0x000fe20000000800 */
[----:B------:R-:W-:Y:S01]  /*15980*/  LOP3.LUT R21, R21, R24, RZ, 0xc0, !PT ;  /* 0x0000001815157212 */ /* 0x000fe200078ec0ff */
[----:B------:R-:W-:Y:S01]  /*15990*/  FADD.FTZ R162, R162, R4 ;  /* 0x00000004a2a27221 */ /* 0x000fe20000010000 */
[----:B------:R-:W-:Y:S01]  /*159a0*/  LOP3.LUT R24, R145, UR13, R168, 0x96, !PT ;  /* 0x0000000d91187c12 */ /* 0x000fe2000f8e96a8 */
[----:B------:R-:W-:Y:S02]  /*159b0*/  FFMA.FTZ R145, R35, c[0x0][0x23c], -R7 ;  /* 0x00008f0023917a23 */ /* 0x000fe40000010807 */
[----:B------:R-:W-:Y:S02]  /*159c0*/  FADD.FTZ R161, R139, R161 ;  /* 0x000000a18ba17221 */ /* 0x000fe40000010000 */
[----:B------:R-:W-:Y:S01]  /*159d0*/  IMAD.WIDE.U32 R234, R24, -0x2daee0ad, RZ ;  /* 0xd2511f5318ea7825 */ /* 0x000fe200078e00ff */
[C---:B-1----:R-:W-:Y:S01]  /*159e0*/  HMMA.16816.F32 R208, R20.reuse, R18, R208 ;  /* 0x0000001214d0723c */ /* 0x042fe200000018d0 */
[----:B------:R-:W-:Y:S02]  /*159f0*/  MUFU.EX2 R140, R140 ;  /* 0x0000008c008c7308 */ /* 0x000fe40000000800 */
[----:B------:R-:W-:Y:S01]  /*15a00*/  FADD.FTZ R154, R154, R148 ;  /* 0x000000949a9a7221 */ /* 0x000fe20000010000 */
[----:B------:R-:W-:Y:S01]  /*15a10*/  LOP3.LUT R24, R235, UR10, R232, 0x96, !PT ;  /* 0x0000000aeb187c12 */ /* 0x000fe2000f8e96e8 */
[----:B------:R-:W-:Y:S03]  /*15a20*/  IMAD.WIDE.U32 R232, R141, -0x326172a9, RZ ;  /* 0xcd9e8d578de87825 */ /* 0x000fe600078e00ff */
[C---:B---3--:R-:W-:Y:S01]  /*15a30*/  HMMA.16816.F32 R216, R20.reuse, R30, R216 ;  /* 0x0000001e14d8723c */ /* 0x048fe200000018d8 */
[----:B------:R-:W-:Y:S02]  /*15a40*/  FFMA.FTZ R141, R33, c[0x0][0x23c], -R6 ;  /* 0x00008f00218d7a23 */ /* 0x000fe40000010806 */
[----:B------:R-:W-:Y:S01]  /*15a50*/  MUFU.EX2 R142, R142 ;  /* 0x0000008e008e7308 */ /* 0x000fe20000000800 */
[----:B------:R-:W-:Y:S01]  /*15a60*/  LOP3.LUT R32, R233, UR11, R144, 0x96, !PT ;  /* 0x0000000be9207c12 */ /* 0x000fe2000f8e9690 */
[----:B------:R-:W-:Y:S02]  /*15a70*/  FFMA.FTZ R144, R26, c[0x0][0x23c], -R7 ;  /* 0x00008f001a907a23 */ /* 0x000fe40000010807 */
[----:B------:R-:W-:Y:S01]  /*15a80*/  FADD.FTZ R161, R138, R161 ;  /* 0x000000a18aa17221 */ /* 0x000fe20000010000 */
[C---:B------:R-:W-:Y:S01]  /*15a90*/  HMMA.16816.F32 R220, R20.reuse, R28, R220 ;  /* 0x0000001c14dc723c */ /* 0x040fe200000018dc */
[----:B------:R-:W-:Y:S04]  /*15aa0*/  IMAD.WIDE.U32 R32, R32, -0x2daee0ad, RZ ;  /* 0xd2511f5320207825 */ /* 0x000fe800078e00ff */
[----:B------:R-:W1:Y:S01]  /*15ab0*/  MUFU.EX2 R144, R144 ;  /* 0x0000009000907308 */ /* 0x000e620000000800 */
[----:B------:R-:W-:Y:S01]  /*15ac0*/  LOP3.LUT R25, R33, UR8, R234, 0x96, !PT ;  /* 0x0000000821197c12 */ /* 0x000fe2000f8e96ea */
[----:B------:R-:W-:Y:S01]  /*15ad0*/  FADD.FTZ R154, R151, R154 ;  /* 0x0000009a979a7221 */ /* 0x000fe20000010000 */
[----:B------:R-:W-:Y:S01]  /*15ae0*/  SHF.R.U32.HI R33, RZ, 0x18, R163 ;  /* 0x00000018ff217819 */ /* 0x000fe200000116a3 */
[----:B------:R-:W-:Y:S01]  /*15af0*/  HMMA.16816.F32 R212, R20, R16, R212 ;  /* 0x0000001014d4723c */ /* 0x000fe200000018d4 */
[----:B------:R2:W5:Y:S02]  /*15b00*/  LDL.LU.64 R234, [R1+0x20] ;  /* 0x0000200001ea7983 */ /* 0x0005640000300a00 */
[----:B------:R-:W-:Y:S02]  /*15b10*/  FADD.FTZ R161, R136, R161 ;  /* 0x000000a188a17221 */ /* 0x000fe40000010000 */
[----:B------:R-:W-:Y:S01]  /*15b20*/  FADD.FTZ R152, R152, R154 ;  /* 0x0000009a98987221 */ /* 0x000fe20000010000 */
[----:B------:R-:W-:Y:S01]  /*15b30*/  MUFU.EX2 R145, R145 ;  /* 0x0000009100917308 */ /* 0x000fe20000000800 */
[----:B------:R-:W-:Y:S01]  /*15b40*/  SHF.R.U32.HI R22, RZ, 0x10, R163 ;  /* 0x00000010ff167819 */ /* 0x000fe200000116a3 */
[----:B------:R-:W-:Y:S04]  /*15b50*/  IMAD.MOV.U32 R21, RZ, RZ, R233 ;  /* 0x000000ffff157224 */ /* 0x000fe800078e00e9 */
[----:B------:R-:W-:Y:S01]  /*15b60*/  LOP3.LUT R22, R22, 0xff, RZ, 0xc0, !PT ;  /* 0x000000ff16167812 */ /* 0x000fe200078ec0ff */
[----:B------:R-:W-:Y:S02]  /*15b70*/  IMAD.MOV.U32 R20, RZ, RZ, R232 ;  /* 0x000000ffff147224 */ /* 0x000fe400078e00e8 */
[----:B------:R-:W-:Y:S01]  /*15b80*/  IMAD.MOV.U32 R27, RZ, RZ, R21 ;  /* 0x000000ffff1b7224 */ /* 0x000fe200078e0015 */
[C---:B------:R-:W-:Y:S01]  /*15b90*/  LOP3.LUT R21, R185.reuse, 0xffff, RZ, 0xc0, !PT ;  /* 0x0000ffffb9157812 */ /* 0x040fe200078ec0ff */
[----:B------:R-:W3:Y:S01]  /*15ba0*/  MUFU.EX2 R141, R141 ;  /* 0x0000008d008d7308 */ /* 0x000ee20000000800 */
[----:B------:R-:W-:Y:S01]  /*15bb0*/  PRMT R33, R22, 0x5410, R33 ;  /* 0x0000541016217816 */ /* 0x000fe20000000021 */
[----:B------:R-:W-:Y:S01]  /*15bc0*/  IMAD.WIDE.U32 R232, R24, -0x326172a9, RZ ;  /* 0xcd9e8d5718e87825 */ /* 0x000fe200078e00ff */
[----:B------:R-:W-:Y:S02]  /*15bd0*/  SHF.R.U32.HI R21, RZ, 0x8, R21 ;  /* 0x00000008ff157819 */ /* 0x000fe40000011615 */
[----:B------:R-:W-:Y:S01]  /*15be0*/  SHF.R.U32.HI R22, RZ, 0x10, R171 ;  /* 0x00000010ff167819 */ /* 0x000fe200000116ab */
[----:B------:R-:W-:Y:S01]  /*15bf0*/  IMAD.MOV.U32 R26, RZ, RZ, R20 ;  /* 0x000000ffff1a7224 */ /* 0x000fe200078e0014 */
[----:B------:R-:W-:Y:S01]  /*15c00*/  LOP3.LUT R20, R185, 0xff, RZ, 0xc0, !PT ;  /* 0x000000ffb9147812 */ /* 0x000fe200078ec0ff */
[----:B------:R-:W-:Y:S01]  /*15c10*/  IMAD.MOV.U32 R34, RZ, RZ, R232 ;  /* 0x000000ffff227224 */ /* 0x000fe200078e00e8 */
[----:B------:R-:W-:Y:S01]  /*15c20*/  LOP3.LUT R22, R22, 0xff, RZ, 0xc0, !PT ;  /* 0x000000ff16167812 */ /* 0x000fe200078ec0ff */
[----:B------:R-:W-:Y:S01]  /*15c30*/  IMAD.MOV.U32 R35, RZ, RZ, R233 ;  /* 0x000000ffff237224 */ /* 0x000fe200078e00e9 */
[----:B------:R-:W-:Y:S01]  /*15c40*/  PRMT R176, R20, 0x5410, R21 ;  /* 0x0000541014b07816 */ /* 0x000fe20000000015 */
[--C-:B------:R-:W-:Y:S01]  /*15c50*/  HSET2.LE.AND R33, R33, R189.reuse, PT ;  /* 0x000000bd21217233 */ /* 0x100fe20003803000 */
[----:B------:R-:W-:Y:S01]  /*15c60*/  LOP3.LUT R21, R171, 0xffff, RZ, 0xc0, !PT ;  /* 0x0000ffffab157812 */ /* 0x000fe200078ec0ff */
[--C-:B------:R-:W-:Y:S01]  /*15c70*/  HSET2.LE.AND R35, R165, R189.reuse, PT ;  /* 0x000000bda5237233 */ /* 0x100fe20003803000 */
[----:B------:R-:W-:Y:S01]  /*15c80*/  LOP3.LUT R24, R233, UR9, R26, 0x96, !PT ;  /* 0x00000009e9187c12 */ /* 0x000fe2000f8e961a */
[----:B------:R-:W-:Y:S01]  /*15c90*/  IMAD.WIDE.U32 R26, R25, -0x326172a9, RZ ;  /* 0xcd9e8d57191a7825 */ /* 0x000fe200078e00ff */
[----:B------:R-:W-:Y:S01]  /*15ca0*/  LOP3.LUT R20, R171, 0xff, RZ, 0xc0, !PT ;  /* 0x000000ffab147812 */ /* 0x000fe200078ec0ff */
[----:B------:R2:W5:Y:S01]  /*15cb0*/  LDL.LU.64 R232, [R1+0x18] ;  /* 0x0000180001e87983 */ /* 0x0005620000300a00 */
[----:B------:R-:W-:Y:S01]  /*15cc0*/  SHF.R.U32.HI R21, RZ, 0x8, R21 ;  /* 0x00000008ff157819 */ /* 0x000fe20000011615 */
[----:B------:R-:W-:Y:S01]  /*15cd0*/  MUFU.EX2 R66, R66 ;  /* 0x0000004200427308 */ /* 0x000fe20000000800 */
[----:B------:R-:W-:Y:S01]  /*15ce0*/  SHF.R.U32.HI R171, RZ, 0x18, R171 ;  /* 0x00000018ffab7819 */ /* 0x000fe200000116ab */
[----:B------:R-:W-:Y:S01]  /*15cf0*/  FFMA.FTZ R165, R40, c[0x0][0x23c], -R6 ;  /* 0x00008f0028a57a23 */ /* 0x000fe20000010806 */
[----:B------:R-:W-:Y:S01]  /*15d00*/  LOP3.LUT R23, R26, 0xffff, RZ, 0xc0, !PT ;  /* 0x0000ffff1a177812 */ /* 0x000fe200078ec0ff */
[----:B------:R-:W-:Y:S01]  /*15d10*/  FFMA.FTZ R163, R39, c[0x0][0x23c], -R5 ;  /* 0x00008f0027a37a23 */ /* 0x000fe20000010805 */
[----:B------:R-:W-:Y:S01]  /*15d20*/  PRMT R20, R20, 0x5410, R21 ;  /* 0x0000541014147816 */ /* 0x000fe20000000015 */
[----:B-1----:R-:W-:Y:S01]  /*15d30*/  FADD.FTZ R162, R144, R162 ;  /* 0x000000a290a27221 */ /* 0x002fe20000010000 */
[----:B------:R-:W-:Y:S01]  /*15d40*/  PRMT R21, R22, 0x5410, R171 ;  /* 0x0000541016157816 */ /* 0x000fe200000000ab */
[----:B------:R-:W-:Y:S01]  /*15d50*/  FADD.FTZ R161, R137, R161 ;  /* 0x000000a189a17221 */ /* 0x000fe20000010000 */
[----:B------:R-:W-:Y:S01]  /*15d60*/  LOP3.LUT R188, R26, 0xff, RZ, 0xc0, !PT ;  /* 0x000000ff1abc7812 */ /* 0x000fe200078ec0ff */
[----:B------:R-:W-:Y:S01]  /*15d70*/  MUFU.EX2 R163, R163 ;  /* 0x000000a300a37308 */ /* 0x000fe20000000800 */
[----:B------:R-:W-:Y:S01]  /*15d80*/  SHF.R.U32.HI R23, RZ, 0x8, R23 ;  /* 0x00000008ff177819 */ /* 0x000fe20000011617 */
[--C-:B------:R-:W-:Y:S01]  /*15d90*/  HSET2.LE.AND R20, R20, R189.reuse, PT ;  /* 0x000000bd14147233 */ /* 0x100fe20003803000 */
[----:B------:R-:W-:Y:S01]  /*15da0*/  F2FP.PACK_AB R22, R140, R143 ;  /* 0x0000008f8c16723e */ /* 0x000fe200000000ff */
[--C-:B------:R-:W-:Y:S01]  /*15db0*/  HSET2.LE.AND R21, R21, R189.reuse, PT ;  /* 0x000000bd15157233 */ /* 0x100fe20003803000 */
[----:B------:R-:W-:Y:S01]  /*15dc0*/  PRMT R188, R188, 0x5410, R23 ;  /* 0x00005410bcbc7816 */ /* 0x000fe20000000017 */
[----:B------:R-:W-:Y:S01]  /*15dd0*/  FADD.FTZ R143, R143, R159 ;  /* 0x0000009f8f8f7221 */ /* 0x000fe20000010000 */
[C---:B------:R-:W-:Y:S01]  /*15de0*/  F2FP.PACK_AB R23, R164.reuse, R144 ;  /* 0x00000090a417723e */ /* 0x040fe200000000ff */
[----:B------:R-:W-:Y:S01]  /*15df0*/  FADD.FTZ R164, R164, R162 ;  /* 0x000000a2a4a47221 */ /* 0x000fe20000010000 */
[----:B------:R-:W-:Y:S01]  /*15e00*/  SHF.R.U32.HI R185, RZ, 0x18, R185 ;  /* 0x00000018ffb97819 */ /* 0x000fe200000116b9 */
[----:B------:R-:W1:Y:S01]  /*15e10*/  MUFU.EX2 R165, R165 ;  /* 0x000000a500a57308 */ /* 0x000e620000000800 */
[----:B------:R-:W-:Y:S01]  /*15e20*/  LOP3.LUT R20, R20, R22, RZ, 0xc0, !PT ;  /* 0x0000001614147212 */ /* 0x000fe200078ec0ff */
[--C-:B------:R-:W-:Y:S01]  /*15e30*/  HSET2.LE.AND R22, R146, R189.reuse, PT ;  /* 0x000000bd92167233 */ /* 0x100fe20003803000 */
[----:B------:R-:W-:Y:S01]  /*15e40*/  LOP3.LUT R21, R21, R23, RZ, 0xc0, !PT ;  /* 0x0000001715157212 */ /* 0x000fe200078ec0ff */
[--C-:B------:R-:W-:Y:S01]  /*15e50*/  HSET2.LE.AND R23, R228, R189.reuse, PT ;  /* 0x000000bde4177233 */ /* 0x100fe20003803000 */
[----:B------:R-:W-:Y:S01]  /*15e60*/  PRMT R252, R252, 0x5410, R185 ;  /* 0x00005410fcfc7816 */ /* 0x000fe200000000b9 */
[----:B------:R-:W-:Y:S01]  /*15e70*/  FADD.FTZ R143, R140, R143 ;  /* 0x0000008f8c8f7221 */ /* 0x000fe20000010000 */
[----:B------:R-:W-:Y:S01]  /*15e80*/  LOP3.LUT R187, R27, UR19, R34, 0x96, !PT ;  /* 0x000000131bbb7c12 */ /* 0x000fe2000f8e9622 */
[--C-:B------:R-:W-:Y:S01]  /*15e90*/  HSET2.LE.AND R34, R241, R189.reuse, PT ;  /* 0x000000bdf1227233 */ /* 0x100fe20003803000 */
[--C-:B------:R-:W-:Y:S01]  /*15ea0*/  SHF.R.U32.HI R25, RZ, 0x10, R26.reuse ;  /* 0x00000010ff197819 */ /* 0x100fe2000001161a */
[----:B------:R-:W4:Y:S01]  /*15eb0*/  MUFU.EX2 R146, R38 ;  /* 0x0000002600927308 */ /* 0x000f220000000800 */
[----:B------:R-:W-:Y:S01]  /*15ec0*/  SHF.R.U32.HI R185, RZ, 0x18, R26 ;  /* 0x00000018ffb97819 */ /* 0x000fe2000001161a */
[----:B------:R-:W-:Y:S01]  /*15ed0*/  FADD.FTZ R164, R147, R164 ;  /* 0x000000a493a47221 */ /* 0x000fe20000010000 */
[----:B---3--:R-:W-:Y:S01]  /*15ee0*/  F2FP.PACK_AB R26, R141, R142 ;  /* 0x0000008e8d1a723e */ /* 0x008fe200000000ff */
[----:B------:R-:W-:Y:S01]  /*15ef0*/  FADD.FTZ R142, R142, R143 ;  /* 0x0000008f8e8e7221 */ /* 0x000fe20000010000 */
[C---:B------:R-:W-:Y:S01]  /*15f00*/  F2FP.PACK_AB R27, R145.reuse, R147 ;  /* 0x00000093911b723e */ /* 0x040fe200000000ff */
[----:B------:R-:W-:Y:S01]  /*15f10*/  FADD.FTZ R164, R145, R164 ;  /* 0x000000a491a47221 */ /* 0x000fe20000010000 */
[----:B------:R-:W-:Y:S01]  /*15f20*/  LOP3.LUT R22, R22, R26, RZ, 0xc0, !PT ;  /* 0x0000001a16167212 */ /* 0x000fe200078ec0ff */
[----:B------:R-:W-:Y:S01]  /*15f30*/  FADD.FTZ R142, R141, R142 ;  /* 0x0000008e8d8e7221 */ /* 0x000fe20000010000 */
[----:B------:R-:W-:Y:S01]  /*15f40*/  LOP3.LUT R23, R23, R27, RZ, 0xc0, !PT ;  /* 0x0000001b17177212 */ /* 0x000fe200078ec0ff */
[----:B------:R-:W-:Y:S01]  /*15f50*/  MUFU.EX2 R67, R67 ;  /* 0x0000004300437308 */ /* 0x000fe20000000800 */
[----:B------:R-:W-:Y:S01]  /*15f60*/  LOP3.LUT R25, R25, 0xff, RZ, 0xc0, !PT ;  /* 0x000000ff19197812 */ /* 0x000fe200078ec0ff */
[----:B------:R-:W-:Y:S01]  /*15f70*/  FADD.FTZ R152, R155, R152 ;  /* 0x000000989b987221 */ /* 0x000fe20000010000 */
[----:B------:R-:W-:Y:S01]  /*15f80*/  SHF.R.U32.HI R26, RZ, 0x8, R250 ;  /* 0x00000008ff1a7819 */ /* 0x000fe200000116fa */
[----:B-1----:R-:W-:Y:S01]  /*15f90*/  FADD.FTZ R142, R165, R142 ;  /* 0x0000008ea58e7221 */ /* 0x002fe20000010000 */
[----:B------:R-:W-:Y:S01]  /*15fa0*/  PRMT R185, R25, 0x5410, R185 ;  /* 0x0000541019b97816 */ /* 0x000fe200000000b9 */
[C---:B------:R-:W-:Y:S01]  /*15fb0*/  HMMA.16816.F32 R204, R20.reuse, R28, R204 ;  /* 0x0000001c14cc723c */ /* 0x040fe200000018cc */
[----:B------:R-:W-:Y:S01]  /*15fc0*/  LOP3.LUT R25, R251, 0xff, RZ, 0xc0, !PT ;  /* 0x000000fffb197812 */ /* 0x000fe200078ec0ff */
[----:B------:R-:W-:Y:S01]  /*15fd0*/  IMAD.WIDE.U32 R250, R24, -0x2daee0ad, RZ ;  /* 0xd2511f5318fa7825 */ /* 0x000fe200078e00ff */
[----:B------:R-:W-:Y:S01]  /*15fe0*/  PRMT R249, R249, 0x5410, R26 ;  /* 0x00005410f9f97816 */ /* 0x000fe2000000001a */
[----:B------:R-:W-:Y:S01]  /*15ff0*/  MUFU.EX2 R58, R58 ;  /* 0x0000003a003a7308 */ /* 0x000fe20000000800 */
[----:B------:R-:W-:Y:S01]  /*16000*/  PRMT R248, R25, 0x5410, R248 ;  /* 0x0000541019f87816 */ /* 0x000fe200000000f8 */
[C---:B------:R-:W-:Y:S01]  /*16010*/  FADD.FTZ R152, R156.reuse, R152 ;  /* 0x000000989c987221 */ /* 0x040fe20000010000 */
[----:B------:R-:W-:Y:S01]  /*16020*/  LOP3.LUT R171, R251, UR18, R32, 0x96, !PT ;  /* 0x00000012fbab7c12 */ /* 0x000fe2000f8e9620 */
[--C-:B------:R-:W-:Y:S01]  /*16030*/  HSET2.LE.AND R32, R177, R189.reuse, PT ;  /* 0x000000bdb1207233 */ /* 0x100fe20003803000 */
[----:B------:R-:W-:Y:S01]  /*16040*/  F2FP.PACK_AB R29, R45, R44 ;  /* 0x0000002c2d1d723e */ /* 0x000fe200000000ff */
[----:B------:R-:W1:Y:S01]  /*16050*/  LDSM.16.MT88.4 R24, [R231+0x4800] ;  /* 0x00480000e718783b */ /* 0x000e620000004200 */
[C---:B------:R-:W-:Y:S01]  /*16060*/  HMMA.16816.F32 R200, R20.reuse, R30, R200 ;  /* 0x0000001e14c8723c */ /* 0x040fe200000018c8 */
[----:B------:R-:W-:Y:S01]  /*16070*/  F2FP.PACK_AB R28, R156, R155 ;  /* 0x0000009b9c1c723e */ /* 0x000fe200000000ff */
[----:B------:R-:W-:Y:S01]  /*16080*/  FFMA.FTZ R177, R103, c[0x0][0x23c], -R5 ;  /* 0x00008f0067b17a23 */ /* 0x000fe20000010805 */
[----:B------:R-:W-:Y:S01]  /*16090*/  LOP3.LUT R34, R34, R29, RZ, 0xc0, !PT ;  /* 0x0000001d22227212 */ /* 0x000fe200078ec0ff */
[----:B------:R-:W-:Y:S01]  /*160a0*/  MUFU.EX2 R59, R59 ;  /* 0x0000003b003b7308 */ /* 0x000fe20000000800 */
[----:B------:R-:W-:Y:S01]  /*160b0*/  LOP3.LUT R32, R32, R28, RZ, 0xc0, !PT ;  /* 0x0000001c20207212 */ /* 0x000fe200078ec0ff */
[----:B----4-:R-:W-:Y:S01]  /*160c0*/  FADD.FTZ R161, R146, R161 ;  /* 0x000000a192a17221 */ /* 0x010fe20000010000 */
[----:B------:R-:W-:Y:S01]  /*160d0*/  LOP3.LUT R38, R179, UR17, R224, 0x96, !PT ;  /* 0x00000011b3267c12 */ /* 0x000fe2000f8e96e0 */
[----:B------:R-:W3:Y:S01]  /*160e0*/  LDSM.16.MT88.4 R28, [R240+0x4800] ;  /* 0x00480000f01c783b */ /* 0x000ee20000004200 */
[----:B------:R-:W-:Y:S01]  /*160f0*/  LOP3.LUT R39, R167, UR15, R178, 0x96, !PT ;  /* 0x0000000fa7277c12 */ /* 0x000fe2000f8e96b2 */
[C---:B------:R-:W-:Y:S02]  /*16100*/  HMMA.16816.F32 R192, R20.reuse, R18, R192 ;  /* 0x0000001214c0723c */ /* 0x040fe400000018c0 */
[----:B------:R-:W-:Y:S01]  /*16110*/  LOP3.LUT R35, R35, R117, RZ, 0xc0, !PT ;  /* 0x0000007523237212 */ /* 0x000fe200078ec0ff */
[----:B------:R-:W-:Y:S01]  /*16120*/  IMAD.WIDE.U32 R228, R38, -0x2daee0ad, RZ ;  /* 0xd2511f5326e47825 */ /* 0x000fe200078e00ff */
[----:B------:R-:W-:Y:S01]  /*16130*/  F2FP.PACK_AB R117, R53, R52 ;  /* 0x000000343575723e */ /* 0x000fe200000000ff */
[----:B------:R-:W-:Y:S02]  /*16140*/  MUFU.EX2 R80, R80 ;  /* 0x0000005000507308 */ /* 0x000fe40000000800 */
[----:B------:R-:W-:Y:S01]  /*16150*/  IMAD.WIDE.U32 R178, R39, -0x2daee0ad, RZ ;  /* 0xd2511f5327b27825 */ /* 0x000fe200078e00ff */
[----:B------:R-:W-:Y:S01]  /*16160*/  LOP3.LUT R39, R229, UR14, R190, 0x96, !PT ;  /* 0x0000000ee5277c12 */ /* 0x000fe2000f8e96be */
[----:B------:R-:W-:Y:S03]  /*16170*/  HMMA.16816.F32 R196, R20, R16, R196 ;  /* 0x0000001014c4723c */ /* 0x000fe600000018c4 */
[----:B------:R-:W-:Y:S01]  /*16180*/  LOP3.LUT R38, R179, UR12, R228, 0x96, !PT ;  /* 0x0000000cb3267c12 */ /* 0x000fe2000f8e96e4 */
[C---:B------:R-:W-:Y:S02]  /*16190*/  FADD.FTZ R161, R163.reuse, R161 ;  /* 0x000000a1a3a17221 */ /* 0x040fe40000010000 */
[----:B------:R-:W-:Y:S01]  /*161a0*/  MUFU.EX2 R82, R82 ;  /* 0x0000005200527308 */ /* 0x000fe20000000800 */
[----:B------:R-:W-:Y:S01]  /*161b0*/  F2FP.PACK_AB R16, R163, R146 ;  /* 0x00000092a310723e */ /* 0x000fe200000000ff */
[--C-:B------:R-:W-:Y:S01]  /*161c0*/  HSET2.LE.AND R22, R249, R189.reuse, PT ;  /* 0x000000bdf9167233 */ /* 0x100fe20003803000 */
[--C-:B------:R-:W-:Y:S03]  /*161d0*/  SHF.R.U32.HI R21, RZ, 0x10, R37.reuse ;  /* 0x00000010ff157819 */ /* 0x100fe60000011625 */
[----:B------:R-:W-:Y:S01]  /*161e0*/  LOP3.LUT R33, R33, R16, RZ, 0xc0, !PT ;  /* 0x0000001021217212 */ /* 0x000fe200078ec0ff */
[--C-:B------:R-:W-:Y:S01]  /*161f0*/  HSET2.LE.AND R23, R248, R189.reuse, PT ;  /* 0x000000bdf8177233 */ /* 0x100fe20003803000 */
[----:B------:R-:W-:Y:S01]  /*16200*/  LOP3.LUT R16, R37, 0xffff, RZ, 0xc0, !PT ;  /* 0x0000ffff25107812 */ /* 0x000fe200078ec0ff */
[----:B------:R-:W-:Y:S01]  /*16210*/  IMAD.WIDE.U32 R248, R39, -0x326172a9, RZ ;  /* 0xcd9e8d5727f87825 */ /* 0x000fe200078e00ff */
[----:B------:R-:W-:Y:S01]  /*16220*/  LOP3.LUT R20, R37, 0xff, RZ, 0xc0, !PT ;  /* 0x000000ff25147812 */ /* 0x000fe200078ec0ff */
[----:B------:R-:W-:Y:S01]  /*16230*/  MUFU.EX2 R83, R83 ;  /* 0x0000005300537308 */ /* 0x000fe20000000800 */
[----:B------:R-:W-:Y:S01]  /*16240*/  SHF.R.U32.HI R37, RZ, 0x18, R37 ;  /* 0x00000018ff257819 */ /* 0x000fe20000011625 */
[--C-:B------:R-:W-:Y:S01]  /*16250*/  FFMA.FTZ R39, R79, c[0x0][0x23c], -R5.reuse ;  /* 0x00008f004f277a23 */ /* 0x100fe20000010805 */
[----:B------:R-:W-:Y:S01]  /*16260*/  LOP3.LUT R21, R21, 0xff, RZ, 0xc0, !PT ;  /* 0x000000ff15157812 */ /* 0x000fe200078ec0ff */
[C---:B-1----:R-:W-:Y:S01]  /*16270*/  HMMA.16816.F32 R220, R32.reuse, R24, R220 ;  /* 0x0000001820dc723c */ /* 0x042fe200000018dc */
[----:B------:R-:W-:Y:S01]  /*16280*/  SHF.R.U32.HI R16, RZ, 0x8, R16 ;  /* 0x00000008ff107819 */ /* 0x000fe20000011610 */
[----:B------:R-:W-:Y:S01]  /*16290*/  FFMA.FTZ R79, R70, c[0x0][0x23c], -R5 ;  /* 0x00008f00464f7a23 */ /* 0x000fe20000010805 */
[----:B------:R-:W-:Y:S01]  /*162a0*/  PRMT R21, R21, 0x5410, R37 ;  /* 0x0000541015157816 */ /* 0x000fe20000000025 */
[----:B------:R-:W-:Y:S01]  /*162b0*/  FFMA.FTZ R70, R43, c[0x0][0x23c], -R7 ;  /* 0x00008f002b467a23 */ /* 0x000fe20000010807 */
[----:B------:R-:W-:Y:S01]  /*162c0*/  F2FP.PACK_AB R17, R61, R60 ;  /* 0x0000003c3d11723e */ /* 0x000fe200000000ff */
[----:B------:R-:W-:Y:S01]  /*162d0*/  MUFU.EX2 R74, R74 ;  /* 0x0000004a004a7308 */ /* 0x000fe20000000800 */
[----:B------:R-:W-:Y:S01]  /*162e0*/  F2FP.PACK_AB R37, R63, R62 ;  /* 0x0000003e3f25723e */ /* 0x000fe200000000ff */
[--C-:B------:R-:W-:Y:S01]  /*162f0*/  HSET2.LE.AND R21, R21, R189.reuse, PT ;  /* 0x000000bd15157233 */ /* 0x100fe20003803000 */
[----:B------:R-:W-:Y:S01]  /*16300*/  PRMT R20, R20, 0x5410, R16 ;  /* 0x0000541014147816 */ /* 0x000fe20000000010 */
[C---:B------:R-:W-:Y:S02]  /*16310*/  HMMA.16816.F32 R216, R32.reuse, R26, R216 ;  /* 0x0000001a20d8723c */ /* 0x040fe400000018d8 */
[----:B------:R-:W-:Y:S01]  /*16320*/  LOP3.LUT R22, R22, R17, RZ, 0xc0, !PT ;  /* 0x0000001116167212 */ /* 0x000fe200078ec0ff */
[----:B------:R-:W-:Y:S01]  /*16330*/  FFMA.FTZ R120, R120, c[0x0][0x23c], -R6 ;  /* 0x00008f0078787a23 */ /* 0x000fe20000010806 */
[----:B------:R-:W-:Y:S01]  /*16340*/  LOP3.LUT R23, R23, R37, RZ, 0xc0, !PT ;  /* 0x0000002517177212 */ /* 0x000fe200078ec0ff */
[----:B------:R-:W1:Y:S01]  /*16350*/  LDSM.16.MT88.4 R16, [R231+0x4c00] ;  /* 0x004c0000e710783b */ /* 0x000e620000004200 */
[----:B------:R-:W-:Y:S01]  /*16360*/  F2FP.PACK_AB R37, R55, R54 ;  /* 0x000000363725723e */ /* 0x000fe200000000ff */
[----:B------:R-:W-:Y:S01]  /*16370*/  MUFU.EX2 R79, R79 ;  /* 0x0000004f004f7308 */ /* 0x000fe20000000800 */
[----:B------:R-:W-:Y:S01]  /*16380*/  F2FP.PACK_AB R43, R49, R48 ;  /* 0x00000030312b723e */ /* 0x000fe200000000ff */
[C---:B---3--:R-:W-:Y:S03]  /*16390*/  HMMA.16816.F32 R212, R32.reuse, R28, R212 ;  /* 0x0000001c20d4723c */ /* 0x048fe600000018d4 */
[----:B------:R-:W-:Y:S01]  /*163a0*/  LOP3.LUT R21, R21, R37, RZ, 0xc0, !PT ;  /* 0x0000002515157212 */ /* 0x000fe200078ec0ff */
[--C-:B------:R-:W-:Y:S01]  /*163b0*/  HSET2.LE.AND R20, R20, R189.reuse, PT ;  /* 0x000000bd14147233 */ /* 0x100fe20003803000 */
[----:B------:R-:W-:Y:S01]  /*163c0*/  LOP3.LUT R37, R249, UR13, R166, 0x96, !PT ;  /* 0x0000000df9257c12 */ /* 0x000fe2000f8e96a6 */
[--C-:B------:R-:W-:Y:S02]  /*163d0*/  FFMA.FTZ R121, R121, c[0x0][0x23c], -R6.reuse ;  /* 0x00008f0079797a23 */ /* 0x100fe40000010806 */
[----:B------:R-:W-:Y:S01]  /*163e0*/  HMMA.16816.F32 R208, R32, R30, R208 ;  /* 0x0000001e20d0723c */ /* 0x000fe200000018d0 */
[----:B------:R-:W-:Y:S01]  /*163f0*/  LOP3.LUT R20, R20, R117, RZ, 0xc0, !PT ;  /* 0x0000007514147212 */ /* 0x000fe200078ec0ff */
[----:B------:R-:W3:Y:S01]  /*16400*/  LDSM.16.MT88.4 R32, [R240+0x4c00] ;  /* 0x004c0000f020783b */ /* 0x000ee20000004200 */
[----:B------:R-:W-:Y:S01]  /*16410*/  MUFU.EX2 R70, R70 ;  /* 0x0000004600467308 */ /* 0x000fe20000000800 */
[----:B------:R-:W-:Y:S04]  /*16420*/  IMAD.WIDE.U32 R228, R37, -0x2daee0ad, RZ ;  /* 0xd2511f5325e47825 */ /* 0x000fe800078e00ff */
[----:B------:R-:W-:Y:S01]  /*16430*/  FFMA.FTZ R117, R41, c[0x0][0x23c], -R6 ;  /* 0x00008f0029757a23 */ /* 0x000fe20000010806 */
[----:B------:R-:W-:Y:S03]  /*16440*/  LOP3.LUT R37, R229, UR10, R178, 0x96, !PT ;  /* 0x0000000ae5257c12 */ /* 0x000fe6000f8e96b2 */
[----:B------:R-:W-:Y:S01]  /*16450*/  IMAD.WIDE.U32 R178, R38, -0x326172a9, RZ ;  /* 0xcd9e8d5726b27825 */ /* 0x000fe200078e00ff */
[----:B------:R-:W-:Y:S03]  /*16460*/  MUFU.EX2 R75, R75 ;  /* 0x0000004b004b7308 */ /* 0x000fe60000000800 */
[----:B------:R-:W-:Y:S01]  /*16470*/  IMAD.WIDE.U32 R40, R37, -0x326172a9, RZ ;  /* 0xcd9e8d5725287825 */ /* 0x000fe200078e00ff */
[----:B------:R-:W-:Y:S02]  /*16480*/  LOP3.LUT R248, R179, UR11, R248, 0x96, !PT ;  /* 0x0000000bb3f87c12 */ /* 0x000fe4000f8e96f8 */
[----:B------:R-:W-:Y:S01]  /*16490*/  SHF.R.U32.HI R37, RZ, 0x10, R36 ;  /* 0x00000010ff257819 */ /* 0x000fe20000011624 */
[----:B------:R-:W-:Y:S01]  /*164a0*/  FADD.FTZ R152, R44, R152 ;  /* 0x000000982c987221 */ /* 0x000fe20000010000 */
[----:B------:R-:W-:Y:S01]  /*164b0*/  LOP3.LUT R241, R41, UR9, R178, 0x96, !PT ;  /* 0x0000000929f17c12 */ /* 0x000fe2000f8e96b2 */
[----:B------:R-:W-:Y:S01]  /*164c0*/  IMAD.WIDE.U32 R248, R248, -0x2daee0ad, RZ ;  /* 0xd2511f53f8f87825 */ /* 0x000fe200078e00ff */
[----:B------:R-:W-:Y:S01]  /*164d0*/  LOP3.LUT R37, R37, 0xff, RZ, 0xc0, !PT ;  /* 0x000000ff25257812 */ /* 0x000fe200078ec0ff */
[----:B------:R-:W-:Y:S02]  /*164e0*/  MUFU.EX2 R90, R90 ;  /* 0x0000005a005a7308 */ /* 0x000fe40000000800 */
[--C-:B------:R-:W-:Y:S01]  /*164f0*/  FFMA.FTZ R41, R86, c[0x0][0x23c], -R5.reuse ;  /* 0x00008f0056297a23 */ /* 0x100fe20000010805 */
[----:B------:R-:W-:Y:S01]  /*16500*/  LOP3.LUT R38, R249, UR8, R228, 0x96, !PT ;  /* 0x00000008f9267c12 */ /* 0x000fe2000f8e96e4 */
[C---:B-1----:R-:W-:Y:S01]  /*16510*/  HMMA.16816.F32 R220, R20.reuse, R16, R220 ;  /* 0x0000001014dc723c */ /* 0x042fe200000018dc */
[--C-:B------:R-:W-:Y:S02]  /*16520*/  FFMA.FTZ R178, R110, c[0x0][0x23c], -R5.reuse ;  /* 0x00008f006eb27a23 */ /* 0x100fe40000010805 */
[--C-:B------:R-:W-:Y:S02]  /*16530*/  FFMA.FTZ R110, R111, c[0x0][0x23c], -R5.reuse ;  /* 0x00008f006f6e7a23 */ /* 0x100fe40000010805 */
[----:B------:R-:W-:Y:S01]  /*16540*/  IMAD.WIDE.U32 R228, R38, -0x326172a9, RZ ;  /* 0xcd9e8d5726e47825 */ /* 0x000fe200078e00ff */
[----:B------:R-:W-:Y:S01]  /*16550*/  SHF.R.U32.HI R38, RZ, 0x8, R186 ;  /* 0x00000008ff267819 */ /* 0x000fe200000116ba */
[----:B------:R-:W-:Y:S01]  /*16560*/  MUFU.EX2 R91, R91 ;  /* 0x0000005b005b7308 */ /* 0x000fe20000000800 */
[C---:B------:R-:W-:Y:S01]  /*16570*/  HMMA.16816.F32 R216, R20.reuse, R18, R216 ;  /* 0x0000001214d8723c */ /* 0x040fe200000018d8 */
[----:B------:R-:W-:Y:S03]  /*16580*/  FFMA.FTZ R111, R102, c[0x0][0x23c], -R5 ;  /* 0x00008f00666f7a23 */ /* 0x000fe60000010805 */
[----:B------:R-:W-:Y:S01]  /*16590*/  PRMT R38, R170, 0x5410, R38 ;  /* 0x00005410aa267816 */ /* 0x000fe20000000026 */
[--C-:B------:R-:W-:Y:S01]  /*165a0*/  FFMA.FTZ R170, R50, c[0x0][0x23c], -R7.reuse ;  /* 0x00008f0032aa7a23 */ /* 0x100fe20000010807 */
[----:B------:R-:W-:Y:S01]  /*165b0*/  SHF.R.U32.HI R179, RZ, 0x10, R228 ;  /* 0x00000010ffb37819 */ /* 0x000fe200000116e4 */
[--C-:B------:R-:W-:Y:S01]  /*165c0*/  FFMA.FTZ R50, R51, c[0x0][0x23c], -R7.reuse ;  /* 0x00008f0033327a23 */ /* 0x100fe20000010807 */
[----:B------:R-:W-:Y:S01]  /*165d0*/  LOP3.LUT R40, R229, UR19, R40, 0x96, !PT ;  /* 0x00000013e5287c12 */ /* 0x000fe2000f8e9628 */
[----:B------:R-:W1:Y:S01]  /*165e0*/  MUFU.EX2 R117, R117 ;  /* 0x0000007500757308 */ /* 0x000e620000000800 */
[C---:B---3--:R-:W-:Y:S02]  /*165f0*/  HMMA.16816.F32 R208, R20.reuse, R34, R208 ;  /* 0x0000002214d0723c */ /* 0x048fe400000018d0 */
[----:B------:R-:W-:Y:S01]  /*16600*/  LOP3.LUT R249, R228, 0xffff, RZ, 0xc0, !PT ;  /* 0x0000ffffe4f97812 */ /* 0x000fe200078ec0ff */
[----:B------:R-:W-:Y:S01]  /*16610*/  FFMA.FTZ R51, R42, c[0x0][0x23c], -R7 ;  /* 0x00008f002a337a23 */ /* 0x000fe20000010807 */
[----:B------:R-:W-:Y:S01]  /*16620*/  LOP3.LUT R186, R228, 0xff, RZ, 0xc0, !PT ;  /* 0x000000ffe4ba7812 */ /* 0x000fe200078ec0ff */
[--C-:B------:R-:W-:Y:S01]  /*16630*/  HSET2.LE.AND R38, R38, R189.reuse, PT ;  /* 0x000000bd26267233 */ /* 0x100fe20003803000 */
[----:B------:R-:W-:Y:S01]  /*16640*/  SHF.R.U32.HI R249, RZ, 0x8, R249 ;  /* 0x00000008fff97819 */ /* 0x000fe200000116f9 */
[--C-:B------:R-:W-:Y:S01]  /*16650*/  FFMA.FTZ R42, R95, c[0x0][0x23c], -R5.reuse ;  /* 0x00008f005f2a7a23 */ /* 0x100fe20000010805 */
[----:B------:R-:W-:Y:S01]  /*16660*/  HMMA.16816.F32 R212, R20, R32, R212 ;  /* 0x0000002014d4723c */ /* 0x000fe200000018d4 */
[----:B------:R-:W-:Y:S03]  /*16670*/  MUFU.EX2 R170, R170 ;  /* 0x000000aa00aa7308 */ /* 0x000fe60000000800 */
[----:B------:R-:W-:Y:S02]  /*16680*/  FFMA.FTZ R95, R87, c[0x0][0x23c], -R5 ;  /* 0x00008f00575f7a23 */ /* 0x000fe40000010805 */
[----:B------:R-:W-:Y:S01]  /*16690*/  FADD.FTZ R161, R46, R161 ;  /* 0x000000a12ea17221 */ /* 0x000fe20000010000 */
[----:B------:R-:W-:Y:S01]  /*166a0*/  LOP3.LUT R23, R36, 0xffff, RZ, 0xc0, !PT ;  /* 0x0000ffff24177812 */ /* 0x000fe200078ec0ff */
[--C-:B------:R-:W-:Y:S01]  /*166b0*/  FFMA.FTZ R104, R104, c[0x0][0x23c], -R6.reuse ;  /* 0x00008f0068687a23 */ /* 0x100fe20000010806 */
[----:B------:R-:W-:Y:S02]  /*166c0*/  LOP3.LUT R21, R174, 0xff, RZ, 0xc0, !PT ;  /* 0x000000ffae157812 */ /* 0x000fe400078ec0ff */
[----:B------:R-:W3:Y:S01]  /*166d0*/  MUFU.EX2 R50, R50 ;  /* 0x0000003200327308 */ /* 0x000ee20000000800 */
[----:B------:R-:W-:Y:S01]  /*166e0*/  LOP3.LUT R20, R36, 0xff, RZ, 0xc0, !PT ;  /* 0x000000ff24147812 */ /* 0x000fe200078ec0ff */
[----:B------:R-:W-:Y:S01]  /*166f0*/  FFMA.FTZ R105, R105, c[0x0][0x23c], -R6 ;  /* 0x00008f0069697a23 */ /* 0x000fe20000010806 */
[----:B------:R-:W-:Y:S01]  /*16700*/  SHF.R.U32.HI R22, RZ, 0x18, R36 ;  /* 0x00000018ff167819 */ /* 0x000fe20000011624 */
[----:B-1----:R-:W-:Y:S01]  /*16710*/  FADD.FTZ R142, R117, R142 ;  /* 0x0000008e758e7221 */ /* 0x002fe20000010000 */
[----:B------:R-:W-:Y:S01]  /*16720*/  SHF.R.U32.HI R36, RZ, 0x8, R23 ;  /* 0x00000008ff247819 */ /* 0x000fe20000011617 */
[----:B------:R-:W-:Y:S01]  /*16730*/  FFMA.FTZ R23, R71, c[0x0][0x23c], -R5 ;  /* 0x00008f0047177a23 */ /* 0x000fe20000010805 */
[----:B------:R-:W-:Y:S01]  /*16740*/  PRMT R173, R21, 0x5410, R173 ;  /* 0x0000541015ad7816 */ /* 0x000fe200000000ad */
[----:B------:R-:W-:Y:S01]  /*16750*/  IMAD.MOV.U32 R21, RZ, RZ, R176 ;  /* 0x000000ffff157224 */ /* 0x000fe200078e00b0 */
[----:B------:R-:W-:Y:S01]  /*16760*/  PRMT R36, R20, 0x5410, R36 ;  /* 0x0000541014247816 */ /* 0x000fe20000000024 */
[----:B------:R-:W1:Y:S01]  /*16770*/  MUFU.EX2 R51, R51 ;  /* 0x0000003300337308 */ /* 0x000e620000000800 */
[----:B------:R-:W-:Y:S01]  /*16780*/  PRMT R37, R37, 0x5410, R22 ;  /* 0x0000541025257816 */ /* 0x000fe20000000016 */
[----:B------:R-:W-:Y:S01]  /*16790*/  IMAD.U32 R20, RZ, RZ, UR7 ;  /* 0x00000007ff147e24 */ /* 0x000fe2000f8e00ff */
[----:B------:R-:W-:Y:S01]  /*167a0*/  SHF.R.U32.HI R174, RZ, 0x18, R228 ;  /* 0x00000018ffae7819 */ /* 0x000fe200000116e4 */
[--C-:B------:R-:W-:Y:S01]  /*167b0*/  FFMA.FTZ R176, R126, c[0x0][0x23c], -R5.reuse ;  /* 0x00008f007eb07a23 */ /* 0x100fe20000010805 */
[--C-:B------:R-:W-:Y:S01]  /*167c0*/  HSET2.LE.AND R36, R36, R189.reuse, PT ;  /* 0x000000bd24247233 */ /* 0x100fe20003803000 */
[--C-:B------:R-:W-:Y:S01]  /*167d0*/  FFMA.FTZ R126, R127, c[0x0][0x23c], -R5.reuse ;  /* 0x00008f007f7e7a23 */ /* 0x100fe20000010805 */
[--C-:B------:R-:W-:Y:S01]  /*167e0*/  HSET2.LE.AND R22, R172, R189.reuse, PT ;  /* 0x000000bdac167233 */ /* 0x100fe20003803000 */
[--C-:B------:R-:W-:Y:S01]  /*167f0*/  FFMA.FTZ R127, R118, c[0x0][0x23c], -R5.reuse ;  /* 0x00008f00767f7a23 */ /* 0x100fe20000010805 */
[----:B------:R-:W-:Y:S01]  /*16800*/  LOP3.LUT R118, R245, UR33, R20, 0x96, !PT ;  /* 0x00000021f5767c12 */ /* 0x000fe2000f8e9614 */
[--C-:B------:R-:W-:Y:S01]  /*16810*/  HSET2.LE.AND R20, R21, R189.reuse, PT ;  /* 0x000000bd15147233 */ /* 0x100fe20003803000 */
[----:B------:R-:W-:Y:S01]  /*16820*/  F2FP.PACK_AB R21, R65, R64 ;  /* 0x000000404115723e */ /* 0x000fe200000000ff */
[----:B------:R-:W-:Y:S01]  /*16830*/  FFMA.FTZ R71, R94, c[0x0][0x23c], -R5 ;  /* 0x00008f005e477a23 */ /* 0x000fe20000010805 */
[----:B------:R-:W-:Y:S01]  /*16840*/  LOP3.LUT R22, R22, R43, RZ, 0xc0, !PT ;  /* 0x0000002b16167212 */ /* 0x000fe200078ec0ff */
[----:B------:R-:W-:Y:S01]  /*16850*/  IMAD.MOV.U32 R94, RZ, RZ, R23 ;  /* 0x000000ffff5e7224 */ /* 0x000fe200078e0017 */
[----:B------:R-:W-:Y:S01]  /*16860*/  F2FP.PACK_AB R23, R117, R165 ;  /* 0x000000a57517723e */ /* 0x000fe200000000ff */
[----:B------:R2:W5:Y:S01]  /*16870*/  LDL.LU.64 R228, [R1+0x10] ;  /* 0x0000100001e47983 */ /* 0x0005620000300a00 */
[----:B------:R-:W-:Y:S01]  /*16880*/  LOP3.LUT R38, R38, R21, RZ, 0xc0, !PT ;  /* 0x0000001526267212 */ /* 0x000fe200078ec0ff */
[--C-:B------:R-:W-:Y:S01]  /*16890*/  HSET2.LE.AND R21, R252, R189.reuse, PT ;  /* 0x000000bdfc157233 */ /* 0x100fe20003803000 */
[----:B------:R-:W-:Y:S01]  /*168a0*/  LOP3.LUT R20, R20, R23, RZ, 0xc0, !PT ;  /* 0x0000001714147212 */ /* 0x000fe200078ec0ff */
[--C-:B------:R-:W-:Y:S01]  /*168b0*/  HSET2.LE.AND R23, R175, R189.reuse, PT ;  /* 0x000000bdaf177233 */ /* 0x100fe20003803000 */
[----:B------:R-:W-:Y:S01]  /*168c0*/  SHF.R.U32.HI R252, RZ, 0x10, R250 ;  /* 0x00000010fffc7819 */ /* 0x000fe200000116fa */
[----:B------:R-:W-:Y:S01]  /*168d0*/  IMAD.MOV.U32 R175, RZ, RZ, R71 ;  /* 0x000000ffffaf7224 */ /* 0x000fe200078e0047 */
[----:B---3--:R-:W-:Y:S01]  /*168e0*/  F2FP.PACK_AB R71, R50, R170 ;  /* 0x000000aa3247723e */ /* 0x008fe200000000ff */
[----:B------:R-:W-:Y:S01]  /*168f0*/  MUFU.EX2 R94, R94 ;  /* 0x0000005e005e7308 */ /* 0x000fe20000000800 */
[----:B-1----:R-:W-:Y:S01]  /*16900*/  F2FP.PACK_AB R43, R70, R51 ;  /* 0x00000033462b723e */ /* 0x002fe200000000ff */
[--C-:B------:R-:W-:Y:S01]  /*16910*/  HSET2.LE.AND R37, R37, R189.reuse, PT ;  /* 0x000000bd25257233 */ /* 0x100fe20003803000 */
[----:B------:R-:W-:Y:S01]  /*16920*/  LOP3.LUT R23, R23, R71, RZ, 0xc0, !PT ;  /* 0x0000004717177212 */ /* 0x000fe200078ec0ff */
[----:B------:R-:W-:Y:S01]  /*16930*/  FFMA.FTZ R5, R119, c[0x0][0x23c], -R5 ;  /* 0x00008f0077057a23 */ /* 0x000fe20000010805 */
[----:B------:R-:W-:Y:S01]  /*16940*/  F2FP.PACK_AB R71, R57, R56 ;  /* 0x000000383947723e */ /* 0x000fe200000000ff */
[----:B------:R-:W-:Y:S01]  /*16950*/  IMAD.WIDE.U32 R118, R118, -0x326172a9, RZ ;  /* 0xcd9e8d5776767825 */ /* 0x000fe200078e00ff */
[----:B------:R-:W-:Y:S02]  /*16960*/  LOP3.LUT R21, R21, R43, RZ, 0xc0, !PT ;  /* 0x0000002b15157212 */ /* 0x000fe400078ec0ff */
[----:B------:R-:W-:Y:S01]  /*16970*/  LOP3.LUT R36, R36, R71, RZ, 0xc0, !PT ;  /* 0x0000004724247212 */ /* 0x000fe200078ec0ff */
[----:B------:R-:W-:Y:S01]  /*16980*/  MUFU.EX2 R111, R111 ;  /* 0x0000006f006f7308 */ /* 0x000fe20000000800 */
[----:B------:R-:W-:Y:S01]  /*16990*/  LOP3.LUT R43, R119, UR17, R242, 0x96, !PT ;  /* 0x00000011772b7c12 */ /* 0x000fe2000f8e96f2 */
[----:B------:R-:W-:Y:S02]  /*169a0*/  FADD.FTZ R164, R51, R164 ;  /* 0x000000a433a47221 */ /* 0x000fe40000010000 */
[C---:B------:R-:W-:Y:S01]  /*169b0*/  HMMA.16816.F32 R204, R20.reuse, R24, R204 ;  /* 0x0000001814cc723c */ /* 0x040fe200000018cc */
[----:B------:R-:W-:Y:S02]  /*169c0*/  FADD.FTZ R142, R48, R142 ;  /* 0x0000008e308e7221 */ /* 0x000fe40000010000 */
[----:B------:R-:W-:Y:S03]  /*169d0*/  IMAD.WIDE.U32 R86, R43, -0x2daee0ad, RZ ;  /* 0xd2511f532b567825 */ /* 0x000fe600078e00ff */
[----:B------:R1:W3:Y:S01]  /*169e0*/  MUFU.EX2 R71, R39 ;  /* 0x0000002700477308 */ /* 0x0002e20000000800 */
[----:B------:R-:W-:Y:S01]  /*169f0*/  F2FP.PACK_AB R25, R67, R66 ;  /* 0x000000424319723e */ /* 0x000fe200000000ff */
[C---:B------:R-:W-:Y:S01]  /*16a00*/  HMMA.16816.F32 R200, R20.reuse, R26, R200 ;  /* 0x0000001a14c8723c */ /* 0x040fe200000018c8 */
[----:B------:R-:W-:Y:S03]  /*16a10*/  LOP3.LUT R24, R87, UR14, R226, 0x96, !PT ;  /* 0x0000000e57187c12 */ /* 0x000fe6000f8e96e2 */
[----:B------:R-:W-:Y:S02]  /*16a20*/  FADD.FTZ R164, R70, R164 ;  /* 0x000000a446a47221 */ /* 0x000fe40000010000 */
[----:B------:R-:W-:Y:S02]  /*16a30*/  FFMA.FTZ R112, R112, c[0x0][0x23c], -R6 ;  /* 0x00008f0070707a23 */ /* 0x000fe40000010806 */
[C---:B------:R-:W-:Y:S01]  /*16a40*/  HMMA.16816.F32 R196, R20.reuse, R28, R196 ;  /* 0x0000001c14c4723c */ /* 0x040fe200000018c4 */
[----:B------:R4:W-:Y:S03]  /*16a50*/  MUFU.EX2 R87, R175 ;  /* 0x000000af00577308 */ /* 0x0009e60000000800 */
[----:B------:R-:W-:Y:S02]  /*16a60*/  FADD.FTZ R164, R170, R164 ;  /* 0x000000a4aaa47221 */ /* 0x000fe40000010000 */
[--C-:B------:R-:W-:Y:S01]  /*16a70*/  FFMA.FTZ R115, R115, c[0x0][0x23c], -R7.reuse ;  /* 0x00008f0073737a23 */ /* 0x100fe20000010807 */
[----:B------:R-:W-:Y:S01]  /*16a80*/  F2FP.PACK_AB R28, R59, R58 ;  /* 0x0000003a3b1c723e */ /* 0x000fe200000000ff */
[----:B------:R-:W-:Y:S01]  /*16a90*/  HMMA.16816.F32 R192, R20, R30, R192 ;  /* 0x0000001e14c0723c */ /* 0x000fe200000018c0 */
[----:B------:R-:W-:Y:S02]  /*16aa0*/  FFMA.FTZ R6, R129, c[0x0][0x23c], -R6 ;  /* 0x00008f0081067a23 */ /* 0x000fe40000010806 */
[----:B------:R-:W-:Y:S01]  /*16ab0*/  MUFU.EX2 R95, R95 ;  /* 0x0000005f005f7308 */ /* 0x000fe20000000800 */
[----:B------:R-:W-:Y:S01]  /*16ac0*/  LOP3.LUT R37, R37, R28, RZ, 0xc0, !PT ;  /* 0x0000001c25257212 */ /* 0x000fe200078ec0ff */
[----:B------:R-:W-:Y:S01]  /*16ad0*/  FFMA.FTZ R114, R114, c[0x0][0x23c], -R7 ;  /* 0x00008f0072727a23 */ /* 0x000fe20000010807 */
[--C-:B-1----:R-:W-:Y:S01]  /*16ae0*/  HSET2.LE.AND R39, R173, R189.reuse, PT ;  /* 0x000000bdad277233 */ /* 0x102fe20003803000 */
[----:B------:R-:W-:Y:S01]  /*16af0*/  SHF.R.U32.HI R22, RZ, 0x18, R250 ;  /* 0x00000018ff167819 */ /* 0x000fe200000116fa */
[----:B------:R-:W-:Y:S01]  /*16b00*/  IMAD.WIDE.U32 R172, R24, -0x326172a9, RZ ;  /* 0xcd9e8d5718ac7825 */ /* 0x000fe200078e00ff */
[----:B------:R-:W-:Y:S03]  /*16b10*/  LOP3.LUT R24, R169, UR15, R118, 0x96, !PT ;  /* 0x0000000fa9187c12 */ /* 0x000fe6000f8e9676 */
[----:B------:R-:W-:Y:S01]  /*16b20*/  LOP3.LUT R39, R39, R25, RZ, 0xc0, !PT ;  /* 0x0000001927277212 */ /* 0x000fe200078ec0ff */
[----:B------:R-:W-:Y:S01]  /*16b30*/  IMAD.WIDE.U32 R20, R241, -0x2daee0ad, RZ ;  /* 0xd2511f53f1147825 */ /* 0x000fe200078e00ff */
[----:B------:R-:W-:Y:S01]  /*16b40*/  LOP3.LUT R168, R173, UR13, R168, 0x96, !PT ;  /* 0x0000000dada87c12 */ /* 0x000fe2000f8e96a8 */
[----:B------:R-:W-:Y:S01]  /*16b50*/  MUFU.EX2 R81, R81 ;  /* 0x0000005100517308 */ /* 0x000fe20000000800 */
[----:B------:R-:W-:Y:S01]  /*16b60*/  LOP3.LUT R118, R167, UR15, R118, 0x96, !PT ;  /* 0x0000000fa7767c12 */ /* 0x000fe2000f8e9676 */
[----:B------:R-:W-:Y:S01]  /*16b70*/  IMAD.WIDE.U32 R24, R24, -0x2daee0ad, RZ ;  /* 0xd2511f5318187825 */ /* 0x000fe200078e00ff */
[----:B------:R-:W-:Y:S01]  /*16b80*/  SHF.R.U32.HI R241, RZ, 0x18, R20 ;  /* 0x00000018fff17819 */ /* 0x000fe20000011614 */
[C---:B------:R-:W-:Y:S01]  /*16b90*/  HMMA.16816.F32 R204, R36.reuse, R16, R204 ;  /* 0x0000001024cc723c */ /* 0x040fe200000018cc */
[----:B------:R-:W-:Y:S01]  /*16ba0*/  F2FP.PACK_AB R31, R69, R68 ;  /* 0x00000044451f723e */ /* 0x000fe200000000ff */
[----:B----4-:R-:W-:Y:S01]  /*16bb0*/  IMAD.MOV.U32 R175, RZ, RZ, R179 ;  /* 0x000000ffffaf7224 */ /* 0x010fe200078e00b3 */
[----:B------:R-:W-:Y:S01]  /*16bc0*/  LOP3.LUT R25, R25, UR12, R86, 0x96, !PT ;  /* 0x0000000c19197c12 */ /* 0x000fe2000f8e9656 */
[----:B------:R-:W-:Y:S01]  /*16bd0*/  IMAD.WIDE.U32 R102, R168, -0x2daee0ad, RZ ;  /* 0xd2511f53a8667825 */ /* 0x000fe200078e00ff */
[----:B---3--:R-:W-:Y:S01]  /*16be0*/  F2FP.PACK_AB R30, R71, R78 ;  /* 0x0000004e471e723e */ /* 0x008fe200000000ff */
[----:B------:R1:W3:Y:S02]  /*16bf0*/  MUFU.EX2 R86, R42 ;  /* 0x0000002a00567308 */ /* 0x0002e40000000800 */
[----:B------:R-:W-:Y:S01]  /*16c00*/  IMAD.WIDE.U32 R168, R25, -0x326172a9, RZ ;  /* 0xcd9e8d5719a87825 */ /* 0x000fe200078e00ff */
[----:B------:R-:W-:Y:S01]  /*16c10*/  LOP3.LUT R24, R103, UR10, R24, 0x96, !PT ;  /* 0x0000000a67187c12 */ /* 0x000fe2000f8e9618 */
[C---:B------:R-:W-:Y:S01]  /*16c20*/  HMMA.16816.F32 R200, R36.reuse, R18, R200 ;  /* 0x0000001224c8723c */ /* 0x040fe200000018c8 */
[----:B------:R-:W4:Y:S01]  /*16c30*/  LDSM.16.MT88.4 R16, [R231+0x5000] ;  /* 0x00500000e710783b */ /* 0x000f220000004200 */
[----:B------:R-:W-:Y:S02]  /*16c40*/  FADD.FTZ R152, R45, R152 ;  /* 0x000000982d987221 */ /* 0x000fe40000010000 */
[----:B------:R-:W-:Y:S02]  /*16c50*/  FADD.FTZ R161, R47, R161 ;  /* 0x000000a12fa17221 */ /* 0x000fe40000010000 */
[----:B------:R-:W-:Y:S01]  /*16c60*/  MUFU.EX2 R103, R178 ;  /* 0x000000b200677308 */ /* 0x000fe20000000800 */
[----:B------:R-:W-:Y:S01]  /*16c70*/  FADD.FTZ R142, R49, R142 ;  /* 0x0000008e318e7221 */ /* 0x000fe20000010000 */
[C---:B------:R-:W-:Y:S01]  /*16c80*/  HMMA.16816.F32 R192, R36.reuse, R34, R192 ;  /* 0x0000002224c0723c */ /* 0x040fe200000018c0 */
[----:B------:R-:W-:Y:S03]  /*16c90*/  FADD.FTZ R164, R50, R164 ;  /* 0x000000a432a47221 */ /* 0x000fe60000010000 */
[----:B------:R-:W-:Y:S02]  /*16ca0*/  FADD.FTZ R152, R52, R152 ;  /* 0x0000009834987221 */ /* 0x000fe40000010000 */
[----:B------:R-:W-:Y:S02]  /*16cb0*/  FADD.FTZ R161, R54, R161 ;  /* 0x000000a136a17221 */ /* 0x000fe40000010000 */
[----:B------:R-:W-:Y:S01]  /*16cc0*/  HMMA.16816.F32 R196, R36, R32, R196 ;  /* 0x0000002024c4723c */ /* 0x000fe200000018c4 */
[----:B------:R-:W-:Y:S03]  /*16cd0*/  MUFU.EX2 R72, R72 ;  /* 0x0000004800487308 */ /* 0x000fe60000000800 */
[----:B-1----:R-:W-:Y:S01]  /*16ce0*/  LOP3.LUT R42, R169, UR11, R172, 0x96, !PT ;  /* 0x0000000ba92a7c12 */ /* 0x002fe2000f8e96ac */
[----:B------:R-:W-:Y:S02]  /*16cf0*/  IMAD.WIDE.U32 R172, R24, -0x326172a9, RZ ;  /* 0xcd9e8d5718ac7825 */ /* 0x000fe400078e00ff */
[--C-:B------:R-:W-:Y:S02]  /*16d00*/  SHF.R.U32.HI R32, RZ, 0x10, R171.reuse ;  /* 0x00000010ff207819 */ /* 0x100fe400000116ab */
[C---:B------:R-:W-:Y:S02]  /*16d10*/  LOP3.LUT R33, R171.reuse, 0xffff, RZ, 0xc0, !PT ;  /* 0x0000ffffab217812 */ /* 0x040fe400078ec0ff */
[----:B------:R-:W-:Y:S01]  /*16d20*/  MUFU.EX2 R73, R73 ;  /* 0x0000004900497308 */ /* 0x000fe20000000800 */
[----:B------:R-:W-:Y:S01]  /*16d30*/  SHF.R.U32.HI R39, RZ, 0x18, R171 ;  /* 0x00000018ff277819 */ /* 0x000fe200000116ab */
[----:B------:R-:W-:Y:S01]  /*16d40*/  IMAD.WIDE.U32 R42, R42, -0x2daee0ad, RZ ;  /* 0xd2511f532a2a7825 */ /* 0x000fe200078e00ff */
[----:B------:R-:W-:Y:S02]  /*16d50*/  LOP3.LUT R32, R32, 0xff, RZ, 0xc0, !PT ;  /* 0x000000ff20207812 */ /* 0x000fe400078ec0ff */
[----:B------:R-:W-:Y:S01]  /*16d60*/  LOP3.LUT R36, R171, 0xff, RZ, 0xc0, !PT ;  /* 0x000000ffab247812 */ /* 0x000fe200078ec0ff */
[----:B------:R-:W-:Y:S01]  /*16d70*/  FADD.FTZ R142, R56, R142 ;  /* 0x0000008e388e7221 */ /* 0x000fe20000010000 */
[----:B------:R-:W-:Y:S01]  /*16d80*/  LOP3.LUT R25, R43, UR8, R102, 0x96, !PT ;  /* 0x000000082b197c12 */ /* 0x000fe2000f8e9666 */
[----:B------:R-:W-:Y:S01]  /*16d90*/  FADD.FTZ R164, R58, R164 ;  /* 0x000000a43aa47221 */ /* 0x000fe20000010000 */
[----:B------:R-:W-:Y:S01]  /*16da0*/  LOP3.LUT R43, R175, 0xff, RZ, 0xc0, !PT ;  /* 0x000000ffaf2b7812 */ /* 0x000fe200078ec0ff */
[----:B------:R1:W-:Y:S01]  /*16db0*/  MUFU.EX2 R102, R41 ;  /* 0x0000002900667308 */ /* 0x0003e20000000800 */
[----:B------:R-:W-:Y:S01]  /*16dc0*/  LOP3.LUT R175, R250, 0xffff, RZ, 0xc0, !PT ;  /* 0x0000fffffaaf7812 */ /* 0x000fe200078ec0ff */
[----:B------:R-:W-:Y:S01]  /*16dd0*/  IMAD.WIDE.U32 R24, R25, -0x326172a9, RZ ;  /* 0xcd9e8d5719187825 */ /* 0x000fe200078e00ff */
[----:B------:R-:W-:Y:S02]  /*16de0*/  PRMT R251, R186, 0x5410, R249 ;  /* 0x00005410bafb7816 */ /* 0x000fe400000000f9 */
[----:B------:R-:W-:Y:S01]  /*16df0*/  PRMT R43, R43, 0x5410, R174 ;  /* 0x000054102b2b7816 */ /* 0x000fe200000000ae */
[----:B------:R-:W-:Y:S01]  /*16e00*/  FADD.FTZ R152, R53, R152 ;  /* 0x0000009835987221 */ /* 0x000fe20000010000 */
[----:B------:R-:W-:Y:S01]  /*16e10*/  LOP3.LUT R172, R25, UR19, R172, 0x96, !PT ;  /* 0x0000001319ac7c12 */ /* 0x000fe2000f8e96ac */
[----:B------:R-:W-:Y:S01]  /*16e20*/  FADD.FTZ R161, R55, R161 ;  /* 0x000000a137a17221 */ /* 0x000fe20000010000 */
[----:B------:R-:W-:Y:S01]  /*16e30*/  LOP3.LUT R26, R24, 0xffff, RZ, 0xc0, !PT ;  /* 0x0000ffff181a7812 */ /* 0x000fe200078ec0ff */
[--C-:B------:R-:W-:Y:S01]  /*16e40*/  HSET2.LE.AND R43, R43, R189.reuse, PT ;  /* 0x000000bd2b2b7233 */ /* 0x100fe20003803000 */
[--C-:B------:R-:W-:Y:S01]  /*16e50*/  SHF.R.U32.HI R27, RZ, 0x10, R24.reuse ;  /* 0x00000010ff1b7819 */ /* 0x100fe20000011618 */
[----:B------:R-:W-:Y:S01]  /*16e60*/  MUFU.EX2 R96, R96 ;  /* 0x0000006000607308 */ /* 0x000fe20000000800 */
[----:B------:R-:W-:Y:S01]  /*16e70*/  SHF.R.U32.HI R25, RZ, 0x18, R24 ;  /* 0x00000018ff197819 */ /* 0x000fe20000011618 */
[----:B------:R-:W-:Y:S01]  /*16e80*/  FADD.FTZ R142, R57, R142 ;  /* 0x0000008e398e7221 */ /* 0x000fe20000010000 */
[----:B------:R-:W-:Y:S01]  /*16e90*/  SHF.R.U32.HI R26, RZ, 0x8, R26 ;  /* 0x00000008ff1a7819 */ /* 0x000fe2000001161a */
[----:B------:R-:W-:Y:S01]  /*16ea0*/  FADD.FTZ R164, R59, R164 ;  /* 0x000000a43ba47221 */ /* 0x000fe20000010000 */
[----:B------:R-:W-:Y:S01]  /*16eb0*/  LOP3.LUT R174, R21, UR18, R248, 0x96, !PT ;  /* 0x0000001215ae7c12 */ /* 0x000fe2000f8e96f8 */
[----:B------:R-:W-:Y:S01]  /*16ec0*/  FADD.FTZ R152, R60, R152 ;  /* 0x000000983c987221 */ /* 0x000fe20000010000 */
[----:B------:R-:W-:Y:S01]  /*16ed0*/  LOP3.LUT R27, R27, 0xff, RZ, 0xc0, !PT ;  /* 0x000000ff1b1b7812 */ /* 0x000fe200078ec0ff */
[----:B------:R-:W-:Y:S01]  /*16ee0*/  FADD.FTZ R161, R62, R161 ;  /* 0x000000a13ea17221 */ /* 0x000fe20000010000 */
[----:B------:R-:W-:Y:S01]  /*16ef0*/  LOP3.LUT R249, R20, 0xffff, RZ, 0xc0, !PT ;  /* 0x0000ffff14f97812 */ /* 0x000fe200078ec0ff */
[----:B------:R-:W-:Y:S01]  /*16f00*/  MUFU.EX2 R97, R97 ;  /* 0x0000006100617308 */ /* 0x000fe20000000800 */
[----:B------:R-:W-:Y:S01]  /*16f10*/  LOP3.LUT R21, R187, 0xffff, RZ, 0xc0, !PT ;  /* 0x0000ffffbb157812 */ /* 0x000fe200078ec0ff */
[----:B------:R-:W-:Y:S01]  /*16f20*/  FADD.FTZ R142, R64, R142 ;  /* 0x0000008e408e7221 */ /* 0x000fe20000010000 */
[----:B-1----:R-:W-:Y:S01]  /*16f30*/  LOP3.LUT R41, R173, UR9, R168, 0x96, !PT ;  /* 0x00000009ad297c12 */ /* 0x002fe2000f8e96a8 */
[----:B------:R-:W-:Y:S01]  /*16f40*/  FADD.FTZ R164, R66, R164 ;  /* 0x000000a442a47221 */ /* 0x000fe20000010000 */
[----:B------:R-:W-:Y:S01]  /*16f50*/  LOP3.LUT R173, R24, 0xff, RZ, 0xc0, !PT ;  /* 0x000000ff18ad7812 */ /* 0x000fe200078ec0ff */
[----:B------:R-:W-:Y:S01]  /*16f60*/  FADD.FTZ R152, R61, R152 ;  /* 0x000000983d987221 */ /* 0x000fe20000010000 */
[----:B------:R-:W-:Y:S01]  /*16f70*/  LOP3.LUT R24, R119, UR17, R224, 0x96, !PT ;  /* 0x0000001177187c12 */ /* 0x000fe2000f8e96e0 */
[----:B------:R-:W-:Y:S01]  /*16f80*/  IMAD.WIDE.U32 R118, R118, -0x2daee0ad, RZ ;  /* 0xd2511f5376767825 */ /* 0x000fe200078e00ff */
[----:B------:R-:W-:Y:S01]  /*16f90*/  PRMT R173, R173, 0x5410, R26 ;  /* 0x00005410adad7816 */ /* 0x000fe2000000001a */
[--C-:B------:R-:W-:Y:S01]  /*16fa0*/  HSET2.LE.AND R26, R188, R189.reuse, PT ;  /* 0x000000bdbc1a7233 */ /* 0x100fe20003803000 */
[----:B------:R-:W-:Y:S01]  /*16fb0*/  SHF.R.U32.HI R248, RZ, 0x10, R20 ;  /* 0x00000010fff87819 */ /* 0x000fe20000011614 */
[----:B------:R-:W-:Y:S01]  /*16fc0*/  IMAD.WIDE.U32 R178, R24, -0x2daee0ad, RZ ;  /* 0xd2511f5318b27825 */ /* 0x000fe200078e00ff */
[----:B------:R-:W-:Y:S01]  /*16fd0*/  SHF.R.U32.HI R21, RZ, 0x8, R21 ;  /* 0x00000008ff157819 */ /* 0x000fe20000011615 */
[----:B------:R-:W-:Y:S01]  /*16fe0*/  MUFU.EX2 R88, R88 ;  /* 0x0000005800587308 */ /* 0x000fe20000000800 */
[----:B------:R-:W-:Y:S01]  /*16ff0*/  SHF.R.U32.HI R175, RZ, 0x8, R175 ;  /* 0x00000008ffaf7819 */ /* 0x000fe200000116af */
[----:B------:R-:W-:Y:S01]  /*17000*/  IMAD.MOV.U32 R188, RZ, RZ, R22 ;  /* 0x000000ffffbc7224 */ /* 0x000fe200078e0016 */
[----:B------:R-:W-:Y:S01]  /*17010*/  LOP3.LUT R24, R179, UR14, R190, 0x96, !PT ;  /* 0x0000000eb3187c12 */ /* 0x000fe2000f8e96be */
[----:B------:R-:W-:Y:S01]  /*17020*/  FADD.FTZ R161, R63, R161 ;  /* 0x000000a13fa17221 */ /* 0x000fe20000010000 */
[----:B------:R-:W-:Y:S01]  /*17030*/  SHF.R.U32.HI R33, RZ, 0x8, R33 ;  /* 0x00000008ff217819 */ /* 0x000fe20000011621 */
[----:B------:R-:W-:Y:S01]  /*17040*/  FADD.FTZ R142, R65, R142 ;  /* 0x0000008e418e7221 */ /* 0x000fe20000010000 */
[----:B------:R-:W-:Y:S01]  /*17050*/  PRMT R39, R32, 0x5410, R39 ;  /* 0x0000541020277816 */ /* 0x000fe20000000027 */
[----:B------:R-:W-:Y:S01]  /*17060*/  IMAD.WIDE.U32 R168, R24, -0x326172a9, RZ ;  /* 0xcd9e8d5718a87825 */ /* 0x000fe200078e00ff */
[----:B------:R-:W-:Y:S01]  /*17070*/  LOP3.LUT R24, R119, UR12, R178, 0x96, !PT ;  /* 0x0000000c77187c12 */ /* 0x000fe2000f8e96b2 */
[----:B------:R-:W1:Y:S01]  /*17080*/  MUFU.EX2 R89, R89 ;  /* 0x0000005900597308 */ /* 0x000e620000000800 */
[----:B------:R-:W-:Y:S01]  /*17090*/  F2FP.PACK_AB R32, R93, R92 ;  /* 0x0000005c5d20723e */ /* 0x000fe200000000ff */
[----:B------:R-:W-:Y:S01]  /*170a0*/  FADD.FTZ R164, R67, R164 ;  /* 0x000000a443a47221 */ /* 0x000fe20000010000 */
[----:B------:R-:W-:Y:S01]  /*170b0*/  LOP3.LUT R167, R169, UR13, R166, 0x96, !PT ;  /* 0x0000000da9a77c12 */ /* 0x000fe2000f8e96a6 */
[----:B------:R-:W-:Y:S01]  /*170c0*/  FFMA.FTZ R122, R122, c[0x0][0x23c], -R7 ;  /* 0x00008f007a7a7a23 */ /* 0x000fe20000010807 */
[----:B------:R-:W-:Y:S01]  /*170d0*/  PRMT R36, R36, 0x5410, R33 ;  /* 0x0000541024247816 */ /* 0x000fe20000000021 */
[--C-:B------:R-:W-:Y:S01]  /*170e0*/  FFMA.FTZ R123, R123, c[0x0][0x23c], -R7.reuse ;  /* 0x00008f007b7b7a23 */ /* 0x100fe20000010807 */
[----:B------:R-:W-:Y:S01]  /*170f0*/  LOP3.LUT R37, R252, 0xff, RZ, 0xc0, !PT ;  /* 0x000000fffc257812 */ /* 0x000fe200078ec0ff */
[----:B------:R-:W-:Y:S01]  /*17100*/  IMAD.WIDE.U32 R178, R167, -0x2daee0ad, RZ ;  /* 0xd2511f53a7b27825 */ /* 0x000fe200078e00ff */
[----:B------:R-:W-:Y:S01]  /*17110*/  F2FP.PACK_AB R171, R85, R84 ;  /* 0x0000005455ab723e */ /* 0x000fe200000000ff */
[----:B------:R-:W-:Y:S01]  /*17120*/  MUFU.EX2 R166, R177 ;  /* 0x000000b100a67308 */ /* 0x000fe20000000800 */
[----:B------:R-:W-:Y:S01]  /*17130*/  PRMT R37, R37, 0x5410, R188 ;  /* 0x0000541025257816 */ /* 0x000fe200000000bc */
[--C-:B------:R-:W-:Y:S01]  /*17140*/  HSET2.LE.AND R36, R36, R189.reuse, PT ;  /* 0x000000bd24247233 */ /* 0x100fe20003803000 */
[----:B------:R-:W-:Y:S01]  /*17150*/  LOP3.LUT R28, R179, UR10, R118, 0x96, !PT ;  /* 0x0000000ab31c7c12 */ /* 0x000fe2000f8e9676 */
[----:B------:R-:W-:Y:S01]  /*17160*/  FFMA.FTZ R130, R130, c[0x0][0x23c], -R7 ;  /* 0x00008f0082827a23 */ /* 0x000fe20000010807 */
[----:B------:R-:W-:Y:S01]  /*17170*/  F2FP.PACK_AB R188, R75, R74 ;  /* 0x0000004a4bbc723e */ /* 0x000fe200000000ff */
[--C-:B------:R-:W-:Y:S01]  /*17180*/  HSET2.LE.AND R37, R37, R189.reuse, PT ;  /* 0x000000bd25257233 */ /* 0x100fe20003803000 */
[----:B------:R-:W-:Y:S01]  /*17190*/  LOP3.LUT R36, R36, R171, RZ, 0xc0, !PT ;  /* 0x000000ab24247212 */ /* 0x000fe200078ec0ff */
[----:B------:R-:W-:Y:S01]  /*171a0*/  IMAD.WIDE.U32 R28, R28, -0x326172a9, RZ ;  /* 0xcd9e8d571c1c7825 */ /* 0x000fe200078e00ff */
[--C-:B------:R-:W-:Y:S01]  /*171b0*/  HSET2.LE.AND R171, R39, R189.reuse, PT ;  /* 0x000000bd27ab7233 */ /* 0x100fe20003803000 */
[----:B---3--:R-:W-:Y:S01]  /*171c0*/  F2FP.PACK_AB R39, R86, R87 ;  /* 0x000000575627723e */ /* 0x008fe200000000ff */
[----:B------:R3:W-:Y:S01]  /*171d0*/  MUFU.EX2 R119, R176 ;  /* 0x000000b000777308 */ /* 0x0007e20000000800 */
[----:B------:R-:W-:Y:S02]  /*171e0*/  FADD.FTZ R152, R68, R152 ;  /* 0x0000009844987221 */ /* 0x000fe40000010000 */
[----:B------:R-:W-:Y:S01]  /*171f0*/  LOP3.LUT R39, R37, R39, RZ, 0xc0, !PT ;  /* 0x0000002725277212 */ /* 0x000fe200078ec0ff */
[----:B------:R-:W-:Y:S01]  /*17200*/  FADD.FTZ R161, R79, R161 ;  /* 0x000000a14fa17221 */ /* 0x000fe20000010000 */
[----:B-1----:R-:W-:Y:S01]  /*17210*/  F2FP.PACK_AB R15, R89, R88 ;  /* 0x00000058590f723e */ /* 0x002fe200000000ff */
[----:B------:R-:W-:Y:S02]  /*17220*/  FADD.FTZ R142, R72, R142 ;  /* 0x0000008e488e7221 */ /* 0x000fe40000010000 */
[----:B------:R-:W-:Y:S02]  /*17230*/  FADD.FTZ R164, R74, R164 ;  /* 0x000000a44aa47221 */ /* 0x000fe40000010000 */
[----:B------:R-:W-:Y:S01]  /*17240*/  MUFU.EX2 R98, R98 ;  /* 0x0000006200627308 */ /* 0x000fe20000000800 */
        /* <DEDUP_REMOVED lines=8> */
[----:B---3--:R-:W-:Y:S04]  /*172d0*/  IMAD.WIDE.U32 R176, R24, -0x326172a9, RZ ;  /* 0xcd9e8d5718b07825 */ /* 0x008fe800078e00ff */
[----:B------:R-:W-:Y:S01]  /*172e0*/  FADD.FTZ R164, R82, R164 ;  /* 0x000000a452a47221 */ /* 0x000fe20000010000 */
[----:B------:R-:W-:Y:S01]  /*172f0*/  LOP3.LUT R168, R177, UR11, R168, 0x96, !PT ;  /* 0x0000000bb1a87c12 */ /* 0x000fe2000f8e96a8 */
[----:B------:R-:W-:Y:S01]  /*17300*/  MUFU.EX2 R110, R110 ;  /* 0x0000006e006e7308 */ /* 0x000fe20000000800 */
[----:B------:R-:W-:Y:S01]  /*17310*/  LOP3.LUT R167, R29, UR9, R176, 0x96, !PT ;  /* 0x000000091da77c12 */ /* 0x000fe2000f8e96b0 */
[C---:B------:R-:W-:Y:S01]  /*17320*/  FADD.FTZ R152, R77.reuse, R152 ;  /* 0x000000984d987221 */ /* 0x040fe20000010000 */
[----:B------:R-:W-:Y:S01]  /*17330*/  LOP3.LUT R29, R250, 0xff, RZ, 0xc0, !PT ;  /* 0x000000fffa1d7812 */ /* 0x000fe200078ec0ff */
[----:B------:R-:W-:Y:S01]  /*17340*/  IMAD.WIDE.U32 R168, R168, -0x2daee0ad, RZ ;  /* 0xd2511f53a8a87825 */ /* 0x000fe200078e00ff */
[----:B------:R-:W-:Y:S02]  /*17350*/  LOP3.LUT R250, R20, 0xff, RZ, 0xc0, !PT ;  /* 0x000000ff14fa7812 */ /* 0x000fe400078ec0ff */
[----:B------:R-:W-:Y:S01]  /*17360*/  F2FP.PACK_AB R20, R77, R76 ;  /* 0x0000004c4d14723e */ /* 0x000fe200000000ff */
[----:B------:R-:W-:Y:S01]  /*17370*/  FADD.FTZ R161, R71, R161 ;  /* 0x000000a147a17221 */ /* 0x000fe20000010000 */
[----:B------:R-:W-:Y:S01]  /*17380*/  LOP3.LUT R24, R169, UR8, R178, 0x96, !PT ;  /* 0x00000008a9187c12 */ /* 0x000fe2000f8e96b2 */
[----:B------:R-:W1:Y:S01]  /*17390*/  MUFU.EX2 R118, R126 ;  /* 0x0000007e00767308 */ /* 0x000e620000000800 */
[----:B------:R-:W-:Y:S01]  /*173a0*/  PRMT R169, R27, 0x5410, R25 ;  /* 0x000054101ba97816 */ /* 0x000fe20000000019 */
[----:B------:R2:W5:Y:S01]  /*173b0*/  LDL.LU.64 R178, [R1+0x8] ;  /* 0x0000080001b27983 */ /* 0x0005620000300a00 */
[----:B------:R-:W-:Y:S01]  /*173c0*/  LOP3.LUT R25, R187, 0xff, RZ, 0xc0, !PT ;  /* 0x000000ffbb197812 */ /* 0x000fe200078ec0ff */
[--C-:B------:R-:W-:Y:S01]  /*173d0*/  HSET2.LE.AND R27, R185, R189.reuse, PT ;  /* 0x000000bdb91b7233 */ /* 0x100fe20003803000 */
[----:B------:R-:W-:Y:S01]  /*173e0*/  LOP3.LUT R26, R26, R20, RZ, 0xc0, !PT ;  /* 0x000000141a1a7212 */ /* 0x000fe200078ec0ff */
[----:B------:R-:W-:Y:S01]  /*173f0*/  IMAD.MOV.U32 R185, RZ, RZ, R29 ;  /* 0x000000ffffb97224 */ /* 0x000fe200078e001d */
[----:B------:R-:W-:Y:S01]  /*17400*/  PRMT R25, R25, 0x5410, R21 ;  /* 0x0000541019197816 */ /* 0x000fe20000000015 */
[----:B------:R2:W5:Y:S01]  /*17410*/  LDL.LU.64 R176, [R1] ;  /* 0x0000000001b07983 */ /* 0x0005620000300a00 */
[----:B------:R-:W-:Y:S01]  /*17420*/  F2FP.PACK_AB R29, R94, R79 ;  /* 0x0000004f5e1d723e */ /* 0x000fe200000000ff */
[----:B------:R3:W-:Y:S01]  /*17430*/  MUFU.EX2 R126, R5 ;  /* 0x00000005007e7308 */ /* 0x0007e20000000800 */
[----:B------:R-:W-:Y:S01]  /*17440*/  PRMT R38, R185, 0x5410, R175 ;  /* 0x00005410b9267816 */ /* 0x000fe200000000af */
[----:B------:R-:W-:Y:S01]  /*17450*/  FADD.FTZ R142, R81, R142 ;  /* 0x0000008e518e7221 */ /* 0x000fe20000010000 */
[----:B------:R-:W-:Y:S01]  /*17460*/  LOP3.LUT R27, R27, R30, RZ, 0xc0, !PT ;  /* 0x0000001e1b1b7212 */ /* 0x000fe200078ec0ff */
[----:B------:R-:W2:Y:S01]  /*17470*/  LDSM.16.MT88.4 R20, [R240+0x5000] ;  /* 0x00500000f014783b */ /* 0x000ea20000004200 */
[----:B------:R-:W-:Y:S01]  /*17480*/  F2FP.PACK_AB R175, R95, R102 ;  /* 0x000000665faf723e */ /* 0x000fe200000000ff */
[--C-:B------:R-:W-:Y:S01]  /*17490*/  HSET2.LE.AND R38, R38, R189.reuse, PT ;  /* 0x000000bd26267233 */ /* 0x100fe20003803000 */
[----:B------:R-:W-:Y:S02]  /*174a0*/  FADD.FTZ R164, R83, R164 ;  /* 0x000000a453a47221 */ /* 0x000fe40000010000 */
[----:B------:R-:W-:Y:S01]  /*174b0*/  LOP3.LUT R37, R171, R175, RZ, 0xc0, !PT ;  /* 0x000000afab257212 */ /* 0x000fe200078ec0ff */
[----:B------:R-:W-:Y:S01]  /*174c0*/  MUFU.EX2 R2, R120 ;  /* 0x0000007800027308 */ /* 0x000fe20000000800 */
[----:B------:R-:W-:Y:S01]  /*174d0*/  LOP3.LUT R38, R38, R32, RZ, 0xc0, !PT ;  /* 0x0000002026267212 */ /* 0x000fe200078ec0ff */
[----:B------:R-:W-:Y:S01]  /*174e0*/  FADD.FTZ R152, R84, R152 ;  /* 0x0000009854987221 */ /* 0x000fe20000010000 */
[----:B------:R-:W-:Y:S01]  /*174f0*/  LDSM.16.MT88.4 R32, [R240+0x5400] ;  /* 0x00540000f020783b */ /* 0x000fe20000004200 */
[----:B-1----:R-:W-:Y:S01]  /*17500*/  F2FP.PACK_AB R14, R118, R119 ;  /* 0x00000077760e723e */ /* 0x002fe200000000ff */
[----:B------:R-:W-:Y:S02]  /*17510*/  FADD.FTZ R161, R102, R161 ;  /* 0x000000a166a17221 */ /* 0x000fe40000010000 */
[----:B------:R-:W-:Y:S02]  /*17520*/  FADD.FTZ R142, R88, R142 ;  /* 0x0000008e588e7221 */ /* 0x000fe40000010000 */
[----:B------:R-:W-:Y:S01]  /*17530*/  FADD.FTZ R164, R90, R164 ;  /* 0x000000a45aa47221 */ /* 0x000fe20000010000 */
[----:B------:R-:W1:Y:S01]  /*17540*/  MUFU.EX2 R104, R104 ;  /* 0x0000006800687308 */ /* 0x000e620000000800 */
[----:B------:R-:W-:Y:S02]  /*17550*/  FADD.FTZ R152, R85, R152 ;  /* 0x0000009855987221 */ /* 0x000fe40000010000 */
[----:B------:R-:W-:Y:S01]  /*17560*/  FADD.FTZ R161, R95, R161 ;  /* 0x000000a15fa17221 */ /* 0x000fe20000010000 */
[--C-:B---3--:R-:W-:Y:S01]  /*17570*/  SHF.R.U32.HI R5, RZ, 0x10, R187.reuse ;  /* 0x00000010ff057819 */ /* 0x108fe200000116bb */
[----:B------:R-:W-:Y:S01]  /*17580*/  FADD.FTZ R142, R89, R142 ;  /* 0x0000008e598e7221 */ /* 0x000fe20000010000 */
[----:B------:R-:W-:Y:S01]  /*17590*/  SHF.R.U32.HI R187, RZ, 0x18, R187 ;  /* 0x00000018ffbb7819 */ /* 0x000fe200000116bb */
[----:B------:R-:W-:Y:S01]  /*175a0*/  FADD.FTZ R164, R91, R164 ;  /* 0x000000a45ba47221 */ /* 0x000fe20000010000 */
[----:B------:R-:W-:Y:S01]  /*175b0*/  LOP3.LUT R5, R5, 0xff, RZ, 0xc0, !PT ;  /* 0x000000ff05057812 */ /* 0x000fe200078ec0ff */
[----:B------:R-:W-:Y:S01]  /*175c0*/  FADD.FTZ R152, R92, R152 ;  /* 0x000000985c987221 */ /* 0x000fe20000010000 */
[----:B------:R-:W3:Y:S01]  /*175d0*/  MUFU.EX2 R105, R105 ;  /* 0x0000006900697308 */ /* 0x000ee20000000800 */
[----:B------:R-:W-:Y:S01]  /*175e0*/  FADD.FTZ R161, R87, R161 ;  /* 0x000000a157a17221 */ /* 0x000fe20000010000 */
[----:B------:R-:W-:Y:S01]  /*175f0*/  PRMT R5, R5, 0x5410, R187 ;  /* 0x0000541005057816 */ /* 0x000fe200000000bb */
[----:B------:R-:W-:Y:S01]  /*17600*/  IMAD.WIDE.U32 R186, R24, -0x326172a9, RZ ;  /* 0xcd9e8d5718ba7825 */ /* 0x000fe200078e00ff */
[--C-:B------:R-:W-:Y:S03]  /*17610*/  HSET2.LE.AND R24, R25, R189.reuse, PT ;  /* 0x000000bd19187233 */ /* 0x100fe60003803000 */
[--C-:B------:R-:W-:Y:S01]  /*17620*/  HSET2.LE.AND R25, R5, R189.reuse, PT ;  /* 0x000000bd05197233 */ /* 0x100fe20003803000 */
[----:B------:R-:W-:Y:S01]  /*17630*/  LOP3.LUT R5, R187, UR19, R28, 0x96, !PT ;  /* 0x00000013bb057c12 */ /* 0x000fe2000f8e961c */
[----:B------:R-:W-:Y:S01]  /*17640*/  FADD.FTZ R142, R96, R142 ;  /* 0x0000008e608e7221 */ /* 0x000fe20000010000 */
[----:B------:R-:W-:Y:S01]  /*17650*/  LOP3.LUT R24, R24, R31, RZ, 0xc0, !PT ;  /* 0x0000001f18187212 */ /* 0x000fe200078ec0ff */
[----:B------:R-:W1:Y:S01]  /*17660*/  MUFU.EX2 R112, R112 ;  /* 0x0000007000707308 */ /* 0x000e620000000800 */
[----:B------:R-:W-:Y:S01]  /*17670*/  LOP3.LUT R25, R25, R29, RZ, 0xc0, !PT ;  /* 0x0000001d19197212 */ /* 0x000fe200078ec0ff */
[----:B------:R-:W-:Y:S01]  /*17680*/  FADD.FTZ R164, R98, R164 ;  /* 0x000000a462a47221 */ /* 0x000fe20000010000 */
[----:B------:R-:W3:Y:S01]  /*17690*/  LDSM.16.MT88.4 R28, [R231+0x5400] ;  /* 0x00540000e71c783b */ /* 0x000ee20000004200 */
[----:B------:R-:W-:Y:S01]  /*176a0*/  LOP3.LUT R171, R186, 0xffff, RZ, 0xc0, !PT ;  /* 0x0000ffffbaab7812 */ /* 0x000fe200078ec0ff */
[----:B------:R-:W-:Y:S01]  /*176b0*/  FADD.FTZ R152, R93, R152 ;  /* 0x000000985d987221 */ /* 0x000fe20000010000 */
[--C-:B------:R-:W-:Y:S01]  /*176c0*/  SHF.R.U32.HI R175, RZ, 0x10, R186.reuse ;  /* 0x00000010ffaf7819 */ /* 0x100fe200000116ba */
[----:B------:R-:W-:Y:S01]  /*176d0*/  FADD.FTZ R161, R86, R161 ;  /* 0x000000a156a17221 */ /* 0x000fe20000010000 */
[C---:B----4-:R-:W-:Y:S01]  /*176e0*/  HMMA.16816.F32 R220, R24.reuse, R16, R220 ;  /* 0x0000001018dc723c */ /* 0x050fe200000018dc */
[----:B------:R-:W-:Y:S01]  /*176f0*/  LOP3.LUT R185, R186, 0xff, RZ, 0xc0, !PT ;  /* 0x000000ffbab97812 */ /* 0x000fe200078ec0ff */
[----:B------:R-:W4:Y:S01]  /*17700*/  MUFU.EX2 R0, R134 ;  /* 0x0000008600007308 */ /* 0x000f220000000800 */
[----:B------:R-:W-:Y:S01]  /*17710*/  SHF.R.U32.HI R186, RZ, 0x18, R186 ;  /* 0x00000018ffba7819 */ /* 0x000fe200000116ba */
[----:B------:R-:W-:Y:S01]  /*17720*/  FADD.FTZ R142, R97, R142 ;  /* 0x0000008e618e7221 */ /* 0x000fe20000010000 */
[----:B------:R-:W-:Y:S01]  /*17730*/  SHF.R.U32.HI R171, RZ, 0x8, R171 ;  /* 0x00000008ffab7819 */ /* 0x000fe200000116ab */
[----:B------:R-:W-:Y:S01]  /*17740*/  FADD.FTZ R164, R99, R164 ;  /* 0x000000a463a47221 */ /* 0x000fe20000010000 */
[----:B------:R-:W-:Y:S01]  /*17750*/  LOP3.LUT R175, R175, 0xff, RZ, 0xc0, !PT ;  /* 0x000000ffafaf7812 */ /* 0x000fe200078ec0ff */
[C---:B------:R-:W-:Y:S01]  /*17760*/  HMMA.16816.F32 R216, R24.reuse, R18, R216 ;  /* 0x0000001218d8723c */ /* 0x040fe200000018d8 */
[----:B------:R-:W-:Y:S03]  /*17770*/  PRMT R185, R185, 0x5410, R171 ;  /* 0x00005410b9b97816 */ /* 0x000fe600000000ab */
[----:B------:R-:W-:Y:S01]  /*17780*/  MUFU.EX2 R3, R114 ;  /* 0x0000007200037308 */ /* 0x000fe20000000800 */
[----:B------:R-:W-:Y:S01]  /*17790*/  PRMT R186, R175, 0x5410, R186 ;  /* 0x00005410afba7816 */ /* 0x000fe200000000ba */
[----:B------:R-:W-:Y:S02]  /*177a0*/  FADD.FTZ R152, R100, R152 ;  /* 0x0000009864987221 */ /* 0x000fe40000010000 */
[C---:B--2---:R-:W-:Y:S01]  /*177b0*/  HMMA.16816.F32 R212, R24.reuse, R20, R212 ;  /* 0x0000001418d4723c */ /* 0x044fe200000018d4 */
[----:B------:R-:W-:Y:S03]  /*177c0*/  FADD.FTZ R161, R111, R161 ;  /* 0x000000a16fa17221 */ /* 0x000fe60000010000 */
[----:B-1----:R-:W-:Y:S02]  /*177d0*/  FADD.FTZ R142, R104, R142 ;  /* 0x0000008e688e7221 */ /* 0x002fe40000010000 */
[----:B------:R-:W-:Y:S01]  /*177e0*/  MUFU.EX2 R115, R115 ;  /* 0x0000007300737308 */ /* 0x000fe20000000800 */
[----:B------:R-:W-:Y:S01]  /*177f0*/  FADD.FTZ R152, R101, R152 ;  /* 0x0000009865987221 */ /* 0x000fe20000010000 */
[----:B------:R-:W-:Y:S01]  /*17800*/  HMMA.16816.F32 R208, R24, R22, R208 ;  /* 0x0000001618d0723c */ /* 0x000fe200000018d0 */
[----:B------:R-:W-:Y:S03]  /*17810*/  FADD.FTZ R161, R166, R161 ;  /* 0x000000a1a6a17221 */ /* 0x000fe60000010000 */
[----:B---3--:R-:W-:Y:S02]  /*17820*/  FADD.FTZ R142, R105, R142 ;  /* 0x0000008e698e7221 */ /* 0x008fe40000010000 */
[----:B------:R-:W-:Y:S01]  /*17830*/  FADD.FTZ R152, R108, R152 ;  /* 0x000000986c987221 */ /* 0x000fe20000010000 */
[C---:B------:R-:W-:Y:S01]  /*17840*/  LOP3.LUT R27, R40.reuse, 0xffff, RZ, 0xc0, !PT ;  /* 0x0000ffff281b7812 */ /* 0x040fe200078ec0ff */
[----:B------:R-:W-:Y:S01]  /*17850*/  IMAD.WIDE.U32 R24, R41, -0x2daee0ad, RZ ;  /* 0xd2511f5329187825 */ /* 0x000fe200078e00ff */
[----:B------:R-:W-:Y:S01]  /*17860*/  SHF.R.U32.HI R41, RZ, 0x10, R40 ;  /* 0x00000010ff297819 */ /* 0x000fe20000011628 */
[----:B------:R-:W-:Y:S01]  /*17870*/  MUFU.EX2 R182, R6 ;  /* 0x0000000600b67308 */ /* 0x000fe20000000800 */
[C---:B------:R-:W-:Y:S01]  /*17880*/  HMMA.16816.F32 R220, R36.reuse, R28, R220 ;  /* 0x0000001c24dc723c */ /* 0x040fe200000018dc */
[----:B------:R-:W-:Y:S01]  /*17890*/  LOP3.LUT R26, R40, 0xff, RZ, 0xc0, !PT ;  /* 0x000000ff281a7812 */ /* 0x000fe200078ec0ff */
[----:B------:R-:W-:Y:S01]  /*178a0*/  FADD.FTZ R161, R103, R161 ;  /* 0x000000a167a17221 */ /* 0x000fe20000010000 */
[----:B------:R-:W-:Y:S01]  /*178b0*/  SHF.R.U32.HI R27, RZ, 0x8, R27 ;  /* 0x00000008ff1b7819 */ /* 0x000fe2000001161b */
[----:B------:R-:W-:Y:S01]  /*178c0*/  FADD.FTZ R142, R112, R142 ;  /* 0x0000008e708e7221 */ /* 0x000fe20000010000 */
[----:B------:R-:W-:Y:S01]  /*178d0*/  SHF.R.U32.HI R40, RZ, 0x18, R40 ;  /* 0x00000018ff287819 */ /* 0x000fe20000011628 */
[----:B------:R-:W-:Y:S01]  /*178e0*/  FADD.FTZ R152, R109, R152 ;  /* 0x000000986d987221 */ /* 0x000fe20000010000 */
[----:B------:R-:W-:Y:S01]  /*178f0*/  LOP3.LUT R41, R41, 0xff, RZ, 0xc0, !PT ;  /* 0x000000ff29297812 */ /* 0x000fe200078ec0ff */
[C---:B------:R-:W-:Y:S01]  /*17900*/  HMMA.16816.F32 R216, R36.reuse, R30, R216 ;  /* 0x0000001e24d8723c */ /* 0x040fe200000018d8 */
[----:B------:R-:W-:Y:S01]  /*17910*/  PRMT R26, R26, 0x5410, R27 ;  /* 0x000054101a1a7816 */ /* 0x000fe2000000001b */
[----:B------:R-:W1:Y:S02]  /*17920*/  MUFU.EX2 R127, R127 ;  /* 0x0000007f007f7308 */ /* 0x000e640000000800 */
[----:B------:R-:W-:Y:S01]  /*17930*/  PRMT R40, R41, 0x5410, R40 ;  /* 0x0000541029287816 */ /* 0x000fe20000000028 */
[----:B------:R-:W-:Y:S01]  /*17940*/  FADD.FTZ R161, R110, R161 ;  /* 0x000000a16ea17221 */ /* 0x000fe20000010000 */
[----:B------:R-:W-:Y:S01]  /*17950*/  LOP3.LUT R187, R25, UR18, R42, 0x96, !PT ;  /* 0x0000001219bb7c12 */ /* 0x000fe2000f8e962a */
[--C-:B------:R-:W-:Y:S01]  /*17960*/  HSET2.LE.AND R42, R251, R189.reuse, PT ;  /* 0x000000bdfb2a7233 */ /* 0x100fe20003803000 */
[----:B------:R-:W-:Y:S01]  /*17970*/  F2FP.PACK_AB R27, R81, R80 ;  /* 0x00000050511b723e */ /* 0x000fe200000000ff */
[C---:B------:R-:W-:Y:S03]  /*17980*/  HMMA.16816.F32 R212, R36.reuse, R32, R212 ;  /* 0x0000002024d4723c */ /* 0x040fe600000018d4 */
[----:B------:R-:W-:Y:S01]  /*17990*/  LOP3.LUT R42, R42, R27, RZ, 0xc0, !PT ;  /* 0x0000001b2a2a7212 */ /* 0x000fe200078ec0ff */
[--C-:B------:R-:W-:Y:S01]  /*179a0*/  HSET2.LE.AND R26, R26, R189.reuse, PT ;  /* 0x000000bd1a1a7233 */ /* 0x100fe20003803000 */
[----:B------:R-:W-:Y:S01]  /*179b0*/  F2FP.PACK_AB R27, R73, R72 ;  /* 0x00000048491b723e */ /* 0x000fe200000000ff */
[--C-:B------:R-:W-:Y:S01]  /*179c0*/  HSET2.LE.AND R41, R40, R189.reuse, PT ;  /* 0x000000bd28297233 */ /* 0x100fe20003803000 */
[----:B------:R-:W-:Y:S01]  /*179d0*/  F2FP.PACK_AB R251, R83, R82 ;  /* 0x0000005253fb723e */ /* 0x000fe200000000ff */
[----:B------:R-:W-:Y:S01]  /*179e0*/  HMMA.16816.F32 R208, R36, R34, R208 ;  /* 0x0000002224d0723c */ /* 0x000fe200000018d0 */
[----:B------:R-:W-:Y:S01]  /*179f0*/  LOP3.LUT R40, R26, R27, RZ, 0xc0, !PT ;  /* 0x0000001b1a287212 */ /* 0x000fe200078ec0ff */
[----:B------:R-:W-:Y:S02]  /*17a00*/  MUFU.EX2 R122, R122 ;  /* 0x0000007a007a7308 */ /* 0x000fe40000000800 */
[----:B------:R-:W-:Y:S01]  /*17a10*/  LOP3.LUT R43, R43, R251, RZ, 0xc0, !PT ;  /* 0x000000fb2b2b7212 */ /* 0x000fe200078ec0ff */
[----:B----4-:R-:W-:Y:S01]  /*17a20*/  FADD.FTZ R142, R0, R142 ;  /* 0x0000008e008e7221 */ /* 0x010fe20000010000 */
[----:B------:R-:W-:Y:S01]  /*17a30*/  LOP3.LUT R41, R41, R188, RZ, 0xc0, !PT ;  /* 0x000000bc29297212 */ /* 0x000fe200078ec0ff */
[----:B------:R-:W-:Y:S01]  /*17a40*/  FADD.FTZ R152, R116, R152 ;  /* 0x0000009874987221 */ /* 0x000fe20000010000 */
[C---:B------:R-:W-:Y:S01]  /*17a50*/  LOP3.LUT R27, R172.reuse, 0xffff, RZ, 0xc0, !PT ;  /* 0x0000ffffac1b7812 */ /* 0x040fe200078ec0ff */
[----:B-1----:R-:W-:Y:S03]  /*17a60*/  FADD.FTZ R161, R127, R161 ;  /* 0x000000a17fa17221 */ /* 0x002fe60000010000 */
[--C-:B------:R-:W-:Y:S01]  /*17a70*/  SHF.R.U32.HI R26, RZ, 0x10, R172.reuse ;  /* 0x00000010ff1a7819 */ /* 0x100fe200000116ac */
[C---:B------:R-:W-:Y:S01]  /*17a80*/  HMMA.16816.F32 R204, R40.reuse, R16, R204 ;  /* 0x0000001028cc723c */ /* 0x040fe200000018cc */
[----:B------:R-:W-:Y:S01]  /*17a90*/  LOP3.LUT R36, R172, 0xff, RZ, 0xc0, !PT ;  /* 0x000000ffac247812 */ /* 0x000fe200078ec0ff */
[----:B------:R-:W-:Y:S01]  /*17aa0*/  MUFU.EX2 R123, R123 ;  /* 0x0000007b007b7308 */ /* 0x000fe20000000800 */
[----:B------:R-:W-:Y:S01]  /*17ab0*/  SHF.R.U32.HI R37, RZ, 0x18, R172 ;  /* 0x00000018ff257819 */ /* 0x000fe200000116ac */
[----:B------:R-:W-:Y:S01]  /*17ac0*/  FADD.FTZ R142, R2, R142 ;  /* 0x0000008e028e7221 */ /* 0x000fe20000010000 */
[----:B------:R-:W-:Y:S01]  /*17ad0*/  SHF.R.U32.HI R27, RZ, 0x8, R27 ;  /* 0x00000008ff1b7819 */ /* 0x000fe2000001161b */
[----:B------:R-:W-:Y:S01]  /*17ae0*/  FADD.FTZ R152, R132, R152 ;  /* 0x0000009884987221 */ /* 0x000fe20000010000 */
[----:B------:R-:W-:Y:S01]  /*17af0*/  SHF.R.U32.HI R17, RZ, 0x10, R174 ;  /* 0x00000010ff117819 */ /* 0x000fe200000116ae */
[C---:B------:R-:W-:Y:S01]  /*17b00*/  HMMA.16816.F32 R200, R40.reuse, R18, R200 ;  /* 0x0000001228c8723c */ /* 0x040fe200000018c8 */
[----:B------:R-:W-:Y:S03]  /*17b10*/  LOP3.LUT R26, R26, 0xff, RZ, 0xc0, !PT ;  /* 0x000000ff1a1a7812 */ /* 0x000fe600078ec0ff */
[----:B------:R-:W-:Y:S01]  /*17b20*/  LOP3.LUT R172, R24, 0xffff, RZ, 0xc0, !PT ;  /* 0x0000ffff18ac7812 */ /* 0x000fe200078ec0ff */
[----:B------:R-:W-:Y:S01]  /*17b30*/  MUFU.EX2 R130, R130 ;  /* 0x0000008200827308 */ /* 0x000fe20000000800 */
[----:B------:R-:W-:Y:S01]  /*17b40*/  SHF.R.U32.HI R25, RZ, 0x8, R249 ;  /* 0x00000008ff197819 */ /* 0x000fe200000116f9 */
[----:B------:R-:W-:Y:S01]  /*17b50*/  FADD.FTZ R161, R126, R161 ;  /* 0x000000a17ea17221 */ /* 0x000fe20000010000 */
[----:B------:R-:W-:Y:S01]  /*17b60*/  LOP3.LUT R16, R248, 0xff, RZ, 0xc0, !PT ;  /* 0x000000fff8107812 */ /* 0x000fe200078ec0ff */
[C---:B------:R-:W-:Y:S03]  /*17b70*/  HMMA.16816.F32 R196, R40.reuse, R20, R196 ;  /* 0x0000001428c4723c */ /* 0x040fe600000018c4 */
[----:B------:R-:W-:Y:S01]  /*17b80*/  LOP3.LUT R38, R174, 0xffff, RZ, 0xc0, !PT ;  /* 0x0000ffffae267812 */ /* 0x000fe200078ec0ff */
[----:B------:R-:W-:Y:S01]  /*17b90*/  FADD.FTZ R152, R124, R152 ;  /* 0x000000987c987221 */ /* 0x000fe20000010000 */
[----:B------:R-:W-:Y:S01]  /*17ba0*/  LOP3.LUT R248, R174, 0xff, RZ, 0xc0, !PT ;  /* 0x000000ffaef87812 */ /* 0x000fe200078ec0ff */
[----:B------:R-:W-:Y:S01]  /*17bb0*/  FADD.FTZ R161, R119, R161 ;  /* 0x000000a177a17221 */ /* 0x000fe20000010000 */
[----:B------:R-:W-:Y:S01]  /*17bc0*/  SHF.R.U32.HI R174, RZ, 0x18, R174 ;  /* 0x00000018ffae7819 */ /* 0x000fe200000116ae */
[----:B------:R-:W-:Y:S01]  /*17bd0*/  HMMA.16816.F32 R192, R40, R22, R192 ;  /* 0x0000001628c0723c */ /* 0x000fe200000018c0 */
[----:B------:R-:W-:Y:S03]  /*17be0*/  LOP3.LUT R17, R17, 0xff, RZ, 0xc0, !PT ;  /* 0x000000ff11117812 */ /* 0x000fe600078ec0ff */
[----:B------:R-:W-:Y:S01]  /*17bf0*/  SHF.R.U32.HI R188, RZ, 0x10, R24 ;  /* 0x00000010ffbc7819 */ /* 0x000fe20000011618 */
[----:B------:R-:W-:Y:S01]  /*17c00*/  FADD.FTZ R180, R125, R152 ;  /* 0x000000987db47221 */ /* 0x000fe20000010000 */
[----:B------:R-:W-:Y:S01]  /*17c10*/  LOP3.LUT R251, R24, 0xff, RZ, 0xc0, !PT ;  /* 0x000000ff18fb7812 */ /* 0x000fe200078ec0ff */
[----:B------:R-:W-:Y:S01]  /*17c20*/  FADD.FTZ R181, R118, R161 ;  /* 0x000000a176b57221 */ /* 0x000fe20000010000 */
[----:B------:R-:W-:Y:S04]  /*17c30*/  SHF.R.U32.HI R249, RZ, 0x18, R24 ;  /* 0x00000018fff97819 */ /* 0x000fe80000011618 */
[----:B------:R-:W-:Y:S02]  /*17c40*/  PRMT R36, R36, 0x5410, R27 ;  /* 0x0000541024247816 */ /* 0x000fe4000000001b */
[----:B------:R-:W-:Y:S02]  /*17c50*/  PRMT R37, R26, 0x5410, R37 ;  /* 0x000054101a257816 */ /* 0x000fe40000000025 */
[----:B------:R-:W-:Y:S01]  /*17c60*/  PRMT R250, R250, 0x5410, R25 ;  /* 0x00005410fafa7816 */ /* 0x000fe20000000019 */
[--C-:B------:R-:W-:Y:S01]  /*17c70*/  HSET2.LE.AND R36, R36, R189.reuse, PT ;  /* 0x000000bd24247233 */ /* 0x100fe20003803000 */
[----:B------:R-:W1:Y:S01]  /*17c80*/  LDSM.16.MT88.4 R24, [R231+0x5800] ;  /* 0x00580000e718783b */ /* 0x000e620000004200 */
[----:B------:R-:W-:Y:S01]  /*17c90*/  PRMT R241, R16, 0x5410, R241 ;  /* 0x0000541010f17816 */ /* 0x000fe200000000f1 */
[--C-:B------:R-:W-:Y:S01]  /*17ca0*/  HSET2.LE.AND R37, R37, R189.reuse, PT ;  /* 0x000000bd25257233 */ /* 0x100fe20003803000 */
[----:B------:R-:W-:Y:S01]  /*17cb0*/  PRMT R174, R17, 0x5410, R174 ;  /* 0x0000541011ae7816 */ /* 0x000fe200000000ae */
[--C-:B------:R-:W-:Y:S01]  /*17cc0*/  HSET2.LE.AND R42, R250, R189.reuse, PT ;  /* 0x000000bdfa2a7233 */ /* 0x100fe20003803000 */
[----:B------:R-:W-:Y:S01]  /*17cd0*/  LOP3.LUT R23, R5, 0xffff, RZ, 0xc0, !PT ;  /* 0x0000ffff05177812 */ /* 0x000fe200078ec0ff */
[--C-:B------:R-:W-:Y:S01]  /*17ce0*/  HSET2.LE.AND R43, R241, R189.reuse, PT ;  /* 0x000000bdf12b7233 */ /* 0x100fe20003803000 */
[----:B------:R-:W-:Y:S01]  /*17cf0*/  F2FP.PACK_AB R20, R166, R111 ;  /* 0x0000006fa614723e */ /* 0x000fe200000000ff */
[----:B------:R-:W2:Y:S01]  /*17d00*/  LDSM.16.MT88.4 R16, [R240+0x5800] ;  /* 0x00580000f010783b */ /* 0x000ea20000004200 */
[--C-:B------:R-:W-:Y:S01]  /*17d10*/  HSET2.LE.AND R41, R174, R189.reuse, PT ;  /* 0x000000bdae297233 */ /* 0x100fe20003803000 */
[----:B------:R-:W-:Y:S02]  /*17d20*/  F2FP.PACK_AB R22, R99, R98 ;  /* 0x000000626316723e */ /* 0x000fe400000000ff */
[----:B------:R-:W-:Y:S01]  /*17d30*/  LOP3.LUT R37, R37, R20, RZ, 0xc0, !PT ;  /* 0x0000001425257212 */ /* 0x000fe200078ec0ff */
[----:B------:R-:W-:Y:S01]  /*17d40*/  FFMA.FTZ R20, R106, c[0x0][0x23c], -R7 ;  /* 0x00008f006a147a23 */ /* 0x000fe20000010807 */
[----:B------:R-:W-:Y:S01]  /*17d50*/  LOP3.LUT R43, R43, R22, RZ, 0xc0, !PT ;  /* 0x000000162b2b7212 */ /* 0x000fe200078ec0ff */
[----:B------:R3:W-:Y:S01]  /*17d60*/  MUFU.EX2 R106, R128 ;  /* 0x00000080006a7308 */ /* 0x0007e20000000800 */
[----:B------:R-:W-:Y:S02]  /*17d70*/  SHF.R.U32.HI R22, RZ, 0x10, R5 ;  /* 0x00000010ff167819 */ /* 0x000fe40000011605 */
[----:B------:R-:W-:Y:S02]  /*17d80*/  F2FP.PACK_AB R21, R110, R103 ;  /* 0x000000676e15723e */ /* 0x000fe400000000ff */
[----:B------:R-:W-:Y:S02]  /*17d90*/  LOP3.LUT R22, R22, 0xff, RZ, 0xc0, !PT ;  /* 0x000000ff16167812 */ /* 0x000fe400078ec0ff */
[----:B------:R-:W-:Y:S02]  /*17da0*/  F2FP.PACK_AB R39, R101, R100 ;  /* 0x000000646527723e */ /* 0x000fe400000000ff */
[----:B------:R-:W-:Y:S02]  /*17db0*/  SHF.R.U32.HI R38, RZ, 0x8, R38 ;  /* 0x00000008ff267819 */ /* 0x000fe40000011626 */
[----:B------:R-:W-:Y:S01]  /*17dc0*/  LOP3.LUT R36, R36, R39, RZ, 0xc0, !PT ;  /* 0x0000002724247212 */ /* 0x000fe200078ec0ff */
[--C-:B------:R-:W-:Y:S01]  /*17dd0*/  HSET2.LE.AND R39, R169, R189.reuse, PT ;  /* 0x000000bda9277233 */ /* 0x100fe20003803000 */
[----:B------:R-:W-:Y:S01]  /*17de0*/  PRMT R248, R248, 0x5410, R38 ;  /* 0x00005410f8f87816 */ /* 0x000fe20000000026 */
[--C-:B------:R-:W-:Y:S01]  /*17df0*/  HSET2.LE.AND R38, R173, R189.reuse, PT ;  /* 0x000000bdad267233 */ /* 0x100fe20003803000 */
[----:B------:R-:W-:Y:S02]  /*17e00*/  SHF.R.U32.HI R172, RZ, 0x8, R172 ;  /* 0x00000008ffac7819 */ /* 0x000fe400000116ac */
[----:B------:R-:W-:Y:S01]  /*17e10*/  LOP3.LUT R39, R39, R21, RZ, 0xc0, !PT ;  /* 0x0000001527277212 */ /* 0x000fe200078ec0ff */
[--C-:B------:R-:W-:Y:S01]  /*17e20*/  HSET2.LE.AND R40, R248, R189.reuse, PT ;  /* 0x000000bdf8287233 */ /* 0x100fe20003803000 */
[----:B------:R-:W-:Y:S02]  /*17e30*/  F2FP.PACK_AB R21, R97, R96 ;  /* 0x000000606115723e */ /* 0x000fe400000000ff */
[----:B------:R-:W-:Y:S01]  /*17e40*/  LOP3.LUT R38, R38, R113, RZ, 0xc0, !PT ;  /* 0x0000007126267212 */ /* 0x000fe200078ec0ff */
[----:B------:R-:W-:Y:S01]  /*17e50*/  FFMA.FTZ R113, R107, c[0x0][0x23c], -R7 ;  /* 0x00008f006b717a23 */ /* 0x000fe20000010807 */
[----:B------:R-:W-:Y:S01]  /*17e60*/  LOP3.LUT R42, R42, R21, RZ, 0xc0, !PT ;  /* 0x000000152a2a7212 */ /* 0x000fe200078ec0ff */
[----:B------:R4:W2:Y:S01]  /*17e70*/  MUFU.EX2 R107, R20 ;  /* 0x00000014006b7308 */ /* 0x0008a20000000800 */
[----:B---3--:R-:W-:Y:S01]  /*17e80*/  SHF.R.U32.HI R128, RZ, 0x8, R23 ;  /* 0x00000008ff807819 */ /* 0x008fe20000011617 */
[----:B------:R-:W-:Y:S01]  /*17e90*/  FFMA.FTZ R7, R131, c[0x0][0x23c], -R7 ;  /* 0x00008f0083077a23 */ /* 0x000fe20000010807 */
[----:B------:R-:W-:Y:S01]  /*17ea0*/  F2FP.PACK_AB R21, R91, R90 ;  /* 0x0000005a5b15723e */ /* 0x000fe200000000ff */
[C---:B-1----:R-:W-:Y:S01]  /*17eb0*/  HMMA.16816.F32 R220, R36.reuse, R24, R220 ;  /* 0x0000001824dc723c */ /* 0x042fe200000018dc */
[----:B------:R-:W-:Y:S02]  /*17ec0*/  LOP3.LUT R40, R40, R15, RZ, 0xc0, !PT ;  /* 0x0000000f28287212 */ /* 0x000fe400078ec0ff */
[----:B------:R-:W-:Y:S02]  /*17ed0*/  LOP3.LUT R41, R41, R21, RZ, 0xc0, !PT ;  /* 0x0000001529297212 */ /* 0x000fe400078ec0ff */
[----:B------:R-:W-:Y:S01]  /*17ee0*/  LOP3.LUT R21, R5, 0xff, RZ, 0xc0, !PT ;  /* 0x000000ff05157812 */ /* 0x000fe200078ec0ff */
[----:B------:R1:W3:Y:S01]  /*17ef0*/  MUFU.EX2 R15, R121 ;  /* 0x00000079000f7308 */ /* 0x0002e20000000800 */
[----:B------:R-:W-:Y:S01]  /*17f00*/  SHF.R.U32.HI R5, RZ, 0x18, R5 ;  /* 0x00000018ff057819 */ /* 0x000fe20000011605 */
[----:B------:R-:W-:Y:S01]  /*17f10*/  HMMA.16816.F32 R216, R36, R26, R216 ;  /* 0x0000001a24d8723c */ /* 0x000fe200000018d8 */
[----:B------:R-:W-:Y:S03]  /*17f20*/  PRMT R128, R21, 0x5410, R128 ;  /* 0x0000541015807816 */ /* 0x000fe60000000080 */
[----:B------:R-:W-:Y:S02]  /*17f30*/  PRMT R5, R22, 0x5410, R5 ;  /* 0x0000541016057816 */ /* 0x000fe40000000005 */
[----:B------:R-:W-:Y:S02]  /*17f40*/  PRMT R251, R251, 0x5410, R172 ;  /* 0x00005410fbfb7816 */ /* 0x000fe400000000ac */
[----:B------:R-:W-:Y:S01]  /*17f50*/  HMMA.16816.F32 R204, R40, R28, R204 ;  /* 0x0000001c28cc723c */ /* 0x000fe200000018cc */
[----:B------:R-:W3:Y:S01]  /*17f60*/  MUFU.EX2 R113, R113 ;  /* 0x0000007100717308 */ /* 0x000ee20000000800 */
[----:B----4-:R-:W4:Y:S02]  /*17f70*/  LDSM.16.MT88.4 R20, [R231+0x5c00] ;  /* 0x005c0000e714783b */ /* 0x010f240000004200 */
[----:B------:R-:W-:Y:S01]  /*17f80*/  F2FP.PACK_AB R6, R0, R112 ;  /* 0x000000700006723e */ /* 0x000fe200000000ff */
[----:B--2---:R-:W-:Y:S02]  /*17f90*/  FADD.FTZ R164, R107, R164 ;  /* 0x000000a46ba47221 */ /* 0x004fe40000010000 */
[----:B------:R-:W-:Y:S01]  /*17fa0*/  LOP3.LUT R28, R187, 0xffff, RZ, 0xc0, !PT ;  /* 0x0000ffffbb1c7812 */ /* 0x000fe200078ec0ff */
[C---:B------:R-:W-:Y:S01]  /*17fb0*/  HMMA.16816.F32 R212, R36.reuse, R16, R212 ;  /* 0x0000001024d4723c */ /* 0x040fe200000018d4 */
[----:B------:R-:W-:Y:S02]  /*17fc0*/  F2FP.PACK_AB R10, R126, R127 ;  /* 0x0000007f7e0a723e */ /* 0x000fe400000000ff */
[----:B------:R2:W2:Y:S01]  /*17fd0*/  MUFU.EX2 R183, R7 ;  /* 0x0000000700b77308 */ /* 0x0004a20000000800 */
[----:B------:R-:W-:Y:S02]  /*17fe0*/  SHF.R.U32.HI R28, RZ, 0x8, R28 ;  /* 0x00000008ff1c7819 */ /* 0x000fe4000001161c */
[----:B------:R-:W-:Y:S01]  /*17ff0*/  LOP3.LUT R188, R188, 0xff, RZ, 0xc0, !PT ;  /* 0x000000ffbcbc7812 */ /* 0x000fe200078ec0ff */
[----:B-1----:R-:W-:Y:S01]  /*18000*/  IMAD.WIDE.U32 R120, R167, -0x2daee0ad, RZ ;  /* 0xd2511f53a7787825 */ /* 0x002fe200078e00ff */
[----:B------:R-:W-:Y:S01]  /*18010*/  HMMA.16816.F32 R208, R36, R18, R208 ;  /* 0x0000001224d0723c */ /* 0x000fe200000018d0 */
[----:B------:R-:W-:Y:S03]  /*18020*/  F2FP.PACK_AB R11, R123, R122 ;  /* 0x0000007a7b0b723e */ /* 0x000fe600000000ff */
[----:B------:R-:W-:Y:S01]  /*18030*/  LOP3.LUT R168, R121, UR18, R168, 0x96, !PT ;  /* 0x0000001279a87c12 */ /* 0x000fe2000f8e96a8 */
[----:B---3--:R-:W-:Y:S01]  /*18040*/  FADD.FTZ R142, R15, R142 ;  /* 0x0000008e0f8e7221 */ /* 0x008fe20000010000 */
[----:B------:R-:W-:Y:S01]  /*18050*/  PRMT R249, R188, 0x5410, R249 ;  /* 0x00005410bcf97816 */ /* 0x000fe200000000f9 */
[--C-:B------:R-:W-:Y:S01]  /*18060*/  HSET2.LE.AND R38, R251, R189.reuse, PT ;  /* 0x000000bdfb267233 */ /* 0x100fe20003803000 */
[C---:B------:R-:W-:Y:S01]  /*18070*/  HMMA.16816.F32 R200, R40.reuse, R30, R200 ;  /* 0x0000001e28c8723c */ /* 0x040fe200000018c8 */
[----:B------:R-:W-:Y:S03]  /*18080*/  LOP3.LUT R37, R187, 0xff, RZ, 0xc0, !PT ;  /* 0x000000ffbb257812 */ /* 0x000fe600078ec0ff */
[--C-:B------:R-:W-:Y:S01]  /*18090*/  SHF.R.U32.HI R36, RZ, 0x10, R187.reuse ;  /* 0x00000010ff247819 */ /* 0x100fe200000116bb */
[--C-:B------:R-:W-:Y:S01]  /*180a0*/  HSET2.LE.AND R39, R249, R189.reuse, PT ;  /* 0x000000bdf9277233 */ /* 0x100fe20003803000 */
[----:B------:R-:W-:Y:S01]  /*180b0*/  PRMT R37, R37, 0x5410, R28 ;  /* 0x0000541025257816 */ /* 0x000fe2000000001c */
[----:B------:R-:W-:Y:S01]  /*180c0*/  FADD.FTZ R164, R113, R164 ;  /* 0x000000a471a47221 */ /* 0x000fe20000010000 */
[C---:B------:R-:W-:Y:S01]  /*180d0*/  HMMA.16816.F32 R196, R40.reuse, R32, R196 ;  /* 0x0000002028c4723c */ /* 0x040fe200000018c4 */
[----:B------:R-:W1:Y:S03]  /*180e0*/  LDSM.16.MT88.4 R28, [R240+0x5c00] ;  /* 0x005c0000f01c783b */ /* 0x000e660000004200 */
[----:B------:R-:W-:Y:S01]  /*180f0*/  SHF.R.U32.HI R187, RZ, 0x18, R187 ;  /* 0x00000018ffbb7819 */ /* 0x000fe200000116bb */
[--C-:B------:R-:W-:Y:S01]  /*18100*/  HSET2.LE.AND R9, R37, R189.reuse, PT ;  /* 0x000000bd25097233 */ /* 0x100fe20003803000 */
[----:B------:R-:W-:Y:S01]  /*18110*/  LOP3.LUT R36, R36, 0xff, RZ, 0xc0, !PT ;  /* 0x000000ff24247812 */ /* 0x000fe200078ec0ff */
[--C-:B------:R-:W-:Y:S01]  /*18120*/  HSET2.LE.AND R33, R5, R189.reuse, PT ;  /* 0x000000bd05217233 */ /* 0x100fe20003803000 */
[----:B------:R-:W-:Y:S01]  /*18130*/  HMMA.16816.F32 R192, R40, R34, R192 ;  /* 0x0000002228c0723c */ /* 0x000fe200000018c0 */
[----:B------:R-:W-:Y:S03]  /*18140*/  F2FP.PACK_AB R32, R125, R124 ;  /* 0x0000007c7d20723e */ /* 0x000fe600000000ff */
[----:B------:R-:W-:Y:S01]  /*18150*/  PRMT R36, R36, 0x5410, R187 ;  /* 0x0000541024247816 */ /* 0x000fe200000000bb */
[----:B------:R-:W-:Y:S01]  /*18160*/  FADD.FTZ R164, R3, R164 ;  /* 0x000000a403a47221 */ /* 0x000fe20000010000 */
[----:B------:R-:W-:Y:S01]  /*18170*/  F2FP.PACK_AB R4, R113, R107 ;  /* 0x0000006b7104723e */ /* 0x000fe200000000ff */
[--C-:B------:R-:W-:Y:S01]  /*18180*/  HSET2.LE.AND R34, R185, R189.reuse, PT ;  /* 0x000000bdb9227233 */ /* 0x100fe20003803000 */
[----:B------:R-:W-:Y:S01]  /*18190*/  LOP3.LUT R38, R38, R32, RZ, 0xc0, !PT ;  /* 0x0000002026267212 */ /* 0x000fe200078ec0ff */
[--C-:B------:R-:W-:Y:S03]  /*181a0*/  HSET2.LE.AND R37, R36, R189.reuse, PT ;  /* 0x000000bd24257233 */ /* 0x100fe60003803000 */
[----:B------:R-:W-:Y:S01]  /*181b0*/  F2FP.PACK_AB R36, R132, R116 ;  /* 0x000000748424723e */ /* 0x000fe200000000ff */
[--C-:B------:R-:W-:Y:S01]  /*181c0*/  HSET2.LE.AND R32, R128, R189.reuse, PT ;  /* 0x000000bd80207233 */ /* 0x100fe20003803000 */
[----:B------:R-:W-:Y:S01]  /*181d0*/  F2FP.PACK_AB R5, R115, R3 ;  /* 0x000000037305723e */ /* 0x000fe200000000ff */
[--C-:B------:R-:W-:Y:S01]  /*181e0*/  HSET2.LE.AND R35, R186, R189.reuse, PT ;  /* 0x000000bdba237233 */ /* 0x100fe20003803000 */
[----:B------:R-:W-:Y:S01]  /*181f0*/  LOP3.LUT R36, R9, R36, RZ, 0xc0, !PT ;  /* 0x0000002409247212 */ /* 0x000fe200078ec0ff */
[----:B------:R-:W-:Y:S01]  /*18200*/  FADD.FTZ R164, R115, R164 ;  /* 0x000000a473a47221 */ /* 0x000fe20000010000 */
[----:B------:R-:W-:Y:S01]  /*18210*/  F2FP.PACK_AB R9, R105, R104 ;  /* 0x000000686909723e */ /* 0x000fe200000000ff */
[----:B------:R-:W-:Y:S01]  /*18220*/  FADD.FTZ R142, R106, R142 ;  /* 0x0000008e6a8e7221 */ /* 0x000fe20000010000 */
[----:B------:R-:W-:Y:S01]  /*18230*/  LOP3.LUT R33, R33, R4, RZ, 0xc0, !PT ;  /* 0x0000000421217212 */ /* 0x000fe200078ec0ff */
[----:B------:R-:W-:Y:S01]  /*18240*/  FADD.FTZ R164, R122, R164 ;  /* 0x000000a47aa47221 */ /* 0x000fe20000010000 */
[----:B------:R-:W-:Y:S01]  /*18250*/  LOP3.LUT R4, R120, 0xffff, RZ, 0xc0, !PT ;  /* 0x0000ffff78047812 */ /* 0x000fe200078ec0ff */
[----:B------:R-:W-:Y:S01]  /*18260*/  IMAD.MOV.U32 R188, RZ, RZ, R133 ;  /* 0x000000ffffbc7224 */ /* 0x000fe200078e0085 */
[----:B------:R-:W-:Y:S01]  /*18270*/  LOP3.LUT R32, R32, R9, RZ, 0xc0, !PT ;  /* 0x0000000920207212 */ /* 0x000fe200078ec0ff */
[----:B------:R-:W-:Y:S01]  /*18280*/  FADD.FTZ R164, R123, R164 ;  /* 0x000000a47ba47221 */ /* 0x000fe20000010000 */
[----:B------:R-:W-:Y:S01]  /*18290*/  LOP3.LUT R34, R34, R6, RZ, 0xc0, !PT ;  /* 0x0000000622227212 */ /* 0x000fe200078ec0ff */
[----:B------:R-:W-:Y:S01]  /*182a0*/  IMAD.MOV.U32 R187, RZ, RZ, R12 ;  /* 0x000000ffffbb7224 */ /* 0x000fe200078e000c */
[----:B------:R-:W-:Y:S01]  /*182b0*/  LOP3.LUT R35, R35, R5, RZ, 0xc0, !PT ;  /* 0x0000000523237212 */ /* 0x000fe200078ec0ff */
[----:B------:R-:W-:Y:S01]  /*182c0*/  FADD.FTZ R164, R130, R164 ;  /* 0x000000a482a47221 */ /* 0x000fe20000010000 */
[----:B------:R-:W-:Y:S01]  /*182d0*/  LOP3.LUT R9, R168, 0xffff, RZ, 0xc0, !PT ;  /* 0x0000ffffa8097812 */ /* 0x000fe200078ec0ff */
[----:B------:R-:W-:Y:S01]  /*182e0*/  IMAD.MOV.U32 R186, RZ, RZ, R13 ;  /* 0x000000ffffba7224 */ /* 0x000fe200078e000d */
[----:B------:R-:W-:Y:S01]  /*182f0*/  LOP3.LUT R5, R120, 0xff, RZ, 0xc0, !PT ;  /* 0x000000ff78057812 */ /* 0x000fe200078ec0ff */
[----:B------:R-:W-:Y:S01]  /*18300*/  IMAD.MOV.U32 R185, RZ, RZ, R8 ;  /* 0x000000ffffb97224 */ /* 0x000fe200078e0008 */
[----:B------:R-:W-:Y:S01]  /*18310*/  SHF.R.U32.HI R4, RZ, 0x8, R4 ;  /* 0x00000008ff047819 */ /* 0x000fe20000011604 */
[C---:B------:R-:W-:Y:S01]  /*18320*/  HMMA.16816.F32 R204, R32.reuse, R24, R204 ;  /* 0x0000001820cc723c */ /* 0x040fe200000018cc */
[----:B------:R-:W-:Y:S02]  /*18330*/  LOP3.LUT R6, R168, 0xff, RZ, 0xc0, !PT ;  /* 0x000000ffa8067812 */ /* 0x000fe400078ec0ff */
[----:B------:R-:W-:Y:S02]  /*18340*/  SHF.R.U32.HI R9, RZ, 0x8, R9 ;  /* 0x00000008ff097819 */ /* 0x000fe40000011609 */
[----:B------:R-:W-:Y:S02]  /*18350*/  LOP3.LUT R37, R37, R10, RZ, 0xc0, !PT ;  /* 0x0000000a25257212 */ /* 0x000fe400078ec0ff */
[----:B------:R-:W-:Y:S01]  /*18360*/  SHF.R.U32.HI R10, RZ, 0x10, R120 ;  /* 0x00000010ff0a7819 */ /* 0x000fe20000011678 */
[C---:B------:R-:W-:Y:S01]  /*18370*/  HMMA.16816.F32 R200, R32.reuse, R26, R200 ;  /* 0x0000001a20c8723c */ /* 0x040fe200000018c8 */
[----:B------:R-:W-:Y:S03]  /*18380*/  PRMT R5, R5, 0x5410, R4 ;  /* 0x0000541005057816 */ /* 0x000fe60000000004 */
[----:B------:R-:W-:Y:S02]  /*18390*/  SHF.R.U32.HI R4, RZ, 0x10, R168 ;  /* 0x00000010ff047819 */ /* 0x000fe400000116a8 */
[----:B------:R-:W-:Y:S01]  /*183a0*/  PRMT R6, R6, 0x5410, R9 ;  /* 0x0000541006067816 */ /* 0x000fe20000000009 */
[--C-:B------:R-:W-:Y:S01]  /*183b0*/  HSET2.LE.AND R5, R5, R189.reuse, PT ;  /* 0x000000bd05057233 */ /* 0x100fe20003803000 */
[C---:B------:R-:W-:Y:S01]  /*183c0*/  HMMA.16816.F32 R196, R32.reuse, R16, R196 ;  /* 0x0000001020c4723c */ /* 0x040fe200000018c4 */
[----:B------:R-:W-:Y:S03]  /*183d0*/  SHF.R.U32.HI R120, RZ, 0x18, R120 ;  /* 0x00000018ff787819 */ /* 0x000fe60000011678 */
[----:B------:R-:W-:Y:S02]  /*183e0*/  LOP3.LUT R10, R10, 0xff, RZ, 0xc0, !PT ;  /* 0x000000ff0a0a7812 */ /* 0x000fe400078ec0ff */
[----:B------:R-:W-:Y:S02]  /*183f0*/  SHF.R.U32.HI R168, RZ, 0x18, R168 ;  /* 0x00000018ffa87819 */ /* 0x000fe400000116a8 */
[----:B------:R-:W-:Y:S01]  /*18400*/  HMMA.16816.F32 R192, R32, R18, R192 ;  /* 0x0000001220c0723c */ /* 0x000fe200000018c0 */
[----:B------:R-:W-:Y:S03]  /*18410*/  LOP3.LUT R9, R4, 0xff, RZ, 0xc0, !PT ;  /* 0x000000ff04097812 */ /* 0x000fe600078ec0ff */
[--C-:B------:R-:W-:Y:S01]  /*18420*/  HSET2.LE.AND R4, R6, R189.reuse, PT ;  /* 0x000000bd06047233 */ /* 0x100fe20003803000 */
[----:B------:R-:W-:Y:S02]  /*18430*/  PRMT R120, R10, 0x5410, R120 ;  /* 0x000054100a787816 */ /* 0x000fe40000000078 */
[----:B------:R-:W-:Y:S02]  /*18440*/  PRMT R6, R9, 0x5410, R168 ;  /* 0x0000541009067816 */ /* 0x000fe400000000a8 */
[----:B--2---:R-:W-:Y:S03]  /*18450*/  F2FP.PACK_AB R7, R15, R2 ;  /* 0x000000020f07723e */ /* 0x004fe600000000ff */
[--C-:B------:R-:W-:Y:S01]  /*18460*/  HSET2.LE.AND R10, R6, R189.reuse, PT ;  /* 0x000000bd060a7233 */ /* 0x100fe20003803000 */
[----:B------:R-:W-:Y:S01]  /*18470*/  LOP3.LUT R4, R4, R7, RZ, 0xc0, !PT ;  /* 0x0000000704047212 */ /* 0x000fe200078ec0ff */
[----:B------:R-:W-:Y:S01]  /*18480*/  HSET2.LE.AND R7, R120, R189, PT ;  /* 0x000000bd78077233 */ /* 0x000fe20003803000 */
[C---:B------:R-:W-:Y:S01]  /*18490*/  F2FP.PACK_AB R6, R182.reuse, R106 ;  /* 0x0000006ab606723e */ /* 0x040fe200000000ff */
[----:B------:R-:W-:Y:S01]  /*184a0*/  FADD.FTZ R182, R182, R142 ;  /* 0x0000008eb6b67221 */ /* 0x000fe20000010000 */
[C---:B------:R-:W-:Y:S01]  /*184b0*/  F2FP.PACK_AB R9, R183.reuse, R130 ;  /* 0x00000082b709723e */ /* 0x040fe200000000ff */
[----:B------:R-:W-:Y:S01]  /*184c0*/  FADD.FTZ R183, R183, R164 ;  /* 0x000000a4b7b77221 */ /* 0x000fe20000010000 */
[----:B------:R-:W-:Y:S02]  /*184d0*/  LOP3.LUT R39, R39, R14, RZ, 0xc0, !PT ;  /* 0x0000000e27277212 */ /* 0x000fe400078ec0ff */
[----:B------:R-:W-:Y:S02]  /*184e0*/  LOP3.LUT R6, R5, R6, RZ, 0xc0, !PT ;  /* 0x0000000605067212 */ /* 0x000fe400078ec0ff */
[----:B------:R-:W-:Y:S02]  /*184f0*/  LOP3.LUT R5, R10, R11, RZ, 0xc0, !PT ;  /* 0x0000000b0a057212 */ /* 0x000fe400078ec0ff */
[----:B------:R-:W-:Y:S01]  /*18500*/  LOP3.LUT R7, R7, R9, RZ, 0xc0, !PT ;  /* 0x0000000907077212 */ /* 0x000fe200078ec0ff */
[C---:B----4-:R-:W-:Y:S08]  /*18510*/  HMMA.16816.F32 R220, R36.reuse, R20, R220 ;  /* 0x0000001424dc723c */ /* 0x050ff000000018dc */
[C---:B------:R-:W-:Y:S08]  /*18520*/  HMMA.16816.F32 R216, R36.reuse, R22, R216 ;  /* 0x0000001624d8723c */ /* 0x040ff000000018d8 */
[C---:B-1----:R-:W-:Y:S08]  /*18530*/  HMMA.16816.F32 R212, R36.reuse, R28, R212 ;  /* 0x0000001c24d4723c */ /* 0x042ff000000018d4 */
[----:B------:R-:W-:Y:S08]  /*18540*/  HMMA.16816.F32 R208, R36, R30, R208 ;  /* 0x0000001e24d0723c */ /* 0x000ff000000018d0 */
[C---:B------:R-:W-:Y:S08]  /*18550*/  HMMA.16816.F32 R204, R4.reuse, R20, R204 ;  /* 0x0000001404cc723c */ /* 0x040ff000000018cc */
[C---:B------:R-:W-:Y:S08]  /*18560*/  HMMA.16816.F32 R200, R4.reuse, R22, R200 ;  /* 0x0000001604c8723c */ /* 0x040ff000000018c8 */
[C---:B------:R-:W-:Y:S08]  /*18570*/  HMMA.16816.F32 R196, R4.reuse, R28, R196 ;  /* 0x0000001c04c4723c */ /* 0x040ff000000018c4 */
[----:B------:R-:W-:Y:S01]  /*18580*/  HMMA.16816.F32 R192, R4, R30, R192 ;  /* 0x0000001e04c0723c */ /* 0x000fe200000018c0 */
[----:B-----5:R-:W-:-:S07]  /*18590*/  @P2 BRA `(.L_x_329) ;  /* 0xffff992000002947 */ /* 0x020fce000383ffff */
.L_x_328:
[----:B------:R-:W1:Y:S01]  /*185a0*/  SHFL.BFLY PT, R7, R182, 0x2, 0x1f ;  /* 0x0c401f00b6077f89 */ /* 0x000e6200000e0000 */
[----:B------:R-:W-:Y:S01]  /*185b0*/  MOV R15, 0x3f800000 ;  /* 0x3f800000000f7802 */ /* 0x000fe20000000f00 */
[----:B------:R-:W2:Y:S01]  /*185c0*/  S2UR UR6, SR_CTAID.Y ;  /* 0x00000000000679c3 */ /* 0x000ea20000002600 */
[----:B------:R-:W-:Y:S01]  /*185d0*/  MOV R16, 0x3f800000 ;  /* 0x3f80000000107802 */ /* 0x000fe20000000f00 */
[----:B------:R-:W3:Y:S01]  /*185e0*/  SHFL.BFLY PT, R0, R183, 0x2, 0x1f ;  /* 0x0c401f00b7007f89 */ /* 0x000ee200000e0000 */
[----:B------:R-:W-:Y:S01]  /*185f0*/  MOV R11, 0x3f800000 ;  /* 0x3f800000000b7802 */ /* 0x000fe20000000f00 */
[----:B------:R-:W-:Y:S01]  /*18600*/  UISETP.NE.AND UP0, UPT, UR27, -0x1, UPT ;  /* 0xffffffff1b00788c */ /* 0x000fe2000bf05270 */
[----:B------:R-:W-:Y:S01]  /*18610*/  MOV R14, 0x3f800000 ;  /* 0x3f800000000e7802 */ /* 0x000fe20000000f00 */
[----:B-----5:R-:W4:Y:S01]  /*18620*/  SHFL.BFLY PT, R2, R181, 0x2, 0x1f ;  /* 0x0c401f00b5027f89 */ /* 0x020f2200000e0000 */
[----:B------:R-:W-:Y:S01]  /*18630*/  ULDC.64 UR4, c[0x0][0x1e8] ;  /* 0x00007a0000047ab9 */ /* 0x000fe20000000a00 */
[----:B------:R-:W4:Y:S01]  /*18640*/  S2UR UR9, SR_CTAID.X ;  /* 0x00000000000979c3 */ /* 0x000f220000002500 */
[----:B------:R-:W-:Y:S01]  /*18650*/  ULDC.U8 UR10, c[0x0][0x328] ;  /* 0x0000ca00000a7ab9 */ /* 0x000fe20000000000 */
[----:B------:R-:W4:Y:S01]  /*18660*/  S2R R5, SR_TID.X ;  /* 0x0000000000057919 */ /* 0x000f220000002100 */
[----:B------:R-:W-:Y:S01]  /*18670*/  UISETP.NE.AND UP3, UPT, UR10, URZ, UPT ;  /* 0x0000003f0a00728c */ /* 0x000fe2000bf65270 */
[----:B------:R-:W-:Y:S01]  /*18680*/  BSSY B0, `(.L_x_332) ;  /* 0x00000d9000007945 */ /* 0x000fe20003800000 */
[----:B------:R-:W-:Y:S01]  /*18690*/  ULDC UR8, c[0x0][0x214] ;  /* 0x0000850000087ab9 */ /* 0x000fe20000000800 */
[----:B------:R-:W4:Y:S01]  /*186a0*/  SHFL.BFLY PT, R3, R180, 0x2, 0x1f ;  /* 0x0c401f00b4037f89 */ /* 0x000f2200000e0000 */
[----:B------:R-:W-:-:S04]  /*186b0*/  @UP0 UIMAD.WIDE.U32 UR12, UR27, UR4, URZ ;  /* 0x000000041b0c02a5 */ /* 0x000fc8000f8e003f */
[----:B------:R-:W-:Y:S01]  /*186c0*/  @UP0 UIMAD UR7, UR27, UR5, UR13 ;  /* 0x000000051b0702a4 */ /* 0x000fe2000f8e020d */
[----:B-1----:R-:W-:Y:S02]  /*186d0*/  FADD.FTZ R7, R7, R182 ;  /* 0x000000b607077221 */ /* 0x002fe40000010000 */
[----:B------:R-:W-:Y:S02]  /*186e0*/  ULDC.64 UR4, c[0x0][0x1e0] ;  /* 0x0000780000047ab9 */ /* 0x000fe40000000a00 */
[----:B--2---:R-:W-:Y:S01]  /*186f0*/  @!UP0 USHF.R.S32.HI UR11, URZ, 0x1f, UR6 ;  /* 0x0000001f3f0b8899 */ /* 0x004fe20008011406 */
[----:B---3--:R-:W-:Y:S01]  /*18700*/  FADD.FTZ R183, R0, R183 ;  /* 0x000000b700b77221 */ /* 0x008fe20000010000 */
[----:B------:R-:W-:Y:S01]  /*18710*/  @!UP0 UIMAD.WIDE.U32 UR18, UR6, UR4, URZ ;  /* 0x00000004061282a5 */ /* 0x000fe2000f8e003f */
[----:B------:R-:W1:Y:S01]  /*18720*/  SHFL.BFLY PT, R0, R7, 0x1, 0x1f ;  /* 0x0c201f0007007f89 */ /* 0x000e6200000e0000 */
[----:B------:R-:W-:Y:S01]  /*18730*/  @!UP0 UIMAD UR11, UR11, UR4, URZ ;  /* 0x000000040b0b82a4 */ /* 0x000fe2000f8e023f */
[----:B----4-:R-:W-:-:S02]  /*18740*/  FADD.FTZ R181, R2, R181 ;  /* 0x000000b502b57221 */ /* 0x010fc40000010000 */
[----:B------:R-:W2:Y:S01]  /*18750*/  SHFL.BFLY PT, R6, R183, 0x1, 0x1f ;  /* 0x0c201f00b7067f89 */ /* 0x000ea200000e0000 */
[----:B------:R-:W-:Y:S01]  /*18760*/  ULDC.U8 UR4, c[0x0][0x329] ;  /* 0x0000ca4000047ab9 */ /* 0x000fe20000000000 */
[----:B------:R-:W-:Y:S01]  /*18770*/  SHF.R.S32.HI R2, RZ, 0x1f, R5 ;  /* 0x0000001fff027819 */ /* 0x000fe20000011405 */
[----:B------:R-:W-:Y:S01]  /*18780*/  UISETP.NE.AND UP2, UPT, UR4, URZ, UPT ;  /* 0x0000003f0400728c */ /* 0x000fe2000bf45270 */
[----:B------:R-:W3:Y:S01]  /*18790*/  SHFL.BFLY PT, R9, R181, 0x1, 0x1f ;  /* 0x0c201f00b5097f89 */ /* 0x000ee200000e0000 */
[----:B------:R-:W-:Y:S01]  /*187a0*/  UISETP.EQ.AND UP3, UPT, UR4, URZ, UP3 ;  /* 0x0000003f0400728c */ /* 0x000fe20009f62270 */
[----:B------:R-:W-:Y:S01]  /*187b0*/  FADD.FTZ R180, R3, R180 ;  /* 0x000000b403b47221 */ /* 0x000fe20000010000 */
[CC--:B------:R-:W-:Y:S01]  /*187c0*/  LEA.HI R4, R2.reuse, R5.reuse, RZ, 0x2 ;  /* 0x0000000502047211 */ /* 0x0c0fe200078f10ff */
[----:B------:R-:W-:Y:S01]  /*187d0*/  @!UP0 UIMAD UR11, UR6, UR5, UR11 ;  /* 0x00000005060b82a4 */ /* 0x000fe2000f8e020b */
[----:B------:R-:W-:Y:S01]  /*187e0*/  LEA.HI R2, R2, R5, RZ, 0x5 ;  /* 0x0000000502027211 */ /* 0x000fe200078f28ff */
[----:B------:R-:W-:Y:S01]  /*187f0*/  ULDC UR4, c[0x0][0x1c0] ;  /* 0x0000700000047ab9 */ /* 0x000fe20000000800 */
[----:B------:R-:W4:Y:S01]  /*18800*/  SHFL.BFLY PT, R10, R180, 0x1, 0x1f ;  /* 0x0c201f00b40a7f89 */ /* 0x000f2200000e0000 */
[----:B------:R-:W-:Y:S01]  /*18810*/  LOP3.LUT R3, R4, 0xfffffffc, RZ, 0xc0, !PT ;  /* 0xfffffffc04037812 */ /* 0x000fe200078ec0ff */
[----:B------:R-:W-:-:S02]  /*18820*/  ULDC UR5, c[0x0][0x234] ;  /* 0x00008d0000057ab9 */ /* 0x000fc40000000800 */
[----:B------:R-:W-:Y:S01]  /*18830*/  @!UP2 UISETP.NE.AND UP1, UPT, UR10, URZ, UPT ;  /* 0x0000003f0a00a28c */ /* 0x000fe2000bf25270 */
[----:B------:R-:W4:Y:S01]  /*18840*/  S2UR UR10, SR_CTAID.Z ;  /* 0x00000000000a79c3 */ /* 0x000f220000002700 */
[----:B------:R-:W-:Y:S01]  /*18850*/  IMAD.IADD R3, R5, 0x1, -R3 ;  /* 0x0000000105037824 */ /* 0x000fe200078e0a03 */
[----:B------:R-:W-:Y:S01]  /*18860*/  @UP2 ULDC UR14, c[0x0][0x210] ;  /* 0x00008400000e2ab9 */ /* 0x000fe20000000800 */
[----:B-1----:R-:W-:Y:S01]  /*18870*/  FADD.FTZ R7, R7, R0 ;  /* 0x0000000007077221 */ /* 0x002fe20000010000 */
[----:B------:R-:W-:Y:S01]  /*18880*/  SHF.R.S32.HI R0, RZ, 0x5, R2 ;  /* 0x00000005ff007819 */ /* 0x000fe20000011402 */
[----:B------:R-:W-:Y:S01]  /*18890*/  @UP2 UIMAD UR14, UR14, UR8, URZ ;  /* 0x000000080e0e22a4 */ /* 0x000fe2000f8e023f */
[----:B------:R-:W-:Y:S01]  /*188a0*/  LOP3.LUT R2, R2, 0xffffffe0, RZ, 0xc0, !PT ;  /* 0xffffffe002027812 */ /* 0x000fe200078ec0ff */
[----:B--2---:R-:W-:Y:S01]  /*188b0*/  FADD.FTZ R6, R183, R6 ;  /* 0x00000006b7067221 */ /* 0x004fe20000010000 */
[----:B------:R-:W-:Y:S01]  /*188c0*/  LEA R0, R0, R3, 0x8 ;  /* 0x0000000300007211 */ /* 0x000fe200078e40ff */
[----:B------:R-:W-:Y:S01]  /*188d0*/  @!UP2 USEL UR14, UR8, UR5, !UP1 ;  /* 0x00000005080ea287 */ /* 0x000fe2000c800000 */
[----:B------:R-:W-:Y:S01]  /*188e0*/  SHF.R.S32.HI R3, RZ, 0x2, R4 ;  /* 0x00000002ff037819 */ /* 0x000fe20000011404 */
[----:B---3--:R-:W-:Y:S01]  /*188f0*/  FADD.FTZ R9, R181, R9 ;  /* 0x00000009b5097221 */ /* 0x008fe20000010000 */
[----:B------:R-:W-:Y:S01]  /*18900*/  FSETP.NE.FTZ.AND P2, PT, R7, RZ, PT ;  /* 0x000000ff0700720b */ /* 0x000fe20003f55000 */
[----:B------:R-:W-:Y:S01]  /*18910*/  @UP2 UMOV UR13, 0x1 ;  /* 0x00000001000d2882 */ /* 0x000fe20000000000 */
[----:B------:R-:W-:Y:S01]  /*18920*/  SHF.R.S32.HI R4, RZ, 0x1f, R3 ;  /* 0x0000001fff047819 */ /* 0x000fe20000011403 */
[----:B------:R-:W-:Y:S01]  /*18930*/  @!UP2 UIMAD UR13, UR14, UR4, URZ ;  /* 0x000000040e0da2a4 */ /* 0x000fe2000f8e023f */
[----:B------:R-:W-:Y:S01]  /*18940*/  FSETP.NE.FTZ.AND P3, PT, R9, RZ, PT ;  /* 0x000000ff0900720b */ /* 0x000fe20003f75000 */
[----:B------:R-:W-:Y:S01]  /*18950*/  @UP3 UIMAD UR16, UR6, UR8, URZ ;  /* 0x00000008061032a4 */ /* 0x000fe2000f8e023f */
[----:B------:R-:W-:Y:S01]  /*18960*/  LEA.HI R4, R4, R3, RZ, 0x3 ;  /* 0x0000000304047211 */ /* 0x000fe200078f18ff */
[----:B----4-:R-:W-:Y:S01]  /*18970*/  FADD.FTZ R10, R180, R10 ;  /* 0x0000000ab40a7221 */ /* 0x010fe20000010000 */
[----:B------:R-:W-:Y:S01]  /*18980*/  FSETP.NE.FTZ.AND P1, PT, R6, RZ, PT ;  /* 0x000000ff0600720b */ /* 0x000fe20003f35000 */
[----:B------:R-:W-:Y:S01]  /*18990*/  @UP2 ULDC UR15, c[0x0][0x210] ;  /* 0x00008400000f2ab9 */ /* 0x000fe20000000800 */
[----:B------:R-:W-:Y:S01]  /*189a0*/  LOP3.LUT R4, R4, 0xfffffff8, RZ, 0xc0, !PT ;  /* 0xfffffff804047812 */ /* 0x000fe200078ec0ff */
[----:B------:R-:W-:Y:S01]  /*189b0*/  UIMAD UR4, UR6, UR13, URZ ;  /* 0x0000000d060472a4 */ /* 0x000fe2000f8e023f */
[----:B------:R-:W-:Y:S01]  /*189c0*/  FSETP.NE.FTZ.AND P4, PT, R10, RZ, PT ;  /* 0x000000ff0a00720b */ /* 0x000fe20003f95000 */
[----:B------:R-:W1:Y:S01]  /*189d0*/  @P2 MUFU.RCP R11, R7 ;  /* 0x00000007000b2308 */ /* 0x000e620000001000 */
[----:B------:R-:W-:Y:S01]  /*189e0*/  IADD3 R2, -R2, R5, RZ ;  /* 0x0000000502027210 */ /* 0x000fe20007ffe1ff */
[----:B------:R-:W-:Y:S01]  /*189f0*/  IMAD.IADD R4, R3, 0x1, -R4 ;  /* 0x0000000103047824 */ /* 0x000fe200078e0a04 */
[----:B------:R-:W-:Y:S01]  /*18a00*/  @!UP2 UMOV UR15, 0x1 ;  /* 0x00000001000fa882 */ /* 0x000fe20000000000 */
[----:B------:R-:W-:Y:S01]  /*18a10*/  MOV R5, 0x7f800000 ;  /* 0x7f80000000057802 */ /* 0x000fe20000000f00 */
[----:B------:R-:W-:-:S02]  /*18a20*/  @UP3 USEL UR16, UR16, UR27, !UP0 ;  /* 0x0000001b10103287 */ /* 0x000fc4000c000000 */
[----:B------:R-:W-:Y:S01]  /*18a30*/  LEA.HI R17, R4, R4, RZ, 0x1 ;  /* 0x0000000404117211 */ /* 0x000fe200078f08ff */
[----:B------:R-:W2:Y:S01]  /*18a40*/  @P3 MUFU.RCP R16, R9 ;  /* 0x0000000900103308 */ /* 0x000ea20000001000 */
[----:B------:R-:W-:Y:S02]  /*18a50*/  UIMAD UR9, UR9, UR15, URZ ;  /* 0x0000000f090972a4 */ /* 0x000fe4000f8e023f */
[----:B------:R-:W-:Y:S01]  /*18a60*/  SHF.R.S32.HI R18, RZ, 0x1, R17 ;  /* 0x00000001ff127819 */ /* 0x000fe20000011411 */
[----:B------:R-:W-:Y:S01]  /*18a70*/  USEL UR4, UR4, URZ, !UP3 ;  /* 0x0000003f04047287 */ /* 0x000fe2000d800000 */
[----:B------:R-:W-:Y:S01]  /*18a80*/  LOP3.LUT R17, R17, 0x3fffffe, RZ, 0xc0, !PT ;  /* 0x03fffffe11117812 */ /* 0x000fe200078ec0ff */
[----:B------:R-:W-:Y:S01]  /*18a90*/  USHF.L.U32 UR9, UR9, 0x7, URZ ;  /* 0x0000000709097899 */ /* 0x000fe2000800063f */
[----:B------:R-:W-:Y:S01]  /*18aa0*/  SHF.L.U32 R19, R18, 0x6, RZ ;  /* 0x0000000612137819 */ /* 0x000fe200000006ff */
[----:B------:R-:W3:Y:S01]  /*18ab0*/  @P4 MUFU.RCP R15, R10 ;  /* 0x0000000a000f4308 */ /* 0x000ee20000001000 */
[----:B------:R-:W-:Y:S01]  /*18ac0*/  IADD3 R17, R4, -R17, RZ ;  /* 0x8000001104117210 */ /* 0x000fe20007ffe0ff */
[----:B-1----:R-:W-:Y:S01]  /*18ad0*/  FMUL.FTZ R11, R11, c[0x0][0x2dc] ;  /* 0x0000b7000b0b7a20 */ /* 0x002fe20000410000 */
[----:B------:R-:W-:Y:S01]  /*18ae0*/  LOP3.LUT R4, R18, 0x1, RZ, 0xc0, !PT ;  /* 0x0000000112047812 */ /* 0x000fe200078ec0ff */
[----:B------:R-:W-:Y:S01]  /*18af0*/  UIMAD UR14, UR10, UR14, UR4 ;  /* 0x0000000e0a0e72a4 */ /* 0x000fe2000f8e0204 */
[----:B------:R-:W-:Y:S01]  /*18b00*/  LOP3.LUT R19, R19, 0xc0, RZ, 0xc0, !PT ;  /* 0x000000c013137812 */ /* 0x000fe200078ec0ff */
[----:B------:R-:W-:Y:S01]  /*18b10*/  IMAD R0, R17, 0x10, R0 ;  /* 0x0000001011007824 */ /* 0x000fe200078e0200 */
[----:B------:R-:W-:Y:S01]  /*18b20*/  ISETP.NE.U32.AND P0, PT, R4, 0x1, PT ;  /* 0x000000010400780c */ /* 0x000fe20003f05070 */
[----:B------:R-:W1:Y:S01]  /*18b30*/  @P1 MUFU.RCP R14, R6 ;  /* 0x00000006000e1308 */ /* 0x000e620000001000 */
[----:B------:R-:W-:Y:S01]  /*18b40*/  MOV R4, 0xfffffff0 ;  /* 0xfffffff000047802 */ /* 0x000fe20000000f00 */
[----:B--2---:R-:W-:Y:S01]  /*18b50*/  FMUL.FTZ R16, R16, c[0x0][0x2dc] ;  /* 0x0000b70010107a20 */ /* 0x004fe20000410000 */
[----:B------:R-:W-:Y:S01]  /*18b60*/  LEA.HI R19, R19, R19, RZ, 0x1d ;  /* 0x0000001313137211 */ /* 0x000fe200078fe8ff */
[----:B------:R-:W-:Y:S01]  /*18b70*/  FMUL.FTZ R204, R11, R204 ;  /* 0x000000cc0bcc7220 */ /* 0x000fe20000410000 */
[----:B------:R-:W-:Y:S01]  /*18b80*/  SEL R4, R4, 0x10, !P0 ;  /* 0x0000001004047807 */ /* 0x000fe20004000000 */
[----:B------:R-:W-:Y:S01]  /*18b90*/  FMUL.FTZ R222, R16, R222 ;  /* 0x000000de10de7220 */ /* 0x000fe20000410000 */
[----:B------:R-:W-:Y:S01]  /*18ba0*/  LOP3.LUT P0, RZ, R18, 0x2, RZ, 0xc0, !PT ;  /* 0x0000000212ff7812 */ /* 0x000fe2000780c0ff */
[----:B---3--:R-:W-:Y:S01]  /*18bb0*/  FMUL.FTZ R15, R15, c[0x0][0x2dc] ;  /* 0x0000b7000f0f7a20 */ /* 0x008fe20000410000 */
[----:B------:R-:W-:Y:S01]  /*18bc0*/  LEA R0, R0, R19, 0x1 ;  /* 0x0000001300007211 */ /* 0x000fe200078e08ff */
[----:B------:R-:W-:Y:S01]  /*18bd0*/  FMUL.FTZ R223, R16, R223 ;  /* 0x000000df10df7220 */ /* 0x000fe20000410000 */
[----:B------:R-:W2:Y:S01]  /*18be0*/  @P4 MUFU.LG2 R10, R10 ;  /* 0x0000000a000a4308 */ /* 0x000ea20000000c00 */
[C---:B------:R-:W-:Y:S01]  /*18bf0*/  FMUL.FTZ R220, R15.reuse, R220 ;  /* 0x000000dc0fdc7220 */ /* 0x040fe20000410000 */
[----:B------:R-:W-:Y:S01]  /*18c00*/  @!UP3 UMOV UR22, URZ ;  /* 0x0000003f0016bc82 */ /* 0x000fe20008000000 */
[----:B------:R-:W-:Y:S01]  /*18c10*/  FMUL.FTZ R221, R15, R221 ;  /* 0x000000dd0fdd7220 */ /* 0x000fe20000410000 */
[----:B------:R-:W-:Y:S01]  /*18c20*/  F2FP.PACK_AB R222, R223, R222 ;  /* 0x000000dedfde723e */ /* 0x000fe200000000ff */
[----:B-1----:R-:W-:Y:S01]  /*18c30*/  FMUL.FTZ R14, R14, c[0x0][0x2dc] ;  /* 0x0000b7000e0e7a20 */ /* 0x002fe20000410000 */
[----:B------:R-:W-:Y:S01]  /*18c40*/  @UP3 UMOV UR22, UR16 ;  /* 0x0000001000163c82 */ /* 0x000fe20008000000 */
[----:B------:R-:W-:Y:S01]  /*18c50*/  IMAD.SHL.U32 R0, R0, 0x2, RZ ;  /* 0x0000000200007824 */ /* 0x000fe200078e00ff */
[----:B------:R-:W-:Y:S01]  /*18c60*/  F2FP.PACK_AB R220, R221, R220 ;  /* 0x000000dcdddc723e */ /* 0x000fe200000000ff */
[C---:B------:R-:W-:Y:S01]  /*18c70*/  FMUL.FTZ R216, R15.reuse, R216 ;  /* 0x000000d80fd87220 */ /* 0x040fe20000410000 */
[----:B------:R-:W1:Y:S01]  /*18c80*/  @P3 MUFU.LG2 R9, R9 ;  /* 0x0000000900093308 */ /* 0x000e620000000c00 */
[----:B------:R-:W-:Y:S01]  /*18c90*/  FMUL.FTZ R217, R15, R217 ;  /* 0x000000d90fd97220 */ /* 0x000fe20000410000 */
[----:B------:R-:W-:Y:S01]  /*18ca0*/  IADD3 R18, R0, 0x20, RZ ;  /* 0x0000002000127810 */ /* 0x000fe20007ffe0ff */
[----:B------:R-:W-:Y:S01]  /*18cb0*/  FMUL.FTZ R218, R16, R218 ;  /* 0x000000da10da7220 */ /* 0x000fe20000410000 */
[----:B------:R-:W-:Y:S01]  /*18cc0*/  IADD3 R17, R0, R4, RZ ;  /* 0x0000000400117210 */ /* 0x000fe20007ffe0ff */
[----:B------:R-:W-:Y:S01]  /*18cd0*/  FMUL.FTZ R219, R16, R219 ;  /* 0x000000db10db7220 */ /* 0x000fe20000410000 */
[----:B------:R-:W-:Y:S01]  /*18ce0*/  F2FP.PACK_AB R216, R217, R216 ;  /* 0x000000d8d9d8723e */ /* 0x000fe200000000ff */
[----:B------:R-:W-:Y:S01]  /*18cf0*/  FMUL.FTZ R205, R11, R205 ;  /* 0x000000cd0bcd7220 */ /* 0x000fe20000410000 */
[----:B------:R-:W-:Y:S01]  /*18d00*/  @P0 IADD3 R18, R0, -0x20, RZ ;  /* 0xffffffe000120810 */ /* 0x000fe20007ffe0ff */
[C---:B------:R-:W-:Y:S01]  /*18d10*/  FMUL.FTZ R206, R14.reuse, R206 ;  /* 0x000000ce0ece7220 */ /* 0x040fe20000410000 */
[----:B------:R-:W-:Y:S01]  /*18d20*/  F2FP.PACK_AB R218, R219, R218 ;  /* 0x000000dadbda723e */ /* 0x000fe200000000ff */
[C---:B------:R-:W-:Y:S01]  /*18d30*/  FMUL.FTZ R207, R14.reuse, R207 ;  /* 0x000000cf0ecf7220 */ /* 0x040fe20000410000 */
[----:B------:R-:W-:Y:S01]  /*18d40*/  F2FP.PACK_AB R204, R205, R204 ;  /* 0x000000cccdcc723e */ /* 0x000fe200000000ff */
[C---:B------:R-:W-:Y:S01]  /*18d50*/  FMUL.FTZ R200, R11.reuse, R200 ;  /* 0x000000c80bc87220 */ /* 0x040fe20000410000 */
[----:B------:R-:W-:Y:S01]  /*18d60*/  STS [R0], R220 ;  /* 0x000000dc00007388 */ /* 0x000fe20000000800 */
[----:B------:R-:W-:Y:S01]  /*18d70*/  FMUL.FTZ R201, R11, R201 ;  /* 0x000000c90bc97220 */ /* 0x000fe20000410000 */
[----:B------:R-:W-:Y:S01]  /*18d80*/  F2FP.PACK_AB R206, R207, R206 ;  /* 0x000000cecfce723e */ /* 0x000fe200000000ff */
[C---:B------:R-:W-:Y:S01]  /*18d90*/  FMUL.FTZ R202, R14.reuse, R202 ;  /* 0x000000ca0eca7220 */ /* 0x040fe20000410000 */
[----:B------:R-:W-:Y:S01]  /*18da0*/  STS [R0+0x200], R222 ;  /* 0x000200de00007388 */ /* 0x000fe20000000800 */
[----:B------:R-:W-:Y:S01]  /*18db0*/  FMUL.FTZ R203, R14, R203 ;  /* 0x000000cb0ecb7220 */ /* 0x000fe20000410000 */
[----:B------:R-:W-:Y:S01]  /*18dc0*/  F2FP.PACK_AB R200, R201, R200 ;  /* 0x000000c8c9c8723e */ /* 0x000fe200000000ff */
[C---:B------:R-:W-:Y:S01]  /*18dd0*/  FMUL.FTZ R212, R15.reuse, R212 ;  /* 0x000000d40fd47220 */ /* 0x040fe20000410000 */
[----:B------:R-:W-:Y:S01]  /*18de0*/  IADD3 R4, R4, R18, RZ ;  /* 0x0000001204047210 */ /* 0x000fe20007ffe0ff */
[----:B------:R-:W-:Y:S01]  /*18df0*/  FMUL.FTZ R213, R15, R213 ;  /* 0x000000d50fd57220 */ /* 0x000fe20000410000 */
[----:B------:R-:W-:Y:S01]  /*18e00*/  F2FP.PACK_AB R202, R203, R202 ;  /* 0x000000cacbca723e */ /* 0x000fe200000000ff */
[----:B------:R-:W-:Y:S01]  /*18e10*/  FMUL.FTZ R208, R15, R208 ;  /* 0x000000d00fd07220 */ /* 0x000fe20000410000 */
[----:B------:R-:W-:Y:S01]  /*18e20*/  STS [R17], R216 ;  /* 0x000000d811007388 */ /* 0x000fe20000000800 */
[C---:B------:R-:W-:Y:S01]  /*18e30*/  FMUL.FTZ R214, R16.reuse, R214 ;  /* 0x000000d610d67220 */ /* 0x040fe20000410000 */
[----:B------:R-:W-:Y:S01]  /*18e40*/  F2FP.PACK_AB R212, R213, R212 ;  /* 0x000000d4d5d4723e */ /* 0x000fe200000000ff */
[C---:B------:R-:W-:Y:S01]  /*18e50*/  FMUL.FTZ R215, R16.reuse, R215 ;  /* 0x000000d710d77220 */ /* 0x040fe20000410000 */
[----:B------:R-:W-:Y:S01]  /*18e60*/  STS [R17+0x200], R218 ;  /* 0x000200da11007388 */ /* 0x000fe20000000800 */
[C---:B------:R-:W-:Y:S01]  /*18e70*/  FMUL.FTZ R210, R16.reuse, R210 ;  /* 0x000000d210d27220 */ /* 0x040fe20000410000 */
[----:B------:R-:W3:Y:S01]  /*18e80*/  @P2 MUFU.LG2 R7, R7 ;  /* 0x0000000700072308 */ /* 0x000ee20000000c00 */
[----:B------:R-:W-:Y:S01]  /*18e90*/  FMUL.FTZ R15, R15, R209 ;  /* 0x000000d10f0f7220 */ /* 0x000fe20000410000 */
[----:B------:R-:W-:Y:S01]  /*18ea0*/  F2FP.PACK_AB R214, R215, R214 ;  /* 0x000000d6d7d6723e */ /* 0x000fe200000000ff */
[----:B------:R-:W-:Y:S01]  /*18eb0*/  FMUL.FTZ R16, R16, R211 ;  /* 0x000000d310107220 */ /* 0x000fe20000410000 */
[----:B------:R-:W-:Y:S01]  /*18ec0*/  STS [R0+0x1000], R204 ;  /* 0x001000cc00007388 */ /* 0x000fe20000000800 */
[----:B------:R-:W-:Y:S01]  /*18ed0*/  FMUL.FTZ R196, R11, R196 ;  /* 0x000000c40bc47220 */ /* 0x000fe20000410000 */
[----:B------:R-:W-:Y:S01]  /*18ee0*/  F2FP.PACK_AB R15, R15, R208 ;  /* 0x000000d00f0f723e */ /* 0x000fe200000000ff */
[C---:B------:R-:W-:Y:S01]  /*18ef0*/  FMUL.FTZ R197, R11.reuse, R197 ;  /* 0x000000c50bc57220 */ /* 0x040fe20000410000 */
[----:B------:R-:W-:Y:S01]  /*18f00*/  F2FP.PACK_AB R16, R16, R210 ;  /* 0x000000d21010723e */ /* 0x000fe200000000ff */
[----:B------:R-:W-:Y:S01]  /*18f10*/  FMUL.FTZ R192, R11, R192 ;  /* 0x000000c00bc07220 */ /* 0x000fe20000410000 */
[----:B------:R4:W-:Y:S01]  /*18f20*/  STS [R0+0x1200], R206 ;  /* 0x001200ce00007388 */ /* 0x0009e20000000800 */
        /* <DEDUP_REMOVED lines=10> */
[----:B------:R-:W-:Y:S01]  /*18fd0*/  LOP3.LUT P0, RZ, R2, 0x3, RZ, 0xc0, !PT ;  /* 0x0000000302ff7812 */ /* 0x000fe2000780c0ff */
[----:B------:R-:W-:Y:S01]  /*18fe0*/  @!UP3 UMOV UR23, URZ ;  /* 0x0000003f0017bc82 */ /* 0x000fe20008000000 */
[----:B------:R-:W-:Y:S01]  /*18ff0*/  F2FP.PACK_AB R11, R11, R192 ;  /* 0x000000c00b0b723e */ /* 0x000fe200000000ff */
[----:B------:R-:W-:Y:S01]  /*19000*/  STS [R18], R212 ;  /* 0x000000d412007388 */ /* 0x000fe20000000800 */
[----:B------:R-:W-:Y:S01]  /*19010*/  F2FP.PACK_AB R14, R14, R194 ;  /* 0x000000c20e0e723e */ /* 0x000fe200000000ff */
[----:B------:R-:W-:Y:S01]  /*19020*/  USHF.R.S32.HI UR4, URZ, 0x1f, UR9 ;  /* 0x0000001f3f047899 */ /* 0x000fe20008011409 */
[----:B--2---:R-:W-:Y:S01]  /*19030*/  @P4 FMUL.FTZ R10, R10, 0.69314718246459960938 ;  /* 0x3f3172180a0a4820 */ /* 0x004fe20000410000 */
[----:B------:R-:W-:Y:S01]  /*19040*/  STS [R18+0x200], R214 ;  /* 0x000200d612007388 */ /* 0x000fe20000000800 */
[----:B------:R-:W-:Y:S01]  /*19050*/  @UP3 USHF.R.S32.HI UR23, URZ, 0x1f, UR16 ;  /* 0x0000001f3f173899 */ /* 0x000fe20008011410 */
[----:B-1----:R-:W-:Y:S01]  /*19060*/  @P3 FMUL.FTZ R9, R9, 0.69314718246459960938 ;  /* 0x3f31721809093820 */ /* 0x002fe20000410000 */
[----:B------:R-:W-:Y:S01]  /*19070*/  USHF.R.S32.HI UR5, URZ, 0x1f, UR14 ;  /* 0x0000001f3f057899 */ /* 0x000fe2000801140e */
[----:B------:R-:W-:Y:S01]  /*19080*/  STS [R4], R15 ;  /* 0x0000000f04007388 */ /* 0x000fe20000000800 */
[----:B------:R-:W-:Y:S01]  /*19090*/  UIADD3 UR9, UP2, UP1, UR9, UR22, UR14 ;  /* 0x0000001609097290 */ /* 0x000fe2000f95e00e */
[----:B---3--:R-:W-:Y:S01]  /*190a0*/  @P2 FMUL.FTZ R7, R7, 0.69314718246459960938 ;  /* 0x3f31721807072820 */ /* 0x008fe20000410000 */
[----:B------:R-:W-:Y:S01]  /*190b0*/  @!UP0 UIADD3 UR7, UR19, UR11, URZ ;  /* 0x0000000b13078290 */ /* 0x000fe2000fffe03f */
[----:B------:R-:W-:Y:S01]  /*190c0*/  STS [R4+0x200], R16 ;  /* 0x0002001004007388 */ /* 0x000fe20000000800 */
[----:B------:R-:W-:Y:S01]  /*190d0*/  @P1 FMUL.FTZ R6, R6, 0.69314718246459960938 ;  /* 0x3f31721806061820 */ /* 0x000fe20000410000 */
[----:B------:R-:W-:Y:S01]  /*190e0*/  UIADD3.X UR4, UR4, UR23, UR5, UP2, UP1 ;  /* 0x0000001704047290 */ /* 0x000fe200097e2405 */
[----:B----4-:R-:W-:Y:S01]  /*190f0*/  MOV R0, 0x7f800000 ;  /* 0x7f80000000007802 */ /* 0x010fe20000000f00 */
[----:B------:R-:W-:Y:S01]  /*19100*/  STS [R18+0x1000], R196 ;  /* 0x001000c412007388 */ /* 0x000fe20000000800 */
[----:B------:R-:W-:Y:S01]  /*19110*/  @!UP0 UMOV UR12, UR18 ;  /* 0x00000012000c8c82 */ /* 0x000fe20008000000 */
[----:B------:R-:W-:Y:S01]  /*19120*/  MOV R2, 0x7f800000 ;  /* 0x7f80000000027802 */ /* 0x000fe20000000f00 */
[----:B------:R-:W-:Y:S01]  /*19130*/  @P3 FFMA.FTZ R5, R12, c[0x0][0x238], R9 ;  /* 0x00008e000c053a23 */ /* 0x000fe20000010009 */
[----:B------:R-:W-:Y:S01]  /*19140*/  STS [R18+0x1200], R198 ;  /* 0x001200c612007388 */ /* 0x000fe20000000800 */
[----:B------:R-:W-:-:S02]  /*19150*/  @P2 FFMA.FTZ R0, R13, c[0x0][0x238], R7 ;  /* 0x00008e000d002a23 */ /* 0x000fc40000010007 */
[----:B------:R-:W-:Y:S01]  /*19160*/  @P1 FFMA.FTZ R2, R8, c[0x0][0x238], R6 ;  /* 0x00008e0008021a23 */ /* 0x000fe20000010006 */
        /* <DEDUP_REMOVED lines=13> */
[C---:B------:R-:W-:Y:S02]  /*19240*/  IADD3 R11, R228.reuse, 0x40, RZ ;  /* 0x00000040e40b7810 */ /* 0x040fe40007ffe0ff */
        /* <DEDUP_REMOVED lines=14> */
[----:B------:R-:W-:Y:S01]  /*19330*/  @!P4 IADD3 R8, P1, R11, UR9, RZ ;  /* 0x000000090b08cc10 */ /* 0x000fe2000ff3e0ff */
[----:B------:R4:W-:Y:S01]  /*19340*/  @!P6 STG.E [R12.64], R4 ;  /* 0x000000040c00e986 */ /* 0x0009e2000c10191c */
[----:B------:R-:W-:-:S02]  /*19350*/  @!P5 LEA R14, P2, R7, c[0x0][0x200], 0x2 ;  /* 0x00008000070eda11 */ /* 0x000fc400078410ff */
[C---:B------:R-:W-:Y:S02]  /*19360*/  @!P3 IADD3 R9, P0, R10.reuse, UR9, RZ ;  /* 0x000000090a09bc10 */ /* 0x040fe4000ff1e0ff */
        /* <DEDUP_REMOVED lines=10> */
.L_x_333:
[----:B------:R-:W-:Y:S05]  /*19410*/  BSYNC B0 ;  /* 0x0000000000007941 */ /* 0x000fea0003800000 */
.L_x_332:
[----:B----4-:R-:W4:Y:S01]  /*19420*/  S2R R5, SR_TID.X ;  /* 0x0000000000057919 */ /* 0x010f220000002100 */
[C---:B------:R-:W-:Y:S01]  /*19430*/  IADD3 R6, P0, R236.reuse, UR12, RZ ;  /* 0x0000000cec067c10 */ /* 0x040fe2000ff1e0ff */
[----:B------:R-:W-:Y:S01]  /*19440*/  USHF.R.S32.HI UR6, URZ, 0x1f, UR10 ;  /* 0x0000001f3f067899 */ /* 0x000fe2000801140a */
[----:B------:R-:W-:Y:S01]  /*19450*/  ISETP.GE.AND P1, PT, R236, c[0x0][0x220], PT ;  /* 0x00008800ec007a0c */ /* 0x000fe20003f26270 */
[----:B------:R-:W5:Y:S01]  /*19460*/  S2R R0, SR_CTAID.Z ;  /* 0x0000000000007919 */ /* 0x000f620000002700 */
[----:B------:R-:W-:Y:S01]  /*19470*/  ULDC.64 UR4, c[0x0][0x1f0] ;  /* 0x00007c0000047ab9 */ /* 0x000fe20000000a00 */
[----:B------:R-:W-:Y:S01]  /*19480*/  BSSY B0, `(.L_x_334) ;  /* 0x0000016000007945 */ /* 0x000fe20003800000 */
[----:B------:R-:W-:-:S04]  /*19490*/  UIMAD UR4, UR6, UR4, URZ ;  /* 0x00000004060472a4 */ /* 0x000fc8000f8e023f */
[----:B------:R-:W-:Y:S01]  /*194a0*/  UIMAD UR4, UR10, UR5, UR4 ;  /* 0x000000050a0472a4 */ /* 0x000fe2000f8e0204 */
[----:B----4-:R-:W-:-:S04]  /*194b0*/  SHF.R.S32.HI R4, RZ, 0x1f, R5 ;  /* 0x0000001fff047819 */ /* 0x010fc80000011405 */
[----:B------:R-:W-:-:S04]  /*194c0*/  LEA.HI R4, R4, R5, RZ, 0x2 ;  /* 0x0000000504047211 */ /* 0x000fc800078f10ff */
[----:B------:R-:W-:-:S05]  /*194d0*/  LOP3.LUT R2, R4, 0xfffffffc, RZ, 0xc0, !PT ;  /* 0xfffffffc04027812 */ /* 0x000fca00078ec0ff */
[----:B------:R-:W-:-:S04]  /*194e0*/  IMAD.IADD R2, R5, 0x1, -R2 ;  /* 0x0000000105027824 */ /* 0x000fc800078e0a02 */
[----:B------:R-:W-:-:S05]  /*194f0*/  IMAD.SHL.U32 R2, R2, 0x8, RZ ;  /* 0x0000000802027824 */ /* 0x000fca00078e00ff */
[----:B------:R-:W-:-:S04]  /*19500*/  SHF.R.S32.HI R2, RZ, 0x1f, R2 ;  /* 0x0000001fff027819 */ /* 0x000fc80000011402 */
[----:B------:R-:W-:Y:S02]  /*19510*/  IADD3.X R7, R2, UR7, RZ, P0, !PT ;  /* 0x0000000702077c10 */ /* 0x000fe400087fe4ff */
[----:B------:R-:W-:-:S03]  /*19520*/  ISETP.GE.OR P0, PT, R3, UR20, P1 ;  /* 0x0000001403007c0c */ /* 0x000fc60008f06670 */
[----:B-----5:R-:W-:-:S05]  /*19530*/  IMAD.WIDE.U32 R6, R0, c[0x0][0x1f0], R6 ;  /* 0x00007c0000067a25 */ /* 0x020fca00078e0006 */
        /* <DEDUP_REMOVED lines=10> */
.L_x_335:
[----:B------:R-:W-:Y:S05]  /*195e0*/  BSYNC B0 ;  /* 0x0000000000007941 */ /* 0x000fea0003800000 */
.L_x_334:
[----:B------:R-:W-:Y:S01]  /*195f0*/  SHF.R.S32.HI R4, RZ, 0x2, R4 ;  /* 0x00000002ff047819 */ /* 0x000fe20000011404 */
[----:B------:R-:W-:Y:S03]  /*19600*/  BSSY B0, `(.L_x_336) ;  /* 0x000000f000007945 */ /* 0x000fe60003800000 */
[----:B------:R-:W-:-:S04]  /*19610*/  IADD3 R0, R4, 0x20, RZ ;  /* 0x0000002004007810 */ /* 0x000fc80007ffe0ff */
[----:B------:R-:W-:-:S13]  /*19620*/  ISETP.GE.OR P0, PT, R0, UR20, P1 ;  /* 0x0000001400007c0c */ /* 0x000fda0008f06670 */
[----:B------:R-:W-:Y:S05]  /*19630*/  @P0 BRA `(.L_x_337) ;  /* 0x000000b000000947 */ /* 0x000fea0003800000 */
[----:B------:R-:W-:Y:S01]  /*19640*/  IADD3 R2, P0, R238, 0x20, RZ ;  /* 0x00000020ee027810 */ /* 0x000fe20007f1e0ff */
[----:B--2---:R-:W-:Y:S01]  /*19650*/  IMAD.MOV.U32 R10, RZ, RZ, R6 ;  /* 0x000000ffff0a7224 */ /* 0x004fe200078e0006 */
        /* <DEDUP_REMOVED lines=9> */
.L_x_337:
[----:B------:R-:W-:Y:S05]  /*196f0*/  BSYNC B0 ;  /* 0x0000000000007941 */ /* 0x000fea0003800000 */
.L_x_336:
[----:B------:R-:W-:Y:S01]  /*19700*/  IADD3 R0, R4, 0x40, RZ ;  /* 0x0000004004007810 */ /* 0x000fe20007ffe0ff */
[----:B------:R-:W-:Y:S03]  /*19710*/  BSSY B0, `(.L_x_338) ;  /* 0x000000e000007945 */ /* 0x000fe60003800000 */
[----:B------:R-:W-:-:S13]  /*19720*/  ISETP.GE.OR P0, PT, R0, UR20, P1 ;  /* 0x0000001400007c0c */ /* 0x000fda0008f06670 */
        /* <DEDUP_REMOVED lines=12> */
.L_x_339:
[----:B------:R-:W-:Y:S05]  /*197f0*/  BSYNC B0 ;  /* 0x0000000000007941 */ /* 0x000fea0003800000 */
.L_x_338:
[----:B------:R-:W-:-:S04]  /*19800*/  IADD3 R4, R4, 0x60, RZ ;  /* 0x0000006004047810 */ /* 0x000fc80007ffe0ff */
[----:B------:R-:W-:-:S13]  /*19810*/  ISETP.GE.OR P1, PT, R4, UR20, P1 ;  /* 0x0000001404007c0c */ /* 0x000fda0008f26670 */
[----:B------:R-:W-:Y:S05]  /*19820*/  @P1 EXIT ;  /* 0x000000000000194d */ /* 0x000fea0003800000 */
[----:B------:R-:W-:Y:S01]  /*19830*/  IADD3 R0, P0, R238, 0x60, RZ ;  /* 0x00000060ee007810 */ /* 0x000fe20007f1e0ff */
[----:B--2---:R-:W-:Y:S01]  /*19840*/  IMAD.MOV.U32 R2, RZ, RZ, R6 ;  /* 0x000000ffff027224 */ /* 0x004fe200078e0006 */
        /* <DEDUP_REMOVED lines=8> */
[----:B-1----:R-:W-:Y:S01]  /*198d0*/  STG.E.128 [R4.64], R28 ;  /* 0x0000001c04007986 */ /* 0x002fe2000c101d1c */
[----:B------:R-:W-:Y:S05]  /*198e0*/  EXIT ;  /* 0x000000000000794d */ /* 0x000fea0003800000 */
.L_x_293:
        /* <DEDUP_REMOVED lines=10> */
[----:B------:R-:W-:Y:S01]  /*19990*/  ULDC.U8 UR11, c[0x0][0x328] ;  /* 0x0000ca00000b7ab9 */ /* 0x000fe20000000000 */
        /* <DEDUP_REMOVED lines=11> */
[----:B------:R-:W-:Y:S02]  /*19a50*/  UISETP.NE.AND UP2, UPT, UR11, URZ, UPT ;  /* 0x0000003f0b00728c */ /* 0x000fe4000bf45270 */
[----:B------:R-:W-:Y:S02]  /*19a60*/  ULDC.64 UR4, c[0x0][0x1e0] ;  /* 0x0000780000047ab9 */ /* 0x000fe40000000a00 */
[----:B------:R-:W-:Y:S02]  /*19a70*/  @!UP4 UIMAD UR12, UR12, UR4, URZ ;  /* 0x000000040c0cc2a4 */ /* 0x000fe4000f8e023f */
[----:B------:R-:W-:Y:S01]  /*19a80*/  @UP4 UMOV UR13, UR8 ;  /* 0x00000008000d4c82 */ /* 0x000fe20008000000 */
[----:B--2---:R-:W-:Y:S01]  /*19a90*/  IMAD.WIDE R12, R12, 0x80, R6 ;  /* 0x000000800c0c7825 */ /* 0x004fe200078e0206 */
[----:B------:R-:W-:-:S02]  /*19aa0*/  @!UP3 UISETP.NE.AND UP1, UPT, UR11, URZ, UPT ;  /* 0x0000003f0b00b28c */ /* 0x000fc4000bf25270 */
[----:B------:R-:W-:Y:S02]  /*19ab0*/  @!UP4 UIMAD UR12, UR15, UR5, UR12 ;  /* 0x000000050f0cc2a4 */ /* 0x000fe4000f8e020c */
[----:B------:R-:W-:Y:S02]  /*19ac0*/  ULDC UR10, c[0x0][0x214] ;  /* 0x00008500000a7ab9 */ /* 0x000fe40000000800 */
[----:B------:R-:W-:Y:S02]  /*19ad0*/  @UP3 ULDC UR8, c[0x0][0x210] ;  /* 0x0000840000083ab9 */ /* 0x000fe40000000800 */
[----:B------:R-:W-:Y:S02]  /*19ae0*/  UISETP.EQ.AND UP2, UPT, UR6, URZ, UP2 ;  /* 0x0000003f0600728c */ /* 0x000fe40009742270 */
[----:B------:R-:W-:Y:S02]  /*19af0*/  ULDC UR5, c[0x0][0x234] ;  /* 0x00008d0000057ab9 */ /* 0x000fe40000000800 */
[----:B------:R-:W-:-:S02]  /*19b00*/  @!UP4 UIMAD.WIDE.U32 UR18, UR15, UR4, URZ ;  /* 0x000000040f12c2a5 */ /* 0x000fc4000f8e003f */
[----:B------:R-:W-:Y:S02]  /*19b10*/  @UP3 UIMAD UR8, UR8, UR10, URZ ;  /* 0x0000000a080832a4 */ /* 0x000fe4000f8e023f */
[----:B------:R-:W-:Y:S02]  /*19b20*/  @!UP3 USEL UR8, UR10, UR5, !UP1 ;  /* 0x000000050a08b287 */ /* 0x000fe4000c800000 */
[----:B------:R-:W-:Y:S02]  /*19b30*/  UISETP.NE.OR UP0, UPT, UR27, -0x1, !UP2 ;  /* 0xffffffff1b00788c */ /* 0x000fe4000d705670 */
[----:B------:R-:W-:Y:S02]  /*19b40*/  ULDC UR4, c[0x0][0x1c0] ;  /* 0x0000700000047ab9 */ /* 0x000fe40000000800 */
[----:B------:R-:W-:Y:S02]  /*19b50*/  @UP3 UMOV UR20, 0x1 ;  /* 0x0000000100143882 */ /* 0x000fe40000000000 */
[----:B------:R-:W-:-:S02]  /*19b60*/  @!UP3 UIMAD UR20, UR8, UR4, URZ ;  /* 0x000000040814b2a4 */ /* 0x000fc4000f8e023f */
[----:B------:R-:W-:Y:S02]  /*19b70*/  @!UP4 UMOV UR13, UR18 ;  /* 0x00000012000dcc82 */ /* 0x000fe40008000000 */
[----:B------:R-:W-:Y:S01]  /*19b80*/  @!UP4 UIADD3 UR7, UR19, UR12, URZ ;  /* 0x0000000c1307c290 */ /* 0x000fe2000fffe03f */
[C---:B------:R-:W-:Y:S01]  /*19b90*/  IADD3 R2, P0, R0.reuse, UR13, RZ ;  /* 0x0000000d00027c10 */ /* 0x040fe2000ff1e0ff */
[----:B------:R-:W-:Y:S02]  /*19ba0*/  UIADD3 UR17, -UR16, UR17, URZ ;  /* 0x0000001110117290 */ /* 0x000fe4000fffe13f */
[----:B------:R-:W-:Y:S02]  /*19bb0*/  UIMAD UR20, UR15, UR20, URZ ;  /* 0x000000140f1472a4 */ /* 0x000fe4000f8e023f */
[----:B------:R-:W-:Y:S01]  /*19bc0*/  @!UP0 UIMAD UR27, UR15, UR10, URZ ;  /* 0x0000000a0f1b82a4 */ /* 0x000fe2000f8e023f */
[----:B------:R-:W-:Y:S01]  /*19bd0*/  LEA.HI.X.SX32 R3, R0, UR7, 0x1, P0 ;  /* 0x0000000700037c11 */ /* 0x000fe200080f0eff */
[----:B------:R-:W-:Y:S01]  /*19be0*/  USEL UR20, UR20, URZ, !UP2 ;  /* 0x0000003f14147287 */ /* 0x000fe2000d000000 */
[C---:B------:R-:W-:Y:S01]  /*19bf0*/  ISETP.GE.OR P0, PT, R6.reuse, UR17, P1 ;  /* 0x0000001106007c0c */ /* 0x040fe20008f06670 */
[----:B------:R-:W-:Y:S01]  /*19c00*/  @UP3 ULDC UR21, c[0x0][0x210] ;  /* 0x0000840000153ab9 */ /* 0x000fe20000000800 */
[----:B------:R-:W-:Y:S01]  /*19c10*/  ISETP.GE.AND P6, PT, R6, UR17, PT ;  /* 0x0000001106007c0c */ /* 0x000fe2000bfc6270 */
[----:B------:R-:W-:Y:S01]  /*19c20*/  @!UP3 UMOV UR21, 0x1 ;  /* 0x000000010015b882 */ /* 0x000fe20000000000 */
[----:B-1----:R-:W-:Y:S01]  /*19c30*/  IMAD.WIDE.U32 R8, R8, c[0x0][0x1f0], R2 ;  /* 0x00007c0008087a25 */ /* 0x002fe200078e0002 */
[----:B------:R-:W-:-:S02]  /*19c40*/  UIMAD UR8, UR14, UR8, UR20 ;  /* 0x000000080e0872a4 */ /* 0x000fc4000f8e0214 */
[----:B------:R-:W-:Y:S02]  /*19c50*/  UIMAD UR16, UR16, UR21, URZ ;  /* 0x00000015101072a4 */ /* 0x000fe4000f8e023f */
        /* <DEDUP_REMOVED lines=18> */
.L_x_341:
[----:B------:R-:W-:Y:S05]  /*19d80*/  BSYNC B0 ;  /* 0x0000000000007941 */ /* 0x000fea0003800000 */
.L_x_340:
[----:B-1----:R-:W-:Y:S01]  /*19d90*/  IADD3 R5, R6, 0x20, RZ ;  /* 0x0000002006057810 */ /* 0x002fe20007ffe0ff */
[----:B------:R-:W-:Y:S03]  /*19da0*/  BSSY B0, `(.L_x_342) ;  /* 0x000000f000007945 */ /* 0x000fe60003800000 */
[C---:B------:R-:W-:Y:S02]  /*19db0*/  ISETP.GE.OR P0, PT, R5.reuse, UR17, P1 ;  /* 0x0000001105007c0c */ /* 0x040fe40008f06670 */
[----:B------:R-:W-:-:S11]  /*19dc0*/  ISETP.GE.AND P5, PT, R5, UR17, PT ;  /* 0x0000001105007c0c */ /* 0x000fd6000bfa6270 */
        /* <DEDUP_REMOVED lines=11> */
[----:B------:R1:W-:Y:S02]  /*19e80*/  STG.E.128 [R2.64], RZ ;  /* 0x000000ff02007986 */ /* 0x0003e4000c101d1c */
.L_x_343:
[----:B------:R-:W-:Y:S05]  /*19e90*/  BSYNC B0 ;  /* 0x0000000000007941 */ /* 0x000fea0003800000 */
.L_x_342:
        /* <DEDUP_REMOVED lines=16> */
.L_x_345:
[----:B------:R-:W-:Y:S05]  /*19fa0*/  BSYNC B0 ;  /* 0x0000000000007941 */ /* 0x000fea0003800000 */
.L_x_344:
        /* <DEDUP_REMOVED lines=15> */
.L_x_347:
[----:B------:R-:W-:Y:S05]  /*1a0a0*/  BSYNC B0 ;  /* 0x0000000000007941 */ /* 0x000fea0003800000 */
.L_x_346:
        /* <DEDUP_REMOVED lines=26> */
[----:B-1----:R-:W-:-:S05]  /*1a250*/  IMAD R0, R3, UR21, RZ ;  /* 0x0000001503007c24 */ /* 0x002fca000f8e02ff */
[----:B------:R-:W-:-:S04]  /*1a260*/  IADD3 R2, P0, R0, UR8, RZ ;  /* 0x0000000800027c10 */ /* 0x000fc8000ff1e0ff */
[----:B------:R-:W-:Y:S02]  /*1a270*/  LEA.HI.X.SX32 R0, R0, UR4, 0x1, P0 ;  /* 0x0000000400007c11 */ /* 0x000fe400080f0eff */
[----:B------:R-:W-:-:S04]  /*1a280*/  LEA R4, P0, R2, c[0x0][0x200], 0x2 ;  /* 0x0000800002047a11 */ /* 0x000fc800078010ff */
[----:B------:R-:W-:Y:S01]  /*1a290*/  LEA.HI.X R5, R2, c[0x0][0x204], R0, 0x2, P0 ;  /* 0x0000810002057a11 */ /* 0x000fe200000f1400 */
[----:B------:R-:W-:-:S05]  /*1a2a0*/  IMAD.MOV.U32 R0, RZ, RZ, 0x7f800000 ;  /* 0x7f800000ff007424 */ /* 0x000fca00078e00ff */
[----:B------:R-:W-:Y:S01]  /*1a2b0*/  STG.E [R4.64], R0 ;  /* 0x0000000004007986 */ /* 0x000fe2000c10191c */
[----:B------:R-:W-:Y:S05]  /*1a2c0*/  EXIT ;  /* 0x000000000000794d */ /* 0x000fea0003800000 */
.L_x_348:
        /* <DEDUP_REMOVED lines=11> */
.L_x_617:


//--------------------- .text._ZN5flash16flash_fwd_kernelI23Flash_fwd_kernel_traitsILi32ELi128ELi128ELi4ELb0ELb0EN7cutlass6half_tE19Flash_kernel_traitsILi32ELi128ELi128ELi4ES3_EELb1ELb1ELb0ELb0ELb0ELb0ELb0ELb1EEEvNS_16Flash_fwd_paramsE --------------------------
	.section	.text._ZN5flash16flash_fwd_kernelI23Flash_fwd_kernel_traitsILi32ELi128ELi128ELi4ELb0ELb0EN7cutlass6half_tE19Flash_kernel_traitsILi32ELi128ELi128ELi4ES3_EELb1ELb1ELb0ELb0ELb0ELb0ELb0ELb1EEEvNS_16Flash_fwd_paramsE,"ax",@progbits
	.sectioninfo	@"SHI_REGISTERS=255"
	.align	128
        .global         _ZN5flash16flash_fwd_kernelI23Flash_fwd_kernel_traitsILi32ELi128ELi128ELi4ELb0ELb0EN7cutlass6half_tE19Flash_kernel_traitsILi32ELi128ELi128ELi4ES3_EELb1ELb1ELb0ELb0ELb0ELb0ELb0ELb1EEEvNS_16Flash_fwd_paramsE
        .type           _ZN5flash16flash_fwd_kernelI23Flash_fwd_kernel_traitsILi32ELi128ELi128ELi4ELb0ELb0EN7cutlass6half_tE19Flash_kernel_traitsILi32ELi128ELi128ELi4ES3_EELb1ELb1ELb0ELb0ELb0ELb0ELb0ELb1EEEvNS_16Flash_fwd_paramsE,@function
        .size           _ZN5flash16flash_fwd_kernelI23Flash_fwd_kernel_traitsILi32ELi128ELi128ELi4ELb0ELb0EN7cutlass6half_tE19Flash_kernel_traitsILi32ELi128ELi128ELi4ES3_EELb1ELb1ELb0ELb0ELb0ELb0ELb0ELb1EEEvNS_16Flash_fwd_paramsE,(.L_x_618 - _ZN5flash16flash_fwd_kernelI23Flash_fwd_kernel_traitsILi32ELi128ELi128ELi4ELb0ELb0EN7cutlass6half_tE19Flash_kernel_traitsILi32ELi128ELi128ELi4ES3_EELb1ELb1ELb0ELb0ELb0ELb0ELb0ELb1EEEvNS_16Flash_fwd_paramsE)
        .other          _ZN5flash16flash_fwd_kernelI23Flash_fwd_kernel_traitsILi32ELi128ELi128ELi4ELb0ELb0EN7cutlass6half_tE19Flash_kernel_traitsILi32ELi128ELi128ELi4ES3_EELb1ELb1ELb0ELb0ELb0ELb0ELb0ELb1EEEvNS_16Flash_fwd_paramsE,@"STO_CUDA_ENTRY STV_DEFAULT"
_ZN5flash16flash_fwd_kernelI23Flash_fwd_kernel_traitsILi32ELi128ELi128ELi4ELb0ELb0EN7cutlass6half_tE19Flash_kernel_traitsILi32ELi128ELi128ELi4ES3_EELb1ELb1ELb0ELb0ELb0ELb0ELb0ELb1EEEvNS_16Flash_fwd_paramsE:
.text._ZN5flash16flash_fwd_kernelI23Flash_fwd_kernel_traitsILi32ELi128ELi128ELi4ELb0ELb0EN7cutlass6half_tE19Flash_kernel_traitsILi32ELi128ELi128ELi4ES3_EELb1ELb1ELb0ELb0ELb0ELb0ELb0ELb1EEEvNS_16Flash_fwd_paramsE:
[----:B------:R-:W-:-:S03]  /*0000*/  MOV R1, c[0x0][0x28] ;  /* 0x00000a0000017a02 */ /* 0x000fc60000000f00 */
[----:B------:R-:W-:Y:S01]  /*0010*/  ULDC.U8 UR4, c[0x0][0x304] ;  /* 0x0000c10000047ab9 */ /* 0x000fe20000000000 */
[----:B------:R-:W-:Y:S01]  /*0020*/  IADD3 R1, R1, -0x440, RZ ;  /* 0xfffffbc001017810 */ /* 0x000fe20007ffe0ff */
[----:B------:R-:W-:Y:S01]  /*0030*/  ULDC.64 UR28, c[0x0][0x2f0] ;  /* 0x0000bc00001c7ab9 */ /* 0x000fe20000000a00 */
[----:B------:R-:W-:Y:S01]  /*0040*/  ISETP.NE.AND P2, PT, RZ, UR4, PT ;  /* 0x00000004ff007c0c */ /* 0x000fe2000bf45270 */
[----:B------:R-:W-:Y:S01]  /*0050*/  IMAD.U32 R2, RZ, RZ, UR28 ;  /* 0x0000001cff027e24 */ /* 0x000fe2000f8e00ff */
[----:B------:R-:W-:Y:S01]  /*0060*/  ULDC.64 UR36, c[0x0][0x118] ;  /* 0x0000460000247ab9 */ /* 0x000fe20000000a00 */
[----:B------:R-:W-:Y:S01]  /*0070*/  IMAD.U32 R3, RZ, RZ, UR29 ;  /* 0x0000001dff037e24 */ /* 0x000fe2000f8e00ff */
[----:B------:R-:W-:Y:S01]  /*0080*/  MOV R0, c[0x0][0x2fc] ;  /* 0x0000bf0000007a02 */ /* 0x000fe20000000f00 */
[----:B------:R-:W-:Y:S01]  /*0090*/  IMAD.MOV.U32 R219, RZ, RZ, c[0x0][0x2f8] ;  /* 0x0000be00ffdb7624 */ /* 0x000fe200078e00ff */
[----:B------:R-:W1:Y:S01]  /*00a0*/  S2UR UR25, SR_CTAID.X ;  /* 0x00000000001979c3 */ /* 0x000e620000002500 */
[----:B------:R-:W2:Y:S01]  /*00b0*/  S2R R7, SR_TID.X ;  /* 0x0000000000077919 */ /* 0x000ea20000002100 */
[----:B------:R-:W-:-:S05]  /*00c0*/  ULDC.64 UR4, c[0x0][0x240] ;  /* 0x0000900000047ab9 */ /* 0x000fca0000000a00 */
[----:B------:R-:W3:Y:S01]  /*00d0*/  @P2 LDG.E.64 R2, [R2.64] ;  /* 0x0000002402022981 */ /* 0x000ee2000c1e1b00 */
[----:B------:R-:W-:Y:S02]  /*00e0*/  @P2 IMAD.MOV.U32 R4, RZ, RZ, R219 ;  /* 0x000000ffff042224 */ /* 0x000fe400078e00db */
[----:B------:R-:W-:-:S06]  /*00f0*/  @P2 IMAD.MOV.U32 R5, RZ, RZ, R0 ;  /* 0x000000ffff052224 */ /* 0x000fcc00078e0000 */
[----:B------:R-:W4:Y:S01]  /*0100*/  @P2 LDG.E.64 R4, [R4.64] ;  /* 0x0000002404042981 */ /* 0x000f22000c1e1b00 */
[----:B------:R-:W5:Y:S01]  /*0110*/  S2UR UR9, SR_CTAID.Y ;  /* 0x00000000000979c3 */ /* 0x000f620000002600 */
[----:B------:R-:W-:Y:S02]  /*0120*/  UISETP.NE.U32.AND UP2, UPT, URZ, UR4, UPT ;  /* 0x000000043f00728c */ /* 0x000fe4000bf45070 */
[----:B------:R-:W-:Y:S02]  /*0130*/  UMOV UR10, 0x4 ;  /* 0x00000004000a7882 */ /* 0x000fe40000000000 */
[----:B------:R-:W-:Y:S02]  /*0140*/  UISETP.NE.AND.EX UP2, UPT, URZ, UR5, UPT, UP2 ;  /* 0x000000053f00728c */ /* 0x000fe4000bf45320 */
[----:B------:R-:W-:Y:S01]  /*0150*/  ULDC.64 UR12, c[0x0][0x240] ;  /* 0x00009000000c7ab9 */ /* 0x000fe20000000a00 */
[----:B------:R-:W1:Y:S01]  /*0160*/  S2UR UR8, SR_CTAID.Z ;  /* 0x00000000000879c3 */ /* 0x000e620000002700 */
[----:B------:R-:W-:-:S02]  /*0170*/  ULDC.64 UR4, c[0x0][0x250] ;  /* 0x0000940000047ab9 */ /* 0x000fc40000000a00 */
[----:B------:R-:W-:Y:S01]  /*0180*/  PLOP3.LUT P0, PT, PT, PT, UP2, 0x80, 0x0 ;  /* 0x000000000000781c */ /* 0x000fe20003f0f028 */
[----:B------:R-:W-:Y:S02]  /*0190*/  UISETP.NE.U32.AND UP0, UPT, URZ, UR4, UPT ;  /* 0x000000043f00728c */ /* 0x000fe4000bf05070 */
[----:B------:R-:W-:Y:S02]  /*01a0*/  ULDC.U8 UR11, c[0x0][0x312] ;  /* 0x0000c480000b7ab9 */ /* 0x000fe40000000000 */
[----:B------:R-:W-:Y:S02]  /*01b0*/  UISETP.NE.AND UP3, UPT, UR11, URZ, UPT ;  /* 0x0000003f0b00728c */ /* 0x000fe4000bf65270 */
[----:B------:R-:W-:Y:S02]  /*01c0*/  UISETP.NE.AND.EX UP0, UPT, URZ, UR5, UPT, UP0 ;  /* 0x000000053f00728c */ /* 0x000fe4000bf05300 */
[----:B-----5:R-:W-:Y:S02]  /*01d0*/  UIMAD.WIDE UR12, UR9, UR10, UR12 ;  /* 0x0000000a090c72a5 */ /* 0x020fe4000f8e020c */
[----:B-1----:R-:W-:-:S06]  /*01e0*/  ULOP3.LUT UR6, UR8, UR25, UR9, 0xfe, !UPT ;  /* 0x0000001908067292 */ /* 0x002fcc000f8efe09 */
[----:B--2---:R-:W-:Y:S01]  /*01f0*/  LOP3.LUT P3, RZ, R7, UR6, RZ, 0xfc, !PT ;  /* 0x0000000607ff7c12 */ /* 0x004fe2000f86fcff */
[----:B------:R-:W-:Y:S02]  /*0200*/  ULDC.64 UR6, c[0x0][0x248] ;  /* 0x0000920000067ab9 */ /* 0x000fe40000000a00 */
[----:B------:R-:W-:-:S04]  /*0210*/  UISETP.EQ.U32.AND UP1, UPT, URZ, UR6, UPT ;  /* 0x000000063f00728c */ /* 0x000fc8000bf22070 */
[----:B------:R-:W-:Y:S02]  /*0220*/  UISETP.EQ.OR.EX UP1, UPT, URZ, UR7, !UP3, UP1 ;  /* 0x000000073f00728c */ /* 0x000fe4000df22710 */
[----:B------:R-:W-:Y:S02]  /*0230*/  ULDC.64 UR4, c[0x0][0x250] ;  /* 0x0000940000047ab9 */ /* 0x000fe40000000a00 */
[----:B------:R-:W-:Y:S02]  /*0240*/  ULDC.64 UR6, c[0x0][0x248] ;  /* 0x0000920000067ab9 */ /* 0x000fe40000000a00 */
[----:B------:R-:W-:Y:S01]  /*0250*/  @!P3 IMAD.MOV.U32 R8, RZ, RZ, c[0x0][0x308] ;  /* 0x0000c200ff08b624 */ /* 0x000fe200078e00ff */
[----:B------:R-:W-:Y:S01]  /*0260*/  @!P3 MOV R9, c[0x0][0x30c] ;  /* 0x0000c3000009ba02 */ /* 0x000fe20000000f00 */
[----:B------:R-:W-:Y:S02]  /*0270*/  @UP0 UIMAD.WIDE UR4, UR9, UR10, UR4 ;  /* 0x0000000a090402a5 */ /* 0x000fe4000f8e0204 */
[----:B------:R-:W-:-:S04]  /*0280*/  UIMAD.WIDE UR6, UR9, UR10, UR6 ;  /* 0x0000000a090672a5 */ /* 0x000fc8000f8e0206 */
[----:B------:R-:W-:Y:S02]  /*0290*/  IMAD.U32 R10, RZ, RZ, UR4 ;  /* 0x00000004ff0a7e24 */ /* 0x000fe4000f8e00ff */
[----:B------:R-:W-:Y:S01]  /*02a0*/  IMAD.U32 R11, RZ, RZ, UR5 ;  /* 0x00000005ff0b7e24 */ /* 0x000fe2000f8e00ff */
[----:B---3--:R-:W1:Y:S08]  /*02b0*/  @P2 R2UR UR28, R2 ;  /* 0x00000000021c23c2 */ /* 0x008e7000000e0000 */
[----:B------:R-:W2:Y:S01]  /*02c0*/  @P2 R2UR UR29, R3 ;  /* 0x00000000031d23c2 */ /* 0x000ea200000e0000 */
[----:B----4-:R-:W-:-:S02]  /*02d0*/  @P2 IADD3 R219, P1, R4, c[0x0][0x300], RZ ;  /* 0x0000c00004db2a10 */ /* 0x010fc40007f3e0ff */
[----:B------:R-:W-:-:S03]  /*02e0*/  MOV R4, UR12 ;  /* 0x0000000c00047c02 */ /* 0x000fc60008000f00 */
[----:B------:R-:W-:Y:S02]  /*02f0*/  @P2 IMAD.X R0, RZ, RZ, R5, P1 ;  /* 0x000000ffff002224 */ /* 0x000fe400008e0605 */
[----:B------:R-:W-:Y:S02]  /*0300*/  IMAD.U32 R5, RZ, RZ, UR13 ;  /* 0x0000000dff057e24 */ /* 0x000fe4000f8e00ff */
[----:B-1----:R-:W-:Y:S02]  /*0310*/  IMAD.U32 R2, RZ, RZ, UR28 ;  /* 0x0000001cff027e24 */ /* 0x002fe4000f8e00ff */
[----:B--2---:R-:W-:-:S05]  /*0320*/  IMAD.U32 R3, RZ, RZ, UR29 ;  /* 0x0000001dff037e24 */ /* 0x004fca000f8e00ff */
[----:B------:R1:W-:Y:S01]  /*0330*/  @!P3 STG.E.64 [R8.64], R2 ;  /* 0x000000020800b986 */ /* 0x0003e2000c101b24 */
[----:B------:R-:W-:Y:S02]  /*0340*/  PLOP3.LUT P1, PT, PT, PT, UP0, 0x80, 0x0 ;  /* 0x000000000000781c */ /* 0x000fe40003f2f008 */
[----:B------:R-:W-:Y:S01]  /*0350*/  PLOP3.LUT P2, PT, PT, PT, UP1, 0x80, 0x0 ;  /* 0x000000000000781c */ /* 0x000fe20003f4f018 */
[----:B-1----:R-:W-:Y:S01]  /*0360*/  @!P3 IMAD.MOV.U32 R2, RZ, RZ, R219 ;  /* 0x000000ffff02b224 */ /* 0x002fe200078e00db */
[----:B------:R-:W-:-:S05]  /*0370*/  @!P3 MOV R3, R0 ;  /* 0x000000000003b202 */ /* 0x000fca0000000f00 */
[----:B------:R1:W-:Y:S04]  /*0380*/  @!P3 STG.E.64 [R8.64+0x8], R2 ;  /* 0x000008020800b986 */ /* 0x0003e8000c101b24 */
[----:B-1----:R1:W2:Y:S04]  /*0390*/  @P0 LDG.E R8, [R4.64] ;  /* 0x0000002404080981 */ /* 0x0022a8000c1e1900 */
[----:B-1----:R1:W3:Y:S01]  /*03a0*/  @P0 LDG.E R4, [R4.64+0x4] ;  /* 0x0000042404040981 */ /* 0x0022e2000c1e1900 */
[----:B------:R-:W-:Y:S01]  /*03b0*/  MOV R2, UR6 ;  /* 0x0000000600027c02 */ /* 0x000fe20008000f00 */
[----:B------:R-:W-:-:S05]  /*03c0*/  IMAD.U32 R3, RZ, RZ, UR7 ;  /* 0x00000007ff037e24 */ /* 0x000fca000f8e00ff */
[----:B------:R-:W4:Y:S04]  /*03d0*/  @!P2 LDG.E R6, [R2.64] ;  /* 0x000000240206a981 */ /* 0x000f28000c1e1900 */
[----:B-1----:R-:W5:Y:S01]  /*03e0*/  @P1 LDG.E R5, [R10.64] ;  /* 0x000000240a051981 */ /* 0x002f62000c1e1900 */
[----:B------:R-:W-:Y:S02]  /*03f0*/  UMOV UR24, 0xffffffff ;  /* 0xffffffff00187882 */ /* 0x000fe40000000000 */
[----:B------:R-:W-:Y:S02]  /*0400*/  UMOV UR13, URZ ;  /* 0x0000003f000d7c82 */ /* 0x000fe40008000000 */
[----:B------:R-:W-:Y:S01]  /*0410*/  UMOV UR15, 0xffffffff ;  /* 0xffffffff000f7882 */ /* 0x000fe20000000000 */
[----:B------:R-:W-:Y:S01]  /*0420*/  SHF.R.S32.HI R15, RZ, 0x1f, R7 ;  /* 0x0000001fff0f7819 */ /* 0x000fe20000011407 */
[----:B--2---:R-:W1:Y:S08]  /*0430*/  @P0 R2UR UR24, R8 ;  /* 0x00000000081803c2 */ /* 0x004e7000000e0000 */
[----:B---3--:R-:W1:Y:S01]  /*0440*/  @P0 R2UR UR27, R4 ;  /* 0x00000000041b03c2 */ /* 0x008e6200000e0000 */
[----:B------:R-:W-:-:S04]  /*0450*/  ISETP.NE.U32.AND P0, PT, RZ, c[0x0][0x248], PT ;  /* 0x00009200ff007a0c */ /* 0x000fc80003f05070 */
[----:B------:R-:W-:-:S03]  /*0460*/  ISETP.NE.AND.EX P0, PT, RZ, c[0x0][0x24c], PT, P0 ;  /* 0x00009300ff007a0c */ /* 0x000fc60003f05300 */
[----:B----4-:R2:W3:Y:S01]  /*0470*/  @!P2 R2UR UR15, R6 ;  /* 0x00000000060fa3c2 */ /* 0x0104e200000e0000 */
[----:B-1----:R-:W-:-:S07]  /*0480*/  @UP2 UIADD3 UR27, UR27, -UR24, URZ ;  /* 0x800000181b1b2290 */ /* 0x002fce000fffe03f */
[----:B-----5:R2:W1:Y:S01]  /*0490*/  @P1 R2UR UR13, R5 ;  /* 0x00000000050d13c2 */ /* 0x02046200000e0000 */
[----:B------:R-:W-:Y:S01]  /*04a0*/  LEA.HI R4, R15, R7, RZ, 0x5 ;  /* 0x000000070f047211 */ /* 0x000fe200078f28ff */
[----:B------:R-:W-:Y:S01]  /*04b0*/  @!UP2 ULDC UR27, c[0x0][0x214] ;  /* 0x00008500001baab9 */ /* 0x000fe20000000800 */
[----:B-123--:R-:W-:Y:S05]  /*04c0*/  @!P0 BRA `(.L_x_349) ;  /* 0x0000007000008947 */ /* 0x00efea0003800000 */
[----:B------:R-:W-:-:S13]  /*04d0*/  PLOP3.LUT P0, PT, PT, PT, UP3, 0x80, 0x0 ;  /* 0x000000000000781c */ /* 0x000fda0003f0f038 */
[----:B------:R-:W2:Y:S04]  /*04e0*/  @P0 LDG.E R5, [R2.64+0x4] ;  /* 0x0000042402050981 */ /* 0x000ea8000c1e1900 */
[----:B------:R-:W3:Y:S01]  /*04f0*/  @!P0 LDG.E R2, [R2.64] ;  /* 0x0000002402028981 */ /* 0x000ee2000c1e1900 */
[----:B--2---:R-:W1:Y:S02]  /*0500*/  @P0 R2UR UR6, R5 ;  /* 0x00000000050603c2 */ /* 0x004e6400000e0000 */
[----:B-1----:R-:W-:-:S11]  /*0510*/  @UP3 UIADD3 UR6, UR6, -UR15, URZ ;  /* 0x8000000f06063290 */ /* 0x002fd6000fffe03f */
[----:B---3--:R1:W2:Y:S02]  /*0520*/  @!P0 R2UR UR6, R2 ;  /* 0x00000000020683c2 */ /* 0x0082a400000e0000 */
[----:B-12---:R-:W-:Y:S05]  /*0530*/  BRA `(.L_x_350) ;  /* 0x0000001000007947 */ /* 0x006fea0003800000 */
.L_x_349:
[----:B------:R-:W-:Y:S02]  /*0540*/  ULDC UR6, c[0x0][0x218] ;  /* 0x0000860000067ab9 */ /* 0x000fe40000000800 */
.L_x_350:
        /* <DEDUP_REMOVED lines=37> */
[----:B------:R-:W-:Y:S01]  /*07a0*/  LOP3.LUT R6, R4, 0xffffffe0, RZ, 0xc0, !PT ;  /* 0xffffffe004067812 */ /* 0x000fe200078ec0ff */
[----:B------:R-:W-:Y:S02]  /*07b0*/  UISETP.NE.AND UP0, UPT, UR15, -0x1, UPT ;  /* 0xffffffff0f00788c */ /* 0x000fe4000bf05270 */
[----:B------:R-:W-:Y:S02]  /*07c0*/  ULDC.64 UR4, c[0x0][0x190] ;  /* 0x0000640000047ab9 */ /* 0x000fe40000000a00 */
[----:B------:R-:W-:Y:S01]  /*07d0*/  ULDC.64 UR6, c[0x0][0x178] ;  /* 0x00005e0000067ab9 */ /* 0x000fe20000000a00 */
[----:B------:R-:W-:Y:S01]  /*07e0*/  IMAD.IADD R213, R7, 0x1, -R6 ;  /* 0x0000000107d57824 */ /* 0x000fe200078e0a06 */
[----:B------:R-:W-:Y:S01]  /*07f0*/  PLOP3.LUT P0, PT, PT, PT, UP0, 0x80, 0x0 ;  /* 0x000000000000781c */ /* 0x000fe20003f0f008 */
[----:B------:R-:W-:Y:S02]  /*0800*/  ULDC UR34, c[0x0][0x228] ;  /* 0x00008a0000227ab9 */ /* 0x000fe40000000800 */
[----:B------:R-:W-:Y:S01]  /*0810*/  @UP1 UIMAD.WIDE.U32 UR16, UR24, UR4, URZ ;  /* 0x00000004181012a5 */ /* 0x000fe2000f8e003f */
[----:B------:R-:W-:Y:S01]  /*0820*/  SHF.R.S32.HI R2, RZ, 0x1f, R213 ;  /* 0x0000001fff027819 */ /* 0x000fe200000114d5 */
[----:B------:R-:W-:-:S02]  /*0830*/  @!UP1 USHF.R.S32.HI UR14, URZ, 0x1f, UR9 ;  /* 0x0000001f3f0e9899 */ /* 0x000fc40008011409 */
[----:B------:R-:W-:Y:S02]  /*0840*/  @UP1 UIMAD UR12, UR24, UR5, UR17 ;  /* 0x00000005180c12a4 */ /* 0x000fe4000f8e0211 */
[----:B------:R-:W-:Y:S02]  /*0850*/  @UP0 UIADD3 UR17, UR13, UR15, URZ ;  /* 0x0000000f0d110290 */ /* 0x000fe4000fffe03f */
[----:B------:R-:W-:Y:S02]  /*0860*/  ULDC.64 UR4, c[0x0][0x198] ;  /* 0x0000660000047ab9 */ /* 0x000fe40000000a00 */
[----:B------:R-:W-:Y:S02]  /*0870*/  @!UP1 UIMAD UR14, UR14, UR6, URZ ;  /* 0x000000060e0e92a4 */ /* 0x000fe4000f8e023f */
[----:B------:R-:W-:Y:S02]  /*0880*/  @UP0 UIMAD.WIDE.U32 UR18, UR17, UR4, URZ ;  /* 0x00000004111202a5 */ /* 0x000fe4000f8e003f */
[----:B------:R-:W-:-:S02]  /*0890*/  @!UP1 UIMAD UR7, UR9, UR7, UR14 ;  /* 0x00000007090792a4 */ /* 0x000fc4000f8e020e */
[----:B------:R-:W-:Y:S02]  /*08a0*/  @UP0 UIMAD UR14, UR17, UR5, UR19 ;  /* 0x00000005110e02a4 */ /* 0x000fe4000f8e0213 */
[----:B------:R-:W-:Y:S02]  /*08b0*/  ULDC UR4, c[0x0][0x224] ;  /* 0x0000890000047ab9 */ /* 0x000fe40000000800 */
[----:B------:R-:W-:Y:S02]  /*08c0*/  ULDC UR5, c[0x0][0x1c0] ;  /* 0x0000700000057ab9 */ /* 0x000fe40000000800 */
[----:B------:R-:W-:Y:S02]  /*08d0*/  UIMAD UR5, UR9, UR5, UR8 ;  /* 0x00000005090572a4 */ /* 0x000fe4000f8e0208 */
[----:B------:R-:W-:Y:S02]  /*08e0*/  @!UP1 UIMAD.WIDE.U32 UR20, UR9, UR6, URZ ;  /* 0x00000006091492a5 */ /* 0x000fe4000f8e003f */
[----:B------:R-:W-:-:S02]  /*08f0*/  UIMAD UR4, UR5, UR4, UR11 ;  /* 0x00000004050472a4 */ /* 0x000fc4000f8e020b */
[----:B------:R-:W-:Y:S02]  /*0900*/  USHF.L.U32 UR5, UR5, 0x5, URZ ;  /* 0x0000000505057899 */ /* 0x000fe4000800063f */
[----:B------:R-:W-:Y:S02]  /*0910*/  UIMAD UR34, UR4, UR34, URZ ;  /* 0x00000022042272a4 */ /* 0x000fe4000f8e023f */
[----:B------:R-:W-:Y:S02]  /*0920*/  USHF.R.S32.HI UR4, URZ, 0x1f, UR5 ;  /* 0x0000001f3f047899 */ /* 0x000fe40008011405 */
[----:B------:R-:W-:Y:S01]  /*0930*/  IADD3 R219, P2, P1, R219, UR5, R213 ;  /* 0x00000005dbdb7c10 */ /* 0x000fe2000f95e0d5 */
[----:B------:R-:W-:Y:S02]  /*0940*/  @UP1 UMOV UR6, UR16 ;  /* 0x0000001000061c82 */ /* 0x000fe40008000000 */
[----:B------:R-:W-:Y:S01]  /*0950*/  @!UP1 UIADD3 UR12, UR21, UR7, URZ ;  /* 0x00000007150c9290 */ /* 0x000fe2000fffe03f */
[----:B------:R-:W-:Y:S01]  /*0960*/  IADD3.X R0, R0, UR4, R2, P2, P1 ;  /* 0x0000000400007c10 */ /* 0x000fe200097e2402 */
[----:B------:R-:W-:-:S02]  /*0970*/  @!UP1 UMOV UR6, UR20 ;  /* 0x0000001400069c82 */ /* 0x000fc40008000000 */
[----:B------:R-:W-:Y:S01]  /*0980*/  @UP0 UMOV UR16, UR18 ;  /* 0x0000001200100c82 */ /* 0x000fe20008000000 */
[----:B------:R-:W-:Y:S05]  /*0990*/  @P0 BRA `(.L_x_352) ;  /* 0x000000c000000947 */ /* 0x000fea0003800000 */
[----:B------:R-:W-:Y:S02]  /*09a0*/  USHF.R.S32.HI UR14, URZ, 0x1f, UR13 ;  /* 0x0000001f3f0e7899 */ /* 0x000fe4000801140d */
[----:B------:R-:W-:Y:S02]  /*09b0*/  ULDC.64 UR4, c[0x0][0x198] ;  /* 0x0000660000047ab9 */ /* 0x000fe40000000a00 */
[----:B------:R-:W-:Y:S02]  /*09c0*/  UIMAD UR14, UR14, UR4, URZ ;  /* 0x000000040e0e72a4 */ /* 0x000fe4000f8e023f */
[----:B------:R-:W-:Y:S02]  /*09d0*/  UIMAD.WIDE.U32 UR16, UR13, UR4, URZ ;  /* 0x000000040d1072a5 */ /* 0x000fe4000f8e003f */
[----:B------:R-:W-:Y:S02]  /*09e0*/  UIMAD UR14, UR13, UR5, UR14 ;  /* 0x000000050d0e72a4 */ /* 0x000fe4000f8e020e */
[----:B------:R-:W-:-:S02]  /*09f0*/  USHF.R.S32.HI UR7, URZ, 0x1f, UR9 ;  /* 0x0000001f3f077899 */ /* 0x000fc40008011409 */
[----:B------:R-:W-:Y:S02]  /*0a00*/  ULDC.64 UR4, c[0x0][0x180] ;  /* 0x0000600000047ab9 */ /* 0x000fe40000000a00 */
[----:B------:R-:W-:Y:S02]  /*0a10*/  UIADD3 UR17, UR17, UR14, URZ ;  /* 0x0000000e11117290 */ /* 0x000fe4000fffe03f */
[----:B------:R-:W-:Y:S02]  /*0a20*/  UIMAD UR7, UR7, UR4, URZ ;  /* 0x00000004070772a4 */ /* 0x000fe4000f8e023f */
[----:B------:R-:W-:Y:S02]  /*0a30*/  UIMAD.WIDE.U32 UR16, UR9, UR4, UR16 ;  /* 0x00000004091072a5 */ /* 0x000fe4000f8e0010 */
[----:B------:R-:W-:-:S04]  /*0a40*/  UIMAD UR5, UR9, UR5, UR7 ;  /* 0x00000005090572a4 */ /* 0x000fc8000f8e0207 */
[----:B------:R-:W-:Y:S02]  /*0a50*/  UIADD3 UR14, UR17, UR5, URZ ;  /* 0x00000005110e7290 */ /* 0x000fe4000fffe03f */
.L_x_352:
[----:B------:R-:W-:Y:S01]  /*0a60*/  IABS R5, c[0x0][0x1c8] ;  /* 0x0000720000057a13 */ /* 0x000fe20000000000 */
[----:B------:R-:W1:Y:S01]  /*0a70*/  S2R R2, SR_CTAID.Z ;  /* 0x0000000000027919 */ /* 0x000e620000002700 */
[----:B------:R-:W-:Y:S02]  /*0a80*/  ULDC UR4, c[0x0][0x1c8] ;  /* 0x0000720000047ab9 */ /* 0x000fe40000000800 */
[----:B------:R-:W2:Y:S01]  /*0a90*/  I2F.RP R8, R5 ;  /* 0x0000000500087306 */ /* 0x000ea20000209400 */
[----:B------:R-:W-:Y:S02]  /*0aa0*/  ULOP3.LUT UR4, UR8, UR4, URZ, 0x3c, !UPT ;  /* 0x0000000408047292 */ /* 0x000fe4000f8e3c3f */
[----:B------:R-:W-:Y:S02]  /*0ab0*/  @UP0 UIADD3 UR15, UR13, UR15, URZ ;  /* 0x0000000f0d0f0290 */ /* 0x000fe4000fffe03f */
[----:B------:R-:W-:Y:S02]  /*0ac0*/  USHF.R.S32.HI UR7, URZ, 0x1f, UR8 ;  /* 0x0000001f3f077899 */ /* 0x000fe40008011408 */
[----:B------:R-:W-:Y:S01]  /*0ad0*/  ISETP.LE.AND P1, PT, RZ, UR4, PT ;  /* 0x00000004ff007c0c */ /* 0x000fe2000bf23270 */
[----:B------:R-:W-:-:S02]  /*0ae0*/  ULDC.64 UR4, c[0x0][0x1a0] ;  /* 0x0000680000047ab9 */ /* 0x000fc40000000a00 */
        /* <DEDUP_REMOVED lines=35> */
.L_x_353:
[CC--:B------:R-:W-:Y:S01]  /*0d20*/  LEA.HI R3, R15.reuse, R7.reuse, RZ, 0x2 ;  /* 0x000000070f037211 */ /* 0x0c0fe200078f10ff */
[----:B------:R-:W1:Y:S01]  /*0d30*/  S2R R12, SR_CTAID.Z ;  /* 0x00000000000c7919 */ /* 0x000e620000002700 */
[----:B------:R-:W-:Y:S01]  /*0d40*/  LEA.HI R18, R15, R7, RZ, 0x3 ;  /* 0x000000070f127211 */ /* 0x000fe200078f18ff */
[----:B------:R-:W-:Y:S01]  /*0d50*/  UIADD3 UR21, -UR11, UR27, URZ ;  /* 0x0000001b0b157290 */ /* 0x000fe2000fffe13f */
[----:B------:R-:W-:Y:S01]  /*0d60*/  LOP3.LUT R2, R3, 0xfffffffc, RZ, 0xc0, !PT ;  /* 0xfffffffc03027812 */ /* 0x000fe200078ec0ff */
[----:B------:R-:W-:Y:S01]  /*0d70*/  ULDC.64 UR4, c[0x0][0x1a8] ;  /* 0x00006a0000047ab9 */ /* 0x000fe20000000a00 */
[----:B------:R-:W-:Y:S01]  /*0d80*/  SHF.R.S32.HI R17, RZ, 0x3, R18 ;  /* 0x00000003ff117819 */ /* 0x000fe20000011412 */
[----:B------:R-:W-:Y:S01]  /*0d90*/  UIMAD UR4, UR7, UR4, URZ ;  /* 0x00000004070472a4 */ /* 0x000fe2000f8e023f */
[----:B------:R-:W-:Y:S01]  /*0da0*/  SHF.R.S32.HI R24, RZ, 0x2, R3 ;  /* 0x00000002ff187819 */ /* 0x000fe20000011403 */
[----:B------:R-:W-:Y:S01]  /*0db0*/  IMAD.IADD R2, R7, 0x1, -R2 ;  /* 0x0000000107027824 */ /* 0x000fe200078e0a02 */
[----:B------:R-:W-:Y:S01]  /*0dc0*/  SHF.R.S32.HI R8, RZ, 0x1f, R213 ;  /* 0x0000001fff087819 */ /* 0x000fe200000114d5 */
[----:B------:R-:W-:Y:S01]  /*0dd0*/  IMAD.SHL.U32 R5, R17, 0x40, RZ ;  /* 0x0000004011057824 */ /* 0x000fe200078e00ff */
[----:B------:R-:W-:Y:S01]  /*0de0*/  LEA.HI R3, R3, R24, RZ, 0x1 ;  /* 0x0000001803037211 */ /* 0x000fe200078f08ff */
[----:B------:R-:W-:Y:S01]  /*0df0*/  IMAD.SHL.U32 R184, R2, 0x8, RZ ;  /* 0x0000000802b87824 */ /* 0x000fe200078e00ff */
[----:B------:R-:W-:Y:S01]  /*0e00*/  LEA.HI R213, R8, R213, RZ, 0x2 ;  /* 0x000000d508d57211 */ /* 0x000fe200078f10ff */
[----:B------:R-:W-:Y:S01]  /*0e10*/  UIMAD UR4, UR8, UR5, UR4 ;  /* 0x00000005080472a4 */ /* 0x000fe2000f8e0204 */
[----:B------:R-:W-:Y:S01]  /*0e20*/  LOP3.LUT R5, R5, 0xc0, RZ, 0xc0, !PT ;  /* 0x000000c005057812 */ /* 0x000fe200078ec0ff */
[----:B------:R-:W-:Y:S01]  /*0e30*/  IMAD.U32 R22, RZ, RZ, UR25 ;  /* 0x00000019ff167e24 */ /* 0x000fe2000f8e00ff */
[----:B------:R-:W-:Y:S01]  /*0e40*/  LOP3.LUT R3, R3, 0x7fffffe, RZ, 0xc0, !PT ;  /* 0x07fffffe03037812 */ /* 0x000fe200078ec0ff */
[----:B------:R-:W-:Y:S01]  /*0e50*/  BSSY B0, `(.L_x_354) ;  /* 0x000002c000007945 */ /* 0x000fe20003800000 */
[----:B------:R-:W-:-:S02]  /*0e60*/  LOP3.LUT R2, R5, 0x18, R184, 0xf8, !PT ;  /* 0x0000001805027812 */ /* 0x000fc400078ef8b8 */
[----:B------:R-:W-:Y:S01]  /*0e70*/  SHF.R.U32.HI R5, RZ, 0x3, R5 ;  /* 0x00000003ff057819 */ /* 0x000fe20000011605 */
[----:B------:R-:W-:Y:S01]  /*0e80*/  IMAD.IADD R3, R24, 0x1, -R3 ;  /* 0x0000000118037824 */ /* 0x000fe200078e0a03 */
[----:B------:R-:W-:Y:S02]  /*0e90*/  SHF.R.S32.HI R16, RZ, 0x2, R213 ;  /* 0x00000002ff107819 */ /* 0x000fe400000114d5 */
[----:B------:R-:W-:Y:S02]  /*0ea0*/  LOP3.LUT R5, R2, R5, RZ, 0x3c, !PT ;  /* 0x0000000502057212 */ /* 0x000fe400078e3cff */
[--C-:B------:R-:W-:Y:S02]  /*0eb0*/  SHF.R.S32.HI R2, RZ, 0x5, R4.reuse ;  /* 0x00000005ff027819 */ /* 0x100fe40000011404 */
[----:B------:R-:W-:Y:S02]  /*0ec0*/  SHF.R.S32.HI R4, RZ, 0x1f, R4 ;  /* 0x0000001fff047819 */ /* 0x000fe40000011404 */
[----:B------:R-:W-:Y:S01]  /*0ed0*/  SHF.R.S32.HI R185, RZ, 0x1f, R184 ;  /* 0x0000001fffb97819 */ /* 0x000fe200000114b8 */
[----:B------:R-:W-:Y:S01]  /*0ee0*/  IMAD R3, R2, 0x8, R3 ;  /* 0x0000000802037824 */ /* 0x000fe200078e0203 */
[----:B------:R-:W-:-:S02]  /*0ef0*/  LEA.HI R4, R4, R2, RZ, 0x2 ;  /* 0x0000000204047211 */ /* 0x000fc400078f10ff */
[----:B------:R-:W-:Y:S01]  /*0f00*/  IADD3 R8, P0, R184, UR6, RZ ;  /* 0x00000006b8087c10 */ /* 0x000fe2000ff1e0ff */
[----:B------:R-:W-:Y:S01]  /*0f10*/  IMAD.U32 R3, R3, 0x20, R5 ;  /* 0x0000002003037824 */ /* 0x000fe200078e0005 */
[----:B------:R-:W-:Y:S01]  /*0f20*/  LOP3.LUT R4, R4, 0xffffffc, RZ, 0xc0, !PT ;  /* 0x0ffffffc04047812 */ /* 0x000fe200078ec0ff */
[----:B------:R2:W-:Y:S01]  /*0f30*/  STL.64 [R1+0x190], R184 ;  /* 0x000190b801007387 */ /* 0x0005e20000100a00 */
[----:B------:R-:W-:Y:S01]  /*0f40*/  IADD3.X R9, R185, UR12, RZ, P0, !PT ;  /* 0x0000000cb9097c10 */ /* 0x000fe200087fe4ff */
[----:B------:R-:W-:Y:S01]  /*0f50*/  IMAD.SHL.U32 R180, R3, 0x2, RZ ;  /* 0x0000000203b47824 */ /* 0x000fe200078e00ff */
[----:B------:R-:W-:Y:S01]  /*0f60*/  ISETP.GE.AND P0, PT, R24, UR21, PT ;  /* 0x0000001518007c0c */ /* 0x000fe2000bf06270 */
[----:B------:R-:W-:Y:S01]  /*0f70*/  IMAD.IADD R4, R2, 0x1, -R4 ;  /* 0x0000000102047824 */ /* 0x000fe200078e0a04 */
[----:B------:R-:W-:Y:S01]  /*0f80*/  SHF.R.S32.HI R25, RZ, 0x1f, R24 ;  /* 0x0000001fff197819 */ /* 0x000fe20000011418 */
[----:B-1----:R-:W-:Y:S01]  /*0f90*/  IMAD.WIDE.U32 R12, R12, c[0x0][0x1a8], R8 ;  /* 0x00006a000c0c7a25 */ /* 0x002fe200078e0008 */
[----:B------:R-:W-:-:S03]  /*0fa0*/  SHF.R.S32.HI R226, RZ, 0x1f, R224 ;  /* 0x0000001fffe27819 */ /* 0x000fc600000114e0 */
[----:B------:R-:W-:Y:S01]  /*0fb0*/  IMAD R4, R4, 0x10, R16 ;  /* 0x0000001004047824 */ /* 0x000fe200078e0210 */
[----:B------:R-:W-:Y:S01]  /*0fc0*/  IADD3 R21, R13, UR4, RZ ;  /* 0x000000040d157c10 */ /* 0x000fe2000fffe0ff */
[----:B------:R-:W-:-:S03]  /*0fd0*/  IMAD.WIDE R22, R22, 0x80, R24 ;  /* 0x0000008016167825 */ /* 0x000fc600078e0218 */
[----:B------:R2:W-:Y:S04]  /*0fe0*/  STL [R1+0x17c], R4 ;  /* 0x00017c0401007387 */ /* 0x0005e80000100800 */
[----:B------:R2:W-:Y:S01]  /*0ff0*/  STL [R1+0x178], R180 ;  /* 0x000178b401007387 */ /* 0x0005e20000100800 */
        /* <DEDUP_REMOVED lines=8> */
[----:B--2---:R-:W-:-:S04]  /*1080*/  IMAD.WIDE.U32 R4, R22, c[0x0][0x190], R20 ;  /* 0x0000640016047a25 */ /* 0x004fc800078e0014 */
        /* <DEDUP_REMOVED lines=8> */
.L_x_355:
[----:B------:R-:W-:Y:S05]  /*1110*/  BSYNC B0 ;  /* 0x0000000000007941 */ /* 0x000fea0003800000 */
.L_x_354:
        /* <DEDUP_REMOVED lines=21> */
.L_x_357:
[----:B------:R-:W-:Y:S05]  /*1270*/  BSYNC B0 ;  /* 0x0000000000007941 */ /* 0x000fea0003800000 */
.L_x_356:
        /* <DEDUP_REMOVED lines=21> */
.L_x_359:
[----:B------:R-:W-:Y:S05]  /*13d0*/  BSYNC B0 ;  /* 0x0000000000007941 */ /* 0x000fea0003800000 */
.L_x_358:
        /* <DEDUP_REMOVED lines=11> */
[----:B----4-:R-:W-:Y:S02]  /*1490*/  IADD3 R4, P0, R22, 0x60, RZ ;  /* 0x0000006016047810 */ /* 0x010fe40007f1e0ff */
        /* <DEDUP_REMOVED lines=12> */
.L_x_361:
[----:B------:R-:W-:Y:S05]  /*1560*/  BSYNC B0 ;  /* 0x0000000000007941 */ /* 0x000fea0003800000 */
.L_x_360:
[----:B----4-:R-:W-:Y:S01]  /*1570*/  IMAD R4, R25, c[0x0][0x198], RZ ;  /* 0x0000660019047a24 */ /* 0x010fe200078e02ff */
[----:B------:R-:W-:Y:S01]  /*1580*/  LEA.HI R15, R15, R7, RZ, 0x4 ;  /* 0x000000070f0f7211 */ /* 0x000fe200078f20ff */
[--C-:B------:R-:W-:Y:S01]  /*1590*/  IMAD.WIDE.U32 R12, R24, c[0x0][0x198], R184.reuse ;  /* 0x00006600180c7a25 */ /* 0x100fe200078e00b8 */
[----:B------:R-:W-:Y:S01]  /*15a0*/  UIADD3 UR7, UR26, -0x1, URZ ;  /* 0xffffffff1a077890 */ /* 0x000fe2000fffe03f */
[----:B------:R-:W-:Y:S01]  /*15b0*/  BSSY B0, `(.L_x_362) ;  /* 0x0000033000007945 */ /* 0x000fe20003800000 */
[----:B------:R-:W-:Y:S01]  /*15c0*/  LOP3.LUT R14, R15, 0xfffffff0, RZ, 0xc0, !PT ;  /* 0xfffffff00f0e7812 */ /* 0x000fe200078ec0ff */
[----:B------:R-:W-:Y:S01]  /*15d0*/  IMAD R3, R25, c[0x0][0x1a0], RZ ;  /* 0x0000680019037a24 */ /* 0x000fe200078e02ff */
[----:B------:R-:W-:Y:S01]  /*15e0*/  IADD3 R22, P1, R12, UR16, RZ ;  /* 0x000000100c167c10 */ /* 0x000fe2000ff3e0ff */
[C---:B------:R-:W-:Y:S01]  /*15f0*/  IMAD.WIDE.U32 R20, R24.reuse, c[0x0][0x1a0], R184 ;  /* 0x0000680018147a25 */ /* 0x040fe200078e00b8 */
[----:B------:R-:W-:Y:S02]  /*1600*/  UIMAD UR12, UR7, -0x80, UR10 ;  /* 0xffffff80070c78a4 */ /* 0x000fe4000f8e020a */
[----:B------:R-:W-:Y:S01]  /*1610*/  UIMAD UR4, UR8, UR7, URZ ;  /* 0x00000007080472a4 */ /* 0x000fe2000f8e023f */
[----:B------:R-:W-:Y:S01]  /*1620*/  IMAD R4, R24, c[0x0][0x19c], R4 ;  /* 0x0000670018047a24 */ /* 0x000fe200078e0204 */
[----:B------:R-:W-:Y:S01]  /*1630*/  IADD3 R20, P0, R20, UR18, RZ ;  /* 0x0000001214147c10 */ /* 0x000fe2000ff1e0ff */
[----:B------:R-:W-:-:S02]  /*1640*/  IMAD R3, R24, c[0x0][0x1a4], R3 ;  /* 0x0000690018037a24 */ /* 0x000fc400078e0203 */
[----:B------:R-:W-:Y:S01]  /*1650*/  IMAD.IADD R14, R7, 0x1, -R14 ;  /* 0x00000001070e7824 */ /* 0x000fe200078e0a0e */
[----:B------:R-:W-:Y:S02]  /*1660*/  IADD3.X R23, R13, UR14, R4, P1, !PT ;  /* 0x0000000e0d177c10 */ /* 0x000fe40008ffe404 */
[----:B------:R-:W-:Y:S01]  /*1670*/  IADD3.X R21, R21, UR15, R3, P0, !PT ;  /* 0x0000000f15157c10 */ /* 0x000fe200087fe403 */
[----:B------:R-:W-:Y:S01]  /*1680*/  IMAD R3, R226, c[0x0][0x1b0], RZ ;  /* 0x00006c00e2037a24 */ /* 0x000fe200078e02ff */
[----:B------:R-:W-:Y:S01]  /*1690*/  LEA.HI R13, R14, R14, RZ, 0x1 ;  /* 0x0000000e0e0d7211 */ /* 0x000fe200078f08ff */
[----:B------:R-:W-:Y:S01]  /*16a0*/  IMAD.WIDE.U32 R26, R224, c[0x0][0x1b0], R22 ;  /* 0x00006c00e01a7a25 */ /* 0x000fe200078e0016 */
[----:B------:R-:W-:Y:S01]  /*16b0*/  ISETP.GE.AND P0, PT, R24, UR12, PT ;  /* 0x0000000c18007c0c */ /* 0x000fe2000bf06270 */
[----:B------:R-:W-:Y:S01]  /*16c0*/  USHF.R.S32.HI UR15, URZ, 0x1f, UR7 ;  /* 0x0000001f3f0f7899 */ /* 0x000fe20008011407 */
[----:B------:R-:W-:Y:S01]  /*16d0*/  SHF.R.S32.HI R4, RZ, 0x1, R13 ;  /* 0x00000001ff047819 */ /* 0x000fe2000001140d */
[----:B------:R-:W-:Y:S01]  /*16e0*/  IMAD R3, R224, c[0x0][0x1b4], R3 ;  /* 0x00006d00e0037a24 */ /* 0x000fe200078e0203 */
[----:B------:R-:W-:Y:S01]  /*16f0*/  MOV R182, R26 ;  /* 0x0000001a00b67202 */ /* 0x000fe20000000f00 */
[----:B------:R4:W-:Y:S01]  /*1700*/  STL.64 [R1+0x180], R26 ;  /* 0x0001801a01007387 */ /* 0x0009e20000100a00 */
[----:B------:R-:W-:Y:S01]  /*1710*/  SHF.R.S32.HI R12, RZ, 0x1f, R13 ;  /* 0x0000001fff0c7819 */ /* 0x000fe2000001140d */
[----:B------:R-:W-:Y:S01]  /*1720*/  IMAD.IADD R183, R27, 0x1, R3 ;  /* 0x000000011bb77824 */ /* 0x000fe200078e0203 */
[----:B------:R-:W-:Y:S01]  /*1730*/  UIMAD UR4, UR15, UR9, UR4 ;  /* 0x000000090f0472a4 */ /* 0x000fe2000f8e0204 */
[----:B------:R-:W-:Y:S01]  /*1740*/  IMAD R226, R226, c[0x0][0x1b8], RZ ;  /* 0x00006e00e2e27a24 */ /* 0x000fe200078e02ff */
[----:B------:R-:W-:-:S02]  /*1750*/  LEA.HI R12, R12, R4, RZ, 0x2 ;  /* 0x000000040c0c7211 */ /* 0x000fc400078f10ff */
[----:B------:R4:W-:Y:S01]  /*1760*/  STL.64 [R1+0x188], R182 ;  /* 0x000188b601007387 */ /* 0x0009e20000100a00 */
[----:B------:R-:W-:Y:S01]  /*1770*/  IMAD R226, R224, c[0x0][0x1bc], R226 ;  /* 0x00006f00e0e27a24 */ /* 0x000fe200078e02e2 */
[----:B------:R-:W-:Y:S01]  /*1780*/  LOP3.LUT R12, R12, 0xfffffffc, RZ, 0xc0, !PT ;  /* 0xfffffffc0c0c7812 */ /* 0x000fe200078ec0ff */
[----:B------:R-:W-:-:S03]  /*1790*/  IMAD.WIDE.U32 R224, R224, c[0x0][0x1b8], R20 ;  /* 0x00006e00e0e07a25 */ /* 0x000fc600078e0014 */
[----:B------:R-:W-:Y:S01]  /*17a0*/  IADD3 R12, R4, -R12, RZ ;  /* 0x8000000c040c7210 */ /* 0x000fe20007ffe0ff */
[----:B------:R-:W-:Y:S01]  /*17b0*/  IMAD.U32 R20, RZ, RZ, UR7 ;  /* 0x00000007ff147e24 */ /* 0x000fe2000f8e00ff */
[----:B------:R-:W-:Y:S01]  /*17c0*/  MOV R4, 0x10 ;  /* 0x0000001000047802 */ /* 0x000fe20000000f00 */
[----:B------:R-:W-:Y:S01]  /*17d0*/  IMAD.IADD R227, R225, 0x1, R226 ;  /* 0x00000001e1e37824 */ /* 0x000fe200078e02e2 */
[----:B------:R-:W-:Y:S01]  /*17e0*/  LOP3.LUT P1, RZ, R12, 0x2, RZ, 0xc0, !PT ;  /* 0x000000020cff7812 */ /* 0x000fe2000782c0ff */
[----:B------:R-:W-:-:S03]  /*17f0*/  IMAD.WIDE.U32 R20, R20, UR9, R182 ;  /* 0x0000000914147c25 */ /* 0x000fc6000f8e00b6 */
[----:B------:R-:W-:Y:S02]  /*1800*/  SEL R4, R4, 0xfffffff0, !P1 ;  /* 0xfffffff004047807 */ /* 0x000fe40004800000 */
[----:B------:R-:W-:Y:S01]  /*1810*/  IADD3 R23, R21, UR4, RZ ;  /* 0x0000000415177c10 */ /* 0x000fe2000fffe0ff */
[----:B------:R-:W-:Y:S05]  /*1820*/  @P0 BRA `(.L_x_363) ;  /* 0x000000b000000947 */ /* 0x000fea0003800000 */
[----:B------:R-:W-:-:S13]  /*1830*/  ISETP.GE.AND P0, PT, R184, c[0x0][0x220], PT ;  /* 0x00008800b8007a0c */ /* 0x000fda0003f06270 */
[----:B------:R1:W-:Y:S04]  /*1840*/  @P0 STS [R180+0x2000], RZ ;  /* 0x002000ffb4000388 */ /* 0x0003e80000000800 */
[----:B------:R1:W-:Y:S04]  /*1850*/  @P0 STS [R180+0x2004], RZ ;  /* 0x002004ffb4000388 */ /* 0x0003e80000000800 */
[----:B------:R1:W-:Y:S01]  /*1860*/  @P0 STS.64 [R180+0x2008], RZ ;  /* 0x002008ffb4000388 */ /* 0x0003e20000000a00 */
[----:B------:R-:W-:Y:S05]  /*1870*/  @P0 BRA `(.L_x_363) ;  /* 0x0000006000000947 */ /* 0x000fea0003800000 */
[----:B----4-:R-:W-:-:S04]  /*1880*/  LEA R26, P0, R20, c[0x0][0x168], 0x1 ;  /* 0x00005a00141a7a11 */ /* 0x010fc800078008ff */
[----:B------:R-:W-:-:S05]  /*1890*/  LEA.HI.X R27, R20, c[0x0][0x16c], R23, 0x1, P0 ;  /* 0x00005b00141b7a11 */ /* 0x000fca00000f0c17 */
[----:B------:R-:W-:Y:S01]  /*18a0*/  @!PT LDS RZ, [RZ] ;  /* 0x00000000fffff984 */ /* 0x000fe20000000800 */
[----:B------:R-:W-:Y:S01]  /*18b0*/  @!PT LDS RZ, [RZ] ;  /* 0x00000000fffff984 */ /* 0x000fe20000000800 */
[----:B------:R-:W-:Y:S01]  /*18c0*/  @!PT LDS RZ, [RZ] ;  /* 0x00000000fffff984 */ /* 0x000fe20000000800 */
[----:B------:R4:W-:Y:S04]  /*18d0*/  LDGSTS.E.BYPASS.LTC128B.128 [R180+0x2000], [R26.64] ;  /* 0x020000001ab47fae */ /* 0x0009e8000b901d64 */
.L_x_363:
[----:B------:R-:W-:Y:S05]  /*18e0*/  BSYNC B0 ;  /* 0x0000000000007941 */ /* 0x000fea0003800000 */
.L_x_362:
        /* <DEDUP_REMOVED lines=12> */
[----:B----4-:R-:W-:-:S04]  /*19b0*/  LEA R26, P0, R5, c[0x0][0x168], 0x1 ;  /* 0x00005a00051a7a11 */ /* 0x010fc800078008ff */
[----:B------:R-:W-:-:S05]  /*19c0*/  LEA.HI.X R27, R5, c[0x0][0x16c], R3, 0x1, P0 ;  /* 0x00005b00051b7a11 */ /* 0x000fca00000f0c03 */
[----:B------:R-:W-:Y:S01]  /*19d0*/  @!PT LDS RZ, [RZ] ;  /* 0x00000000fffff984 */ /* 0x000fe20000000800 */
[----:B------:R-:W-:Y:S01]  /*19e0*/  @!PT LDS RZ, [RZ] ;  /* 0x00000000fffff984 */ /* 0x000fe20000000800 */
[----:B------:R-:W-:Y:S01]  /*19f0*/  @!PT LDS RZ, [RZ] ;  /* 0x00000000fffff984 */ /* 0x000fe20000000800 */
[----:B------:R4:W-:Y:S04]  /*1a00*/  LDGSTS.E.BYPASS.LTC128B.128 [R180+0x2800], [R26.64] ;  /* 0x028000001ab47fae */ /* 0x0009e8000b901d64 */
.L_x_365:
[----:B------:R-:W-:Y:S05]  /*1a10*/  BSYNC B0 ;  /* 0x0000000000007941 */ /* 0x000fea0003800000 */
.L_x_364:
        /* <DEDUP_REMOVED lines=11> */
[----:B----4-:R-:W-:-:S04]  /*1ad0*/  LEA R26, P0, R5, c[0x0][0x168], 0x1 ;  /* 0x00005a00051a7a11 */ /* 0x010fc800078008ff */
[----:B------:R-:W-:-:S05]  /*1ae0*/  LEA.HI.X R27, R5, c[0x0][0x16c], R3, 0x1, P0 ;  /* 0x00005b00051b7a11 */ /* 0x000fca00000f0c03 */
[----:B------:R-:W-:Y:S01]  /*1af0*/  @!PT LDS RZ, [RZ] ;  /* 0x00000000fffff984 */ /* 0x000fe20000000800 */
[----:B------:R-:W-:Y:S01]  /*1b00*/  @!PT LDS RZ, [RZ] ;  /* 0x00000000fffff984 */ /* 0x000fe20000000800 */
[----:B------:R-:W-:Y:S01]  /*1b10*/  @!PT LDS RZ, [RZ] ;  /* 0x00000000fffff984 */ /* 0x000fe20000000800 */
[----:B------:R4:W-:Y:S04]  /*1b20*/  LDGSTS.E.BYPASS.LTC128B.128 [R180+0x3000], [R26.64] ;  /* 0x030000001ab47fae */ /* 0x0009e8000b901d64 */
.L_x_367:
[----:B------:R-:W-:Y:S05]  /*1b30*/  BSYNC B0 ;  /* 0x0000000000007941 */ /* 0x000fea0003800000 */
.L_x_366:
        /* <DEDUP_REMOVED lines=21> */
.L_x_369:
[----:B------:R-:W-:Y:S05]  /*1c90*/  BSYNC B0 ;  /* 0x0000000000007941 */ /* 0x000fea0003800000 */
.L_x_368:
[----:B------:R-:W0:Y:S01]  /*1ca0*/  LDGDEPBAR ;  /* 0x00000000000079af */ /* 0x000e220000000000 */
[----:B------:R-:W-:Y:S01]  /*1cb0*/  LEA R11, R2, UR11, 0x4 ;  /* 0x0000000b020b7c11 */ /* 0x000fe2000f8e20ff */
[----:B------:R-:W-:Y:S01]  /*1cc0*/  IMAD.SHL.U32 R12, R12, 0x40, RZ ;  /* 0x000000400c0c7824 */ /* 0x000fe200078e00ff */
[----:B------:R-:W-:Y:S01]  /*1cd0*/  LOP3.LUT R18, R18, 0xfffffff8, RZ, 0xc0, !PT ;  /* 0xfffffff812127812 */ /* 0x000fe200078ec0ff */
[----:B------:R-:W-:Y:S01]  /*1ce0*/  IMAD.SHL.U32 R17, R17, 0x8, RZ ;  /* 0x0000000811117824 */ /* 0x000fe200078e00ff */
[----:B------:R-:W-:Y:S01]  /*1cf0*/  IADD3 R11, R11, 0x1, R16 ;  /* 0x000000010b0b7810 */ /* 0x000fe20007ffe010 */
[----:B------:R-:W-:Y:S01]  /*1d00*/  IMAD.U32 R228, RZ, RZ, UR25 ;  /* 0x00000019ffe47e24 */ /* 0x000fe2000f8e00ff */
[----:B------:R-:W-:Y:S01]  /*1d10*/  SHF.R.S32.HI R3, RZ, 0x4, R15 ;  /* 0x00000004ff037819 */ /* 0x000fe2000001140f */
[----:B------:R-:W-:Y:S01]  /*1d20*/  IMAD.IADD R16, R7, 0x1, -R18 ;  /* 0x0000000107107824 */ /* 0x000fe200078e0a12 */
[----:B------:R-:W-:Y:S01]  /*1d30*/  LOP3.LUT R5, R13, 0x7fffffe, RZ, 0xc0, !PT ;  /* 0x07fffffe0d057812 */ /* 0x000fe200078ec0ff */
[----:B------:R-:W-:Y:S01]  /*1d40*/  IMAD R228, R228, 0x8, R2 ;  /* 0x00000008e4e47824 */ /* 0x000fe200078e0202 */
[----:B------:R-:W-:Y:S01]  /*1d50*/  LEA.HI R15, R15, R3, RZ, 0x1 ;  /* 0x000000030f0f7211 */ /* 0x000fe200078f08ff */
[----:B------:R-:W-:Y:S01]  /*1d60*/  UIMAD UR5, UR22, UR7, URZ ;  /* 0x00000007160572a4 */ /* 0x000fe2000f8e023f */
[----:B------:R-:W-:Y:S01]  /*1d70*/  SHF.R.S32.HI R19, RZ, 0x1f, R14 ;  /* 0x0000001fff137819 */ /* 0x000fe2000001140e */
[----:B------:R-:W-:Y:S01]  /*1d80*/  IMAD.IADD R5, R14, 0x1, -R5 ;  /* 0x000000010e057824 */ /* 0x000fe200078e0a05 */
[----:B------:R-:W-:Y:S01]  /*1d90*/  LEA.HI R13, R16, R16, RZ, 0x1 ;  /* 0x00000010100d7211 */ /* 0x000fe200078f08ff */
[----:B------:R-:W-:Y:S01]  /*1da0*/  IMAD.MOV.U32 R226, RZ, RZ, R224 ;  /* 0x000000ffffe27224 */ /* 0x000fe200078e00e0 */
[----:B------:R-:W-:Y:S01]  /*1db0*/  ISETP.GE.AND P0, PT, R24, UR12, PT ;  /* 0x0000000c18007c0c */ /* 0x000fe2000bf06270 */
[----:B------:R-:W-:Y:S01]  /*1dc0*/  IMAD.U32 R18, RZ, RZ, UR10 ;  /* 0x0000000aff127e24 */ /* 0x000fe2000f8e00ff */
[----:B------:R-:W-:Y:S01]  /*1dd0*/  LOP3.LUT R15, R15, 0xfffffffe, RZ, 0xc0, !PT ;  /* 0xfffffffe0f0f7812 */ /* 0x000fe200078ec0ff */
[----:B------:R-:W-:Y:S01]  /*1de0*/  UIMAD UR5, UR15, UR33, UR5 ;  /* 0x000000210f0572a4 */ /* 0x000fe2000f8e0205 */
[----:B------:R-:W-:Y:S01]  /*1df0*/  LEA.HI R14, R19, R14, RZ, 0x3 ;  /* 0x0000000e130e7211 */ /* 0x000fe200078f18ff */
[----:B------:R-:W-:Y:S01]  /*1e00*/  IMAD.SHL.U32 R229, R7, 0x2, RZ ;  /* 0x0000000207e57824 */ /* 0x000fe200078e00ff */
[----:B------:R-:W-:Y:S01]  /*1e10*/  LOP3.LUT R19, R13, 0x7fffffe, RZ, 0xc0, !PT ;  /* 0x07fffffe0d137812 */ /* 0x000fe200078ec0ff */
[----:B------:R-:W-:-:S04]  /*1e20*/  DEPBAR.LE SB0, 0x0 ;  /* 0x000080000000791a */ /* 0x000fc80000000000 */
[----:B------:R-:W-:Y:S01]  /*1e30*/  BAR.SYNC.DEFER_BLOCKING 0x0 ;  /* 0x0000000000007b1d */ /* 0x000fe20000010000 */
[----:B------:R-:W-:Y:S01]  /*1e40*/  IMAD.IADD R15, R3, 0x1, -R15 ;  /* 0x00000001030f7824 */ /* 0x000fe200078e0a0f */
[----:B------:R-:W-:Y:S01]  /*1e50*/  SHF.R.S32.HI R3, RZ, 0x1, R13 ;  /* 0x00000001ff037819 */ /* 0x000fe2000001140d */
[----:B------:R-:W-:Y:S01]  /*1e60*/  IMAD.IADD R19, R16, 0x1, -R19 ;  /* 0x0000000110137824 */ /* 0x000fe200078e0a13 */
[----:B------:R-:W-:Y:S01]  /*1e70*/  LOP3.LUT R12, R12, 0xc0, RZ, 0xc0, !PT ;  /* 0x000000c00c0c7812 */ /* 0x000fe200078ec0ff */
[C---:B------:R-:W-:Y:S01]  /*1e80*/  IMAD.SHL.U32 R13, R15.reuse, 0x8, RZ ;  /* 0x000000080f0d7824 */ /* 0x040fe200078e00ff */
[----:B------:R-:W-:Y:S01]  /*1e90*/  IADD3 R11, R18, -UR27, R11 ;  /* 0x8000001b120b7c10 */ /* 0x000fe2000fffe00b */
[----:B------:R-:W-:Y:S01]  /*1ea0*/  IMAD R217, R15, 0x8, R19 ;  /* 0x000000080fd97824 */ /* 0x000fe200078e0213 */
[----:B------:R-:W-:Y:S01]  /*1eb0*/  UIADD3 UR32, UR29, 0x646e171e, URZ ;  /* 0x646e171e1d207890 */ /* 0x000fe2000fffe03f */
[----:B------:R-:W-:Y:S01]  /*1ec0*/  IMAD.SHL.U32 R16, R3, 0x40, RZ ;  /* 0x0000004003107824 */ /* 0x000fe200078e00ff */
[----:B------:R-:W-:Y:S01]  /*1ed0*/  BSSY B0, `(.L_x_370) ;  /* 0x0000024000007945 */ /* 0x000fe20003800000 */
[----:B------:R-:W-:Y:S01]  /*1ee0*/  IMAD.SHL.U32 R15, R14, 0x20, RZ ;  /* 0x000000200e0f7824 */ /* 0x000fe200078e00ff */
[----:B------:R-:W-:-:S02]  /*1ef0*/  LOP3.LUT R14, R12, 0x8, R13, 0xf8, !PT ;  /* 0x000000080c0e7812 */ /* 0x000fc400078ef80d */
[----:B------:R-:W-:Y:S02]  /*1f00*/  SHF.R.U32.HI R13, RZ, 0x3, R12 ;  /* 0x00000003ff0d7819 */ /* 0x000fe4000001160c */
[----:B------:R-:W-:Y:S01]  /*1f10*/  LOP3.LUT R12, R16, 0xc0, RZ, 0xc0, !PT ;  /* 0x000000c0100c7812 */ /* 0x000fe200078ec0ff */
[----:B------:R-:W-:Y:S01]  /*1f20*/  IMAD.U32 R16, RZ, RZ, UR7 ;  /* 0x00000007ff107e24 */ /* 0x000fe2000f8e00ff */
[----:B------:R-:W-:Y:S02]  /*1f30*/  LOP3.LUT R15, R15, 0xffffff00, RZ, 0xc0, !PT ;  /* 0xffffff000f0f7812 */ /* 0x000fe400078ec0ff */
[----:B------:R-:W-:Y:S02]  /*1f40*/  LOP3.LUT R17, R12, 0x8, R17, 0xf8, !PT ;  /* 0x000000080c117812 */ /* 0x000fe400078ef811 */
[----:B------:R-:W-:Y:S01]  /*1f50*/  SHF.R.U32.HI R12, RZ, 0x3, R12 ;  /* 0x00000003ff0c7819 */ /* 0x000fe2000001160c */
[--C-:B------:R-:W-:Y:S01]  /*1f60*/  IMAD R2, R2, 0x200, R15.reuse ;  /* 0x0000020002027824 */ /* 0x100fe200078e020f */
[----:B------:R1:W-:Y:S01]  /*1f70*/  @P0 STS [R180+0x4000], RZ ;  /* 0x004000ffb4000388 */ /* 0x0003e20000000800 */
[----:B------:R-:W-:Y:S01]  /*1f80*/  LOP3.LUT R13, R14, R13, RZ, 0x3c, !PT ;  /* 0x0000000d0e0d7212 */ /* 0x000fe200078e3cff */
[----:B------:R-:W-:Y:S01]  /*1f90*/  IMAD R15, R5, 0x20, R15 ;  /* 0x00000020050f7824 */ /* 0x000fe200078e020f */
[----:B------:R-:W-:Y:S01]  /*1fa0*/  LOP3.LUT R12, R17, R12, RZ, 0x3c, !PT ;  /* 0x0000000c110c7212 */ /* 0x000fe200078e3cff */
[----:B------:R1:W-:Y:S01]  /*1fb0*/  @P0 STS [R180+0x4004], RZ ;  /* 0x004004ffb4000388 */ /* 0x0003e20000000800 */
[----:B------:R-:W-:Y:S01]  /*1fc0*/  IMAD R2, R5, 0x20, R2 ;  /* 0x0000002005027824 */ /* 0x000fe200078e0202 */
[----:B------:R-:W-:Y:S01]  /*1fd0*/  LOP3.LUT R229, R229, 0x6, RZ, 0xc0, !PT ;  /* 0x00000006e5e57812 */ /* 0x000fe200078ec0ff */
[----:B------:R-:W-:Y:S01]  /*1fe0*/  IMAD.WIDE.U32 R16, R16, UR33, R226 ;  /* 0x0000002110107c25 */ /* 0x000fe2000f8e00e2 */
[----:B------:R1:W-:Y:S03]  /*1ff0*/  @P0 STS.64 [R180+0x4008], RZ ;  /* 0x004008ffb4000388 */ /* 0x0003e60000000a00 */
[----:B------:R-:W-:Y:S01]  /*2000*/  IMAD.IADD R218, R13, 0x1, R2 ;  /* 0x000000010dda7824 */ /* 0x000fe200078e0202 */
[----:B------:R-:W-:Y:S01]  /*2010*/  IADD3 R2, R11, c[0x0][0x2e8], RZ ;  /* 0x0000ba000b027a10 */ /* 0x000fe20007ffe0ff */
[----:B------:R-:W-:Y:S01]  /*2020*/  IMAD.IADD R5, R13, 0x1, R15 ;  /* 0x000000010d057824 */ /* 0x000fe200078e020f */
[----:B------:R-:W-:Y:S01]  /*2030*/  IADD3 R13, R17, UR5, RZ ;  /* 0x00000005110d7c10 */ /* 0x000fe2000fffe0ff */
        /* <DEDUP_REMOVED lines=13> */
.L_x_371:
[----:B------:R-:W-:Y:S05]  /*2110*/  BSYNC B0 ;  /* 0x0000000000007941 */ /* 0x000fea0003800000 */
.L_x_370:
        /* <DEDUP_REMOVED lines=18> */
.L_x_373:
[----:B------:R-:W-:Y:S05]  /*2240*/  BSYNC B0 ;  /* 0x0000000000007941 */ /* 0x000fea0003800000 */
.L_x_372:
        /* <DEDUP_REMOVED lines=18> */
.L_x_375:
[----:B------:R-:W-:Y:S05]  /*2370*/  BSYNC B0 ;  /* 0x0000000000007941 */ /* 0x000fea0003800000 */
.L_x_374:
        /* <DEDUP_REMOVED lines=19> */
.L_x_377:
[----:B------:R-:W-:Y:S05]  /*24b0*/  BSYNC B0 ;  /* 0x0000000000007941 */ /* 0x000fea0003800000 */
.L_x_376:
[----:B------:R-:W-:Y:S01]  /*24c0*/  IMAD.SHL.U32 R218, R218, 0x2, RZ ;  /* 0x00000002dada7824 */ /* 0x000fe200078e00ff */
[----:B------:R-:W-:Y:S01]  /*24d0*/  LOP3.LUT P0, RZ, R3, 0x2, RZ, 0xc0, !PT ;  /* 0x0000000203ff7812 */ /* 0x000fe2000780c0ff */
[----:B------:R-:W-:Y:S01]  /*24e0*/  IMAD.SHL.U32 R217, R217, 0x2, RZ ;  /* 0x00000002d9d97824 */ /* 0x000fe200078e00ff */
[----:B------:R-:W0:Y:S01]  /*24f0*/  LDGDEPBAR ;  /* 0x00000000000079af */ /* 0x000e220000000000 */
[----:B------:R-:W-:Y:S01]  /*2500*/  IMAD R216, R4, 0x2, R218 ;  /* 0x0000000204d87824 */ /* 0x000fe200078e02da */
[----:B------:R-:W-:Y:S01]  /*2510*/  UISETP.GE.AND UP0, UPT, UR26, 0x2, UPT ;  /* 0x000000021a00788c */ /* 0x000fe2000bf06270 */
[C---:B------:R-:W-:Y:S01]  /*2520*/  IADD3 R231, R2.reuse, 0x8, RZ ;  /* 0x0000000802e77810 */ /* 0x040fe20007ffe0ff */
[----:B------:R-:W-:Y:S01]  /*2530*/  LDSM.16.M88.4 R72, [R218] ;  /* 0x00000000da48783b */ /* 0x000fe20000000200 */
[C---:B------:R-:W-:Y:S02]  /*2540*/  IADD3 R3, R217.reuse, 0x2000, RZ ;  /* 0x00002000d9037810 */ /* 0x040fe40007ffe0ff */
[----:B------:R-:W-:Y:S01]  /*2550*/  IADD3 R215, R217, 0x2020, RZ ;  /* 0x00002020d9d77810 */ /* 0x000fe20007ffe0ff */
[----:B------:R-:W5:Y:S01]  /*2560*/  LDSM.16.M88.4 R128, [R217+0x2000] ;  /* 0x00200000d980783b */ /* 0x000f620000000200 */
[----:B------:R-:W-:-:S02]  /*2570*/  IMNMX R244, R2, UR10, PT ;  /* 0x0000000a02f47c17 */ /* 0x000fc4000b800200 */
[----:B------:R-:W-:Y:S01]  /*2580*/  @P0 IADD3 R215, R3, -0x20, RZ ;  /* 0xffffffe003d70810 */ /* 0x000fe20007ffe0ff */
[----:B-1----:R-:W1:Y:S01]  /*2590*/  LDSM.16.M88.4 R8, [R218+0x1000] ;  /* 0x00100000da08783b */ /* 0x002e620000000200 */
[----:B------:R-:W-:Y:S02]  /*25a0*/  PLOP3.LUT P0, PT, PT, PT, UP0, 0x80, 0x0 ;  /* 0x000000000000781c */ /* 0x000fe40003f0f008 */
[----:B------:R-:W-:Y:S01]  /*25b0*/  IMNMX R231, R231, UR10, PT ;  /* 0x0000000ae7e77c17 */ /* 0x000fe2000b800200 */
[----:B------:R-:W2:Y:S01]  /*25c0*/  LDSM.16.M88.4 R120, [R217+0x2400] ;  /* 0x00240000d978783b */ /* 0x000ea20000000200 */
[C---:B------:R-:W-:Y:S02]  /*25d0*/  IADD3 R212, R215.reuse, 0x400, RZ ;  /* 0x00000400d7d47810 */ /* 0x040fe40007ffe0ff */
[C---:B------:R-:W-:Y:S01]  /*25e0*/  IADD3 R211, R215.reuse, 0x800, RZ ;  /* 0x00000800d7d37810 */ /* 0x040fe20007ffe0ff */
[----:B------:R-:W3:Y:S01]  /*25f0*/  LDSM.16.M88.4 R112, [R217+0x2800] ;  /* 0x00280000d970783b */ /* 0x000ee20000000200 */
[----:B------:R-:W-:-:S02]  /*2600*/  IADD3 R210, R215, 0xc00, RZ ;  /* 0x00000c00d7d27810 */ /* 0x000fc40007ffe0ff */
[C---:B------:R-:W-:Y:S01]  /*2610*/  IADD3 R209, R215.reuse, 0x1000, RZ ;  /* 0x00001000d7d17810 */ /* 0x040fe20007ffe0ff */
[----:B------:R-:W4:Y:S01]  /*2620*/  LDSM.16.M88.4 R104, [R217+0x2c00] ;  /* 0x002c0000d968783b */ /* 0x000f220000000200 */
[----:B------:R-:W-:-:S03]  /*2630*/  IADD3 R208, R215, 0x1400, RZ ;  /* 0x00001400d7d07810 */ /* 0x000fc60007ffe0ff */
[----:B------:R-:W2:Y:S04]  /*2640*/  LDSM.16.M88.4 R96, [R217+0x3000] ;  /* 0x00300000d960783b */ /* 0x000ea80000000200 */
[----:B------:R-:W2:Y:S04]  /*2650*/  LDSM.16.M88.4 R88, [R217+0x3400] ;  /* 0x00340000d958783b */ /* 0x000ea80000000200 */
[----:B------:R-:W3:Y:S04]  /*2660*/  LDSM.16.M88.4 R80, [R217+0x3800] ;  /* 0x00380000d950783b */ /* 0x000ee80000000200 */
[----:B------:R-:W3:Y:S04]  /*2670*/  LDSM.16.M88.4 R176, [R217+0x3c00] ;  /* 0x003c0000d9b0783b */ /* 0x000ee80000000200 */
[----:B------:R-:W-:Y:S04]  /*2680*/  LDSM.16.M88.4 R172, [R216+0x1000] ;  /* 0x00100000d8ac783b */ /* 0x000fe80000000200 */
[----:B------:R-:W4:Y:S01]  /*2690*/  LDSM.16.M88.4 R164, [R215] ;  /* 0x00000000d7a4783b */ /* 0x000f220000000200 */
[-C--:B-----5:R-:W-:Y:S03]  /*26a0*/  HMMA.16816.F32 R132, R72, R128.reuse, RZ ;  /* 0x000000804884723c */ /* 0x0a0fe600000018ff */
[----:B------:R-:W-:Y:S04]  /*26b0*/  LDSM.16.M88.4 R160, [R215+0x400] ;  /* 0x00040000d7a0783b */ /* 0x000fe80000000200 */
[----:B------:R-:W-:Y:S01]  /*26c0*/  LDSM.16.M88.4 R156, [R215+0x800] ;  /* 0x00080000d79c783b */ /* 0x000fe20000000200 */
[C---:B-1----:R-:W-:Y:S03]  /*26d0*/  HMMA.16816.F32 R68, R8.reuse, R128, RZ ;  /* 0x000000800844723c */ /* 0x042fe600000018ff */
[----:B------:R-:W-:Y:S04]  /*26e0*/  LDSM.16.M88.4 R152, [R215+0xc00] ;  /* 0x000c0000d798783b */ /* 0x000fe80000000200 */
[----:B------:R-:W-:Y:S01]  /*26f0*/  LDSM.16.M88.4 R148, [R215+0x1000] ;  /* 0x00100000d794783b */ /* 0x000fe20000000200 */
[C---:B------:R-:W-:Y:S03]  /*2700*/  HMMA.16816.F32 R64, R8.reuse, R130, RZ ;  /* 0x000000820840723c */ /* 0x040fe600000018ff */
[----:B------:R-:W-:Y:S04]  /*2710*/  LDSM.16.M88.4 R144, [R215+0x1400] ;  /* 0x00140000d790783b */ /* 0x000fe80000000200 */
[----:B------:R-:W-:Y:S01]  /*2720*/  LDSM.16.M88.4 R140, [R215+0x1800] ;  /* 0x00180000d78c783b */ /* 0x000fe20000000200 */
[C---:B--2---:R-:W-:Y:S03]  /*2730*/  HMMA.16816.F32 R60, R8.reuse, R120, RZ ;  /* 0x00000078083c723c */ /* 0x044fe600000018ff */
[----:B------:R-:W-:Y:S04]  /*2740*/  LDSM.16.M88.4 R136, [R215+0x1c00] ;  /* 0x001c0000d788783b */ /* 0x000fe80000000200 */
[----:B------:R-:W1:Y:S01]  /*2750*/  LDSM.16.M88.4 R168, [R216] ;  /* 0x00000000d8a8783b */ /* 0x000e620000000200 */
[----:B---3--:R-:W-:Y:S01]  /*2760*/  HMMA.16816.F32 R52, R8, R112, RZ ;  /* 0x000000700834723c */ /* 0x008fe200000018ff */
[----:B------:R-:W-:-:S07]  /*2770*/  DEPBAR.LE SB0, 0x0 ;  /* 0x000080000000791a */ /* 0x000fce0000000000 */
        /* <DEDUP_REMOVED lines=26> */
[----:B------:R-:W-:Y:S08]  /*2920*/  HMMA.16816.F32 R8, R8, R178, RZ ;  /* 0x000000b20808723c */ /* 0x000ff000000018ff */
[-C--:B------:R-:W-:Y:S08]  /*2930*/  HMMA.16816.F32 R68, R172, R164.reuse, R68 ;  /* 0x000000a4ac44723c */ /* 0x080ff00000001844 */
[C---:B-1----:R-:W-:Y:S07]  /*2940*/  HMMA.16816.F32 R132, R168.reuse, R164, R132 ;  /* 0x000000a4a884723c */ /* 0x042fee0000001884 */
[----:B------:R-:W-:Y:S01]  /*2950*/  IADD3 R165, R2, 0x48, RZ ;  /* 0x0000004802a57810 */ /* 0x000fe20007ffe0ff */
[----:B------:R-:W-:Y:S03]  /*2960*/  HMMA.16816.F32 R124, R168, R160, R124 ;  /* 0x000000a0a87c723c */ /* 0x000fe6000000187c */
[----:B------:R-:W-:-:S05]  /*2970*/  IMNMX R165, R165, UR10, PT ;  /* 0x0000000aa5a57c17 */ /* 0x000fca000b800200 */
        /* <DEDUP_REMOVED lines=14> */
[----:B------:R-:W-:Y:S01]  /*2a60*/  IADD3 R168, R2, 0x40, RZ ;  /* 0x0000004002a87810 */ /* 0x000fe20007ffe0ff */
[----:B------:R-:W-:Y:S01]  /*2a70*/  HMMA.16816.F32 R60, R172, R160, R60 ;  /* 0x000000a0ac3c723c */ /* 0x000fe2000000183c */
[----:B------:R-:W-:-:S02]  /*2a80*/  IADD3 R171, R215, 0x1800, RZ ;  /* 0x00001800d7ab7810 */ /* 0x000fc40007ffe0ff */
[----:B------:R-:W-:Y:S02]  /*2a90*/  IMNMX R168, R168, UR10, PT ;  /* 0x0000000aa8a87c17 */ /* 0x000fe4000b800200 */
[----:B------:R-:W-:-:S03]  /*2aa0*/  IADD3 R170, R215, 0x1c00, RZ ;  /* 0x00001c00d7aa7810 */ /* 0x000fc60007ffe0ff */
        /* <DEDUP_REMOVED lines=14> */
[----:B------:R-:W-:Y:S06]  /*2b90*/  BAR.SYNC.DEFER_BLOCKING 0x0 ;  /* 0x0000000000007b1d */ /* 0x000fec0000010000 */
[----:B------:R-:W-:Y:S07]  /*2ba0*/  @!P0 BRA `(.L_x_378) ;  /* 0x0000037000008947 */ /* 0x000fee0003800000 */
        /* <DEDUP_REMOVED lines=53> */
.L_x_380:
[----:B------:R-:W-:Y:S05]  /*2f00*/  BSYNC B0 ;  /* 0x0000000000007941 */ /* 0x000fea0003800000 */
.L_x_379:
[----:B------:R-:W0:Y:S02]  /*2f10*/  LDGDEPBAR ;  /* 0x00000000000079af */ /* 0x000e240000000000 */
.L_x_378:
[----:B------:R-:W-:Y:S01]  /*2f20*/  IMAD.U32 R202, RZ, RZ, UR7 ;  /* 0x00000007ffca7e24 */ /* 0x000fe2000f8e00ff */
[----:B------:R-:W-:Y:S03]  /*2f30*/  STL.64 [R1+0x328], R18 ;  /* 0x0003281201007387 */ /* 0x000fe60000100a00 */
[----:B------:R-:W-:Y:S01]  /*2f40*/  IMAD R202, R202, 0x80, R229 ;  /* 0x00000080caca7824 */ /* 0x000fe200078e02e5 */
[----:B------:R-:W-:Y:S04]  /*2f50*/  STL [R1+0x320], R14 ;  /* 0x0003200e01007387 */ /* 0x000fe80000100800 */
[C---:B------:R-:W-:Y:S01]  /*2f60*/  IADD3 R186, R202.reuse, 0x1, RZ ;  /* 0x00000001caba7810 */ /* 0x040fe20007ffe0ff */
[----:B------:R-:W-:Y:S01]  /*2f70*/  STL [R1+0x31c], R15 ;  /* 0x00031c0f01007387 */ /* 0x000fe20000100800 */
[----:B------:R-:W-:-:S02]  /*2f80*/  ISETP.GE.AND P2, PT, R202, R244, PT ;  /* 0x000000f4ca00720c */ /* 0x000fc40003f46270 */
[----:B------:R-:W-:Y:S01]  /*2f90*/  IADD3 R185, R202, 0x8, RZ ;  /* 0x00000008cab97810 */ /* 0x000fe20007ffe0ff */
[----:B------:R-:W-:Y:S01]  /*2fa0*/  STL [R1+0x318], R10 ;  /* 0x0003180a01007387 */ /* 0x000fe20000100800 */
[-C--:B------:R-:W-:Y:S02]  /*2fb0*/  ISETP.GE.AND P1, PT, R186, R244.reuse, PT ;  /* 0x000000f4ba00720c */ /* 0x080fe40003f26270 */
[----:B-12---:R-:W-:Y:S01]  /*2fc0*/  IADD3 R180, R202, 0x9, RZ ;  /* 0x00000009cab47810 */ /* 0x006fe20007ffe0ff */
[----:B------:R-:W-:Y:S01]  /*2fd0*/  STL [R1+0x314], R11 ;  /* 0x0003140b01007387 */ /* 0x000fe20000100800 */
[----:B------:R-:W-:Y:S02]  /*2fe0*/  FSEL R152, R132, -INF , !P2 ;  /* 0xff80000084987808 */ /* 0x000fe40005000000 */
[----:B------:R-:W-:Y:S01]  /*2ff0*/  ISETP.GE.AND P3, PT, R185, R244, PT ;  /* 0x000000f4b900720c */ /* 0x000fe20003f66270 */
[----:B------:R-:W-:Y:S01]  /*3000*/  STL [R1+0x310], R151 ;  /* 0x0003109701007387 */ /* 0x000fe20000100800 */
[----:B------:R-:W-:-:S02]  /*3010*/  FSEL R163, R133, -INF , !P1 ;  /* 0xff80000085a37808 */ /* 0x000fc40004800000 */
[----:B------:R-:W-:Y:S01]  /*3020*/  IADD3 R177, R202, 0x10, RZ ;  /* 0x00000010cab17810 */ /* 0x000fe20007ffe0ff */
[----:B------:R-:W-:Y:S01]  /*3030*/  STL [R1+0x30c], R150 ;  /* 0x00030c9601007387 */ /* 0x000fe20000100800 */
[-C--:B------:R-:W-:Y:S02]  /*3040*/  ISETP.GE.AND P2, PT, R180, R244.reuse, PT ;  /* 0x000000f4b400720c */ /* 0x080fe40003f46270 */
[----:B------:R-:W-:Y:S01]  /*3050*/  FSEL R178, R128, -INF , !P3 ;  /* 0xff80000080b27808 */ /* 0x000fe20005800000 */
[----:B------:R-:W-:Y:S01]  /*3060*/  STL [R1+0x308], R142 ;  /* 0x0003088e01007387 */ /* 0x000fe20000100800 */
[----:B------:R-:W-:Y:S02]  /*3070*/  FMNMX.FTZ R164, R152, R163, !PT ;  /* 0x000000a398a47209 */ /* 0x000fe40007810000 */
[----:B------:R-:W-:Y:S01]  /*3080*/  IADD3 R136, R202, 0x11, RZ ;  /* 0x00000011ca887810 */ /* 0x000fe20007ffe0ff */
[----:B------:R-:W-:Y:S01]  /*3090*/  STL [R1+0x304], R149 ;  /* 0x0003049501007387 */ /* 0x000fe20000100800 */
[----:B------:R-:W-:-:S02]  /*30a0*/  ISETP.GE.AND P1, PT, R177, R244, PT ;  /* 0x000000f4b100720c */ /* 0x000fc40003f26270 */
[----:B------:R-:W-:Y:S01]  /*30b0*/  FSEL R129, R129, -INF , !P2 ;  /* 0xff80000081817808 */ /* 0x000fe20005000000 */
[----:B------:R-:W-:Y:S01]  /*30c0*/  STL [R1+0x300], R140 ;  /* 0x0003008c01007387 */ /* 0x000fe20000100800 */
[----:B------:R-:W-:Y:S02]  /*30d0*/  FMNMX.FTZ R164, R178, R164, !PT ;  /* 0x000000a4b2a47209 */ /* 0x000fe40007810000 */
[----:B------:R-:W-:Y:S01]  /*30e0*/  IADD3 R173, R202, 0x18, RZ ;  /* 0x00000018caad7810 */ /* 0x000fe20007ffe0ff */
[----:B------:R-:W-:Y:S01]  /*30f0*/  STL [R1+0x2dc], R148 ;  /* 0x0002dc9401007387 */ /* 0x000fe20000100800 */
[----:B------:R-:W-:Y:S02]  /*3100*/  ISETP.GE.AND P5, PT, R136, R244, PT ;  /* 0x000000f48800720c */ /* 0x000fe40003fa6270 */
[----:B------:R-:W-:Y:S01]  /*3110*/  FSEL R182, R124, -INF , !P1 ;  /* 0xff8000007cb67808 */ /* 0x000fe20004800000 */
[----:B------:R-:W-:Y:S01]  /*3120*/  STL [R1+0x2d8], R138 ;  /* 0x0002d88a01007387 */ /* 0x000fe20000100800 */
[----:B------:R-:W-:-:S02]  /*3130*/  FMNMX.FTZ R164, R129, R164, !PT ;  /* 0x000000a481a47209 */ /* 0x000fc40007810000 */
[----:B------:R-:W-:Y:S01]  /*3140*/  IADD3 R153, R202, 0x19, RZ ;  /* 0x00000019ca997810 */ /* 0x000fe20007ffe0ff */
[----:B------:R-:W-:Y:S01]  /*3150*/  STL [R1+0x2d4], R147 ;  /* 0x0002d49301007387 */ /* 0x000fe20000100800 */
[----:B------:R-:W-:Y:S02]  /*3160*/  ISETP.GE.AND P4, PT, R173, R244, PT ;  /* 0x000000f4ad00720c */ /* 0x000fe40003f86270 */
        /* <DEDUP_REMOVED lines=28> */
[----:B------:R-:W-:Y:S01]  /*3330*/  STL.64 [R1+0x2a8], R160 ;  /* 0x0002a8a001007387 */ /* 0x000fe20000100a00 */
[----:B------:R-:W-:Y:S02]  /*3340*/  ISETP.GE.AND P5, PT, R156, R244, PT ;  /* 0x000000f49c00720c */ /* 0x000fe40003fa6270 */
[----:B------:R-:W-:Y:S01]  /*3350*/  FSEL R112, R112, -INF , !P1 ;  /* 0xff80000070707808 */ /* 0x000fe20004800000 */
[----:B------:R-:W-:Y:S01]  /*3360*/  STL.64 [R1+0x250], R6 ;  /* 0x0002500601007387 */ /* 0x000fe20000100a00 */
[----:B------:R-:W-:-:S02]  /*3370*/  FMNMX.FTZ R164, R117, R164, !PT ;  /* 0x000000a475a47209 */ /* 0x000fc40007810000 */
[----:B------:R-:W-:Y:S01]  /*3380*/  IADD3 R158, R202, 0x31, RZ ;  /* 0x00000031ca9e7810 */ /* 0x000fe20007ffe0ff */
[----:B------:R-:W-:Y:S01]  /*3390*/  STL.64 [R1+0x228], R4 ;  /* 0x0002280401007387 */ /* 0x000fe20000100a00 */
[----:B------:R-:W-:Y:S02]  /*33a0*/  ISETP.GE.AND P4, PT, R157, R244, PT ;  /* 0x000000f49d00720c */ /* 0x000fe40003f86270 */
[----:B------:R-:W-:Y:S01]  /*33b0*/  FSEL R205, R113, -INF , !P5 ;  /* 0xff80000071cd7808 */ /* 0x000fe20006800000 */
[----:B------:R-:W-:Y:S01]  /*33c0*/  STL.64 [R1+0x220], R226 ;  /* 0x000220e201007387 */ /* 0x000fe20000100a00 */
[----:B------:R-:W-:Y:S02]  /*33d0*/  FMNMX.FTZ R164, R112, R164, !PT ;  /* 0x000000a470a47209 */ /* 0x000fe40007810000 */
[----:B------:R-:W-:Y:S01]  /*33e0*/  ISETP.GE.AND P3, PT, R158, R244, PT ;  /* 0x000000f49e00720c */ /* 0x000fe20003f66270 */
[----:B------:R-:W-:Y:S01]  /*33f0*/  STL [R1+0x21c], R225 ;  /* 0x00021ce101007387 */ /* 0x000fe20000100800 */
[----:B------:R-:W-:-:S02]  /*3400*/  IADD3 R159, R202, 0x38, RZ ;  /* 0x00000038ca9f7810 */ /* 0x000fc40007ffe0ff */
[----:B------:R-:W-:Y:S01]  /*3410*/  FSEL R108, R108, -INF , !P4 ;  /* 0xff8000006c6c7808 */ /* 0x000fe20006000000 */
[----:B------:R-:W-:Y:S01]  /*3420*/  STL [R1+0x218], R224 ;  /* 0x000218e001007387 */ /* 0x000fe20000100800 */
[----:B------:R-:W-:Y:S02]  /*3430*/  FMNMX.FTZ R164, R205, R164, !PT ;  /* 0x000000a4cda47209 */ /* 0x000fe40007810000 */
[----:B------:R-:W-:Y:S01]  /*3440*/  ISETP.GE.AND P2, PT, R159, R244, PT ;  /* 0x000000f49f00720c */ /* 0x000fe20003f46270 */
[----:B------:R-:W-:Y:S01]  /*3450*/  STL [R1+0x214], R218 ;  /* 0x000214da01007387 */ /* 0x000fe20000100800 */
[----:B------:R-:W-:Y:S02]  /*3460*/  IADD3 R176, R202, 0x39, RZ ;  /* 0x00000039cab07810 */ /* 0x000fe40007ffe0ff */
        /* <DEDUP_REMOVED lines=9> */
[----:B------:R-:W-:Y:S01]  /*3500*/  ISETP.GE.AND P6, PT, R174, R244, PT ;  /* 0x000000f4ae00720c */ /* 0x000fe20003fc6270 */
[----:B------:R-:W-:Y:S01]  /*3510*/  STL [R1+0x204], R212 ;  /* 0x000204d401007387 */ /* 0x000fe20000100800 */
[----:B------:R-:W-:-:S02]  /*3520*/  IADD3 R183, R202, 0x41, RZ ;  /* 0x00000041cab77810 */ /* 0x000fc40007ffe0ff */
        /* <DEDUP_REMOVED lines=9> */
[----:B------:R-:W-:Y:S01]  /*35c0*/  ISETP.GE.AND P4, PT, R172, R244, PT ;  /* 0x000000f4ac00720c */ /* 0x000fe20003f86270 */
[----:B------:R-:W-:Y:S01]  /*35d0*/  STL.64 [R1+0x1f0], R208 ;  /* 0x0001f0d001007387 */ /* 0x000fe20000100a00 */
[----:B------:R-:W-:Y:S02]  /*35e0*/  IADD3 R179, R202, 0x49, RZ ;  /* 0x00000049cab37810 */ /* 0x000fe40007ffe0ff */
[----:B------:R-:W-:Y:S01]  /*35f0*/  FSEL R197, R101, -INF , !P5 ;  /* 0xff80000065c57808 */ /* 0x000fe20006800000 */
[----:B------:R-:W-:Y:S01]  /*3600*/  STL [R1+0x1e8], R170 ;  /* 0x0001e8aa01007387 */ /* 0x000fe20000100800 */
[----:B------:R-:W-:Y:S02]  /*3610*/  FMNMX.FTZ R164, R198, R164, !PT ;  /* 0x000000a4c6a47209 */ /* 0x000fe40007810000 */
[----:B------:R-:W-:Y:S02]  /*3620*/  ISETP.GE.AND P3, PT, R179, R244, PT ;  /* 0x000000f4b300720c */ /* 0x000fe40003f66270 */
[----:B------:R-:W-:-:S02]  /*3630*/  IADD3 R236, R202, 0x50, RZ ;  /* 0x00000050caec7810 */ /* 0x000fc40007ffe0ff */
[----:B------:R-:W-:Y:S02]  /*3640*/  FSEL R196, R96, -INF , !P4 ;  /* 0xff80000060c47808 */ /* 0x000fe40006000000 */
[----:B------:R-:W-:Y:S02]  /*3650*/  FMNMX.FTZ R164, R197, R164, !PT ;  /* 0x000000a4c5a47209 */ /* 0x000fe40007810000 */
[----:B------:R-:W-:Y:S02]  /*3660*/  IADD3 R175, R202, 0x51, RZ ;  /* 0x00000051caaf7810 */ /* 0x000fe40007ffe0ff */
[----:B------:R-:W-:Y:S02]  /*3670*/  ISETP.GE.AND P2, PT, R236, R244, PT ;  /* 0x000000f4ec00720c */ /* 0x000fe40003f46270 */
[----:B------:R-:W-:Y:S02]  /*3680*/  FSEL R195, R97, -INF , !P3 ;  /* 0xff80000061c37808 */ /* 0x000fe40005800000 */
[----:B------:R-:W-:-:S02]  /*3690*/  FMNMX.FTZ R164, R196, R164, !PT ;  /* 0x000000a4c4a47209 */ /* 0x000fc40007810000 */
[----:B------:R-:W-:Y:S02]  /*36a0*/  ISETP.GE.AND P1, PT, R175, R244, PT ;  /* 0x000000f4af00720c */ /* 0x000fe40003f26270 */
[----:B------:R-:W-:Y:S02]  /*36b0*/  IADD3 R233, R202, 0x58, RZ ;  /* 0x00000058cae97810 */ /* 0x000fe40007ffe0ff */
[----:B------:R-:W-:Y:S02]  /*36c0*/  FSEL R194, R92, -INF , !P2 ;  /* 0xff8000005cc27808 */ /* 0x000fe40005000000 */
        /* <DEDUP_REMOVED lines=26> */
[----:B------:R-:W-:-:S02]  /*3870*/  FSEL R187, R81, -INF , !P2 ;  /* 0xff80000051bb7808 */ /* 0x000fc40005000000 */
[----:B------:R-:W-:Y:S02]  /*3880*/  IADD3 R234, R202, 0x71, RZ ;  /* 0x00000071caea7810 */ /* 0x000fe40007ffe0ff */
[----:B------:R-:W-:Y:S02]  /*3890*/  FMNMX.FTZ R164, R188, R164, !PT ;  /* 0x000000a4bca47209 */ /* 0x000fe40007810000 */
[----:B------:R-:W-:Y:S02]  /*38a0*/  IADD3 R3, R202, 0x78, RZ ;  /* 0x00000078ca037810 */ /* 0x000fe40007ffe0ff */
[----:B------:R-:W-:Y:S02]  /*38b0*/  ISETP.GE.AND P3, PT, R234, R244, PT ;  /* 0x000000f4ea00720c */ /* 0x000fe40003f66270 */
[----:B------:R-:W-:Y:S02]  /*38c0*/  FSEL R184, R76, -INF , !P1 ;  /* 0xff8000004cb87808 */ /* 0x000fe40004800000 */
[----:B------:R-:W-:-:S02]  /*38d0*/  FMNMX.FTZ R164, R187, R164, !PT ;  /* 0x000000a4bba47209 */ /* 0x000fc40007810000 */
[----:B------:R-:W-:Y:S02]  /*38e0*/  ISETP.GE.AND P2, PT, R3, R244, PT ;  /* 0x000000f40300720c */ /* 0x000fe40003f46270 */
[----:B------:R-:W-:Y:S02]  /*38f0*/  FSEL R104, R77, -INF , !P3 ;  /* 0xff8000004d687808 */ /* 0x000fe40005800000 */
[----:B------:R-:W-:Y:S02]  /*3900*/  IADD3 R2, R202, 0x79, RZ ;  /* 0x00000079ca027810 */ /* 0x000fe40007ffe0ff */
[----:B------:R-:W-:Y:S02]  /*3910*/  FMNMX.FTZ R164, R184, R164, !PT ;  /* 0x000000a4b8a47209 */ /* 0x000fe40007810000 */
[----:B------:R-:W-:Y:S02]  /*3920*/  FSEL R76, R72, -INF , !P2 ;  /* 0xff800000484c7808 */ /* 0x000fe40005000000 */
[----:B------:R-:W-:-:S02]  /*3930*/  ISETP.GE.AND P1, PT, R2, R244, PT ;  /* 0x000000f40200720c */ /* 0x000fc40003f26270 */
[----:B------:R-:W-:Y:S02]  /*3940*/  FMNMX.FTZ R72, R104, R164, !PT ;  /* 0x000000a468487209 */ /* 0x000fe40007810000 */
[----:B------:R-:W-:Y:S02]  /*3950*/  FSEL R73, R73, -INF , !P1 ;  /* 0xff80000049497808 */ /* 0x000fe40004800000 */
[----:B------:R-:W-:Y:S02]  /*3960*/  FMNMX.FTZ R72, R76, R72, !PT ;  /* 0x000000484c487209 */ /* 0x000fe40007810000 */
[C---:B------:R-:W-:Y:S02]  /*3970*/  ISETP.GE.AND P2, PT, R202.reuse, R165, PT ;  /* 0x000000a5ca00720c */ /* 0x040fe40003f46270 */
[----:B------:R-:W-:Y:S02]  /*3980*/  FMNMX.FTZ R164, R73, R72, !PT ;  /* 0x0000004849a47209 */ /* 0x000fe40007810000 */
[----:B------:R-:W-:-:S02]  /*3990*/  ISETP.GE.AND P3, PT, R202, R168, PT ;  /* 0x000000a8ca00720c */ /* 0x000fc40003f66270 */
[-C--:B------:R-:W-:Y:S01]  /*39a0*/  ISETP.GE.AND P6, PT, R202, R231.reuse, PT ;  /* 0x000000e7ca00720c */ /* 0x080fe20003fc6270 */
[----:B------:R-:W1:Y:S01]  /*39b0*/  SHFL.BFLY PT, R72, R164, 0x2, 0x1f ;  /* 0x0c401f00a4487f89 */ /* 0x000e6200000e0000 */
[C---:B------:R-:W-:Y:S02]  /*39c0*/  ISETP.GE.AND P5, PT, R186.reuse, R231, PT ;  /* 0x000000e7ba00720c */ /* 0x040fe40003fa6270 */
[----:B------:R-:W-:Y:S02]  /*39d0*/  ISETP.GE.AND P4, PT, R186, R168, PT ;  /* 0x000000a8ba00720c */ /* 0x000fe40003f86270 */
[----:B------:R-:W-:Y:S02]  /*39e0*/  FSEL R202, R134, -INF , !P6 ;  /* 0xff80000086ca7808 */ /* 0x000fe40007000000 */
[----:B------:R-:W-:Y:S02]  /*39f0*/  ISETP.GE.AND P6, PT, R185, R165, PT ;  /* 0x000000a5b900720c */ /* 0x000fe40003fc6270 */
[----:B-1----:R-:W-:-:S05]  /*3a00*/  FMNMX.FTZ R72, R164, R72, !PT ;  /* 0x00000048a4487209 */ /* 0x002fca0007810000 */
[----:B------:R-:W1:Y:S02]  /*3a10*/  SHFL.BFLY PT, R164, R72, 0x1, 0x1f ;  /* 0x0c201f0048a47f89 */ /* 0x000e6400000e0000 */
[----:B-1----:R-:W-:-:S04]  /*3a20*/  FMNMX.FTZ R164, R72, R164, !PT ;  /* 0x000000a448a47209 */ /* 0x002fc80007810000 */
[C---:B------:R-:W-:Y:S01]  /*3a30*/  FSETP.NEU.FTZ.AND P1, PT, R164.reuse, -INF , PT ;  /* 0xff800000a400780b */ /* 0x040fe20003f3d000 */
[----:B------:R-:W-:-:S05]  /*3a40*/  FMUL.FTZ R72, R164, c[0x0][0x23c] ;  /* 0x00008f00a4487a20 */ /* 0x000fca0000410000 */
[----:B------:R-:W-:Y:S02]  /*3a50*/  FSEL R72, R72, RZ, P1 ;  /* 0x000000ff48487208 */ /* 0x000fe40000800000 */
[----:B------:R-:W-:-:S03]  /*3a60*/  ISETP.GE.AND P1, PT, R186, R165, PT ;  /* 0x000000a5ba00720c */ /* 0x000fc60003f26270 */
[--C-:B------:R-:W-:Y:S02]  /*3a70*/  FFMA.FTZ R203, R163, c[0x0][0x23c], -R72.reuse ;  /* 0x00008f00a3cb7a23 */ /* 0x100fe40000010848 */
[--C-:B------:R-:W-:Y:S02]  /*3a80*/  FFMA.FTZ R152, R152, c[0x0][0x23c], -R72.reuse ;  /* 0x00008f0098987a23 */ /* 0x100fe40000010848 */
[--C-:B------:R-:W-:Y:S02]  /*3a90*/  FFMA.FTZ R206, R178, c[0x0][0x23c], -R72.reuse ;  /* 0x00008f00b2ce7a23 */ /* 0x100fe40000010848 */
[--C-:B------:R-:W-:Y:S01]  /*3aa0*/  FFMA.FTZ R178, R76, c[0x0][0x23c], -R72.reuse ;  /* 0x00008f004cb27a23 */ /* 0x100fe20000010848 */
[----:B------:R-:W-:Y:S01]  /*3ab0*/  MUFU.EX2 R203, R203 ;  /* 0x000000cb00cb7308 */ /* 0x000fe20000000800 */
[--C-:B------:R-:W-:Y:S02]  /*3ac0*/  FFMA.FTZ R129, R129, c[0x0][0x23c], -R72.reuse ;  /* 0x00008f0081817a23 */ /* 0x100fe40000010848 */
[----:B------:R-:W-:-:S02]  /*3ad0*/  FFMA.FTZ R163, R73, c[0x0][0x23c], -R72 ;  /* 0x00008f0049a37a23 */ /* 0x000fc40000010848 */
[--C-:B------:R-:W-:Y:S02]  /*3ae0*/  FFMA.FTZ R207, R182, c[0x0][0x23c], -R72.reuse ;  /* 0x00008f00b6cf7a23 */ /* 0x100fe40000010848 */
[--C-:B------:R-:W-:Y:S01]  /*3af0*/  FFMA.FTZ R125, R125, c[0x0][0x23c], -R72.reuse ;  /* 0x00008f007d7d7a23 */ /* 0x100fe20000010848 */
[----:B------:R-:W1:Y:S01]  /*3b00*/  MUFU.EX2 R76, R152 ;  /* 0x00000098004c7308 */ /* 0x000e620000000800 */
[--C-:B------:R-:W-:Y:S02]  /*3b10*/  FFMA.FTZ R249, R249, c[0x0][0x23c], -R72.reuse ;  /* 0x00008f00f9f97a23 */ /* 0x100fe40000010848 */
[--C-:B------:R-:W-:Y:S02]  /*3b20*/  FFMA.FTZ R248, R121, c[0x0][0x23c], -R72.reuse ;  /* 0x00008f0079f87a23 */ /* 0x100fe40000010848 */
[--C-:B------:R-:W-:Y:S01]  /*3b30*/  FFMA.FTZ R245, R116, c[0x0][0x23c], -R72.reuse ;  /* 0x00008f0074f57a23 */ /* 0x100fe20000010848 */
[----:B------:R-:W-:Y:S01]  /*3b40*/  FSEL R116, R66, -INF , !P6 ;  /* 0xff80000042747808 */ /* 0x000fe20007000000 */
[--C-:B------:R-:W-:Y:S01]  /*3b50*/  FFMA.FTZ R221, R117, c[0x0][0x23c], -R72.reuse ;  /* 0x00008f0075dd7a23 */ /* 0x100fe20000010848 */
[----:B------:R-:W2:Y:S01]  /*3b60*/  MUFU.EX2 R73, R206 ;  /* 0x000000ce00497308 */ /* 0x000ea20000000800 */
[--C-:B------:R-:W-:Y:S01]  /*3b70*/  FFMA.FTZ R220, R112, c[0x0][0x23c], -R72.reuse ;  /* 0x00008f0070dc7a23 */ /* 0x100fe20000010848 */
[----:B------:R-:W-:Y:S01]  /*3b80*/  FSEL R112, R68, -INF , !P3 ;  /* 0xff80000044707808 */ /* 0x000fe20005800000 */
[--C-:B------:R-:W-:Y:S01]  /*3b90*/  FFMA.FTZ R205, R205, c[0x0][0x23c], -R72.reuse ;  /* 0x00008f00cdcd7a23 */ /* 0x100fe20000010848 */
[-C--:B------:R-:W-:Y:S01]  /*3ba0*/  ISETP.GE.AND P3, PT, R185, R168.reuse, PT ;  /* 0x000000a8b900720c */ /* 0x080fe20003f66270 */
[--C-:B------:R-:W-:Y:S01]  /*3bb0*/  FFMA.FTZ R204, R108, c[0x0][0x23c], -R72.reuse ;  /* 0x00008f006ccc7a23 */ /* 0x100fe20000010848 */
[----:B------:R-:W-:Y:S01]  /*3bc0*/  FSEL R117, R69, -INF , !P4 ;  /* 0xff80000045757808 */ /* 0x000fe20006000000 */
[--C-:B------:R-:W-:Y:S01]  /*3bd0*/  FFMA.FTZ R201, R201, c[0x0][0x23c], -R72.reuse ;  /* 0x00008f00c9c97a23 */ /* 0x100fe20000010848 */
[----:B------:R-:W3:Y:S01]  /*3be0*/  MUFU.EX2 R129, R129 ;  /* 0x0000008100817308 */ /* 0x000ee20000000800 */
[--C-:B------:R-:W-:Y:S01]  /*3bf0*/  FFMA.FTZ R200, R200, c[0x0][0x23c], -R72.reuse ;  /* 0x00008f00c8c87a23 */ /* 0x100fe20000010848 */
[----:B------:R-:W-:Y:S01]  /*3c00*/  FSEL R108, R71, -INF , !P1 ;  /* 0xff800000476c7808 */ /* 0x000fe20004800000 */
[--C-:B------:R-:W-:Y:S01]  /*3c10*/  FFMA.FTZ R199, R199, c[0x0][0x23c], -R72.reuse ;  /* 0x00008f00c7c77a23 */ /* 0x100fe20000010848 */
[-C--:B------:R-:W-:Y:S01]  /*3c20*/  ISETP.GE.AND P4, PT, R180, R168.reuse, PT ;  /* 0x000000a8b400720c */ /* 0x080fe20003f86270 */
[--C-:B------:R-:W-:Y:S01]  /*3c30*/  FFMA.FTZ R198, R198, c[0x0][0x23c], -R72.reuse ;  /* 0x00008f00c6c67a23 */ /* 0x100fe20000010848 */
[-C--:B------:R-:W-:Y:S01]  /*3c40*/  ISETP.GE.AND P1, PT, R180, R165.reuse, PT ;  /* 0x000000a5b400720c */ /* 0x080fe20003f26270 */
[--C-:B------:R-:W-:Y:S01]  /*3c50*/  FFMA.FTZ R197, R197, c[0x0][0x23c], -R72.reuse ;  /* 0x00008f00c5c57a23 */ /* 0x100fe20000010848 */
[----:B------:R-:W-:Y:S01]  /*3c60*/  MUFU.EX2 R125, R125 ;  /* 0x0000007d007d7308 */ /* 0x000fe20000000800 */
[--C-:B------:R-:W-:Y:S01]  /*3c70*/  FFMA.FTZ R196, R196, c[0x0][0x23c], -R72.reuse ;  /* 0x00008f00c4c47a23 */ /* 0x100fe20000010848 */
[----:B------:R-:W-:Y:S01]  /*3c80*/  FSEL R121, R64, -INF , !P3 ;  /* 0xff80000040797808 */ /* 0x000fe20005800000 */
[--C-:B------:R-:W-:Y:S01]  /*3c90*/  FFMA.FTZ R195, R195, c[0x0][0x23c], -R72.reuse ;  /* 0x00008f00c3c37a23 */ /* 0x100fe20000010848 */
[C---:B------:R-:W-:Y:S01]  /*3ca0*/  ISETP.GE.AND P3, PT, R177.reuse, R168, PT ;  /* 0x000000a8b100720c */ /* 0x040fe20003f66270 */
[--C-:B------:R-:W-:Y:S01]  /*3cb0*/  FFMA.FTZ R194, R194, c[0x0][0x23c], -R72.reuse ;  /* 0x00008f00c2c27a23 */ /* 0x100fe20000010848 */
[----:B------:R-:W-:Y:S01]  /*3cc0*/  ISETP.GE.AND P6, PT, R177, R165, PT ;  /* 0x000000a5b100720c */ /* 0x000fe20003fc6270 */
        /* <DEDUP_REMOVED lines=9> */
[----:B------:R-:W4:Y:S01]  /*3d60*/  MUFU.EX2 R72, R207 ;  /* 0x000000cf00487308 */ /* 0x000f220000000800 */
[----:B-1----:R-:W-:Y:S01]  /*3d70*/  FADD.FTZ R104, R76, R203 ;  /* 0x000000cb4c687221 */ /* 0x002fe20000010000 */
[----:B------:R-:W-:Y:S02]  /*3d80*/  F2FP.PACK_AB R76, R203, R76 ;  /* 0x0000004ccb4c723e */ /* 0x000fe400000000ff */
[----:B------:R-:W-:Y:S01]  /*3d90*/  FSEL R203, R135, -INF , !P5 ;  /* 0xff80000087cb7808 */ /* 0x000fe20006800000 */
[----:B--2---:R-:W-:Y:S01]  /*3da0*/  FADD.FTZ R104, R73, R104 ;  /* 0x0000006849687221 */ /* 0x004fe20000010000 */
[----:B------:R-:W-:-:S02]  /*3db0*/  ISETP.GE.AND P5, PT, R180, R231, PT ;  /* 0x000000e7b400720c */ /* 0x000fc40003fa6270 */
[C---:B---3--:R-:W-:Y:S01]  /*3dc0*/  F2FP.PACK_AB R73, R129.reuse, R73 ;  /* 0x000000498149723e */ /* 0x048fe200000000ff */
[----:B------:R-:W-:Y:S01]  /*3dd0*/  FADD.FTZ R104, R129, R104 ;  /* 0x0000006881687221 */ /* 0x000fe20000010000 */
[----:B------:R-:W-:Y:S02]  /*3de0*/  FSEL R129, R65, -INF , !P4 ;  /* 0xff80000041817808 */ /* 0x000fe40006000000 */
[----:B------:R-:W-:Y:S01]  /*3df0*/  ISETP.GE.AND P4, PT, R136, R168, PT ;  /* 0x000000a88800720c */ /* 0x000fe20003f86270 */
[----:B----4-:R-:W-:Y:S01]  /*3e00*/  FADD.FTZ R104, R72, R104 ;  /* 0x0000006848687221 */ /* 0x010fe20000010000 */
[----:B------:R-:W-:Y:S02]  /*3e10*/  FSEL R207, R131, -INF , !P5 ;  /* 0xff80000083cf7808 */ /* 0x000fe40006800000 */
[C---:B------:R-:W-:Y:S01]  /*3e20*/  F2FP.PACK_AB R72, R125.reuse, R72 ;  /* 0x000000487d48723e */ /* 0x040fe200000000ff */
[----:B------:R-:W-:Y:S01]  /*3e30*/  FADD.FTZ R152, R125, R104 ;  /* 0x000000687d987221 */ /* 0x000fe20000010000 */
[----:B------:R-:W-:-:S02]  /*3e40*/  FSEL R104, R70, -INF , !P2 ;  /* 0xff80000046687808 */ /* 0x000fc40005000000 */
[-C--:B------:R-:W-:Y:S02]  /*3e50*/  ISETP.GE.AND P2, PT, R185, R231.reuse, PT ;  /* 0x000000e7b900720c */ /* 0x080fe40003f46270 */
[-C--:B------:R-:W-:Y:S02]  /*3e60*/  ISETP.GE.AND P5, PT, R136, R231.reuse, PT ;  /* 0x000000e78800720c */ /* 0x080fe40003fa6270 */
[----:B------:R-:W-:Y:S02]  /*3e70*/  FSEL R206, R130, -INF , !P2 ;  /* 0xff80000082ce7808 */ /* 0x000fe40005000000 */
[----:B------:R-:W-:Y:S02]  /*3e80*/  ISETP.GE.AND P2, PT, R177, R231, PT ;  /* 0x000000e7b100720c */ /* 0x000fe40003f46270 */
[----:B------:R-:W-:Y:S02]  /*3e90*/  FSEL R125, R67, -INF , !P1 ;  /* 0xff800000437d7808 */ /* 0x000fe40004800000 */
[----:B------:R-:W-:-:S02]  /*3ea0*/  FSEL R222, R126, -INF , !P2 ;  /* 0xff8000007ede7808 */ /* 0x000fc40005000000 */
[----:B------:R-:W-:Y:S02]  /*3eb0*/  ISETP.GE.AND P1, PT, R136, R165, PT ;  /* 0x000000a58800720c */ /* 0x000fe40003f26270 */
[C---:B------:R-:W-:Y:S02]  /*3ec0*/  ISETP.GE.AND P2, PT, R173.reuse, R231, PT ;  /* 0x000000e7ad00720c */ /* 0x040fe40003f46270 */
[----:B------:R-:W-:Y:S02]  /*3ed0*/  FSEL R131, R60, -INF , !P3 ;  /* 0xff8000003c837808 */ /* 0x000fe40005800000 */
[C---:B------:R-:W-:Y:S02]  /*3ee0*/  ISETP.GE.AND P3, PT, R173.reuse, R168, PT ;  /* 0x000000a8ad00720c */ /* 0x040fe40003f66270 */
[----:B------:R-:W-:Y:S02]  /*3ef0*/  FSEL R136, R62, -INF , !P6 ;  /* 0xff8000003e887808 */ /* 0x000fe40007000000 */
[----:B------:R-:W-:-:S02]  /*3f00*/  ISETP.GE.AND P6, PT, R173, R165, PT ;  /* 0x000000a5ad00720c */ /* 0x000fc40003fc6270 */
[----:B------:R-:W-:Y:S02]  /*3f10*/  FSEL R223, R127, -INF , !P5 ;  /* 0xff8000007fdf7808 */ /* 0x000fe40006800000 */
[----:B------:R-:W-:Y:S02]  /*3f20*/  FSEL R173, R61, -INF , !P4 ;  /* 0xff8000003dad7808 */ /* 0x000fe40006000000 */
[CC--:B------:R-:W-:Y:S02]  /*3f30*/  ISETP.GE.AND P5, PT, R153.reuse, R231.reuse, PT ;  /* 0x000000e79900720c */ /* 0x0c0fe40003fa6270 */
[----:B------:R-:W-:Y:S02]  /*3f40*/  ISETP.GE.AND P4, PT, R153, R168, PT ;  /* 0x000000a89900720c */ /* 0x000fe40003f86270 */
[----:B------:R-:W-:Y:S02]  /*3f50*/  FSEL R250, R122, -INF , !P2 ;  /* 0xff8000007afa7808 */ /* 0x000fe40005000000 */
[----:B------:R-:W-:-:S02]  /*3f60*/  ISETP.GE.AND P2, PT, R154, R231, PT ;  /* 0x000000e79a00720c */ /* 0x000fc40003f46270 */
[----:B------:R-:W-:Y:S02]  /*3f70*/  FSEL R177, R56, -INF , !P3 ;  /* 0xff80000038b17808 */ /* 0x000fe40005800000 */
[----:B------:R-:W-:Y:S02]  /*3f80*/  FSEL R127, R63, -INF , !P1 ;  /* 0xff8000003f7f7808 */ /* 0x000fe40004800000 */
[----:B------:R-:W-:Y:S02]  /*3f90*/  ISETP.GE.AND P3, PT, R154, R168, PT ;  /* 0x000000a89a00720c */ /* 0x000fe40003f66270 */
[----:B------:R-:W-:Y:S02]  /*3fa0*/  ISETP.GE.AND P1, PT, R153, R165, PT ;  /* 0x000000a59900720c */ /* 0x000fe40003f26270 */
[----:B------:R-:W-:Y:S02]  /*3fb0*/  FSEL R252, R123, -INF , !P5 ;  /* 0xff8000007bfc7808 */ /* 0x000fe40006800000 */
[----:B------:R-:W-:-:S02]  /*3fc0*/  FSEL R153, R58, -INF , !P6 ;  /* 0xff8000003a997808 */ /* 0x000fc40007000000 */
[----:B------:R-:W-:Y:S02]  /*3fd0*/  FSEL R123, R57, -INF , !P4 ;  /* 0xff800000397b7808 */ /* 0x000fe40006000000 */
[C---:B------:R-:W-:Y:S02]  /*3fe0*/  ISETP.GE.AND P5, PT, R155.reuse, R231, PT ;  /* 0x000000e79b00720c */ /* 0x040fe40003fa6270 */
[----:B------:R-:W-:Y:S02]  /*3ff0*/  ISETP.GE.AND P6, PT, R154, R165, PT ;  /* 0x000000a59a00720c */ /* 0x000fe40003fc6270 */
[----:B------:R-:W-:Y:S02]  /*4000*/  ISETP.GE.AND P4, PT, R155, R168, PT ;  /* 0x000000a89b00720c */ /* 0x000fe40003f86270 */
[----:B------:R-:W-:Y:S02]  /*4010*/  FSEL R144, R118, -INF , !P2 ;  /* 0xff80000076907808 */ /* 0x000fe40005000000 */
[----:B------:R-:W-:-:S02]  /*4020*/  ISETP.GE.AND P2, PT, R181, R231, PT ;  /* 0x000000e7b500720c */ /* 0x000fc40003f46270 */
[----:B------:R-:W-:Y:S01]  /*4030*/  FSEL R180, R52, -INF , !P3 ;  /* 0xff80000034b47808 */ /* 0x000fe20005800000 */
[----:B------:R-:W-:Y:S01]  /*4040*/  STL [R1+0x8], R144 ;  /* 0x0000089001007387 */ /* 0x000fe20000100800 */
[----:B------:R-:W-:Y:S02]  /*4050*/  FSEL R154, R59, -INF , !P1 ;  /* 0xff8000003b9a7808 */ /* 0x000fe40004800000 */
[----:B------:R-:W-:Y:S01]  /*4060*/  ISETP.GE.AND P3, PT, R181, R168, PT ;  /* 0x000000a8b500720c */ /* 0x000fe20003f66270 */
[----:B------:R-:W-:Y:S01]  /*4070*/  STL.64 [R1+0x258], R52 ;  /* 0x0002583401007387 */ /* 0x000fe20000100a00 */
[----:B------:R-:W-:Y:S02]  /*4080*/  ISETP.GE.AND P1, PT, R155, R165, PT ;  /* 0x000000a59b00720c */ /* 0x000fe40003f26270 */
[----:B------:R-:W-:Y:S02]  /*4090*/  FSEL R6, R119, -INF , !P5 ;  /* 0xff80000077067808 */ /* 0x000fe40006800000 */
[----:B------:R-:W-:-:S02]  /*40a0*/  FSEL R155, R54, -INF , !P6 ;  /* 0xff800000369b7808 */ /* 0x000fc40007000000 */
[----:B------:R-:W-:Y:S01]  /*40b0*/  FSEL R119, R53, -INF , !P4 ;  /* 0xff80000035777808 */ /* 0x000fe20006000000 */
[----:B------:R1:W-:Y:S01]  /*40c0*/  STL [R1+0xc], R6 ;  /* 0x00000c0601007387 */ /* 0x0003e20000100800 */
[C---:B------:R-:W-:Y:S02]  /*40d0*/  ISETP.GE.AND P5, PT, R156.reuse, R231, PT ;  /* 0x000000e79c00720c */ /* 0x040fe40003fa6270 */
[----:B------:R-:W-:Y:S01]  /*40e0*/  ISETP.GE.AND P6, PT, R181, R165, PT ;  /* 0x000000a5b500720c */ /* 0x000fe20003fc6270 */
[----:B------:R-:W-:Y:S01]  /*40f0*/  STL.64 [R1+0x260], R54 ;  /* 0x0002603601007387 */ /* 0x000fe20000100a00 */
[----:B------:R-:W-:Y:S02]  /*4100*/  ISETP.GE.AND P4, PT, R156, R168, PT ;  /* 0x000000a89c00720c */ /* 0x000fe40003f86270 */
[----:B------:R-:W-:Y:S02]  /*4110*/  FSEL R14, R114, -INF , !P2 ;  /* 0xff800000720e7808 */ /* 0x000fe40005000000 */
[----:B------:R-:W-:-:S02]  /*4120*/  ISETP.GE.AND P2, PT, R157, R231, PT ;  /* 0x000000e79d00720c */ /* 0x000fc40003f46270 */
[----:B------:R-:W-:Y:S01]  /*4130*/  FSEL R181, R48, -INF , !P3 ;  /* 0xff80000030b57808 */ /* 0x000fe20005800000 */
[----:B------:R-:W-:Y:S01]  /*4140*/  STL [R1+0x10], R14 ;  /* 0x0000100e01007387 */ /* 0x000fe20000100800 */
[-C--:B------:R-:W-:Y:S02]  /*4150*/  ISETP.GE.AND P3, PT, R157, R168.reuse, PT ;  /* 0x000000a89d00720c */ /* 0x080fe40003f66270 */
[----:B------:R-:W-:Y:S01]  /*4160*/  FSEL R15, R115, -INF , !P5 ;  /* 0xff800000730f7808 */ /* 0x000fe20006800000 */
[----:B------:R-:W-:Y:S01]  /*4170*/  STL.64 [R1+0x268], R50 ;  /* 0x0002683201007387 */ /* 0x000fe20000100a00 */
[----:B------:R-:W-:Y:S02]  /*4180*/  FSEL R115, R49, -INF , !P4 ;  /* 0xff80000031737808 */ /* 0x000fe40006000000 */
[C---:B------:R-:W-:Y:S01]  /*4190*/  ISETP.GE.AND P5, PT, R158.reuse, R231, PT ;  /* 0x000000e79e00720c */ /* 0x040fe20003fa6270 */
[----:B------:R-:W-:Y:S01]  /*41a0*/  STL [R1+0x14], R15 ;  /* 0x0000140f01007387 */ /* 0x000fe20000100800 */
[----:B------:R-:W-:-:S02]  /*41b0*/  ISETP.GE.AND P4, PT, R158, R168, PT ;  /* 0x000000a89e00720c */ /* 0x000fc40003f86270 */
[----:B------:R-:W-:Y:S01]  /*41c0*/  FSEL R7, R110, -INF , !P2 ;  /* 0xff8000006e077808 */ /* 0x000fe20005000000 */
[----:B------:R-:W-:Y:S01]  /*41d0*/  STL.64 [R1+0x270], R46 ;  /* 0x0002702e01007387 */ /* 0x000fe20000100a00 */
[----:B------:R-:W-:Y:S02]  /*41e0*/  FSEL R230, R55, -INF , !P1 ;  /* 0xff80000037e67808 */ /* 0x000fe40004800000 */
[C---:B------:R-:W-:Y:S02]  /*41f0*/  ISETP.GE.AND P2, PT, R159.reuse, R231, PT ;  /* 0x000000e79f00720c */ /* 0x040fe40003f46270 */
[----:B------:R-:W-:Y:S02]  /*4200*/  FSEL R185, R44, -INF , !P3 ;  /* 0xff8000002cb97808 */ /* 0x000fe40005800000 */
[----:B------:R-:W-:Y:S02]  /*4210*/  ISETP.GE.AND P1, PT, R156, R165, PT ;  /* 0x000000a59c00720c */ /* 0x000fe40003f26270 */
[----:B------:R-:W-:-:S02]  /*4220*/  ISETP.GE.AND P3, PT, R159, R168, PT ;  /* 0x000000a89f00720c */ /* 0x000fc40003f66270 */
[----:B------:R-:W-:Y:S02]  /*4230*/  FSEL R156, R50, -INF , !P6 ;  /* 0xff800000329c7808 */ /* 0x000fe40007000000 */
[----:B-1----:R-:W-:Y:S02]  /*4240*/  FSEL R6, R111, -INF , !P5 ;  /* 0xff8000006f067808 */ /* 0x002fe40006800000 */
[----:B------:R-:W-:Y:S02]  /*4250*/  ISETP.GE.AND P6, PT, R157, R165, PT ;  /* 0x000000a59d00720c */ /* 0x000fe40003fc6270 */
[----:B------:R-:W-:Y:S02]  /*4260*/  FSEL R111, R45, -INF , !P4 ;  /* 0xff8000002d6f7808 */ /* 0x000fe40006000000 */
[C---:B------:R-:W-:Y:S02]  /*4270*/  ISETP.GE.AND P5, PT, R176.reuse, R231, PT ;  /* 0x000000e7b000720c */ /* 0x040fe40003fa6270 */
[----:B------:R-:W-:-:S02]  /*4280*/  ISETP.GE.AND P4, PT, R176, R168, PT ;  /* 0x000000a8b000720c */ /* 0x000fc40003f86270 */
[----:B------:R-:W-:Y:S02]  /*4290*/  FSEL R10, R106, -INF , !P2 ;  /* 0xff8000006a0a7808 */ /* 0x000fe40005000000 */
[----:B------:R-:W-:Y:S02]  /*42a0*/  FSEL R157, R51, -INF , !P1 ;  /* 0xff800000339d7808 */ /* 0x000fe40004800000 */
[----:B------:R-:W-:Y:S01]  /*42b0*/  ISETP.GE.AND P2, PT, R174, R231, PT ;  /* 0x000000e7ae00720c */ /* 0x000fe20003f46270 */
[----:B------:R-:W-:Y:S01]  /*42c0*/  STL [R1+0x54], R10 ;  /* 0x0000540a01007387 */ /* 0x000fe20000100800 */
[----:B------:R-:W-:Y:S02]  /*42d0*/  FSEL R247, R40, -INF , !P3 ;  /* 0xff80000028f77808 */ /* 0x000fe40005800000 */
[----:B------:R-:W-:Y:S01]  /*42e0*/  ISETP.GE.AND P1, PT, R158, R165, PT ;  /* 0x000000a59e00720c */ /* 0x000fe20003f26270 */
[----:B------:R1:W-:Y:S01]  /*42f0*/  STL.64 [R1+0x230], R40 ;  /* 0x0002302801007387 */ /* 0x0003e20000100a00 */
[----:B------:R-:W-:-:S02]  /*4300*/  ISETP.GE.AND P3, PT, R174, R168, PT ;  /* 0x000000a8ae00720c */ /* 0x000fc40003f66270 */
[----:B------:R-:W-:Y:S02]  /*4310*/  FSEL R158, R46, -INF , !P6 ;  /* 0xff8000002e9e7808 */ /* 0x000fe40007000000 */
[----:B------:R-:W-:Y:S02]  /*4320*/  FSEL R11, R107, -INF , !P5 ;  /* 0xff8000006b0b7808 */ /* 0x000fe40006800000 */
[----:B------:R-:W-:Y:S02]  /*4330*/  ISETP.GE.AND P6, PT, R159, R165, PT ;  /* 0x000000a59f00720c */ /* 0x000fe40003fc6270 */
[----:B------:R-:W-:Y:S01]  /*4340*/  FSEL R106, R41, -INF , !P4 ;  /* 0xff800000296a7808 */ /* 0x000fe20006000000 */
[----:B------:R-:W-:Y:S01]  /*4350*/  STL [R1+0x58], R11 ;  /* 0x0000580b01007387 */ /* 0x000fe20000100800 */
        /* <DEDUP_REMOVED lines=16> */
[----:B------:R-:W-:Y:S01]  /*4460*/  ISETP.GE.AND P4, PT, R179, R168, PT ;  /* 0x000000a8b300720c */ /* 0x000fe20003f86270 */
[----:B------:R-:W-:Y:S01]  /*4470*/  STL.64 [R1+0x240], R32 ;  /* 0x0002402001007387 */ /* 0x000fe20000100a00 */
[----:B-1----:R-:W-:-:S02]  /*4480*/  FSEL R41, R98, -INF , !P2 ;  /* 0xff80000062297808 */ /* 0x002fc40005000000 */
[----:B------:R-:W-:Y:S02]  /*4490*/  FSEL R174, R43, -INF , !P1 ;  /* 0xff8000002bae7808 */ /* 0x000fe40004800000 */
[----:B------:R-:W-:Y:S02]  /*44a0*/  ISETP.GE.AND P2, PT, R236, R231, PT ;  /* 0x000000e7ec00720c */ /* 0x000fe40003f46270 */
[----:B------:R-:W-:Y:S02]  /*44b0*/  FSEL R251, R32, -INF , !P3 ;  /* 0xff80000020fb7808 */ /* 0x000fe40005800000 */
[----:B------:R-:W-:Y:S02]  /*44c0*/  ISETP.GE.AND P1, PT, R183, R165, PT ;  /* 0x000000a5b700720c */ /* 0x000fe40003f26270 */
[----:B------:R-:W-:Y:S02]  /*44d0*/  ISETP.GE.AND P3, PT, R236, R168, PT ;  /* 0x000000a8ec00720c */ /* 0x000fe40003f66270 */
[----:B------:R-:W-:-:S02]  /*44e0*/  FSEL R183, R38, -INF , !P6 ;  /* 0xff80000026b77808 */ /* 0x000fc40007000000 */
[----:B------:R-:W-:Y:S02]  /*44f0*/  FSEL R142, R99, -INF , !P5 ;  /* 0xff800000638e7808 */ /* 0x000fe40006800000 */
[----:B--2---:R-:W-:Y:S02]  /*4500*/  FSEL R38, R33, -INF , !P4 ;  /* 0xff80000021267808 */ /* 0x004fe40006000000 */
[----:B------:R-:W-:Y:S01]  /*4510*/  FSEL R149, R94, -INF , !P2 ;  /* 0xff8000005e957808 */ /* 0x000fe20005000000 */
[----:B------:R-:W-:Y:S01]  /*4520*/  STL [R1+0x6c], R142 ;  /* 0x00006c8e01007387 */ /* 0x000fe20000100800 */
[----:B------:R-:W-:Y:S02]  /*4530*/  FSEL R55, R28, -INF , !P3 ;  /* 0xff8000001c377808 */ /* 0x000fe40005800000 */
[----:B------:R-:W-:Y:S01]  /*4540*/  ISETP.GE.AND P4, PT, R175, R168, PT ;  /* 0x000000a8af00720c */ /* 0x000fe20003f86270 */
[----:B------:R-:W-:Y:S01]  /*4550*/  STL [R1], R38 ;  /* 0x0000002601007387 */ /* 0x000fe20000100800 */
[----:B------:R-:W-:-:S02]  /*4560*/  ISETP.GE.AND P6, PT, R172, R165, PT ;  /* 0x000000a5ac00720c */ /* 0x000fc40003fc6270 */
[----:B------:R-:W-:Y:S01]  /*4570*/  FSEL R162, R29, -INF , !P4 ;  /* 0xff8000001da27808 */ /* 0x000fe20006000000 */
[----:B------:R-:W-:Y:S01]  /*4580*/  STL [R1+0xa4], R149 ;  /* 0x0000a49501007387 */ /* 0x000fe20000100800 */
[----:B------:R-:W-:Y:S02]  /*4590*/  FSEL R172, R39, -INF , !P1 ;  /* 0xff80000027ac7808 */ /* 0x000fe40004800000 */
[----:B------:R-:W-:Y:S01]  /*45a0*/  ISETP.GE.AND P1, PT, R179, R165, PT ;  /* 0x000000a5b300720c */ /* 0x000fe20003f26270 */
[----:B------:R-:W-:Y:S01]  /*45b0*/  STL [R1+0x4], R55 ;  /* 0x0000043701007387 */ /* 0x000fe20000100800 */
[-C--:B------:R-:W-:Y:S02]  /*45c0*/  ISETP.GE.AND P2, PT, R233, R231.reuse, PT ;  /* 0x000000e7e900720c */ /* 0x080fe40003f46270 */
[----:B------:R-:W-:Y:S01]  /*45d0*/  FSEL R243, R35, -INF , !P1 ;  /* 0xff80000023f37808 */ /* 0x000fe20004800000 */
[----:B------:R1:W-:Y:S01]  /*45e0*/  STL.64 [R1+0x248], R28 ;  /* 0x0002481c01007387 */ /* 0x0003e20000100a00 */
[----:B------:R-:W-:-:S02]  /*45f0*/  ISETP.GE.AND P5, PT, R175, R231, PT ;  /* 0x000000e7af00720c */ /* 0x000fc40003fa6270 */
[----:B------:R-:W-:Y:S02]  /*4600*/  ISETP.GE.AND P1, PT, R175, R165, PT ;  /* 0x000000a5af00720c */ /* 0x000fe40003f26270 */
[-C--:B------:R-:W-:Y:S02]  /*4610*/  ISETP.GE.AND P3, PT, R233, R168.reuse, PT ;  /* 0x000000a8e900720c */ /* 0x080fe40003f66270 */
[----:B------:R-:W-:Y:S02]  /*4620*/  ISETP.GE.AND P4, PT, R235, R168, PT ;  /* 0x000000a8eb00720c */ /* 0x000fe40003f86270 */
[----:B------:R-:W-:Y:S02]  /*4630*/  FSEL R140, R95, -INF , !P5 ;  /* 0xff8000005f8c7808 */ /* 0x000fe40006800000 */
[----:B------:R-:W-:Y:S01]  /*4640*/  FSEL R179, R34, -INF , !P6 ;  /* 0xff80000022b37808 */ /* 0x000fe20007000000 */
[----:B-1----:R-:W2:Y:S01]  /*4650*/  LDL.LU R29, [R1+0xc] ;  /* 0x00000c00011d7983 */ /* 0x002ea20000300800 */
[----:B------:R-:W-:-:S02]  /*4660*/  FSEL R28, R90, -INF , !P2 ;  /* 0xff8000005a1c7808 */ /* 0x000fc40005000000 */
[----:B------:R-:W-:Y:S02]  /*4670*/  FSEL R241, R31, -INF , !P1 ;  /* 0xff8000001ff17808 */ /* 0x000fe40004800000 */
[-C--:B------:R-:W-:Y:S02]  /*4680*/  ISETP.GE.AND P2, PT, R232, R231.reuse, PT ;  /* 0x000000e7e800720c */ /* 0x080fe40003f46270 */
[----:B------:R-:W-:Y:S02]  /*4690*/  FSEL R148, R24, -INF , !P3 ;  /* 0xff80000018947808 */ /* 0x000fe40005800000 */
[----:B------:R-:W-:Y:S02]  /*46a0*/  FSEL R147, R25, -INF , !P4 ;  /* 0xff80000019937808 */ /* 0x000fe40006000000 */
[C---:B------:R-:W-:Y:S02]  /*46b0*/  ISETP.GE.AND P5, PT, R235.reuse, R231, PT ;  /* 0x000000e7eb00720c */ /* 0x040fe40003fa6270 */
[----:B------:R-:W-:-:S02]  /*46c0*/  ISETP.GE.AND P1, PT, R235, R165, PT ;  /* 0x000000a5eb00720c */ /* 0x000fc40003f26270 */
[-C--:B------:R-:W-:Y:S02]  /*46d0*/  ISETP.GE.AND P3, PT, R232, R168.reuse, PT ;  /* 0x000000a8e800720c */ /* 0x080fe40003f66270 */
[----:B------:R-:W-:Y:S02]  /*46e0*/  ISETP.GE.AND P4, PT, R169, R168, PT ;  /* 0x000000a8a900720c */ /* 0x000fe40003f86270 */
[----:B------:R-:W-:Y:S02]  /*46f0*/  FSEL R213, R86, -INF , !P2 ;  /* 0xff80000056d57808 */ /* 0x000fe40005000000 */
[----:B------:R-:W-:Y:S02]  /*4700*/  FSEL R54, R91, -INF , !P5 ;  /* 0xff8000005b367808 */ /* 0x000fe40006800000 */
[----:B------:R-:W-:Y:S02]  /*4710*/  FSEL R107, R27, -INF , !P1 ;  /* 0xff8000001b6b7808 */ /* 0x000fe40004800000 */
[----:B------:R-:W-:-:S02]  /*4720*/  ISETP.GE.AND P2, PT, R214, R231, PT ;  /* 0x000000e7d600720c */ /* 0x000fc40003f46270 */
[----:B------:R-:W-:Y:S02]  /*4730*/  FSEL R146, R20, -INF , !P3 ;  /* 0xff80000014927808 */ /* 0x000fe40005800000 */
[----:B------:R-:W-:Y:S02]  /*4740*/  FSEL R143, R21, -INF , !P4 ;  /* 0xff800000158f7808 */ /* 0x000fe40006000000 */
[C---:B------:R-:W-:Y:S02]  /*4750*/  ISETP.GE.AND P5, PT, R169.reuse, R231, PT ;  /* 0x000000e7a900720c */ /* 0x040fe40003fa6270 */
        /* <DEDUP_REMOVED lines=9> */
[----:B------:R-:W-:Y:S02]  /*47f0*/  FSEL R141, R16, -INF , !P3 ;  /* 0xff800000108d7808 */ /* 0x000fe40005800000 */
[CC--:B------:R-:W-:Y:S02]  /*4800*/  ISETP.GE.AND P1, PT, R166.reuse, R168.reuse, PT ;  /* 0x000000a8a600720c */ /* 0x0c0fe40003f26270 */
[-C--:B------:R-:W-:Y:S02]  /*4810*/  ISETP.GE.AND P5, PT, R166, R165.reuse, PT ;  /* 0x000000a5a600720c */ /* 0x080fe40003fa6270 */
[C---:B------:R-:W-:Y:S02]  /*4820*/  ISETP.GE.AND P3, PT, R167.reuse, R168, PT ;  /* 0x000000a8a700720c */ /* 0x040fe40003f66270 */
[----:B------:R-:W-:Y:S01]  /*4830*/  ISETP.GE.AND P4, PT, R167, R165, PT ;  /* 0x000000a5a700720c */ /* 0x000fe20003f86270 */
[----:B------:R-:W-:Y:S01]  /*4840*/  IMAD.WIDE.U32 R166, R228, -0x326172a9, RZ ;  /* 0xcd9e8d57e4a67825 */ /* 0x000fe200078e00ff */
[----:B------:R-:W-:-:S02]  /*4850*/  LOP3.LUT R169, R0, UR28, RZ, 0x3c, !PT ;  /* 0x0000001c00a97c12 */ /* 0x000fc4000f8e3cff */
[----:B------:R-:W-:Y:S02]  /*4860*/  FSEL R175, R30, -INF , !P6 ;  /* 0xff8000001eaf7808 */ /* 0x000fe40007000000 */
[----:B------:R-:W-:Y:S01]  /*4870*/  FSEL R170, R78, -INF , !P2 ;  /* 0xff8000004eaa7808 */ /* 0x000fe20005000000 */
[----:B------:R-:W-:Y:S01]  /*4880*/  USHF.L.U32 UR30, UR7, 0x2, URZ ;  /* 0x00000002071e7899 */ /* 0x000fe2000800063f */
[----:B------:R-:W-:Y:S02]  /*4890*/  ISETP.GE.AND P6, PT, R233, R165, PT ;  /* 0x000000a5e900720c */ /* 0x000fe40003fc6270 */
[----:B------:R-:W-:Y:S02]  /*48a0*/  FSEL R137, R17, -INF , !P1 ;  /* 0xff80000011897808 */ /* 0x000fe40004800000 */
[----:B------:R-:W-:Y:S02]  /*48b0*/  ISETP.GE.AND P2, PT, R234, R168, PT ;  /* 0x000000a8ea00720c */ /* 0x000fe40003f46270 */
[----:B------:R-:W-:-:S02]  /*48c0*/  FSEL R40, R12, -INF , !P3 ;  /* 0xff8000000c287808 */ /* 0x000fc40005800000 */
[C---:B------:R-:W-:Y:S02]  /*48d0*/  ISETP.GE.AND P1, PT, R234.reuse, R231, PT ;  /* 0x000000e7ea00720c */ /* 0x040fe40003f26270 */
[----:B------:R-:W-:Y:S02]  /*48e0*/  ISETP.GE.AND P3, PT, R234, R165, PT ;  /* 0x000000a5ea00720c */ /* 0x000fe40003f66270 */
[----:B------:R-:W-:Y:S01]  /*48f0*/  LOP3.LUT R234, R167, R169, RZ, 0x3c, !PT ;  /* 0x000000a9a7ea7212 */ /* 0x000fe200078e3cff */
[----:B------:R-:W-:Y:S01]  /*4900*/  ULOP3.LUT UR5, UR30, UR29, URZ, 0x3c, !UPT ;  /* 0x0000001d1e057292 */ /* 0x000fe2000f8e3c3f */
[----:B------:R-:W-:Y:S02]  /*4910*/  FSEL R103, R26, -INF , !P6 ;  /* 0xff8000001a677808 */ /* 0x000fe40007000000 */
[----:B------:R-:W-:Y:S01]  /*4920*/  FSEL R46, R13, -INF , !P2 ;  /* 0xff8000000d2e7808 */ /* 0x000fe20005000000 */
[----:B------:R-:W-:Y:S01]  /*4930*/  UIADD3 UR19, UR29, -0x4498517b, URZ ;  /* 0xbb67ae851d137890 */ /* 0x000fe2000fffe03f */
[----:B------:R-:W-:Y:S01]  /*4940*/  ISETP.GE.AND P6, PT, R232, R165, PT ;  /* 0x000000a5e800720c */ /* 0x000fe20003fc6270 */
[----:B------:R-:W-:Y:S01]  /*4950*/  IMAD.WIDE.U32 R232, R219, -0x2daee0ad, RZ ;  /* 0xd2511f53dbe87825 */ /* 0x000fe200078e00ff */
[----:B------:R-:W-:-:S02]  /*4960*/  ISETP.GE.AND P2, PT, R3, R168, PT ;  /* 0x000000a80300720c */ /* 0x000fc40003f46270 */
[----:B------:R-:W-:Y:S01]  /*4970*/  FMNMX.FTZ R236, R202, R203, !PT ;  /* 0x000000cbcaec7209 */ /* 0x000fe20007810000 */
[----:B------:R-:W-:Y:S01]  /*4980*/  IMAD.WIDE.U32 R234, R234, -0x2daee0ad, RZ ;  /* 0xd2511f53eaea7825 */ /* 0x000fe200078e00ff */
[----:B------:R-:W-:Y:S02]  /*4990*/  FSEL R0, R79, -INF , !P1 ;  /* 0xff8000004f007808 */ /* 0x000fe40004800000 */
[----:B------:R-:W-:Y:S02]  /*49a0*/  FSEL R47, R8, -INF , !P2 ;  /* 0xff800000082f7808 */ /* 0x000fe40005000000 */
[C---:B------:R-:W-:Y:S02]  /*49b0*/  ISETP.GE.AND P1, PT, R3.reuse, R231, PT ;  /* 0x000000e70300720c */ /* 0x040fe40003f26270 */
[----:B------:R-:W-:Y:S02]  /*49c0*/  ISETP.GE.AND P2, PT, R3, R165, PT ;  /* 0x000000a50300720c */ /* 0x000fe40003f46270 */
[----:B------:R-:W-:-:S02]  /*49d0*/  LOP3.LUT R3, R233, UR5, RZ, 0x3c, !PT ;  /* 0x00000005e9037c12 */ /* 0x000fc4000f8e3cff */
[----:B------:R-:W-:Y:S02]  /*49e0*/  LOP3.LUT R246, R235, UR19, R232, 0x96, !PT ;  /* 0x00000013ebf67c12 */ /* 0x000fe4000f8e96e8 */
[----:B------:R-:W-:Y:S01]  /*49f0*/  FMNMX.FTZ R236, R206, R236, !PT ;  /* 0x000000ecceec7209 */ /* 0x000fe20007810000 */
[----:B------:R-:W-:Y:S01]  /*4a00*/  UIADD3 UR20, UR28, -0x61c88647, URZ ;  /* 0x9e3779b91c147890 */ /* 0x000fe2000fffe03f */
[----:B------:R-:W-:Y:S01]  /*4a10*/  FSEL R225, R74, -INF , !P1 ;  /* 0xff8000004ae17808 */ /* 0x000fe20004800000 */
[----:B------:R-:W-:Y:S01]  /*4a20*/  IMAD.WIDE.U32 R18, R3, -0x326172a9, RZ ;  /* 0xcd9e8d5703127825 */ /* 0x000fe200078e00ff */
[----:B------:R-:W-:Y:S01]  /*4a30*/  ISETP.GE.AND P1, PT, R2, R231, PT ;  /* 0x000000e70200720c */ /* 0x000fe20003f26270 */
[----:B------:R-:W-:Y:S01]  /*4a40*/  UIADD3 UR18, UR28, 0x3c6ef372, URZ ;  /* 0x3c6ef3721c127890 */ /* 0x000fe2000fffe03f */
[----:B------:R-:W-:Y:S01]  /*4a50*/  FMNMX.FTZ R236, R207, R236, !PT ;  /* 0x000000eccfec7209 */ /* 0x000fe20007810000 */
[----:B------:R-:W-:Y:S01]  /*4a60*/  IMAD.WIDE.U32 R160, R246, -0x326172a9, RZ ;  /* 0xcd9e8d57f6a07825 */ /* 0x000fe200078e00ff */
[----:B------:R-:W-:-:S02]  /*4a70*/  FSEL R218, R75, -INF , !P1 ;  /* 0xff8000004bda7808 */ /* 0x000fc40004800000 */
[----:B------:R-:W-:Y:S02]  /*4a80*/  ISETP.GE.AND P1, PT, R2, R168, PT ;  /* 0x000000a80200720c */ /* 0x000fe40003f26270 */
[----:B------:R-:W-:Y:S02]  /*4a90*/  FMNMX.FTZ R236, R222, R236, !PT ;  /* 0x000000ecdeec7209 */ /* 0x000fe40007810000 */
[----:B------:R-:W-:Y:S02]  /*4aa0*/  LOP3.LUT R3, R19, UR20, R166, 0x96, !PT ;  /* 0x0000001413037c12 */ /* 0x000fe4000f8e96a6 */
[----:B------:R-:W-:Y:S01]  /*4ab0*/  LOP3.LUT R238, R161, UR18, R18, 0x96, !PT ;  /* 0x00000012a1ee7c12 */ /* 0x000fe2000f8e9612 */
[----:B------:R-:W-:Y:S01]  /*4ac0*/  STL [R1+0xa8], R140 ;  /* 0x0000a88c01007387 */ /* 0x000fe20000100800 */
[----:B------:R-:W-:Y:S01]  /*4ad0*/  FSEL R217, R9, -INF , !P1 ;  /* 0xff80000009d97808 */ /* 0x000fe20004800000 */
[----:B------:R-:W-:Y:S01]  /*4ae0*/  UIADD3 UR17, UR29, 0x76cf5d0a, URZ ;  /* 0x76cf5d0a1d117890 */ /* 0x000fe2000fffe03f */
[----:B------:R-:W-:Y:S01]  /*4af0*/  FMNMX.FTZ R236, R223, R236, !PT ;  /* 0x000000ecdfec7209 */ /* 0x000fe20007810000 */
[----:B------:R-:W-:Y:S01]  /*4b00*/  STL [R1+0x4c], R162 ;  /* 0x00004ca201007387 */ /* 0x000fe20000100800 */
[----:B------:R-:W-:Y:S01]  /*4b10*/  ISETP.GE.AND P1, PT, R2, R165, PT ;  /* 0x000000a50200720c */ /* 0x000fe20003f26270 */
[----:B------:R-:W-:Y:S01]  /*4b20*/  UIADD3 UR15, UR29, 0x32370b8f, URZ ;  /* 0x32370b8f1d0f7890 */ /* 0x000fe2000fffe03f */
[----:B------:R-:W-:Y:S01]  /*4b30*/  IMAD.WIDE.U32 R2, R3, -0x2daee0ad, RZ ;  /* 0xd2511f5303027825 */ /* 0x000fe200078e00ff */
[----:B------:R-:W-:Y:S01]  /*4b40*/  STL [R1+0xac], R28 ;  /* 0x0000ac1c01007387 */ /* 0x000fe20000100800 */
[----:B------:R-:W-:-:S02]  /*4b50*/  FMNMX.FTZ R236, R250, R236, !PT ;  /* 0x000000ecfaec7209 */ /* 0x000fc40007810000 */
[----:B------:R-:W-:Y:S01]  /*4b60*/  IMAD.WIDE.U32 R238, R238, -0x2daee0ad, RZ ;  /* 0xd2511f53eeee7825 */ /* 0x000fe200078e00ff */
[----:B------:R-:W-:Y:S01]  /*4b70*/  STL [R1+0x50], R148 ;  /* 0x0000509401007387 */ /* 0x000fe20000100800 */
[----:B------:R-:W-:Y:S02]  /*4b80*/  FSEL R240, R22, -INF , !P6 ;  /* 0xff80000016f07808 */ /* 0x000fe40007000000 */
[----:B------:R-:W-:Y:S01]  /*4b90*/  ISETP.GE.AND P6, PT, R214, R165, PT ;  /* 0x000000a5d600720c */ /* 0x000fe20003fc6270 */
[----:B------:R-:W-:Y:S01]  /*4ba0*/  STL [R1+0xb8], R54 ;  /* 0x0000b83601007387 */ /* 0x000fe20000100800 */
[----:B------:R-:W-:-:S03]  /*4bb0*/  LOP3.LUT R214, R3, UR17, R234, 0x96, !PT ;  /* 0x0000001103d67c12 */ /* 0x000fc6000f8e96ea */
[----:B------:R-:W-:Y:S01]  /*4bc0*/  STL [R1+0x64], R147 ;  /* 0x0000649301007387 */ /* 0x000fe20000100800 */
[----:B------:R-:W-:Y:S02]  /*4bd0*/  LOP3.LUT R3, R239, UR15, R2, 0x96, !PT ;  /* 0x0000000fef037c12 */ /* 0x000fe4000f8e9602 */
[----:B------:R-:W-:Y:S01]  /*4be0*/  FMNMX.FTZ R236, R252, R236, !PT ;  /* 0x000000ecfcec7209 */ /* 0x000fe20007810000 */
[----:B------:R-:W-:Y:S04]  /*4bf0*/  STL [R1+0xbc], R213 ;  /* 0x0000bcd501007387 */ /* 0x000fe80000100800 */
[----:B------:R-:W-:Y:S01]  /*4c00*/  STL [R1+0x74], R146 ;  /* 0x0000749201007387 */ /* 0x000fe20000100800 */
[----:B------:R-:W-:-:S03]  /*4c10*/  UIADD3 UR16, UR28, -0x255992d5, URZ ;  /* 0xdaa66d2b1c107890 */ /* 0x000fc6000fffe03f */
[----:B------:R-:W-:Y:S01]  /*4c20*/  STL [R1+0x80], R143 ;  /* 0x0000808f01007387 */ /* 0x000fe20000100800 */
[----:B------:R-:W-:Y:S01]  /*4c30*/  UIADD3 UR14, UR28, 0x78dde6e4, URZ ;  /* 0x78dde6e41c0e7890 */ /* 0x000fe2000fffe03f */
[----:B------:R-:W-:Y:S02]  /*4c40*/  FMNMX.FTZ R236, R144, R236, !PT ;  /* 0x000000ec90ec7209 */ /* 0x000fe40007810000 */
[----:B------:R-:W-:Y:S01]  /*4c50*/  STL [R1+0x84], R141 ;  /* 0x0000848d01007387 */ /* 0x000fe20000100800 */
[----:B------:R-:W-:-:S03]  /*4c60*/  IMAD.WIDE.U32 R138, R3, -0x326172a9, RZ ;  /* 0xcd9e8d57038a7825 */ /* 0x000fc600078e00ff */
[----:B------:R-:W-:Y:S04]  /*4c70*/  STL [R1+0x90], R137 ;  /* 0x0000908901007387 */ /* 0x000fe80000100800 */
[----:B------:R1:W-:Y:S02]  /*4c80*/  STL.64 [R1+0x78], R18 ;  /* 0x0000781201007387 */ /* 0x0003e40000100a00 */
[----:B-1----:R-:W-:-:S05]  /*4c90*/  IMAD.WIDE.U32 R18, R214, -0x326172a9, RZ ;  /* 0xcd9e8d57d6127825 */ /* 0x002fca00078e00ff */
[----:B------:R-:W-:Y:S02]  /*4ca0*/  LOP3.LUT R3, R19, UR16, R160, 0x96, !PT ;  /* 0x0000001013037c12 */ /* 0x000fe4000f8e96a0 */
[----:B------:R-:W-:Y:S02]  /*4cb0*/  LOP3.LUT R214, R139, UR14, R18, 0x96, !PT ;  /* 0x0000000e8bd67c12 */ /* 0x000fe4000f8e9612 */
[----:B------:R-:W3:Y:S01]  /*4cc0*/  LDL.LU.64 R18, [R1+0x328] ;  /* 0x0003280001127983 */ /* 0x000ee20000300a00 */
[----:B--2---:R-:W-:-:S04]  /*4cd0*/  FMNMX.FTZ R236, R29, R236, !PT ;  /* 0x000000ec1dec7209 */ /* 0x004fc80007810000 */
[----:B------:R-:W-:Y:S02]  /*4ce0*/  FMNMX.FTZ R236, R14, R236, !PT ;  /* 0x000000ec0eec7209 */ /* 0x000fe40007810000 */
[----:B------:R-:W2:Y:S02]  /*4cf0*/  LDL.LU R14, [R1+0x320] ;  /* 0x00032000010e7983 */ /* 0x000ea40000300800 */
[----:B------:R-:W-:Y:S02]  /*4d00*/  FMNMX.FTZ R236, R15, R236, !PT ;  /* 0x000000ec0fec7209 */ /* 0x000fe40007810000 */
[----:B------:R-:W4:Y:S01]  /*4d10*/  LDL.LU R15, [R1+0x31c] ;  /* 0x00031c00010f7983 */ /* 0x000f220000300800 */
        /* <DEDUP_REMOVED lines=16> */
[----:B------:R-:W4:Y:S01]  /*4e20*/  LDL.LU R10, [R1+0x318] ;  /* 0x00031800010a7983 */ /* 0x000f220000300800 */
[----:B------:R-:W-:Y:S02]  /*4e30*/  FMNMX.FTZ R2, R173, R2, !PT ;  /* 0x00000002ad027209 */ /* 0x000fe40007810000 */
[----:B------:R-:W-:Y:S02]  /*4e40*/  FMNMX.FTZ R236, R11, R236, !PT ;  /* 0x000000ec0bec7209 */ /* 0x000fe40007810000 */
[----:B------:R-:W-:Y:S01]  /*4e50*/  FMNMX.FTZ R3, R230, R3, !PT ;  /* 0x00000003e6037209 */ /* 0x000fe20007810000 */
[----:B------:R-:W-:Y:S01]  /*4e60*/  UIADD3 UR13, UR29, -0x126145ec, URZ ;  /* 0xed9eba141d0d7890 */ /* 0x000fe2000fffe03f */
[----:B------:R-:W-:Y:S01]  /*4e70*/  FMNMX.FTZ R2, R177, R2, !PT ;  /* 0x00000002b1027209 */ /* 0x000fe20007810000 */
[----:B------:R-:W4:Y:S01]  /*4e80*/  LDL.LU R11, [R1+0x314] ;  /* 0x00031400010b7983 */ /* 0x000f220000300800 */
[----:B------:R-:W-:-:S02]  /*4e90*/  FMNMX.FTZ R236, R151, R236, !PT ;  /* 0x000000ec97ec7209 */ /* 0x000fc40007810000 */
[----:B------:R-:W-:Y:S01]  /*4ea0*/  FMNMX.FTZ R3, R156, R3, !PT ;  /* 0x000000039c037209 */ /* 0x000fe20007810000 */
[----:B------:R-:W-:Y:S01]  /*4eb0*/  UIADD3 UR11, UR29, -0x56f99767, URZ ;  /* 0xa90668991d0b7890 */ /* 0x000fe2000fffe03f */
[----:B------:R-:W-:Y:S01]  /*4ec0*/  FMNMX.FTZ R2, R123, R2, !PT ;  /* 0x000000027b027209 */ /* 0x000fe20007810000 */
[----:B------:R1:W4:Y:S01]  /*4ed0*/  LDL.LU R151, [R1+0x310] ;  /* 0x0003100001977983 */ /* 0x0003220000300800 */
[----:B------:R-:W-:Y:S02]  /*4ee0*/  FMNMX.FTZ R236, R150, R236, !PT ;  /* 0x000000ec96ec7209 */ /* 0x000fe40007810000 */
[----:B------:R-:W-:Y:S01]  /*4ef0*/  FMNMX.FTZ R3, R157, R3, !PT ;  /* 0x000000039d037209 */ /* 0x000fe20007810000 */
[----:B------:R1:W4:Y:S01]  /*4f00*/  LDL.LU R150, [R1+0x30c] ;  /* 0x00030c0001967983 */ /* 0x0003220000300800 */
[----:B------:R-:W-:Y:S02]  /*4f10*/  FMNMX.FTZ R2, R180, R2, !PT ;  /* 0x00000002b4027209 */ /* 0x000fe40007810000 */
[----:B------:R-:W-:-:S02]  /*4f20*/  FMNMX.FTZ R236, R41, R236, !PT ;  /* 0x000000ec29ec7209 */ /* 0x000fc40007810000 */
[----:B------:R-:W-:Y:S02]  /*4f30*/  FMNMX.FTZ R3, R158, R3, !PT ;  /* 0x000000039e037209 */ /* 0x000fe40007810000 */
[----:B------:R-:W-:Y:S02]  /*4f40*/  FMNMX.FTZ R2, R119, R2, !PT ;  /* 0x0000000277027209 */ /* 0x000fe40007810000 */
[----:B------:R-:W-:Y:S02]  /*4f50*/  FMNMX.FTZ R236, R142, R236, !PT ;  /* 0x000000ec8eec7209 */ /* 0x000fe40007810000 */
[----:B------:R-:W-:Y:S01]  /*4f60*/  FMNMX.FTZ R3, R159, R3, !PT ;  /* 0x000000039f037209 */ /* 0x000fe20007810000 */
[----:B------:R1:W4:Y:S01]  /*4f70*/  LDL.LU R142, [R1+0x308] ;  /* 0x00030800018e7983 */ /* 0x0003220000300800 */
[----:B------:R-:W-:Y:S02]  /*4f80*/  FMNMX.FTZ R2, R181, R2, !PT ;  /* 0x00000002b5027209 */ /* 0x000fe40007810000 */
[----:B------:R-:W-:-:S02]  /*4f90*/  FMNMX.FTZ R236, R149, R236, !PT ;  /* 0x000000ec95ec7209 */ /* 0x000fc40007810000 */
[----:B------:R-:W-:Y:S01]  /*4fa0*/  FMNMX.FTZ R3, R176, R3, !PT ;  /* 0x00000003b0037209 */ /* 0x000fe20007810000 */
[----:B------:R1:W4:Y:S01]  /*4fb0*/  LDL.LU R149, [R1+0x304] ;  /* 0x0003040001957983 */ /* 0x0003220000300800 */
[----:B------:R-:W-:Y:S02]  /*4fc0*/  FMNMX.FTZ R2, R115, R2, !PT ;  /* 0x0000000273027209 */ /* 0x000fe40007810000 */
        /* <DEDUP_REMOVED lines=28> */
[----:B------:R-:W-:Y:S01]  /*5190*/  IMAD.WIDE.U32 R54, R214, -0x2daee0ad, RZ ;  /* 0xd2511f53d6367825 */ /* 0x000fe200078e00ff */
[----:B------:R-:W-:-:S02]  /*51a0*/  LOP3.LUT R238, R145, UR13, R238, 0x96, !PT ;  /* 0x0000000d91ee7c12 */ /* 0x000fc4000f8e96ee */
[----:B------:R-:W-:Y:S02]  /*51b0*/  FMNMX.FTZ R236, R225, R236, !PT ;  /* 0x000000ece1ec7209 */ /* 0x000fe40007810000 */
[----:B------:R-:W-:Y:S02]  /*51c0*/  FMNMX.FTZ R3, R240, R3, !PT ;  /* 0x00000003f0037209 */ /* 0x000fe40007810000 */
[----:B------:R-:W-:Y:S01]  /*51d0*/  FMNMX.FTZ R2, R162, R2, !PT ;  /* 0x00000002a2027209 */ /* 0x000fe20007810000 */
[----:B------:R1:W-:Y:S01]  /*51e0*/  STL.64 [R1+0x38], R54 ;  /* 0x0000383601007387 */ /* 0x0003e20000100a00 */
[----:B------:R-:W-:Y:S01]  /*51f0*/  FMNMX.FTZ R38, R218, R236, !PT ;  /* 0x000000ecda267209 */ /* 0x000fe20007810000 */
[----:B------:R-:W-:Y:S01]  /*5200*/  UIADD3 UR12, UR28, 0x1715609d, URZ ;  /* 0x1715609d1c0c7890 */ /* 0x000fe2000fffe03f */
[----:B------:R-:W-:Y:S02]  /*5210*/  LOP3.LUT R214, R55, UR11, R144, 0x96, !PT ;  /* 0x0000000b37d67c12 */ /* 0x000fe4000f8e9690 */
[----:B------:R-:W-:-:S02]  /*5220*/  FMNMX.FTZ R3, R237, R3, !PT ;  /* 0x00000003ed037209 */ /* 0x000fc40007810000 */
[----:B------:R-:W-:-:S04]  /*5230*/  FMNMX.FTZ R2, R148, R2, !PT ;  /* 0x0000000294027209 */ /* 0x000fc80007810000 */
[----:B------:R-:W-:Y:S01]  /*5240*/  FMNMX.FTZ R2, R147, R2, !PT ;  /* 0x0000000293027209 */ /* 0x000fe20007810000 */
[----:B-1----:R-:W-:Y:S01]  /*5250*/  IMAD.WIDE.U32 R54, R238, -0x326172a9, RZ ;  /* 0xcd9e8d57ee367825 */ /* 0x002fe200078e00ff */
[----:B---3--:R-:W-:-:S04]  /*5260*/  FSEL R236, R18, -INF , !P6 ;  /* 0xff80000012ec7808 */ /* 0x008fc80007000000 */
[----:B------:R-:W-:Y:S02]  /*5270*/  FMNMX.FTZ R28, R236, R3, !PT ;  /* 0x00000003ec1c7209 */ /* 0x000fe40007810000 */
[----:B------:R-:W-:Y:S02]  /*5280*/  LOP3.LUT R3, R55, UR12, R138, 0x96, !PT ;  /* 0x0000000c37037c12 */ /* 0x000fe4000f8e968a */
[----:B--2---:R-:W-:Y:S02]  /*5290*/  FSEL R138, R14, -INF , !P4 ;  /* 0xff8000000e8a7808 */ /* 0x004fe40006000000 */
[----:B----4-:R-:W-:Y:S01]  /*52a0*/  FSEL R147, R15, -INF , !P3 ;  /* 0xff8000000f937808 */ /* 0x010fe20005800000 */
[----:B------:R1:W-:Y:S04]  /*52b0*/  STL.64 [R1+0x2f8], R14 ;  /* 0x0002f80e01007387 */ /* 0x0003e80000100a00 */
[----:B-1----:R-:W2:Y:S01]  /*52c0*/  LDL.LU.64 R14, [R1+0x38] ;  /* 0x00003800010e7983 */ /* 0x002ea20000300a00 */
[----:B------:R-:W-:-:S04]  /*52d0*/  FMNMX.FTZ R2, R146, R2, !PT ;  /* 0x0000000292027209 */ /* 0x000fc80007810000 */
[----:B------:R-:W-:-:S04]  /*52e0*/  FMNMX.FTZ R2, R143, R2, !PT ;  /* 0x000000028f027209 */ /* 0x000fc80007810000 */
[----:B------:R-:W-:Y:S01]  /*52f0*/  FMNMX.FTZ R2, R141, R2, !PT ;  /* 0x000000028d027209 */ /* 0x000fe20007810000 */
[----:B------:R-:W1:Y:S03]  /*5300*/  SHFL.BFLY PT, R239, R38, 0x2, 0x1f ;  /* 0x0c401f0026ef7f89 */ /* 0x000e6600000e0000 */
[----:B------:R-:W-:-:S04]  /*5310*/  FMNMX.FTZ R2, R137, R2, !PT ;  /* 0x0000000289027209 */ /* 0x000fc80007810000 */
[----:B------:R-:W-:-:S04]  /*5320*/  FMNMX.FTZ R2, R40, R2, !PT ;  /* 0x0000000228027209 */ /* 0x000fc80007810000 */
[----:B------:R-:W-:-:S04]  /*5330*/  FMNMX.FTZ R2, R46, R2, !PT ;  /* 0x000000022e027209 */ /* 0x000fc80007810000 */
[----:B------:R-:W-:-:S04]  /*5340*/  FMNMX.FTZ R2, R47, R2, !PT ;  /* 0x000000022f027209 */ /* 0x000fc80007810000 */
[----:B------:R-:W-:Y:S02]  /*5350*/  FMNMX.FTZ R2, R217, R2, !PT ;  /* 0x00000002d9027209 */ /* 0x000fe40007810000 */
[----:B------:R-:W-:-:S03]  /*5360*/  FSEL R148, R19, -INF , !P5 ;  /* 0xff80000013947808 */ /* 0x000fc60006800000 */
[----:B------:R-:W3:Y:S01]  /*5370*/  SHFL.BFLY PT, R238, R2, 0x2, 0x1f ;  /* 0x0c401f0002ee7f89 */ /* 0x000ee200000e0000 */
[----:B-1----:R-:W-:Y:S02]  /*5380*/  FMNMX.FTZ R38, R38, R239, !PT ;  /* 0x000000ef26267209 */ /* 0x002fe40007810000 */
[----:B------:R-:W-:-:S03]  /*5390*/  FMNMX.FTZ R28, R148, R28, !PT ;  /* 0x0000001c941c7209 */ /* 0x000fc60007810000 */
[----:B------:R-:W1:Y:S01]  /*53a0*/  SHFL.BFLY PT, R143, R38, 0x1, 0x1f ;  /* 0x0c201f00268f7f89 */ /* 0x000e6200000e0000 */
[----:B------:R-:W-:Y:S02]  /*53b0*/  FMNMX.FTZ R239, R138, R28, !PT ;  /* 0x0000001c8aef7209 */ /* 0x000fe40007810000 */
[----:B------:R-:W-:Y:S02]  /*53c0*/  FSEL R137, R10, -INF , !P2 ;  /* 0xff8000000a897808 */ /* 0x000fe40005000000 */
[----:B------:R-:W-:Y:S02]  /*53d0*/  FMNMX.FTZ R239, R147, R239, !PT ;  /* 0x000000ef93ef7209 */ /* 0x000fe40007810000 */
[----:B------:R-:W-:Y:S02]  /*53e0*/  FSEL R146, R11, -INF , !P1 ;  /* 0xff8000000b927808 */ /* 0x000fe40004800000 */
[----:B------:R-:W-:Y:S01]  /*53f0*/  FMNMX.FTZ R239, R137, R239, !PT ;  /* 0x000000ef89ef7209 */ /* 0x000fe20007810000 */
[----:B------:R-:W-:Y:S01]  /*5400*/  UIADD3 UR31, UR28, -0x4ab325aa, URZ ;  /* 0xb54cda561c1f7890 */ /* 0x000fe2000fffe03f */
[----:B------:R-:W-:-:S02]  /*5410*/  IMAD.WIDE.U32 R144, R214, -0x326172a9, RZ ;  /* 0xcd9e8d57d6907825 */ /* 0x000fc400078e00ff */
[----:B------:R-:W-:-:S03]  /*5420*/  FMNMX.FTZ R28, R146, R239, !PT ;  /* 0x000000ef921c7209 */ /* 0x000fc60007810000 */
[----:B------:R-:W-:Y:S02]  /*5430*/  LOP3.LUT R214, R145, UR31, R54, 0x96, !PT ;  /* 0x0000001f91d67c12 */ /* 0x000fe4000f8e9636 */
[----:B---3--:R-:W-:Y:S01]  /*5440*/  FMNMX.FTZ R55, R2, R238, !PT ;  /* 0x000000ee02377209 */ /* 0x008fe20007810000 */
[----:B------:R-:W3:Y:S01]  /*5450*/  SHFL.BFLY PT, R141, R28, 0x2, 0x1f ;  /* 0x0c401f001c8d7f89 */ /* 0x000ee200000e0000 */
[C---:B------:R-:W-:Y:S02]  /*5460*/  LOP3.LUT R239, R144.reuse, 0xff, RZ, 0xc0, !PT ;  /* 0x000000ff90ef7812 */ /* 0x040fe400078ec0ff */
[----:B------:R-:W-:Y:S02]  /*5470*/  LOP3.LUT R162, R144, 0xffff, RZ, 0xc0, !PT ;  /* 0x0000ffff90a27812 */ /* 0x000fe400078ec0ff */
[--C-:B------:R-:W-:Y:S02]  /*5480*/  SHF.R.U32.HI R139, RZ, 0x10, R144.reuse ;  /* 0x00000010ff8b7819 */ /* 0x100fe40000011690 */
[----:B------:R-:W-:Y:S01]  /*5490*/  SHF.R.U32.HI R238, RZ, 0x18, R144 ;  /* 0x00000018ffee7819 */ /* 0x000fe20000011690 */
[----:B------:R-:W-:Y:S01]  /*54a0*/  IMAD.WIDE.U32 R144, R3, -0x2daee0ad, RZ ;  /* 0xd2511f5303907825 */ /* 0x000fe200078e00ff */
[----:B------:R-:W4:Y:S01]  /*54b0*/  SHFL.BFLY PT, R2, R55, 0x1, 0x1f ;  /* 0x0c201f0037027f89 */ /* 0x000f2200000e0000 */
[----:B-1----:R-:W-:-:S03]  /*54c0*/  FMNMX.FTZ R3, R38, R143, !PT ;  /* 0x0000008f26037209 */ /* 0x002fc60007810000 */
[C---:B------:R-:W-:Y:S02]  /*54d0*/  LOP3.LUT R213, R144.reuse, 0xffff, RZ, 0xc0, !PT ;  /* 0x0000ffff90d57812 */ /* 0x040fe400078ec0ff */
[----:B------:R-:W-:Y:S02]  /*54e0*/  SHF.R.U32.HI R38, RZ, 0x10, R144 ;  /* 0x00000010ff267819 */ /* 0x000fe40000011690 */
[----:B------:R-:W-:Y:S02]  /*54f0*/  FSETP.NEU.FTZ.AND P1, PT, R3, -INF , PT ;  /* 0xff8000000300780b */ /* 0x000fe40003f3d000 */
[----:B------:R-:W-:Y:S02]  /*5500*/  LOP3.LUT R143, R144, 0xff, RZ, 0xc0, !PT ;  /* 0x000000ff908f7812 */ /* 0x000fe400078ec0ff */
[----:B---3--:R-:W-:Y:S02]  /*5510*/  FMNMX.FTZ R28, R28, R141, !PT ;  /* 0x0000008d1c1c7209 */ /* 0x008fe40007810000 */
[----:B----4-:R-:W-:-:S02]  /*5520*/  FMNMX.FTZ R2, R55, R2, !PT ;  /* 0x0000000237027209 */ /* 0x010fc40007810000 */
[----:B--2---:R-:W-:Y:S02]  /*5530*/  LOP3.LUT R54, R145, UR32, R14, 0x96, !PT ;  /* 0x0000002091367c12 */ /* 0x004fe4000f8e960e */
[----:B------:R1:W2:Y:S04]  /*5540*/  LDL.LU.64 R14, [R1+0x2f8] ;  /* 0x0002f800010e7983 */ /* 0x0002a80000300a00 */
[----:B------:R-:W-:Y:S04]  /*5550*/  STL [R1+0x44], R54 ;  /* 0x0000443601007387 */ /* 0x000fe80000100800 */
[----:B------:R-:W-:Y:S04]  /*5560*/  STL [R1+0x3c], R213 ;  /* 0x00003cd501007387 */ /* 0x000fe80000100800 */
[----:B------:R3:W-:Y:S04]  /*5570*/  STL [R1+0x34], R38 ;  /* 0x0000342601007387 */ /* 0x0007e80000100800 */
[----:B------:R4:W-:Y:S01]  /*5580*/  STL [R1+0x2f0], R13 ;  /* 0x0002f00d01007387 */ /* 0x0009e20000100800 */
[----:B------:R-:W-:Y:S01]  /*5590*/  SHF.R.U32.HI R145, RZ, 0x18, R144 ;  /* 0x00000018ff917819 */ /* 0x000fe20000011690 */
[----:B---3--:R-:W-:-:S02]  /*55a0*/  FMUL.FTZ R38, R3, c[0x0][0x23c] ;  /* 0x00008f0003267a20 */ /* 0x008fc40000410000 */
[----:B----4-:R-:W3:Y:S03]  /*55b0*/  LDL.LU R13, [R1+0x8] ;  /* 0x00000800010d7983 */ /* 0x010ee60000300800 */
[----:B------:R-:W-:Y:S01]  /*55c0*/  FSEL R38, R38, RZ, P1 ;  /* 0x000000ff26267208 */ /* 0x000fe20000800000 */
[----:B------:R4:W-:Y:S04]  /*55d0*/  STL [R1+0x2ec], R12 ;  /* 0x0002ec0c01007387 */ /* 0x0009e80000100800 */
[--C-:B------:R-:W-:Y:S02]  /*55e0*/  FFMA.FTZ R141, R202, c[0x0][0x23c], -R38.reuse ;  /* 0x00008f00ca8d7a23 */ /* 0x100fe40000010826 */
[----:B------:R-:W-:-:S02]  /*55f0*/  FFMA.FTZ R222, R222, c[0x0][0x23c], -R38 ;  /* 0x00008f00dede7a23 */ /* 0x000fc40000010826 */
[--C-:B------:R-:W-:Y:S02]  /*5600*/  FFMA.FTZ R144, R203, c[0x0][0x23c], -R38.reuse ;  /* 0x00008f00cb907a23 */ /* 0x100fe40000010826 */
[--C-:B------:R-:W-:Y:S02]  /*5610*/  FFMA.FTZ R213, R206, c[0x0][0x23c], -R38.reuse ;  /* 0x00008f00ced57a23 */ /* 0x100fe40000010826 */
[--C-:B------:R-:W-:Y:S02]  /*5620*/  FFMA.FTZ R223, R223, c[0x0][0x23c], -R38.reuse ;  /* 0x00008f00dfdf7a23 */ /* 0x100fe40000010826 */
[--C-:B------:R-:W-:Y:S02]  /*5630*/  FFMA.FTZ R55, R207, c[0x0][0x23c], -R38.reuse ;  /* 0x00008f00cf377a23 */ /* 0x100fe40000010826 */
[--C-:B------:R-:W-:Y:S01]  /*5640*/  FFMA.FTZ R250, R250, c[0x0][0x23c], -R38.reuse ;  /* 0x00008f00fafa7a23 */ /* 0x100fe20000010826 */
[----:B----4-:R-:W4:Y:S04]  /*5650*/  LDL.LU R12, [R1+0x10] ;  /* 0x00001000010c7983 */ /* 0x010f280000300800 */
[----:B------:R1:W-:Y:S01]  /*5660*/  STL [R1+0x2e8], R244 ;  /* 0x0002e8f401007387 */ /* 0x0003e20000100800 */
[----:B------:R-:W-:-:S03]  /*5670*/  FFMA.FTZ R252, R252, c[0x0][0x23c], -R38 ;  /* 0x00008f00fcfc7a23 */ /* 0x000fc60000010826 */
[----:B-1----:R-:W2:Y:S04]  /*5680*/  LDL.LU R244, [R1+0x14] ;  /* 0x0000140001f47983 */ /* 0x002ea80000300800 */
[----:B------:R1:W-:Y:S04]  /*5690*/  STL [R1+0x2e4], R231 ;  /* 0x0002e4e701007387 */ /* 0x0003e80000100800 */
[----:B-1----:R-:W2:Y:S04]  /*56a0*/  LDL.LU R231, [R1+0x54] ;  /* 0x0000540001e77983 */ /* 0x002ea80000300800 */
[----:B------:R1:W-:Y:S04]  /*56b0*/  STL [R1+0x2e0], R219 ;  /* 0x0002e0db01007387 */ /* 0x0003e80000100800 */
[----:B-1----:R-:W2:Y:S04]  /*56c0*/  LDL.LU R219, [R1+0x58] ;  /* 0x0000580001db7983 */ /* 0x002ea80000300800 */
[----:B------:R-:W2:Y:S04]  /*56d0*/  LDL.LU R202, [R1+0xbc] ;  /* 0x0000bc0001ca7983 */ /* 0x000ea80000300800 */
[----:B------:R-:W2:Y:S04]  /*56e0*/  LDL.LU R203, [R1+0xb8] ;  /* 0x0000b80001cb7983 */ /* 0x000ea80000300800 */
[----:B------:R-:W2:Y:S04]  /*56f0*/  LDL.LU R206, [R1+0xac] ;  /* 0x0000ac0001ce7983 */ /* 0x000ea80000300800 */
[----:B------:R-:W2:Y:S04]  /*5700*/  LDL.LU R207, [R1+0xa8] ;  /* 0x0000a80001cf7983 */ /* 0x000ea80000300800 */
[----:B------:R1:W-:Y:S04]  /*5710*/  STL [R1+0xb0], R222 ;  /* 0x0000b0de01007387 */ /* 0x0003e80000100800 */
[----:B-1----:R-:W2:Y:S04]  /*5720*/  LDL.LU R222, [R1+0xa4] ;  /* 0x0000a40001de7983 */ /* 0x002ea80000300800 */
[----:B------:R1:W-:Y:S04]  /*5730*/  STL [R1+0x48], R223 ;  /* 0x000048df01007387 */ /* 0x0003e80000100800 */
[----:B-1----:R-:W2:Y:S04]  /*5740*/  LDL.LU R223, [R1+0x6c] ;  /* 0x00006c0001df7983 */ /* 0x002ea80000300800 */
[----:B------:R1:W-:Y:S04]  /*5750*/  STL [R1+0x40], R250 ;  /* 0x000040fa01007387 */ /* 0x0003e80000100800 */
[----:B-1----:R-:W2:Y:S04]  /*5760*/  LDL.LU R250, [R1+0x60] ;  /* 0x0000600001fa7983 */ /* 0x002ea80000300800 */
[----:B------:R1:W-:Y:S04]  /*5770*/  STL [R1+0x38], R252 ;  /* 0x000038fc01007387 */ /* 0x0003e80000100800 */
[----:B-1----:R-:W2:Y:S01]  /*5780*/  LDL.LU R252, [R1+0x5c] ;  /* 0x00005c0001fc7983 */ /* 0x002ea20000300800 */
[----:B------:R-:W-:-:S02]  /*5790*/  FFMA.FTZ R29, R29, c[0x0][0x23c], -R38 ;  /* 0x00008f001d1d7a23 */ /* 0x000fc40000010826 */
[--C-:B------:R-:W-:Y:S01]  /*57a0*/  FFMA.FTZ R39, R39, c[0x0][0x23c], -R38.reuse ;  /* 0x00008f0027277a23 */ /* 0x100fe20000010826 */
[----:B------:R-:W-:Y:S01]  /*57b0*/  FSETP.NEU.FTZ.AND P2, PT, R2, -INF , PT ;  /* 0xff8000000200780b */ /* 0x000fe20003f5d000 */
[--C-:B------:R-:W-:Y:S02]  /*57c0*/  FFMA.FTZ R7, R7, c[0x0][0x23c], -R38.reuse ;  /* 0x00008f0007077a23 */ /* 0x100fe40000010826 */
[--C-:B------:R-:W-:Y:S02]  /*57d0*/  FFMA.FTZ R6, R6, c[0x0][0x23c], -R38.reuse ;  /* 0x00008f0006067a23 */ /* 0x100fe40000010826 */
[--C-:B------:R-:W-:Y:S02]  /*57e0*/  FFMA.FTZ R41, R41, c[0x0][0x23c], -R38.reuse ;  /* 0x00008f0029297a23 */ /* 0x100fe40000010826 */
[--C-:B------:R-:W-:Y:S02]  /*57f0*/  FFMA.FTZ R225, R225, c[0x0][0x23c], -R38.reuse ;  /* 0x00008f00e1e17a23 */ /* 0x100fe40000010826 */
[----:B---3--:R-:W-:-:S05]  /*5800*/  FFMA.FTZ R13, R13, c[0x0][0x23c], -R38 ;  /* 0x00008f000d0d7a23 */ /* 0x008fca0000010826 */
[----:B------:R1:W-:Y:S04]  /*5810*/  STL [R1+0x30], R13 ;  /* 0x0000300d01007387 */ /* 0x0003e80000100800 */
[----:B-1----:R1:W3:Y:S04]  /*5820*/  LDL.LU R13, [R1+0x2f0] ;  /* 0x0002f000010d7983 */ /* 0x0022e80000300800 */
[----:B------:R-:W-:Y:S04]  /*5830*/  STL [R1+0x2c], R29 ;  /* 0x00002c1d01007387 */ /* 0x000fe80000100800 */
[----:B------:R-:W1:Y:S01]  /*5840*/  SHFL.BFLY PT, R29, R28, 0x1, 0x1f ;  /* 0x0c201f001c1d7f89 */ /* 0x000e6200000e0000 */
[----:B----4-:R-:W-:-:S05]  /*5850*/  FFMA.FTZ R12, R12, c[0x0][0x23c], -R38 ;  /* 0x00008f000c0c7a23 */ /* 0x010fca0000010826 */
[----:B------:R4:W-:Y:S01]  /*5860*/  STL [R1+0x28], R12 ;  /* 0x0000280c01007387 */ /* 0x0009e20000100800 */
[----:B--2---:R-:W-:-:S03]  /*5870*/  FFMA.FTZ R244, R244, c[0x0][0x23c], -R38 ;  /* 0x00008f00f4f47a23 */ /* 0x004fc60000010826 */
[----:B----4-:R2:W4:Y:S04]  /*5880*/  LDL.LU R12, [R1+0x2ec] ;  /* 0x0002ec00010c7983 */ /* 0x0105280000300800 */
[----:B------:R1:W-:Y:S01]  /*5890*/  STL [R1+0x24], R244 ;  /* 0x000024f401007387 */ /* 0x0003e20000100800 */
[----:B------:R-:W-:-:S03]  /*58a0*/  FFMA.FTZ R231, R231, c[0x0][0x23c], -R38 ;  /* 0x00008f00e7e77a23 */ /* 0x000fc60000010826 */
[----:B-1----:R2:W5:Y:S04]  /*58b0*/  LDL.LU R244, [R1+0x2e8] ;  /* 0x0002e80001f47983 */ /* 0x0025680000300800 */
[----:B------:R1:W-:Y:S01]  /*58c0*/  STL [R1+0x18], R231 ;  /* 0x000018e701007387 */ /* 0x0003e20000100800 */
[--C-:B------:R-:W-:Y:S02]  /*58d0*/  FFMA.FTZ R219, R219, c[0x0][0x23c], -R38.reuse ;  /* 0x00008f00dbdb7a23 */ /* 0x100fe40000010826 */
[--C-:B------:R-:W-:Y:S01]  /*58e0*/  FFMA.FTZ R202, R202, c[0x0][0x23c], -R38.reuse ;  /* 0x00008f00caca7a23 */ /* 0x100fe20000010826 */
[----:B-1----:R2:W5:Y:S04]  /*58f0*/  LDL.LU R231, [R1+0x2e4] ;  /* 0x0002e40001e77983 */ /* 0x0025680000300800 */
[----:B------:R1:W-:Y:S04]  /*5900*/  STL [R1+0x14], R219 ;  /* 0x000014db01007387 */ /* 0x0003e80000100800 */
[----:B-1----:R2:W5:Y:S01]  /*5910*/  LDL.LU R219, [R1+0x2e0] ;  /* 0x0002e00001db7983 */ /* 0x0025620000300800 */
[----:B------:R-:W-:-:S05]  /*5920*/  FFMA.FTZ R252, R252, c[0x0][0x23c], -R38 ;  /* 0x00008f00fcfc7a23 */ /* 0x000fca0000010826 */
[----:B------:R1:W-:Y:S04]  /*5930*/  STL [R1+0x10], R252 ;  /* 0x000010fc01007387 */ /* 0x0003e80000100800 */
[----:B------:R-:W-:Y:S04]  /*5940*/  STL [R1+0xe0], R202 ;  /* 0x0000e0ca01007387 */ /* 0x000fe80000100800 */
[----:B------:R2:W-:Y:S01]  /*5950*/  STL [R1+0xdc], R39 ;  /* 0x0000dc2701007387 */ /* 0x0005e20000100800 */
[--C-:B-1----:R-:W-:Y:S02]  /*5960*/  FFMA.FTZ R252, R250, c[0x0][0x23c], -R38.reuse ;  /* 0x00008f00fafc7a23 */ /* 0x102fe40000010826 */
[----:B------:R-:W-:-:S02]  /*5970*/  FFMA.FTZ R250, R223, c[0x0][0x23c], -R38 ;  /* 0x00008f00dffa7a23 */ /* 0x000fc40000010826 */
[--C-:B------:R-:W-:Y:S02]  /*5980*/  FFMA.FTZ R223, R222, c[0x0][0x23c], -R38.reuse ;  /* 0x00008f00dedf7a23 */ /* 0x100fe40000010826 */
[--C-:B--2---:R-:W-:Y:S02]  /*5990*/  FFMA.FTZ R39, R170, c[0x0][0x23c], -R38.reuse ;  /* 0x00008f00aa277a23 */ /* 0x104fe40000010826 */
[--C-:B------:R-:W-:Y:S01]  /*59a0*/  FFMA.FTZ R170, R0, c[0x0][0x23c], -R38.reuse ;  /* 0x00008f0000aa7a23 */ /* 0x100fe20000010826 */
[----:B------:R-:W-:Y:S01]  /*59b0*/  FMNMX.FTZ R0, R28, R29, !PT ;  /* 0x0000001d1c007209 */ /* 0x000fe20007810000 */
[----:B------:R-:W-:Y:S02]  /*59c0*/  FMUL.FTZ R28, R2, c[0x0][0x23c] ;  /* 0x00008f00021c7a20 */ /* 0x000fe40000410000 */
[--C-:B------:R-:W-:Y:S01]  /*59d0*/  FFMA.FTZ R222, R207, c[0x0][0x23c], -R38.reuse ;  /* 0x00008f00cfde7a23 */ /* 0x100fe20000010826 */
[----:B------:R1:W-:Y:S01]  /*59e0*/  STL [R1+0xd8], R39 ;  /* 0x0000d82701007387 */ /* 0x0003e20000100800 */
[----:B------:R-:W-:-:S02]  /*59f0*/  FFMA.FTZ R207, R206, c[0x0][0x23c], -R38 ;  /* 0x00008f00cecf7a23 */ /* 0x000fc40000010826 */
[--C-:B------:R-:W-:Y:S02]  /*5a00*/  FFMA.FTZ R206, R203, c[0x0][0x23c], -R38.reuse ;  /* 0x00008f00cbce7a23 */ /* 0x100fe40000010826 */
[--C-:B------:R-:W-:Y:S02]  /*5a10*/  FFMA.FTZ R203, R50, c[0x0][0x23c], -R38.reuse ;  /* 0x00008f0032cb7a23 */ /* 0x100fe40000010826 */
[--C-:B------:R-:W-:Y:S02]  /*5a20*/  FFMA.FTZ R202, R51, c[0x0][0x23c], -R38.reuse ;  /* 0x00008f0033ca7a23 */ /* 0x100fe40000010826 */
[----:B------:R-:W-:Y:S01]  /*5a30*/  FFMA.FTZ R38, R218, c[0x0][0x23c], -R38 ;  /* 0x00008f00da267a23 */ /* 0x000fe20000010826 */
[----:B------:R-:W-:-:S04]  /*5a40*/  FSETP.NEU.FTZ.AND P1, PT, R0, -INF , PT ;  /* 0xff8000000000780b */ /* 0x000fc80003f3d000 */
[----:B------:R2:W-:Y:S01]  /*5a50*/  STL [R1+0xcc], R38 ;  /* 0x0000cc2601007387 */ /* 0x0005e20000100800 */
[----:B-1----:R-:W-:Y:S01]  /*5a60*/  FSEL R39, R28, RZ, P2 ;  /* 0x000000ff1c277208 */ /* 0x002fe20001000000 */
[----:B------:R-:W-:-:S04]  /*5a70*/  FMUL.FTZ R28, R0, c[0x0][0x23c] ;  /* 0x00008f00001c7a20 */ /* 0x000fc80000410000 */
[--C-:B------:R-:W-:Y:S02]  /*5a80*/  FFMA.FTZ R29, R112, c[0x0][0x23c], -R39.reuse ;  /* 0x00008f00701d7a23 */ /* 0x100fe40000010827 */
[----:B------:R-:W3:Y:S04]  /*5a90*/  LDL.LU R112, [R1+0x90] ;  /* 0x0000900001707983 */ /* 0x000ee80000300800 */
[----:B------:R1:W-:Y:S01]  /*5aa0*/  STL [R1+0xc8], R29 ;  /* 0x0000c81d01007387 */ /* 0x0003e20000100800 */
[----:B--2---:R-:W-:Y:S01]  /*5ab0*/  FSEL R38, R28, RZ, P1 ;  /* 0x000000ff1c267208 */ /* 0x004fe20000800000 */
[--C-:B------:R-:W-:Y:S02]  /*5ac0*/  FFMA.FTZ R28, R117, c[0x0][0x23c], -R39.reuse ;  /* 0x00008f00751c7a23 */ /* 0x100fe40000010827 */
[----:B------:R-:W2:Y:S04]  /*5ad0*/  LDL.LU R117, [R1+0x84] ;  /* 0x0000840001757983 */ /* 0x000ea80000300800 */
[----:B------:R4:W-:Y:S01]  /*5ae0*/  STL [R1+0xc4], R28 ;  /* 0x0000c41c01007387 */ /* 0x0009e20000100800 */
[----:B------:R-:W-:-:S02]  /*5af0*/  FFMA.FTZ R218, R177, c[0x0][0x23c], -R39 ;  /* 0x00008f00b1da7a23 */ /* 0x000fc40000010827 */
[--C-:B-1----:R-:W-:Y:S02]  /*5b00*/  FFMA.FTZ R29, R121, c[0x0][0x23c], -R39.reuse ;  /* 0x00008f00791d7a23 */ /* 0x102fe40000010827 */
[----:B------:R-:W2:Y:S04]  /*5b10*/  LDL.LU R121, [R1+0x80] ;  /* 0x0000800001797983 */ /* 0x000ea80000300800 */
[----:B------:R1:W-:Y:S01]  /*5b20*/  STL [R1+0xc0], R29 ;  /* 0x0000c01d01007387 */ /* 0x0003e20000100800 */
[----:B----4-:R-:W-:-:S03]  /*5b30*/  FFMA.FTZ R28, R129, c[0x0][0x23c], -R39 ;  /* 0x00008f00811c7a23 */ /* 0x010fc60000010827 */
[----:B------:R-:W4:Y:S04]  /*5b40*/  LDL.LU R129, [R1+0x64] ;  /* 0x0000640001817983 */ /* 0x000f280000300800 */
[----:B------:R1:W-:Y:S02]  /*5b50*/  STL [R1+0xbc], R28 ;  /* 0x0000bc1c01007387 */ /* 0x0003e40000100800 */
[--C-:B-1----:R-:W-:Y:S02]  /*5b60*/  FFMA.FTZ R29, R131, c[0x0][0x23c], -R39.reuse ;  /* 0x00008f00831d7a23 */ /* 0x102fe40000010827 */
[----:B------:R-:W3:Y:S04]  /*5b70*/  LDL.LU R131, [R1+0x50] ;  /* 0x0000500001837983 */ /* 0x000ee80000300800 */
[----:B------:R1:W-:Y:S01]  /*5b80*/  STL [R1+0xb8], R29 ;  /* 0x0000b81d01007387 */ /* 0x0003e20000100800 */
[----:B------:R-:W-:-:S03]  /*5b90*/  FFMA.FTZ R28, R173, c[0x0][0x23c], -R39 ;  /* 0x00008f00ad1c7a23 */ /* 0x000fc60000010827 */
[----:B------:R-:W3:Y:S04]  /*5ba0*/  LDL.LU R173, [R1+0x4c] ;  /* 0x00004c0001ad7983 */ /* 0x000ee80000300800 */
[----:B------:R-:W-:Y:S04]  /*5bb0*/  STL [R1+0x58], R28 ;  /* 0x0000581c01007387 */ /* 0x000fe80000100800 */
[----:B------:R-:W3:Y:S01]  /*5bc0*/  LDL.LU R177, [R1] ;  /* 0x0000000001b17983 */ /* 0x000ee20000300800 */
[----:B-1----:R-:W-:-:S03]  /*5bd0*/  FFMA.FTZ R29, R123, c[0x0][0x23c], -R39 ;  /* 0x00008f007b1d7a23 */ /* 0x002fc60000010827 */
[----:B------:R-:W3:Y:S04]  /*5be0*/  LDL.LU R123, [R1+0x74] ;  /* 0x00007400017b7983 */ /* 0x000ee80000300800 */
[----:B------:R1:W-:Y:S02]  /*5bf0*/  STL [R1+0xa8], R29 ;  /* 0x0000a81d01007387 */ /* 0x0003e40000100800 */
[--C-:B-1----:R-:W-:Y:S02]  /*5c00*/  FFMA.FTZ R29, R119, c[0x0][0x23c], -R39.reuse ;  /* 0x00008f00771d7a23 */ /* 0x102fe40000010827 */
[----:B------:R-:W3:Y:S01]  /*5c10*/  LDL.LU R119, [R1+0x4] ;  /* 0x0000040001777983 */ /* 0x000ee20000300800 */
[--C-:B------:R-:W-:Y:S02]  /*5c20*/  FFMA.FTZ R28, R180, c[0x0][0x23c], -R39.reuse ;  /* 0x00008f00b41c7a23 */ /* 0x100fe40000010827 */
[----:B------:R-:W-:-:S02]  /*5c30*/  FFMA.FTZ R51, R185, c[0x0][0x23c], -R39 ;  /* 0x00008f00b9337a23 */ /* 0x000fc40000010827 */
[--C-:B------:R-:W-:Y:S01]  /*5c40*/  FFMA.FTZ R185, R242, c[0x0][0x23c], -R39.reuse ;  /* 0x00008f00f2b97a23 */ /* 0x100fe20000010827 */
[----:B------:R1:W-:Y:S01]  /*5c50*/  STL [R1+0x54], R28 ;  /* 0x0000541c01007387 */ /* 0x0003e20000100800 */
[--C-:B------:R-:W-:Y:S02]  /*5c60*/  FFMA.FTZ R50, R111, c[0x0][0x23c], -R39.reuse ;  /* 0x00008f006f327a23 */ /* 0x100fe40000010827 */
[--C-:B------:R-:W-:Y:S01]  /*5c70*/  FFMA.FTZ R180, R106, c[0x0][0x23c], -R39.reuse ;  /* 0x00008f006ab47a23 */ /* 0x100fe20000010827 */
[----:B------:R1:W-:Y:S01]  /*5c80*/  STL [R1+0xa4], R29 ;  /* 0x0000a41d01007387 */ /* 0x0003e20000100800 */
[--C-:B------:R-:W-:Y:S02]  /*5c90*/  FFMA.FTZ R247, R247, c[0x0][0x23c], -R39.reuse ;  /* 0x00008f00f7f77a23 */ /* 0x100fe40000010827 */
[--C-:B------:R-:W-:Y:S02]  /*5ca0*/  FFMA.FTZ R186, R186, c[0x0][0x23c], -R39.reuse ;  /* 0x00008f00baba7a23 */ /* 0x100fe40000010827 */
[----:B------:R-:W-:-:S02]  /*5cb0*/  FFMA.FTZ R111, R46, c[0x0][0x23c], -R39 ;  /* 0x00008f002e6f7a23 */ /* 0x000fc40000010827 */
[--C-:B------:R-:W-:Y:S02]  /*5cc0*/  FFMA.FTZ R106, R217, c[0x0][0x23c], -R39.reuse ;  /* 0x00008f00d96a7a23 */ /* 0x100fe40000010827 */
[----:B------:R-:W-:Y:S01]  /*5cd0*/  FFMA.FTZ R46, R108, c[0x0][0x23c], -R38 ;  /* 0x00008f006c2e7a23 */ /* 0x000fe20000010826 */
[----:B------:R-:W-:Y:S01]  /*5ce0*/  FSETP.NEU.FTZ.AND P1, PT, R0, -INF , PT ;  /* 0xff8000000000780b */ /* 0x000fe20003f3d000 */
[--C-:B-1----:R-:W-:Y:S02]  /*5cf0*/  FFMA.FTZ R28, R181, c[0x0][0x23c], -R39.reuse ;  /* 0x00008f00b51c7a23 */ /* 0x102fe40000010827 */
[--C-:B------:R-:W-:Y:S02]  /*5d00*/  FFMA.FTZ R181, R251, c[0x0][0x23c], -R39.reuse ;  /* 0x00008f00fbb57a23 */ /* 0x100fe40000010827 */
[--C-:B------:R-:W-:Y:S02]  /*5d10*/  FFMA.FTZ R29, R115, c[0x0][0x23c], -R39.reuse ;  /* 0x00008f00731d7a23 */ /* 0x100fe40000010827 */
[----:B------:R-:W-:Y:S01]  /*5d20*/  FFMA.FTZ R115, R47, c[0x0][0x23c], -R39 ;  /* 0x00008f002f737a23 */ /* 0x000fe20000010827 */
[----:B------:R-:W1:Y:S01]  /*5d30*/  LDC.U8 R251, c[0x0][0x2d8] ;  /* 0x0000b600fffb7b82 */ /* 0x000e620000000000 */
[----:B------:R-:W-:Y:S01]  /*5d40*/  UIADD3 UR10, UR30, 0x1, URZ ;  /* 0x000000011e0a7890 */ /* 0x000fe2000fffe03f */
[----:B-1----:R-:W-:-:S02]  /*5d50*/  ISETP.GE.U32.AND P5, PT, R251, R238, PT ;  /* 0x000000eefb00720c */ /* 0x002fc40003fa6070 */
[C---:B------:R-:W-:Y:S02]  /*5d60*/  PRMT R238, R76.reuse, 0x7610, R238 ;  /* 0x000076104cee7816 */ /* 0x040fe400000000ee */
[----:B------:R-:W-:Y:S02]  /*5d70*/  ISETP.GE.U32.AND P6, PT, R251, R239, PT ;  /* 0x000000effb00720c */ /* 0x000fe40003fc6070 */
[----:B------:R-:W-:Y:S01]  /*5d80*/  PRMT R239, R76, 0x7632, R239 ;  /* 0x000076324cef7816 */ /* 0x000fe200000000ef */
[----:B------:R-:W-:Y:S01]  /*5d90*/  ULOP3.LUT UR10, UR10, UR29, URZ, 0x3c, !UPT ;  /* 0x0000001d0a0a7292 */ /* 0x000fe2000f8e3c3f */
[--C-:B--2---:R-:W-:Y:S02]  /*5da0*/  FFMA.FTZ R121, R121, c[0x0][0x23c], -R39.reuse ;  /* 0x00008f0079797a23 */ /* 0x104fe40000010827 */
[--C-:B----4-:R-:W-:Y:S02]  /*5db0*/  FFMA.FTZ R129, R129, c[0x0][0x23c], -R39.reuse ;  /* 0x00008f0081817a23 */ /* 0x110fe40000010827 */
[----:B---3--:R-:W-:-:S02]  /*5dc0*/  FFMA.FTZ R131, R131, c[0x0][0x23c], -R39 ;  /* 0x00008f0083837a23 */ /* 0x008fc40000010827 */
[--C-:B------:R-:W-:Y:S02]  /*5dd0*/  FFMA.FTZ R173, R173, c[0x0][0x23c], -R39.reuse ;  /* 0x00008f00adad7a23 */ /* 0x100fe40000010827 */
[--C-:B------:R-:W-:Y:S02]  /*5de0*/  FFMA.FTZ R177, R177, c[0x0][0x23c], -R39.reuse ;  /* 0x00008f00b1b17a23 */ /* 0x100fe40000010827 */
[--C-:B------:R-:W-:Y:S02]  /*5df0*/  FFMA.FTZ R123, R123, c[0x0][0x23c], -R39.reuse ;  /* 0x00008f007b7b7a23 */ /* 0x100fe40000010827 */
[--C-:B------:R-:W-:Y:S02]  /*5e00*/  FFMA.FTZ R242, R119, c[0x0][0x23c], -R39.reuse ;  /* 0x00008f0077f27a23 */ /* 0x100fe40000010827 */
[--C-:B------:R-:W-:Y:S02]  /*5e10*/  FFMA.FTZ R119, R117, c[0x0][0x23c], -R39.reuse ;  /* 0x00008f0075777a23 */ /* 0x100fe40000010827 */
[----:B------:R-:W-:-:S02]  /*5e20*/  FFMA.FTZ R117, R112, c[0x0][0x23c], -R39 ;  /* 0x00008f0070757a23 */ /* 0x000fc40000010827 */
[----:B------:R-:W-:Y:S02]  /*5e30*/  FFMA.FTZ R112, R40, c[0x0][0x23c], -R39 ;  /* 0x00008f0028707a23 */ /* 0x000fe40000010827 */
[--C-:B------:R-:W-:Y:S02]  /*5e40*/  FFMA.FTZ R39, R104, c[0x0][0x23c], -R38.reuse ;  /* 0x00008f0068277a23 */ /* 0x100fe40000010826 */
[----:B------:R-:W-:-:S03]  /*5e50*/  FFMA.FTZ R40, R116, c[0x0][0x23c], -R38 ;  /* 0x00008f0074287a23 */ /* 0x000fc60000010826 */
[----:B------:R1:W-:Y:S04]  /*5e60*/  STL [R1+0xa0], R39 ;  /* 0x0000a02701007387 */ /* 0x0003e80000100800 */
[----:B------:R-:W-:Y:S04]  /*5e70*/  STL [R1+0x9c], R46 ;  /* 0x00009c2e01007387 */ /* 0x000fe80000100800 */
[----:B------:R2:W-:Y:S01]  /*5e80*/  STL [R1+0x98], R40 ;  /* 0x0000982801007387 */ /* 0x0005e20000100800 */
[--C-:B-1----:R-:W-:Y:S02]  /*5e90*/  FFMA.FTZ R39, R125, c[0x0][0x23c], -R38.reuse ;  /* 0x00008f007d277a23 */ /* 0x102fe40000010826 */
[----:B------:R-:W-:-:S02]  /*5ea0*/  FFMA.FTZ R38, R136, c[0x0][0x23c], -R38 ;  /* 0x00008f0088267a23 */ /* 0x000fc40000010826 */
[----:B------:R-:W-:Y:S01]  /*5eb0*/  FMUL.FTZ R136, R0, c[0x0][0x23c] ;  /* 0x00008f0000887a20 */ /* 0x000fe20000410000 */
[----:B------:R-:W-:Y:S04]  /*5ec0*/  STL [R1+0x94], R39 ;  /* 0x0000942701007387 */ /* 0x000fe80000100800 */
[----:B------:R-:W-:Y:S01]  /*5ed0*/  FSEL R136, R136, RZ, P1 ;  /* 0x000000ff88887208 */ /* 0x000fe20000800000 */
[----:B------:R1:W-:Y:S04]  /*5ee0*/  STL [R1+0x90], R38 ;  /* 0x0000902601007387 */ /* 0x0003e80000100800 */
[----:B------:R-:W-:-:S02]  /*5ef0*/  FFMA.FTZ R125, R107, c[0x0][0x23c], -R136 ;  /* 0x00008f006b7d7a23 */ /* 0x000fc40000010888 */
[--C-:B------:R-:W-:Y:S02]  /*5f00*/  FFMA.FTZ R217, R153, c[0x0][0x23c], -R136.reuse ;  /* 0x00008f0099d97a23 */ /* 0x100fe40000010888 */
[--C-:B--2---:R-:W-:Y:S02]  /*5f10*/  FFMA.FTZ R40, R154, c[0x0][0x23c], -R136.reuse ;  /* 0x00008f009a287a23 */ /* 0x104fe40000010888 */
[--C-:B------:R-:W-:Y:S02]  /*5f20*/  FFMA.FTZ R230, R230, c[0x0][0x23c], -R136.reuse ;  /* 0x00008f00e6e67a23 */ /* 0x100fe40000010888 */
[--C-:B------:R-:W-:Y:S02]  /*5f30*/  FFMA.FTZ R47, R158, c[0x0][0x23c], -R136.reuse ;  /* 0x00008f009e2f7a23 */ /* 0x100fe40000010888 */
[----:B-1----:R-:W-:-:S05]  /*5f40*/  FFMA.FTZ R38, R127, c[0x0][0x23c], -R136 ;  /* 0x00008f007f267a23 */ /* 0x002fca0000010888 */
[----:B------:R1:W-:Y:S01]  /*5f50*/  STL [R1+0x84], R38 ;  /* 0x0000842601007387 */ /* 0x0003e20000100800 */
        /* <DEDUP_REMOVED lines=10> */
[--C-:B-1----:R-:W-:Y:S02]  /*6000*/  FFMA.FTZ R38, R155, c[0x0][0x23c], -R136.reuse ;  /* 0x00008f009b267a23 */ /* 0x102fe40000010888 */
[----:B------:R-:W-:-:S02]  /*6010*/  FFMA.FTZ R241, R241, c[0x0][0x23c], -R136 ;  /* 0x00008f00f1f17a23 */ /* 0x000fc40000010888 */
[--C-:B------:R-:W-:Y:S01]  /*6020*/  FFMA.FTZ R240, R240, c[0x0][0x23c], -R136.reuse ;  /* 0x00008f00f0f07a23 */ /* 0x100fe20000010888 */
[----:B------:R1:W-:Y:S01]  /*6030*/  STL [R1+0x64], R38 ;  /* 0x0000642601007387 */ /* 0x0003e20000100800 */
[--C-:B------:R-:W-:Y:S02]  /*6040*/  FFMA.FTZ R237, R237, c[0x0][0x23c], -R136.reuse ;  /* 0x00008f00eded7a23 */ /* 0x100fe40000010888 */
[--C-:B------:R-:W-:Y:S02]  /*6050*/  FFMA.FTZ R236, R236, c[0x0][0x23c], -R136.reuse ;  /* 0x00008f00ecec7a23 */ /* 0x100fe40000010888 */
[--C-:B------:R-:W-:Y:S02]  /*6060*/  FFMA.FTZ R116, R148, c[0x0][0x23c], -R136.reuse ;  /* 0x00008f0094747a23 */ /* 0x100fe40000010888 */
[--C-:B------:R-:W-:Y:S02]  /*6070*/  FFMA.FTZ R104, R138, c[0x0][0x23c], -R136.reuse ;  /* 0x00008f008a687a23 */ /* 0x100fe40000010888 */
[----:B------:R-:W-:-:S02]  /*6080*/  FFMA.FTZ R108, R137, c[0x0][0x23c], -R136 ;  /* 0x00008f00896c7a23 */ /* 0x000fc40000010888 */
[--C-:B------:R-:W-:Y:S01]  /*6090*/  FFMA.FTZ R107, R146, c[0x0][0x23c], -R136.reuse ;  /* 0x00008f00926b7a23 */ /* 0x100fe20000010888 */
[----:B------:R-:W-:Y:S01]  /*60a0*/  LOP3.LUT R153, R214, 0xffff, RZ, 0xc0, !PT ;  /* 0x0000ffffd6997812 */ /* 0x000fe200078ec0ff */
[----:B------:R-:W-:Y:S01]  /*60b0*/  FFMA.FTZ R103, R147, c[0x0][0x23c], -R136 ;  /* 0x00008f0093677a23 */ /* 0x000fe20000010888 */
[----:B------:R-:W-:Y:S01]  /*60c0*/  SHF.R.U32.HI R154, RZ, 0x10, R214 ;  /* 0x00000010ff9a7819 */ /* 0x000fe200000116d6 */
[----:B------:R-:W-:Y:S01]  /*60d0*/  MUFU.EX2 R158, R213 ;  /* 0x000000d5009e7308 */ /* 0x000fe20000000800 */
[----:B-1----:R-:W-:Y:S01]  /*60e0*/  FFMA.FTZ R38, R156, c[0x0][0x23c], -R136 ;  /* 0x00008f009c267a23 */ /* 0x002fe20000010888 */
[----:B------:R-:W-:Y:S01]  /*60f0*/  LOP3.LUT R136, R214, 0xff, RZ, 0xc0, !PT ;  /* 0x000000ffd6887812 */ /* 0x000fe200078ec0ff */
[----:B------:R1:W2:Y:S03]  /*6100*/  LDL.LU R148, [R1+0x2dc] ;  /* 0x0002dc0001947983 */ /* 0x0002a60000300800 */
[----:B------:R-:W-:Y:S01]  /*6110*/  ISETP.GE.U32.AND P3, PT, R251, R136, PT ;  /* 0x00000088fb00720c */ /* 0x000fe20003f66070 */
[----:B------:R1:W3:Y:S01]  /*6120*/  LDL.LU R138, [R1+0x2d8] ;  /* 0x0002d800018a7983 */ /* 0x0002e20000300800 */
[----:B------:R-:W-:-:S02]  /*6130*/  SHF.R.U32.HI R136, RZ, 0x18, R214 ;  /* 0x00000018ff887819 */ /* 0x000fc400000116d6 */
[----:B------:R-:W-:Y:S01]  /*6140*/  SHF.R.U32.HI R153, RZ, 0x8, R153 ;  /* 0x00000008ff997819 */ /* 0x000fe20000011699 */
[----:B------:R-:W-:Y:S01]  /*6150*/  MUFU.EX2 R214, R144 ;  /* 0x0000009000d67308 */ /* 0x000fe20000000800 */
[----:B------:R-:W-:Y:S01]  /*6160*/  ISETP.GE.U32.AND P2, PT, R251, R136, PT ;  /* 0x00000088fb00720c */ /* 0x000fe20003f46070 */
[----:B------:R1:W4:Y:S01]  /*6170*/  LDL.LU R147, [R1+0x2d4] ;  /* 0x0002d40001937983 */ /* 0x0003220000300800 */
[----:B------:R-:W-:Y:S02]  /*6180*/  LOP3.LUT R153, R153, 0xffff, RZ, 0xc0, !PT ;  /* 0x0000ffff99997812 */ /* 0x000fe400078ec0ff */
[----:B------:R-:W-:Y:S01]  /*6190*/  LOP3.LUT R154, R154, 0xff, RZ, 0xc0, !PT ;  /* 0x000000ff9a9a7812 */ /* 0x000fe200078ec0ff */
[----:B------:R1:W4:Y:S02]  /*61a0*/  LDL.LU R137, [R1+0x2d0] ;  /* 0x0002d00001897983 */ /* 0x0003240000300800 */
[----:B------:R-:W1:Y:S01]  /*61b0*/  MUFU.EX2 R136, R141 ;  /* 0x0000008d00887308 */ /* 0x000e620000000800 */
[C---:B------:R-:W-:Y:S01]  /*61c0*/  ISETP.GE.U32.AND P4, PT, R251.reuse, R153, PT ;  /* 0x00000099fb00720c */ /* 0x040fe20003f86070 */
[----:B------:R-:W-:Y:S01]  /*61d0*/  @!P3 HADD2 R151, -R238.H0_H0, -RZ.H0_H0 ;  /* 0xa00000ffee97b230 */ /* 0x000fe20000000900 */
[----:B------:R-:W-:Y:S01]  /*61e0*/  ISETP.GE.U32.AND P1, PT, R251, R154, PT ;  /* 0x0000009afb00720c */ /* 0x000fe20003f26070 */
[----:B------:R2:W4:Y:S01]  /*61f0*/  LDL.LU R146, [R1+0x2cc] ;  /* 0x0002cc0001927983 */ /* 0x0005220000300800 */
[----:B-1----:R-:W-:Y:S01]  /*6200*/  FADD.FTZ R76, R136, R214 ;  /* 0x000000d6884c7221 */ /* 0x002fe20000010000 */
[----:B------:R-:W-:-:S08]  /*6210*/  F2FP.PACK_AB R214, R214, R136 ;  /* 0x00000088d6d6723e */ /* 0x000fd000000000ff */
[----:B------:R-:W-:Y:S01]  /*6220*/  @!P4 HADD2 R135, -R239.H0_H0, -RZ.H0_H0 ;  /* 0xa00000ffef87c230 */ /* 0x000fe20000000900 */
[----:B------:R-:W-:Y:S01]  /*6230*/  PRMT R136, R238, 0x5410, R239 ;  /* 0x00005410ee887816 */ /* 0x000fe200000000ef */
[----:B------:R1:W1:Y:S01]  /*6240*/  MUFU.EX2 R153, R55 ;  /* 0x0000003700997308 */ /* 0x0002620000000800 */
[C---:B------:R-:W-:Y:S01]  /*6250*/  PRMT R159, R214.reuse, 0x7632, R159 ;  /* 0x00007632d69f7816 */ /* 0x040fe2000000009f */
[----:B------:R-:W-:Y:S01]  /*6260*/  @!P1 HADD2 R142, -R214.H0_H0, -RZ.H0_H0 ;  /* 0xa00000ffd68e9230 */ /* 0x000fe20000000900 */
[----:B------:R-:W-:Y:S01]  /*6270*/  @!P3 PRMT R238, R151, 0x5410, RZ ;  /* 0x0000541097eeb816 */ /* 0x000fe200000000ff */
[----:B------:R1:W4:Y:S01]  /*6280*/  LDL.LU R141, [R1+0x2c8] ;  /* 0x0002c800018d7983 */ /* 0x0003220000300800 */
[----:B------:R-:W-:Y:S02]  /*6290*/  LOP3.LUT R151, R139, 0xff, RZ, 0xc0, !PT ;  /* 0x000000ff8b977812 */ /* 0x000fe400078ec0ff */
[----:B------:R-:W-:Y:S01]  /*62a0*/  @!P4 PRMT R239, R135, 0x5410, RZ ;  /* 0x0000541087efc816 */ /* 0x000fe200000000ff */
[----:B------:R-:W-:Y:S01]  /*62b0*/  @!P2 HADD2 R150, -R159.H0_H0, -RZ.H0_H0 ;  /* 0xa00000ff9f96a230 */ /* 0x000fe20000000900 */
[----:B------:R-:W-:-:S02]  /*62c0*/  PRMT R135, R214, 0x5410, R159 ;  /* 0x00005410d6877816 */ /* 0x000fc4000000009f */
[----:B------:R-:W-:Y:S01]  /*62d0*/  PRMT R156, R73, 0x7632, R156 ;  /* 0x00007632499c7816 */ /* 0x000fe2000000009c */
[----:B------:R-:W-:Y:S01]  /*62e0*/  FADD.FTZ R76, R158, R76 ;  /* 0x0000004c9e4c7221 */ /* 0x000fe20000010000 */
[----:B------:R-:W-:Y:S01]  /*62f0*/  @!P1 PRMT R214, R142, 0x5410, RZ ;  /* 0x000054108ed69816 */ /* 0x000fe200000000ff */
[----:B------:R1:W4:Y:S01]  /*6300*/  LDL.LU R144, [R1+0x2c4] ;  /* 0x0002c40001907983 */ /* 0x0003220000300800 */
[----:B------:R-:W-:Y:S02]  /*6310*/  ISETP.GE.U32.AND P3, PT, R251, R151, PT ;  /* 0x00000097fb00720c */ /* 0x000fe40003f66070 */
[----:B------:R-:W-:Y:S01]  /*6320*/  LOP3.LUT R142, R54, 0xffff, RZ, 0xc0, !PT ;  /* 0x0000ffff368e7812 */ /* 0x000fe200078ec0ff */
[----:B------:R1:W4:Y:S01]  /*6330*/  LDL.LU R139, [R1+0x2c0] ;  /* 0x0002c000018b7983 */ /* 0x0003220000300800 */
[----:B------:R-:W-:Y:S02]  /*6340*/  PRMT R151, R73, 0x7610, R151 ;  /* 0x0000761049977816 */ /* 0x000fe40000000097 */
[----:B------:R-:W-:-:S03]  /*6350*/  SHF.R.U32.HI R142, RZ, 0x8, R142 ;  /* 0x00000008ff8e7819 */ /* 0x000fc6000001168e */
[----:B------:R-:W-:Y:S01]  /*6360*/  @!P6 HADD2 R149, -R151.H0_H0, -RZ.H0_H0 ;  /* 0xa00000ff9795e230 */ /* 0x000fe20000000900 */
[----:B------:R-:W-:Y:S02]  /*6370*/  LOP3.LUT R73, R142, 0xffff, RZ, 0xc0, !PT ;  /* 0x0000ffff8e497812 */ /* 0x000fe400078ec0ff */
[----:B------:R-:W-:Y:S02]  /*6380*/  PRMT R142, R151, 0x5410, R156 ;  /* 0x00005410978e7816 */ /* 0x000fe4000000009c */
[----:B------:R-:W-:Y:S02]  /*6390*/  @!P6 PRMT R151, R149, 0x5410, RZ ;  /* 0x000054109597e816 */ /* 0x000fe400000000ff */
[----:B------:R-:W-:Y:S02]  /*63a0*/  @!P2 PRMT R159, R150, 0x5410, RZ ;  /* 0x00005410969fa816 */ /* 0x000fe400000000ff */
[----:B------:R-:W-:Y:S02]  /*63b0*/  ISETP.GE.U32.AND P6, PT, R251, R73, PT ;  /* 0x00000049fb00720c */ /* 0x000fe40003fc6070 */
[----:B------:R-:W-:-:S02]  /*63c0*/  SHF.R.U32.HI R150, RZ, 0x8, R162 ;  /* 0x00000008ff967819 */ /* 0x000fc400000116a2 */
[----:B------:R-:W-:Y:S02]  /*63d0*/  LOP3.LUT R73, R233, UR10, RZ, 0x3c, !PT ;  /* 0x0000000ae9497c12 */ /* 0x000fe4000f8e3cff */
[----:B------:R-:W-:-:S03]  /*63e0*/  LOP3.LUT R150, R150, 0xffff, RZ, 0xc0, !PT ;  /* 0x0000ffff96967812 */ /* 0x000fc600078ec0ff */
[----:B-1----:R-:W-:Y:S01]  /*63f0*/  IMAD.WIDE.U32 R54, R73, -0x326172a9, RZ ;  /* 0xcd9e8d5749367825 */ /* 0x002fe200078e00ff */
[C---:B------:R-:W-:Y:S02]  /*6400*/  ISETP.GE.U32.AND P1, PT, R251.reuse, R150, PT ;  /* 0x00000096fb00720c */ /* 0x040fe40003f26070 */
[----:B------:R-:W-:Y:S01]  /*6410*/  ISETP.GE.U32.AND P4, PT, R251, R143, PT ;  /* 0x0000008ffb00720c */ /* 0x000fe20003f86070 */
[----:B------:R-:W-:Y:S01]  /*6420*/  FADD.FTZ R150, R153, R76 ;  /* 0x0000004c99967221 */ /* 0x000fe20000010000 */
[----:B------:R-:W-:Y:S01]  /*6430*/  LOP3.LUT R76, R55, UR20, R166, 0x96, !PT ;  /* 0x00000014374c7c12 */ /* 0x000fe2000f8e96a6 */
[----:B------:R1:W4:Y:S01]  /*6440*/  LDL.LU R143, [R1+0x2bc] ;  /* 0x0002bc00018f7983 */ /* 0x0003220000300800 */
[----:B------:R-:W-:Y:S02]  /*6450*/  LOP3.LUT R73, R161, UR18, R54, 0x96, !PT ;  /* 0x00000012a1497c12 */ /* 0x000fe4000f8e9636 */
[----:B------:R-:W-:Y:S02]  /*6460*/  ISETP.GE.U32.AND P2, PT, R251, R145, PT ;  /* 0x00000091fb00720c */ /* 0x000fe40003f46070 */
[----:B------:R1:W4:Y:S01]  /*6470*/  LDL.LU R145, [R1+0x2b8] ;  /* 0x0002b80001917983 */ /* 0x0003220000300800 */
[----:B------:R-:W-:Y:S01]  /*6480*/  F2FP.PACK_AB R158, R153, R158 ;  /* 0x0000009e999e723e */ /* 0x000fe200000000ff */
[----:B------:R-:W-:-:S02]  /*6490*/  IMAD.WIDE.U32 R160, R76, -0x2daee0ad, RZ ;  /* 0xd2511f534ca07825 */ /* 0x000fc400078e00ff */
[----:B------:R1:W4:Y:S02]  /*64a0*/  LDL.LU R162, [R1+0x2b4] ;  /* 0x0002b40001a27983 */ /* 0x0003240000300800 */
[----:B------:R-:W-:Y:S02]  /*64b0*/  IMAD.WIDE.U32 R154, R73, -0x2daee0ad, RZ ;  /* 0xd2511f53499a7825 */ /* 0x000fe400078e00ff */
[----:B------:R-:W4:Y:S04]  /*64c0*/  LDL.LU R213, [R1+0x2b0] ;  /* 0x0002b00001d57983 */ /* 0x000f280000300800 */
[----:B------:R-:W4:Y:S01]  /*64d0*/  LDL.LU R153, [R1+0xb0] ;  /* 0x0000b00001997983 */ /* 0x000f220000300800 */
[----:B------:R-:W-:Y:S02]  /*64e0*/  LOP3.LUT R76, R161, UR17, R234, 0x96, !PT ;  /* 0x00000011a14c7c12 */ /* 0x000fe4000f8e96ea */
[----:B------:R-:W-:Y:S01]  /*64f0*/  LOP3.LUT R73, R155, UR15, R160, 0x96, !PT ;  /* 0x0000000f9b497c12 */ /* 0x000fe2000f8e96a0 */
[----:B------:R-:W4:Y:S04]  /*6500*/  LDL.LU R149, [R1+0x48] ;  /* 0x0000480001957983 */ /* 0x000f280000300800 */
[----:B------:R1:W4:Y:S04]  /*6510*/  LDL.LU.64 R160, [R1+0x2a8] ;  /* 0x0002a80001a07983 */ /* 0x0003280000300a00 */
[----:B------:R-:W-:Y:S04]  /*6520*/  STL.64 [R1+0x2a0], R10 ;  /* 0x0002a00a01007387 */ /* 0x000fe80000100a00 */
[----:B------:R1:W-:Y:S04]  /*6530*/  STL.64 [R1+0x298], R8 ;  /* 0x0002980801007387 */ /* 0x0003e80000100a00 */
[----:B-1----:R-:W4:Y:S04]  /*6540*/  LDL.LU R9, [R1+0x44] ;  /* 0x0000440001097983 */ /* 0x002f280000300800 */
[----:B------:R-:W-:Y:S01]  /*6550*/  STL [R1+0x294], R168 ;  /* 0x000294a801007387 */ /* 0x000fe20000100800 */
[----:B------:R-:W-:-:S03]  /*6560*/  IMAD.WIDE.U32 R10, R76, -0x326172a9, RZ ;  /* 0xcd9e8d574c0a7825 */ /* 0x000fc600078e00ff */
[----:B------:R-:W-:Y:S04]  /*6570*/  STL [R1+0x290], R0 ;  /* 0x0002900001007387 */ /* 0x000fe80000100800 */
[----:B------:R-:W-:Y:S04]  /*6580*/  STL.64 [R1+0x288], R238 ;  /* 0x000288ee01007387 */ /* 0x000fe80000100a00 */
[----:B------:R1:W-:Y:S04]  /*6590*/  STL.64 [R1+0x280], R164 ;  /* 0x000280a401007387 */ /* 0x0003e80000100a00 */
[----:B------:R1:W-:Y:S02]  /*65a0*/  STL.64 [R1+0x278], R2 ;  /* 0x0002780201007387 */ /* 0x0003e40000100a00 */
[----:B-1----:R-:W-:-:S05]  /*65b0*/  IMAD.WIDE.U32 R164, R246, -0x326172a9, RZ ;  /* 0xcd9e8d57f6a47825 */ /* 0x002fca00078e00ff */
[----:B------:R-:W-:-:S05]  /*65c0*/  LOP3.LUT R76, R11, UR16, R164, 0x96, !PT ;  /* 0x000000100b4c7c12 */ /* 0x000fca000f8e96a4 */
[----:B------:R-:W-:-:S05]  /*65d0*/  IMAD.WIDE.U32 R2, R76, -0x2daee0ad, RZ ;  /* 0xd2511f534c027825 */ /* 0x000fca00078e00ff */
[----:B------:R-:W-:Y:S01]  /*65e0*/  LOP3.LUT R76, R3, UR13, R154, 0x96, !PT ;  /* 0x0000000d034c7c12 */ /* 0x000fe2000f8e969a */
[----:B------:R-:W-:-:S04]  /*65f0*/  IMAD.WIDE.U32 R238, R73, -0x326172a9, RZ ;  /* 0xcd9e8d5749ee7825 */ /* 0x000fc800078e00ff */
[----:B------:R-:W-:Y:S01]  /*6600*/  IMAD.WIDE.U32 R154, R76, -0x326172a9, RZ ;  /* 0xcd9e8d574c9a7825 */ /* 0x000fe200078e00ff */
[----:B------:R-:W-:-:S04]  /*6610*/  @!P1 HADD2 R140, -R156.H0_H0, -RZ.H0_H0 ;  /* 0xa00000ff9c8c9230 */ /* 0x000fc80000000900 */
[----:B------:R-:W-:Y:S02]  /*6620*/  LOP3.LUT R76, R155, UR12, R238, 0x96, !PT ;  /* 0x0000000c9b4c7c12 */ /* 0x000fe4000f8e96ee */
[----:B------:R-:W-:Y:S02]  /*6630*/  PRMT R157, R158, 0x7632, R157 ;  /* 0x000076329e9d7816 */ /* 0x000fe4000000009d */
[----:B------:R-:W-:Y:S02]  /*6640*/  LOP3.LUT R73, R239, UR14, R10, 0x96, !PT ;  /* 0x0000000eef497c12 */ /* 0x000fe4000f8e960a */
[----:B------:R-:W-:-:S03]  /*6650*/  @!P1 PRMT R156, R140, 0x5410, RZ ;  /* 0x000054108c9c9816 */ /* 0x000fc600000000ff */
[----:B------:R-:W-:-:S05]  /*6660*/  IMAD.WIDE.U32 R10, R73, -0x2daee0ad, RZ ;  /* 0xd2511f53490a7825 */ /* 0x000fca00078e00ff */
[----:B------:R-:W-:-:S05]  /*6670*/  LOP3.LUT R73, R11, UR11, R2, 0x96, !PT ;  /* 0x0000000b0b497c12 */ /* 0x000fca000f8e9602 */
[----:B------:R-:W-:-:S05]  /*6680*/  IMAD.WIDE.U32 R238, R73, -0x326172a9, RZ ;  /* 0xcd9e8d5749ee7825 */ /* 0x000fca00078e00ff */
[----:B------:R-:W-:Y:S02]  /*6690*/  LOP3.LUT R73, R239, UR31, R154, 0x96, !PT ;  /* 0x0000001fef497c12 */ /* 0x000fe4000f8e969a */
[----:B------:R-:W-:Y:S02]  /*66a0*/  SHF.R.U32.HI R154, RZ, 0x18, R238 ;  /* 0x00000018ff9a7819 */ /* 0x000fe400000116ee */
[----:B------:R-:W-:Y:S02]  /*66b0*/  LOP3.LUT R3, R238, 0xffff, RZ, 0xc0, !PT ;  /* 0x0000ffffee037812 */ /* 0x000fe400078ec0ff */
[----:B------:R-:W4:Y:S04]  /*66c0*/  LDL.LU R239, [R1+0x40] ;  /* 0x0000400001ef7983 */ /* 0x000f280000300800 */
[----:B------:R-:W4:Y:S04]  /*66d0*/  LDL.LU R0, [R1+0x38] ;  /* 0x0000380001007983 */ /* 0x000f280000300800 */
[----:B------:R-:W4:Y:S01]  /*66e0*/  LDL.LU R168, [R1+0x34] ;  /* 0x0000340001a87983 */ /* 0x000f220000300800 */
[----:B--2---:R-:W-:-:S02]  /*66f0*/  @!P5 HADD2 R148, -R157.H0_H0, -RZ.H0_H0 ;  /* 0xa00000ff9d94d230 */ /* 0x004fc40000000900 */
[----:B---3--:R-:W-:Y:S01]  /*6700*/  @!P3 HADD2 R138, -R158.H0_H0, -RZ.H0_H0 ;  /* 0xa00000ff9e8ab230 */ /* 0x008fe20000000900 */
[----:B----4-:R-:W1:Y:S08]  /*6710*/  MUFU.EX2 R155, R153 ;  /* 0x00000099009b7308 */ /* 0x010e700000000800 */
[----:B------:R-:W2:Y:S01]  /*6720*/  MUFU.EX2 R153, R149 ;  /* 0x0000009500997308 */ /* 0x000ea20000000800 */
[----:B------:R-:W-:-:S04]  /*6730*/  LOP3.LUT R140, R9, 0xff, RZ, 0xc0, !PT ;  /* 0x000000ff098c7812 */ /* 0x000fc800078ec0ff */
[----:B------:R-:W-:Y:S02]  /*6740*/  ISETP.GE.U32.AND P1, PT, R251, R140, PT ;  /* 0x0000008cfb00720c */ /* 0x000fe40003f26070 */
[----:B------:R-:W-:Y:S02]  /*6750*/  PRMT R140, R158, 0x5410, R157 ;  /* 0x000054109e8c7816 */ /* 0x000fe4000000009d */
[----:B------:R-:W-:Y:S01]  /*6760*/  @!P5 PRMT R157, R148, 0x5410, RZ ;  /* 0x00005410949dd816 */ /* 0x000fe200000000ff */
[--C-:B-1----:R-:W-:Y:S01]  /*6770*/  FADD.FTZ R148, R155, R150.reuse ;  /* 0x000000969b947221 */ /* 0x102fe20000010000 */
[C---:B--2---:R-:W-:Y:S02]  /*6780*/  F2FP.PACK_AB R155, R153.reuse, R155 ;  /* 0x0000009b999b723e */ /* 0x044fe400000000ff */
[C---:B------:R-:W-:Y:S01]  /*6790*/  PRMT R150, R72.reuse, 0x7610, R150 ;  /* 0x0000761048967816 */ /* 0x040fe20000000096 */
[----:B------:R-:W-:Y:S01]  /*67a0*/  FADD.FTZ R148, R153, R148 ;  /* 0x0000009499947221 */ /* 0x000fe20000010000 */
[----:B------:R-:W-:-:S02]  /*67b0*/  PRMT R153, R72, 0x7632, R153 ;  /* 0x0000763248997816 */ /* 0x000fc40000000099 */
[----:B------:R-:W-:Y:S02]  /*67c0*/  SHF.R.U32.HI R72, RZ, 0x18, R9 ;  /* 0x00000018ff487819 */ /* 0x000fe40000011609 */
[----:B------:R-:W-:Y:S01]  /*67d0*/  @!P3 PRMT R158, R138, 0x5410, RZ ;  /* 0x000054108a9eb816 */ /* 0x000fe200000000ff */
[----:B------:R-:W-:Y:S01]  /*67e0*/  @!P1 HADD2 R147, -R150.H0_H0, -RZ.H0_H0 ;  /* 0xa00000ff96939230 */ /* 0x000fe20000000900 */
[----:B------:R-:W-:Y:S02]  /*67f0*/  ISETP.GE.U32.AND P3, PT, R251, R72, PT ;  /* 0x00000048fb00720c */ /* 0x000fe40003f66070 */
[----:B------:R-:W-:Y:S02]  /*6800*/  PRMT R138, R150, 0x5410, R153 ;  /* 0x00005410968a7816 */ /* 0x000fe40000000099 */
[----:B------:R-:W-:Y:S02]  /*6810*/  @!P1 PRMT R150, R147, 0x5410, RZ ;  /* 0x0000541093969816 */ /* 0x000fe400000000ff */
[----:B------:R-:W-:-:S02]  /*6820*/  ISETP.GE.U32.AND P1, PT, R251, R154, PT ;  /* 0x0000009afb00720c */ /* 0x000fc40003f26070 */
[----:B------:R-:W-:Y:S01]  /*6830*/  PRMT R154, R155, 0x7632, R154 ;  /* 0x000076329b9a7816 */ /* 0x000fe2000000009a */
[----:B------:R-:W-:-:S04]  /*6840*/  @!P6 HADD2 R137, -R153.H0_H0, -RZ.H0_H0 ;  /* 0xa00000ff9989e230 */ /* 0x000fc80000000900 */
[----:B------:R-:W-:Y:S01]  /*6850*/  @!P3 HADD2 R146, -R154.H0_H0, -RZ.H0_H0 ;  /* 0xa00000ff9a92b230 */ /* 0x000fe20000000900 */
[----:B------:R-:W-:Y:S02]  /*6860*/  @!P6 PRMT R153, R137, 0x5410, RZ ;  /* 0x000054108999e816 */ /* 0x000fe400000000ff */
[----:B------:R-:W-:Y:S02]  /*6870*/  PRMT R137, R155, 0x5410, R154 ;  /* 0x000054109b897816 */ /* 0x000fe4000000009a */
[----:B------:R-:W-:Y:S02]  /*6880*/  @!P3 PRMT R154, R146, 0x5410, RZ ;  /* 0x00005410929ab816 */ /* 0x000fe400000000ff */
[----:B------:R-:W2:Y:S01]  /*6890*/  LDL.LU R146, [R1+0x3c] ;  /* 0x00003c0001927983 */ /* 0x000ea20000300800 */
[----:B------:R-:W-:Y:S02]  /*68a0*/  SHF.R.U32.HI R72, RZ, 0x10, R9 ;  /* 0x00000010ff487819 */ /* 0x000fe40000011609 */
[----:B------:R-:W-:-:S02]  /*68b0*/  LOP3.LUT R149, R238, 0xff, RZ, 0xc0, !PT ;  /* 0x000000ffee957812 */ /* 0x000fc400078ec0ff */
[----:B------:R-:W-:Y:S02]  /*68c0*/  LOP3.LUT R72, R72, 0xff, RZ, 0xc0, !PT ;  /* 0x000000ff48487812 */ /* 0x000fe400078ec0ff */
[C---:B------:R-:W-:Y:S02]  /*68d0*/  ISETP.GE.U32.AND P5, PT, R251.reuse, R149, PT ;  /* 0x00000095fb00720c */ /* 0x040fe40003fa6070 */
[----:B------:R-:W-:Y:S02]  /*68e0*/  ISETP.GE.U32.AND P6, PT, R251, R72, PT ;  /* 0x00000048fb00720c */ /* 0x000fe40003fc6070 */
[----:B------:R-:W-:Y:S01]  /*68f0*/  SHF.R.U32.HI R149, RZ, 0x10, R238 ;  /* 0x00000010ff957819 */ /* 0x000fe200000116ee */
[----:B------:R-:W-:Y:S03]  /*6900*/  MUFU.EX2 R147, R249 ;  /* 0x000000f900937308 */ /* 0x000fe60000000800 */
[----:B------:R-:W-:-:S05]  /*6910*/  LOP3.LUT R149, R149, 0xff, RZ, 0xc0, !PT ;  /* 0x000000ff95957812 */ /* 0x000fca00078ec0ff */
[----:B------:R-:W-:Y:S01]  /*6920*/  MUFU.EX2 R238, R248 ;  /* 0x000000f800ee7308 */ /* 0x000fe20000000800 */
[----:B------:R-:W-:Y:S01]  /*6930*/  ISETP.GE.U32.AND P3, PT, R251, R149, PT ;  /* 0x00000095fb00720c */ /* 0x000fe20003f66070 */
[----:B------:R-:W-:-:S05]  /*6940*/  @!P6 HADD2 R141, -R155.H0_H0, -RZ.H0_H0 ;  /* 0xa00000ff9b8de230 */ /* 0x000fca0000000900 */
[----:B------:R-:W-:Y:S01]  /*6950*/  @!P6 PRMT R155, R141, 0x5410, RZ ;  /* 0x000054108d9be816 */ /* 0x000fe200000000ff */
[----:B------:R-:W-:Y:S01]  /*6960*/  IMAD.WIDE.U32 R8, R76, -0x2daee0ad, RZ ;  /* 0xd2511f534c087825 */ /* 0x000fe200078e00ff */
[----:B------:R-:W1:Y:S08]  /*6970*/  MUFU.EX2 R149, R239 ;  /* 0x000000ef00957308 */ /* 0x000e700000000800 */
[----:B------:R-:W3:Y:S01]  /*6980*/  MUFU.EX2 R0, R0 ;  /* 0x0000000000007308 */ /* 0x000ee20000000800 */
[----:B-1----:R-:W-:Y:S01]  /*6990*/  FADD.FTZ R148, R149, R148 ;  /* 0x0000009495947221 */ /* 0x002fe20000010000 */
[----:B------:R-:W-:-:S02]  /*69a0*/  LOP3.LUT R168, R168, 0xff, RZ, 0xc0, !PT ;  /* 0x000000ffa8a87812 */ /* 0x000fc400078ec0ff */
[----:B---3--:R-:W-:Y:S02]  /*69b0*/  F2FP.PACK_AB R149, R0, R149 ;  /* 0x000000950095723e */ /* 0x008fe400000000ff */
[----:B------:R-:W-:Y:S02]  /*69c0*/  LOP3.LUT R249, R9, UR32, R10, 0x96, !PT ;  /* 0x0000002009f97c12 */ /* 0x000fe4000f8e960a */
[----:B------:R1:W3:Y:S01]  /*69d0*/  LDL.LU.64 R10, [R1+0x2a0] ;  /* 0x0002a000010a7983 */ /* 0x0002e20000300a00 */
[C---:B------:R-:W-:Y:S02]  /*69e0*/  LOP3.LUT R72, R8.reuse, 0xff, RZ, 0xc0, !PT ;  /* 0x000000ff08487812 */ /* 0x040fe400078ec0ff */
[----:B------:R-:W-:Y:S02]  /*69f0*/  LOP3.LUT R76, R8, 0xffff, RZ, 0xc0, !PT ;  /* 0x0000ffff084c7812 */ /* 0x000fe400078ec0ff */
[--C-:B------:R-:W-:Y:S02]  /*6a00*/  SHF.R.U32.HI R248, RZ, 0x10, R8.reuse ;  /* 0x00000010fff87819 */ /* 0x100fe40000011608 */
[----:B------:R-:W-:-:S02]  /*6a10*/  SHF.R.U32.HI R2, RZ, 0x18, R8 ;  /* 0x00000018ff027819 */ /* 0x000fc40000011608 */
[----:B------:R1:W4:Y:S04]  /*6a20*/  LDL.LU.64 R8, [R1+0x298] ;  /* 0x0002980001087983 */ /* 0x0003280000300a00 */
[----:B------:R-:W3:Y:S01]  /*6a30*/  LDL.LU R239, [R1+0x2c] ;  /* 0x00002c0001ef7983 */ /* 0x000ee20000300800 */
[----:B--2---:R-:W-:Y:S01]  /*6a40*/  SHF.R.U32.HI R141, RZ, 0x8, R146 ;  /* 0x00000008ff8d7819 */ /* 0x004fe20000011692 */
[----:B------:R-:W-:Y:S01]  /*6a50*/  FADD.FTZ R146, R147, R152 ;  /* 0x0000009893927221 */ /* 0x000fe20000010000 */
[C---:B------:R-:W-:Y:S02]  /*6a60*/  F2FP.PACK_AB R152, R238.reuse, R147 ;  /* 0x00000093ee98723e */ /* 0x040fe400000000ff */
[----:B------:R-:W-:Y:S01]  /*6a70*/  LOP3.LUT R141, R141, 0xffff, RZ, 0xc0, !PT ;  /* 0x0000ffff8d8d7812 */ /* 0x000fe200078ec0ff */
[----:B------:R-:W-:Y:S01]  /*6a80*/  FADD.FTZ R146, R238, R146 ;  /* 0x00000092ee927221 */ /* 0x000fe20000010000 */
[----:B------:R-:W-:-:S02]  /*6a90*/  PRMT R147, R152, 0x7632, R147 ;  /* 0x0000763298937816 */ /* 0x000fc40000000093 */
[----:B------:R-:W-:Y:S01]  /*6aa0*/  ISETP.GE.U32.AND P6, PT, R251, R141, PT ;  /* 0x0000008dfb00720c */ /* 0x000fe20003fc6070 */
[----:B------:R-:W-:Y:S01]  /*6ab0*/  @!P4 HADD2 R144, -R152.H0_H0, -RZ.H0_H0 ;  /* 0xa00000ff9890c230 */ /* 0x000fe20000000900 */
[----:B------:R2:W1:Y:S01]  /*6ac0*/  MUFU.EX2 R238, R245 ;  /* 0x000000f500ee7308 */ /* 0x0004620000000800 */
[----:B------:R-:W-:-:S03]  /*6ad0*/  PRMT R141, R152, 0x5410, R147 ;  /* 0x00005410988d7816 */ /* 0x000fc60000000093 */
[----:B------:R-:W-:-:S04]  /*6ae0*/  @!P4 PRMT R152, R144, 0x5410, RZ ;  /* 0x000054109098c816 */ /* 0x000fc800000000ff */
[----:B------:R1:W1:Y:S01]  /*6af0*/  MUFU.EX2 R144, R221 ;  /* 0x000000dd00907308 */ /* 0x0002620000000800 */
[----:B--2---:R-:W-:Y:S01]  /*6b00*/  FADD.FTZ R245, R0, R148 ;  /* 0x0000009400f57221 */ /* 0x004fe20000010000 */
[----:B------:R-:W-:Y:S01]  /*6b10*/  LOP3.LUT R148, R73, 0xffff, RZ, 0xc0, !PT ;  /* 0x0000ffff49947812 */ /* 0x000fe200078ec0ff */
[----:B------:R-:W-:-:S03]  /*6b20*/  @!P6 HADD2 R139, -R147.H0_H0, -RZ.H0_H0 ;  /* 0xa00000ff938be230 */ /* 0x000fc60000000900 */
[--C-:B-1----:R-:W-:Y:S02]  /*6b30*/  SHF.R.U32.HI R221, RZ, 0x8, R148.reuse ;  /* 0x00000008ffdd7819 */ /* 0x102fe40000011694 */
[----:B------:R-:W-:Y:S02]  /*6b40*/  PRMT R148, R149, 0x7632, R148 ;  /* 0x0000763295947816 */ /* 0x000fe40000000094 */
[----:B------:R-:W-:Y:S02]  /*6b50*/  ISETP.GE.U32.AND P4, PT, R251, R168, PT ;  /* 0x000000a8fb00720c */ /* 0x000fe40003f86070 */
[----:B------:R-:W-:Y:S01]  /*6b60*/  @!P6 PRMT R147, R139, 0x5410, RZ ;  /* 0x000054108b93e816 */ /* 0x000fe200000000ff */
[----:B------:R-:W-:Y:S01]  /*6b70*/  @!P2 HADD2 R94, -R148.H0_H0, -RZ.H0_H0 ;  /* 0xa00000ff945ea230 */ /* 0x000fe20000000900 */
[----:B------:R1:W5:Y:S01]  /*6b80*/  LDL.LU R168, [R1+0x294] ;  /* 0x0002940001a87983 */ /* 0x0003620000300800 */
[----:B------:R-:W-:-:S03]  /*6b90*/  PRMT R139, R149, 0x5410, R148 ;  /* 0x00005410958b7816 */ /* 0x000fc60000000094 */
[----:B------:R1:W5:Y:S01]  /*6ba0*/  LDL.LU R0, [R1+0x290] ;  /* 0x0002900001007983 */ /* 0x0003620000300800 */
[----:B------:R-:W-:-:S03]  /*6bb0*/  @!P2 PRMT R148, R94, 0x5410, RZ ;  /* 0x000054105e94a816 */ /* 0x000fc600000000ff */
[----:B------:R-:W2:Y:S01]  /*6bc0*/  LDL.LU R94, [R1+0x30] ;  /* 0x00003000015e7983 */ /* 0x000ea20000300800 */
[----:B------:R-:W-:Y:S01]  /*6bd0*/  LOP3.LUT R221, R221, 0xffff, RZ, 0xc0, !PT ;  /* 0x0000ffffdddd7812 */ /* 0x000fe200078ec0ff */
[----:B------:R-:W-:-:S03]  /*6be0*/  FADD.FTZ R146, R238, R146 ;  /* 0x00000092ee927221 */ /* 0x000fc60000010000 */
[----:B------:R-:W-:Y:S01]  /*6bf0*/  ISETP.GE.U32.AND P6, PT, R251, R221, PT ;  /* 0x000000ddfb00720c */ /* 0x000fe20003fc6070 */
[C---:B------:R-:W-:Y:S01]  /*6c00*/  FADD.FTZ R221, R144.reuse, R146 ;  /* 0x0000009290dd7221 */ /* 0x040fe20000010000 */
[----:B------:R-:W-:Y:S01]  /*6c10*/  F2FP.PACK_AB R144, R144, R238 ;  /* 0x000000ee9090723e */ /* 0x000fe200000000ff */
[----:B------:R-:W-:Y:S01]  /*6c20*/  @!P4 HADD2 R143, -R149.H0_H0, -RZ.H0_H0 ;  /* 0xa00000ff958fc230 */ /* 0x000fe20000000900 */
[----:B------:R-:W3:Y:S04]  /*6c30*/  LDL.LU R238, [R1+0x28] ;  /* 0x0000280001ee7983 */ /* 0x000ee80000300800 */
[----:B------:R-:W-:Y:S02]  /*6c40*/  @!P4 PRMT R149, R143, 0x5410, RZ ;  /* 0x000054108f95c816 */ /* 0x000fe400000000ff */
[----:B------:R-:W-:Y:S01]  /*6c50*/  PRMT R143, R144, 0x7632, R143 ;  /* 0x00007632908f7816 */ /* 0x000fe2000000008f */
[----:B--2---:R2:W-:Y:S02]  /*6c60*/  MUFU.EX2 R146, R94 ;  /* 0x0000005e00927308 */ /* 0x0045e40000000800 */
[----:B--2---:R-:W-:-:S04]  /*6c70*/  LOP3.LUT R94, R73, 0xff, RZ, 0xc0, !PT ;  /* 0x000000ff495e7812 */ /* 0x004fc800078ec0ff */
[----:B------:R-:W-:Y:S02]  /*6c80*/  ISETP.GE.U32.AND P2, PT, R251, R94, PT ;  /* 0x0000005efb00720c */ /* 0x000fe40003f46070 */
[----:B---3--:R2:W3:Y:S11]  /*6c90*/  MUFU.EX2 R94, R239 ;  /* 0x000000ef005e7308 */ /* 0x0084f60000000800 */
[----:B------:R-:W-:Y:S01]  /*6ca0*/  @!P2 HADD2 R145, -R144.H0_H0, -RZ.H0_H0 ;  /* 0xa00000ff9091a230 */ /* 0x000fe20000000900 */
[----:B--2---:R-:W2:Y:S04]  /*6cb0*/  LDL.LU R239, [R1+0x24] ;  /* 0x0000240001ef7983 */ /* 0x004ea80000300800 */
[----:B---3--:R3:W-:Y:S02]  /*6cc0*/  STL [R1+0x2c], R94 ;  /* 0x00002c5e01007387 */ /* 0x0087e40000100800 */
[----:B---3--:R-:W-:-:S02]  /*6cd0*/  SHF.R.U32.HI R94, RZ, 0x18, R73 ;  /* 0x00000018ff5e7819 */ /* 0x008fc40000011649 */
[----:B------:R-:W-:Y:S02]  /*6ce0*/  SHF.R.U32.HI R73, RZ, 0x10, R73 ;  /* 0x00000010ff497819 */ /* 0x000fe40000011649 */
[----:B------:R-:W-:Y:S02]  /*6cf0*/  ISETP.GE.U32.AND P4, PT, R251, R94, PT ;  /* 0x0000005efb00720c */ /* 0x000fe40003f86070 */
[----:B------:R-:W-:Y:S02]  /*6d00*/  LOP3.LUT R73, R73, 0xff, RZ, 0xc0, !PT ;  /* 0x000000ff49497812 */ /* 0x000fe400078ec0ff */
[----:B------:R-:W-:Y:S02]  /*6d10*/  PRMT R94, R144, 0x5410, R143 ;  /* 0x00005410905e7816 */ /* 0x000fe4000000008f */
[----:B------:R-:W-:Y:S02]  /*6d20*/  @!P2 PRMT R144, R145, 0x5410, RZ ;  /* 0x000054109190a816 */ /* 0x000fe400000000ff */
[----:B------:R-:W-:-:S02]  /*6d30*/  ISETP.GE.U32.AND P2, PT, R251, R73, PT ;  /* 0x00000049fb00720c */ /* 0x000fc40003f46070 */
[----:B------:R-:W3:Y:S01]  /*6d40*/  LDL.LU R251, [R1+0x2c] ;  /* 0x00002c0001fb7983 */ /* 0x000ee20000300800 */
[----:B------:R-:W-:Y:S01]  /*6d50*/  FADD.FTZ R245, R146, R245 ;  /* 0x000000f592f57221 */ /* 0x000fe20000010000 */
[----:B------:R-:W-:-:S05]  /*6d60*/  @!P6 HADD2 R93, -R143.H0_H0, -RZ.H0_H0 ;  /* 0xa00000ff8f5de230 */ /* 0x000fca0000000900 */
[----:B------:R-:W-:Y:S02]  /*6d70*/  @!P6 PRMT R143, R93, 0x5410, RZ ;  /* 0x000054105d8fe816 */ /* 0x000fe400000000ff */
[----:B------:R-:W-:-:S04]  /*6d80*/  SHF.R.U32.HI R93, RZ, 0x8, R3 ;  /* 0x00000008ff5d7819 */ /* 0x000fc80000011603 */
[----:B------:R-:W-:Y:S01]  /*6d90*/  LOP3.LUT R93, R93, 0xffff, RZ, 0xc0, !PT ;  /* 0x0000ffff5d5d7812 */ /* 0x000fe200078ec0ff */
[----:B------:R-:W1:Y:S08]  /*6da0*/  MUFU.EX2 R220, R220 ;  /* 0x000000dc00dc7308 */ /* 0x000e700000000800 */
[----:B------:R-:W4:Y:S08]  /*6db0*/  MUFU.EX2 R205, R205 ;  /* 0x000000cd00cd7308 */ /* 0x000f300000000800 */
[----:B------:R-:W-:Y:S01]  /*6dc0*/  MUFU.EX2 R204, R204 ;  /* 0x000000cc00cc7308 */ /* 0x000fe20000000800 */
[----:B-1----:R-:W-:Y:S01]  /*6dd0*/  FADD.FTZ R221, R220, R221 ;  /* 0x000000dddcdd7221 */ /* 0x002fe20000010000 */
[----:B------:R-:W-:-:S03]  /*6de0*/  UIADD3 UR5, UR30, 0x2, URZ ;  /* 0x000000021e057890 */ /* 0x000fc6000fffe03f */
[----:B----4-:R-:W-:Y:S01]  /*6df0*/  FADD.FTZ R221, R205, R221 ;  /* 0x000000ddcddd7221 */ /* 0x010fe20000010000 */
[----:B------:R-:W-:Y:S01]  /*6e00*/  ULOP3.LUT UR5, UR5, UR29, URZ, 0x3c, !UPT ;  /* 0x0000001d05057292 */ /* 0x000fe2000f8e3c3f */
[C---:B---3--:R-:W-:Y:S01]  /*6e10*/  FADD.FTZ R73, R251.reuse, R245 ;  /* 0x000000f5fb497221 */ /* 0x048fe20000010000 */
[----:B------:R-:W-:Y:S02]  /*6e20*/  F2FP.PACK_AB R146, R251, R146 ;  /* 0x00000092fb92723e */ /* 0x000fe400000000ff */
[----:B------:R-:W1:Y:S02]  /*6e30*/  LDC.U8 R251, c[0x0][0x2d8] ;  /* 0x0000b600fffb7b82 */ /* 0x000e640000000000 */
[----:B------:R-:W-:Y:S01]  /*6e40*/  PRMT R145, R146, 0x7632, R145 ;  /* 0x0000763292917816 */ /* 0x000fe20000000091 */
[----:B------:R-:W-:Y:S01]  /*6e50*/  @!P2 HADD2 R162, -R146.H0_H0, -RZ.H0_H0 ;  /* 0xa00000ff92a2a230 */ /* 0x000fe20000000900 */
[----:B------:R3:W4:Y:S02]  /*6e60*/  MUFU.EX2 R245, R238 ;  /* 0x000000ee00f57308 */ /* 0x0007240000000800 */
[----:B---3--:R-:W3:Y:S01]  /*6e70*/  LDL.LU R238, [R1+0x18] ;  /* 0x0000180001ee7983 */ /* 0x008ee20000300800 */
[----:B-1----:R-:W-:-:S02]  /*6e80*/  ISETP.GE.U32.AND P6, PT, R251, R93, PT ;  /* 0x0000005dfb00720c */ /* 0x002fc40003fc6070 */
[----:B------:R-:W-:Y:S02]  /*6e90*/  PRMT R93, R146, 0x5410, R145 ;  /* 0x00005410925d7816 */ /* 0x000fe40000000091 */
[----:B------:R-:W-:Y:S02]  /*6ea0*/  @!P2 PRMT R146, R162, 0x5410, RZ ;  /* 0x00005410a292a816 */ /* 0x000fe400000000ff */
[----:B--2---:R1:W2:Y:S02]  /*6eb0*/  MUFU.EX2 R162, R239 ;  /* 0x000000ef00a27308 */ /* 0x0042a40000000800 */
[----:B-1----:R-:W3:Y:S01]  /*6ec0*/  LDL.LU R239, [R1+0x14] ;  /* 0x0000140001ef7983 */ /* 0x002ee20000300800 */
[----:B------:R-:W-:-:S05]  /*6ed0*/  @!P4 HADD2 R134, -R145.H0_H0, -RZ.H0_H0 ;  /* 0xa00000ff9186c230 */ /* 0x000fca0000000900 */
[----:B------:R-:W-:Y:S02]  /*6ee0*/  @!P4 PRMT R145, R134, 0x5410, RZ ;  /* 0x000054108691c816 */ /* 0x000fe400000000ff */
[----:B------:R-:W-:Y:S02]  /*6ef0*/  ISETP.GE.U32.AND P4, PT, R251, R72, PT ;  /* 0x00000048fb00720c */ /* 0x000fe40003f86070 */
[----:B------:R-:W-:Y:S02]  /*6f00*/  F2FP.PACK_AB R72, R205, R220 ;  /* 0x000000dccd48723e */ /* 0x000fe400000000ff */
[----:B------:R-:W-:Y:S02]  /*6f10*/  LOP3.LUT R134, R249, 0xffff, RZ, 0xc0, !PT ;  /* 0x0000fffff9867812 */ /* 0x000fe400078ec0ff */
[----:B------:R-:W-:Y:S02]  /*6f20*/  PRMT R208, R72, 0x7610, R208 ;  /* 0x0000761048d07816 */ /* 0x000fe400000000d0 */
[----:B------:R-:W-:-:S02]  /*6f30*/  SHF.R.U32.HI R134, RZ, 0x8, R134 ;  /* 0x00000008ff867819 */ /* 0x000fc40000011686 */
[----:B------:R-:W-:Y:S01]  /*6f40*/  PRMT R212, R72, 0x7632, R212 ;  /* 0x0000763248d47816 */ /* 0x000fe200000000d4 */
[----:B------:R-:W-:Y:S01]  /*6f50*/  @!P5 HADD2 R161, -R208.H0_H0, -RZ.H0_H0 ;  /* 0xa00000ffd0a1d230 */ /* 0x000fe20000000900 */
[----:B------:R1:W1:Y:S01]  /*6f60*/  MUFU.EX2 R72, R201 ;  /* 0x000000c900487308 */ /* 0x0002620000000800 */
[----:B----4-:R-:W-:Y:S02]  /*6f70*/  FADD.FTZ R73, R245, R73 ;  /* 0x00000049f5497221 */ /* 0x010fe40000010000 */
[----:B------:R-:W-:Y:S01]  /*6f80*/  @!P6 HADD2 R133, -R212.H0_H0, -RZ.H0_H0 ;  /* 0xa00000ffd485e230 */ /* 0x000fe20000000900 */
[----:B-1----:R-:W-:Y:S02]  /*6f90*/  LOP3.LUT R201, R134, 0xffff, RZ, 0xc0, !PT ;  /* 0x0000ffff86c97812 */ /* 0x002fe400078ec0ff */
[----:B------:R-:W-:Y:S02]  /*6fa0*/  PRMT R134, R208, 0x5410, R212 ;  /* 0x00005410d0867816 */ /* 0x000fe400000000d4 */
[----:B------:R-:W-:Y:S01]  /*6fb0*/  @!P5 PRMT R208, R161, 0x5410, RZ ;  /* 0x00005410a1d0d816 */ /* 0x000fe200000000ff */
[C---:B--2---:R-:W-:Y:S01]  /*6fc0*/  FADD.FTZ R161, R162.reuse, R73 ;  /* 0x00000049a2a17221 */ /* 0x044fe20000010000 */
[----:B------:R-:W-:-:S04]  /*6fd0*/  F2FP.PACK_AB R73, R162, R245 ;  /* 0x000000f5a249723e */ /* 0x000fc800000000ff */
[C---:B------:R-:W-:Y:S02]  /*6fe0*/  PRMT R33, R73.reuse, 0x7632, R33 ;  /* 0x0000763249217816 */ /* 0x040fe40000000021 */
[----:B------:R-:W-:Y:S02]  /*6ff0*/  PRMT R5, R73, 0x7610, R5 ;  /* 0x0000761049057816 */ /* 0x000fe40000000005 */
[----:B------:R-:W-:Y:S01]  /*7000*/  LOP3.LUT R73, R249, 0xff, RZ, 0xc0, !PT ;  /* 0x000000fff9497812 */ /* 0x000fe200078ec0ff */
[----:B------:R-:W-:Y:S01]  /*7010*/  @!P1 HADD2 R160, -R33.H0_H0, -RZ.H0_H0 ;  /* 0xa00000ff21a09230 */ /* 0x000fe20000000900 */
[----:B------:R-:W-:Y:S02]  /*7020*/  @!P6 PRMT R212, R133, 0x5410, RZ ;  /* 0x0000541085d4e816 */ /* 0x000fe400000000ff */
[----:B------:R-:W-:Y:S02]  /*7030*/  PRMT R133, R5, 0x5410, R33 ;  /* 0x0000541005857816 */ /* 0x000fe40000000021 */
[----:B------:R-:W-:-:S02]  /*7040*/  ISETP.GE.U32.AND P6, PT, R251, R73, PT ;  /* 0x00000049fb00720c */ /* 0x000fc40003fc6070 */
[----:B------:R-:W-:Y:S01]  /*7050*/  @!P1 PRMT R33, R160, 0x5410, RZ ;  /* 0x00005410a0219816 */ /* 0x000fe200000000ff */
[----:B------:R-:W1:Y:S01]  /*7060*/  MUFU.EX2 R73, R7 ;  /* 0x0000000700497308 */ /* 0x000e620000000800 */
[----:B------:R-:W-:-:S07]  /*7070*/  FADD.FTZ R162, R204, R221 ;  /* 0x000000ddcca27221 */ /* 0x000fce0000010000 */
[----:B------:R-:W2:Y:S01]  /*7080*/  MUFU.EX2 R160, R6 ;  /* 0x0000000600a07308 */ /* 0x000ea20000000800 */
[----:B------:R-:W-:Y:S01]  /*7090*/  ISETP.GE.U32.AND P5, PT, R251, R201, PT ;  /* 0x000000c9fb00720c */ /* 0x000fe20003fa6070 */
[C---:B------:R-:W-:Y:S01]  /*70a0*/  FADD.FTZ R162, R72.reuse, R162 ;  /* 0x000000a248a27221 */ /* 0x040fe20000010000 */
[----:B------:R-:W-:-:S04]  /*70b0*/  F2FP.PACK_AB R72, R72, R204 ;  /* 0x000000cc4848723e */ /* 0x000fc800000000ff */
[C---:B------:R-:W-:Y:S01]  /*70c0*/  PRMT R227, R72.reuse, 0x7610, R227 ;  /* 0x0000761048e37816 */ /* 0x040fe200000000e3 */
[----:B-1----:R-:W-:Y:S01]  /*70d0*/  FADD.FTZ R161, R73, R161 ;  /* 0x000000a149a17221 */ /* 0x002fe20000010000 */
[----:B------:R-:W-:Y:S01]  /*70e0*/  PRMT R4, R72, 0x7632, R4 ;  /* 0x0000763248047816 */ /* 0x000fe20000000004 */
[----:B------:R-:W-:Y:S01]  /*70f0*/  @!P3 HADD2 R92, -R5.H0_H0, -RZ.H0_H0 ;  /* 0xa00000ff055cb230 */ /* 0x000fe20000000900 */
[----:B--2---:R-:W-:Y:S02]  /*7100*/  F2FP.PACK_AB R72, R160, R73 ;  /* 0x00000049a048723e */ /* 0x004fe400000000ff */
[----:B------:R-:W-:Y:S01]  /*7110*/  LOP3.LUT R73, R233, UR5, RZ, 0x3c, !PT ;  /* 0x00000005e9497c12 */ /* 0x000fe2000f8e3cff */
[----:B------:R-:W-:Y:S01]  /*7120*/  @!P5 HADD2 R91, -R4.H0_H0, -RZ.H0_H0 ;  /* 0xa00000ff045bd230 */ /* 0x000fe20000000900 */
[----:B------:R-:W-:-:S03]  /*7130*/  @!P3 PRMT R5, R92, 0x5410, RZ ;  /* 0x000054105c05b816 */ /* 0x000fc600000000ff */
[----:B------:R-:W-:Y:S01]  /*7140*/  IMAD.WIDE.U32 R6, R73, -0x326172a9, RZ ;  /* 0xcd9e8d5749067825 */ /* 0x000fe200078e00ff */
[----:B------:R-:W-:Y:S02]  /*7150*/  PRMT R92, R227, 0x5410, R4 ;  /* 0x00005410e35c7816 */ /* 0x000fe40000000004 */
[----:B------:R-:W-:Y:S02]  /*7160*/  @!P5 PRMT R4, R91, 0x5410, RZ ;  /* 0x000054105b04d816 */ /* 0x000fe400000000ff */
[----:B------:R-:W-:Y:S02]  /*7170*/  LOP3.LUT R91, R7, UR20, R166, 0x96, !PT ;  /* 0x00000014075b7c12 */ /* 0x000fe4000f8e96a6 */
[----:B------:R-:W-:Y:S02]  /*7180*/  SHF.R.U32.HI R201, RZ, 0x18, R249 ;  /* 0x00000018ffc97819 */ /* 0x000fe400000116f9 */
[----:B------:R-:W-:Y:S01]  /*7190*/  LOP3.LUT R73, R165, UR18, R6, 0x96, !PT ;  /* 0x00000012a5497c12 */ /* 0x000fe2000f8e9606 */
[----:B------:R-:W-:Y:S01]  /*71a0*/  IMAD.WIDE.U32 R204, R91, -0x2daee0ad, RZ ;  /* 0xd2511f535bcc7825 */ /* 0x000fe200078e00ff */
[----:B------:R-:W-:-:S03]  /*71b0*/  ISETP.GE.U32.AND P1, PT, R251, R201, PT ;  /* 0x000000c9fb00720c */ /* 0x000fc60003f26070 */
[----:B------:R-:W-:Y:S01]  /*71c0*/  FADD.FTZ R201, R160, R161 ;  /* 0x000000a1a0c97221 */ /* 0x000fe20000010000 */
[----:B------:R-:W-:Y:S01]  /*71d0*/  LOP3.LUT R91, R205, UR17, R234, 0x96, !PT ;  /* 0x00000011cd5b7c12 */ /* 0x000fe2000f8e96ea */
[----:B------:R-:W-:-:S05]  /*71e0*/  IMAD.WIDE.U32 R160, R73, -0x2daee0ad, RZ ;  /* 0xd2511f5349a07825 */ /* 0x000fca00078e00ff */
[----:B------:R-:W-:Y:S01]  /*71f0*/  LOP3.LUT R73, R161, UR15, R204, 0x96, !PT ;  /* 0x0000000fa1497c12 */ /* 0x000fe2000f8e96cc */
[----:B------:R-:W-:-:S04]  /*7200*/  IMAD.WIDE.U32 R204, R91, -0x326172a9, RZ ;  /* 0xcd9e8d575bcc7825 */ /* 0x000fc800078e00ff */
[----:B------:R-:W-:Y:S01]  /*7210*/  IMAD.WIDE.U32 R220, R73, -0x326172a9, RZ ;  /* 0xcd9e8d5749dc7825 */ /* 0x000fe200078e00ff */
[----:B------:R-:W-:Y:S02]  /*7220*/  LOP3.LUT R73, R205, UR16, R164, 0x96, !PT ;  /* 0x00000010cd497c12 */ /* 0x000fe4000f8e96a4 */
[----:B------:R-:W-:Y:S02]  /*7230*/  ISETP.GE.U32.AND P2, PT, R251, R2, PT ;  /* 0x00000002fb00720c */ /* 0x000fe40003f46070 */
[----:B------:R-:W-:Y:S01]  /*7240*/  LOP3.LUT R204, R221, UR14, R204, 0x96, !PT ;  /* 0x0000000eddcc7c12 */ /* 0x000fe2000f8e96cc */
[----:B------:R-:W-:-:S04]  /*7250*/  IMAD.WIDE.U32 R2, R73, -0x2daee0ad, RZ ;  /* 0xd2511f5349027825 */ /* 0x000fc800078e00ff */
[----:B------:R-:W-:Y:S01]  /*7260*/  IMAD.WIDE.U32 R204, R204, -0x2daee0ad, RZ ;  /* 0xd2511f53cccc7825 */ /* 0x000fe200078e00ff */
[----:B------:R-:W-:-:S04]  /*7270*/  LOP3.LUT R73, R3, UR13, R160, 0x96, !PT ;  /* 0x0000000d03497c12 */ /* 0x000fc8000f8e96a0 */
[----:B------:R-:W-:Y:S01]  /*7280*/  LOP3.LUT R91, R205, UR11, R2, 0x96, !PT ;  /* 0x0000000bcd5b7c12 */ /* 0x000fe2000f8e9602 */
[----:B------:R-:W-:-:S05]  /*7290*/  IMAD.WIDE.U32 R160, R73, -0x326172a9, RZ ;  /* 0xcd9e8d5749a07825 */ /* 0x000fca00078e00ff */
[----:B------:R-:W-:Y:S01]  /*72a0*/  LOP3.LUT R73, R161, UR12, R220, 0x96, !PT ;  /* 0x0000000ca1497c12 */ /* 0x000fe2000f8e96dc */
[----:B------:R-:W-:Y:S01]  /*72b0*/  IMAD.WIDE.U32 R220, R91, -0x326172a9, RZ ;  /* 0xcd9e8d575bdc7825 */ /* 0x000fe200078e00ff */
[----:B------:R-:W-:Y:S01]  /*72c0*/  @!P6 HADD2 R132, -R227.H0_H0, -RZ.H0_H0 ;  /* 0xa00000ffe384e230 */ /* 0x000fe20000000900 */
[----:B------:R-:W1:Y:S03]  /*72d0*/  MUFU.EX2 R200, R200 ;  /* 0x000000c800c87308 */ /* 0x000e660000000800 */
[----:B------:R-:W-:Y:S02]  /*72e0*/  LOP3.LUT R91, R220, 0xff, RZ, 0xc0, !PT ;  /* 0x000000ffdc5b7812 */ /* 0x000fe400078ec0ff */
[----:B------:R-:W-:Y:S02]  /*72f0*/  @!P6 PRMT R227, R132, 0x5410, RZ ;  /* 0x0000541084e3e816 */ /* 0x000fe400000000ff */
[----:B------:R-:W-:-:S02]  /*7300*/  ISETP.GE.U32.AND P6, PT, R251, R91, PT ;  /* 0x0000005bfb00720c */ /* 0x000fc40003fc6070 */
[----:B------:R-:W2:Y:S01]  /*7310*/  MUFU.EX2 R91, R199 ;  /* 0x000000c7005b7308 */ /* 0x000ea20000000800 */
[C---:B------:R-:W-:Y:S02]  /*7320*/  PRMT R229, R72.reuse, 0x7632, R229 ;  /* 0x0000763248e57816 */ /* 0x040fe400000000e5 */
[----:B------:R-:W-:-:S03]  /*7330*/  PRMT R216, R72, 0x7610, R216 ;  /* 0x0000761048d87816 */ /* 0x000fc600000000d8 */
[----:B------:R-:W-:Y:S01]  /*7340*/  @!P1 HADD2 R128, -R229.H0_H0, -RZ.H0_H0 ;  /* 0xa00000ffe5809230 */ /* 0x000fe20000000900 */
[----:B-1----:R-:W-:-:S04]  /*7350*/  FADD.FTZ R162, R200, R162 ;  /* 0x000000a2c8a27221 */ /* 0x002fc80000010000 */
[C---:B--2---:R-:W-:Y:S01]  /*7360*/  FADD.FTZ R162, R91.reuse, R162 ;  /* 0x000000a25ba27221 */ /* 0x044fe20000010000 */
[----:B------:R-:W-:Y:S02]  /*7370*/  F2FP.PACK_AB R72, R91, R200 ;  /* 0x000000c85b48723e */ /* 0x000fe400000000ff */
[----:B------:R-:W-:Y:S02]  /*7380*/  PRMT R91, R216, 0x5410, R229 ;  /* 0x00005410d85b7816 */ /* 0x000fe400000000e5 */
[----:B------:R-:W-:Y:S02]  /*7390*/  @!P1 PRMT R229, R128, 0x5410, RZ ;  /* 0x0000541080e59816 */ /* 0x000fe400000000ff */
[----:B---3--:R1:W-:Y:S02]  /*73a0*/  MUFU.EX2 R128, R239 ;  /* 0x000000ef00807308 */ /* 0x0083e40000000800 */
[----:B-1----:R-:W2:Y:S01]  /*73b0*/  LDL.LU R239, [R1+0x10] ;  /* 0x0000100001ef7983 */ /* 0x002ea20000300800 */
[----:B------:R-:W-:-:S04]  /*73c0*/  SHF.R.U32.HI R76, RZ, 0x8, R76 ;  /* 0x00000008ff4c7819 */ /* 0x000fc8000001164c */
[----:B------:R-:W-:-:S04]  /*73d0*/  LOP3.LUT R76, R76, 0xffff, RZ, 0xc0, !PT ;  /* 0x0000ffff4c4c7812 */ /* 0x000fc800078ec0ff */
[----:B------:R-:W-:Y:S02]  /*73e0*/  ISETP.GE.U32.AND P1, PT, R251, R76, PT ;  /* 0x0000004cfb00720c */ /* 0x000fe40003f26070 */
[----:B------:R-:W1:Y:S01]  /*73f0*/  MUFU.EX2 R76, R238 ;  /* 0x000000ee004c7308 */ /* 0x000e620000000800 */
[C---:B------:R-:W-:Y:S02]  /*7400*/  PRMT R32, R72.reuse, 0x7610, R32 ;  /* 0x0000761048207816 */ /* 0x040fe40000000020 */
[----:B------:R-:W-:Y:S02]  /*7410*/  SHF.R.U32.HI R132, RZ, 0x10, R220 ;  /* 0x00000010ff847819 */ /* 0x000fe400000116dc */
[----:B------:R-:W-:Y:S01]  /*7420*/  PRMT R53, R72, 0x7632, R53 ;  /* 0x0000763248357816 */ /* 0x000fe20000000035 */
[----:B------:R-:W-:Y:S01]  /*7430*/  @!P4 HADD2 R126, -R32.H0_H0, -RZ.H0_H0 ;  /* 0xa00000ff207ec230 */ /* 0x000fe20000000900 */
[----:B------:R-:W-:Y:S02]  /*7440*/  LOP3.LUT R72, R132, 0xff, RZ, 0xc0, !PT ;  /* 0x000000ff84487812 */ /* 0x000fe400078ec0ff */
[----:B------:R-:W-:-:S02]  /*7450*/  PRMT R132, R32, 0x5410, R53 ;  /* 0x0000541020847816 */ /* 0x000fc40000000035 */
[----:B------:R-:W-:Y:S02]  /*7460*/  @!P4 PRMT R32, R126, 0x5410, RZ ;  /* 0x000054107e20c816 */ /* 0x000fe400000000ff */
[----:B------:R-:W-:Y:S02]  /*7470*/  LOP3.LUT R248, R248, 0xff, RZ, 0xc0, !PT ;  /* 0x000000fff8f87812 */ /* 0x000fe400078ec0ff */
[----:B------:R-:W-:Y:S01]  /*7480*/  ISETP.GE.U32.AND P4, PT, R251, R72, PT ;  /* 0x00000048fb00720c */ /* 0x000fe20003f86070 */
[----:B------:R-:W-:Y:S01]  /*7490*/  @!P1 HADD2 R95, -R53.H0_H0, -RZ.H0_H0 ;  /* 0xa00000ff355f9230 */ /* 0x000fe20000000900 */
[----:B-1----:R-:W-:Y:S01]  /*74a0*/  F2FP.PACK_AB R72, R128, R76 ;  /* 0x0000004c8048723e */ /* 0x002fe200000000ff */
[----:B------:R-:W1:Y:S01]  /*74b0*/  MUFU.EX2 R198, R198 ;  /* 0x000000c600c67308 */ /* 0x000e620000000800 */
[----:B------:R-:W-:Y:S02]  /*74c0*/  LOP3.LUT R161, R221, UR31, R160, 0x96, !PT ;  /* 0x0000001fdda17c12 */ /* 0x000fe4000f8e96a0 */
[----:B------:R-:W-:-:S02]  /*74d0*/  ISETP.GE.U32.AND P5, PT, R251, R248, PT ;  /* 0x000000f8fb00720c */ /* 0x000fc40003fa6070 */
[C---:B------:R-:W-:Y:S02]  /*74e0*/  PRMT R209, R72.reuse, 0x7610, R209 ;  /* 0x0000761048d17816 */ /* 0x040fe400000000d1 */
[----:B------:R-:W-:Y:S02]  /*74f0*/  PRMT R52, R72, 0x7632, R52 ;  /* 0x0000763248347816 */ /* 0x000fe40000000034 */
[----:B------:R-:W-:Y:S01]  /*7500*/  @!P1 PRMT R53, R95, 0x5410, RZ ;  /* 0x000054105f359816 */ /* 0x000fe200000000ff */
[----:B------:R-:W3:Y:S01]  /*7510*/  MUFU.EX2 R72, R197 ;  /* 0x000000c500487308 */ /* 0x000ee20000000800 */
[----:B------:R-:W-:-:S04]  /*7520*/  LOP3.LUT R95, R161, 0xffff, RZ, 0xc0, !PT ;  /* 0x0000ffffa15f7812 */ /* 0x000fc800078ec0ff */
[----:B------:R-:W-:Y:S01]  /*7530*/  SHF.R.U32.HI R95, RZ, 0x8, R95 ;  /* 0x00000008ff5f7819 */ /* 0x000fe2000001165f */
[----:B------:R-:W-:Y:S01]  /*7540*/  @!P5 HADD2 R124, -R209.H0_H0, -RZ.H0_H0 ;  /* 0xa00000ffd17cd230 */ /* 0x000fe20000000900 */
[----:B-1----:R-:W-:Y:S02]  /*7550*/  FADD.FTZ R162, R198, R162 ;  /* 0x000000a2c6a27221 */ /* 0x002fe40000010000 */
[----:B------:R-:W-:-:S04]  /*7560*/  LOP3.LUT R95, R95, 0xffff, RZ, 0xc0, !PT ;  /* 0x0000ffff5f5f7812 */ /* 0x000fc800078ec0ff */
[----:B------:R-:W-:Y:S02]  /*7570*/  ISETP.GE.U32.AND P1, PT, R251, R95, PT ;  /* 0x0000005ffb00720c */ /* 0x000fe40003f26070 */
[----:B------:R-:W-:Y:S02]  /*7580*/  PRMT R95, R209, 0x5410, R52 ;  /* 0x00005410d15f7816 */ /* 0x000fe40000000034 */
[----:B------:R-:W-:Y:S01]  /*7590*/  @!P5 PRMT R209, R124, 0x5410, RZ ;  /* 0x000054107cd1d816 */ /* 0x000fe200000000ff */
[----:B---3--:R-:W-:Y:S01]  /*75a0*/  FADD.FTZ R124, R72, R162 ;  /* 0x000000a2487c7221 */ /* 0x008fe20000010000 */
[----:B------:R-:W-:Y:S01]  /*75b0*/  @!P2 HADD2 R86, -R52.H0_H0, -RZ.H0_H0 ;  /* 0xa00000ff3456a230 */ /* 0x000fe20000000900 */
[----:B------:R-:W-:-:S04]  /*75c0*/  SHF.R.U32.HI R249, RZ, 0x10, R249 ;  /* 0x00000010fff97819 */ /* 0x000fc800000116f9 */
[----:B------:R-:W-:Y:S02]  /*75d0*/  @!P2 PRMT R52, R86, 0x5410, RZ ;  /* 0x000054105634a816 */ /* 0x000fe400000000ff */
[----:B------:R-:W-:Y:S02]  /*75e0*/  LOP3.LUT R86, R161, 0xff, RZ, 0xc0, !PT ;  /* 0x000000ffa1567812 */ /* 0x000fe400078ec0ff */
[----:B------:R-:W-:Y:S02]  /*75f0*/  LOP3.LUT R249, R249, 0xff, RZ, 0xc0, !PT ;  /* 0x000000fff9f97812 */ /* 0x000fe400078ec0ff */
[C---:B------:R-:W-:Y:S02]  /*7600*/  ISETP.GE.U32.AND P5, PT, R251.reuse, R86, PT ;  /* 0x00000056fb00720c */ /* 0x040fe40003fa6070 */
[----:B------:R-:W-:Y:S02]  /*7610*/  ISETP.GE.U32.AND P3, PT, R251, R249, PT ;  /* 0x000000f9fb00720c */ /* 0x000fe40003f66070 */
[----:B------:R-:W-:Y:S01]  /*7620*/  F2FP.PACK_AB R72, R72, R198 ;  /* 0x000000c64848723e */ /* 0x000fe200000000ff */
[----:B------:R1:W-:Y:S01]  /*7630*/  MUFU.EX2 R197, R252 ;  /* 0x000000fc00c57308 */ /* 0x0003e20000000800 */
[----:B------:R-:W-:-:S02]  /*7640*/  LOP3.LUT R160, R220, 0xffff, RZ, 0xc0, !PT ;  /* 0x0000ffffdca07812 */ /* 0x000fc400078ec0ff */
[C---:B------:R-:W-:Y:S02]  /*7650*/  PRMT R226, R72.reuse, 0x7610, R226 ;  /* 0x0000761048e27816 */ /* 0x040fe400000000e2 */
[--C-:B------:R-:W-:Y:S02]  /*7660*/  SHF.R.U32.HI R86, RZ, 0x18, R161.reuse ;  /* 0x00000018ff567819 */ /* 0x100fe400000116a1 */
[----:B------:R-:W-:Y:S01]  /*7670*/  SHF.R.U32.HI R161, RZ, 0x10, R161 ;  /* 0x00000010ffa17819 */ /* 0x000fe200000116a1 */
[----:B------:R-:W-:Y:S01]  /*7680*/  @!P5 HADD2 R122, -R226.H0_H0, -RZ.H0_H0 ;  /* 0xa00000ffe27ad230 */ /* 0x000fe20000000900 */
[----:B------:R-:W-:Y:S01]  /*7690*/  SHF.R.U32.HI R160, RZ, 0x8, R160 ;  /* 0x00000008ffa07819 */ /* 0x000fe200000116a0 */
[----:B------:R-:W-:Y:S01]  /*76a0*/  @!P3 HADD2 R130, -R216.H0_H0, -RZ.H0_H0 ;  /* 0xa00000ffd882b230 */ /* 0x000fe20000000900 */
[----:B-1----:R-:W-:Y:S02]  /*76b0*/  PRMT R252, R72, 0x7632, R252 ;  /* 0x0000763248fc7816 */ /* 0x002fe400000000fc */
[----:B------:R-:W-:-:S02]  /*76c0*/  LOP3.LUT R72, R161, 0xff, RZ, 0xc0, !PT ;  /* 0x000000ffa1487812 */ /* 0x000fc400078ec0ff */
[----:B------:R-:W-:Y:S01]  /*76d0*/  ISETP.GE.U32.AND P2, PT, R251, R86, PT ;  /* 0x00000056fb00720c */ /* 0x000fe20003f46070 */
[----:B------:R-:W-:Y:S01]  /*76e0*/  @!P1 HADD2 R85, -R252.H0_H0, -RZ.H0_H0 ;  /* 0xa00000fffc559230 */ /* 0x000fe20000000900 */
[----:B------:R-:W-:Y:S02]  /*76f0*/  LOP3.LUT R160, R160, 0xffff, RZ, 0xc0, !PT ;  /* 0x0000ffffa0a07812 */ /* 0x000fe400078ec0ff */
[----:B------:R-:W-:Y:S02]  /*7700*/  SHF.R.U32.HI R199, RZ, 0x18, R220 ;  /* 0x00000018ffc77819 */ /* 0x000fe400000116dc */
[----:B------:R-:W-:Y:S01]  /*7710*/  PRMT R86, R226, 0x5410, R252 ;  /* 0x00005410e2567816 */ /* 0x000fe200000000fc */
[----:B--2---:R1:W2:Y:S02]  /*7720*/  MUFU.EX2 R162, R239 ;  /* 0x000000ef00a27308 */ /* 0x0042a40000000800 */
[----:B-1----:R-:W-:-:S04]  /*7730*/  IMAD.MOV.U32 R239, RZ, RZ, R40 ;  /* 0x000000ffffef7224 */ /* 0x002fc800078e0028 */
[----:B------:R-:W-:Y:S02]  /*7740*/  IMAD.MOV.U32 R238, RZ, RZ, R239 ;  /* 0x000000ffffee7224 */ /* 0x000fe400078e00ef */
[----:B------:R-:W3:Y:S01]  /*7750*/  LDL.LU R239, [R1+0xe0] ;  /* 0x0000e00001ef7983 */ /* 0x000ee20000300800 */
[----:B------:R-:W-:Y:S01]  /*7760*/  @!P5 PRMT R226, R122, 0x5410, RZ ;  /* 0x000054107ae2d816 */ /* 0x000fe200000000ff */
[----:B------:R-:W-:Y:S01]  /*7770*/  MUFU.EX2 R196, R196 ;  /* 0x000000c400c47308 */ /* 0x000fe20000000800 */
[----:B------:R-:W-:Y:S02]  /*7780*/  ISETP.GE.U32.AND P5, PT, R251, R72, PT ;  /* 0x00000048fb00720c */ /* 0x000fe40003fa6070 */
[----:B------:R-:W-:Y:S02]  /*7790*/  @!P3 PRMT R216, R130, 0x5410, RZ ;  /* 0x0000541082d8b816 */ /* 0x000fe400000000ff */
[----:B------:R-:W-:Y:S02]  /*77a0*/  @!P1 PRMT R252, R85, 0x5410, RZ ;  /* 0x0000541055fc9816 */ /* 0x000fe400000000ff */
[C---:B------:R-:W-:Y:S01]  /*77b0*/  ISETP.GE.U32.AND P3, PT, R251.reuse, R199, PT ;  /* 0x000000c7fb00720c */ /* 0x040fe20003f66070 */
[----:B------:R-:W1:Y:S01]  /*77c0*/  MUFU.EX2 R195, R195 ;  /* 0x000000c300c37308 */ /* 0x000e620000000800 */
[----:B------:R-:W-:Y:S01]  /*77d0*/  ISETP.GE.U32.AND P1, PT, R251, R160, PT ;  /* 0x000000a0fb00720c */ /* 0x000fe20003f26070 */
[----:B------:R-:W-:Y:S01]  /*77e0*/  FADD.FTZ R199, R76, R201 ;  /* 0x000000c94cc77221 */ /* 0x000fe20000010000 */
[----:B--2---:R-:W-:-:S05]  /*77f0*/  F2FP.PACK_AB R72, R197, R162 ;  /* 0x000000a2c548723e */ /* 0x004fca00000000ff */
[----:B------:R-:W2:Y:S01]  /*7800*/  MUFU.EX2 R160, R41 ;  /* 0x0000002900a07308 */ /* 0x000ea20000000800 */
[----:B------:R-:W-:Y:S01]  /*7810*/  FADD.FTZ R199, R128, R199 ;  /* 0x000000c780c77221 */ /* 0x000fe20000010000 */
[----:B------:R-:W-:-:S06]  /*7820*/  PRMT R215, R72, 0x7610, R215 ;  /* 0x0000761048d77816 */ /* 0x000fcc00000000d7 */
[----:B------:R-:W4:Y:S01]  /*7830*/  MUFU.EX2 R250, R250 ;  /* 0x000000fa00fa7308 */ /* 0x000f220000000800 */
[----:B------:R-:W-:Y:S01]  /*7840*/  FADD.FTZ R199, R162, R199 ;  /* 0x000000c7a2c77221 */ /* 0x000fe20000010000 */
[----:B------:R-:W-:Y:S01]  /*7850*/  PRMT R224, R72, 0x7632, R224 ;  /* 0x0000763248e07816 */ /* 0x000fe200000000e0 */
[----:B------:R-:W-:Y:S02]  /*7860*/  @!P5 HADD2 R120, -R215.H0_H0, -RZ.H0_H0 ;  /* 0xa00000ffd778d230 */ /* 0x000fe40000000900 */
[----:B------:R-:W-:Y:S01]  /*7870*/  FADD.FTZ R122, R197, R199 ;  /* 0x000000c7c57a7221 */ /* 0x000fe20000010000 */
[----:B-1----:R-:W-:Y:S02]  /*7880*/  F2FP.PACK_AB R248, R195, R196 ;  /* 0x000000c4c3f8723e */ /* 0x002fe400000000ff */
[----:B------:R-:W-:Y:S02]  /*7890*/  PRMT R85, R215, 0x5410, R224 ;  /* 0x00005410d7557816 */ /* 0x000fe400000000e0 */
[----:B------:R-:W-:Y:S01]  /*78a0*/  @!P5 PRMT R215, R120, 0x5410, RZ ;  /* 0x0000541078d7d816 */ /* 0x000fe200000000ff */
[----:B--2---:R-:W-:Y:S01]  /*78b0*/  FADD.FTZ R120, R160, R122 ;  /* 0x0000007aa0787221 */ /* 0x004fe20000010000 */
[----:B------:R-:W-:Y:S01]  /*78c0*/  PRMT R245, R248, 0x7632, R245 ;  /* 0x00007632f8f57816 */ /* 0x000fe200000000f5 */
[----:B------:R-:W-:Y:S01]  /*78d0*/  IMAD.WIDE.U32 R200, R73, -0x2daee0ad, RZ ;  /* 0xd2511f5349c87825 */ /* 0x000fe200078e00ff */
[----:B------:R-:W-:-:S03]  /*78e0*/  @!P2 HADD2 R90, -R224.H0_H0, -RZ.H0_H0 ;  /* 0xa00000ffe05aa230 */ /* 0x000fc60000000900 */
[C---:B----4-:R-:W-:Y:S01]  /*78f0*/  FADD.FTZ R120, R250.reuse, R120 ;  /* 0x00000078fa787221 */ /* 0x050fe20000010000 */
[----:B------:R-:W-:Y:S01]  /*7900*/  F2FP.PACK_AB R250, R250, R160 ;  /* 0x000000a0fafa723e */ /* 0x000fe200000000ff */
[----:B------:R-:W-:Y:S01]  /*7910*/  @!P1 HADD2 R89, -R245.H0_H0, -RZ.H0_H0 ;  /* 0xa00000fff5599230 */ /* 0x000fe20000000900 */
[----:B------:R-:W-:Y:S02]  /*7920*/  LOP3.LUT R126, R201, UR32, R204, 0x96, !PT ;  /* 0x00000020c97e7c12 */ /* 0x000fe4000f8e96cc */
[----:B------:R-:W-:Y:S02]  /*7930*/  PRMT R249, R250, 0x7632, R249 ;  /* 0x00007632faf97816 */ /* 0x000fe400000000f9 */
[----:B------:R-:W-:Y:S02]  /*7940*/  @!P2 PRMT R224, R90, 0x5410, RZ ;  /* 0x000054105ae0a816 */ /* 0x000fe400000000ff */
[----:B------:R-:W-:Y:S01]  /*7950*/  PRMT R90, R248, 0x5410, R245 ;  /* 0x00005410f85a7816 */ /* 0x000fe200000000f5 */
[----:B------:R-:W-:Y:S01]  /*7960*/  UIADD3 UR40, UR30, 0x3, URZ ;  /* 0x000000031e287890 */ /* 0x000fe2000fffe03f */
[----:B------:R-:W-:Y:S01]  /*7970*/  @!P1 PRMT R245, R89, 0x5410, RZ ;  /* 0x0000541059f59816 */ /* 0x000fe200000000ff */
[----:B------:R-:W-:Y:S01]  /*7980*/  @!P3 HADD2 R114, -R249.H0_H0, -RZ.H0_H0 ;  /* 0xa00000fff972b230 */ /* 0x000fe20000000900 */
[----:B------:R-:W-:Y:S01]  /*7990*/  LOP3.LUT R89, R126, 0xff, RZ, 0xc0, !PT ;  /* 0x000000ff7e597812 */ /* 0x000fe200078ec0ff */
[----:B------:R-:W-:Y:S01]  /*79a0*/  @!P4 HADD2 R84, -R250.H0_H0, -RZ.H0_H0 ;  /* 0xa00000fffa54c230 */ /* 0x000fe20000000900 */
[----:B------:R-:W-:-:S02]  /*79b0*/  ULOP3.LUT UR40, UR40, UR29, URZ, 0x3c, !UPT ;  /* 0x0000001d28287292 */ /* 0x000fc4000f8e3c3f */
[----:B------:R-:W-:Y:S02]  /*79c0*/  ISETP.GE.U32.AND P1, PT, R251, R89, PT ;  /* 0x00000059fb00720c */ /* 0x000fe40003f26070 */
[----:B------:R-:W-:Y:S02]  /*79d0*/  PRMT R89, R250, 0x5410, R249 ;  /* 0x00005410fa597816 */ /* 0x000fe400000000f9 */
[----:B------:R-:W-:Y:S02]  /*79e0*/  @!P3 PRMT R249, R114, 0x5410, RZ ;  /* 0x0000541072f9b816 */ /* 0x000fe400000000ff */
[----:B------:R-:W-:Y:S02]  /*79f0*/  LOP3.LUT R114, R126, 0xffff, RZ, 0xc0, !PT ;  /* 0x0000ffff7e727812 */ /* 0x000fe400078ec0ff */
[----:B------:R-:W-:Y:S02]  /*7a00*/  @!P4 PRMT R250, R84, 0x5410, RZ ;  /* 0x0000541054fac816 */ /* 0x000fe400000000ff */
[----:B------:R-:W-:-:S02]  /*7a10*/  LOP3.LUT R84, R233, UR40, RZ, 0x3c, !PT ;  /* 0x00000028e9547c12 */ /* 0x000fc4000f8e3cff */
[----:B------:R-:W-:-:S03]  /*7a20*/  SHF.R.U32.HI R114, RZ, 0x8, R114 ;  /* 0x00000008ff727819 */ /* 0x000fc60000011672 */
[----:B------:R-:W-:Y:S01]  /*7a30*/  IMAD.WIDE.U32 R40, R84, -0x326172a9, RZ ;  /* 0xcd9e8d5754287825 */ /* 0x000fe200078e00ff */
[----:B------:R-:W-:-:S04]  /*7a40*/  LOP3.LUT R114, R114, 0xffff, RZ, 0xc0, !PT ;  /* 0x0000ffff72727812 */ /* 0x000fc800078ec0ff */
[----:B------:R-:W-:Y:S02]  /*7a50*/  ISETP.GE.U32.AND P4, PT, R251, R114, PT ;  /* 0x00000072fb00720c */ /* 0x000fe40003f86070 */
[----:B------:R-:W-:Y:S02]  /*7a60*/  LOP3.LUT R84, R41, UR20, R166, 0x96, !PT ;  /* 0x0000001429547c12 */ /* 0x000fe4000f8e96a6 */
[----:B------:R-:W-:Y:S01]  /*7a70*/  LOP3.LUT R114, R165, UR18, R40, 0x96, !PT ;  /* 0x00000012a5727c12 */ /* 0x000fe2000f8e9628 */
[----:B------:R-:W-:Y:S02]  /*7a80*/  FADD.FTZ R72, R196, R124 ;  /* 0x0000007cc4487221 */ /* 0x000fe40000010000 */
[----:B------:R-:W-:-:S04]  /*7a90*/  IMAD.WIDE.U32 R196, R84, -0x2daee0ad, RZ ;  /* 0xd2511f5354c47825 */ /* 0x000fc800078e00ff */
[----:B------:R-:W-:Y:S01]  /*7aa0*/  IMAD.WIDE.U32 R198, R114, -0x2daee0ad, RZ ;  /* 0xd2511f5372c67825 */ /* 0x000fe200078e00ff */
[----:B------:R-:W-:-:S04]  /*7ab0*/  LOP3.LUT R84, R197, UR17, R234, 0x96, !PT ;  /* 0x00000011c5547c12 */ /* 0x000fc8000f8e96ea */
[----:B------:R-:W-:Y:S01]  /*7ac0*/  LOP3.LUT R114, R199, UR15, R196, 0x96, !PT ;  /* 0x0000000fc7727c12 */ /* 0x000fe2000f8e96c4 */
[----:B------:R-:W-:Y:S01]  /*7ad0*/  IMAD.WIDE.U32 R160, R84, -0x326172a9, RZ ;  /* 0xcd9e8d5754a07825 */ /* 0x000fe200078e00ff */
[----:B------:R-:W-:-:S03]  /*7ae0*/  @!P6 HADD2 R118, -R248.H0_H0, -RZ.H0_H0 ;  /* 0xa00000fff876e230 */ /* 0x000fc60000000900 */
[----:B------:R-:W-:Y:S01]  /*7af0*/  IMAD.WIDE.U32 R196, R114, -0x326172a9, RZ ;  /* 0xcd9e8d5772c47825 */ /* 0x000fe200078e00ff */
[----:B------:R1:W2:Y:S01]  /*7b00*/  MUFU.EX2 R221, R194 ;  /* 0x000000c200dd7308 */ /* 0x0002a20000000800 */
[----:B------:R-:W-:Y:S02]  /*7b10*/  LOP3.LUT R84, R161, UR16, R164, 0x96, !PT ;  /* 0x00000010a1547c12 */ /* 0x000fe4000f8e96a4 */
[----:B------:R-:W-:Y:S01]  /*7b20*/  @!P6 PRMT R248, R118, 0x5410, RZ ;  /* 0x0000541076f8e816 */ /* 0x000fe200000000ff */
[----:B------:R-:W-:Y:S01]  /*7b30*/  FADD.FTZ R72, R195, R72 ;  /* 0x00000048c3487221 */ /* 0x000fe20000010000 */
[----:B------:R-:W-:Y:S01]  /*7b40*/  LOP3.LUT R160, R197, UR14, R160, 0x96, !PT ;  /* 0x0000000ec5a07c12 */ /* 0x000fe2000f8e96a0 */
[----:B------:R-:W4:Y:S02]  /*7b50*/  LDL.LU R164, [R1+0xdc] ;  /* 0x0000dc0001a47983 */ /* 0x000f240000300800 */
[----:B------:R-:W2:Y:S01]  /*7b60*/  MUFU.EX2 R223, R223 ;  /* 0x000000df00df7308 */ /* 0x000ea20000000800 */
[----:B------:R-:W-:Y:S01]  /*7b70*/  SHF.R.U32.HI R118, RZ, 0x10, R126 ;  /* 0x00000010ff767819 */ /* 0x000fe2000001167e */
[----:B------:R-:W-:-:S06]  /*7b80*/  IMAD.WIDE.U32 R160, R160, -0x2daee0ad, RZ ;  /* 0xd2511f53a0a07825 */ /* 0x000fcc00078e00ff */
[----:B------:R-:W2:Y:S01]  /*7b90*/  MUFU.EX2 R193, R193 ;  /* 0x000000c100c17308 */ /* 0x000ea20000000800 */
[----:B-1----:R-:W-:Y:S01]  /*7ba0*/  IMAD.WIDE.U32 R194, R84, -0x2daee0ad, RZ ;  /* 0xd2511f5354c27825 */ /* 0x002fe200078e00ff */
[----:B------:R-:W-:-:S04]  /*7bb0*/  LOP3.LUT R118, R118, 0xff, RZ, 0xc0, !PT ;  /* 0x000000ff76767812 */ /* 0x000fc800078ec0ff */
[----:B------:R-:W-:Y:S02]  /*7bc0*/  LOP3.LUT R84, R195, UR13, R198, 0x96, !PT ;  /* 0x0000000dc3547c12 */ /* 0x000fe4000f8e96c6 */
[----:B------:R-:W-:Y:S02]  /*7bd0*/  LOP3.LUT R194, R161, UR11, R194, 0x96, !PT ;  /* 0x0000000ba1c27c12 */ /* 0x000fe4000f8e96c2 */
[----:B------:R-:W-:Y:S02]  /*7be0*/  ISETP.GE.U32.AND P6, PT, R251, R118, PT ;  /* 0x00000076fb00720c */ /* 0x000fe40003fc6070 */
[----:B------:R-:W-:Y:S01]  /*7bf0*/  SHF.R.U32.HI R118, RZ, 0x18, R126 ;  /* 0x00000018ff767819 */ /* 0x000fe2000001167e */
[----:B--2---:R-:W-:Y:S02]  /*7c00*/  FADD.FTZ R72, R221, R72 ;  /* 0x00000048dd487221 */ /* 0x004fe40000010000 */
[----:B------:R-:W-:Y:S01]  /*7c10*/  IMAD.WIDE.U32 R198, R84, -0x326172a9, RZ ;  /* 0xcd9e8d5754c67825 */ /* 0x000fe200078e00ff */
[----:B------:R-:W-:-:S03]  /*7c20*/  ISETP.GE.U32.AND P3, PT, R251, R118, PT ;  /* 0x00000076fb00720c */ /* 0x000fc60003f66070 */
[----:B------:R-:W-:-:S04]  /*7c30*/  IMAD.WIDE.U32 R194, R194, -0x326172a9, RZ ;  /* 0xcd9e8d57c2c27825 */ /* 0x000fc800078e00ff */
[----:B------:R-:W-:Y:S02]  /*7c40*/  FADD.FTZ R118, R223, R120 ;  /* 0x00000078df767221 */ /* 0x000fe40000010000 */
[----:B------:R-:W-:Y:S01]  /*7c50*/  FADD.FTZ R120, R193, R72 ;  /* 0x00000048c1787221 */ /* 0x000fe20000010000 */
[----:B------:R-:W-:Y:S02]  /*7c60*/  LOP3.LUT R72, R195, UR31, R198, 0x96, !PT ;  /* 0x0000001fc3487c12 */ /* 0x000fe4000f8e96c6 */
[----:B------:R-:W-:Y:S02]  /*7c70*/  F2FP.PACK_AB R221, R193, R221 ;  /* 0x000000ddc1dd723e */ /* 0x000fe400000000ff */
[----:B------:R-:W-:Y:S02]  /*7c80*/  SHF.R.U32.HI R122, RZ, 0x10, R72 ;  /* 0x00000010ff7a7819 */ /* 0x000fe40000011648 */
[----:B------:R-:W-:Y:S01]  /*7c90*/  PRMT R220, R221, 0x7632, R220 ;  /* 0x00007632dddc7816 */ /* 0x000fe200000000dc */
[----:B------:R-:W-:Y:S01]  /*7ca0*/  @!P1 HADD2 R113, -R221.H0_H0, -RZ.H0_H0 ;  /* 0xa00000ffdd719230 */ /* 0x000fe20000000900 */
[----:B------:R-:W-:-:S02]  /*7cb0*/  LOP3.LUT R122, R122, 0xff, RZ, 0xc0, !PT ;  /* 0x000000ff7a7a7812 */ /* 0x000fc400078ec0ff */
[----:B------:R-:W-:Y:S02]  /*7cc0*/  PRMT R84, R221, 0x5410, R220 ;  /* 0x00005410dd547816 */ /* 0x000fe400000000dc */
[----:B------:R-:W-:Y:S02]  /*7cd0*/  @!P1 PRMT R221, R113, 0x5410, RZ ;  /* 0x0000541071dd9816 */ /* 0x000fe400000000ff */
[----:B------:R-:W-:Y:S02]  /*7ce0*/  ISETP.GE.U32.AND P1, PT, R251, R122, PT ;  /* 0x0000007afb00720c */ /* 0x000fe40003f26070 */
[----:B---3--:R1:W-:Y:S02]  /*7cf0*/  MUFU.EX2 R122, R239 ;  /* 0x000000ef007a7308 */ /* 0x0083e40000000800 */
[----:B-1----:R-:W2:Y:S06]  /*7d00*/  LDL.LU R239, [R1+0xd8] ;  /* 0x0000d80001ef7983 */ /* 0x002eac0000300800 */
[----:B------:R-:W1:Y:S01]  /*7d10*/  MUFU.EX2 R222, R222 ;  /* 0x000000de00de7308 */ /* 0x000e620000000800 */
[----:B------:R-:W-:Y:S01]  /*7d20*/  @!P4 HADD2 R83, -R220.H0_H0, -RZ.H0_H0 ;  /* 0xa00000ffdc53c230 */ /* 0x000fe20000000900 */
[----:B------:R-:W-:Y:S01]  /*7d30*/  IMAD.MOV.U32 R165, RZ, RZ, R218 ;  /* 0x000000ffffa57224 */ /* 0x000fe200078e00da */
[----:B------:R-:W-:-:S03]  /*7d40*/  LOP3.LUT R130, R200, 0xff, RZ, 0xc0, !PT ;  /* 0x000000ffc8827812 */ /* 0x000fc600078ec0ff */
[----:B------:R-:W-:Y:S02]  /*7d50*/  @!P4 PRMT R220, R83, 0x5410, RZ ;  /* 0x0000541053dcc816 */ /* 0x000fe400000000ff */
[C---:B-1----:R-:W-:Y:S01]  /*7d60*/  F2FP.PACK_AB R223, R222.reuse, R223 ;  /* 0x000000dfdedf723e */ /* 0x042fe200000000ff */
[----:B------:R-:W-:-:S03]  /*7d70*/  FADD.FTZ R118, R222, R118 ;  /* 0x00000076de767221 */ /* 0x000fc60000010000 */
[----:B------:R-:W-:Y:S01]  /*7d80*/  PRMT R222, R223, 0x7632, R222 ;  /* 0x00007632dfde7816 */ /* 0x000fe200000000de */
[----:B------:R-:W-:-:S03]  /*7d90*/  @!P6 HADD2 R110, -R223.H0_H0, -RZ.H0_H0 ;  /* 0xa00000ffdf6ee230 */ /* 0x000fc60000000900 */
[----:B------:R-:W-:Y:S02]  /*7da0*/  PRMT R83, R223, 0x5410, R222 ;  /* 0x00005410df537816 */ /* 0x000fe400000000de */
[----:B------:R-:W-:Y:S02]  /*7db0*/  @!P6 PRMT R223, R110, 0x5410, RZ ;  /* 0x000054106edfe816 */ /* 0x000fe400000000ff */
[C---:B------:R-:W-:Y:S01]  /*7dc0*/  LOP3.LUT R110, R194.reuse, 0xff, RZ, 0xc0, !PT ;  /* 0x000000ffc26e7812 */ /* 0x040fe200078ec0ff */
[----:B------:R-:W-:Y:S01]  /*7dd0*/  IMAD.MOV.U32 R162, RZ, RZ, R165 ;  /* 0x000000ffffa27224 */ /* 0x000fe200078e00a5 */
[C---:B------:R-:W-:Y:S01]  /*7de0*/  ISETP.GE.U32.AND P2, PT, R251.reuse, R130, PT ;  /* 0x00000082fb00720c */ /* 0x040fe20003f46070 */
[----:B------:R-:W3:Y:S01]  /*7df0*/  LDL.LU R165, [R1+0xcc] ;  /* 0x0000cc0001a57983 */ /* 0x000ee20000300800 */
[----:B------:R-:W-:Y:S02]  /*7e00*/  ISETP.GE.U32.AND P6, PT, R251, R110, PT ;  /* 0x0000006efb00720c */ /* 0x000fe40003fc6070 */
[----:B------:R-:W-:Y:S01]  /*7e10*/  LOP3.LUT R110, R194, 0xffff, RZ, 0xc0, !PT ;  /* 0x0000ffffc26e7812 */ /* 0x000fe200078ec0ff */
[----:B------:R-:W3:Y:S01]  /*7e20*/  LDL.LU R130, [R1+0xc8] ;  /* 0x0000c80001827983 */ /* 0x000ee20000300800 */
[----:B----4-:R-:W-:Y:S08]  /*7e30*/  MUFU.EX2 R124, R164 ;  /* 0x000000a4007c7308 */ /* 0x010ff00000000800 */
[----:B--2---:R1:W-:Y:S02]  /*7e40*/  MUFU.EX2 R195, R239 ;  /* 0x000000ef00c37308 */ /* 0x0043e40000000800 */
[----:B-1----:R-:W2:Y:S04]  /*7e50*/  LDL.LU R239, [R1+0xc4] ;  /* 0x0000c40001ef7983 */ /* 0x002ea80000300800 */
[----:B------:R-:W4:Y:S04]  /*7e60*/  LDL.LU R2, [R1+0xc0] ;  /* 0x0000c00001027983 */ /* 0x000f280000300800 */
[----:B------:R-:W4:Y:S04]  /*7e70*/  LDL.LU R3, [R1+0xbc] ;  /* 0x0000bc0001037983 */ /* 0x000f280000300800 */
[----:B------:R-:W4:Y:S01]  /*7e80*/  LDL.LU R164, [R1+0xb8] ;  /* 0x0000b80001a47983 */ /* 0x000f220000300800 */
[----:B------:R-:W-:Y:S01]  /*7e90*/  LOP3.LUT R73, R200, 0xffff, RZ, 0xc0, !PT ;  /* 0x0000ffffc8497812 */ /* 0x000fe200078ec0ff */
[----:B------:R-:W-:Y:S01]  /*7ea0*/  MUFU.EX2 R192, R192 ;  /* 0x000000c000c07308 */ /* 0x000fe20000000800 */
[----:B------:R-:W-:-:S02]  /*7eb0*/  SHF.R.U32.HI R76, RZ, 0x10, R200 ;  /* 0x00000010ff4c7819 */ /* 0x000fc400000116c8 */
[----:B------:R-:W-:-:S05]  /*7ec0*/  SHF.R.U32.HI R73, RZ, 0x8, R73 ;  /* 0x00000008ff497819 */ /* 0x000fca0000011649 */
[----:B------:R-:W1:Y:S01]  /*7ed0*/  MUFU.EX2 R191, R191 ;  /* 0x000000bf00bf7308 */ /* 0x000e620000000800 */
[----:B------:R-:W-:Y:S01]  /*7ee0*/  @!P3 HADD2 R88, -R222.H0_H0, -RZ.H0_H0 ;  /* 0xa00000ffde58b230 */ /* 0x000fe20000000900 */
[----:B------:R-:W-:-:S06]  /*7ef0*/  LOP3.LUT R73, R73, 0xffff, RZ, 0xc0, !PT ;  /* 0x0000ffff49497812 */ /* 0x000fcc00078ec0ff */
[----:B------:R-:W1:Y:S01]  /*7f00*/  MUFU.EX2 R207, R207 ;  /* 0x000000cf00cf7308 */ /* 0x000e620000000800 */
[----:B------:R-:W-:Y:S02]  /*7f10*/  LOP3.LUT R76, R76, 0xff, RZ, 0xc0, !PT ;  /* 0x000000ff4c4c7812 */ /* 0x000fe400078ec0ff */
[----:B------:R-:W-:-:S05]  /*7f20*/  @!P3 PRMT R222, R88, 0x5410, RZ ;  /* 0x0000541058deb816 */ /* 0x000fca00000000ff */
[----:B------:R-:W3:Y:S01]  /*7f30*/  MUFU.EX2 R206, R206 ;  /* 0x000000ce00ce7308 */ /* 0x000ee20000000800 */
[C---:B------:R-:W-:Y:S02]  /*7f40*/  ISETP.GE.U32.AND P3, PT, R251.reuse, R73, PT ;  /* 0x00000049fb00720c */ /* 0x040fe40003f66070 */
[----:B------:R-:W-:-:S05]  /*7f50*/  ISETP.GE.U32.AND P4, PT, R251, R76, PT ;  /* 0x0000004cfb00720c */ /* 0x000fca0003f86070 */
[----:B------:R-:W3:Y:S01]  /*7f60*/  MUFU.EX2 R190, R190 ;  /* 0x000000be00be7308 */ /* 0x000ee20000000800 */
[----:B-1----:R-:W-:Y:S01]  /*7f70*/  F2FP.PACK_AB R205, R191, R192 ;  /* 0x000000c0bfcd723e */ /* 0x002fe200000000ff */
[----:B------:R-:W-:-:S06]  /*7f80*/  FADD.FTZ R76, R192, R120 ;  /* 0x00000078c04c7221 */ /* 0x000fcc0000010000 */
[----:B------:R-:W1:Y:S01]  /*7f90*/  MUFU.EX2 R189, R189 ;  /* 0x000000bd00bd7308 */ /* 0x000e620000000800 */
[----:B------:R-:W-:Y:S01]  /*7fa0*/  PRMT R204, R205, 0x7632, R204 ;  /* 0x00007632cdcc7816 */ /* 0x000fe200000000cc */
[----:B------:R-:W-:Y:S01]  /*7fb0*/  FADD.FTZ R118, R207, R118 ;  /* 0x00000076cf767221 */ /* 0x000fe20000010000 */
[----:B------:R-:W-:Y:S01]  /*7fc0*/  SHF.R.U32.HI R128, RZ, 0x18, R200 ;  /* 0x00000018ff807819 */ /* 0x000fe200000116c8 */
[----:B------:R-:W-:Y:S01]  /*7fd0*/  FADD.FTZ R76, R191, R76 ;  /* 0x0000004cbf4c7221 */ /* 0x000fe20000010000 */
[----:B---3--:R-:W-:Y:S01]  /*7fe0*/  F2FP.PACK_AB R207, R206, R207 ;  /* 0x000000cfcecf723e */ /* 0x008fe200000000ff */
[----:B------:R-:W-:Y:S01]  /*7ff0*/  @!P2 HADD2 R109, -R205.H0_H0, -RZ.H0_H0 ;  /* 0xa00000ffcd6da230 */ /* 0x000fe20000000900 */
[----:B------:R-:W-:Y:S01]  /*8000*/  ISETP.GE.U32.AND P5, PT, R251, R128, PT ;  /* 0x00000080fb00720c */ /* 0x000fe20003fa6070 */
[----:B------:R-:W-:Y:S01]  /*8010*/  @!P3 HADD2 R87, -R204.H0_H0, -RZ.H0_H0 ;  /* 0xa00000ffcc57b230 */ /* 0x000fe20000000900 */
[----:B------:R-:W-:Y:S01]  /*8020*/  FADD.FTZ R76, R190, R76 ;  /* 0x0000004cbe4c7221 */ /* 0x000fe20000010000 */
[----:B------:R-:W-:Y:S01]  /*8030*/  @!P4 HADD2 R100, -R207.H0_H0, -RZ.H0_H0 ;  /* 0xa00000ffcf64c230 */ /* 0x000fe20000000900 */
[----:B------:R-:W-:Y:S01]  /*8040*/  FADD.FTZ R118, R206, R118 ;  /* 0x00000076ce767221 */ /* 0x000fe20000010000 */
[----:B------:R-:W-:-:S02]  /*8050*/  PRMT R206, R207, 0x7632, R206 ;  /* 0x00007632cfce7816 */ /* 0x000fc400000000ce */
[----:B------:R-:W-:Y:S02]  /*8060*/  PRMT R88, R205, 0x5410, R204 ;  /* 0x00005410cd587816 */ /* 0x000fe400000000cc */
[----:B------:R-:W-:Y:S01]  /*8070*/  @!P2 PRMT R205, R109, 0x5410, RZ ;  /* 0x000054106dcda816 */ /* 0x000fe200000000ff */
[----:B-1----:R-:W-:Y:S01]  /*8080*/  FADD.FTZ R109, R189, R76 ;  /* 0x0000004cbd6d7221 */ /* 0x002fe20000010000 */
[----:B------:R-:W-:Y:S02]  /*8090*/  @!P3 PRMT R204, R87, 0x5410, RZ ;  /* 0x0000541057ccb816 */ /* 0x000fe400000000ff */
[----:B------:R-:W-:Y:S02]  /*80a0*/  LOP3.LUT R76, R72, 0xff, RZ, 0xc0, !PT ;  /* 0x000000ff484c7812 */ /* 0x000fe400078ec0ff */
[----:B------:R-:W-:Y:S02]  /*80b0*/  PRMT R87, R207, 0x5410, R206 ;  /* 0x00005410cf577816 */ /* 0x000fe400000000ce */
[----:B------:R-:W-:-:S02]  /*80c0*/  @!P4 PRMT R207, R100, 0x5410, RZ ;  /* 0x0000541064cfc816 */ /* 0x000fc400000000ff */
[----:B------:R-:W-:Y:S02]  /*80d0*/  LOP3.LUT R100, R72, 0xffff, RZ, 0xc0, !PT ;  /* 0x0000ffff48647812 */ /* 0x000fe400078ec0ff */
[----:B------:R-:W-:Y:S02]  /*80e0*/  ISETP.GE.U32.AND P3, PT, R251, R76, PT ;  /* 0x0000004cfb00720c */ /* 0x000fe40003f66070 */
[----:B------:R-:W-:Y:S01]  /*80f0*/  SHF.R.U32.HI R100, RZ, 0x8, R100 ;  /* 0x00000008ff647819 */ /* 0x000fe20000011664 */
[----:B------:R-:W-:Y:S01]  /*8100*/  @!P5 HADD2 R45, -R206.H0_H0, -RZ.H0_H0 ;  /* 0xa00000ffce2dd230 */ /* 0x000fe20000000900 */
[----:B------:R-:W-:Y:S02]  /*8110*/  MUFU.EX2 R188, R188 ;  /* 0x000000bc00bc7308 */ /* 0x000fe40000000800 */
[----:B------:R-:W-:Y:S02]  /*8120*/  LOP3.LUT R100, R100, 0xffff, RZ, 0xc0, !PT ;  /* 0x0000ffff64647812 */ /* 0x000fe400078ec0ff */
[----:B------:R-:W-:-:S02]  /*8130*/  F2FP.PACK_AB R201, R189, R190 ;  /* 0x000000bebdc9723e */ /* 0x000fc400000000ff */
[----:B------:R-:W-:Y:S02]  /*8140*/  SHF.R.U32.HI R76, RZ, 0x18, R72 ;  /* 0x00000018ff4c7819 */ /* 0x000fe40000011648 */
[----:B------:R-:W1:Y:S01]  /*8150*/  MUFU.EX2 R187, R187 ;  /* 0x000000bb00bb7308 */ /* 0x000e620000000800 */
[----:B------:R-:W-:Y:S02]  /*8160*/  @!P5 PRMT R206, R45, 0x5410, RZ ;  /* 0x000054102dced816 */ /* 0x000fe400000000ff */
[C---:B------:R-:W-:Y:S01]  /*8170*/  ISETP.GE.U32.AND P5, PT, R251.reuse, R100, PT ;  /* 0x00000064fb00720c */ /* 0x040fe20003fa6070 */
[----:B------:R-:W-:Y:S01]  /*8180*/  @!P3 HADD2 R105, -R201.H0_H0, -RZ.H0_H0 ;  /* 0xa00000ffc969b230 */ /* 0x000fe20000000900 */
[----:B------:R-:W-:Y:S02]  /*8190*/  ISETP.GE.U32.AND P4, PT, R251, R76, PT ;  /* 0x0000004cfb00720c */ /* 0x000fe40003f86070 */
[----:B------:R-:W-:Y:S02]  /*81a0*/  PRMT R200, R201, 0x7632, R200 ;  /* 0x00007632c9c87816 */ /* 0x000fe400000000c8 */
[----:B------:R-:W-:-:S02]  /*81b0*/  LOP3.LUT R114, R199, UR12, R196, 0x96, !PT ;  /* 0x0000000cc7727c12 */ /* 0x000fc4000f8e96c4 */
[----:B------:R3:W1:Y:S01]  /*81c0*/  MUFU.EX2 R199, R203 ;  /* 0x000000cb00c77308 */ /* 0x0006620000000800 */
[----:B------:R-:W-:Y:S02]  /*81d0*/  PRMT R45, R201, 0x5410, R200 ;  /* 0x00005410c92d7816 */ /* 0x000fe400000000c8 */
[----:B------:R-:W-:-:S05]  /*81e0*/  @!P3 PRMT R201, R105, 0x5410, RZ ;  /* 0x0000541069c9b816 */ /* 0x000fca00000000ff */
[----:B------:R1:W1:Y:S01]  /*81f0*/  MUFU.EX2 R105, R202 ;  /* 0x000000ca00697308 */ /* 0x0002620000000800 */
[----:B------:R-:W-:Y:S01]  /*8200*/  @!P5 HADD2 R44, -R200.H0_H0, -RZ.H0_H0 ;  /* 0xa00000ffc82cd230 */ /* 0x000fe20000000900 */
[----:B---3--:R-:W-:Y:S02]  /*8210*/  F2FP.PACK_AB R203, R124, R122 ;  /* 0x0000007a7ccb723e */ /* 0x008fe400000000ff */
[----:B-1----:R-:W-:Y:S02]  /*8220*/  F2FP.PACK_AB R197, R187, R188 ;  /* 0x000000bcbbc5723e */ /* 0x002fe400000000ff */
[----:B------:R-:W-:Y:S01]  /*8230*/  PRMT R202, R203, 0x7632, R202 ;  /* 0x00007632cbca7816 */ /* 0x000fe200000000ca */
[----:B------:R-:W-:Y:S01]  /*8240*/  @!P1 HADD2 R68, -R203.H0_H0, -RZ.H0_H0 ;  /* 0xa00000ffcb449230 */ /* 0x000fe20000000900 */
[----:B------:R-:W-:-:S03]  /*8250*/  @!P5 PRMT R200, R44, 0x5410, RZ ;  /* 0x000054102cc8d816 */ /* 0x000fc600000000ff */
[----:B------:R-:W-:Y:S01]  /*8260*/  @!P4 HADD2 R98, -R202.H0_H0, -RZ.H0_H0 ;  /* 0xa00000ffca62c230 */ /* 0x000fe20000000900 */
[----:B------:R-:W-:Y:S01]  /*8270*/  PRMT R196, R197, 0x7632, R196 ;  /* 0x00007632c5c47816 */ /* 0x000fe200000000c4 */
[----:B------:R-:W-:Y:S01]  /*8280*/  @!P6 HADD2 R102, -R197.H0_H0, -RZ.H0_H0 ;  /* 0xa00000ffc566e230 */ /* 0x000fe20000000900 */
[----:B------:R-:W-:Y:S02]  /*8290*/  PRMT R44, R203, 0x5410, R202 ;  /* 0x00005410cb2c7816 */ /* 0x000fe400000000ca */
[----:B------:R-:W-:Y:S02]  /*82a0*/  @!P4 PRMT R202, R98, 0x5410, RZ ;  /* 0x0000541062cac816 */ /* 0x000fe400000000ff */
[----:B------:R-:W-:Y:S01]  /*82b0*/  @!P1 PRMT R203, R68, 0x5410, RZ ;  /* 0x0000541044cb9816 */ /* 0x000fe200000000ff */
[----:B------:R1:W-:Y:S01]  /*82c0*/  MUFU.EX2 R98, R165 ;  /* 0x000000a500627308 */ /* 0x0003e20000000800 */
[----:B------:R-:W-:Y:S02]  /*82d0*/  PRMT R68, R197, 0x5410, R196 ;  /* 0x00005410c5447816 */ /* 0x000fe400000000c4 */
[----:B------:R-:W-:Y:S01]  /*82e0*/  @!P6 PRMT R197, R102, 0x5410, RZ ;  /* 0x0000541066c5e816 */ /* 0x000fe200000000ff */
[----:B-1----:R-:W3:Y:S01]  /*82f0*/  LDL.LU R165, [R1+0x58] ;  /* 0x0000580001a57983 */ /* 0x002ee20000300800 */
[----:B------:R-:W-:Y:S01]  /*8300*/  SHF.R.U32.HI R110, RZ, 0x8, R110 ;  /* 0x00000008ff6e7819 */ /* 0x000fe2000001166e */
[----:B------:R-:W-:-:S03]  /*8310*/  IMAD.WIDE.U32 R190, R114, -0x2daee0ad, RZ ;  /* 0xd2511f5372be7825 */ /* 0x000fc600078e00ff */
[----:B------:R-:W-:Y:S01]  /*8320*/  LOP3.LUT R110, R110, 0xffff, RZ, 0xc0, !PT ;  /* 0x0000ffff6e6e7812 */ /* 0x000fe200078ec0ff */
[----:B------:R-:W-:Y:S01]  /*8330*/  FADD.FTZ R109, R188, R109 ;  /* 0x0000006dbc6d7221 */ /* 0x000fe20000010000 */
[----:B------:R-:W-:Y:S02]  /*8340*/  LOP3.LUT R73, R191, UR32, R160, 0x96, !PT ;  /* 0x00000020bf497c12 */ /* 0x000fe4000f8e96a0 */
[----:B------:R-:W-:Y:S01]  /*8350*/  ISETP.GE.U32.AND P5, PT, R251, R110, PT ;  /* 0x0000006efb00720c */ /* 0x000fe20003fa6070 */
[----:B------:R-:W-:Y:S01]  /*8360*/  FADD.FTZ R110, R187, R109 ;  /* 0x0000006dbb6e7221 */ /* 0x000fe20000010000 */
[----:B------:R-:W-:Y:S02]  /*8370*/  SHF.R.U32.HI R109, RZ, 0x10, R73 ;  /* 0x00000010ff6d7819 */ /* 0x000fe40000011649 */
[----:B------:R-:W-:Y:S02]  /*8380*/  SHF.R.U32.HI R113, RZ, 0x10, R194 ;  /* 0x00000010ff717819 */ /* 0x000fe400000116c2 */
[----:B------:R-:W-:-:S02]  /*8390*/  LOP3.LUT R109, R109, 0xff, RZ, 0xc0, !PT ;  /* 0x000000ff6d6d7812 */ /* 0x000fc400078ec0ff */
[----:B------:R-:W-:Y:S02]  /*83a0*/  SHF.R.U32.HI R114, RZ, 0x18, R190 ;  /* 0x00000018ff727819 */ /* 0x000fe400000116be */
[----:B------:R-:W-:Y:S02]  /*83b0*/  LOP3.LUT R113, R113, 0xff, RZ, 0xc0, !PT ;  /* 0x000000ff71717812 */ /* 0x000fe400078ec0ff */
[C---:B------:R-:W-:Y:S02]  /*83c0*/  ISETP.GE.U32.AND P6, PT, R251.reuse, R109, PT ;  /* 0x0000006dfb00720c */ /* 0x040fe40003fc6070 */
[C---:B------:R-:W-:Y:S02]  /*83d0*/  ISETP.GE.U32.AND P1, PT, R251.reuse, R114, PT ;  /* 0x00000072fb00720c */ /* 0x040fe40003f26070 */
[----:B------:R-:W-:Y:S01]  /*83e0*/  ISETP.GE.U32.AND P3, PT, R251, R113, PT ;  /* 0x00000071fb00720c */ /* 0x000fe20003f66070 */
[----:B--2---:R1:W-:Y:S02]  /*83f0*/  MUFU.EX2 R102, R239 ;  /* 0x000000ef00667308 */ /* 0x0043e40000000800 */
[----:B-1----:R-:W2:Y:S06]  /*8400*/  LDL.LU R239, [R1+0xa8] ;  /* 0x0000a80001ef7983 */ /* 0x002eac0000300800 */
[----:B----4-:R1:W-:Y:S08]  /*8410*/  MUFU.EX2 R109, R2 ;  /* 0x00000002006d7308 */ /* 0x0103f00000000800 */
[----:B------:R4:W-:Y:S01]  /*8420*/  MUFU.EX2 R114, R3 ;  /* 0x0000000300727308 */ /* 0x0009e20000000800 */
[----:B-1----:R-:W2:Y:S07]  /*8430*/  LDL.LU R2, [R1+0x54] ;  /* 0x0000540001027983 */ /* 0x002eae0000300800 */
[----:B------:R1:W-:Y:S01]  /*8440*/  MUFU.EX2 R113, R164 ;  /* 0x000000a400717308 */ /* 0x0003e20000000800 */
[----:B----4-:R-:W4:Y:S04]  /*8450*/  LDL.LU R3, [R1+0xa4] ;  /* 0x0000a40001037983 */ /* 0x010f280000300800 */
[----:B-1----:R-:W4:Y:S01]  /*8460*/  LDL.LU R164, [R1+0xa0] ;  /* 0x0000a00001a47983 */ /* 0x002f220000300800 */
[----:B------:R-:W-:Y:S01]  /*8470*/  FADD.FTZ R118, R122, R118 ;  /* 0x000000767a767221 */ /* 0x000fe20000010000 */
[----:B------:R-:W-:-:S03]  /*8480*/  SHF.R.U32.HI R194, RZ, 0x18, R194 ;  /* 0x00000018ffc27819 */ /* 0x000fc600000116c2 */
[----:B------:R-:W-:Y:S01]  /*8490*/  FADD.FTZ R118, R124, R118 ;  /* 0x000000767c767221 */ /* 0x000fe20000010000 */
[----:B------:R-:W-:-:S03]  /*84a0*/  ISETP.GE.U32.AND P2, PT, R251, R194, PT ;  /* 0x000000c2fb00720c */ /* 0x000fc60003f46070 */
[----:B------:R-:W-:Y:S01]  /*84b0*/  FADD.FTZ R118, R199, R118 ;  /* 0x00000076c7767221 */ /* 0x000fe20000010000 */
[----:B------:R-:W-:Y:S01]  /*84c0*/  F2FP.PACK_AB R199, R105, R199 ;  /* 0x000000c769c7723e */ /* 0x000fe200000000ff */
[----:B------:R-:W-:-:S03]  /*84d0*/  @!P5 HADD2 R49, -R196.H0_H0, -RZ.H0_H0 ;  /* 0xa00000ffc431d230 */ /* 0x000fc60000000900 */
[----:B------:R-:W-:Y:S02]  /*84e0*/  PRMT R198, R199, 0x7632, R198 ;  /* 0x00007632c7c67816 */ /* 0x000fe400000000c6 */
[----:B------:R-:W-:-:S03]  /*84f0*/  @!P5 PRMT R196, R49, 0x5410, RZ ;  /* 0x0000541031c4d816 */ /* 0x000fc600000000ff */
[----:B------:R-:W-:Y:S01]  /*8500*/  @!P2 HADD2 R99, -R198.H0_H0, -RZ.H0_H0 ;  /* 0xa00000ffc663a230 */ /* 0x000fe20000000900 */
[----:B------:R-:W-:Y:S01]  /*8510*/  PRMT R49, R199, 0x5410, R198 ;  /* 0x00005410c7317816 */ /* 0x000fe200000000c6 */
[----:B------:R-:W1:Y:S03]  /*8520*/  MUFU.EX2 R184, R184 ;  /* 0x000000b800b87308 */ /* 0x000e660000000800 */
[----:B------:R-:W-:Y:S02]  /*8530*/  @!P2 PRMT R198, R99, 0x5410, RZ ;  /* 0x0000541063c6a816 */ /* 0x000fe400000000ff */
[----:B------:R-:W-:-:S03]  /*8540*/  LOP3.LUT R99, R73, 0xff, RZ, 0xc0, !PT ;  /* 0x000000ff49637812 */ /* 0x000fc600078ec0ff */
[----:B------:R-:W1:Y:S01]  /*8550*/  MUFU.EX2 R182, R182 ;  /* 0x000000b600b67308 */ /* 0x000e620000000800 */
[----:B------:R-:W-:Y:S02]  /*8560*/  ISETP.GE.U32.AND P2, PT, R251, R99, PT ;  /* 0x00000063fb00720c */ /* 0x000fe40003f46070 */
[----:B------:R-:W-:-:S04]  /*8570*/  SHF.R.U32.HI R99, RZ, 0x18, R73 ;  /* 0x00000018ff637819 */ /* 0x000fc80000011649 */
[----:B------:R-:W-:Y:S02]  /*8580*/  ISETP.GE.U32.AND P5, PT, R251, R99, PT ;  /* 0x00000063fb00720c */ /* 0x000fe40003fa6070 */
[----:B------:R-:W-:Y:S01]  /*8590*/  LOP3.LUT R99, R73, 0xffff, RZ, 0xc0, !PT ;  /* 0x0000ffff49637812 */ /* 0x000fe200078ec0ff */
[----:B------:R-:W-:Y:S01]  /*85a0*/  @!P3 HADD2 R101, -R199.H0_H0, -RZ.H0_H0 ;  /* 0xa00000ffc765b230 */ /* 0x000fe20000000900 */
[----:B-1----:R-:W-:Y:S02]  /*85b0*/  FADD.FTZ R110, R184, R110 ;  /* 0x0000006eb86e7221 */ /* 0x002fe40000010000 */
[----:B------:R-:W-:Y:S02]  /*85c0*/  SHF.R.U32.HI R99, RZ, 0x8, R99 ;  /* 0x00000008ff637819 */ /* 0x000fe40000011663 */
[----:B------:R-:W-:Y:S02]  /*85d0*/  @!P3 PRMT R199, R101, 0x5410, RZ ;  /* 0x0000541065c7b816 */ /* 0x000fe400000000ff */
[----:B------:R-:W-:-:S02]  /*85e0*/  LOP3.LUT R101, R99, 0xffff, RZ, 0xc0, !PT ;  /* 0x0000ffff63657812 */ /* 0x000fc400078ec0ff */
[----:B------:R1:W-:Y:S02]  /*85f0*/  MUFU.EX2 R99, R162 ;  /* 0x000000a200637308 */ /* 0x0003e40000000800 */
[----:B-1----:R-:W4:Y:S01]  /*8600*/  LDL.LU R162, [R1+0x9c] ;  /* 0x00009c0001a27983 */ /* 0x002f220000300800 */
[----:B------:R-:W-:Y:S01]  /*8610*/  F2FP.PACK_AB R193, R182, R184 ;  /* 0x000000b8b6c1723e */ /* 0x000fe200000000ff */
[----:B------:R-:W-:-:S03]  /*8620*/  FADD.FTZ R118, R105, R118 ;  /* 0x0000007669767221 */ /* 0x000fc60000010000 */
[----:B------:R-:W-:Y:S01]  /*8630*/  PRMT R192, R193, 0x7632, R192 ;  /* 0x00007632c1c07816 */ /* 0x000fe200000000c0 */
[----:B------:R-:W-:Y:S01]  /*8640*/  @!P2 HADD2 R97, -R193.H0_H0, -RZ.H0_H0 ;  /* 0xa00000ffc161a230 */ /* 0x000fe20000000900 */
[----:B------:R-:W-:Y:S01]  /*8650*/  ISETP.GE.U32.AND P3, PT, R251, R101, PT ;  /* 0x00000065fb00720c */ /* 0x000fe20003f66070 */
[----:B---3--:R1:W-:Y:S02]  /*8660*/  MUFU.EX2 R73, R165 ;  /* 0x000000a500497308 */ /* 0x0083e40000000800 */
[----:B-1----:R-:W-:Y:S02]  /*8670*/  IMAD.MOV.U32 R165, RZ, RZ, R217 ;  /* 0x000000ffffa57224 */ /* 0x002fe400078e00d9 */
[----:B------:R-:W-:Y:S01]  /*8680*/  FADD.FTZ R217, R182, R110 ;  /* 0x0000006eb6d97221 */ /* 0x000fe20000010000 */
[----:B------:R-:W-:Y:S01]  /*8690*/  PRMT R160, R193, 0x5410, R192 ;  /* 0x00005410c1a07816 */ /* 0x000fe200000000c0 */
[----:B------:R-:W-:Y:S01]  /*86a0*/  FADD.FTZ R122, R195, R118 ;  /* 0x00000076c37a7221 */ /* 0x000fe20000010000 */
[----:B------:R-:W-:Y:S01]  /*86b0*/  @!P2 PRMT R193, R97, 0x5410, RZ ;  /* 0x0000541061c1a816 */ /* 0x000fe200000000ff */
[----:B--2---:R1:W-:Y:S02]  /*86c0*/  MUFU.EX2 R110, R239 ;  /* 0x000000ef006e7308 */ /* 0x0043e40000000800 */
[----:B-1----:R-:W2:Y:S06]  /*86d0*/  LDL.LU R239, [R1+0x98] ;  /* 0x0000980001ef7983 */ /* 0x002eac0000300800 */
[----:B------:R1:W-:Y:S08]  /*86e0*/  MUFU.EX2 R101, R2 ;  /* 0x0000000200657308 */ /* 0x0003f00000000800 */
[----:B----4-:R3:W-:Y:S01]  /*86f0*/  MUFU.EX2 R97, R3 ;  /* 0x0000000300617308 */ /* 0x0107e20000000800 */
[----:B-1----:R-:W4:Y:S07]  /*8700*/  LDL.LU R2, [R1+0x94] ;  /* 0x0000940001027983 */ /* 0x002f2e0000300800 */
[----:B------:R1:W-:Y:S01]  /*8710*/  MUFU.EX2 R118, R164 ;  /* 0x000000a400767308 */ /* 0x0003e20000000800 */
[----:B---3--:R-:W3:Y:S04]  /*8720*/  LDL.LU R3, [R1+0x90] ;  /* 0x0000900001037983 */ /* 0x008ee80000300800 */
[----:B-1----:R-:W3:Y:S03]  /*8730*/  LDL.LU R164, [R1+0x84] ;  /* 0x0000840001a47983 */ /* 0x002ee60000300800 */
[----:B------:R-:W1:Y:S01]  /*8740*/  MUFU.EX2 R225, R225 ;  /* 0x000000e100e17308 */ /* 0x000e620000000800 */
[----:B------:R-:W-:Y:S01]  /*8750*/  @!P3 HADD2 R96, -R192.H0_H0, -RZ.H0_H0 ;  /* 0xa00000ffc060b230 */ /* 0x000fe20000000900 */
[----:B------:R-:W-:-:S04]  /*8760*/  SHF.R.U32.HI R76, RZ, 0x10, R190 ;  /* 0x00000010ff4c7819 */ /* 0x000fc800000116be */
[----:B------:R-:W-:Y:S02]  /*8770*/  @!P3 PRMT R192, R96, 0x5410, RZ ;  /* 0x0000541060c0b816 */ /* 0x000fe400000000ff */
[----:B------:R-:W-:Y:S01]  /*8780*/  LOP3.LUT R76, R76, 0xff, RZ, 0xc0, !PT ;  /* 0x000000ff4c4c7812 */ /* 0x000fe200078ec0ff */
[----:B------:R-:W-:Y:S01]  /*8790*/  MUFU.EX2 R218, R178 ;  /* 0x000000b200da7308 */ /* 0x000fe20000000800 */
[----:B------:R-:W-:Y:S02]  /*87a0*/  LOP3.LUT R72, R190, 0xffff, RZ, 0xc0, !PT ;  /* 0x0000ffffbe487812 */ /* 0x000fe400078ec0ff */
[----:B------:R-:W-:-:S05]  /*87b0*/  ISETP.GE.U32.AND P2, PT, R251, R76, PT ;  /* 0x0000004cfb00720c */ /* 0x000fca0003f46070 */
[----:B------:R-:W1:Y:S02]  /*87c0*/  MUFU.EX2 R100, R163 ;  /* 0x000000a300647308 */ /* 0x000e640000000800 */
[----:B-1----:R-:W-:Y:S02]  /*87d0*/  F2FP.PACK_AB R191, R98, R225 ;  /* 0x000000e162bf723e */ /* 0x002fe400000000ff */
[----:B------:R-:W-:-:S04]  /*87e0*/  SHF.R.U32.HI R72, RZ, 0x8, R72 ;  /* 0x00000008ff487819 */ /* 0x000fc80000011648 */
[----:B------:R-:W1:Y:S01]  /*87f0*/  MUFU.EX2 R170, R170 ;  /* 0x000000aa00aa7308 */ /* 0x000e620000000800 */
[----:B------:R-:W-:Y:S02]  /*8800*/  LOP3.LUT R120, R190, 0xff, RZ, 0xc0, !PT ;  /* 0x000000ffbe787812 */ /* 0x000fe400078ec0ff */
[----:B------:R-:W-:-:S05]  /*8810*/  PRMT R190, R191, 0x7632, R190 ;  /* 0x00007632bfbe7816 */ /* 0x000fca00000000be */
[----:B------:R-:W1:Y:S01]  /*8820*/  MUFU.EX2 R105, R130 ;  /* 0x0000008200697308 */ /* 0x000e620000000800 */
[----:B------:R-:W-:Y:S01]  /*8830*/  LOP3.LUT R72, R72, 0xffff, RZ, 0xc0, !PT ;  /* 0x0000ffff48487812 */ /* 0x000fe200078ec0ff */
[----:B------:R-:W-:-:S03]  /*8840*/  @!P1 HADD2 R57, -R190.H0_H0, -RZ.H0_H0 ;  /* 0xa00000ffbe399230 */ /* 0x000fc60000000900 */
[----:B------:R-:W-:Y:S01]  /*8850*/  ISETP.GE.U32.AND P3, PT, R251, R72, PT ;  /* 0x00000048fb00720c */ /* 0x000fe20003f66070 */
[----:B------:R-:W-:Y:S01]  /*8860*/  @!P2 HADD2 R60, -R191.H0_H0, -RZ.H0_H0 ;  /* 0xa00000ffbf3ca230 */ /* 0x000fe20000000900 */
[----:B------:R-:W-:Y:S02]  /*8870*/  F2FP.PACK_AB R189, R100, R218 ;  /* 0x000000da64bd723e */ /* 0x000fe400000000ff */
[----:B------:R-:W-:Y:S02]  /*8880*/  PRMT R163, R191, 0x5410, R190 ;  /* 0x00005410bfa37816 */ /* 0x000fe400000000be */
[----:B-1----:R-:W-:Y:S02]  /*8890*/  F2FP.PACK_AB R195, R170, R195 ;  /* 0x000000c3aac3723e */ /* 0x002fe400000000ff */
[----:B------:R-:W-:Y:S01]  /*88a0*/  @!P1 PRMT R190, R57, 0x5410, RZ ;  /* 0x0000541039be9816 */ /* 0x000fe200000000ff */
[----:B------:R-:W-:Y:S01]  /*88b0*/  FADD.FTZ R57, R105, R102 ;  /* 0x0000006669397221 */ /* 0x000fe20000010000 */
[----:B------:R-:W-:Y:S01]  /*88c0*/  PRMT R188, R189, 0x7632, R188 ;  /* 0x00007632bdbc7816 */ /* 0x000fe200000000bc */
[----:B------:R-:W-:Y:S01]  /*88d0*/  @!P6 HADD2 R67, -R195.H0_H0, -RZ.H0_H0 ;  /* 0xa00000ffc343e230 */ /* 0x000fe20000000900 */
[----:B------:R-:W-:Y:S01]  /*88e0*/  @!P2 PRMT R191, R60, 0x5410, RZ ;  /* 0x000054103cbfa816 */ /* 0x000fe200000000ff */
[----:B------:R-:W-:Y:S01]  /*88f0*/  FADD.FTZ R60, R109, R57 ;  /* 0x000000396d3c7221 */ /* 0x000fe20000010000 */
[----:B------:R-:W-:Y:S01]  /*8900*/  PRMT R194, R195, 0x7632, R194 ;  /* 0x00007632c3c27816 */ /* 0x000fe200000000c2 */
[----:B------:R-:W-:-:S02]  /*8910*/  @!P3 HADD2 R61, -R188.H0_H0, -RZ.H0_H0 ;  /* 0xa00000ffbc3db230 */ /* 0x000fc40000000900 */
[----:B------:R-:W-:Y:S01]  /*8920*/  FADD.FTZ R60, R114, R60 ;  /* 0x0000003c723c7221 */ /* 0x000fe20000010000 */
[----:B------:R-:W-:Y:S02]  /*8930*/  PRMT R161, R195, 0x5410, R194 ;  /* 0x00005410c3a17816 */ /* 0x000fe400000000c2 */
[----:B------:R-:W-:Y:S02]  /*8940*/  @!P6 PRMT R195, R67, 0x5410, RZ ;  /* 0x0000541043c3e816 */ /* 0x000fe400000000ff */
[----:B------:R1:W1:Y:S02]  /*8950*/  MUFU.EX2 R67, R162 ;  /* 0x000000a200437308 */ /* 0x0002640000000800 */
[----:B-1----:R-:W-:Y:S02]  /*8960*/  PRMT R162, R189, 0x5410, R188 ;  /* 0x00005410bda27816 */ /* 0x002fe400000000bc */
[----:B------:R-:W-:Y:S01]  /*8970*/  @!P3 PRMT R188, R61, 0x5410, RZ ;  /* 0x000054103dbcb816 */ /* 0x000fe200000000ff */
[----:B------:R-:W-:-:S03]  /*8980*/  FADD.FTZ R61, R113, R60 ;  /* 0x0000003c713d7221 */ /* 0x000fc60000010000 */
[----:B------:R-:W-:Y:S08]  /*8990*/  MUFU.EX2 R60, R165 ;  /* 0x000000a5003c7308 */ /* 0x000ff00000000800 */
[----:B--2---:R1:W3:Y:S02]  /*89a0*/  MUFU.EX2 R96, R239 ;  /* 0x000000ef00607308 */ /* 0x0042e40000000800 */
[----:B-1----:R-:W2:Y:S06]  /*89b0*/  LDL.LU R239, [R1+0x64] ;  /* 0x0000640001ef7983 */ /* 0x002eac0000300800 */
[----:B---3--:R1:W-:Y:S02]  /*89c0*/  MUFU.EX2 R57, R164 ;  /* 0x000000a400397308 */ /* 0x0083e40000000800 */
[----:B-1----:R-:W3:Y:S01]  /*89d0*/  LDL.LU.64 R164, [R1+0x78] ;  /* 0x0000780001a47983 */ /* 0x002ee20000300a00 */
[----:B------:R-:W-:-:S05]  /*89e0*/  ISETP.GE.U32.AND P4, PT, R251, R120, PT ;  /* 0x00000078fb00720c */ /* 0x000fca0003f86070 */
[----:B----4-:R-:W1:Y:S01]  /*89f0*/  MUFU.EX2 R120, R2 ;  /* 0x0000000200787308 */ /* 0x010e620000000800 */
[----:B------:R-:W-:-:S07]  /*8a00*/  F2FP.PACK_AB R76, R102, R105 ;  /* 0x00000069664c723e */ /* 0x000fce00000000ff */
[----:B------:R-:W-:-:S05]  /*8a10*/  @!P4 HADD2 R64, -R189.H0_H0, -RZ.H0_H0 ;  /* 0xa00000ffbd40c230 */ /* 0x000fca0000000900 */
[----:B------:R-:W-:Y:S02]  /*8a20*/  @!P4 PRMT R189, R64, 0x5410, RZ ;  /* 0x0000541040bdc816 */ /* 0x000fe400000000ff */
[----:B------:R-:W4:Y:S01]  /*8a30*/  MUFU.EX2 R64, R3 ;  /* 0x0000000300407308 */ /* 0x000f220000000800 */
[----:B------:R-:W-:Y:S01]  /*8a40*/  FADD.FTZ R105, R118, R67 ;  /* 0x0000004376697221 */ /* 0x000fe20000010000 */
[----:B------:R-:W-:-:S03]  /*8a50*/  @!P5 HADD2 R65, -R194.H0_H0, -RZ.H0_H0 ;  /* 0xa00000ffc241d230 */ /* 0x000fc60000000900 */
[----:B------:R-:W-:-:S03]  /*8a60*/  FADD.FTZ R105, R96, R105 ;  /* 0x0000006960697221 */ /* 0x000fc60000010000 */
[----:B------:R-:W4:Y:S01]  /*8a70*/  MUFU.EX2 R102, R238 ;  /* 0x000000ee00667308 */ /* 0x000f220000000800 */
[----:B-1----:R-:W-:Y:S01]  /*8a80*/  FADD.FTZ R105, R120, R105 ;  /* 0x0000006978697221 */ /* 0x002fe20000010000 */
[----:B------:R-:W-:Y:S01]  /*8a90*/  @!P5 PRMT R194, R65, 0x5410, RZ ;  /* 0x0000541041c2d816 */ /* 0x000fe200000000ff */
[C---:B------:R-:W-:Y:S01]  /*8aa0*/  FADD.FTZ R61, R73.reuse, R61 ;  /* 0x0000003d493d7221 */ /* 0x040fe20000010000 */
[----:B------:R-:W-:Y:S02]  /*8ab0*/  F2FP.PACK_AB R65, R73, R113 ;  /* 0x000000714941723e */ /* 0x000fe400000000ff */
[----:B------:R-:W-:Y:S01]  /*8ac0*/  F2FP.PACK_AB R73, R67, R118 ;  /* 0x000000764349723e */ /* 0x000fe200000000ff */
[----:B----4-:R-:W-:Y:S01]  /*8ad0*/  FADD.FTZ R105, R64, R105 ;  /* 0x0000006940697221 */ /* 0x010fe20000010000 */
[----:B------:R-:W-:Y:S01]  /*8ae0*/  F2FP.PACK_AB R67, R120, R96 ;  /* 0x000000607843723e */ /* 0x000fe200000000ff */
[----:B------:R-:W-:Y:S01]  /*8af0*/  MUFU.EX2 R230, R230 ;  /* 0x000000e600e67308 */ /* 0x000fe20000000800 */
[C---:B------:R-:W-:Y:S01]  /*8b00*/  F2FP.PACK_AB R64, R57.reuse, R64 ;  /* 0x000000403940723e */ /* 0x040fe200000000ff */
[----:B------:R-:W-:-:S02]  /*8b10*/  FADD.FTZ R96, R57, R105 ;  /* 0x0000006939607221 */ /* 0x000fc40000010000 */
[----:B------:R-:W-:Y:S02]  /*8b20*/  FADD.FTZ R57, R99, R61 ;  /* 0x0000003d63397221 */ /* 0x000fe40000010000 */
[----:B------:R-:W-:Y:S02]  /*8b30*/  FADD.FTZ R96, R60, R96 ;  /* 0x000000603c607221 */ /* 0x000fe40000010000 */
[----:B------:R-:W-:Y:S02]  /*8b40*/  FADD.FTZ R57, R110, R57 ;  /* 0x000000396e397221 */ /* 0x000fe40000010000 */
[C---:B------:R-:W-:Y:S02]  /*8b50*/  FADD.FTZ R96, R102.reuse, R96 ;  /* 0x0000006066607221 */ /* 0x040fe40000010000 */
[----:B------:R-:W-:Y:S01]  /*8b60*/  FADD.FTZ R57, R101, R57 ;  /* 0x0000003965397221 */ /* 0x000fe20000010000 */
[----:B------:R-:W-:-:S03]  /*8b70*/  F2FP.PACK_AB R60, R102, R60 ;  /* 0x0000003c663c723e */ /* 0x000fc600000000ff */
[C---:B------:R-:W-:Y:S01]  /*8b80*/  FADD.FTZ R102, R97.reuse, R57 ;  /* 0x0000003961667221 */ /* 0x040fe20000010000 */
[----:B------:R-:W-:Y:S01]  /*8b90*/  F2FP.PACK_AB R57, R97, R101 ;  /* 0x000000656139723e */ /* 0x000fe200000000ff */
[----:B------:R-:W-:Y:S02]  /*8ba0*/  IMAD.MOV.U32 R130, RZ, RZ, R39 ;  /* 0x000000ffff827224 */ /* 0x000fe400078e0027 */
[----:B------:R-:W-:Y:S02]  /*8bb0*/  IMAD.MOV.U32 R128, RZ, RZ, R38 ;  /* 0x000000ffff807224 */ /* 0x000fe400078e0026 */
[----:B------:R-:W-:Y:S02]  /*8bc0*/  IMAD.MOV.U32 R126, RZ, RZ, R29 ;  /* 0x000000ffff7e7224 */ /* 0x000fe400078e001d */
[----:B------:R-:W-:Y:S01]  /*8bd0*/  IMAD.MOV.U32 R178, RZ, RZ, R28 ;  /* 0x000000ffffb27224 */ /* 0x000fe200078e001c */
[----:B------:R-:W-:Y:S02]  /*8be0*/  F2FP.PACK_AB R61, R110, R99 ;  /* 0x000000636e3d723e */ /* 0x000fe400000000ff */
[----:B------:R-:W-:-:S02]  /*8bf0*/  F2FP.PACK_AB R72, R114, R109 ;  /* 0x0000006d7248723e */ /* 0x000fc400000000ff */
[C---:B------:R-:W-:Y:S02]  /*8c00*/  PRMT R210, R76.reuse, 0x7632, R210 ;  /* 0x000076324cd27816 */ /* 0x040fe400000000d2 */
[----:B------:R-:W-:Y:S01]  /*8c10*/  PRMT R211, R76, 0x7610, R211 ;  /* 0x000076104cd37816 */ /* 0x000fe200000000d3 */
[----:B------:R-:W1:Y:S03]  /*8c20*/  MUFU.EX2 R182, R178 ;  /* 0x000000b200b67308 */ /* 0x000e660000000800 */
[----:B------:R-:W-:Y:S02]  /*8c30*/  PRMT R76, R211, 0x5410, R210 ;  /* 0x00005410d34c7816 */ /* 0x000fe400000000d2 */
[----:B------:R-:W-:-:S03]  /*8c40*/  PRMT R171, R73, 0x7610, R171 ;  /* 0x0000761049ab7816 */ /* 0x000fc600000000ab */
[----:B------:R-:W-:Y:S01]  /*8c50*/  MUFU.EX2 R178, R51 ;  /* 0x0000003300b27308 */ /* 0x000fe20000000800 */
[----:B-1----:R-:W-:-:S07]  /*8c60*/  FADD.FTZ R102, R182, R102 ;  /* 0x00000066b6667221 */ /* 0x002fce0000010000 */
[----:B------:R-:W-:Y:S08]  /*8c70*/  MUFU.EX2 R184, R128 ;  /* 0x0000008000b87308 */ /* 0x000ff00000000800 */
[----:B--2---:R-:W1:Y:S02]  /*8c80*/  MUFU.EX2 R187, R239 ;  /* 0x000000ef00bb7308 */ /* 0x004e640000000800 */
[----:B-1----:R-:W-:Y:S01]  /*8c90*/  FADD.FTZ R96, R187, R96 ;  /* 0x00000060bb607221 */ /* 0x002fe20000010000 */
[----:B------:R-:W-:-:S03]  /*8ca0*/  F2FP.PACK_AB R187, R230, R187 ;  /* 0x000000bbe6bb723e */ /* 0x000fc600000000ff */
[----:B------:R-:W-:Y:S01]  /*8cb0*/  FADD.FTZ R101, R230, R96 ;  /* 0x00000060e6657221 */ /* 0x000fe20000010000 */
[----:B------:R-:W-:-:S05]  /*8cc0*/  IADD3 R230, R228, 0x4, RZ ;  /* 0x00000004e4e67810 */ /* 0x000fca0007ffe0ff */
[----:B------:R-:W-:-:S05]  /*8cd0*/  IMAD.WIDE.U32 R38, R230, -0x326172a9, RZ ;  /* 0xcd9e8d57e6267825 */ /* 0x000fca00078e00ff */
[----:B------:R-:W-:Y:S02]  /*8ce0*/  LOP3.LUT R96, R39, R169, RZ, 0x3c, !PT ;  /* 0x000000a927607212 */ /* 0x000fe400078e3cff */
[----:B---3--:R-:W-:-:S03]  /*8cf0*/  LOP3.LUT R97, R165, UR20, R38, 0x96, !PT ;  /* 0x00000014a5617c12 */ /* 0x008fc6000f8e9626 */
[----:B------:R-:W-:-:S04]  /*8d00*/  IMAD.WIDE.U32 R28, R96, -0x2daee0ad, RZ ;  /* 0xd2511f53601c7825 */ /* 0x000fc800078e00ff */
[----:B------:R-:W-:Y:S01]  /*8d10*/  IMAD.WIDE.U32 R238, R97, -0x2daee0ad, RZ ;  /* 0xd2511f5361ee7825 */ /* 0x000fe200078e00ff */
[----:B------:R-:W-:-:S04]  /*8d20*/  LOP3.LUT R96, R29, UR19, R232, 0x96, !PT ;  /* 0x000000131d607c12 */ /* 0x000fc8000f8e96e8 */
[----:B------:R-:W-:Y:S01]  /*8d30*/  LOP3.LUT R99, R239, UR17, R28, 0x96, !PT ;  /* 0x00000011ef637c12 */ /* 0x000fe2000f8e961c */
[----:B------:R-:W-:-:S05]  /*8d40*/  IMAD.WIDE.U32 R96, R96, -0x326172a9, RZ ;  /* 0xcd9e8d5760607825 */ /* 0x000fca00078e00ff */
[----:B------:R-:W-:Y:S01]  /*8d50*/  LOP3.LUT R105, R97, UR18, R164, 0x96, !PT ;  /* 0x0000001261697c12 */ /* 0x000fe2000f8e96a4 */
[----:B------:R-:W-:-:S04]  /*8d60*/  IMAD.WIDE.U32 R164, R99, -0x326172a9, RZ ;  /* 0xcd9e8d5763a47825 */ /* 0x000fc800078e00ff */
[----:B------:R-:W-:Y:S01]  /*8d70*/  IMAD.WIDE.U32 R2, R105, -0x2daee0ad, RZ ;  /* 0xd2511f5369027825 */ /* 0x000fe200078e00ff */
[----:B------:R-:W-:-:S04]  /*8d80*/  LOP3.LUT R99, R165, UR16, R96, 0x96, !PT ;  /* 0x00000010a5637c12 */ /* 0x000fc8000f8e9660 */
[----:B------:R-:W-:Y:S01]  /*8d90*/  LOP3.LUT R105, R3, UR15, R238, 0x96, !PT ;  /* 0x0000000f03697c12 */ /* 0x000fe2000f8e96ee */
[----:B------:R-:W-:-:S05]  /*8da0*/  IMAD.WIDE.U32 R238, R99, -0x2daee0ad, RZ ;  /* 0xd2511f5363ee7825 */ /* 0x000fca00078e00ff */
[----:B------:R-:W-:Y:S01]  /*8db0*/  LOP3.LUT R99, R239, UR13, R2, 0x96, !PT ;  /* 0x0000000def637c12 */ /* 0x000fe2000f8e9602 */
[----:B------:R-:W-:-:S05]  /*8dc0*/  IMAD.WIDE.U32 R2, R105, -0x326172a9, RZ ;  /* 0xcd9e8d5769027825 */ /* 0x000fca00078e00ff */
[----:B------:R-:W-:-:S05]  /*8dd0*/  LOP3.LUT R105, R3, UR14, R164, 0x96, !PT ;  /* 0x0000000e03697c12 */ /* 0x000fca000f8e96a4 */
[----:B------:R-:W-:-:S05]  /*8de0*/  IMAD.WIDE.U32 R164, R105, -0x2daee0ad, RZ ;  /* 0xd2511f5369a47825 */ /* 0x000fca00078e00ff */
[----:B------:R-:W-:Y:S01]  /*8df0*/  LOP3.LUT R105, R165, UR11, R238, 0x96, !PT ;  /* 0x0000000ba5697c12 */ /* 0x000fe2000f8e96ee */
[----:B------:R-:W-:-:S05]  /*8e00*/  IMAD.WIDE.U32 R238, R99, -0x326172a9, RZ ;  /* 0xcd9e8d5763ee7825 */ /* 0x000fca00078e00ff */
[----:B------:R-:W-:Y:S01]  /*8e10*/  LOP3.LUT R99, R239, UR12, R2, 0x96, !PT ;  /* 0x0000000cef637c12 */ /* 0x000fe2000f8e9602 */
[----:B------:R-:W-:-:S05]  /*8e20*/  IMAD.WIDE.U32 R2, R105, -0x326172a9, RZ ;  /* 0xcd9e8d5769027825 */ /* 0x000fca00078e00ff */
[----:B------:R-:W-:Y:S02]  /*8e30*/  LOP3.LUT R105, R3, UR31, R238, 0x96, !PT ;  /* 0x0000001f03697c12 */ /* 0x000fe4000f8e96ee */
[----:B------:R-:W-:Y:S01]  /*8e40*/  LOP3.LUT R120, R2, 0xffff, RZ, 0xc0, !PT ;  /* 0x0000ffff02787812 */ /* 0x000fe200078ec0ff */
[----:B------:R-:W-:Y:S01]  /*8e50*/  FADD.FTZ R101, R184, R101 ;  /* 0x00000065b8657221 */ /* 0x000fe20000010000 */
[----:B------:R-:W-:Y:S01]  /*8e60*/  LOP3.LUT R110, R105, 0xffff, RZ, 0xc0, !PT ;  /* 0x0000ffff696e7812 */ /* 0x000fe200078ec0ff */
[----:B------:R-:W-:Y:S01]  /*8e70*/  MUFU.EX2 R247, R247 ;  /* 0x000000f700f77308 */ /* 0x000fe20000000800 */
[----:B------:R-:W-:-:S07]  /*8e80*/  SHF.R.U32.HI R118, RZ, 0x10, R2 ;  /* 0x00000010ff767819 */ /* 0x000fce0000011602 */
[----:B------:R-:W-:Y:S01]  /*8e90*/  MUFU.EX2 R176, R176 ;  /* 0x000000b000b07308 */ /* 0x000fe20000000800 */
[----:B------:R-:W-:Y:S01]  /*8ea0*/  SHF.R.U32.HI R110, RZ, 0x8, R110 ;  /* 0x00000008ff6e7819 */ /* 0x000fe2000001166e */
[----:B------:R-:W-:Y:S01]  /*8eb0*/  IMAD.MOV.U32 R128, RZ, RZ, R52 ;  /* 0x000000ffff807224 */ /* 0x000fe200078e0034 */
[----:B------:R-:W2:Y:S02]  /*8ec0*/  LDL.LU.64 R238, [R1+0x288] ;  /* 0x0002880001ee7983 */ /* 0x000ea40000300a00 */
[----:B------:R-:W-:-:S04]  /*8ed0*/  LOP3.LUT R110, R110, 0xffff, RZ, 0xc0, !PT ;  /* 0x0000ffff6e6e7812 */ /* 0x000fc800078ec0ff */
[----:B------:R-:W-:Y:S02]  /*8ee0*/  ISETP.GE.U32.AND P5, PT, R251, R110, PT ;  /* 0x0000006efb00720c */ /* 0x000fe40003fa6070 */
[--C-:B------:R-:W-:Y:S02]  /*8ef0*/  SHF.R.U32.HI R110, RZ, 0x10, R105.reuse ;  /* 0x00000010ff6e7819 */ /* 0x100fe40000011669 */
[----:B------:R-:W-:Y:S02]  /*8f00*/  LOP3.LUT R109, R105, 0xff, RZ, 0xc0, !PT ;  /* 0x000000ff696d7812 */ /* 0x000fe400078ec0ff */
[----:B------:R-:W-:Y:S02]  /*8f10*/  SHF.R.U32.HI R105, RZ, 0x18, R105 ;  /* 0x00000018ff697819 */ /* 0x000fe40000011669 */
[----:B------:R-:W-:Y:S02]  /*8f20*/  LOP3.LUT R110, R110, 0xff, RZ, 0xc0, !PT ;  /* 0x000000ff6e6e7812 */ /* 0x000fe400078ec0ff */
[----:B------:R-:W-:-:S02]  /*8f30*/  ISETP.GE.U32.AND P4, PT, R251, R109, PT ;  /* 0x0000006dfb00720c */ /* 0x000fc40003f86070 */
[C---:B------:R-:W-:Y:S01]  /*8f40*/  ISETP.GE.U32.AND P3, PT, R251.reuse, R105, PT ;  /* 0x00000069fb00720c */ /* 0x040fe20003f66070 */
[----:B------:R-:W-:Y:S01]  /*8f50*/  @!P5 HADD2 R71, -R210.H0_H0, -RZ.H0_H0 ;  /* 0xa00000ffd247d230 */ /* 0x000fe20000000900 */
[----:B------:R-:W-:Y:S02]  /*8f60*/  ISETP.GE.U32.AND P2, PT, R251, R110, PT ;  /* 0x0000006efb00720c */ /* 0x000fe40003f46070 */
[----:B------:R-:W-:Y:S02]  /*8f70*/  LOP3.LUT R110, R2, 0xff, RZ, 0xc0, !PT ;  /* 0x000000ff026e7812 */ /* 0x000fe400078ec0ff */
[----:B------:R-:W-:Y:S02]  /*8f80*/  @!P5 PRMT R210, R71, 0x5410, RZ ;  /* 0x0000541047d2d816 */ /* 0x000fe400000000ff */
[----:B------:R-:W-:Y:S02]  /*8f90*/  ISETP.GE.U32.AND P1, PT, R251, R110, PT ;  /* 0x0000006efb00720c */ /* 0x000fe40003f26070 */
[----:B------:R-:W-:Y:S01]  /*8fa0*/  SHF.R.U32.HI R110, RZ, 0x18, R2 ;  /* 0x00000018ff6e7819 */ /* 0x000fe20000011602 */
[----:B------:R-:W-:Y:S01]  /*8fb0*/  IMAD.WIDE.U32 R2, R99, -0x2daee0ad, RZ ;  /* 0xd2511f5363027825 */ /* 0x000fe200078e00ff */
[----:B------:R-:W-:Y:S01]  /*8fc0*/  PRMT R71, R73, 0x7632, R71 ;  /* 0x0000763249477816 */ /* 0x000fe20000000047 */
[----:B------:R-:W1:Y:S01]  /*8fd0*/  MUFU.EX2 R109, R126 ;  /* 0x0000007e006d7308 */ /* 0x000e620000000800 */
[----:B------:R-:W-:Y:S01]  /*8fe0*/  @!P4 HADD2 R74, -R211.H0_H0, -RZ.H0_H0 ;  /* 0xa00000ffd34ac230 */ /* 0x000fe20000000900 */
[----:B------:R-:W-:-:S02]  /*8ff0*/  SHF.R.U32.HI R120, RZ, 0x8, R120 ;  /* 0x00000008ff787819 */ /* 0x000fc40000011678 */
[----:B------:R-:W-:Y:S01]  /*9000*/  LOP3.LUT R114, R3, UR32, R164, 0x96, !PT ;  /* 0x0000002003727c12 */ /* 0x000fe2000f8e96a4 */
[----:B------:R-:W-:Y:S01]  /*9010*/  @!P3 HADD2 R69, -R71.H0_H0, -RZ.H0_H0 ;  /* 0xa00000ff4745b230 */ /* 0x000fe20000000900 */
[----:B------:R-:W-:Y:S01]  /*9020*/  LOP3.LUT R120, R120, 0xffff, RZ, 0xc0, !PT ;  /* 0x0000ffff78787812 */ /* 0x000fe200078ec0ff */
[----:B------:R-:W-:Y:S01]  /*9030*/  @!P2 HADD2 R70, -R171.H0_H0, -RZ.H0_H0 ;  /* 0xa00000ffab46a230 */ /* 0x000fe20000000900 */
[----:B------:R-:W-:Y:S01]  /*9040*/  @!P4 PRMT R211, R74, 0x5410, RZ ;  /* 0x000054104ad3c816 */ /* 0x000fe200000000ff */
[----:B------:R-:W-:Y:S01]  /*9050*/  @!P1 HADD2 R66, -R72.H0_H0, -RZ.H0_H0 ;  /* 0xa00000ff48429230 */ /* 0x000fe20000000900 */
[----:B------:R-:W-:Y:S01]  /*9060*/  PRMT R73, R171, 0x5410, R71 ;  /* 0x00005410ab497816 */ /* 0x000fe20000000047 */
[----:B------:R-:W-:Y:S01]  /*9070*/  MUFU.EX2 R105, R130 ;  /* 0x0000008200697308 */ /* 0x000fe20000000800 */
[----:B------:R-:W-:Y:S01]  /*9080*/  LOP3.LUT R74, R114, 0xffff, RZ, 0xc0, !PT ;  /* 0x0000ffff724a7812 */ /* 0x000fe200078ec0ff */
[----:B------:R3:W5:Y:S01]  /*9090*/  LDL.LU.64 R164, [R1+0x280] ;  /* 0x0002800001a47983 */ /* 0x0007620000300a00 */
[----:B------:R-:W-:-:S02]  /*90a0*/  @!P3 PRMT R71, R69, 0x5410, RZ ;  /* 0x000054104547b816 */ /* 0x000fc400000000ff */
[----:B------:R-:W-:-:S03]  /*90b0*/  ISETP.GE.U32.AND P5, PT, R251, R120, PT ;  /* 0x00000078fb00720c */ /* 0x000fc60003fa6070 */
[----:B------:R-:W4:Y:S01]  /*90c0*/  MUFU.EX2 R69, R50 ;  /* 0x0000003200457308 */ /* 0x000f220000000800 */
[----:B------:R-:W-:Y:S02]  /*90d0*/  SHF.R.U32.HI R74, RZ, 0x8, R74 ;  /* 0x00000008ff4a7819 */ /* 0x000fe4000001164a */
[----:B------:R-:W-:Y:S02]  /*90e0*/  ISETP.GE.U32.AND P6, PT, R251, R110, PT ;  /* 0x0000006efb00720c */ /* 0x000fe40003fc6070 */
[----:B------:R-:W-:Y:S02]  /*90f0*/  LOP3.LUT R74, R74, 0xffff, RZ, 0xc0, !PT ;  /* 0x0000ffff4a4a7812 */ /* 0x000fe400078ec0ff */
[----:B------:R-:W-:Y:S01]  /*9100*/  @!P2 PRMT R171, R70, 0x5410, RZ ;  /* 0x0000541046aba816 */ /* 0x000fe200000000ff */
[----:B-1----:R-:W-:Y:S01]  /*9110*/  FADD.FTZ R110, R109, R102 ;  /* 0x000000666d6e7221 */ /* 0x002fe20000010000 */
[----:B------:R-:W-:Y:S02]  /*9120*/  PRMT R70, R72, 0x7632, R70 ;  /* 0x0000763248467816 */ /* 0x000fe40000000046 */
[----:B------:R-:W-:Y:S01]  /*9130*/  ISETP.GE.U32.AND P2, PT, R251, R74, PT ;  /* 0x0000004afb00720c */ /* 0x000fe20003f46070 */
[----:B------:R-:W-:Y:S01]  /*9140*/  FADD.FTZ R110, R178, R110 ;  /* 0x0000006eb26e7221 */ /* 0x000fe20000010000 */
[----:B------:R-:W-:Y:S01]  /*9150*/  PRMT R74, R72, 0x5410, R70 ;  /* 0x00005410484a7816 */ /* 0x000fe20000000046 */
[----:B------:R-:W-:Y:S01]  /*9160*/  @!P5 HADD2 R63, -R70.H0_H0, -RZ.H0_H0 ;  /* 0xa00000ff463fd230 */ /* 0x000fe20000000900 */
[----:B------:R-:W-:-:S02]  /*9170*/  @!P1 PRMT R72, R66, 0x5410, RZ ;  /* 0x0000541042489816 */ /* 0x000fc400000000ff */
[----:B------:R-:W-:Y:S01]  /*9180*/  PRMT R66, R67, 0x7632, R66 ;  /* 0x0000763243427816 */ /* 0x000fe20000000042 */
[C---:B----4-:R-:W-:Y:S01]  /*9190*/  FADD.FTZ R110, R69.reuse, R110 ;  /* 0x0000006e456e7221 */ /* 0x050fe20000010000 */
[----:B------:R-:W-:Y:S02]  /*91a0*/  LOP3.LUT R118, R118, 0xff, RZ, 0xc0, !PT ;  /* 0x000000ff76767812 */ /* 0x000fe400078ec0ff */
[----:B------:R-:W-:Y:S01]  /*91b0*/  F2FP.PACK_AB R178, R69, R178 ;  /* 0x000000b245b2723e */ /* 0x000fe200000000ff */
[----:B------:R-:W-:Y:S01]  /*91c0*/  @!P6 HADD2 R62, -R66.H0_H0, -RZ.H0_H0 ;  /* 0xa00000ff423ee230 */ /* 0x000fe20000000900 */
[----:B------:R-:W-:Y:S02]  /*91d0*/  LOP3.LUT R69, R114, 0xff, RZ, 0xc0, !PT ;  /* 0x000000ff72457812 */ /* 0x000fe400078ec0ff */
[----:B------:R-:W-:Y:S02]  /*91e0*/  @!P5 PRMT R70, R63, 0x5410, RZ ;  /* 0x000054103f46d816 */ /* 0x000fe400000000ff */
[----:B------:R-:W-:-:S02]  /*91f0*/  ISETP.GE.U32.AND P3, PT, R251, R118, PT ;  /* 0x00000076fb00720c */ /* 0x000fc40003f66070 */
[--C-:B------:R-:W-:Y:S02]  /*9200*/  SHF.R.U32.HI R63, RZ, 0x18, R114.reuse ;  /* 0x00000018ff3f7819 */ /* 0x100fe40000011672 */
[----:B------:R-:W-:Y:S02]  /*9210*/  SHF.R.U32.HI R114, RZ, 0x10, R114 ;  /* 0x00000010ff727819 */ /* 0x000fe40000011672 */
[----:B------:R-:W-:Y:S02]  /*9220*/  ISETP.GE.U32.AND P1, PT, R251, R69, PT ;  /* 0x00000045fb00720c */ /* 0x000fe40003f26070 */
[----:B------:R-:W-:Y:S02]  /*9230*/  PRMT R69, R67, 0x5410, R66 ;  /* 0x0000541043457816 */ /* 0x000fe40000000042 */
[----:B------:R-:W-:Y:S02]  /*9240*/  @!P6 PRMT R66, R62, 0x5410, RZ ;  /* 0x000054103e42e816 */ /* 0x000fe400000000ff */
[----:B------:R-:W-:Y:S01]  /*9250*/  LOP3.LUT R62, R114, 0xff, RZ, 0xc0, !PT ;  /* 0x000000ff723e7812 */ /* 0x000fe200078ec0ff */
[C---:B------:R-:W-:Y:S01]  /*9260*/  FADD.FTZ R102, R105.reuse, R101 ;  /* 0x0000006569667221 */ /* 0x040fe20000010000 */
[----:B------:R-:W-:-:S02]  /*9270*/  F2FP.PACK_AB R184, R105, R184 ;  /* 0x000000b869b8723e */ /* 0x000fc400000000ff */
[----:B------:R-:W-:Y:S02]  /*9280*/  LOP3.LUT R105, R2, 0xffff, RZ, 0xc0, !PT ;  /* 0x0000ffff02697812 */ /* 0x000fe400078ec0ff */
[C---:B------:R-:W-:Y:S02]  /*9290*/  ISETP.GE.U32.AND P6, PT, R251.reuse, R62, PT ;  /* 0x0000003efb00720c */ /* 0x040fe40003fc6070 */
[----:B------:R-:W-:Y:S02]  /*92a0*/  ISETP.GE.U32.AND P5, PT, R251, R63, PT ;  /* 0x0000003ffb00720c */ /* 0x000fe40003fa6070 */
[----:B------:R-:W-:Y:S01]  /*92b0*/  PRMT R62, R65, 0x7632, R62 ;  /* 0x00007632413e7816 */ /* 0x000fe2000000003e */
[----:B------:R-:W-:Y:S01]  /*92c0*/  @!P3 HADD2 R59, -R67.H0_H0, -RZ.H0_H0 ;  /* 0xa00000ff433bb230 */ /* 0x000fe20000000900 */
[----:B------:R-:W-:Y:S01]  /*92d0*/  SHF.R.U32.HI R105, RZ, 0x8, R105 ;  /* 0x00000008ff697819 */ /* 0x000fe20000011669 */
[----:B------:R-:W1:Y:S02]  /*92e0*/  MUFU.EX2 R114, R47 ;  /* 0x0000002f00727308 */ /* 0x000e640000000800 */
[----:B------:R-:W-:Y:S01]  /*92f0*/  @!P2 HADD2 R80, -R62.H0_H0, -RZ.H0_H0 ;  /* 0xa00000ff3e50a230 */ /* 0x000fe20000000900 */
[----:B------:R-:W-:-:S02]  /*9300*/  LOP3.LUT R105, R105, 0xffff, RZ, 0xc0, !PT ;  /* 0x0000ffff69697812 */ /* 0x000fc400078ec0ff */
[----:B------:R-:W-:Y:S02]  /*9310*/  @!P3 PRMT R67, R59, 0x5410, RZ ;  /* 0x000054103b43b816 */ /* 0x000fe400000000ff */
[----:B------:R-:W-:Y:S02]  /*9320*/  PRMT R63, R64, 0x7632, R63 ;  /* 0x00007632403f7816 */ /* 0x000fe4000000003f */
[----:B------:R-:W-:Y:S01]  /*9330*/  PRMT R59, R65, 0x5410, R62 ;  /* 0x00005410413b7816 */ /* 0x000fe2000000003e */
[----:B------:R-:W-:Y:S01]  /*9340*/  @!P1 HADD2 R58, -R65.H0_H0, -RZ.H0_H0 ;  /* 0xa00000ff413a9230 */ /* 0x000fe20000000900 */
[----:B------:R-:W-:Y:S02]  /*9350*/  @!P2 PRMT R62, R80, 0x5410, RZ ;  /* 0x00005410503ea816 */ /* 0x000fe400000000ff */
[----:B------:R4:W1:Y:S01]  /*9360*/  MUFU.EX2 R80, R46 ;  /* 0x0000002e00507308 */ /* 0x0008620000000800 */
[----:B------:R-:W-:Y:S01]  /*9370*/  ISETP.GE.U32.AND P3, PT, R251, R105, PT ;  /* 0x00000069fb00720c */ /* 0x000fe20003f66070 */
[----:B------:R-:W-:Y:S01]  /*9380*/  @!P5 HADD2 R81, -R63.H0_H0, -RZ.H0_H0 ;  /* 0xa00000ff3f51d230 */ /* 0x000fe20000000900 */
[----:B------:R-:W-:-:S02]  /*9390*/  LOP3.LUT R99, R2, 0xff, RZ, 0xc0, !PT ;  /* 0x000000ff02637812 */ /* 0x000fc400078ec0ff */
[----:B------:R-:W-:Y:S02]  /*93a0*/  @!P1 PRMT R65, R58, 0x5410, RZ ;  /* 0x000054103a419816 */ /* 0x000fe400000000ff */
[----:B------:R-:W-:Y:S02]  /*93b0*/  PRMT R58, R64, 0x5410, R63 ;  /* 0x00005410403a7816 */ /* 0x000fe4000000003f */
[----:B------:R-:W-:Y:S02]  /*93c0*/  @!P5 PRMT R63, R81, 0x5410, RZ ;  /* 0x00005410513fd816 */ /* 0x000fe400000000ff */
[----:B------:R-:W-:Y:S02]  /*93d0*/  ISETP.GE.U32.AND P4, PT, R251, R99, PT ;  /* 0x00000063fb00720c */ /* 0x000fe40003f86070 */
[----:B------:R-:W-:Y:S02]  /*93e0*/  PRMT R81, R61, 0x7632, R81 ;  /* 0x000076323d517816 */ /* 0x000fe40000000051 */
[----:B------:R-:W-:Y:S01]  /*93f0*/  LOP3.LUT R99, R55, UR20, R38, 0x96, !PT ;  /* 0x0000001437637c12 */ /* 0x000fe2000f8e9626 */
[----:B-1----:R-:W-:-:S02]  /*9400*/  FADD.FTZ R102, R114, R102 ;  /* 0x0000006672667221 */ /* 0x002fc40000010000 */
[----:B------:R-:W-:Y:S01]  /*9410*/  @!P3 HADD2 R75, -R81.H0_H0, -RZ.H0_H0 ;  /* 0xa00000ff514bb230 */ /* 0x000fe20000000900 */
[----:B------:R1:W1:Y:S01]  /*9420*/  MUFU.EX2 R105, R180 ;  /* 0x000000b400697308 */ /* 0x0002620000000800 */
[----:B----4-:R-:W-:-:S04]  /*9430*/  IMAD.WIDE.U32 R46, R99, -0x2daee0ad, RZ ;  /* 0xd2511f53632e7825 */ /* 0x010fc800078e00ff */
[C---:B------:R-:W-:Y:S01]  /*9440*/  FADD.FTZ R102, R80.reuse, R102 ;  /* 0x0000006650667221 */ /* 0x040fe20000010000 */
[----:B------:R-:W-:Y:S02]  /*9450*/  LOP3.LUT R101, R97, UR18, R54, 0x96, !PT ;  /* 0x0000001261657c12 */ /* 0x000fe4000f8e9636 */
[----:B-1----:R-:W-:Y:S02]  /*9460*/  F2FP.PACK_AB R180, R80, R114 ;  /* 0x0000007250b4723e */ /* 0x002fe400000000ff */
[----:B------:R-:W-:Y:S02]  /*9470*/  PRMT R80, R61, 0x5410, R81 ;  /* 0x000054103d507816 */ /* 0x000fe40000000051 */
[----:B------:R-:W-:Y:S02]  /*9480*/  @!P3 PRMT R81, R75, 0x5410, RZ ;  /* 0x000054104b51b816 */ /* 0x000fe400000000ff */
[----:B------:R-:W-:Y:S01]  /*9490*/  LOP3.LUT R75, R47, UR17, R28, 0x96, !PT ;  /* 0x000000112f4b7c12 */ /* 0x000fe2000f8e961c */
[----:B------:R-:W-:-:S04]  /*94a0*/  IMAD.WIDE.U32 R50, R101, -0x2daee0ad, RZ ;  /* 0xd2511f5365327825 */ /* 0x000fc800078e00ff */
[----:B------:R-:W-:Y:S01]  /*94b0*/  IMAD.WIDE.U32 R54, R75, -0x326172a9, RZ ;  /* 0xcd9e8d574b367825 */ /* 0x000fe200078e00ff */
[----:B------:R-:W-:-:S04]  /*94c0*/  LOP3.LUT R75, R51, UR15, R46, 0x96, !PT ;  /* 0x0000000f334b7c12 */ /* 0x000fc8000f8e962e */
[----:B------:R-:W-:-:S05]  /*94d0*/  LOP3.LUT R99, R55, UR16, R96, 0x96, !PT ;  /* 0x0000001037637c12 */ /* 0x000fca000f8e9660 */
        /* <DEDUP_REMOVED lines=8> */
[----:B------:R-:W-:Y:S01]  /*9560*/  IMAD.WIDE.U32 R50, R75, -0x326172a9, RZ ;  /* 0xcd9e8d574b327825 */ /* 0x000fe200078e00ff */
[----:B------:R-:W-:-:S04]  /*9570*/  @!P6 HADD2 R82, -R64.H0_H0, -RZ.H0_H0 ;  /* 0xa00000ff4052e230 */ /* 0x000fc80000000900 */
[----:B------:R-:W-:Y:S02]  /*9580*/  LOP3.LUT R75, R51, UR31, R46, 0x96, !PT ;  /* 0x0000001f334b7c12 */ /* 0x000fe4000f8e962e */
[----:B------:R-:W-:Y:S02]  /*9590*/  F2FP.PACK_AB R182, R109, R182 ;  /* 0x000000b66db6723e */ /* 0x000fe400000000ff */
[----:B------:R-:W-:Y:S02]  /*95a0*/  LOP3.LUT R101, R75, 0xff, RZ, 0xc0, !PT ;  /* 0x000000ff4b657812 */ /* 0x000fe400078ec0ff */
[--C-:B------:R-:W-:Y:S02]  /*95b0*/  SHF.R.U32.HI R109, RZ, 0x10, R2.reuse ;  /* 0x00000010ff6d7819 */ /* 0x100fe40000011602 */
[----:B------:R-:W-:Y:S02]  /*95c0*/  SHF.R.U32.HI R113, RZ, 0x18, R2 ;  /* 0x00000018ff717819 */ /* 0x000fe40000011602 */
[----:B------:R-:W-:Y:S01]  /*95d0*/  @!P6 PRMT R64, R82, 0x5410, RZ ;  /* 0x000054105240e816 */ /* 0x000fe200000000ff */
[----:B------:R-:W-:Y:S01]  /*95e0*/  @!P4 HADD2 R77, -R61.H0_H0, -RZ.H0_H0 ;  /* 0xa00000ff3d4dc230 */ /* 0x000fe20000000900 */
[----:B------:R-:W-:Y:S01]  /*95f0*/  ISETP.GE.U32.AND P6, PT, R251, R101, PT ;  /* 0x00000065fb00720c */ /* 0x000fe20003fc6070 */
[----:B------:R-:W1:Y:S01]  /*9600*/  MUFU.EX2 R130, R186 ;  /* 0x000000ba00827308 */ /* 0x000e620000000800 */
[----:B------:R-:W-:Y:S01]  /*9610*/  LOP3.LUT R109, R109, 0xff, RZ, 0xc0, !PT ;  /* 0x000000ff6d6d7812 */ /* 0x000fe200078ec0ff */
[----:B------:R-:W-:Y:S01]  /*9620*/  IMAD.MOV.U32 R126, RZ, RZ, R53 ;  /* 0x000000ffff7e7224 */ /* 0x000fe200078e0035 */
[----:B------:R-:W-:Y:S01]  /*9630*/  LOP3.LUT R101, R75, 0xffff, RZ, 0xc0, !PT ;  /* 0x0000ffff4b657812 */ /* 0x000fe200078ec0ff */
[----:B------:R3:W5:Y:S01]  /*9640*/  LDL.LU.64 R2, [R1+0x278] ;  /* 0x0002780001027983 */ /* 0x0007620000300a00 */
[----:B------:R-:W-:-:S02]  /*9650*/  ISETP.GE.U32.AND P1, PT, R251, R113, PT ;  /* 0x00000071fb00720c */ /* 0x000fc40003f26070 */
[----:B------:R-:W-:Y:S02]  /*9660*/  ISETP.GE.U32.AND P2, PT, R251, R109, PT ;  /* 0x0000006dfb00720c */ /* 0x000fe40003f46070 */
[----:B------:R-:W-:Y:S02]  /*9670*/  PRMT R82, R60, 0x7632, R82 ;  /* 0x000076323c527816 */ /* 0x000fe40000000052 */
[----:B------:R-:W-:Y:S02]  /*9680*/  SHF.R.U32.HI R101, RZ, 0x8, R101 ;  /* 0x00000008ff657819 */ /* 0x000fe40000011665 */
[----:B------:R-:W-:Y:S01]  /*9690*/  @!P4 PRMT R61, R77, 0x5410, RZ ;  /* 0x000054104d3dc816 */ /* 0x000fe200000000ff */
[----:B------:R-:W-:Y:S01]  /*96a0*/  IMAD.WIDE.U32 R52, R99, -0x2daee0ad, RZ ;  /* 0xd2511f5363347825 */ /* 0x000fe200078e00ff */
[----:B------:R-:W-:Y:S01]  /*96b0*/  LOP3.LUT R101, R101, 0xffff, RZ, 0xc0, !PT ;  /* 0x0000ffff65657812 */ /* 0x000fe200078ec0ff */
[----:B------:R-:W-:Y:S01]  /*96c0*/  MUFU.EX2 R185, R185 ;  /* 0x000000b900b97308 */ /* 0x000fe20000000800 */
[----:B------:R3:W4:Y:S02]  /*96d0*/  LDL.LU.64 R46, [R1+0x270] ;  /* 0x00027000012e7983 */ /* 0x0007240000300a00 */
[----:B------:R-:W-:Y:S01]  /*96e0*/  ISETP.GE.U32.AND P5, PT, R251, R101, PT ;  /* 0x00000065fb00720c */ /* 0x000fe20003fa6070 */
[----:B------:R-:W-:Y:S01]  /*96f0*/  @!P1 HADD2 R78, -R82.H0_H0, -RZ.H0_H0 ;  /* 0xa00000ff524e9230 */ /* 0x000fe20000000900 */
[----:B------:R-:W-:-:S02]  /*9700*/  SHF.R.U32.HI R101, RZ, 0x10, R75 ;  /* 0x00000010ff657819 */ /* 0x000fc4000001164b */
[----:B------:R-:W-:Y:S01]  /*9710*/  SHF.R.U32.HI R75, RZ, 0x18, R75 ;  /* 0x00000018ff4b7819 */ /* 0x000fe2000001164b */
[----:B------:R-:W-:Y:S01]  /*9720*/  @!P2 HADD2 R79, -R60.H0_H0, -RZ.H0_H0 ;  /* 0xa00000ff3c4fa230 */ /* 0x000fe20000000900 */
[----:B------:R-:W-:Y:S02]  /*9730*/  PRMT R77, R60, 0x5410, R82 ;  /* 0x000054103c4d7816 */ /* 0x000fe40000000052 */
[----:B------:R-:W-:Y:S02]  /*9740*/  ISETP.GE.U32.AND P4, PT, R251, R75, PT ;  /* 0x0000004bfb00720c */ /* 0x000fe40003f86070 */
[----:B------:R-:W-:Y:S01]  /*9750*/  @!P1 PRMT R82, R78, 0x5410, RZ ;  /* 0x000054104e529816 */ /* 0x000fe200000000ff */
[----:B------:R-:W-:Y:S01]  /*9760*/  FADD.FTZ R78, R247, R110 ;  /* 0x0000006ef74e7221 */ /* 0x000fe20000010000 */
[----:B------:R-:W-:Y:S02]  /*9770*/  LOP3.LUT R101, R101, 0xff, RZ, 0xc0, !PT ;  /* 0x000000ff65657812 */ /* 0x000fe400078ec0ff */
[----:B------:R-:W-:Y:S01]  /*9780*/  LOP3.LUT R75, R50, 0xff, RZ, 0xc0, !PT ;  /* 0x000000ff324b7812 */ /* 0x000fe200078ec0ff */
[----:B------:R1:W1:Y:S01]  /*9790*/  MUFU.EX2 R109, R174 ;  /* 0x000000ae006d7308 */ /* 0x0002620000000800 */
[----:B------:R-:W-:Y:S01]  /*97a0*/  @!P2 PRMT R60, R79, 0x5410, RZ ;  /* 0x000054104f3ca816 */ /* 0x000fe200000000ff */
[----:B------:R-:W-:Y:S01]  /*97b0*/  FADD.FTZ R79, R176, R102 ;  /* 0x00000066b04f7221 */ /* 0x000fe20000010000 */
[----:B------:R-:W-:Y:S01]  /*97c0*/  ISETP.GE.U32.AND P2, PT, R251, R101, PT ;  /* 0x00000065fb00720c */ /* 0x000fe20003f46070 */
[----:B------:R-:W-:Y:S01]  /*97d0*/  FADD.FTZ R78, R105, R78 ;  /* 0x0000004e694e7221 */ /* 0x000fe20000010000 */
[----:B------:R-:W-:-:S02]  /*97e0*/  ISETP.GE.U32.AND P1, PT, R251, R75, PT ;  /* 0x0000004bfb00720c */ /* 0x000fc40003f26070 */
[--C-:B------:R-:W-:Y:S02]  /*97f0*/  SHF.R.U32.HI R102, RZ, 0x18, R50.reuse ;  /* 0x00000018ff667819 */ /* 0x100fe40000011632 */
[----:B------:R-:W-:Y:S02]  /*9800*/  LOP3.LUT R75, R50, 0xffff, RZ, 0xc0, !PT ;  /* 0x0000ffff324b7812 */ /* 0x000fe400078ec0ff */
[----:B------:R-:W-:Y:S02]  /*9810*/  SHF.R.U32.HI R101, RZ, 0x10, R50 ;  /* 0x00000010ff657819 */ /* 0x000fe40000011632 */
[----:B------:R3:W2:Y:S01]  /*9820*/  LDL.LU.64 R50, [R1+0x268] ;  /* 0x0002680001327983 */ /* 0x0006a20000300a00 */
[----:B-1----:R-:W-:Y:S02]  /*9830*/  F2FP.PACK_AB R174, R105, R247 ;  /* 0x000000f769ae723e */ /* 0x002fe400000000ff */
[----:B------:R-:W-:Y:S02]  /*9840*/  LOP3.LUT R105, R53, UR32, R54, 0x96, !PT ;  /* 0x0000002035697c12 */ /* 0x000fe4000f8e9636 */
[----:B------:R3:W2:Y:S01]  /*9850*/  LDL.LU.64 R54, [R1+0x260] ;  /* 0x0002600001367983 */ /* 0x0006a20000300a00 */
[----:B------:R-:W-:Y:S01]  /*9860*/  FADD.FTZ R78, R130, R78 ;  /* 0x0000004e824e7221 */ /* 0x000fe20000010000 */
[C---:B------:R-:W-:Y:S01]  /*9870*/  F2FP.PACK_AB R176, R109.reuse, R176 ;  /* 0x000000b06db0723e */ /* 0x040fe200000000ff */
[----:B------:R-:W-:Y:S01]  /*9880*/  FADD.FTZ R79, R109, R79 ;  /* 0x0000004f6d4f7221 */ /* 0x000fe20000010000 */
[C---:B------:R-:W-:Y:S01]  /*9890*/  F2FP.PACK_AB R130, R185.reuse, R130 ;  /* 0x00000082b982723e */ /* 0x040fe200000000ff */
[----:B------:R-:W-:Y:S01]  /*98a0*/  FADD.FTZ R109, R185, R78 ;  /* 0x0000004eb96d7221 */ /* 0x000fe20000010000 */
[----:B------:R-:W-:Y:S01]  /*98b0*/  @!P6 HADD2 R56, -R57.H0_H0, -RZ.H0_H0 ;  /* 0xa00000ff3938e230 */ /* 0x000fe20000000900 */
[----:B------:R-:W-:-:S02]  /*98c0*/  PRMT R185, R57, 0x7632, R185 ;  /* 0x0000763239b97816 */ /* 0x000fc400000000b9 */
[----:B------:R-:W-:Y:S02]  /*98d0*/  LOP3.LUT R101, R101, 0xff, RZ, 0xc0, !PT ;  /* 0x000000ff65657812 */ /* 0x000fe400078ec0ff */
[----:B------:R-:W-:Y:S02]  /*98e0*/  PRMT R78, R57, 0x5410, R185 ;  /* 0x00005410394e7816 */ /* 0x000fe400000000b9 */
[----:B------:R-:W-:Y:S02]  /*98f0*/  @!P6 PRMT R57, R56, 0x5410, RZ ;  /* 0x000054103839e816 */ /* 0x000fe400000000ff */
[C---:B------:R-:W-:Y:S02]  /*9900*/  ISETP.GE.U32.AND P3, PT, R251.reuse, R102, PT ;  /* 0x00000066fb00720c */ /* 0x040fe40003f66070 */
[----:B------:R-:W-:Y:S02]  /*9910*/  ISETP.GE.U32.AND P6, PT, R251, R101, PT ;  /* 0x00000065fb00720c */ /* 0x000fe40003fc6070 */
[----:B------:R-:W-:-:S02]  /*9920*/  LOP3.LUT R110, R52, 0xff, RZ, 0xc0, !PT ;  /* 0x000000ff346e7812 */ /* 0x000fc400078ec0ff */
[----:B------:R-:W-:Y:S02]  /*9930*/  LOP3.LUT R99, R52, 0xffff, RZ, 0xc0, !PT ;  /* 0x0000ffff34637812 */ /* 0x000fe400078ec0ff */
[--C-:B------:R-:W-:Y:S02]  /*9940*/  SHF.R.U32.HI R101, RZ, 0x10, R52.reuse ;  /* 0x00000010ff657819 */ /* 0x100fe40000011634 */
[----:B------:R-:W-:Y:S02]  /*9950*/  SHF.R.U32.HI R102, RZ, 0x18, R52 ;  /* 0x00000018ff667819 */ /* 0x000fe40000011634 */
[----:B------:R3:W3:Y:S01]  /*9960*/  LDL.LU.64 R52, [R1+0x258] ;  /* 0x0002580001347983 */ /* 0x0006e20000300a00 */
[----:B------:R-:W-:Y:S01]  /*9970*/  SHF.R.U32.HI R75, RZ, 0x8, R75 ;  /* 0x00000008ff4b7819 */ /* 0x000fe2000001164b */
[----:B------:R-:W1:Y:S01]  /*9980*/  MUFU.EX2 R183, R183 ;  /* 0x000000b700b77308 */ /* 0x000e620000000800 */
[----:B------:R-:W-:Y:S01]  /*9990*/  PRMT R186, R187, 0x7632, R186 ;  /* 0x00007632bbba7816 */ /* 0x000fe200000000ba */
[----:B------:R-:W-:-:S06]  /*99a0*/  IMAD.MOV.U32 R120, RZ, RZ, R126 ;  /* 0x000000ffff787224 */ /* 0x000fcc00078e007e */
[----:B------:R-:W1:Y:S08]  /*99b0*/  MUFU.EX2 R172, R172 ;  /* 0x000000ac00ac7308 */ /* 0x000e700000000800 */
[----:B------:R1:W1:Y:S02]  /*99c0*/  MUFU.EX2 R126, R181 ;  /* 0x000000b5007e7308 */ /* 0x0002640000000800 */
[----:B-1----:R-:W-:Y:S01]  /*99d0*/  FADD.FTZ R79, R183, R79 ;  /* 0x0000004fb74f7221 */ /* 0x002fe20000010000 */
[----:B------:R-:W-:-:S03]  /*99e0*/  PRMT R181, R182, 0x7632, R181 ;  /* 0x00007632b6b57816 */ /* 0x000fc600000000b5 */
[C---:B------:R-:W-:Y:S01]  /*99f0*/  FADD.FTZ R79, R172.reuse, R79 ;  /* 0x0000004fac4f7221 */ /* 0x040fe20000010000 */
[----:B------:R-:W-:Y:S01]  /*9a00*/  F2FP.PACK_AB R172, R172, R183 ;  /* 0x000000b7acac723e */ /* 0x000fe200000000ff */
[----:B------:R-:W1:Y:S01]  /*9a10*/  MUFU.EX2 R177, R177 ;  /* 0x000000b100b17308 */ /* 0x000e620000000800 */
[----:B------:R-:W-:Y:S02]  /*9a20*/  PRMT R183, R184, 0x7632, R183 ;  /* 0x00007632b8b77816 */ /* 0x000fe400000000b7 */
[----:B------:R-:W-:-:S03]  /*9a30*/  SHF.R.U32.HI R99, RZ, 0x8, R99 ;  /* 0x00000008ff637819 */ /* 0x000fc60000011663 */
[----:B------:R-:W-:Y:S01]  /*9a40*/  @!P3 HADD2 R48, -R183.H0_H0, -RZ.H0_H0 ;  /* 0xa00000ffb730b230 */ /* 0x000fe20000000900 */
[----:B------:R-:W-:Y:S01]  /*9a50*/  LOP3.LUT R99, R99, 0xffff, RZ, 0xc0, !PT ;  /* 0x0000ffff63637812 */ /* 0x000fe200078ec0ff */
[----:B------:R-:W-:Y:S02]  /*9a60*/  IMAD.MOV.U32 R118, RZ, RZ, R128 ;  /* 0x000000ffff767224 */ /* 0x000fe400078e0080 */
[----:B------:R1:W1:Y:S01]  /*9a70*/  MUFU.EX2 R128, R179 ;  /* 0x000000b300807308 */ /* 0x0002620000000800 */
[----:B------:R-:W-:Y:S01]  /*9a80*/  IMAD.MOV.U32 R114, RZ, RZ, R122 ;  /* 0x000000ffff727224 */ /* 0x000fe200078e007a */
[----:B------:R-:W-:-:S06]  /*9a90*/  LOP3.LUT R101, R101, 0xff, RZ, 0xc0, !PT ;  /* 0x000000ff65657812 */ /* 0x000fcc00078ec0ff */
[----:B------:R-:W2:Y:S01]  /*9aa0*/  MUFU.EX2 R243, R243 ;  /* 0x000000f300f37308 */ /* 0x000ea20000000800 */
[----:B-1----:R-:W-:-:S07]  /*9ab0*/  PRMT R179, R180, 0x7632, R179 ;  /* 0x00007632b4b37816 */ /* 0x002fce00000000b3 */
[----:B------:R-:W1:Y:S08]  /*9ac0*/  MUFU.EX2 R122, R242 ;  /* 0x000000f2007a7308 */ /* 0x000e700000000800 */
[----:B------:R1:W1:Y:S01]  /*9ad0*/  MUFU.EX2 R124, R175 ;  /* 0x000000af007c7308 */ /* 0x0002620000000800 */
[----:B------:R-:W-:Y:S02]  /*9ae0*/  LOP3.LUT R56, R7, UR20, R38, 0x96, !PT ;  /* 0x0000001407387c12 */ /* 0x000fe4000f8e9626 */
[----:B-1----:R-:W-:Y:S01]  /*9af0*/  PRMT R175, R176, 0x7632, R175 ;  /* 0x00007632b0af7816 */ /* 0x002fe200000000af */
[----:B------:R-:W-:Y:S01]  /*9b00*/  IMAD.MOV.U32 R247, RZ, RZ, R33 ;  /* 0x000000fffff77224 */ /* 0x000fe200078e0021 */
[----:B--2---:R-:W-:-:S05]  /*9b10*/  @!P5 HADD2 R55, -R185.H0_H0, -RZ.H0_H0 ;  /* 0xa00000ffb937d230 */ /* 0x004fca0000000900 */
[----:B------:R-:W-:Y:S02]  /*9b20*/  @!P5 PRMT R185, R55, 0x5410, RZ ;  /* 0x0000541037b9d816 */ /* 0x000fe400000000ff */
[----:B------:R-:W-:-:S04]  /*9b30*/  LOP3.LUT R55, R75, 0xffff, RZ, 0xc0, !PT ;  /* 0x0000ffff4b377812 */ /* 0x000fc800078ec0ff */
[----:B------:R-:W-:Y:S01]  /*9b40*/  ISETP.GE.U32.AND P5, PT, R251, R55, PT ;  /* 0x00000037fb00720c */ /* 0x000fe20003fa6070 */
[----:B------:R-:W-:Y:S01]  /*9b50*/  @!P4 HADD2 R54, -R186.H0_H0, -RZ.H0_H0 ;  /* 0xa00000ffba36c230 */ /* 0x000fe20000000900 */
[----:B------:R-:W-:-:S04]  /*9b60*/  PRMT R55, R187, 0x5410, R186 ;  /* 0x00005410bb377816 */ /* 0x000fc800000000ba */
[----:B------:R-:W-:Y:S02]  /*9b70*/  @!P4 PRMT R186, R54, 0x5410, RZ ;  /* 0x0000541036bac816 */ /* 0x000fe400000000ff */
[----:B------:R-:W-:-:S05]  /*9b80*/  LOP3.LUT R54, R105, 0xffff, RZ, 0xc0, !PT ;  /* 0x0000ffff69367812 */ /* 0x000fca00078ec0ff */
[----:B------:R-:W-:Y:S02]  /*9b90*/  @!P5 HADD2 R51, -R181.H0_H0, -RZ.H0_H0 ;  /* 0xa00000ffb533d230 */ /* 0x000fe40000000900 */
[----:B---3--:R-:W-:Y:S02]  /*9ba0*/  @!P2 HADD2 R53, -R187.H0_H0, -RZ.H0_H0 ;  /* 0xa00000ffbb35a230 */ /* 0x008fe40000000900 */
[----:B------:R-:W-:-:S03]  /*9bb0*/  @!P1 HADD2 R52, -R182.H0_H0, -RZ.H0_H0 ;  /* 0xa00000ffb6349230 */ /* 0x000fc60000000900 */
[----:B------:R-:W-:Y:S02]  /*9bc0*/  @!P2 PRMT R187, R53, 0x5410, RZ ;  /* 0x0000541035bba816 */ /* 0x000fe400000000ff */
[----:B------:R-:W-:Y:S02]  /*9bd0*/  PRMT R53, R182, 0x5410, R181 ;  /* 0x00005410b6357816 */ /* 0x000fe400000000b5 */
[----:B------:R-:W-:Y:S01]  /*9be0*/  @!P5 PRMT R181, R51, 0x5410, RZ ;  /* 0x0000541033b5d816 */ /* 0x000fe200000000ff */
[----:B------:R-:W-:Y:S01]  /*9bf0*/  @!P6 HADD2 R50, -R184.H0_H0, -RZ.H0_H0 ;  /* 0xa00000ffb832e230 */ /* 0x000fe20000000900 */
[----:B------:R-:W-:Y:S02]  /*9c00*/  SHF.R.U32.HI R51, RZ, 0x18, R105 ;  /* 0x00000018ff337819 */ /* 0x000fe40000011669 */
[----:B------:R-:W-:Y:S02]  /*9c10*/  SHF.R.U32.HI R54, RZ, 0x8, R54 ;  /* 0x00000008ff367819 */ /* 0x000fe40000011636 */
[----:B------:R-:W-:-:S02]  /*9c20*/  @!P1 PRMT R182, R52, 0x5410, RZ ;  /* 0x0000541034b69816 */ /* 0x000fc400000000ff */
[----:B------:R-:W-:Y:S02]  /*9c30*/  LOP3.LUT R52, R105, 0xff, RZ, 0xc0, !PT ;  /* 0x000000ff69347812 */ /* 0x000fe400078ec0ff */
[----:B------:R-:W-:Y:S02]  /*9c40*/  SHF.R.U32.HI R105, RZ, 0x10, R105 ;  /* 0x00000010ff697819 */ /* 0x000fe40000011669 */
[C---:B------:R-:W-:Y:S02]  /*9c50*/  ISETP.GE.U32.AND P5, PT, R251.reuse, R51, PT ;  /* 0x00000033fb00720c */ /* 0x040fe40003fa6070 */
[----:B------:R-:W-:Y:S02]  /*9c60*/  LOP3.LUT R54, R54, 0xffff, RZ, 0xc0, !PT ;  /* 0x0000ffff36367812 */ /* 0x000fe400078ec0ff */
[----:B------:R-:W-:Y:S02]  /*9c70*/  PRMT R51, R184, 0x5410, R183 ;  /* 0x00005410b8337816 */ /* 0x000fe400000000b7 */
[----:B------:R-:W-:-:S02]  /*9c80*/  ISETP.GE.U32.AND P1, PT, R251, R52, PT ;  /* 0x00000034fb00720c */ /* 0x000fc40003f26070 */
[----:B------:R-:W-:Y:S02]  /*9c90*/  @!P6 PRMT R184, R50, 0x5410, RZ ;  /* 0x0000541032b8e816 */ /* 0x000fe400000000ff */
[----:B------:R-:W-:Y:S02]  /*9ca0*/  LOP3.LUT R50, R105, 0xff, RZ, 0xc0, !PT ;  /* 0x000000ff69327812 */ /* 0x000fe400078ec0ff */
[C---:B------:R-:W-:Y:S01]  /*9cb0*/  ISETP.GE.U32.AND P2, PT, R251.reuse, R54, PT ;  /* 0x00000036fb00720c */ /* 0x040fe20003f46070 */
[----:B------:R-:W-:Y:S01]  /*9cc0*/  FADD.FTZ R54, R126, R109 ;  /* 0x0000006d7e367221 */ /* 0x000fe20000010000 */
[----:B------:R-:W-:Y:S02]  /*9cd0*/  ISETP.GE.U32.AND P6, PT, R251, R50, PT ;  /* 0x00000032fb00720c */ /* 0x000fe40003fc6070 */
[C---:B------:R-:W-:Y:S01]  /*9ce0*/  F2FP.PACK_AB R126, R177.reuse, R126 ;  /* 0x0000007eb17e723e */ /* 0x040fe200000000ff */
[----:B------:R-:W-:Y:S01]  /*9cf0*/  FADD.FTZ R54, R177, R54 ;  /* 0x00000036b1367221 */ /* 0x000fe20000010000 */
[----:B------:R-:W-:Y:S01]  /*9d00*/  PRMT R177, R178, 0x7632, R177 ;  /* 0x00007632b2b17816 */ /* 0x000fe200000000b1 */
[----:B----4-:R-:W-:Y:S01]  /*9d10*/  @!P1 HADD2 R47, -R178.H0_H0, -RZ.H0_H0 ;  /* 0xa00000ffb22f9230 */ /* 0x010fe20000000900 */
[----:B------:R-:W-:-:S02]  /*9d20*/  @!P3 PRMT R183, R48, 0x5410, RZ ;  /* 0x0000541030b7b816 */ /* 0x000fc400000000ff */
[----:B------:R-:W-:Y:S02]  /*9d30*/  PRMT R48, R178, 0x5410, R177 ;  /* 0x00005410b2307816 */ /* 0x000fe400000000b1 */
[----:B------:R-:W-:Y:S01]  /*9d40*/  ISETP.GE.U32.AND P3, PT, R251, R99, PT ;  /* 0x00000063fb00720c */ /* 0x000fe20003f66070 */
[----:B------:R-:W-:Y:S01]  /*9d50*/  @!P2 HADD2 R46, -R177.H0_H0, -RZ.H0_H0 ;  /* 0xa00000ffb12ea230 */ /* 0x000fe20000000900 */
[----:B------:R-:W-:Y:S01]  /*9d60*/  @!P1 PRMT R178, R47, 0x5410, RZ ;  /* 0x000054102fb29816 */ /* 0x000fe200000000ff */
[----:B------:R-:W-:Y:S01]  /*9d70*/  @!P6 HADD2 R43, -R180.H0_H0, -RZ.H0_H0 ;  /* 0xa00000ffb42be230 */ /* 0x000fe20000000900 */
[----:B------:R-:W-:Y:S02]  /*9d80*/  ISETP.GE.U32.AND P1, PT, R251, R102, PT ;  /* 0x00000066fb00720c */ /* 0x000fe40003f26070 */
[----:B------:R-:W-:Y:S02]  /*9d90*/  @!P2 PRMT R177, R46, 0x5410, RZ ;  /* 0x000054102eb1a816 */ /* 0x000fe400000000ff */
[----:B------:R-:W-:-:S02]  /*9da0*/  PRMT R46, R180, 0x5410, R179 ;  /* 0x00005410b42e7816 */ /* 0x000fc400000000b3 */
[----:B------:R-:W-:Y:S02]  /*9db0*/  ISETP.GE.U32.AND P4, PT, R251, R110, PT ;  /* 0x0000006efb00720c */ /* 0x000fe40003f86070 */
[----:B------:R-:W-:Y:S02]  /*9dc0*/  @!P6 PRMT R180, R43, 0x5410, RZ ;  /* 0x000054102bb4e816 */ /* 0x000fe400000000ff */
[----:B------:R1:W2:Y:S01]  /*9dd0*/  MUFU.EX2 R43, R173 ;  /* 0x000000ad002b7308 */ /* 0x0002a20000000800 */
[----:B------:R-:W-:Y:S01]  /*9de0*/  @!P5 HADD2 R42, -R179.H0_H0, -RZ.H0_H0 ;  /* 0xa00000ffb32ad230 */ /* 0x000fe20000000900 */
[----:B------:R-:W-:Y:S01]  /*9df0*/  ISETP.GE.U32.AND P2, PT, R251, R101, PT ;  /* 0x00000065fb00720c */ /* 0x000fe20003f46070 */
[----:B------:R-:W-:-:S03]  /*9e00*/  @!P1 HADD2 R34, -R175.H0_H0, -RZ.H0_H0 ;  /* 0xa00000ffaf229230 */ /* 0x000fc60000000900 */
[----:B------:R-:W-:Y:S01]  /*9e10*/  @!P5 PRMT R179, R42, 0x5410, RZ ;  /* 0x000054102ab3d816 */ /* 0x000fe200000000ff */
[----:B------:R-:W-:Y:S01]  /*9e20*/  FADD.FTZ R42, R128, R79 ;  /* 0x0000004f802a7221 */ /* 0x000fe20000010000 */
[----:B-1----:R-:W-:-:S05]  /*9e30*/  PRMT R173, R174, 0x7632, R173 ;  /* 0x00007632aead7816 */ /* 0x002fca00000000ad */
[----:B------:R-:W-:Y:S01]  /*9e40*/  @!P3 HADD2 R36, -R173.H0_H0, -RZ.H0_H0 ;  /* 0xa00000ffad24b230 */ /* 0x000fe20000000900 */
[----:B------:R-:W-:Y:S01]  /*9e50*/  PRMT R47, R174, 0x5410, R173 ;  /* 0x00005410ae2f7816 */ /* 0x000fe200000000ad */
[----:B------:R-:W-:-:S03]  /*9e60*/  @!P4 HADD2 R37, -R174.H0_H0, -RZ.H0_H0 ;  /* 0xa00000ffae25c230 */ /* 0x000fc60000000900 */
[----:B------:R-:W-:Y:S02]  /*9e70*/  @!P3 PRMT R173, R36, 0x5410, RZ ;  /* 0x0000541024adb816 */ /* 0x000fe400000000ff */
[----:B------:R-:W-:Y:S01]  /*9e80*/  PRMT R36, R176, 0x5410, R175 ;  /* 0x00005410b0247816 */ /* 0x000fe200000000af */
[----:B------:R-:W-:Y:S01]  /*9e90*/  FADD.FTZ R42, R243, R42 ;  /* 0x0000002af32a7221 */ /* 0x000fe20000010000 */
[----:B------:R-:W-:Y:S01]  /*9ea0*/  @!P1 PRMT R175, R34, 0x5410, RZ ;  /* 0x0000541022af9816 */ /* 0x000fe200000000ff */
[----:B------:R-:W-:Y:S01]  /*9eb0*/  FADD.FTZ R34, R122, R54 ;  /* 0x000000367a227221 */ /* 0x000fe20000010000 */
[----:B------:R-:W-:Y:S01]  /*9ec0*/  @!P4 PRMT R174, R37, 0x5410, RZ ;  /* 0x0000541025aec816 */ /* 0x000fe200000000ff */
[----:B------:R-:W-:Y:S01]  /*9ed0*/  @!P2 HADD2 R35, -R176.H0_H0, -RZ.H0_H0 ;  /* 0xa00000ffb023a230 */ /* 0x000fe20000000900 */
[----:B------:R-:W-:Y:S01]  /*9ee0*/  FADD.FTZ R37, R124, R42 ;  /* 0x0000002a7c257221 */ /* 0x000fe20000010000 */
[C---:B--2---:R-:W-:Y:S01]  /*9ef0*/  F2FP.PACK_AB R122, R43.reuse, R122 ;  /* 0x0000007a2b7a723e */ /* 0x044fe200000000ff */
[----:B------:R-:W-:-:S02]  /*9f00*/  FADD.FTZ R34, R43, R34 ;  /* 0x000000222b227221 */ /* 0x000fc40000010000 */
[----:B------:R-:W-:Y:S01]  /*9f10*/  IMAD.WIDE.U32 R42, R56, -0x2daee0ad, RZ ;  /* 0xd2511f53382a7825 */ /* 0x000fe200078e00ff */
[----:B------:R-:W-:-:S04]  /*9f20*/  @!P2 PRMT R176, R35, 0x5410, RZ ;  /* 0x0000541023b0a816 */ /* 0x000fc800000000ff */
[----:B------:R-:W-:Y:S02]  /*9f30*/  LOP3.LUT R35, R43, UR17, R28, 0x96, !PT ;  /* 0x000000112b237c12 */ /* 0x000fe4000f8e961c */
[----:B------:R-:W-:Y:S02]  /*9f40*/  F2FP.PACK_AB R128, R243, R128 ;  /* 0x00000080f380723e */ /* 0x000fe400000000ff */
[----:B------:R-:W-:Y:S01]  /*9f50*/  LOP3.LUT R75, R97, UR18, R6, 0x96, !PT ;  /* 0x00000012614b7c12 */ /* 0x000fe2000f8e9606 */
[----:B------:R-:W-:Y:S01]  /*9f60*/  IMAD.WIDE.U32 R242, R35, -0x326172a9, RZ ;  /* 0xcd9e8d5723f27825 */ /* 0x000fe200078e00ff */
[----:B------:R-:W2:Y:S03]  /*9f70*/  LDL.LU.64 R6, [R1+0x250] ;  /* 0x0002500001067983 */ /* 0x000ea60000300a00 */
[----:B------:R-:W-:Y:S01]  /*9f80*/  IMAD.WIDE.U32 R28, R75, -0x2daee0ad, RZ ;  /* 0xd2511f534b1c7825 */ /* 0x000fe200078e00ff */
[----:B------:R-:W-:-:S03]  /*9f90*/  LOP3.LUT R35, R243, UR16, R96, 0x96, !PT ;  /* 0x00000010f3237c12 */ /* 0x000fc6000f8e9660 */
[----:B------:R-:W-:Y:S01]  /*9fa0*/  IMAD.MOV.U32 R110, RZ, RZ, R32 ;  /* 0x000000ffff6e7224 */ /* 0x000fe200078e0020 */
[----:B------:R-:W-:Y:S01]  /*9fb0*/  LOP3.LUT R42, R29, UR15, R42, 0x96, !PT ;  /* 0x0000000f1d2a7c12 */ /* 0x000fe2000f8e962a */
[----:B------:R-:W-:-:S05]  /*9fc0*/  IMAD.WIDE.U32 R32, R35, -0x2daee0ad, RZ ;  /* 0xd2511f5323207825 */ /* 0x000fca00078e00ff */
[----:B------:R-:W-:Y:S01]  /*9fd0*/  LOP3.LUT R35, R33, UR13, R28, 0x96, !PT ;  /* 0x0000000d21237c12 */ /* 0x000fe2000f8e961c */
[----:B------:R-:W-:-:S05]  /*9fe0*/  IMAD.WIDE.U32 R28, R42, -0x326172a9, RZ ;  /* 0xcd9e8d572a1c7825 */ /* 0x000fca00078e00ff */
[----:B------:R-:W-:-:S05]  /*9ff0*/  LOP3.LUT R242, R29, UR14, R242, 0x96, !PT ;  /* 0x0000000e1df27c12 */ /* 0x000fca000f8e96f2 */
[----:B------:R-:W-:-:S04]  /*a000*/  IMAD.WIDE.U32 R242, R242, -0x2daee0ad, RZ ;  /* 0xd2511f53f2f27825 */ /* 0x000fc800078e00ff */
[----:B------:R-:W-:Y:S01]  /*a010*/  IMAD.MOV.U32 R99, RZ, RZ, R110 ;  /* 0x000000ffff637224 */ /* 0x000fe200078e006e */
[----:B------:R-:W-:Y:S01]  /*a020*/  LOP3.LUT R43, R243, UR11, R32, 0x96, !PT ;  /* 0x0000000bf32b7c12 */ /* 0x000fe2000f8e9620 */
[----:B------:R-:W-:Y:S02]  /*a030*/  IMAD.MOV.U32 R110, RZ, RZ, R247 ;  /* 0x000000ffff6e7224 */ /* 0x000fe400078e00f7 */
[----:B------:R-:W-:Y:S02]  /*a040*/  IMAD.MOV.U32 R247, RZ, RZ, R114 ;  /* 0x000000fffff77224 */ /* 0x000fe400078e0072 */
[----:B------:R-:W-:Y:S02]  /*a050*/  IMAD.MOV.U32 R79, RZ, RZ, R5 ;  /* 0x000000ffff4f7224 */ /* 0x000fe400078e0005 */
[----:B------:R-:W-:Y:S02]  /*a060*/  IMAD.MOV.U32 R114, RZ, RZ, R4 ;  /* 0x000000ffff727224 */ /* 0x000fe400078e0004 */
[----:B------:R-:W-:-:S04]  /*a070*/  IMAD.WIDE.U32 R32, R35, -0x326172a9, RZ ;  /* 0xcd9e8d5723207825 */ /* 0x000fc800078e00ff */
[----:B------:R-:W-:-:S05]  /*a080*/  IMAD.WIDE.U32 R4, R43, -0x326172a9, RZ ;  /* 0xcd9e8d572b047825 */ /* 0x000fca00078e00ff */
[----:B------:R-:W-:Y:S02]  /*a090*/  LOP3.LUT R43, R5, UR31, R32, 0x96, !PT ;  /* 0x0000001f052b7c12 */ /* 0x000fe4000f8e9620 */
[----:B------:R-:W-:Y:S02]  /*a0a0*/  LOP3.LUT R35, R33, UR12, R28, 0x96, !PT ;  /* 0x0000000c21237c12 */ /* 0x000fe4000f8e961c */
[----:B------:R-:W-:Y:S01]  /*a0b0*/  LOP3.LUT R52, R43, 0xff, RZ, 0xc0, !PT ;  /* 0x000000ff2b347812 */ /* 0x000fe200078ec0ff */
[----:B------:R1:W3:Y:S01]  /*a0c0*/  LDL.LU.64 R28, [R1+0x248] ;  /* 0x00024800011c7983 */ /* 0x0002e20000300a00 */
[----:B------:R-:W-:Y:S02]  /*a0d0*/  LOP3.LUT R50, R41, UR20, R38, 0x96, !PT ;  /* 0x0000001429327c12 */ /* 0x000fe4000f8e9626 */
[----:B------:R-:W-:Y:S01]  /*a0e0*/  ISETP.GE.U32.AND P6, PT, R251, R52, PT ;  /* 0x00000034fb00720c */ /* 0x000fe20003fc6070 */
[----:B------:R1:W4:Y:S01]  /*a0f0*/  LDL.LU.64 R32, [R1+0x240] ;  /* 0x0002400001207983 */ /* 0x0003220000300a00 */
[----:B------:R-:W-:-:S03]  /*a100*/  LOP3.LUT R52, R97, UR18, R40, 0x96, !PT ;  /* 0x0000001261347c12 */ /* 0x000fc6000f8e9628 */
[----:B------:R1:W2:Y:S04]  /*a110*/  LDL.LU.64 R38, [R1+0x238] ;  /* 0x0002380001267983 */ /* 0x0002a80000300a00 */
[----:B------:R1:W2:Y:S01]  /*a120*/  LDL.LU.64 R40, [R1+0x230] ;  /* 0x0002300001287983 */ /* 0x0002a20000300a00 */
[----:B------:R-:W1:Y:S01]  /*a130*/  MUFU.EX2 R241, R241 ;  /* 0x000000f100f17308 */ /* 0x000e620000000800 */
[----:B------:R-:W-:-:S04]  /*a140*/  LOP3.LUT R54, R43, 0xffff, RZ, 0xc0, !PT ;  /* 0x0000ffff2b367812 */ /* 0x000fc800078ec0ff */
[----:B------:R-:W-:-:S04]  /*a150*/  SHF.R.U32.HI R54, RZ, 0x8, R54 ;  /* 0x00000008ff367819 */ /* 0x000fc80000011636 */
[----:B------:R-:W-:Y:S01]  /*a160*/  LOP3.LUT R54, R54, 0xffff, RZ, 0xc0, !PT ;  /* 0x0000ffff36367812 */ /* 0x000fe200078ec0ff */
[----:B------:R-:W-:Y:S02]  /*a170*/  IMAD.MOV.U32 R75, RZ, RZ, R120 ;  /* 0x000000ffff4b7224 */ /* 0x000fe400078e0078 */
[C---:B-1----:R-:W-:Y:S01]  /*a180*/  FADD.FTZ R37, R241.reuse, R37 ;  /* 0x00000025f1257221 */ /* 0x042fe20000010000 */
[----:B------:R-:W-:Y:S01]  /*a190*/  F2FP.PACK_AB R124, R241, R124 ;  /* 0x0000007cf17c723e */ /* 0x000fe200000000ff */
[----:B------:R-:W-:Y:S02]  /*a1a0*/  IMAD.MOV.U32 R241, RZ, RZ, R118 ;  /* 0x000000fffff17224 */ /* 0x000fe400078e0076 */
[----:B------:R-:W1:Y:S01]  /*a1b0*/  MUFU.EX2 R118, R131 ;  /* 0x0000008300767308 */ /* 0x000e620000000800 */
[----:B------:R-:W-:Y:S02]  /*a1c0*/  ISETP.GE.U32.AND P3, PT, R251, R54, PT ;  /* 0x00000036fb00720c */ /* 0x000fe40003f66070 */
[----:B------:R-:W-:-:S02]  /*a1d0*/  SHF.R.U32.HI R54, RZ, 0x10, R43 ;  /* 0x00000010ff367819 */ /* 0x000fc4000001162b */
[----:B------:R-:W-:-:S03]  /*a1e0*/  SHF.R.U32.HI R43, RZ, 0x18, R43 ;  /* 0x00000018ff2b7819 */ /* 0x000fc6000001162b */
[----:B------:R-:W1:Y:S01]  /*a1f0*/  MUFU.EX2 R120, R127 ;  /* 0x0000007f00787308 */ /* 0x000e620000000800 */
[----:B------:R-:W-:Y:S02]  /*a200*/  ISETP.GE.U32.AND P2, PT, R251, R43, PT ;  /* 0x0000002bfb00720c */ /* 0x000fe40003f46070 */
[----:B------:R-:W-:-:S05]  /*a210*/  LOP3.LUT R43, R4, 0xff, RZ, 0xc0, !PT ;  /* 0x000000ff042b7812 */ /* 0x000fca00078ec0ff */
[----:B------:R-:W1:Y:S01]  /*a220*/  MUFU.EX2 R129, R129 ;  /* 0x0000008100817308 */ /* 0x000e620000000800 */
[C---:B------:R-:W-:Y:S02]  /*a230*/  ISETP.GE.U32.AND P1, PT, R251.reuse, R43, PT ;  /* 0x0000002bfb00720c */ /* 0x040fe40003f26070 */
[----:B------:R-:W-:Y:S01]  /*a240*/  SHF.R.U32.HI R43, RZ, 0x18, R4 ;  /* 0x00000018ff2b7819 */ /* 0x000fe20000011604 */
[----:B-1----:R-:W-:Y:S01]  /*a250*/  FADD.FTZ R34, R118, R34 ;  /* 0x0000002276227221 */ /* 0x002fe20000010000 */
[----:B------:R-:W-:Y:S02]  /*a260*/  LOP3.LUT R54, R54, 0xff, RZ, 0xc0, !PT ;  /* 0x000000ff36367812 */ /* 0x000fe400078ec0ff */
[C---:B------:R-:W-:Y:S01]  /*a270*/  ISETP.GE.U32.AND P5, PT, R251.reuse, R43, PT ;  /* 0x0000002bfb00720c */ /* 0x040fe20003fa6070 */
[----:B------:R-:W-:Y:S01]  /*a280*/  FADD.FTZ R43, R120, R37 ;  /* 0x00000025782b7221 */ /* 0x000fe20000010000 */
[----:B------:R-:W-:Y:S02]  /*a290*/  ISETP.GE.U32.AND P4, PT, R251, R54, PT ;  /* 0x00000036fb00720c */ /* 0x000fe40003f86070 */
[----:B------:R-:W-:-:S02]  /*a2a0*/  LOP3.LUT R54, R4, 0xffff, RZ, 0xc0, !PT ;  /* 0x0000ffff04367812 */ /* 0x000fc400078ec0ff */
[----:B------:R-:W-:Y:S01]  /*a2b0*/  LOP3.LUT R42, R213, 0x7ffffffc, RZ, 0xc0, !PT ;  /* 0x7ffffffcd52a7812 */ /* 0x000fe200078ec0ff */
[----:B------:R-:W-:Y:S02]  /*a2c0*/  IMAD.MOV.U32 R213, RZ, RZ, R114 ;  /* 0x000000ffffd57224 */ /* 0x000fe400078e0072 */
[C---:B------:R-:W-:Y:S01]  /*a2d0*/  FADD.FTZ R37, R129.reuse, R34 ;  /* 0x0000002281257221 */ /* 0x040fe20000010000 */
[----:B------:R-:W-:Y:S02]  /*a2e0*/  F2FP.PACK_AB R118, R129, R118 ;  /* 0x000000768176723e */ /* 0x000fe400000000ff */
[----:B------:R-:W-:Y:S01]  /*a2f0*/  PRMT R129, R130, 0x7632, R129 ;  /* 0x0000763282817816 */ /* 0x000fe20000000081 */
[----:B------:R-:W1:Y:S01]  /*a300*/  MUFU.EX2 R125, R125 ;  /* 0x0000007d007d7308 */ /* 0x000e620000000800 */
[----:B------:R-:W-:-:S07]  /*a310*/  SHF.R.U32.HI R54, RZ, 0x8, R54 ;  /* 0x00000008ff367819 */ /* 0x000fce0000011636 */
[----:B------:R-:W1:Y:S01]  /*a320*/  MUFU.EX2 R114, R123 ;  /* 0x0000007b00727308 */ /* 0x000e620000000800 */
[----:B------:R-:W-:Y:S02]  /*a330*/  LOP3.LUT R54, R54, 0xffff, RZ, 0xc0, !PT ;  /* 0x0000ffff36367812 */ /* 0x000fe400078ec0ff */
[----:B------:R-:W-:-:S05]  /*a340*/  PRMT R34, R130, 0x5410, R129 ;  /* 0x0000541082227816 */ /* 0x000fca0000000081 */
[----:B------:R-:W1:Y:S01]  /*a350*/  MUFU.EX2 R121, R121 ;  /* 0x0000007900797308 */ /* 0x000e620000000800 */
[----:B------:R-:W-:Y:S02]  /*a360*/  PRMT R131, R172, 0x7632, R131 ;  /* 0x00007632ac837816 */ /* 0x000fe40000000083 */
[----:B------:R-:W-:Y:S01]  /*a370*/  SHF.R.U32.HI R56, RZ, 0x10, R4 ;  /* 0x00000010ff387819 */ /* 0x000fe20000011604 */
[C---:B-1----:R-:W-:Y:S01]  /*a380*/  FADD.FTZ R43, R125.reuse, R43 ;  /* 0x0000002b7d2b7221 */ /* 0x042fe20000010000 */
[----:B------:R-:W-:Y:S01]  /*a390*/  F2FP.PACK_AB R120, R125, R120 ;  /* 0x000000787d78723e */ /* 0x000fe200000000ff */
[----:B------:R-:W3:Y:S01]  /*a3a0*/  LDL.LU.64 R4, [R1+0x228] ;  /* 0x0002280001047983 */ /* 0x000ee20000300a00 */
[----:B------:R-:W-:Y:S01]  /*a3b0*/  PRMT R125, R126, 0x7632, R125 ;  /* 0x000076327e7d7816 */ /* 0x000fe2000000007d */
[----:B------:R-:W-:Y:S01]  /*a3c0*/  FADD.FTZ R37, R114, R37 ;  /* 0x0000002572257221 */ /* 0x000fe20000010000 */
[----:B------:R-:W-:Y:S02]  /*a3d0*/  LOP3.LUT R56, R56, 0xff, RZ, 0xc0, !PT ;  /* 0x000000ff38387812 */ /* 0x000fe400078ec0ff */
[----:B------:R-:W-:-:S05]  /*a3e0*/  PRMT R127, R128, 0x7632, R127 ;  /* 0x00007632807f7816 */ /* 0x000fca000000007f */
[----:B------:R-:W-:Y:S01]  /*a3f0*/  @!P5 HADD2 R30, -R127.H0_H0, -RZ.H0_H0 ;  /* 0xa00000ff7f1ed230 */ /* 0x000fe20000000900 */
[----:B------:R-:W-:Y:S02]  /*a400*/  F2FP.PACK_AB R114, R121, R114 ;  /* 0x000000727972723e */ /* 0x000fe400000000ff */
[----:B------:R-:W-:Y:S01]  /*a410*/  PRMT R123, R124, 0x7632, R123 ;  /* 0x000076327c7b7816 */ /* 0x000fe2000000007b */
[----:B------:R-:W-:Y:S01]  /*a420*/  MUFU.EX2 R117, R117 ;  /* 0x0000007500757308 */ /* 0x000fe20000000800 */
[----:B------:R-:W-:-:S07]  /*a430*/  PRMT R113, R114, 0x7632, R113 ;  /* 0x0000763272717816 */ /* 0x000fce0000000071 */
[----:B------:R-:W1:Y:S08]  /*a440*/  MUFU.EX2 R240, R240 ;  /* 0x000000f000f07308 */ /* 0x000e700000000800 */
[----:B------:R-:W-:Y:S08]  /*a450*/  MUFU.EX2 R237, R237 ;  /* 0x000000ed00ed7308 */ /* 0x000ff00000000800 */
[----:B------:R-:W-:Y:S01]  /*a460*/  MUFU.EX2 R236, R236 ;  /* 0x000000ec00ec7308 */ /* 0x000fe20000000800 */
[----:B-1----:R-:W-:-:S07]  /*a470*/  FADD.FTZ R43, R240, R43 ;  /* 0x0000002bf02b7221 */ /* 0x002fce0000010000 */
[----:B------:R-:W-:Y:S01]  /*a480*/  MUFU.EX2 R116, R116 ;  /* 0x0000007400747308 */ /* 0x000fe20000000800 */
[----:B--2---:R-:W-:Y:S02]  /*a490*/  @!P3 HADD2 R40, -R129.H0_H0, -RZ.H0_H0 ;  /* 0xa00000ff8128b230 */ /* 0x004fe40000000900 */
[----:B------:R-:W-:-:S03]  /*a4a0*/  @!P6 HADD2 R41, -R130.H0_H0, -RZ.H0_H0 ;  /* 0xa00000ff8229e230 */ /* 0x000fc60000000900 */
[----:B------:R-:W-:Y:S02]  /*a4b0*/  @!P3 PRMT R129, R40, 0x5410, RZ ;  /* 0x000054102881b816 */ /* 0x000fe400000000ff */
[----:B------:R-:W-:Y:S02]  /*a4c0*/  ISETP.GE.U32.AND P3, PT, R251, R54, PT ;  /* 0x00000036fb00720c */ /* 0x000fe40003f66070 */
[----:B------:R-:W-:Y:S01]  /*a4d0*/  @!P6 PRMT R130, R41, 0x5410, RZ ;  /* 0x000054102982e816 */ /* 0x000fe200000000ff */
[----:B------:R-:W-:Y:S01]  /*a4e0*/  IMAD.WIDE.U32 R40, R35, -0x2daee0ad, RZ ;  /* 0xd2511f5323287825 */ /* 0x000fe200078e00ff */
[----:B------:R-:W-:Y:S01]  /*a4f0*/  @!P2 HADD2 R39, -R131.H0_H0, -RZ.H0_H0 ;  /* 0xa00000ff8327a230 */ /* 0x000fe20000000900 */
[----:B------:R-:W-:Y:S01]  /*a500*/  PRMT R35, R172, 0x5410, R131 ;  /* 0x00005410ac237816 */ /* 0x000fe20000000083 */
[----:B------:R-:W-:Y:S02]  /*a510*/  @!P4 HADD2 R38, -R172.H0_H0, -RZ.H0_H0 ;  /* 0xa00000ffac26c230 */ /* 0x000fe40000000900 */
[----:B------:R-:W-:-:S02]  /*a520*/  LOP3.LUT R54, R41, UR32, R242, 0x96, !PT ;  /* 0x0000002029367c12 */ /* 0x000fc4000f8e96f2 */
[----:B------:R-:W-:Y:S01]  /*a530*/  @!P2 PRMT R131, R39, 0x5410, RZ ;  /* 0x000054102783a816 */ /* 0x000fe200000000ff */
[----:B------:R-:W-:Y:S01]  /*a540*/  FADD.FTZ R39, R121, R37 ;  /* 0x0000002579277221 */ /* 0x000fe20000010000 */
[----:B------:R-:W-:Y:S01]  /*a550*/  LOP3.LUT R37, R54, 0xff, RZ, 0xc0, !PT ;  /* 0x000000ff36257812 */ /* 0x000fe200078ec0ff */
[----:B----4-:R-:W-:Y:S01]  /*a560*/  @!P3 HADD2 R32, -R125.H0_H0, -RZ.H0_H0 ;  /* 0xa00000ff7d20b230 */ /* 0x010fe20000000900 */
[----:B------:R-:W-:Y:S02]  /*a570*/  ISETP.GE.U32.AND P6, PT, R251, R56, PT ;  /* 0x00000038fb00720c */ /* 0x000fe40003fc6070 */
[----:B------:R-:W-:Y:S02]  /*a580*/  @!P4 PRMT R172, R38, 0x5410, RZ ;  /* 0x0000541026acc816 */ /* 0x000fe400000000ff */
[--C-:B------:R-:W-:Y:S02]  /*a590*/  SHF.R.U32.HI R56, RZ, 0x10, R54.reuse ;  /* 0x00000010ff387819 */ /* 0x100fe40000011636 */
[----:B------:R-:W-:-:S02]  /*a5a0*/  SHF.R.U32.HI R38, RZ, 0x18, R54 ;  /* 0x00000018ff267819 */ /* 0x000fc40000011636 */
[----:B------:R-:W-:Y:S02]  /*a5b0*/  LOP3.LUT R54, R54, 0xffff, RZ, 0xc0, !PT ;  /* 0x0000ffff36367812 */ /* 0x000fe400078ec0ff */
[----:B------:R-:W-:Y:S02]  /*a5c0*/  ISETP.GE.U32.AND P4, PT, R251, R37, PT ;  /* 0x00000025fb00720c */ /* 0x000fe40003f86070 */
[----:B------:R-:W-:Y:S02]  /*a5d0*/  PRMT R37, R126, 0x5410, R125 ;  /* 0x000054107e257816 */ /* 0x000fe4000000007d */
[----:B------:R-:W-:Y:S02]  /*a5e0*/  @!P3 PRMT R125, R32, 0x5410, RZ ;  /* 0x00005410207db816 */ /* 0x000fe400000000ff */
[----:B------:R-:W-:Y:S01]  /*a5f0*/  SHF.R.U32.HI R32, RZ, 0x8, R54 ;  /* 0x00000008ff207819 */ /* 0x000fe20000011636 */
[----:B------:R-:W-:-:S03]  /*a600*/  @!P1 HADD2 R33, -R126.H0_H0, -RZ.H0_H0 ;  /* 0xa00000ff7e219230 */ /* 0x000fc60000000900 */
[----:B------:R-:W-:Y:S02]  /*a610*/  LOP3.LUT R32, R32, 0xffff, RZ, 0xc0, !PT ;  /* 0x0000ffff20207812 */ /* 0x000fe400078ec0ff */
[----:B------:R-:W-:Y:S02]  /*a620*/  @!P1 PRMT R126, R33, 0x5410, RZ ;  /* 0x00005410217e9816 */ /* 0x000fe400000000ff */
[----:B------:R-:W-:Y:S01]  /*a630*/  ISETP.GE.U32.AND P3, PT, R251, R32, PT ;  /* 0x00000020fb00720c */ /* 0x000fe20003f66070 */
[----:B------:R-:W-:Y:S01]  /*a640*/  IMAD.WIDE.U32 R32, R230, -0x326172a9, RZ ;  /* 0xcd9e8d57e6207825 */ /* 0x000fe200078e00ff */
[----:B------:R-:W-:Y:S01]  /*a650*/  @!P6 HADD2 R31, -R128.H0_H0, -RZ.H0_H0 ;  /* 0xa00000ff801fe230 */ /* 0x000fe20000000900 */
[----:B------:R-:W-:-:S03]  /*a660*/  LOP3.LUT R56, R56, 0xff, RZ, 0xc0, !PT ;  /* 0x000000ff38387812 */ /* 0x000fc600078ec0ff */
[----:B------:R-:W-:Y:S02]  /*a670*/  LOP3.LUT R32, R33, R169, RZ, 0x3c, !PT ;  /* 0x000000a921207212 */ /* 0x000fe400078e3cff */
[----:B------:R-:W-:Y:S02]  /*a680*/  ISETP.GE.U32.AND P1, PT, R251, R38, PT ;  /* 0x00000026fb00720c */ /* 0x000fe40003f26070 */
[----:B------:R-:W-:Y:S01]  /*a690*/  PRMT R38, R128, 0x5410, R127 ;  /* 0x0000541080267816 */ /* 0x000fe2000000007f */
[----:B------:R-:W-:Y:S01]  /*a6a0*/  IMAD.WIDE.U32 R32, R32, -0x2daee0ad, RZ ;  /* 0xd2511f5320207825 */ /* 0x000fe200078e00ff */
[----:B------:R-:W-:Y:S02]  /*a6b0*/  @!P6 PRMT R128, R31, 0x5410, RZ ;  /* 0x000054101f80e816 */ /* 0x000fe400000000ff */
[----:B------:R-:W-:Y:S01]  /*a6c0*/  @!P5 PRMT R127, R30, 0x5410, RZ ;  /* 0x000054101e7fd816 */ /* 0x000fe200000000ff */
[----:B------:R-:W-:Y:S01]  /*a6d0*/  IMAD.WIDE.U32 R30, R50, -0x2daee0ad, RZ ;  /* 0xd2511f53321e7825 */ /* 0x000fe200078e00ff */
[----:B------:R-:W-:-:S02]  /*a6e0*/  PRMT R121, R122, 0x7632, R121 ;  /* 0x000076327a797816 */ /* 0x000fc40000000079 */
[----:B------:R-:W-:Y:S01]  /*a6f0*/  ISETP.GE.U32.AND P2, PT, R251, R56, PT ;  /* 0x00000038fb00720c */ /* 0x000fe20003f46070 */
[----:B------:R-:W-:Y:S01]  /*a700*/  IMAD.WIDE.U32 R242, R52, -0x2daee0ad, RZ ;  /* 0xd2511f5334f27825 */ /* 0x000fe200078e00ff */
[----:B---3--:R-:W-:Y:S01]  /*a710*/  @!P4 HADD2 R29, -R122.H0_H0, -RZ.H0_H0 ;  /* 0xa00000ff7a1dc230 */ /* 0x008fe20000000900 */
[----:B------:R-:W-:Y:S01]  /*a720*/  LOP3.LUT R31, R31, UR17, R32, 0x96, !PT ;  /* 0x000000111f1f7c12 */ /* 0x000fe2000f8e9620 */
[----:B------:R-:W-:Y:S02]  /*a730*/  @!P3 HADD2 R28, -R121.H0_H0, -RZ.H0_H0 ;  /* 0xa00000ff791cb230 */ /* 0x000fe40000000900 */
[----:B------:R-:W-:Y:S01]  /*a740*/  LOP3.LUT R30, R243, UR15, R30, 0x96, !PT ;  /* 0x0000000ff31e7c12 */ /* 0x000fe2000f8e961e */
[----:B------:R-:W-:Y:S01]  /*a750*/  IMAD.MOV.U32 R52, RZ, RZ, R241 ;  /* 0x000000ffff347224 */ /* 0x000fe200078e00f1 */
[----:B------:R-:W-:Y:S01]  /*a760*/  PRMT R32, R122, 0x5410, R121 ;  /* 0x000054107a207816 */ /* 0x000fe20000000079 */
[----:B------:R-:W-:Y:S01]  /*a770*/  IMAD.MOV.U32 R50, RZ, RZ, R75 ;  /* 0x000000ffff327224 */ /* 0x000fe200078e004b */
[----:B------:R-:W-:Y:S01]  /*a780*/  @!P4 PRMT R122, R29, 0x5410, RZ ;  /* 0x000054101d7ac816 */ /* 0x000fe200000000ff */
[----:B------:R-:W-:Y:S01]  /*a790*/  IMAD.MOV.U32 R241, RZ, RZ, R99 ;  /* 0x000000fffff17224 */ /* 0x000fe200078e0063 */
[----:B------:R-:W-:Y:S01]  /*a7a0*/  @!P3 PRMT R121, R28, 0x5410, RZ ;  /* 0x000054101c79b816 */ /* 0x000fe200000000ff */
[----:B------:R-:W-:-:S02]  /*a7b0*/  IMAD.MOV.U32 R75, RZ, RZ, R227 ;  /* 0x000000ffff4b7224 */ /* 0x000fc400078e00e3 */
[----:B------:R-:W-:Y:S02]  /*a7c0*/  IMAD.MOV.U32 R99, RZ, RZ, R226 ;  /* 0x000000ffff637224 */ /* 0x000fe400078e00e2 */
[----:B------:R-:W-:Y:S01]  /*a7d0*/  IMAD.WIDE.U32 R28, R31, -0x326172a9, RZ ;  /* 0xcd9e8d571f1c7825 */ /* 0x000fe200078e00ff */
[----:B------:R-:W-:-:S03]  /*a7e0*/  @!P2 HADD2 R27, -R124.H0_H0, -RZ.H0_H0 ;  /* 0xa00000ff7c1ba230 */ /* 0x000fc60000000900 */
[----:B------:R-:W-:Y:S01]  /*a7f0*/  IMAD.WIDE.U32 R226, R30, -0x326172a9, RZ ;  /* 0xcd9e8d571ee27825 */ /* 0x000fe200078e00ff */
[----:B------:R-:W-:Y:S01]  /*a800*/  @!P1 HADD2 R26, -R123.H0_H0, -RZ.H0_H0 ;  /* 0xa00000ff7b1a9230 */ /* 0x000fe20000000900 */
[----:B------:R-:W-:-:S03]  /*a810*/  LOP3.LUT R96, R29, UR16, R96, 0x96, !PT ;  /* 0x000000101d607c12 */ /* 0x000fc6000f8e9660 */
[----:B------:R-:W-:Y:S02]  /*a820*/  LOP3.LUT R28, R227, UR14, R28, 0x96, !PT ;  /* 0x0000000ee31c7c12 */ /* 0x000fe4000f8e961c */
[----:B------:R-:W-:Y:S02]  /*a830*/  PRMT R33, R124, 0x5410, R123 ;  /* 0x000054107c217816 */ /* 0x000fe4000000007b */
[----:B------:R-:W-:Y:S02]  /*a840*/  @!P2 PRMT R124, R27, 0x5410, RZ ;  /* 0x000054101b7ca816 */ /* 0x000fe400000000ff */
[----:B------:R-:W-:Y:S01]  /*a850*/  @!P1 PRMT R123, R26, 0x5410, RZ ;  /* 0x000054101a7b9816 */ /* 0x000fe200000000ff */
[----:B------:R-:W-:-:S04]  /*a860*/  IMAD.WIDE.U32 R26, R96, -0x2daee0ad, RZ ;  /* 0xd2511f53601a7825 */ /* 0x000fc800078e00ff */
[----:B------:R-:W-:-:S04]  /*a870*/  IMAD.WIDE.U32 R96, R28, -0x2daee0ad, RZ ;  /* 0xd2511f531c607825 */ /* 0x000fc800078e00ff */
[----:B------:R-:W-:Y:S02]  /*a880*/  IMAD.MOV.U32 R56, RZ, RZ, R110 ;  /* 0x000000ffff387224 */ /* 0x000fe400078e006e */
[----:B------:R-:W1:Y:S01]  /*a890*/  MUFU.EX2 R110, R119 ;  /* 0x00000077006e7308 */ /* 0x000e620000000800 */
[----:B------:R-:W-:Y:S02]  /*a8a0*/  LOP3.LUT R28, R97, UR11, R26, 0x96, !PT ;  /* 0x0000000b611c7c12 */ /* 0x000fe4000f8e961a */
[----:B------:R-:W-:Y:S02]  /*a8b0*/  LOP3.LUT R26, R40, 0xff, RZ, 0xc0, !PT ;  /* 0x000000ff281a7812 */ /* 0x000fe400078ec0ff */
[----:B------:R-:W-:Y:S02]  /*a8c0*/  LOP3.LUT R242, R27, UR13, R242, 0x96, !PT ;  /* 0x0000000d1bf27c12 */ /* 0x000fe4000f8e96f2 */
[--C-:B------:R-:W-:Y:S02]  /*a8d0*/  SHF.R.U32.HI R27, RZ, 0x10, R40.reuse ;  /* 0x00000010ff1b7819 */ /* 0x100fe40000011628 */
[----:B------:R-:W-:-:S02]  /*a8e0*/  SHF.R.U32.HI R30, RZ, 0x18, R40 ;  /* 0x00000018ff1e7819 */ /* 0x000fc40000011628 */
[C---:B------:R-:W-:Y:S02]  /*a8f0*/  ISETP.GE.U32.AND P1, PT, R251.reuse, R26, PT ;  /* 0x0000001afb00720c */ /* 0x040fe40003f26070 */
[----:B------:R-:W-:Y:S01]  /*a900*/  ISETP.GE.U32.AND P4, PT, R251, R30, PT ;  /* 0x0000001efb00720c */ /* 0x000fe20003f86070 */
[----:B------:R-:W-:Y:S01]  /*a910*/  IMAD.MOV.U32 R30, RZ, RZ, R218 ;  /* 0x000000ffff1e7224 */ /* 0x000fe200078e00da */
[----:B------:R-:W-:Y:S02]  /*a920*/  LOP3.LUT R27, R27, 0xff, RZ, 0xc0, !PT ;  /* 0x000000ff1b1b7812 */ /* 0x000fe400078ec0ff */
[----:B------:R-:W-:Y:S02]  /*a930*/  LOP3.LUT R26, R40, 0xffff, RZ, 0xc0, !PT ;  /* 0x0000ffff281a7812 */ /* 0x000fe400078ec0ff */
[----:B------:R-:W-:Y:S01]  /*a940*/  ISETP.GE.U32.AND P5, PT, R251, R27, PT ;  /* 0x0000001bfb00720c */ /* 0x000fe20003fa6070 */
[----:B------:R-:W-:Y:S01]  /*a950*/  IMAD.MOV.U32 R27, RZ, RZ, R30 ;  /* 0x000000ffff1b7224 */ /* 0x000fe200078e001e */
[----:B------:R-:W-:Y:S01]  /*a960*/  SHF.R.U32.HI R26, RZ, 0x8, R26 ;  /* 0x00000008ff1a7819 */ /* 0x000fe2000001161a */
[----:B------:R-:W-:-:S04]  /*a970*/  IMAD.WIDE.U32 R40, R242, -0x326172a9, RZ ;  /* 0xcd9e8d57f2287825 */ /* 0x000fc800078e00ff */
[----:B-1----:R-:W-:Y:S02]  /*a980*/  FADD.FTZ R30, R110, R39 ;  /* 0x000000276e1e7221 */ /* 0x002fe40000010000 */
[----:B------:R-:W-:Y:S01]  /*a990*/  IMAD.WIDE.U32 R242, R28, -0x326172a9, RZ ;  /* 0xcd9e8d571cf27825 */ /* 0x000fe200078e00ff */
[----:B------:R-:W-:Y:S01]  /*a9a0*/  LOP3.LUT R26, R26, 0xffff, RZ, 0xc0, !PT ;  /* 0x0000ffff1a1a7812 */ /* 0x000fe200078ec0ff */
[----:B------:R-:W-:Y:S01]  /*a9b0*/  @!P1 HADD2 R25, -R118.H0_H0, -RZ.H0_H0 ;  /* 0xa00000ff76199230 */ /* 0x000fe20000000900 */
[C---:B------:R-:W-:Y:S01]  /*a9c0*/  F2FP.PACK_AB R110, R117.reuse, R110 ;  /* 0x0000006e756e723e */ /* 0x040fe200000000ff */
[----:B------:R-:W-:Y:S01]  /*a9d0*/  FADD.FTZ R30, R117, R30 ;  /* 0x0000001e751e7221 */ /* 0x000fe20000010000 */
[----:B------:R-:W-:Y:S02]  /*a9e0*/  PRMT R117, R118, 0x7632, R117 ;  /* 0x0000763276757816 */ /* 0x000fe40000000075 */
[----:B------:R-:W-:Y:S01]  /*a9f0*/  LOP3.LUT R29, R243, UR31, R40, 0x96, !PT ;  /* 0x0000001ff31d7c12 */ /* 0x000fe2000f8e9628 */
[----:B------:R-:W-:Y:S01]  /*aa00*/  IMAD.MOV.U32 R39, RZ, RZ, R27 ;  /* 0x000000ffff277224 */ /* 0x000fe200078e001b */
[----:B------:R-:W-:-:S02]  /*aa10*/  ISETP.GE.U32.AND P3, PT, R251, R26, PT ;  /* 0x0000001afb00720c */ /* 0x000fc40003f66070 */
[----:B------:R-:W-:Y:S02]  /*aa20*/  PRMT R26, R118, 0x5410, R117 ;  /* 0x00005410761a7816 */ /* 0x000fe40000000075 */
[----:B------:R-:W-:Y:S02]  /*aa30*/  LOP3.LUT R27, R29, 0xff, RZ, 0xc0, !PT ;  /* 0x000000ff1d1b7812 */ /* 0x000fe400078ec0ff */
[----:B------:R-:W-:Y:S01]  /*aa40*/  @!P1 PRMT R118, R25, 0x5410, RZ ;  /* 0x0000541019769816 */ /* 0x000fe200000000ff */
[----:B------:R-:W-:Y:S01]  /*aa50*/  IMAD.MOV.U32 R25, RZ, RZ, R217 ;  /* 0x000000ffff197224 */ /* 0x000fe200078e00d9 */
[----:B------:R-:W-:-:S03]  /*aa60*/  ISETP.GE.U32.AND P1, PT, R251, R27, PT ;  /* 0x0000001bfb00720c */ /* 0x000fc60003f26070 */
[----:B------:R-:W-:Y:S01]  /*aa70*/  IMAD.MOV.U32 R27, RZ, RZ, R25 ;  /* 0x000000ffff1b7224 */ /* 0x000fe200078e0019 */
[----:B------:R-:W-:Y:S01]  /*aa80*/  LOP3.LUT R25, R29, 0xffff, RZ, 0xc0, !PT ;  /* 0x0000ffff1d197812 */ /* 0x000fe200078ec0ff */
[----:B------:R-:W-:-:S03]  /*aa90*/  @!P3 HADD2 R24, -R117.H0_H0, -RZ.H0_H0 ;  /* 0xa00000ff7518b230 */ /* 0x000fc60000000900 */
[----:B------:R-:W-:-:S04]  /*aaa0*/  SHF.R.U32.HI R25, RZ, 0x8, R25 ;  /* 0x00000008ff197819 */ /* 0x000fc80000011619 */
[----:B------:R-:W-:Y:S02]  /*aab0*/  LOP3.LUT R25, R25, 0xffff, RZ, 0xc0, !PT ;  /* 0x0000ffff19197812 */ /* 0x000fe400078ec0ff */
[----:B------:R-:W-:Y:S02]  /*aac0*/  @!P3 PRMT R117, R24, 0x5410, RZ ;  /* 0x000054101875b816 */ /* 0x000fe400000000ff */
[----:B------:R-:W-:Y:S02]  /*aad0*/  ISETP.GE.U32.AND P3, PT, R251, R25, PT ;  /* 0x00000019fb00720c */ /* 0x000fe40003f66070 */
[----:B------:R-:W-:Y:S02]  /*aae0*/  LOP3.LUT R28, R41, UR12, R226, 0x96, !PT ;  /* 0x0000000c291c7c12 */ /* 0x000fe4000f8e96e2 */
[----:B------:R-:W-:Y:S02]  /*aaf0*/  PRMT R119, R120, 0x7632, R119 ;  /* 0x0000763278777816 */ /* 0x000fe40000000077 */
[----:B------:R-:W-:-:S02]  /*ab00*/  LOP3.LUT R40, R242, 0xff, RZ, 0xc0, !PT ;  /* 0x000000fff2287812 */ /* 0x000fc400078ec0ff */
[--C-:B------:R-:W-:Y:S02]  /*ab10*/  SHF.R.U32.HI R31, RZ, 0x18, R242.reuse ;  /* 0x00000018ff1f7819 */ /* 0x100fe400000116f2 */
[----:B------:R-:W-:Y:S02]  /*ab20*/  LOP3.LUT R41, R242, 0xffff, RZ, 0xc0, !PT ;  /* 0x0000fffff2297812 */ /* 0x000fe400078ec0ff */
[----:B------:R-:W-:Y:S01]  /*ab30*/  SHF.R.U32.HI R54, RZ, 0x10, R242 ;  /* 0x00000010ff367819 */ /* 0x000fe200000116f2 */
[----:B------:R-:W-:Y:S01]  /*ab40*/  IMAD.WIDE.U32 R242, R28, -0x2daee0ad, RZ ;  /* 0xd2511f531cf27825 */ /* 0x000fe200078e00ff */
[----:B------:R-:W-:Y:S01]  /*ab50*/  @!P4 HADD2 R22, -R119.H0_H0, -RZ.H0_H0 ;  /* 0xa00000ff7716c230 */ /* 0x000fe20000000900 */
[----:B------:R-:W-:Y:S02]  /*ab60*/  SHF.R.U32.HI R41, RZ, 0x8, R41 ;  /* 0x00000008ff297819 */ /* 0x000fe40000011629 */
[----:B------:R-:W-:Y:S01]  /*ab70*/  IMAD.MOV.U32 R97, RZ, RZ, R50 ;  /* 0x000000ffff617224 */ /* 0x000fe200078e0032 */
[----:B------:R-:W-:Y:S01]  /*ab80*/  LOP3.LUT R50, R242, 0xff, RZ, 0xc0, !PT ;  /* 0x000000fff2327812 */ /* 0x000fe200078ec0ff */
[----:B------:R-:W-:Y:S01]  /*ab90*/  IMAD.MOV.U32 R25, RZ, RZ, R27 ;  /* 0x000000ffff197224 */ /* 0x000fe200078e001b */
[----:B------:R-:W-:Y:S01]  /*aba0*/  @!P3 HADD2 R20, -R113.H0_H0, -RZ.H0_H0 ;  /* 0xa00000ff7114b230 */ /* 0x000fe20000000900 */
[----:B------:R-:W-:Y:S01]  /*abb0*/  PRMT R27, R120, 0x5410, R119 ;  /* 0x00005410781b7816 */ /* 0x000fe20000000077 */
[----:B------:R-:W-:Y:S01]  /*abc0*/  @!P1 HADD2 R21, -R114.H0_H0, -RZ.H0_H0 ;  /* 0xa00000ff72159230 */ /* 0x000fe20000000900 */
[----:B------:R-:W-:-:S02]  /*abd0*/  @!P4 PRMT R119, R22, 0x5410, RZ ;  /* 0x000054101677c816 */ /* 0x000fc400000000ff */
[----:B------:R-:W-:Y:S01]  /*abe0*/  PRMT R109, R110, 0x7632, R109 ;  /* 0x000076326e6d7816 */ /* 0x000fe2000000006d */
[----:B------:R-:W-:Y:S01]  /*abf0*/  @!P5 HADD2 R23, -R120.H0_H0, -RZ.H0_H0 ;  /* 0xa00000ff7817d230 */ /* 0x000fe20000000900 */
[----:B------:R-:W-:Y:S01]  /*ac00*/  LOP3.LUT R41, R41, 0xffff, RZ, 0xc0, !PT ;  /* 0x0000ffff29297812 */ /* 0x000fe200078ec0ff */
[----:B------:R-:W-:Y:S01]  /*ac10*/  IMAD.MOV.U32 R24, RZ, RZ, R216 ;  /* 0x000000ffff187224 */ /* 0x000fe200078e00d8 */
[C---:B------:R-:W-:Y:S01]  /*ac20*/  ISETP.GE.U32.AND P4, PT, R251.reuse, R50, PT ;  /* 0x00000032fb00720c */ /* 0x040fe20003f86070 */
[----:B------:R1:W5:Y:S01]  /*ac30*/  LDL.LU.64 R226, [R1+0x220] ;  /* 0x0002200001e27983 */ /* 0x0003620000300a00 */
[----:B------:R-:W-:Y:S02]  /*ac40*/  PRMT R50, R114, 0x5410, R113 ;  /* 0x0000541072327816 */ /* 0x000fe40000000071 */
[----:B------:R-:W-:Y:S02]  /*ac50*/  @!P3 PRMT R113, R20, 0x5410, RZ ;  /* 0x000054101471b816 */ /* 0x000fe400000000ff */
[----:B------:R-:W-:-:S02]  /*ac60*/  ISETP.GE.U32.AND P3, PT, R251, R41, PT ;  /* 0x00000029fb00720c */ /* 0x000fc40003f66070 */
[----:B------:R-:W-:Y:S02]  /*ac70*/  ISETP.GE.U32.AND P2, PT, R251, R40, PT ;  /* 0x00000028fb00720c */ /* 0x000fe40003f46070 */
[----:B------:R-:W-:Y:S01]  /*ac80*/  LOP3.LUT R28, R243, UR32, R96, 0x96, !PT ;  /* 0x00000020f31c7c12 */ /* 0x000fe2000f8e9660 */
[----:B------:R-:W-:Y:S01]  /*ac90*/  IMAD.MOV.U32 R96, RZ, RZ, R52 ;  /* 0x000000ffff607224 */ /* 0x000fe200078e0034 */
[----:B------:R-:W-:Y:S02]  /*aca0*/  SHF.R.U32.HI R52, RZ, 0x18, R242 ;  /* 0x00000018ff347819 */ /* 0x000fe400000116f2 */
[----:B------:R-:W-:Y:S02]  /*acb0*/  LOP3.LUT R54, R54, 0xff, RZ, 0xc0, !PT ;  /* 0x000000ff36367812 */ /* 0x000fe400078ec0ff */
[----:B------:R-:W-:Y:S02]  /*acc0*/  @!P1 PRMT R114, R21, 0x5410, RZ ;  /* 0x0000541015729816 */ /* 0x000fe400000000ff */
[----:B------:R-:W-:Y:S01]  /*acd0*/  ISETP.GE.U32.AND P1, PT, R251, R52, PT ;  /* 0x00000034fb00720c */ /* 0x000fe20003f26070 */
[----:B------:R-:W-:Y:S01]  /*ace0*/  @!P3 HADD2 R18, -R109.H0_H0, -RZ.H0_H0 ;  /* 0xa00000ff6d12b230 */ /* 0x000fe20000000900 */
[----:B------:R-:W-:Y:S01]  /*acf0*/  @!P5 PRMT R120, R23, 0x5410, RZ ;  /* 0x000054101778d816 */ /* 0x000fe200000000ff */
[----:B------:R-:W-:Y:S01]  /*ad00*/  IMAD.MOV.U32 R52, RZ, RZ, R39 ;  /* 0x000000ffff347224 */ /* 0x000fe200078e0027 */
[----:B------:R-:W-:Y:S01]  /*ad10*/  ISETP.GE.U32.AND P5, PT, R251, R54, PT ;  /* 0x00000036fb00720c */ /* 0x000fe20003fa6070 */
[----:B------:R-:W-:Y:S01]  /*ad20*/  IMAD.MOV.U32 R39, RZ, RZ, R79 ;  /* 0x000000ffff277224 */ /* 0x000fe200078e004f */
[----:B------:R-:W-:Y:S01]  /*ad30*/  @!P2 HADD2 R19, -R110.H0_H0, -RZ.H0_H0 ;  /* 0xa00000ff6e13a230 */ /* 0x000fe20000000900 */
[----:B------:R-:W-:-:S02]  /*ad40*/  PRMT R79, R110, 0x5410, R109 ;  /* 0x000054106e4f7816 */ /* 0x000fc4000000006d */
[----:B------:R-:W-:Y:S01]  /*ad50*/  @!P3 PRMT R109, R18, 0x5410, RZ ;  /* 0x00005410126db816 */ /* 0x000fe200000000ff */
[----:B------:R-:W-:Y:S01]  /*ad60*/  FADD.FTZ R18, R237, R43 ;  /* 0x0000002bed127221 */ /* 0x000fe20000010000 */
[----:B------:R-:W-:Y:S01]  /*ad70*/  ISETP.GE.U32.AND P6, PT, R251, R31, PT ;  /* 0x0000001ffb00720c */ /* 0x000fe20003fc6070 */
[----:B------:R-:W-:Y:S01]  /*ad80*/  IMAD.MOV.U32 R43, RZ, RZ, R24 ;  /* 0x000000ffff2b7224 */ /* 0x000fe200078e0018 */
[----:B------:R-:W-:Y:S01]  /*ad90*/  @!P2 PRMT R110, R19, 0x5410, RZ ;  /* 0x00005410136ea816 */ /* 0x000fe200000000ff */
[----:B------:R-:W-:Y:S01]  /*ada0*/  IMAD.MOV.U32 R24, RZ, RZ, R56 ;  /* 0x000000ffff187224 */ /* 0x000fe200078e0038 */
[----:B------:R2:W-:Y:S01]  /*adb0*/  MUFU.EX2 R19, R112 ;  /* 0x0000007000137308 */ /* 0x0005e20000000800 */
[----:B------:R-:W-:Y:S01]  /*adc0*/  IMAD.MOV.U32 R56, RZ, RZ, R170 ;  /* 0x000000ffff387224 */ /* 0x000fe200078e00aa */
[----:B------:R-:W-:-:S06]  /*add0*/  SHF.R.U32.HI R40, RZ, 0x10, R242 ;  /* 0x00000010ff287819 */ /* 0x000fcc00000116f2 */
[----:B------:R3:W4:Y:S01]  /*ade0*/  MUFU.EX2 R170, R111 ;  /* 0x0000006f00aa7308 */ /* 0x0007220000000800 */
[----:B------:R-:W-:Y:S02]  /*adf0*/  LOP3.LUT R40, R40, 0xff, RZ, 0xc0, !PT ;  /* 0x000000ff28287812 */ /* 0x000fe400078ec0ff */
[----:B--2---:R-:W-:Y:S02]  /*ae00*/  F2FP.PACK_AB R112, R116, R236 ;  /* 0x000000ec7470723e */ /* 0x004fe400000000ff */
[----:B------:R-:W-:-:S03]  /*ae10*/  LOP3.LUT R21, R28, 0xff, RZ, 0xc0, !PT ;  /* 0x000000ff1c157812 */ /* 0x000fc600078ec0ff */
[----:B------:R-:W-:Y:S01]  /*ae20*/  @!P5 HADD2 R17, -R112.H0_H0, -RZ.H0_H0 ;  /* 0xa00000ff7011d230 */ /* 0x000fe20000000900 */
[C---:B---3--:R-:W-:Y:S02]  /*ae30*/  PRMT R111, R112.reuse, 0x7632, R111 ;  /* 0x00007632706f7816 */ /* 0x048fe4000000006f */
[----:B------:R-:W-:Y:S02]  /*ae40*/  ISETP.GE.U32.AND P2, PT, R251, R40, PT ;  /* 0x00000028fb00720c */ /* 0x000fe40003f46070 */
[----:B------:R-:W-:Y:S01]  /*ae50*/  PRMT R40, R112, 0x5410, R111 ;  /* 0x0000541070287816 */ /* 0x000fe2000000006f */
[----:B------:R-:W-:Y:S01]  /*ae60*/  @!P6 HADD2 R16, -R111.H0_H0, -RZ.H0_H0 ;  /* 0xa00000ff6f10e230 */ /* 0x000fe20000000900 */
[----:B------:R-:W-:Y:S02]  /*ae70*/  @!P5 PRMT R112, R17, 0x5410, RZ ;  /* 0x000054101170d816 */ /* 0x000fe400000000ff */
[----:B------:R-:W-:Y:S01]  /*ae80*/  ISETP.GE.U32.AND P5, PT, R251, R21, PT ;  /* 0x00000015fb00720c */ /* 0x000fe20003fa6070 */
[----:B------:R-:W-:Y:S01]  /*ae90*/  FADD.FTZ R18, R236, R18 ;  /* 0x00000012ec127221 */ /* 0x000fe20000010000 */
[----:B------:R-:W-:Y:S01]  /*aea0*/  @!P6 PRMT R111, R16, 0x5410, RZ ;  /* 0x00005410106fe816 */ /* 0x000fe200000000ff */
[----:B------:R-:W-:Y:S01]  /*aeb0*/  IMAD.MOV.U32 R236, RZ, RZ, R96 ;  /* 0x000000ffffec7224 */ /* 0x000fe200078e0060 */
[----:B----4-:R-:W-:Y:S01]  /*aec0*/  F2FP.PACK_AB R16, R170, R19 ;  /* 0x00000013aa10723e */ /* 0x010fe200000000ff */
[----:B------:R-:W-:-:S02]  /*aed0*/  IMAD.MOV.U32 R96, RZ, RZ, R247 ;  /* 0x000000ffff607224 */ /* 0x000fc400078e00f7 */
[----:B------:R-:W-:Y:S02]  /*aee0*/  FADD.FTZ R247, R19, R30 ;  /* 0x0000001e13f77221 */ /* 0x000fe40000010000 */
[----:B------:R-:W-:Y:S02]  /*aef0*/  IMAD.MOV.U32 R19, RZ, RZ, R97 ;  /* 0x000000ffff137224 */ /* 0x000fe400078e0061 */
[----:B------:R2:W-:Y:S01]  /*af00*/  MUFU.EX2 R97, R106 ;  /* 0x0000006a00617308 */ /* 0x0005e20000000800 */
[----:B------:R-:W-:Y:S01]  /*af10*/  LOP3.LUT R31, R242, 0xffff, RZ, 0xc0, !PT ;  /* 0x0000fffff21f7812 */ /* 0x000fe200078ec0ff */
[----:B------:R-:W-:Y:S01]  /*af20*/  IMAD.MOV.U32 R243, RZ, RZ, R225 ;  /* 0x000000fffff37224 */ /* 0x000fe200078e00e1 */
[----:B------:R-:W-:Y:S01]  /*af30*/  PRMT R105, R16, 0x7632, R105 ;  /* 0x0000763210697816 */ /* 0x000fe20000000069 */
[----:B------:R1:W5:Y:S01]  /*af40*/  LDL.LU R225, [R1+0x21c] ;  /* 0x00021c0001e17983 */ /* 0x0003620000300800 */
[----:B------:R-:W-:-:S03]  /*af50*/  IMAD.MOV.U32 R242, RZ, RZ, R224 ;  /* 0x000000fffff27224 */ /* 0x000fc600078e00e0 */
[----:B------:R1:W5:Y:S01]  /*af60*/  LDL.LU R224, [R1+0x218] ;  /* 0x0002180001e07983 */ /* 0x0003620000300800 */
[----:B------:R-:W-:-:S03]  /*af70*/  IMAD.MOV.U32 R30, RZ, RZ, R39 ;  /* 0x000000ffff1e7224 */ /* 0x000fc600078e0027 */
[----:B------:R1:W5:Y:S01]  /*af80*/  LDL.LU R218, [R1+0x214] ;  /* 0x0002140001da7983 */ /* 0x0003620000300800 */
[----:B--2---:R-:W-:-:S03]  /*af90*/  PRMT R106, R16, 0x7610, R106 ;  /* 0x00007610106a7816 */ /* 0x004fc6000000006a */
[----:B------:R1:W5:Y:S02]  /*afa0*/  LDL.LU R217, [R1+0x210] ;  /* 0x0002100001d97983 */ /* 0x0003640000300800 */
[----:B------:R-:W-:Y:S02]  /*afb0*/  @!P5 HADD2 R15, -R106.H0_H0, -RZ.H0_H0 ;  /* 0xa00000ff6a0fd230 */ /* 0x000fe40000000900 */
[----:B------:R1:W5:Y:S01]  /*afc0*/  LDL.LU R216, [R1+0x20c] ;  /* 0x00020c0001d87983 */ /* 0x0003620000300800 */
[----:B------:R-:W-:Y:S01]  /*afd0*/  IMAD.MOV.U32 R23, RZ, RZ, R215 ;  /* 0x000000ffff177224 */ /* 0x000fe200078e00d7 */
[----:B------:R-:W-:Y:S01]  /*afe0*/  PRMT R39, R106, 0x5410, R105 ;  /* 0x000054106a277816 */ /* 0x000fe20000000069 */
[----:B------:R-:W-:Y:S01]  /*aff0*/  IMAD.MOV.U32 R54, RZ, RZ, R212 ;  /* 0x000000ffff367224 */ /* 0x000fe200078e00d4 */
[----:B------:R1:W5:Y:S01]  /*b000*/  LDL.LU R215, [R1+0x208] ;  /* 0x0002080001d77983 */ /* 0x0003620000300800 */
[----:B------:R-:W-:Y:S02]  /*b010*/  @!P5 PRMT R106, R15, 0x5410, RZ ;  /* 0x000054100f6ad816 */ /* 0x000fe400000000ff */
[--C-:B------:R-:W-:Y:S01]  /*b020*/  SHF.R.U32.HI R16, RZ, 0x18, R29.reuse ;  /* 0x00000018ff107819 */ /* 0x100fe2000001161d */
[----:B------:R1:W5:Y:S01]  /*b030*/  LDL.LU R212, [R1+0x204] ;  /* 0x0002040001d47983 */ /* 0x0003620000300800 */
[----:B------:R-:W-:-:S03]  /*b040*/  SHF.R.U32.HI R15, RZ, 0x10, R29 ;  /* 0x00000010ff0f7819 */ /* 0x000fc6000001161d */
[----:B------:R-:W2:Y:S01]  /*b050*/  LDL R29, [R1+0x17c] ;  /* 0x00017c00011d7983 */ /* 0x000ea20000100800 */
[----:B------:R-:W-:Y:S02]  /*b060*/  SHF.R.U32.HI R20, RZ, 0x8, R31 ;  /* 0x00000008ff147819 */ /* 0x000fe4000001161f */
[----:B------:R-:W3:Y:S02]  /*b070*/  MUFU.EX2 R31, R115 ;  /* 0x00000073001f7308 */ /* 0x000ee40000000800 */
[----:B------:R-:W-:-:S04]  /*b080*/  LOP3.LUT R20, R20, 0xffff, RZ, 0xc0, !PT ;  /* 0x0000ffff14147812 */ /* 0x000fc800078ec0ff */
[----:B------:R-:W-:Y:S02]  /*b090*/  ISETP.GE.U32.AND P3, PT, R251, R20, PT ;  /* 0x00000014fb00720c */ /* 0x000fe40003f66070 */
[----:B------:R-:W-:Y:S02]  /*b0a0*/  LOP3.LUT R20, R28, 0xffff, RZ, 0xc0, !PT ;  /* 0x0000ffff1c147812 */ /* 0x000fe400078ec0ff */
[----:B---3--:R-:W-:Y:S02]  /*b0b0*/  F2FP.PACK_AB R102, R97, R31 ;  /* 0x0000001f6166723e */ /* 0x008fe400000000ff */
[----:B------:R-:W-:Y:S02]  /*b0c0*/  SHF.R.U32.HI R20, RZ, 0x8, R20 ;  /* 0x00000008ff147819 */ /* 0x000fe40000011614 */
[----:B------:R-:W-:Y:S02]  /*b0d0*/  PRMT R101, R102, 0x7632, R101 ;  /* 0x0000763266657816 */ /* 0x000fe40000000065 */
[----:B------:R-:W-:-:S03]  /*b0e0*/  LOP3.LUT R20, R20, 0xffff, RZ, 0xc0, !PT ;  /* 0x0000ffff14147812 */ /* 0x000fc600078ec0ff */
[----:B------:R-:W-:Y:S01]  /*b0f0*/  @!P3 HADD2 R12, -R101.H0_H0, -RZ.H0_H0 ;  /* 0xa00000ff650cb230 */ /* 0x000fe20000000900 */
[----:B------:R-:W-:Y:S01]  /*b100*/  IMAD.MOV.U32 R41, RZ, RZ, R25 ;  /* 0x000000ffff297224 */ /* 0x000fe200078e0019 */
[----:B------:R-:W-:Y:S01]  /*b110*/  PRMT R25, R102, 0x5410, R101 ;  /* 0x0000541066197816 */ /* 0x000fe20000000065 */
[----:B------:R-:W-:Y:S01]  /*b120*/  IMAD.MOV.U32 R17, RZ, RZ, R99 ;  /* 0x000000ffff117224 */ /* 0x000fe200078e0063 */
[----:B------:R-:W-:Y:S01]  /*b130*/  ISETP.GE.U32.AND P6, PT, R251, R20, PT ;  /* 0x00000014fb00720c */ /* 0x000fe20003fc6070 */
[----:B------:R-:W-:Y:S01]  /*b140*/  MUFU.EX2 R99, R108 ;  /* 0x0000006c00637308 */ /* 0x000fe20000000800 */
[----:B------:R-:W-:Y:S01]  /*b150*/  @!P3 PRMT R101, R12, 0x5410, RZ ;  /* 0x000054100c65b816 */ /* 0x000fe200000000ff */
[----:B------:R-:W-:Y:S01]  /*b160*/  IMAD.MOV.U32 R22, RZ, RZ, R54 ;  /* 0x000000ffff167224 */ /* 0x000fe200078e0036 */
[----:B------:R-:W-:Y:S01]  /*b170*/  SHF.R.U32.HI R12, RZ, 0x18, R28 ;  /* 0x00000018ff0c7819 */ /* 0x000fe2000001161c */
[----:B------:R-:W-:-:S04]  /*b180*/  IMAD.MOV.U32 R20, RZ, RZ, R96 ;  /* 0x000000ffff147224 */ /* 0x000fc800078e0060 */
[----:B------:R-:W3:Y:S01]  /*b190*/  MUFU.EX2 R108, R104 ;  /* 0x00000068006c7308 */ /* 0x000ee20000000800 */
[----:B------:R-:W-:Y:S02]  /*b1a0*/  ISETP.GE.U32.AND P3, PT, R251, R12, PT ;  /* 0x0000000cfb00720c */ /* 0x000fe40003f66070 */
[----:B------:R-:W-:-:S05]  /*b1b0*/  SHF.R.U32.HI R12, RZ, 0x10, R28 ;  /* 0x00000010ff0c7819 */ /* 0x000fca000001161c */
[----:B------:R-:W4:Y:S01]  /*b1c0*/  MUFU.EX2 R96, R107 ;  /* 0x0000006b00607308 */ /* 0x000f220000000800 */
[----:B------:R-:W-:-:S07]  /*b1d0*/  @!P4 HADD2 R13, -R102.H0_H0, -RZ.H0_H0 ;  /* 0xa00000ff660dc230 */ /* 0x000fce0000000900 */
[----:B------:R-:W1:Y:S01]  /*b1e0*/  MUFU.EX2 R54, R103 ;  /* 0x0000006700367308 */ /* 0x000e620000000800 */
[----:B------:R-:W-:Y:S01]  /*b1f0*/  LOP3.LUT R12, R12, 0xff, RZ, 0xc0, !PT ;  /* 0x000000ff0c0c7812 */ /* 0x000fe200078ec0ff */
[----:B------:R-:W-:Y:S01]  /*b200*/  FADD.FTZ R18, R116, R18 ;  /* 0x0000001274127221 */ /* 0x000fe20000010000 */
[----:B------:R-:W-:Y:S02]  /*b210*/  ISETP.GE.U32.AND P5, PT, R251, R16, PT ;  /* 0x00000010fb00720c */ /* 0x000fe40003fa6070 */
[----:B------:R-:W-:Y:S02]  /*b220*/  @!P4 PRMT R102, R13, 0x5410, RZ ;  /* 0x000054100d66c816 */ /* 0x000fe400000000ff */
[----:B------:R-:W-:Y:S01]  /*b230*/  ISETP.GE.U32.AND P4, PT, R251, R12, PT ;  /* 0x0000000cfb00720c */ /* 0x000fe20003f86070 */
[----:B------:R-:W-:Y:S01]  /*b240*/  IMAD.MOV.U32 R21, RZ, RZ, R56 ;  /* 0x000000ffff157224 */ /* 0x000fe200078e0038 */
[----:B------:R-:W-:Y:S01]  /*b250*/  F2FP.PACK_AB R116, R237, R240 ;  /* 0x000000f0ed74723e */ /* 0x000fe200000000ff */
[----:B---3--:R-:W-:Y:S01]  /*b260*/  FADD.FTZ R56, R108, R18 ;  /* 0x000000126c387221 */ /* 0x008fe20000010000 */
[----:B----4-:R-:W-:-:S02]  /*b270*/  F2FP.PACK_AB R104, R96, R99 ;  /* 0x000000636068723e */ /* 0x010fc400000000ff */
[----:B------:R-:W-:Y:S02]  /*b280*/  IADD3 R42, -R42, R7, -R6 ;  /* 0x000000072a2a7210 */ /* 0x000fe40007ffe906 */
[----:B-1----:R-:W-:Y:S01]  /*b290*/  F2FP.PACK_AB R108, R54, R108 ;  /* 0x0000006c366c723e */ /* 0x002fe200000000ff */
[----:B------:R-:W-:Y:S01]  /*b2a0*/  ULEA UR34, UR26, UR34, 0x7 ;  /* 0x000000221a227291 */ /* 0x000fe2000f8e383f */
[----:B------:R-:W-:Y:S02]  /*b2b0*/  PRMT R115, R116, 0x7632, R115 ;  /* 0x0000763274737816 */ /* 0x000fe40000000073 */
[----:B------:R-:W-:Y:S02]  /*b2c0*/  PRMT R103, R104, 0x7632, R103 ;  /* 0x0000763268677816 */ /* 0x000fe40000000067 */
[----:B------:R-:W-:Y:S01]  /*b2d0*/  PRMT R107, R108, 0x7632, R107 ;  /* 0x000076326c6b7816 */ /* 0x000fe2000000006b */
[----:B------:R-:W-:Y:S01]  /*b2e0*/  @!P6 HADD2 R14, -R105.H0_H0, -RZ.H0_H0 ;  /* 0xa00000ff690ee230 */ /* 0x000fe20000000900 */
[----:B------:R-:W-:Y:S01]  /*b2f0*/  IMAD.SHL.U32 R42, R42, 0x2, RZ ;  /* 0x000000022a2a7824 */ /* 0x000fe200078e00ff */
[----:B------:R-:W-:Y:S01]  /*b300*/  @!P5 HADD2 R8, -R115.H0_H0, -RZ.H0_H0 ;  /* 0xa00000ff7308d230 */ /* 0x000fe20000000900 */
[----:B------:R-:W-:Y:S01]  /*b310*/  UIADD3 UR34, UR34, -0x80, URZ ;  /* 0xffffff8022227890 */ /* 0x000fe2000fffe03f */
[----:B------:R-:W-:-:S02]  /*b320*/  @!P1 HADD2 R10, -R103.H0_H0, -RZ.H0_H0 ;  /* 0xa00000ff670a9230 */ /* 0x000fc40000000900 */
[----:B------:R-:W-:Y:S02]  /*b330*/  @!P4 HADD2 R7, -R108.H0_H0, -RZ.H0_H0 ;  /* 0xa00000ff6c07c230 */ /* 0x000fe40000000900 */
[----:B------:R-:W-:Y:S01]  /*b340*/  @!P3 HADD2 R6, -R107.H0_H0, -RZ.H0_H0 ;  /* 0xa00000ff6b06b230 */ /* 0x000fe20000000900 */
[----:B------:R-:W-:Y:S01]  /*b350*/  @!P6 PRMT R105, R14, 0x5410, RZ ;  /* 0x000054100e69e816 */ /* 0x000fe200000000ff */
[----:B------:R-:W-:Y:S01]  /*b360*/  IMAD.MOV.U32 R16, RZ, RZ, R24 ;  /* 0x000000ffff107224 */ /* 0x000fe200078e0018 */
[----:B------:R-:W-:Y:S01]  /*b370*/  PRMT R12, R116, 0x5410, R115 ;  /* 0x00005410740c7816 */ /* 0x000fe20000000073 */
[----:B------:R-:W-:Y:S01]  /*b380*/  IMAD.MOV.U32 R14, RZ, RZ, R19 ;  /* 0x000000ffff0e7224 */ /* 0x000fe200078e0013 */
[----:B------:R-:W-:Y:S02]  /*b390*/  PRMT R24, R104, 0x5410, R103 ;  /* 0x0000541068187816 */ /* 0x000fe40000000067 */
[----:B------:R-:W-:Y:S01]  /*b3a0*/  @!P5 PRMT R115, R8, 0x5410, RZ ;  /* 0x000054100873d816 */ /* 0x000fe200000000ff */
[----:B------:R-:W-:Y:S01]  /*b3b0*/  IMAD.U32 R8, RZ, RZ, UR34 ;  /* 0x00000022ff087e24 */ /* 0x000fe2000f8e00ff */
[----:B------:R-:W-:-:S02]  /*b3c0*/  PRMT R19, R108, 0x5410, R107 ;  /* 0x000054106c137816 */ /* 0x000fc4000000006b */
[----:B------:R-:W-:Y:S02]  /*b3d0*/  @!P1 PRMT R103, R10, 0x5410, RZ ;  /* 0x000054100a679816 */ /* 0x000fe400000000ff */
[----:B------:R-:W-:Y:S02]  /*b3e0*/  @!P4 PRMT R108, R7, 0x5410, RZ ;  /* 0x00005410076cc816 */ /* 0x000fe400000000ff */
[----:B------:R-:W-:Y:S01]  /*b3f0*/  @!P3 PRMT R107, R6, 0x5410, RZ ;  /* 0x00005410066bb816 */ /* 0x000fe200000000ff */
[----:B------:R-:W-:Y:S01]  /*b400*/  IMAD.MOV.U32 R13, RZ, RZ, R236 ;  /* 0x000000ffff0d7224 */ /* 0x000fe200078e00ec */
[----:B------:R-:W-:Y:S02]  /*b410*/  ULDC UR46, c[0x0][0x228] ;  /* 0x00008a00002e7ab9 */ /* 0x000fe40000000800 */
[----:B------:R-:W-:Y:S01]  /*b420*/  USHF.L.U32 UR38, UR46, 0x6, URZ ;  /* 0x000000062e267899 */ /* 0x000fe2000800063f */
[----:B------:R-:W-:Y:S01]  /*b430*/  LOP3.LUT R15, R15, 0xff, RZ, 0xc0, !PT ;  /* 0x000000ff0f0f7812 */ /* 0x000fe200078ec0ff */
[----:B------:R-:W-:Y:S01]  /*b440*/  UIMAD UR39, UR46, 0x48, URZ ;  /* 0x000000482e2778a4 */ /* 0x000fe2000f8e023f */
[----:B------:R-:W-:-:S02]  /*b450*/  IMAD.MOV.U32 R28, RZ, RZ, R43 ;  /* 0x000000ffff1c7224 */ /* 0x000fc400078e002b */
[----:B------:R-:W-:Y:S01]  /*b460*/  ISETP.GE.U32.AND P6, PT, R251, R15, PT ;  /* 0x0000000ffb00720c */ /* 0x000fe20003fc6070 */
[----:B------:R-:W-:Y:S02]  /*b470*/  IMAD.U32 R240, RZ, RZ, UR38 ;  /* 0x00000026fff07e24 */ /* 0x000fe4000f8e00ff */
[----:B------:R-:W-:Y:S01]  /*b480*/  IMAD.MOV.U32 R15, RZ, RZ, R30 ;  /* 0x000000ffff0f7224 */ /* 0x000fe200078e001e */
[----:B------:R-:W-:Y:S01]  /*b490*/  USHF.L.U32 UR38, UR7, 0x2, URZ ;  /* 0x0000000207267899 */ /* 0x000fe2000800063f */
[----:B------:R-:W-:Y:S02]  /*b4a0*/  IMAD.MOV.U32 R30, RZ, RZ, R243 ;  /* 0x000000ffff1e7224 */ /* 0x000fe400078e00f3 */
[----:B------:R-:W-:-:S06]  /*b4b0*/  IMAD.MOV.U32 R43, RZ, RZ, R241 ;  /* 0x000000ffff2b7224 */ /* 0x000fcc00078e00f1 */
[----:B------:R-:W-:-:S05]  /*b4c0*/  @!P6 HADD2 R9, -R116.H0_H0, -RZ.H0_H0 ;  /* 0xa00000ff7409e230 */ /* 0x000fca0000000900 */
[----:B------:R-:W-:Y:S01]  /*b4d0*/  @!P6 PRMT R116, R9, 0x5410, RZ ;  /* 0x000054100974e816 */ /* 0x000fe200000000ff */
[----:B------:R-:W-:-:S05]  /*b4e0*/  @!P2 HADD2 R11, -R104.H0_H0, -RZ.H0_H0 ;  /* 0xa00000ff680ba230 */ /* 0x000fca0000000900 */
[----:B------:R-:W-:Y:S01]  /*b4f0*/  @!P2 PRMT R104, R11, 0x5410, RZ ;  /* 0x000054100b68a816 */ /* 0x000fe200000000ff */
[----:B--2---:R-:W-:-:S05]  /*b500*/  IMAD R42, R29, c[0x0][0x228], R42 ;  /* 0x00008a001d2a7a24 */ /* 0x004fca00078e022a */
[----:B------:R-:W-:Y:S02]  /*b510*/  SHF.R.S32.HI R6, RZ, 0x1f, R42 ;  /* 0x0000001fff067819 */ /* 0x000fe4000001142a */
[----:B------:R-:W-:Y:S01]  /*b520*/  IADD3 R7, P1, R42, UR34, RZ ;  /* 0x000000222a077c10 */ /* 0x000fe2000ff3e0ff */
[----:B------:R-:W-:-:S03]  /*b530*/  USHF.L.U32 UR34, UR46, 0x3, URZ ;  /* 0x000000032e227899 */ /* 0x000fc6000800063f */
[----:B------:R-:W-:Y:S02]  /*b540*/  LEA.HI.X.SX32 R6, R8, R6, 0x1, P1 ;  /* 0x0000000608067211 */ /* 0x000fe400008f0eff */
[----:B------:R-:W-:Y:S01]  /*b550*/  LEA R236, P1, R7, c[0x0][0x1f8], 0x1 ;  /* 0x00007e0007ec7a11 */ /* 0x000fe200078208ff */
[----:B------:R-:W-:-:S03]  /*b560*/  IMAD.MOV.U32 R29, RZ, RZ, R22 ;  /* 0x000000ffff1d7224 */ /* 0x000fc600078e0016 */
[----:B------:R-:W-:Y:S01]  /*b570*/  LEA.HI.X R237, R7, c[0x0][0x1fc], R6, 0x1, P1 ;  /* 0x00007f0007ed7a11 */ /* 0x000fe200008f0c06 */
[----:B------:R-:W-:Y:S02]  /*b580*/  IMAD.MOV.U32 R22, RZ, RZ, R242 ;  /* 0x000000ffff167224 */ /* 0x000fe400078e00f2 */
[----:B------:R-:W-:Y:S02]  /*b590*/  IMAD.U32 R242, RZ, RZ, UR34 ;  /* 0x00000022fff27e24 */ /* 0x000fe4000f8e00ff */
[----:B------:R1:W-:Y:S01]  /*b5a0*/  STG.E.U16 [R236.64], R238 ;  /* 0x000000eeec007986 */ /* 0x0003e2000c101524 */
[----:B------:R-:W-:-:S03]  /*b5b0*/  IMAD.WIDE R240, R240, 0x2, R236 ;  /* 0x00000002f0f07825 */ /* 0x000fc600078e02ec */
[----:B------:R2:W-:Y:S01]  /*b5c0*/  STG.E.U16 [R236.64+0x2], R239 ;  /* 0x000002efec007986 */ /* 0x0005e2000c101524 */
[----:B------:R-:W-:-:S04]  /*b5d0*/  IMAD.WIDE R242, R242, 0x2, R236 ;  /* 0x00000002f2f27825 */ /* 0x000fc800078e02ec */
[----:B------:R-:W-:Y:S01]  /*b5e0*/  IMAD.U32 R6, RZ, RZ, UR29 ;  /* 0x0000001dff067e24 */ /* 0x000fe2000f8e00ff */
[----:B------:R-:W-:Y:S04]  /*b5f0*/  STG.E.U16 [R242.64], R214 ;  /* 0x000000d6f2007986 */ /* 0x000fe8000c101524 */
[----:B------:R3:W-:Y:S01]  /*b600*/  STG.E.U16 [R242.64+0x2], R159 ;  /* 0x0000029ff2007986 */ /* 0x0007e2000c101524 */
[----:B------:R-:W-:-:S03]  /*b610*/  LOP3.LUT R6, R233, UR38, R6, 0x96, !PT ;  /* 0x00000026e9067c12 */ /* 0x000fc6000f8e9606 */
[----:B------:R4:W-:Y:S01]  /*b620*/  STG.E.U16 [R240.64], R211 ;  /* 0x000000d3f0007986 */ /* 0x0009e2000c101524 */
[----:B-1----:R-:W-:-:S04]  /*b630*/  IMAD.U32 R238, RZ, RZ, UR39 ;  /* 0x00000027ffee7e24 */ /* 0x002fc8000f8e00ff */
[----:B--2---:R-:W-:Y:S01]  /*b640*/  IMAD.WIDE R238, R238, 0x2, R236 ;  /* 0x00000002eeee7825 */ /* 0x004fe200078e02ec */
[----:B------:R-:W-:Y:S04]  /*b650*/  STG.E.U16 [R240.64+0x2], R210 ;  /* 0x000002d2f0007986 */ /* 0x000fe8000c101524 */
[----:B------:R-:W-:Y:S04]  /*b660*/  STG.E.U16 [R238.64], R171 ;  /* 0x000000abee007986 */ /* 0x000fe8000c101524 */
[----:B------:R-:W-:Y:S04]  /*b670*/  STG.E.U16 [R238.64+0x2], R71 ;  /* 0x00000247ee007986 */ /* 0x000fe8000c101524 */
[----:B------:R-:W-:Y:S04]  /*b680*/  STG.E.U16 [R236.64+0x10], R151 ;  /* 0x00001097ec007986 */ /* 0x000fe8000c101524 */
[----:B------:R1:W-:Y:S04]  /*b690*/  STG.E.U16 [R236.64+0x12], R156 ;  /* 0x0000129cec007986 */ /* 0x0003e8000c101524 */
[----:B------:R2:W-:Y:S04]  /*b6a0*/  STG.E.U16 [R242.64+0x10], R158 ;  /* 0x0000109ef2007986 */ /* 0x0005e8000c101524 */
[----:B------:R2:W-:Y:S04]  /*b6b0*/  STG.E.U16 [R242.64+0x12], R157 ;  /* 0x0000129df2007986 */ /* 0x0005e8000c101524 */
[----:B------:R2:W-:Y:S01]  /*b6c0*/  STG.E.U16 [R240.64+0x10], R72 ;  /* 0x00001048f0007986 */ /* 0x0005e2000c101524 */
[----:B---3--:R-:W-:-:S02]  /*b6d0*/  IMAD.MOV.U32 R159, RZ, RZ, R15 ;  /* 0x000000ffff9f7224 */ /* 0x008fc400078e000f */
[----:B------:R-:W-:Y:S01]  /*b6e0*/  IMAD.MOV.U32 R42, RZ, RZ, R12 ;  /* 0x000000ffff2a7224 */ /* 0x000fe200078e000c */
[----:B----4-:R3:W5:Y:S01]  /*b6f0*/  LDL.LU R211, [R1+0x200] ;  /* 0x0002000001d37983 */ /* 0x0107620000300800 */
[----:B-1----:R-:W-:Y:S02]  /*b700*/  IMAD.MOV.U32 R156, RZ, RZ, R20 ;  /* 0x000000ffff9c7224 */ /* 0x002fe400078e0014 */
[----:B--2---:R-:W-:Y:S02]  /*b710*/  IMAD.MOV.U32 R158, RZ, RZ, R21 ;  /* 0x000000ffff9e7224 */ /* 0x004fe400078e0015 */
[----:B------:R-:W-:Y:S02]  /*b720*/  IMAD.MOV.U32 R71, RZ, RZ, R14 ;  /* 0x000000ffff477224 */ /* 0x000fe400078e000e */
[----:B------:R-:W-:Y:S02]  /*b730*/  IMAD.MOV.U32 R214, RZ, RZ, R13 ;  /* 0x000000ffffd67224 */ /* 0x000fe400078e000d */
[----:B------:R-:W-:-:S02]  /*b740*/  IMAD.MOV.U32 R151, RZ, RZ, R16 ;  /* 0x000000ffff977224 */ /* 0x000fc400078e0010 */
[----:B------:R-:W-:Y:S01]  /*b750*/  IMAD.MOV.U32 R157, RZ, RZ, R17 ;  /* 0x000000ffff9d7224 */ /* 0x000fe200078e0011 */
[----:B------:R-:W-:Y:S01]  /*b760*/  STG.E.U16 [R240.64+0x12], R70 ;  /* 0x00001246f0007986 */ /* 0x000fe2000c101524 */
[----:B------:R-:W-:-:S03]  /*b770*/  IMAD.WIDE.U32 R20, R6, -0x326172a9, RZ ;  /* 0xcd9e8d5706147825 */ /* 0x000fc600078e00ff */
[----:B------:R3:W5:Y:S01]  /*b780*/  LDL.LU R210, [R1+0x1fc] ;  /* 0x0001fc0001d27983 */ /* 0x0007620000300800 */
[----:B------:R-:W-:Y:S01]  /*b790*/  IMAD.MOV.U32 R72, RZ, RZ, R247 ;  /* 0x000000ffff487224 */ /* 0x000fe200078e00f7 */
[----:B------:R-:W-:Y:S01]  /*b7a0*/  LOP3.LUT R6, R21, UR20, R166, 0x96, !PT ;  /* 0x0000001415067c12 */ /* 0x000fe2000f8e96a6 */
[----:B------:R-:W-:Y:S01]  /*b7b0*/  IMAD.WIDE.U32 R246, R246, -0x326172a9, RZ ;  /* 0xcd9e8d57f6f67825 */ /* 0x000fe200078e00ff */
[----:B------:R1:W-:Y:S03]  /*b7c0*/  STG.E.U16 [R238.64+0x10], R67 ;  /* 0x00001043ee007986 */ /* 0x0003e6000c101524 */
[----:B------:R-:W-:Y:S01]  /*b7d0*/  IMAD.WIDE.U32 R8, R6, -0x2daee0ad, RZ ;  /* 0xd2511f5306087825 */ /* 0x000fe200078e00ff */
[----:B------:R-:W-:Y:S01]  /*b7e0*/  LOP3.LUT R7, R247, UR18, R20, 0x96, !PT ;  /* 0x00000012f7077c12 */ /* 0x000fe2000f8e9614 */
[----:B------:R-:W-:Y:S03]  /*b7f0*/  STG.E.U16 [R238.64+0x12], R66 ;  /* 0x00001242ee007986 */ /* 0x000fe6000c101524 */
[----:B------:R-:W-:Y:S01]  /*b800*/  LOP3.LUT R6, R9, UR17, R234, 0x96, !PT ;  /* 0x0000001109067c12 */ /* 0x000fe2000f8e96ea */
[----:B------:R-:W-:Y:S01]  /*b810*/  IMAD.WIDE.U32 R14, R7, -0x2daee0ad, RZ ;  /* 0xd2511f53070e7825 */ /* 0x000fe200078e00ff */
[----:B------:R3:W5:Y:S03]  /*b820*/  LDL.LU R171, [R1+0x1f8] ;  /* 0x0001f80001ab7983 */ /* 0x0007660000300800 */
        /* <DEDUP_REMOVED lines=12> */
[----:B------:R-:W-:Y:S02]  /*b8f0*/  SHF.R.U32.HI R6, RZ, 0x10, R16 ;  /* 0x00000010ff067819 */ /* 0x000fe40000011610 */
[----:B------:R-:W-:Y:S02]  /*b900*/  LOP3.LUT R7, R17, UR31, R10, 0x96, !PT ;  /* 0x0000001f11077c12 */ /* 0x000fe4000f8e960a */
[----:B------:R-:W-:Y:S02]  /*b910*/  SHF.R.U32.HI R9, RZ, 0x18, R16 ;  /* 0x00000018ff097819 */ /* 0x000fe40000011610 */
[----:B------:R-:W-:Y:S02]  /*b920*/  LOP3.LUT R6, R6, 0xff, RZ, 0xc0, !PT ;  /* 0x000000ff06067812 */ /* 0x000fe400078ec0ff */
[----:B------:R-:W-:Y:S02]  /*b930*/  LOP3.LUT R10, R16, 0xffff, RZ, 0xc0, !PT ;  /* 0x0000ffff100a7812 */ /* 0x000fe400078ec0ff */
[----:B------:R-:W-:Y:S01]  /*b940*/  PRMT R6, R6, 0x5410, R9 ;  /* 0x0000541006067816 */ /* 0x000fe20000000009 */
[----:B------:R-:W-:Y:S01]  /*b950*/  IMAD.WIDE.U32 R8, R8, -0x2daee0ad, RZ ;  /* 0xd2511f5308087825 */ /* 0x000fe200078e00ff */
[----:B------:R-:W-:-:S02]  /*b960*/  LOP3.LUT R12, R16, 0xff, RZ, 0xc0, !PT ;  /* 0x000000ff100c7812 */ /* 0x000fc400078ec0ff */
[----:B------:R-:W-:-:S04]  /*b970*/  SHF.R.U32.HI R10, RZ, 0x8, R10 ;  /* 0x00000008ff0a7819 */ /* 0x000fc8000001160a */
[----:B------:R-:W-:Y:S02]  /*b980*/  PRMT R12, R12, 0x5410, R10 ;  /* 0x000054100c0c7816 */ /* 0x000fe4000000000a */
[----:B------:R-:W-:Y:S02]  /*b990*/  SHF.R.U32.HI R10, RZ, 0x10, R8 ;  /* 0x00000010ff0a7819 */ /* 0x000fe40000011608 */
[----:B------:R-:W-:Y:S02]  /*b9a0*/  LOP3.LUT R11, R9, UR32, R14, 0x96, !PT ;  /* 0x00000020090b7c12 */ /* 0x000fe4000f8e960e */
[C---:B------:R-:W-:Y:S02]  /*b9b0*/  LOP3.LUT R9, R8.reuse, 0xffff, RZ, 0xc0, !PT ;  /* 0x0000ffff08097812 */ /* 0x040fe400078ec0ff */
[----:B------:R-:W-:Y:S02]  /*b9c0*/  LOP3.LUT R15, R8, 0xff, RZ, 0xc0, !PT ;  /* 0x000000ff080f7812 */ /* 0x000fe400078ec0ff */
[----:B------:R-:W-:-:S02]  /*b9d0*/  SHF.R.U32.HI R8, RZ, 0x18, R8 ;  /* 0x00000018ff087819 */ /* 0x000fc40000011608 */
[----:B------:R-:W-:-:S04]  /*b9e0*/  LOP3.LUT R10, R10, 0xff, RZ, 0xc0, !PT ;  /* 0x000000ff0a0a7812 */ /* 0x000fc800078ec0ff */
[----:B------:R-:W-:Y:S02]  /*b9f0*/  PRMT R10, R10, 0x5410, R8 ;  /* 0x000054100a0a7816 */ /* 0x000fe40000000008 */
[C---:B------:R-:W-:Y:S02]  /*ba00*/  LOP3.LUT R8, R7.reuse, 0xffff, RZ, 0xc0, !PT ;  /* 0x0000ffff07087812 */ /* 0x040fe400078ec0ff */
[----:B------:R-:W-:Y:S02]  /*ba10*/  LOP3.LUT R18, R7, 0xff, RZ, 0xc0, !PT ;  /* 0x000000ff07127812 */ /* 0x000fe400078ec0ff */
[----:B------:R-:W-:-:S04]  /*ba20*/  SHF.R.U32.HI R8, RZ, 0x8, R8 ;  /* 0x00000008ff087819 */ /* 0x000fc80000011608 */
[----:B------:R-:W-:Y:S02]  /*ba30*/  PRMT R18, R18, 0x5410, R8 ;  /* 0x0000541012127816 */ /* 0x000fe40000000008 */
[--C-:B------:R-:W-:Y:S02]  /*ba40*/  SHF.R.U32.HI R8, RZ, 0x10, R7.reuse ;  /* 0x00000010ff087819 */ /* 0x100fe40000011607 */
[----:B------:R-:W-:Y:S02]  /*ba50*/  SHF.R.U32.HI R7, RZ, 0x18, R7 ;  /* 0x00000018ff077819 */ /* 0x000fe40000011607 */
[----:B------:R-:W-:Y:S02]  /*ba60*/  LOP3.LUT R8, R8, 0xff, RZ, 0xc0, !PT ;  /* 0x000000ff08087812 */ /* 0x000fe400078ec0ff */
[----:B------:R-:W-:Y:S02]  /*ba70*/  SHF.R.U32.HI R9, RZ, 0x8, R9 ;  /* 0x00000008ff097819 */ /* 0x000fe40000011609 */
[----:B------:R-:W-:-:S02]  /*ba80*/  PRMT R7, R8, 0x5410, R7 ;  /* 0x0000541008077816 */ /* 0x000fc40000000007 */
[----:B------:R-:W-:Y:S02]  /*ba90*/  LOP3.LUT R8, R11, 0xffff, RZ, 0xc0, !PT ;  /* 0x0000ffff0b087812 */ /* 0x000fe400078ec0ff */
[----:B------:R-:W-:Y:S02]  /*baa0*/  PRMT R15, R15, 0x5410, R9 ;  /* 0x000054100f0f7816 */ /* 0x000fe40000000009 */
[----:B------:R-:W-:Y:S02]  /*bab0*/  SHF.R.U32.HI R8, RZ, 0x8, R8 ;  /* 0x00000008ff087819 */ /* 0x000fe40000011608 */
[----:B------:R-:W-:-:S04]  /*bac0*/  LOP3.LUT R9, R11, 0xff, RZ, 0xc0, !PT ;  /* 0x000000ff0b097812 */ /* 0x000fc800078ec0ff */
[----:B------:R-:W-:Y:S02]  /*bad0*/  PRMT R9, R9, 0x5410, R8 ;  /* 0x0000541009097816 */ /* 0x000fe40000000008 */
[--C-:B------:R-:W-:Y:S01]  /*bae0*/  SHF.R.U32.HI R8, RZ, 0x10, R11.reuse ;  /* 0x00000010ff087819 */ /* 0x100fe2000001160b */
[----:B------:R-:W-:Y:S01]  /*baf0*/  IMAD.WIDE.U32 R16, R230, -0x326172a9, RZ ;  /* 0xcd9e8d57e6107825 */ /* 0x000fe200078e00ff */
[----:B------:R-:W-:Y:S02]  /*bb00*/  SHF.R.U32.HI R11, RZ, 0x18, R11 ;  /* 0x00000018ff0b7819 */ /* 0x000fe4000001160b */
[----:B------:R-:W-:Y:S01]  /*bb10*/  LOP3.LUT R8, R8, 0xff, RZ, 0xc0, !PT ;  /* 0x000000ff08087812 */ /* 0x000fe200078ec0ff */
[----:B------:R-:W-:Y:S03]  /*bb20*/  STG.E.U16 [R236.64+0x20], R150 ;  /* 0x00002096ec007986 */ /* 0x000fe6000c101524 */
[----:B------:R-:W-:Y:S01]  /*bb30*/  PRMT R8, R8, 0x5410, R11 ;  /* 0x0000541008087816 */ /* 0x000fe2000000000b */
[----:B------:R-:W-:Y:S01]  /*bb40*/  STG.E.U16 [R236.64+0x22], R153 ;  /* 0x00002299ec007986 */ /* 0x000fe2000c101524 */
[----:B------:R-:W-:Y:S01]  /*bb50*/  LOP3.LUT R11, R17, R169, RZ, 0x3c, !PT ;  /* 0x000000a9110b7212 */ /* 0x000fe200078e3cff */
[----:B-1----:R-:W-:-:S02]  /*bb60*/  IMAD.MOV.U32 R67, RZ, RZ, R209 ;  /* 0x000000ffff437224 */ /* 0x002fc400078e00d1 */
[----:B------:R1:W-:Y:S04]  /*bb70*/  STG.E.U16 [R242.64+0x20], R155 ;  /* 0x0000209bf2007986 */ /* 0x0003e8000c101524 */
[----:B------:R-:W-:Y:S04]  /*bb80*/  STG.E.U16 [R242.64+0x22], R154 ;  /* 0x0000229af2007986 */ /* 0x000fe8000c101524 */
[----:B------:R-:W-:Y:S04]  /*bb90*/  STG.E.U16 [R240.64+0x20], R65 ;  /* 0x00002041f0007986 */ /* 0x000fe8000c101524 */
[----:B------:R-:W-:Y:S04]  /*bba0*/  STG.E.U16 [R240.64+0x22], R62 ;  /* 0x0000223ef0007986 */ /* 0x000fe8000c101524 */
[----:B------:R2:W-:Y:S01]  /*bbb0*/  STG.E.U16 [R238.64+0x20], R64 ;  /* 0x00002040ee007986 */ /* 0x0005e2000c101524 */
[----:B-1----:R-:W-:-:S02]  /*bbc0*/  IMAD.MOV.U32 R155, RZ, RZ, R159 ;  /* 0x000000ffff9b7224 */ /* 0x002fc400078e009f */
[----:B------:R-:W-:Y:S02]  /*bbd0*/  IMAD.MOV.U32 R159, RZ, RZ, R208 ;  /* 0x000000ffff9f7224 */ /* 0x000fe400078e00d0 */
[----:B------:R-:W-:-:S05]  /*bbe0*/  IMAD.WIDE.U32 R208, R11, -0x2daee0ad, RZ ;  /* 0xd2511f530bd07825 */ /* 0x000fca00078e00ff */
[----:B------:R-:W-:Y:S01]  /*bbf0*/  LOP3.LUT R11, R209, UR19, R232, 0x96, !PT ;  /* 0x00000013d10b7c12 */ /* 0x000fe2000f8e96e8 */
[----:B--2---:R-:W-:Y:S02]  /*bc00*/  IMAD.MOV.U32 R64, RZ, RZ, R157 ;  /* 0x000000ffff407224 */ /* 0x004fe400078e009d */
[----:B------:R-:W-:Y:S02]  /*bc10*/  IMAD.MOV.U32 R157, RZ, RZ, R71 ;  /* 0x000000ffff9d7224 */ /* 0x000fe400078e0047 */
[----:B------:R-:W-:Y:S01]  /*bc20*/  IMAD.WIDE.U32 R70, R11, -0x326172a9, RZ ;  /* 0xcd9e8d570b467825 */ /* 0x000fe200078e00ff */
[----:B------:R-:W-:-:S03]  /*bc30*/  LOP3.LUT R11, R21, UR20, R16, 0x96, !PT ;  /* 0x00000014150b7c12 */ /* 0x000fc6000f8e9610 */
[----:B------:R-:W-:Y:S01]  /*bc40*/  IMAD.MOV.U32 R62, RZ, RZ, R72 ;  /* 0x000000ffff3e7224 */ /* 0x000fe200078e0048 */
[----:B------:R-:W-:Y:S01]  /*bc50*/  LOP3.LUT R20, R71, UR18, R20, 0x96, !PT ;  /* 0x0000001247147c12 */ /* 0x000fe2000f8e9614 */
[----:B------:R-:W-:Y:S02]  /*bc60*/  IMAD.MOV.U32 R72, RZ, RZ, R22 ;  /* 0x000000ffff487224 */ /* 0x000fe400078e0016 */
[----:B------:R-:W-:Y:S02]  /*bc70*/  IMAD.MOV.U32 R65, RZ, RZ, R23 ;  /* 0x000000ffff417224 */ /* 0x000fe400078e0017 */
[----:B------:R-:W-:-:S04]  /*bc80*/  IMAD.WIDE.U32 R22, R11, -0x2daee0ad, RZ ;  /* 0xd2511f530b167825 */ /* 0x000fc800078e00ff */
        /* <DEDUP_REMOVED lines=8> */
[----:B------:R-:W-:-:S04]  /*bd10*/  LOP3.LUT R13, R25, UR16, R70, 0x96, !PT ;  /* 0x00000010190d7c12 */ /* 0x000fc8000f8e9646 */
[----:B------:R-:W-:Y:S01]  /*bd20*/  LOP3.LUT R11, R23, UR14, R24, 0x96, !PT ;  /* 0x0000000e170b7c12 */ /* 0x000fe2000f8e9618 */
[----:B------:R-:W-:-:S05]  /*bd30*/  IMAD.WIDE.U32 R24, R13, -0x2daee0ad, RZ ;  /* 0xd2511f530d187825 */ /* 0x000fca00078e00ff */
[----:B------:R-:W-:Y:S01]  /*bd40*/  LOP3.LUT R13, R25, UR13, R20, 0x96, !PT ;  /* 0x0000000d190d7c12 */ /* 0x000fe2000f8e9614 */
[----:B------:R-:W-:Y:S01]  /*bd50*/  IMAD.WIDE.U32 R20, R11, -0x2daee0ad, RZ ;  /* 0xd2511f530b147825 */ /* 0x000fe200078e00ff */
[----:B------:R1:W-:Y:S04]  /*bd60*/  STG.E.U16 [R238.64+0x22], R63 ;  /* 0x0000223fee007986 */ /* 0x0003e8000c101524 */
[----:B------:R-:W-:Y:S01]  /*bd70*/  LOP3.LUT R11, R21, UR11, R24, 0x96, !PT ;  /* 0x0000000b150b7c12 */ /* 0x000fe2000f8e9618 */
[----:B------:R-:W-:-:S04]  /*bd80*/  IMAD.WIDE.U32 R24, R13, -0x326172a9, RZ ;  /* 0xcd9e8d570d187825 */ /* 0x000fc800078e00ff */
[----:B------:R-:W-:Y:S02]  /*bd90*/  IMAD.MOV.U32 R153, RZ, RZ, R214 ;  /* 0x000000ffff997224 */ /* 0x000fe400078e00d6 */
[----:B------:R-:W-:Y:S01]  /*bda0*/  IMAD.MOV.U32 R214, RZ, RZ, R28 ;  /* 0x000000ffffd67224 */ /* 0x000fe200078e001c */
[----:B------:R2:W-:Y:S01]  /*bdb0*/  STG.E.U16 [R236.64+0x32], R147 ;  /* 0x00003293ec007986 */ /* 0x0005e2000c101524 */
[----:B------:R-:W-:Y:S02]  /*bdc0*/  IMAD.MOV.U32 R150, RZ, RZ, R42 ;  /* 0x000000ffff967224 */ /* 0x000fe400078e002a */
[----:B------:R-:W-:Y:S02]  /*bdd0*/  IMAD.MOV.U32 R42, RZ, RZ, R30 ;  /* 0x000000ffff2a7224 */ /* 0x000fe400078e001e */
[----:B-1----:R-:W-:Y:S02]  /*bde0*/  IMAD.MOV.U32 R63, RZ, RZ, R156 ;  /* 0x000000ffff3f7224 */ /* 0x002fe400078e009c */
[----:B------:R-:W-:-:S02]  /*bdf0*/  IMAD.MOV.U32 R156, RZ, RZ, R29 ;  /* 0x000000ffff9c7224 */ /* 0x000fc400078e001d */
[----:B------:R-:W-:Y:S01]  /*be00*/  IMAD.WIDE.U32 R28, R11, -0x326172a9, RZ ;  /* 0xcd9e8d570b1c7825 */ /* 0x000fe200078e00ff */
[----:B------:R-:W-:-:S04]  /*be10*/  LOP3.LUT R11, R25, UR12, R22, 0x96, !PT ;  /* 0x0000000c190b7c12 */ /* 0x000fc8000f8e9616 */
[----:B------:R-:W-:Y:S01]  /*be20*/  LOP3.LUT R22, R29, UR31, R24, 0x96, !PT ;  /* 0x0000001f1d167c12 */ /* 0x000fe2000f8e9618 */
[----:B------:R-:W-:-:S04]  /*be30*/  IMAD.WIDE.U32 R24, R11, -0x2daee0ad, RZ ;  /* 0xd2511f530b187825 */ /* 0x000fc800078e00ff */
[----:B--2---:R-:W-:Y:S01]  /*be40*/  IMAD.MOV.U32 R147, RZ, RZ, R19 ;  /* 0x000000ffff937224 */ /* 0x004fe200078e0013 */
[--C-:B------:R-:W-:Y:S02]  /*be50*/  SHF.R.U32.HI R19, RZ, 0x10, R28.reuse ;  /* 0x00000010ff137819 */ /* 0x100fe4000001161c */
[C---:B------:R-:W-:Y:S02]  /*be60*/  LOP3.LUT R21, R28.reuse, 0xffff, RZ, 0xc0, !PT ;  /* 0x0000ffff1c157812 */ /* 0x040fe400078ec0ff */
[----:B------:R-:W-:Y:S02]  /*be70*/  LOP3.LUT R30, R28, 0xff, RZ, 0xc0, !PT ;  /* 0x000000ff1c1e7812 */ /* 0x000fe400078ec0ff */
[----:B------:R-:W-:Y:S02]  /*be80*/  SHF.R.U32.HI R28, RZ, 0x18, R28 ;  /* 0x00000018ff1c7819 */ /* 0x000fe4000001161c */
[----:B------:R-:W-:Y:S02]  /*be90*/  SHF.R.U32.HI R13, RZ, 0x10, R24 ;  /* 0x00000010ff0d7819 */ /* 0x000fe40000011618 */
[----:B------:R-:W-:Y:S01]  /*bea0*/  LOP3.LUT R19, R19, 0xff, RZ, 0xc0, !PT ;  /* 0x000000ff13137812 */ /* 0x000fe200078ec0ff */
[----:B------:R1:W-:Y:S01]  /*beb0*/  STG.E.U16 [R236.64+0x30], R152 ;  /* 0x00003098ec007986 */ /* 0x0003e2000c101524 */
[----:B------:R-:W-:-:S02]  /*bec0*/  LOP3.LUT R17, R25, UR32, R20, 0x96, !PT ;  /* 0x0000002019117c12 */ /* 0x000fc4000f8e9614 */
[----:B------:R-:W-:Y:S02]  /*bed0*/  SHF.R.U32.HI R11, RZ, 0x18, R24 ;  /* 0x00000018ff0b7819 */ /* 0x000fe40000011618 */
[----:B------:R-:W-:Y:S02]  /*bee0*/  PRMT R28, R19, 0x5410, R28 ;  /* 0x00005410131c7816 */ /* 0x000fe4000000001c */
[----:B------:R-:W-:Y:S01]  /*bef0*/  LOP3.LUT R13, R13, 0xff, RZ, 0xc0, !PT ;  /* 0x000000ff0d0d7812 */ /* 0x000fe200078ec0ff */
[----:B------:R2:W-:Y:S01]  /*bf00*/  STG.E.U16 [R242.64+0x30], R149 ;  /* 0x00003095f2007986 */ /* 0x0005e2000c101524 */
[----:B------:R-:W-:Y:S02]  /*bf10*/  LOP3.LUT R23, R22, 0xffff, RZ, 0xc0, !PT ;  /* 0x0000ffff16177812 */ /* 0x000fe400078ec0ff */
[----:B------:R-:W-:Y:S02]  /*bf20*/  LOP3.LUT R19, R17, 0xffff, RZ, 0xc0, !PT ;  /* 0x0000ffff11137812 */ /* 0x000fe400078ec0ff */
[----:B------:R-:W-:-:S02]  /*bf30*/  LOP3.LUT R14, R24, 0xffff, RZ, 0xc0, !PT ;  /* 0x0000ffff180e7812 */ /* 0x000fc400078ec0ff */
[----:B------:R-:W-:Y:S02]  /*bf40*/  PRMT R11, R13, 0x5410, R11 ;  /* 0x000054100d0b7816 */ /* 0x000fe4000000000b */
[----:B------:R-:W-:Y:S02]  /*bf50*/  SHF.R.U32.HI R23, RZ, 0x8, R23 ;  /* 0x00000008ff177819 */ /* 0x000fe40000011617 */
[----:B------:R-:W-:Y:S02]  /*bf60*/  SHF.R.U32.HI R19, RZ, 0x8, R19 ;  /* 0x00000008ff137819 */ /* 0x000fe40000011613 */
[----:B------:R-:W-:Y:S01]  /*bf70*/  LOP3.LUT R25, R17, 0xff, RZ, 0xc0, !PT ;  /* 0x000000ff11197812 */ /* 0x000fe200078ec0ff */
[----:B-1----:R-:W-:Y:S02]  /*bf80*/  IMAD.MOV.U32 R152, RZ, RZ, R158 ;  /* 0x000000ffff987224 */ /* 0x002fe400078e009e */
[----:B------:R-:W-:Y:S01]  /*bf90*/  IMAD.MOV.U32 R158, RZ, RZ, R31 ;  /* 0x000000ffff9e7224 */ /* 0x000fe200078e001f */
[----:B------:R-:W-:-:S02]  /*bfa0*/  SHF.R.U32.HI R31, RZ, 0x10, R22 ;  /* 0x00000010ff1f7819 */ /* 0x000fc40000011616 */
[----:B------:R-:W-:Y:S01]  /*bfb0*/  LOP3.LUT R13, R233, UR10, RZ, 0x3c, !PT ;  /* 0x0000000ae90d7c12 */ /* 0x000fe2000f8e3cff */
[----:B--2---:R-:W-:Y:S01]  /*bfc0*/  IMAD.MOV.U32 R149, RZ, RZ, R39 ;  /* 0x000000ffff957224 */ /* 0x004fe200078e0027 */
[----:B------:R-:W-:Y:S02]  /*bfd0*/  LOP3.LUT R39, R22, 0xff, RZ, 0xc0, !PT ;  /* 0x000000ff16277812 */ /* 0x000fe400078ec0ff */
[----:B------:R-:W-:Y:S02]  /*bfe0*/  SHF.R.U32.HI R22, RZ, 0x18, R22 ;  /* 0x00000018ff167819 */ /* 0x000fe40000011616 */
[----:B------:R-:W-:Y:S02]  /*bff0*/  LOP3.LUT R31, R31, 0xff, RZ, 0xc0, !PT ;  /* 0x000000ff1f1f7812 */ /* 0x000fe400078ec0ff */
[----:B------:R-:W-:Y:S02]  /*c000*/  PRMT R39, R39, 0x5410, R23 ;  /* 0x0000541027277816 */ /* 0x000fe40000000017 */
[----:B------:R-:W-:Y:S01]  /*c010*/  PRMT R31, R31, 0x5410, R22 ;  /* 0x000054101f1f7816 */ /* 0x000fe20000000016 */
[----:B------:R-:W-:Y:S01]  /*c020*/  IMAD.WIDE.U32 R22, R13, -0x326172a9, RZ ;  /* 0xcd9e8d570d167825 */ /* 0x000fe200078e00ff */
[----:B------:R-:W-:-:S02]  /*c030*/  SHF.R.U32.HI R21, RZ, 0x8, R21 ;  /* 0x00000008ff157819 */ /* 0x000fc40000011615 */
[----:B------:R-:W-:Y:S02]  /*c040*/  PRMT R25, R25, 0x5410, R19 ;  /* 0x0000541019197816 */ /* 0x000fe40000000013 */
[----:B------:R-:W-:Y:S02]  /*c050*/  LOP3.LUT R20, R24, 0xff, RZ, 0xc0, !PT ;  /* 0x000000ff18147812 */ /* 0x000fe400078ec0ff */
[----:B------:R-:W-:Y:S02]  /*c060*/  SHF.R.U32.HI R19, RZ, 0x10, R17 ;  /* 0x00000010ff137819 */ /* 0x000fe40000011611 */
[----:B------:R-:W-:Y:S02]  /*c070*/  SHF.R.U32.HI R14, RZ, 0x8, R14 ;  /* 0x00000008ff0e7819 */ /* 0x000fe4000001160e */
[----:B------:R-:W-:Y:S02]  /*c080*/  PRMT R30, R30, 0x5410, R21 ;  /* 0x000054101e1e7816 */ /* 0x000fe40000000015 */
[----:B------:R-:W-:-:S02]  /*c090*/  SHF.R.U32.HI R21, RZ, 0x18, R17 ;  /* 0x00000018ff157819 */ /* 0x000fc40000011611 */
[----:B------:R-:W-:Y:S02]  /*c0a0*/  LOP3.LUT R19, R19, 0xff, RZ, 0xc0, !PT ;  /* 0x000000ff13137812 */ /* 0x000fe400078ec0ff */
[----:B------:R-:W-:Y:S02]  /*c0b0*/  PRMT R20, R20, 0x5410, R14 ;  /* 0x0000541014147816 */ /* 0x000fe4000000000e */
[----:B------:R-:W-:Y:S01]  /*c0c0*/  LOP3.LUT R14, R23, UR20, R16, 0x96, !PT ;  /* 0x00000014170e7c12 */ /* 0x000fe2000f8e9610 */
[----:B------:R-:W-:Y:S01]  /*c0d0*/  STG.E.U16 [R242.64+0x32], R148 ;  /* 0x00003294f2007986 */ /* 0x000fe2000c101524 */
[----:B------:R-:W-:Y:S02]  /*c0e0*/  PRMT R21, R19, 0x5410, R21 ;  /* 0x0000541013157816 */ /* 0x000fe40000000015 */
[----:B------:R-:W-:Y:S01]  /*c0f0*/  LOP3.LUT R19, R23, UR20, R166, 0x96, !PT ;  /* 0x0000001417137c12 */ /* 0x000fe2000f8e96a6 */
[----:B------:R1:W-:Y:S01]  /*c100*/  STG.E.U16 [R240.64+0x30], R61 ;  /* 0x0000303df0007986 */ /* 0x0003e2000c101524 */
[----:B------:R-:W-:-:S02]  /*c110*/  LOP3.LUT R17, R247, UR18, R22, 0x96, !PT ;  /* 0x00000012f7117c12 */ /* 0x000fc4000f8e9616 */
[----:B------:R-:W-:Y:S01]  /*c120*/  LOP3.LUT R13, R71, UR18, R22, 0x96, !PT ;  /* 0x00000012470d7c12 */ /* 0x000fe2000f8e9616 */
[----:B------:R2:W-:Y:S01]  /*c130*/  STG.E.U16 [R240.64+0x32], R81 ;  /* 0x00003251f0007986 */ /* 0x0005e2000c101524 */
[----:B------:R-:W-:-:S03]  /*c140*/  IMAD.WIDE.U32 R22, R14, -0x2daee0ad, RZ ;  /* 0xd2511f530e167825 */ /* 0x000fc600078e00ff */
[----:B------:R-:W-:Y:S04]  /*c150*/  STG.E.U16 [R238.64+0x30], R60 ;  /* 0x0000303cee007986 */ /* 0x000fe8000c101524 */
[----:B------:R4:W-:Y:S04]  /*c160*/  STG.E.U16 [R238.64+0x32], R82 ;  /* 0x00003252ee007986 */ /* 0x0009e8000c101524 */
[----:B------:R3:W-:Y:S01]  /*c170*/  STG.E.U16 [R236.64+0x40], R144 ;  /* 0x00004090ec007986 */ /* 0x0007e2000c101524 */
[----:B------:R-:W-:Y:S01]  /*c180*/  LOP3.LUT R14, R23, UR17, R208, 0x96, !PT ;  /* 0x00000011170e7c12 */ /* 0x000fe2000f8e96d0 */
[----:B-1----:R-:W-:-:S02]  /*c190*/  IMAD.MOV.U32 R61, RZ, RZ, R42 ;  /* 0x000000ffff3d7224 */ /* 0x002fc400078e002a */
[----:B--2---:R-:W-:Y:S02]  /*c1a0*/  IMAD.MOV.U32 R81, RZ, RZ, R158 ;  /* 0x000000ffff517224 */ /* 0x004fe400078e009e */
[----:B----4-:R-:W-:Y:S02]  /*c1b0*/  IMAD.MOV.U32 R82, RZ, RZ, R72 ;  /* 0x000000ffff527224 */ /* 0x010fe400078e0048 */
[----:B------:R-:W-:Y:S02]  /*c1c0*/  IMAD.MOV.U32 R72, RZ, RZ, R40 ;  /* 0x000000ffff487224 */ /* 0x000fe400078e0028 */
[----:B---3--:R-:W-:Y:S02]  /*c1d0*/  IMAD.MOV.U32 R144, RZ, RZ, R65 ;  /* 0x000000ffff907224 */ /* 0x008fe400078e0041 */
[----:B------:R-:W-:Y:S02]  /*c1e0*/  IMAD.MOV.U32 R65, RZ, RZ, R41 ;  /* 0x000000ffff417224 */ /* 0x000fe400078e0029 */
[----:B------:R-:W-:-:S04]  /*c1f0*/  IMAD.WIDE.U32 R40, R13, -0x2daee0ad, RZ ;  /* 0xd2511f530d287825 */ /* 0x000fc800078e00ff */
[----:B------:R-:W-:Y:S01]  /*c200*/  IMAD.MOV.U32 R158, RZ, RZ, R43 ;  /* 0x000000ffff9e7224 */ /* 0x000fe200078e002b */
[----:B------:R-:W-:Y:S01]  /*c210*/  LOP3.LUT R13, R41, UR15, R22, 0x96, !PT ;  /* 0x0000000f290d7c12 */ /* 0x000fe2000f8e9616 */
[----:B------:R-:W-:-:S04]  /*c220*/  IMAD.WIDE.U32 R42, R14, -0x326172a9, RZ ;  /* 0xcd9e8d570e2a7825 */ /* 0x000fc800078e00ff */
[----:B------:R-:W-:Y:S01]  /*c230*/  IMAD.WIDE.U32 R22, R13, -0x326172a9, RZ ;  /* 0xcd9e8d570d167825 */ /* 0x000fe200078e00ff */
[----:B------:R-:W-:-:S04]  /*c240*/  LOP3.LUT R13, R43, UR16, R70, 0x96, !PT ;  /* 0x000000102b0d7c12 */ /* 0x000fc8000f8e9646 */
[----:B------:R-:W-:Y:S01]  /*c250*/  LOP3.LUT R14, R23, UR14, R42, 0x96, !PT ;  /* 0x0000000e170e7c12 */ /* 0x000fe2000f8e962a */
[----:B------:R-:W-:Y:S01]  /*c260*/  IMAD.WIDE.U32 R42, R13, -0x2daee0ad, RZ ;  /* 0xd2511f530d2a7825 */ /* 0x000fe200078e00ff */
[----:B------:R1:W-:Y:S04]  /*c270*/  STG.E.U16 [R236.64+0x42], R143 ;  /* 0x0000428fec007986 */ /* 0x0003e8000c101524 */
[----:B------:R-:W-:Y:S01]  /*c280*/  LOP3.LUT R13, R43, UR13, R40, 0x96, !PT ;  /* 0x0000000d2b0d7c12 */ /* 0x000fe2000f8e9628 */
[----:B------:R-:W-:-:S04]  /*c290*/  IMAD.WIDE.U32 R40, R14, -0x2daee0ad, RZ ;  /* 0xd2511f530e287825 */ /* 0x000fc800078e00ff */
[----:B------:R-:W-:Y:S01]  /*c2a0*/  IMAD.MOV.U32 R60, RZ, RZ, R62 ;  /* 0x000000ffff3c7224 */ /* 0x000fe200078e003e */
[----:B------:R2:W-:Y:S04]  /*c2b0*/  STG.E.U16 [R242.64+0x40], R146 ;  /* 0x00004092f2007986 */ /* 0x0005e8000c101524 */
[----:B------:R-:W-:Y:S01]  /*c2c0*/  STG.E.U16 [R242.64+0x42], R145 ;  /* 0x00004291f2007986 */ /* 0x000fe2000c101524 */
[----:B------:R-:W-:-:S03]  /*c2d0*/  IMAD.MOV.U32 R148, RZ, RZ, R149 ;  /* 0x000000ffff947224 */ /* 0x000fc600078e0095 */
[----:B------:R3:W-:Y:S01]  /*c2e0*/  STG.E.U16 [R240.64+0x40], R57 ;  /* 0x00004039f0007986 */ /* 0x0007e2000c101524 */
[----:B-1----:R-:W-:-:S05]  /*c2f0*/  IMAD R143, R251, 0x10000, R251 ;  /* 0x00010000fb8f7824 */ /* 0x002fca00078e02fb */
[----:B------:R-:W-:Y:S01]  /*c300*/  HSET2.LE.AND R62, R12, R143, PT ;  /* 0x0000008f0c3e7233 */ /* 0x000fe20003803000 */
[----:B------:R-:W-:Y:S01]  /*c310*/  LOP3.LUT R12, R41, UR11, R42, 0x96, !PT ;  /* 0x0000000b290c7c12 */ /* 0x000fe2000f8e962a */
[----:B--2---:R-:W-:-:S04]  /*c320*/  IMAD.MOV.U32 R146, RZ, RZ, R56 ;  /* 0x000000ffff927224 */ /* 0x004fc800078e0038 */
[----:B------:R-:W-:-:S04]  /*c330*/  IMAD.WIDE.U32 R42, R12, -0x326172a9, RZ ;  /* 0xcd9e8d570c2a7825 */ /* 0x000fc800078e00ff */
[----:B---3--:R-:W-:-:S04]  /*c340*/  IMAD.WIDE.U32 R56, R13, -0x326172a9, RZ ;  /* 0xcd9e8d570d387825 */ /* 0x008fc800078e00ff */
[----:B------:R-:W-:Y:S01]  /*c350*/  IMAD.MOV.U32 R149, RZ, RZ, R147 ;  /* 0x000000ffff957224 */ /* 0x000fe200078e0093 */
[----:B------:R-:W-:Y:S01]  /*c360*/  LOP3.LUT R13, R57, UR12, R22, 0x96, !PT ;  /* 0x0000000c390d7c12 */ /* 0x000fe2000f8e9616 */
[----:B------:R-:W-:Y:S02]  /*c370*/  IMAD.MOV.U32 R147, RZ, RZ, R64 ;  /* 0x000000ffff937224 */ /* 0x000fe400078e0040 */
[----:B------:R-:W-:Y:S01]  /*c380*/  IMAD.MOV.U32 R64, RZ, RZ, R52 ;  /* 0x000000ffff407224 */ /* 0x000fe200078e0034 */
[----:B------:R-:W-:Y:S01]  /*c390*/  LOP3.LUT R52, R43, UR31, R56, 0x96, !PT ;  /* 0x0000001f2b347c12 */ /* 0x000fe2000f8e9638 */
[----:B------:R-:W-:Y:S01]  /*c3a0*/  IMAD.WIDE.U32 R56, R13, -0x2daee0ad, RZ ;  /* 0xd2511f530d387825 */ /* 0x000fe200078e00ff */
[----:B------:R-:W-:Y:S02]  /*c3b0*/  LOP3.LUT R23, R42, 0xffff, RZ, 0xc0, !PT ;  /* 0x0000ffff2a177812 */ /* 0x000fe400078ec0ff */
[----:B------:R-:W-:Y:S02]  /*c3c0*/  LOP3.LUT R24, R52, 0xffff, RZ, 0xc0, !PT ;  /* 0x0000ffff34187812 */ /* 0x000fe400078ec0ff */
[----:B------:R-:W-:-:S02]  /*c3d0*/  LOP3.LUT R43, R42, 0xff, RZ, 0xc0, !PT ;  /* 0x000000ff2a2b7812 */ /* 0x000fc400078ec0ff */
[----:B------:R-:W-:Y:S02]  /*c3e0*/  SHF.R.U32.HI R12, RZ, 0x10, R42 ;  /* 0x00000010ff0c7819 */ /* 0x000fe4000001162a */
[----:B------:R-:W-:Y:S02]  /*c3f0*/  SHF.R.U32.HI R24, RZ, 0x8, R24 ;  /* 0x00000008ff187819 */ /* 0x000fe40000011618 */
[----:B------:R-:W-:Y:S02]  /*c400*/  LOP3.LUT R29, R52, 0xff, RZ, 0xc0, !PT ;  /* 0x000000ff341d7812 */ /* 0x000fe400078ec0ff */
[----:B------:R-:W-:Y:S02]  /*c410*/  SHF.R.U32.HI R23, RZ, 0x8, R23 ;  /* 0x00000008ff177819 */ /* 0x000fe40000011617 */
[----:B------:R-:W-:Y:S01]  /*c420*/  LOP3.LUT R13, R57, UR32, R40, 0x96, !PT ;  /* 0x00000020390d7c12 */ /* 0x000fe2000f8e9628 */
[----:B------:R-:W-:Y:S01]  /*c430*/  HSET2.LE.AND R18, R18, R143, PT ;  /* 0x0000008f12127233 */ /* 0x000fe20003803000 */
[----:B------:R-:W-:-:S02]  /*c440*/  SHF.R.U32.HI R22, RZ, 0x18, R42 ;  /* 0x00000018ff167819 */ /* 0x000fc4000001162a */
[----:B------:R-:W-:Y:S02]  /*c450*/  PRMT R29, R29, 0x5410, R24 ;  /* 0x000054101d1d7816 */ /* 0x000fe40000000018 */
[----:B------:R-:W-:Y:S02]  /*c460*/  PRMT R23, R43, 0x5410, R23 ;  /* 0x000054102b177816 */ /* 0x000fe40000000017 */
[----:B------:R-:W-:Y:S02]  /*c470*/  LOP3.LUT R12, R12, 0xff, RZ, 0xc0, !PT ;  /* 0x000000ff0c0c7812 */ /* 0x000fe400078ec0ff */
[----:B------:R-:W-:Y:S02]  /*c480*/  SHF.R.U32.HI R24, RZ, 0x10, R52 ;  /* 0x00000010ff187819 */ /* 0x000fe40000011634 */
[----:B------:R-:W-:Y:S01]  /*c490*/  LOP3.LUT R43, R13, 0xffff, RZ, 0xc0, !PT ;  /* 0x0000ffff0d2b7812 */ /* 0x000fe200078ec0ff */
[----:B------:R-:W-:Y:S01]  /*c4a0*/  IMAD.MOV.U32 R145, RZ, RZ, R60 ;  /* 0x000000ffff917224 */ /* 0x000fe200078e003c */
[----:B------:R-:W-:Y:S01]  /*c4b0*/  LOP3.LUT R62, R62, R142, RZ, 0xc0, !PT ;  /* 0x0000008e3e3e7212 */ /* 0x000fe200078ec0ff */
[----:B------:R-:W-:Y:S01]  /*c4c0*/  IMAD.MOV.U32 R142, RZ, RZ, R144 ;  /* 0x000000ffff8e7224 */ /* 0x000fe200078e0090 */
[----:B------:R-:W-:Y:S01]  /*c4d0*/  PRMT R22, R12, 0x5410, R22 ;  /* 0x000054100c167816 */ /* 0x000fe20000000016 */
[----:B------:R-:W-:Y:S01]  /*c4e0*/  IMAD.MOV.U32 R144, RZ, RZ, R152 ;  /* 0x000000ffff907224 */ /* 0x000fe200078e0098 */
[----:B------:R-:W-:Y:S01]  /*c4f0*/  HSET2.LE.AND R10, R10, R143, PT ;  /* 0x0000008f0a0a7233 */ /* 0x000fe20003803000 */
[----:B------:R-:W-:Y:S01]  /*c500*/  LOP3.LUT R60, R18, R136, RZ, 0xc0, !PT ;  /* 0x00000088123c7212 */ /* 0x000fe200078ec0ff */
[----:B------:R-:W-:Y:S01]  /*c510*/  IMAD.MOV.U32 R152, RZ, RZ, R154 ;  /* 0x000000ffff987224 */ /* 0x000fe200078e009a */
[----:B------:R-:W-:Y:S01]  /*c520*/  SHF.R.U32.HI R52, RZ, 0x18, R52 ;  /* 0x00000018ff347819 */ /* 0x000fe20000011634 */
[----:B------:R-:W-:Y:S01]  /*c530*/  IMAD.WIDE.U32 R18, R19, -0x2daee0ad, RZ ;  /* 0xd2511f5313127825 */ /* 0x000fe200078e00ff */
[----:B------:R-:W-:-:S02]  /*c540*/  LOP3.LUT R24, R24, 0xff, RZ, 0xc0, !PT ;  /* 0x000000ff18187812 */ /* 0x000fc400078ec0ff */
[----:B------:R-:W-:Y:S01]  /*c550*/  SHF.R.U32.HI R43, RZ, 0x8, R43 ;  /* 0x00000008ff2b7819 */ /* 0x000fe2000001162b */
[----:B------:R-:W-:Y:S01]  /*c560*/  IMAD.MOV.U32 R154, RZ, RZ, R155 ;  /* 0x000000ffff9a7224 */ /* 0x000fe200078e009b */
[----:B------:R-:W-:Y:S01]  /*c570*/  LOP3.LUT R12, R13, 0xff, RZ, 0xc0, !PT ;  /* 0x000000ff0d0c7812 */ /* 0x000fe200078ec0ff */
[----:B------:R-:W-:Y:S01]  /*c580*/  IMAD.MOV.U32 R155, RZ, RZ, R153 ;  /* 0x000000ffff9b7224 */ /* 0x000fe200078e0099 */
[----:B------:R-:W-:Y:S01]  /*c590*/  SHF.R.U32.HI R41, RZ, 0x10, R56 ;  /* 0x00000010ff297819 */ /* 0x000fe20000011638 */
[----:B------:R-:W-:Y:S01]  /*c5a0*/  IMAD.MOV.U32 R153, RZ, RZ, R67 ;  /* 0x000000ffff997224 */ /* 0x000fe200078e0043 */
[----:B------:R-:W-:Y:S01]  /*c5b0*/  PRMT R24, R24, 0x5410, R52 ;  /* 0x0000541018187816 */ /* 0x000fe20000000034 */
[----:B------:R-:W-:Y:S01]  /*c5c0*/  IMAD.MOV.U32 R52, RZ, RZ, R146 ;  /* 0x000000ffff347224 */ /* 0x000fe200078e0092 */
[----:B------:R-:W-:Y:S02]  /*c5d0*/  PRMT R12, R12, 0x5410, R43 ;  /* 0x000054100c0c7816 */ /* 0x000fe4000000002b */
[----:B------:R-:W-:Y:S01]  /*c5e0*/  LOP3.LUT R67, R10, R139, RZ, 0xc0, !PT ;  /* 0x0000008b0a437212 */ /* 0x000fe200078ec0ff */
[----:B------:R-:W-:Y:S01]  /*c5f0*/  IMAD.MOV.U32 R146, RZ, RZ, R147 ;  /* 0x000000ffff927224 */ /* 0x000fe200078e0093 */
[----:B------:R-:W-:-:S02]  /*c600*/  LOP3.LUT R14, R56, 0xffff, RZ, 0xc0, !PT ;  /* 0x0000ffff380e7812 */ /* 0x000fc400078ec0ff */
[----:B------:R-:W-:Y:S02]  /*c610*/  SHF.R.U32.HI R40, RZ, 0x18, R56 ;  /* 0x00000018ff287819 */ /* 0x000fe40000011638 */
[----:B------:R-:W-:Y:S02]  /*c620*/  SHF.R.U32.HI R43, RZ, 0x10, R13 ;  /* 0x00000010ff2b7819 */ /* 0x000fe4000001160d */
[----:B------:R-:W-:Y:S02]  /*c630*/  LOP3.LUT R41, R41, 0xff, RZ, 0xc0, !PT ;  /* 0x000000ff29297812 */ /* 0x000fe400078ec0ff */
[----:B------:R-:W-:Y:S01]  /*c640*/  LOP3.LUT R10, R19, UR17, R234, 0x96, !PT ;  /* 0x00000011130a7c12 */ /* 0x000fe2000f8e96ea */
[----:B------:R-:W-:Y:S01]  /*c650*/  IMAD.MOV.U32 R147, RZ, RZ, R63 ;  /* 0x000000ffff937224 */ /* 0x000fe200078e003f */
[--C-:B------:R-:W-:Y:S01]  /*c660*/  HSET2.LE.AND R63, R6, R143.reuse, PT ;  /* 0x0000008f063f7233 */ /* 0x100fe20003803000 */
[----:B------:R-:W-:Y:S01]  /*c670*/  LOP3.LUT R42, R56, 0xff, RZ, 0xc0, !PT ;  /* 0x000000ff382a7812 */ /* 0x000fe200078ec0ff */
[----:B------:R-:W-:Y:S01]  /*c680*/  HSET2.LE.AND R15, R15, R143, PT ;  /* 0x0000008f0f0f7233 */ /* 0x000fe20003803000 */
[----:B------:R-:W-:-:S02]  /*c690*/  SHF.R.U32.HI R13, RZ, 0x18, R13 ;  /* 0x00000018ff0d7819 */ /* 0x000fc4000001160d */
[----:B------:R-:W-:Y:S02]  /*c6a0*/  LOP3.LUT R43, R43, 0xff, RZ, 0xc0, !PT ;  /* 0x000000ff2b2b7812 */ /* 0x000fe400078ec0ff */
[----:B------:R-:W-:Y:S02]  /*c6b0*/  SHF.R.U32.HI R14, RZ, 0x8, R14 ;  /* 0x00000008ff0e7819 */ /* 0x000fe4000001160e */
[----:B------:R-:W-:Y:S01]  /*c6c0*/  PRMT R6, R41, 0x5410, R40 ;  /* 0x0000541029067816 */ /* 0x000fe20000000028 */
[----:B------:R-:W-:Y:S01]  /*c6d0*/  IMAD.WIDE.U32 R40, R10, -0x326172a9, RZ ;  /* 0xcd9e8d570a287825 */ /* 0x000fe200078e00ff */
[----:B------:R-:W-:Y:S02]  /*c6e0*/  PRMT R13, R43, 0x5410, R13 ;  /* 0x000054102b0d7816 */ /* 0x000fe4000000000d */
[----:B------:R-:W-:Y:S01]  /*c6f0*/  PRMT R14, R42, 0x5410, R14 ;  /* 0x000054102a0e7816 */ /* 0x000fe2000000000e */
[----:B------:R-:W-:Y:S02]  /*c700*/  IMAD.MOV.U32 R57, RZ, RZ, R150 ;  /* 0x000000ffff397224 */ /* 0x000fe400078e0096 */
[----:B------:R-:W-:Y:S01]  /*c710*/  IMAD.MOV.U32 R150, RZ, RZ, R66 ;  /* 0x000000ffff967224 */ /* 0x000fe200078e0042 */
[----:B------:R-:W-:Y:S01]  /*c720*/  LOP3.LUT R66, R15, R141, RZ, 0xc0, !PT ;  /* 0x0000008d0f427212 */ /* 0x000fe200078ec0ff */
        /* <DEDUP_REMOVED lines=13> */
[C---:B------:R-:W-:Y:S02]  /*c800*/  LOP3.LUT R18, R42.reuse, 0xffff, RZ, 0xc0, !PT ;  /* 0x0000ffff2a127812 */ /* 0x040fe400078ec0ff */
[----:B------:R-:W-:Y:S02]  /*c810*/  LOP3.LUT R15, R42, 0xff, RZ, 0xc0, !PT ;  /* 0x000000ff2a0f7812 */ /* 0x000fe400078ec0ff */
[----:B------:R-:W-:-:S04]  /*c820*/  SHF.R.U32.HI R18, RZ, 0x8, R18 ;  /* 0x00000008ff127819 */ /* 0x000fc80000011612 */
[----:B------:R-:W-:Y:S02]  /*c830*/  PRMT R15, R15, 0x5410, R18 ;  /* 0x000054100f0f7816 */ /* 0x000fe40000000012 */
[--C-:B------:R-:W-:Y:S02]  /*c840*/  SHF.R.U32.HI R18, RZ, 0x10, R42.reuse ;  /* 0x00000010ff127819 */ /* 0x100fe4000001162a */
[----:B------:R-:W-:Y:S01]  /*c850*/  SHF.R.U32.HI R19, RZ, 0x18, R42 ;  /* 0x00000018ff137819 */ /* 0x000fe2000001162a */
[----:B------:R-:W-:Y:S01]  /*c860*/  IMAD.WIDE.U32 R42, R17, -0x2daee0ad, RZ ;  /* 0xd2511f53112a7825 */ /* 0x000fe200078e00ff */
        /* <DEDUP_REMOVED lines=8> */
[----:B------:R-:W-:Y:S01]  /*c8f0*/  LOP3.LUT R19, R19, 0xff, RZ, 0xc0, !PT ;  /* 0x000000ff13137812 */ /* 0x000fe200078ec0ff */
[----:B------:R-:W-:Y:S01]  /*c900*/  IMAD.MOV.U32 R139, RZ, RZ, R61 ;  /* 0x000000ffff8b7224 */ /* 0x000fe200078e003d */
[----:B------:R-:W-:Y:S02]  /*c910*/  HSET2.LE.AND R61, R7, R143, PT ;  /* 0x0000008f073d7233 */ /* 0x000fe40003803000 */
[----:B------:R-:W-:-:S02]  /*c920*/  PRMT R7, R19, 0x5410, R41 ;  /* 0x0000541013077816 */ /* 0x000fc40000000029 */
[C---:B------:R-:W-:Y:S02]  /*c930*/  LOP3.LUT R41, R10.reuse, 0xffff, RZ, 0xc0, !PT ;  /* 0x0000ffff0a297812 */ /* 0x040fe400078ec0ff */
[----:B------:R-:W-:Y:S02]  /*c940*/  LOP3.LUT R19, R10, 0xff, RZ, 0xc0, !PT ;  /* 0x000000ff0a137812 */ /* 0x000fe400078ec0ff */
[----:B------:R-:W-:Y:S01]  /*c950*/  SHF.R.U32.HI R41, RZ, 0x8, R41 ;  /* 0x00000008ff297819 */ /* 0x000fe20000011629 */
[----:B------:R-:W-:-:S03]  /*c960*/  HSET2.LE.AND R30, R30, R143, PT ;  /* 0x0000008f1e1e7233 */ /* 0x000fc60003803000 */
[----:B------:R-:W-:Y:S02]  /*c970*/  PRMT R19, R19, 0x5410, R41 ;  /* 0x0000541013137816 */ /* 0x000fe40000000029 */
[--C-:B------:R-:W-:Y:S02]  /*c980*/  SHF.R.U32.HI R41, RZ, 0x10, R10.reuse ;  /* 0x00000010ff297819 */ /* 0x100fe4000001160a */
[----:B------:R-:W-:Y:S02]  /*c990*/  SHF.R.U32.HI R10, RZ, 0x18, R10 ;  /* 0x00000018ff0a7819 */ /* 0x000fe4000001160a */
[----:B------:R-:W-:Y:S01]  /*c9a0*/  LOP3.LUT R41, R41, 0xff, RZ, 0xc0, !PT ;  /* 0x000000ff29297812 */ /* 0x000fe200078ec0ff */
[--C-:B------:R-:W-:Y:S01]  /*c9b0*/  HSET2.LE.AND R31, R31, R143.reuse, PT ;  /* 0x0000008f1f1f7233 */ /* 0x100fe20003803000 */
[----:B------:R-:W-:Y:S01]  /*c9c0*/  LOP3.LUT R40, R43, UR32, R40, 0x96, !PT ;  /* 0x000000202b287c12 */ /* 0x000fe2000f8e9628 */
[----:B------:R-:W-:Y:S01]  /*c9d0*/  HSET2.LE.AND R9, R9, R143, PT ;  /* 0x0000008f09097233 */ /* 0x000fe20003803000 */
[----:B------:R-:W-:-:S02]  /*c9e0*/  LOP3.LUT R74, R30, R74, RZ, 0xc0, !PT ;  /* 0x0000004a1e4a7212 */ /* 0x000fc400078ec0ff */
[----:B------:R-:W-:Y:S02]  /*c9f0*/  LOP3.LUT R30, R233, UR5, RZ, 0x3c, !PT ;  /* 0x00000005e91e7c12 */ /* 0x000fe4000f8e3cff */
[----:B------:R-:W-:Y:S02]  /*ca00*/  PRMT R10, R41, 0x5410, R10 ;  /* 0x00005410290a7816 */ /* 0x000fe4000000000a */
[----:B------:R-:W-:Y:S02]  /*ca10*/  LOP3.LUT R41, R40, 0xffff, RZ, 0xc0, !PT ;  /* 0x0000ffff28297812 */ /* 0x000fe400078ec0ff */
[----:B------:R-:W-:Y:S01]  /*ca20*/  LOP3.LUT R61, R61, R135, RZ, 0xc0, !PT ;  /* 0x000000873d3d7212 */ /* 0x000fe200078ec0ff */
[----:B------:R-:W-:Y:S01]  /*ca30*/  IMAD.MOV.U32 R135, RZ, RZ, R64 ;  /* 0x000000ffff877224 */ /* 0x000fe200078e0040 */
[----:B------:R-:W-:Y:S01]  /*ca40*/  LOP3.LUT R73, R31, R73, RZ, 0xc0, !PT ;  /* 0x000000491f497212 */ /* 0x000fe200078ec0ff */
[----:B------:R-:W-:Y:S01]  /*ca50*/  IMAD.WIDE.U32 R30, R30, -0x326172a9, RZ ;  /* 0xcd9e8d571e1e7825 */ /* 0x000fe200078e00ff */
[----:B------:R-:W-:-:S02]  /*ca60*/  LOP3.LUT R64, R9, R138, RZ, 0xc0, !PT ;  /* 0x0000008a09407212 */ /* 0x000fc400078ec0ff */
[----:B------:R-:W-:Y:S01]  /*ca70*/  LOP3.LUT R63, R63, R140, RZ, 0xc0, !PT ;  /* 0x0000008c3f3f7212 */ /* 0x000fe200078ec0ff */
[----:B------:R-:W-:Y:S01]  /*ca80*/  IMAD.MOV.U32 R140, RZ, RZ, R82 ;  /* 0x000000ffff8c7224 */ /* 0x000fe200078e0052 */
[----:B------:R-:W-:Y:S02]  /*ca90*/  SHF.R.U32.HI R41, RZ, 0x8, R41 ;  /* 0x00000008ff297819 */ /* 0x000fe40000011629 */
[----:B------:R-:W-:Y:S01]  /*caa0*/  LOP3.LUT R9, R40, 0xff, RZ, 0xc0, !PT ;  /* 0x000000ff28097812 */ /* 0x000fe200078ec0ff */
[----:B------:R-:W-:Y:S01]  /*cab0*/  IMAD.MOV.U32 R82, RZ, RZ, R75 ;  /* 0x000000ffff527224 */ /* 0x000fe200078e004b */
[----:B------:R-:W-:Y:S01]  /*cac0*/  HSET2.LE.AND R75, R28, R143, PT ;  /* 0x0000008f1c4b7233 */ /* 0x000fe20003803000 */
[----:B------:R-:W-:Y:S02]  /*cad0*/  LOP3.LUT R28, R31, UR20, R166, 0x96, !PT ;  /* 0x000000141f1c7c12 */ /* 0x000fe4000f8e96a6 */
[----:B------:R-:W-:Y:S02]  /*cae0*/  PRMT R9, R9, 0x5410, R41 ;  /* 0x0000541009097816 */ /* 0x000fe40000000029 */
[----:B------:R-:W-:-:S02]  /*caf0*/  SHF.R.U32.HI R41, RZ, 0x10, R40 ;  /* 0x00000010ff297819 */ /* 0x000fc40000011628 */
[----:B------:R-:W-:Y:S01]  /*cb00*/  LOP3.LUT R31, R31, UR20, R16, 0x96, !PT ;  /* 0x000000141f1f7c12 */ /* 0x000fe2000f8e9610 */
[--C-:B------:R-:W-:Y:S01]  /*cb10*/  HSET2.LE.AND R56, R25, R143.reuse, PT ;  /* 0x0000008f19387233 */ /* 0x100fe20003803000 */
[----:B------:R-:W-:Y:S01]  /*cb20*/  LOP3.LUT R25, R247, UR18, R30, 0x96, !PT ;  /* 0x00000012f7197c12 */ /* 0x000fe2000f8e961e */
[--C-:B------:R-:W-:Y:S01]  /*cb30*/  HSET2.LE.AND R21, R21, R143.reuse, PT ;  /* 0x0000008f15157233 */ /* 0x100fe20003803000 */
[----:B------:R-:W-:Y:S01]  /*cb40*/  SHF.R.U32.HI R40, RZ, 0x18, R40 ;  /* 0x00000018ff287819 */ /* 0x000fe20000011628 */
[--C-:B------:R-:W-:Y:S01]  /*cb50*/  HSET2.LE.AND R20, R20, R143.reuse, PT ;  /* 0x0000008f14147233 */ /* 0x100fe20003803000 */
[----:B------:R-:W-:Y:S01]  /*cb60*/  LOP3.LUT R41, R41, 0xff, RZ, 0xc0, !PT ;  /* 0x000000ff29297812 */ /* 0x000fe200078ec0ff */
[----:B------:R-:W-:Y:S01]  /*cb70*/  IMAD.WIDE.U32 R42, R31, -0x2daee0ad, RZ ;  /* 0xd2511f531f2a7825 */ /* 0x000fe200078e00ff */
[----:B------:R-:W-:Y:S01]  /*cb80*/  LOP3.LUT R30, R71, UR18, R30, 0x96, !PT ;  /* 0x00000012471e7c12 */ /* 0x000fe2000f8e961e */
[--C-:B------:R-:W-:Y:S02]  /*cb90*/  HSET2.LE.AND R11, R11, R143.reuse, PT ;  /* 0x0000008f0b0b7233 */ /* 0x100fe40003803000 */
[----:B------:R-:W-:Y:S01]  /*cba0*/  IMAD.MOV.U32 R138, RZ, RZ, R65 ;  /* 0x000000ffff8a7224 */ /* 0x000fe200078e0041 */
[--C-:B------:R-:W-:Y:S01]  /*cbb0*/  HSET2.LE.AND R65, R8, R143.reuse, PT ;  /* 0x0000008f08417233 */ /* 0x100fe20003803000 */
[----:B------:R-:W-:Y:S01]  /*cbc0*/  IMAD.MOV.U32 R136, RZ, RZ, R57 ;  /* 0x000000ffff887224 */ /* 0x000fe200078e0039 */
[----:B------:R-:W-:Y:S01]  /*cbd0*/  PRMT R8, R41, 0x5410, R40 ;  /* 0x0000541029087816 */ /* 0x000fe20000000028 */
[----:B------:R-:W-:Y:S01]  /*cbe0*/  HSET2.LE.AND R39, R39, R143, PT ;  /* 0x0000008f27277233 */ /* 0x000fe20003803000 */
[----:B------:R-:W-:Y:S01]  /*cbf0*/  LOP3.LUT R57, R21, R58, RZ, 0xc0, !PT ;  /* 0x0000003a15397212 */ /* 0x000fe200078ec0ff */
[----:B------:R-:W-:Y:S01]  /*cc00*/  IMAD.WIDE.U32 R40, R30, -0x2daee0ad, RZ ;  /* 0xd2511f531e287825 */ /* 0x000fe200078e00ff */
[----:B------:R-:W-:-:S02]  /*cc10*/  LOP3.LUT R58, R20, R80, RZ, 0xc0, !PT ;  /* 0x00000050143a7212 */ /* 0x000fc400078ec0ff */
[----:B------:R-:W-:Y:S01]  /*cc20*/  LOP3.LUT R20, R43, UR17, R208, 0x96, !PT ;  /* 0x000000112b147c12 */ /* 0x000fe2000f8e96d0 */
[----:B------:R-:W-:Y:S01]  /*cc30*/  IMAD.MOV.U32 R141, RZ, RZ, R81 ;  /* 0x000000ffff8d7224 */ /* 0x000fe200078e0051 */
[----:B------:R-:W-:Y:S01]  /*cc40*/  LOP3.LUT R56, R56, R59, RZ, 0xc0, !PT ;  /* 0x0000003b38387212 */ /* 0x000fe200078ec0ff */
[----:B------:R-:W-:Y:S01]  /*cc50*/  IMAD.MOV.U32 R81, RZ, RZ, R72 ;  /* 0x000000ffff517224 */ /* 0x000fe200078e0048 */
[----:B------:R-:W-:Y:S02]  /*cc60*/  LOP3.LUT R59, R11, R77, RZ, 0xc0, !PT ;  /* 0x0000004d0b3b7212 */ /* 0x000fe400078ec0ff */
[----:B------:R-:W-:Y:S01]  /*cc70*/  LOP3.LUT R72, R39, R76, RZ, 0xc0, !PT ;  /* 0x0000004c27487212 */ /* 0x000fe200078ec0ff */
[----:B------:R-:W-:Y:S01]  /*cc80*/  IMAD.MOV.U32 R76, RZ, RZ, R70 ;  /* 0x000000ffff4c7224 */ /* 0x000fe200078e0046 */
[----:B------:R-:W-:Y:S01]  /*cc90*/  LOP3.LUT R11, R41, UR15, R42, 0x96, !PT ;  /* 0x0000000f290b7c12 */ /* 0x000fe2000f8e962a */
[----:B------:R-:W-:Y:S01]  /*cca0*/  IMAD.WIDE.U32 R42, R20, -0x326172a9, RZ ;  /* 0xcd9e8d57142a7825 */ /* 0x000fe200078e00ff */
[----:B------:R-:W-:Y:S03]  /*ccb0*/  STL.64 [R1+0x8], R208 ;  /* 0x000008d001007387 */ /* 0x000fe60000100a00 */
[----:B------:R-:W-:Y:S01]  /*ccc0*/  IMAD.WIDE.U32 R30, R11, -0x326172a9, RZ ;  /* 0xcd9e8d570b1e7825 */ /* 0x000fe200078e00ff */
[----:B------:R-:W-:Y:S01]  /*ccd0*/  LOP3.LUT R20, R43, UR16, R76, 0x96, !PT ;  /* 0x000000102b147c12 */ /* 0x000fe2000f8e964c */
[----:B------:R1:W-:Y:S02]  /*cce0*/  STL.64 [R1], R70 ;  /* 0x0000004601007387 */ /* 0x0003e40000100a00 */
[----:B------:R-:W-:Y:S01]  /*ccf0*/  IMAD.MOV.U32 R77, RZ, RZ, R71 ;  /* 0x000000ffff4d7224 */ /* 0x000fe200078e0047 */
[----:B------:R-:W-:-:S05]  /*cd00*/  LOP3.LUT R11, R31, UR14, R42, 0x96, !PT ;  /* 0x0000000e1f0b7c12 */ /* 0x000fca000f8e962a */
[----:B------:R-:W-:-:S04]  /*cd10*/  IMAD.WIDE.U32 R42, R11, -0x2daee0ad, RZ ;  /* 0xd2511f530b2a7825 */ /* 0x000fc800078e00ff */
[----:B-1----:R-:W-:-:S05]  /*cd20*/  IMAD.WIDE.U32 R70, R20, -0x2daee0ad, RZ ;  /* 0xd2511f5314467825 */ /* 0x002fca00078e00ff */
[----:B------:R-:W-:Y:S02]  /*cd30*/  LOP3.LUT R20, R71, UR13, R40, 0x96, !PT ;  /* 0x0000000d47147c12 */ /* 0x000fe4000f8e9628 */
[----:B------:R-:W-:-:S03]  /*cd40*/  LOP3.LUT R11, R43, UR11, R70, 0x96, !PT ;  /* 0x0000000b2b0b7c12 */ /* 0x000fc6000f8e9646 */
[----:B------:R-:W-:-:S05]  /*cd50*/  IMAD.WIDE.U32 R40, R20, -0x326172a9, RZ ;  /* 0xcd9e8d5714287825 */ /* 0x000fca00078e00ff */
[----:B------:R-:W-:Y:S01]  /*cd60*/  LOP3.LUT R20, R41, UR12, R30, 0x96, !PT ;  /* 0x0000000c29147c12 */ /* 0x000fe2000f8e961e */
[----:B------:R-:W-:-:S04]  /*cd70*/  IMAD.WIDE.U32 R30, R11, -0x326172a9, RZ ;  /* 0xcd9e8d570b1e7825 */ /* 0x000fc800078e00ff */
[----:B------:R-:W-:Y:S01]  /*cd80*/  IMAD.MOV.U32 R71, RZ, RZ, R77 ;  /* 0x000000ffff477224 */ /* 0x000fe200078e004d */
[----:B------:R-:W-:Y:S02]  /*cd90*/  LOP3.LUT R41, R31, UR31, R40, 0x96, !PT ;  /* 0x0000001f1f297c12 */ /* 0x000fe4000f8e9628 */
[C---:B------:R-:W-:Y:S02]  /*cda0*/  LOP3.LUT R40, R30.reuse, 0xffff, RZ, 0xc0, !PT ;  /* 0x0000ffff1e287812 */ /* 0x040fe400078ec0ff */
[----:B------:R-:W-:Y:S02]  /*cdb0*/  LOP3.LUT R77, R30, 0xff, RZ, 0xc0, !PT ;  /* 0x000000ff1e4d7812 */ /* 0x000fe400078ec0ff */
[--C-:B------:R-:W-:Y:S02]  /*cdc0*/  SHF.R.U32.HI R39, RZ, 0x10, R30.reuse ;  /* 0x00000010ff277819 */ /* 0x100fe4000001161e */
[----:B------:R-:W-:Y:S01]  /*cdd0*/  SHF.R.U32.HI R11, RZ, 0x18, R30 ;  /* 0x00000018ff0b7819 */ /* 0x000fe2000001161e */
[----:B------:R-:W-:-:S05]  /*cde0*/  IMAD.WIDE.U32 R30, R20, -0x2daee0ad, RZ ;  /* 0xd2511f53141e7825 */ /* 0x000fca00078e00ff */
[----:B------:R-:W-:Y:S02]  /*cdf0*/  LOP3.LUT R20, R31, UR32, R42, 0x96, !PT ;  /* 0x000000201f147c12 */ /* 0x000fe4000f8e962a */
[C---:B------:R-:W-:Y:S01]  /*ce00*/  LOP3.LUT R42, R41.reuse, 0xffff, RZ, 0xc0, !PT ;  /* 0x0000ffff292a7812 */ /* 0x040fe200078ec0ff */
[----:B------:R-:W-:Y:S01]  /*ce10*/  IMAD.MOV.U32 R70, RZ, RZ, R76 ;  /* 0x000000ffff467224 */ /* 0x000fe200078e004c */
[--C-:B------:R-:W-:Y:S01]  /*ce20*/  HSET2.LE.AND R23, R23, R143.reuse, PT ;  /* 0x0000008f17177233 */ /* 0x100fe20003803000 */
[----:B------:R-:W-:Y:S01]  /*ce30*/  IMAD.MOV.U32 R76, RZ, RZ, R136 ;  /* 0x000000ffff4c7224 */ /* 0x000fe200078e0088 */
[----:B------:R-:W-:Y:S01]  /*ce40*/  SHF.R.U32.HI R42, RZ, 0x8, R42 ;  /* 0x00000008ff2a7819 */ /* 0x000fe2000001162a */
[----:B------:R-:W-:Y:S01]  /*ce50*/  HSET2.LE.AND R22, R22, R143, PT ;  /* 0x0000008f16167233 */ /* 0x000fe20003803000 */
[----:B------:R-:W-:Y:S02]  /*ce60*/  LOP3.LUT R136, R41, 0xff, RZ, 0xc0, !PT ;  /* 0x000000ff29887812 */ /* 0x000fe400078ec0ff */
[----:B------:R-:W-:-:S02]  /*ce70*/  SHF.R.U32.HI R21, RZ, 0x10, R30 ;  /* 0x00000010ff157819 */ /* 0x000fc4000001161e */
[----:B------:R-:W-:Y:S01]  /*ce80*/  LOP3.LUT R65, R65, R137, RZ, 0xc0, !PT ;  /* 0x0000008941417212 */ /* 0x000fe200078ec0ff */
[----:B------:R-:W-:Y:S01]  /*ce90*/  IMAD.MOV.U32 R137, RZ, RZ, R138 ;  /* 0x000000ffff897224 */ /* 0x000fe200078e008a */
[----:B------:R-:W-:Y:S01]  /*cea0*/  LOP3.LUT R75, R75, R69, RZ, 0xc0, !PT ;  /* 0x000000454b4b7212 */ /* 0x000fe200078ec0ff */
[----:B------:R-:W-:Y:S01]  /*ceb0*/  IMAD.MOV.U32 R138, RZ, RZ, R135 ;  /* 0x000000ffff8a7224 */ /* 0x000fe200078e0087 */
[----:B------:R-:W-:Y:S02]  /*cec0*/  PRMT R136, R136, 0x5410, R42 ;  /* 0x0000541088887816 */ /* 0x000fe4000000002a */
[C---:B------:R-:W-:Y:S02]  /*ced0*/  LOP3.LUT R31, R30.reuse, 0xffff, RZ, 0xc0, !PT ;  /* 0x0000ffff1e1f7812 */ /* 0x040fe400078ec0ff */
[----:B------:R-:W-:Y:S02]  /*cee0*/  LOP3.LUT R69, R30, 0xff, RZ, 0xc0, !PT ;  /* 0x000000ff1e457812 */ /* 0x000fe400078ec0ff */
[----:B------:R-:W-:-:S02]  /*cef0*/  LOP3.LUT R42, R23, R53, RZ, 0xc0, !PT ;  /* 0x00000035172a7212 */ /* 0x000fc400078ec0ff */
[----:B------:R-:W-:Y:S01]  /*cf00*/  LOP3.LUT R43, R22, R51, RZ, 0xc0, !PT ;  /* 0x00000033162b7212 */ /* 0x000fe200078ec0ff */
[----:B------:R-:W-:Y:S01]  /*cf10*/  IMAD.WIDE.U32 R22, R28, -0x2daee0ad, RZ ;  /* 0xd2511f531c167825 */ /* 0x000fe200078e00ff */
[----:B------:R-:W-:Y:S02]  /*cf20*/  SHF.R.U32.HI R30, RZ, 0x18, R30 ;  /* 0x00000018ff1e7819 */ /* 0x000fe4000001161e */
[--C-:B------:R-:W-:Y:S02]  /*cf30*/  SHF.R.U32.HI R135, RZ, 0x10, R41.reuse ;  /* 0x00000010ff877819 */ /* 0x100fe40000011629 */
[----:B------:R-:W-:Y:S01]  /*cf40*/  LOP3.LUT R21, R21, 0xff, RZ, 0xc0, !PT ;  /* 0x000000ff15157812 */ /* 0x000fe200078ec0ff */
[--C-:B------:R-:W-:Y:S01]  /*cf50*/  HSET2.LE.AND R29, R29, R143.reuse, PT ;  /* 0x0000008f1d1d7233 */ /* 0x100fe20003803000 */
[----:B------:R-:W-:Y:S01]  /*cf60*/  SHF.R.U32.HI R40, RZ, 0x8, R40 ;  /* 0x00000008ff287819 */ /* 0x000fe20000011628 */
[----:B------:R-:W-:Y:S01]  /*cf70*/  HSET2.LE.AND R24, R24, R143, PT ;  /* 0x0000008f18187233 */ /* 0x000fe20003803000 */
[----:B------:R-:W-:-:S02]  /*cf80*/  SHF.R.U32.HI R41, RZ, 0x18, R41 ;  /* 0x00000018ff297819 */ /* 0x000fc40000011629 */
[----:B------:R-:W-:Y:S02]  /*cf90*/  LOP3.LUT R135, R135, 0xff, RZ, 0xc0, !PT ;  /* 0x000000ff87877812 */ /* 0x000fe400078ec0ff */
[----:B------:R-:W-:Y:S02]  /*cfa0*/  PRMT R30, R21, 0x5410, R30 ;  /* 0x00005410151e7816 */ /* 0x000fe4000000001e */
[----:B------:R-:W-:Y:S02]  /*cfb0*/  LOP3.LUT R21, R23, UR17, R234, 0x96, !PT ;  /* 0x0000001117157c12 */ /* 0x000fe4000f8e96ea */
[----:B------:R-:W-:Y:S02]  /*cfc0*/  PRMT R77, R77, 0x5410, R40 ;  /* 0x000054104d4d7816 */ /* 0x000fe40000000028 */
[----:B------:R-:W-:Y:S02]  /*cfd0*/  PRMT R135, R135, 0x5410, R41 ;  /* 0x0000541087877816 */ /* 0x000fe40000000029 */
[----:B------:R-:W-:Y:S01]  /*cfe0*/  LOP3.LUT R40, R29, R78, RZ, 0xc0, !PT ;  /* 0x0000004e1d287212 */ /* 0x000fe200078ec0ff */
[----:B------:R-:W-:Y:S01]  /*cff0*/  IMAD.WIDE.U32 R28, R25, -0x2daee0ad, RZ ;  /* 0xd2511f53191c7825 */ /* 0x000fe200078e00ff */
[----:B------:R-:W-:-:S03]  /*d000*/  LOP3.LUT R41, R24, R55, RZ, 0xc0, !PT ;  /* 0x0000003718297212 */ /* 0x000fc600078ec0ff */
[----:B------:R-:W-:-:S05]  /*d010*/  IMAD.WIDE.U32 R24, R21, -0x326172a9, RZ ;  /* 0xcd9e8d5715187825 */ /* 0x000fca00078e00ff */
[----:B------:R-:W-:Y:S01]  /*d020*/  LOP3.LUT R21, R25, UR16, R246, 0x96, !PT ;  /* 0x0000001019157c12 */ /* 0x000fe2000f8e96f6 */
[----:B------:R-:W-:Y:S02]  /*d030*/  IMAD.MOV.U32 R51, RZ, RZ, R76 ;  /* 0x000000ffff337224 */ /* 0x000fe400078e004c */
[----:B------:R-:W-:Y:S01]  /*d040*/  IMAD.MOV.U32 R76, RZ, RZ, R52 ;  /* 0x000000ffff4c7224 */ /* 0x000fe200078e0034 */
        /* <DEDUP_REMOVED lines=10> */
[C---:B------:R-:W-:Y:S01]  /*d0f0*/  LOP3.LUT R23, R28.reuse, 0xffff, RZ, 0xc0, !PT ;  /* 0x0000ffff1c177812 */ /* 0x040fe200078ec0ff */
[----:B------:R-:W-:Y:S01]  /*d100*/  IMAD.MOV.U32 R80, RZ, RZ, R54 ;  /* 0x000000ffff507224 */ /* 0x000fe200078e0036 */
[----:B------:R-:W-:Y:S02]  /*d110*/  LOP3.LUT R55, R28, 0xff, RZ, 0xc0, !PT ;  /* 0x000000ff1c377812 */ /* 0x000fe400078ec0ff */
[----:B------:R-:W-:Y:S02]  /*d120*/  SHF.R.U32.HI R23, RZ, 0x8, R23 ;  /* 0x00000008ff177819 */ /* 0x000fe40000011617 */
[----:B------:R-:W-:Y:S02]  /*d130*/  SHF.R.U32.HI R54, RZ, 0x10, R28 ;  /* 0x00000010ff367819 */ /* 0x000fe4000001161c */
[----:B------:R-:W-:Y:S01]  /*d140*/  LOP3.LUT R22, R29, UR31, R52, 0x96, !PT ;  /* 0x0000001f1d167c12 */ /* 0x000fe2000f8e9634 */
[----:B------:R-:W-:Y:S01]  /*d150*/  IMAD.WIDE.U32 R52, R21, -0x2daee0ad, RZ ;  /* 0xd2511f5315347825 */ /* 0x000fe200078e00ff */
[----:B------:R-:W-:-:S02]  /*d160*/  PRMT R55, R55, 0x5410, R23 ;  /* 0x0000541037377816 */ /* 0x000fc40000000017 */
[----:B------:R-:W-:Y:S02]  /*d170*/  SHF.R.U32.HI R23, RZ, 0x18, R28 ;  /* 0x00000018ff177819 */ /* 0x000fe4000001161c */
[----:B------:R-:W-:Y:S02]  /*d180*/  LOP3.LUT R54, R54, 0xff, RZ, 0xc0, !PT ;  /* 0x000000ff36367812 */ /* 0x000fe400078ec0ff */
[----:B------:R-:W-:Y:S02]  /*d190*/  SHF.R.U32.HI R31, RZ, 0x8, R31 ;  /* 0x00000008ff1f7819 */ /* 0x000fe4000001161f */
[----:B------:R-:W-:Y:S02]  /*d1a0*/  PRMT R54, R54, 0x5410, R23 ;  /* 0x0000541036367816 */ /* 0x000fe40000000017 */
[----:B------:R-:W-:Y:S02]  /*d1b0*/  LOP3.LUT R23, R52, 0xffff, RZ, 0xc0, !PT ;  /* 0x0000ffff34177812 */ /* 0x000fe400078ec0ff */
[----:B------:R-:W-:-:S02]  /*d1c0*/  PRMT R69, R69, 0x5410, R31 ;  /* 0x0000541045457816 */ /* 0x000fc4000000001f */
[----:B------:R-:W-:Y:S02]  /*d1d0*/  SHF.R.U32.HI R23, RZ, 0x8, R23 ;  /* 0x00000008ff177819 */ /* 0x000fe40000011617 */
[----:B------:R-:W-:Y:S02]  /*d1e0*/  LOP3.LUT R31, R52, 0xff, RZ, 0xc0, !PT ;  /* 0x000000ff341f7812 */ /* 0x000fe400078ec0ff */
[--C-:B------:R-:W-:Y:S02]  /*d1f0*/  SHF.R.U32.HI R28, RZ, 0x10, R52.reuse ;  /* 0x00000010ff1c7819 */ /* 0x100fe40000011634 */
[----:B------:R-:W-:Y:S02]  /*d200*/  PRMT R31, R31, 0x5410, R23 ;  /* 0x000054101f1f7816 */ /* 0x000fe40000000017 */
[----:B------:R-:W-:Y:S02]  /*d210*/  LOP3.LUT R39, R39, 0xff, RZ, 0xc0, !PT ;  /* 0x000000ff27277812 */ /* 0x000fe400078ec0ff */
[----:B------:R-:W-:-:S02]  /*d220*/  SHF.R.U32.HI R23, RZ, 0x18, R52 ;  /* 0x00000018ff177819 */ /* 0x000fc40000011634 */
[----:B------:R-:W-:Y:S02]  /*d230*/  LOP3.LUT R28, R28, 0xff, RZ, 0xc0, !PT ;  /* 0x000000ff1c1c7812 */ /* 0x000fe400078ec0ff */
[----:B------:R-:W-:Y:S02]  /*d240*/  SHF.R.U32.HI R25, RZ, 0x10, R22 ;  /* 0x00000010ff197819 */ /* 0x000fe40000011616 */
[----:B------:R-:W-:Y:S02]  /*d250*/  PRMT R11, R39, 0x5410, R11 ;  /* 0x00005410270b7816 */ /* 0x000fe4000000000b */
[----:B------:R-:W-:Y:S02]  /*d260*/  LOP3.LUT R21, R53, UR32, R24, 0x96, !PT ;  /* 0x0000002035157c12 */ /* 0x000fe4000f8e9618 */
[----:B------:R-:W-:Y:S02]  /*d270*/  PRMT R28, R28, 0x5410, R23 ;  /* 0x000054101c1c7816 */ /* 0x000fe40000000017 */
[----:B------:R-:W-:-:S02]  /*d280*/  LOP3.LUT R23, R22, 0xffff, RZ, 0xc0, !PT ;  /* 0x0000ffff16177812 */ /* 0x000fc400078ec0ff */
[----:B------:R-:W-:Y:S02]  /*d290*/  LOP3.LUT R39, R22, 0xff, RZ, 0xc0, !PT ;  /* 0x000000ff16277812 */ /* 0x000fe400078ec0ff */
[----:B------:R-:W-:Y:S02]  /*d2a0*/  SHF.R.U32.HI R22, RZ, 0x18, R22 ;  /* 0x00000018ff167819 */ /* 0x000fe40000011616 */
[----:B------:R-:W-:Y:S02]  /*d2b0*/  LOP3.LUT R25, R25, 0xff, RZ, 0xc0, !PT ;  /* 0x000000ff19197812 */ /* 0x000fe400078ec0ff */
[----:B------:R-:W-:Y:S02]  /*d2c0*/  SHF.R.U32.HI R29, RZ, 0x10, R21 ;  /* 0x00000010ff1d7819 */ /* 0x000fe40000011615 */
        /* <DEDUP_REMOVED lines=10> */
[----:B------:R-:W-:Y:S02]  /*d370*/  PRMT R53, R53, 0x5410, R22 ;  /* 0x0000541035357816 */ /* 0x000fe40000000016 */
[--C-:B------:R-:W-:Y:S02]  /*d380*/  SHF.R.U32.HI R22, RZ, 0x10, R20.reuse ;  /* 0x00000010ff167819 */ /* 0x100fe40000011614 */
[----:B------:R-:W-:Y:S02]  /*d390*/  PRMT R24, R24, 0x5410, R21 ;  /* 0x0000541018187816 */ /* 0x000fe40000000015 */
[----:B------:R-:W-:-:S02]  /*d3a0*/  SHF.R.U32.HI R21, RZ, 0x18, R20 ;  /* 0x00000018ff157819 */ /* 0x000fc40000011614 */
[----:B------:R-:W-:Y:S01]  /*d3b0*/  LOP3.LUT R20, R22, 0xff, RZ, 0xc0, !PT ;  /* 0x000000ff16147812 */ /* 0x000fe200078ec0ff */
[----:B------:R-:W-:-:S03]  /*d3c0*/  HSET2.LE.AND R22, R6, R143, PT ;  /* 0x0000008f06167233 */ /* 0x000fc60003803000 */
[----:B------:R-:W-:Y:S02]  /*d3d0*/  PRMT R6, R20, 0x5410, R21 ;  /* 0x0000541014067816 */ /* 0x000fe40000000015 */
[----:B------:R-:W-:Y:S02]  /*d3e0*/  LOP3.LUT R20, R233, UR40, RZ, 0x3c, !PT ;  /* 0x00000028e9147c12 */ /* 0x000fe4000f8e3cff */
[----:B------:R-:W-:Y:S01]  /*d3f0*/  SHF.R.U32.HI R23, RZ, 0x8, R23 ;  /* 0x00000008ff177819 */ /* 0x000fe20000011617 */
[--C-:B------:R-:W-:Y:S02]  /*d400*/  HSET2.LE.AND R13, R13, R143.reuse, PT ;  /* 0x0000008f0d0d7233 */ /* 0x100fe40003803000 */
[----:B------:R-:W-:Y:S01]  /*d410*/  IMAD.WIDE.U32 R20, R20, -0x326172a9, RZ ;  /* 0xcd9e8d5714147825 */ /* 0x000fe200078e00ff */
[----:B------:R-:W-:Y:S01]  /*d420*/  PRMT R39, R39, 0x5410, R23 ;  /* 0x0000541027277816 */ /* 0x000fe20000000017 */
[----:B------:R-:W-:Y:S01]  /*d430*/  HSET2.LE.AND R23, R15, R143, PT ;  /* 0x0000008f0f177233 */ /* 0x000fe20003803000 */
[----:B------:R-:W-:-:S02]  /*d440*/  LOP3.LUT R15, R22, R36, RZ, 0xc0, !PT ;  /* 0x00000024160f7212 */ /* 0x000fc400078ec0ff */
[----:B------:R-:W-:Y:S02]  /*d450*/  LOP3.LUT R13, R13, R46, RZ, 0xc0, !PT ;  /* 0x0000002e0d0d7212 */ /* 0x000fe400078ec0ff */
[----:B------:R-:W-:Y:S01]  /*d460*/  LOP3.LUT R36, R21, UR20, R16, 0x96, !PT ;  /* 0x0000001415247c12 */ /* 0x000fe2000f8e9610 */
[--C-:B------:R-:W-:Y:S01]  /*d470*/  HSET2.LE.AND R7, R7, R143.reuse, PT ;  /* 0x0000008f07077233 */ /* 0x100fe20003803000 */
[--C-:B------:R-:W-:Y:S02]  /*d480*/  LOP3.LUT R16, R247, UR18, R20.reuse, 0x96, !PT ;  /* 0x00000012f7107c12 */ /* 0x100fe4000f8e9614 */
[----:B------:R-:W-:Y:S01]  /*d490*/  LOP3.LUT R46, R71, UR18, R20, 0x96, !PT ;  /* 0x00000012472e7c12 */ /* 0x000fe2000f8e9614 */
[----:B------:R-:W-:Y:S01]  /*d4a0*/  HSET2.LE.AND R20, R19, R143, PT ;  /* 0x0000008f13147233 */ /* 0x000fe20003803000 */
[----:B------:R-:W-:Y:S02]  /*d4b0*/  LOP3.LUT R21, R21, UR20, R166, 0x96, !PT ;  /* 0x0000001415157c12 */ /* 0x000fe4000f8e96a6 */
[----:B------:R-:W-:-:S02]  /*d4c0*/  LOP3.LUT R19, R7, R95, RZ, 0xc0, !PT ;  /* 0x0000005f07137212 */ /* 0x000fc400078ec0ff */
[----:B------:R-:W-:Y:S01]  /*d4d0*/  LOP3.LUT R20, R20, R94, RZ, 0xc0, !PT ;  /* 0x0000005e14147212 */ /* 0x000fe200078ec0ff */
[----:B------:R-:W-:Y:S01]  /*d4e0*/  IMAD.WIDE.U32 R94, R21, -0x2daee0ad, RZ ;  /* 0xd2511f53155e7825 */ /* 0x000fe200078e00ff */
[--C-:B------:R-:W-:Y:S02]  /*d4f0*/  HSET2.LE.AND R18, R18, R143.reuse, PT ;  /* 0x0000008f12127233 */ /* 0x100fe40003803000 */
[--C-:B------:R-:W-:Y:S01]  /*d500*/  HSET2.LE.AND R17, R17, R143.reuse, PT ;  /* 0x0000008f11117233 */ /* 0x100fe20003803000 */
[----:B------:R-:W-:Y:S02]  /*d510*/  LOP3.LUT R22, R23, R134, RZ, 0xc0, !PT ;  /* 0x0000008617167212 */ /* 0x000fe400078ec0ff */
[----:B------:R-:W-:Y:S01]  /*d520*/  LOP3.LUT R7, R95, UR17, R234, 0x96, !PT ;  /* 0x000000115f077c12 */ /* 0x000fe2000f8e96ea */
[----:B------:R-:W-:Y:S01]  /*d530*/  HSET2.LE.AND R14, R14, R143, PT ;  /* 0x0000008f0e0e7233 */ /* 0x000fe20003803000 */
[----:B------:R-:W-:Y:S01]  /*d540*/  LOP3.LUT R23, R18, R133, RZ, 0xc0, !PT ;  /* 0x0000008512177212 */ /* 0x000fe200078ec0ff */
[----:B------:R-:W-:Y:S01]  /*d550*/  IMAD.MOV.U32 R133, RZ, RZ, R71 ;  /* 0x000000ffff857224 */ /* 0x000fe200078e0047 */
[----:B------:R-:W-:Y:S01]  /*d560*/  LOP3.LUT R18, R17, R132, RZ, 0xc0, !PT ;  /* 0x0000008411127212 */ /* 0x000fe200078ec0ff */
[----:B------:R-:W-:-:S02]  /*d570*/  IMAD.MOV.U32 R132, RZ, RZ, R70 ;  /* 0x000000ffff847224 */ /* 0x000fc400078e0046 */
[----:B------:R-:W-:Y:S01]  /*d580*/  IMAD.WIDE.U32 R70, R7, -0x326172a9, RZ ;  /* 0xcd9e8d5707467825 */ /* 0x000fe200078e00ff */
[----:B------:R-:W-:-:S03]  /*d590*/  LOP3.LUT R14, R14, R47, RZ, 0xc0, !PT ;  /* 0x0000002f0e0e7212 */ /* 0x000fc600078ec0ff */
[----:B------:R-:W-:Y:S02]  /*d5a0*/  IMAD.MOV.U32 R47, RZ, RZ, R80 ;  /* 0x000000ffff2f7224 */ /* 0x000fe400078e0050 */
[----:B------:R-:W-:Y:S01]  /*d5b0*/  IMAD.MOV.U32 R78, RZ, RZ, R81 ;  /* 0x000000ffff4e7224 */ /* 0x000fe200078e0051 */
[----:B------:R-:W-:Y:S01]  /*d5c0*/  LOP3.LUT R7, R71, UR16, R246, 0x96, !PT ;  /* 0x0000001047077c12 */ /* 0x000fe2000f8e96f6 */
[----:B------:R-:W-:-:S05]  /*d5d0*/  IMAD.WIDE.U32 R80, R16, -0x2daee0ad, RZ ;  /* 0xd2511f5310507825 */ /* 0x000fca00078e00ff */
        /* <DEDUP_REMOVED lines=10> */
[----:B------:R-:W-:-:S04]  /*d680*/  HSET2.LE.AND R12, R12, R143, PT ;  /* 0x0000008f0c0c7233 */ /* 0x000fc80003803000 */
[C---:B------:R-:W-:Y:S02]  /*d690*/  LOP3.LUT R17, R80.reuse, 0xffff, RZ, 0xc0, !PT ;  /* 0x0000ffff50117812 */ /* 0x040fe400078ec0ff */
[----:B------:R-:W-:Y:S02]  /*d6a0*/  LOP3.LUT R52, R80, 0xff, RZ, 0xc0, !PT ;  /* 0x000000ff50347812 */ /* 0x000fe400078ec0ff */
[----:B------:R-:W-:Y:S01]  /*d6b0*/  SHF.R.U32.HI R17, RZ, 0x8, R17 ;  /* 0x00000008ff117819 */ /* 0x000fe20000011611 */
[----:B------:R-:W-:Y:S01]  /*d6c0*/  IMAD.MOV.U32 R95, RZ, RZ, R209 ;  /* 0x000000ffff5f7224 */ /* 0x000fe200078e00d1 */
[----:B------:R-:W-:Y:S01]  /*d6d0*/  LOP3.LUT R16, R81, UR31, R94, 0x96, !PT ;  /* 0x0000001f51107c12 */ /* 0x000fe2000f8e965e */
[----:B------:R-:W-:Y:S01]  /*d6e0*/  IMAD.MOV.U32 R94, RZ, RZ, R208 ;  /* 0x000000ffff5e7224 */ /* 0x000fe200078e00d0 */
[----:B------:R-:W-:Y:S01]  /*d6f0*/  LOP3.LUT R12, R12, R48, RZ, 0xc0, !PT ;  /* 0x000000300c0c7212 */ /* 0x000fe200078ec0ff */
[----:B------:R-:W-:Y:S01]  /*d700*/  IMAD.MOV.U32 R48, RZ, RZ, R82 ;  /* 0x000000ffff307224 */ /* 0x000fe200078e0052 */
[----:B------:R-:W-:Y:S01]  /*d710*/  PRMT R52, R52, 0x5410, R17 ;  /* 0x0000541034347816 */ /* 0x000fe20000000011 */
[----:B------:R-:W-:Y:S01]  /*d720*/  IMAD.MOV.U32 R81, RZ, RZ, R95 ;  /* 0x000000ffff517224 */ /* 0x000fe200078e005f */
[--C-:B------:R-:W-:Y:S01]  /*d730*/  SHF.R.U32.HI R82, RZ, 0x10, R80.reuse ;  /* 0x00000010ff527819 */ /* 0x100fe20000011650 */
[--C-:B------:R-:W-:Y:S01]  /*d740*/  HSET2.LE.AND R10, R10, R143.reuse, PT ;  /* 0x0000008f0a0a7233 */ /* 0x100fe20003803000 */
[----:B------:R-:W-:Y:S01]  /*d750*/  SHF.R.U32.HI R17, RZ, 0x18, R80 ;  /* 0x00000018ff117819 */ /* 0x000fe20000011650 */
[----:B------:R-:W-:Y:S01]  /*d760*/  IMAD.MOV.U32 R80, RZ, RZ, R94 ;  /* 0x000000ffff507224 */ /* 0x000fe200078e005e */
[--C-:B------:R-:W-:Y:S01]  /*d770*/  HSET2.LE.AND R9, R9, R143.reuse, PT ;  /* 0x0000008f09097233 */ /* 0x100fe20003803000 */
[----:B------:R-:W-:Y:S01]  /*d780*/  IMAD.WIDE.U32 R94, R7, -0x2daee0ad, RZ ;  /* 0xd2511f53075e7825 */ /* 0x000fe200078e00ff */
[----:B------:R-:W-:Y:S01]  /*d790*/  LOP3.LUT R82, R82, 0xff, RZ, 0xc0, !PT ;  /* 0x000000ff52527812 */ /* 0x000fe200078ec0ff */
[----:B------:R-:W-:Y:S01]  /*d7a0*/  HSET2.LE.AND R8, R8, R143, PT ;  /* 0x0000008f08087233 */ /* 0x000fe20003803000 */
[----:B------:R-:W-:Y:S02]  /*d7b0*/  STG.E.U16 [R240.64+0x42], R185 ;  /* 0x000042b9f0007986 */ /* 0x000fe4000c101524 */
[----:B------:R-:W-:-:S02]  /*d7c0*/  LOP3.LUT R21, R94, 0xffff, RZ, 0xc0, !PT ;  /* 0x0000ffff5e157812 */ /* 0x000fc400078ec0ff */
[----:B------:R-:W-:Y:S01]  /*d7d0*/  PRMT R82, R82, 0x5410, R17 ;  /* 0x0000541052527816 */ /* 0x000fe20000000011 */
[----:B------:R-:W-:Y:S01]  /*d7e0*/  IMAD.MOV.U32 R134, RZ, RZ, R76 ;  /* 0x000000ffff867224 */ /* 0x000fe200078e004c */
[----:B------:R-:W-:Y:S01]  /*d7f0*/  LOP3.LUT R17, R95, UR32, R70, 0x96, !PT ;  /* 0x000000205f117c12 */ /* 0x000fe2000f8e9646 */
[----:B------:R-:W-:Y:S01]  /*d800*/  IMAD.MOV.U32 R70, RZ, RZ, R80 ;  /* 0x000000ffff467224 */ /* 0x000fe200078e0050 */
[----:B------:R-:W-:Y:S01]  /*d810*/  SHF.R.U32.HI R21, RZ, 0x8, R21 ;  /* 0x00000008ff157819 */ /* 0x000fe20000011615 */
[--C-:B------:R-:W-:Y:S01]  /*d820*/  HSET2.LE.AND R69, R69, R143.reuse, PT ;  /* 0x0000008f45457233 */ /* 0x100fe20003803000 */
[----:B------:R-:W-:Y:S01]  /*d830*/  LOP3.LUT R7, R94, 0xff, RZ, 0xc0, !PT ;  /* 0x000000ff5e077812 */ /* 0x000fe200078ec0ff */
[--C-:B------:R-:W-:Y:S01]  /*d840*/  HSET2.LE.AND R30, R30, R143.reuse, PT ;  /* 0x0000008f1e1e7233 */ /* 0x100fe20003803000 */
[--C-:B------:R-:W-:Y:S01]  /*d850*/  SHF.R.U32.HI R80, RZ, 0x10, R94.reuse ;  /* 0x00000010ff507819 */ /* 0x100fe2000001165e */
[--C-:B------:R-:W-:Y:S01]  /*d860*/  HSET2.LE.AND R55, R55, R143.reuse, PT ;  /* 0x0000008f37377233 */ /* 0x100fe20003803000 */
[----:B------:R-:W-:Y:S01]  /*d870*/  PRMT R7, R7, 0x5410, R21 ;  /* 0x0000541007077816 */ /* 0x000fe20000000015 */
[--C-:B------:R-:W-:Y:S01]  /*d880*/  HSET2.LE.AND R25, R25, R143.reuse, PT ;  /* 0x0000008f19197233 */ /* 0x100fe20003803000 */
[----:B------:R-:W-:Y:S01]  /*d890*/  SHF.R.U32.HI R21, RZ, 0x18, R94 ;  /* 0x00000018ff157819 */ /* 0x000fe2000001165e */
[--C-:B------:R-:W-:Y:S01]  /*d8a0*/  HSET2.LE.AND R11, R11, R143.reuse, PT ;  /* 0x0000008f0b0b7233 */ /* 0x100fe20003803000 */
[----:B------:R-:W-:Y:S01]  /*d8b0*/  LOP3.LUT R80, R80, 0xff, RZ, 0xc0, !PT ;  /* 0x000000ff50507812 */ /* 0x000fe200078ec0ff */
[----:B------:R-:W-:Y:S01]  /*d8c0*/  HSET2.LE.AND R6, R6, R143, PT ;  /* 0x0000008f06067233 */ /* 0x000fe20003803000 */
[----:B------:R1:W5:Y:S02]  /*d8d0*/  LDL.LU.64 R208, [R1+0x1f0] ;  /* 0x0001f00001d07983 */ /* 0x0003640000300a00 */
[----:B------:R-:W-:-:S02]  /*d8e0*/  PRMT R80, R80, 0x5410, R21 ;  /* 0x0000541050507816 */ /* 0x000fc40000000015 */
[----:B------:R-:W-:Y:S02]  /*d8f0*/  LOP3.LUT R21, R10, R93, RZ, 0xc0, !PT ;  /* 0x0000005d0a157212 */ /* 0x000fe400078ec0ff */
[C---:B------:R-:W-:Y:S01]  /*d900*/  LOP3.LUT R10, R16.reuse, 0xffff, RZ, 0xc0, !PT ;  /* 0x0000ffff100a7812 */ /* 0x040fe200078ec0ff */
[----:B------:R-:W-:Y:S01]  /*d910*/  IMAD.MOV.U32 R71, RZ, RZ, R81 ;  /* 0x000000ffff477224 */ /* 0x000fe200078e0051 */
[----:B------:R-:W-:Y:S02]  /*d920*/  LOP3.LUT R81, R16, 0xff, RZ, 0xc0, !PT ;  /* 0x000000ff10517812 */ /* 0x000fe400078ec0ff */
[----:B------:R-:W-:Y:S01]  /*d930*/  SHF.R.U32.HI R10, RZ, 0x8, R10 ;  /* 0x00000008ff0a7819 */ /* 0x000fe2000001160a */
[----:B------:R-:W-:Y:S01]  /*d940*/  IMAD.MOV.U32 R95, RZ, RZ, R71 ;  /* 0x000000ffff5f7224 */ /* 0x000fe200078e0047 */
[----:B------:R-:W-:Y:S02]  /*d950*/  SHF.R.U32.HI R71, RZ, 0x18, R16 ;  /* 0x00000018ff477819 */ /* 0x000fe40000011610 */
[----:B------:R-:W-:-:S02]  /*d960*/  PRMT R81, R81, 0x5410, R10 ;  /* 0x0000541051517816 */ /* 0x000fc4000000000a */
[----:B------:R-:W-:Y:S02]  /*d970*/  SHF.R.U32.HI R10, RZ, 0x10, R16 ;  /* 0x00000010ff0a7819 */ /* 0x000fe40000011610 */
[----:B------:R-:W-:Y:S02]  /*d980*/  LOP3.LUT R16, R9, R92, RZ, 0xc0, !PT ;  /* 0x0000005c09107212 */ /* 0x000fe400078ec0ff */
[C---:B------:R-:W-:Y:S02]  /*d990*/  LOP3.LUT R9, R17.reuse, 0xffff, RZ, 0xc0, !PT ;  /* 0x0000ffff11097812 */ /* 0x040fe400078ec0ff */
[----:B------:R-:W-:Y:S02]  /*d9a0*/  LOP3.LUT R10, R10, 0xff, RZ, 0xc0, !PT ;  /* 0x000000ff0a0a7812 */ /* 0x000fe400078ec0ff */
[----:B------:R-:W-:Y:S02]  /*d9b0*/  SHF.R.U32.HI R9, RZ, 0x8, R9 ;  /* 0x00000008ff097819 */ /* 0x000fe40000011609 */
[----:B------:R-:W-:-:S02]  /*d9c0*/  LOP3.LUT R76, R17, 0xff, RZ, 0xc0, !PT ;  /* 0x000000ff114c7812 */ /* 0x000fc400078ec0ff */
[----:B------:R-:W-:Y:S01]  /*d9d0*/  PRMT R71, R10, 0x5410, R71 ;  /* 0x000054100a477816 */ /* 0x000fe20000000047 */
[--C-:B------:R-:W-:Y:S01]  /*d9e0*/  HSET2.LE.AND R10, R77, R143.reuse, PT ;  /* 0x0000008f4d0a7233 */ /* 0x100fe20003803000 */
[----:B------:R-:W-:Y:S01]  /*d9f0*/  IMAD.MOV.U32 R94, RZ, RZ, R70 ;  /* 0x000000ffff5e7224 */ /* 0x000fe200078e0046 */
[----:B------:R-:W-:Y:S02]  /*da00*/  PRMT R76, R76, 0x5410, R9 ;  /* 0x000054104c4c7816 */ /* 0x000fe40000000009 */
[--C-:B------:R-:W-:Y:S02]  /*da10*/  SHF.R.U32.HI R9, RZ, 0x10, R17.reuse ;  /* 0x00000010ff097819 */ /* 0x100fe40000011611 */
[----:B------:R-:W-:Y:S02]  /*da20*/  SHF.R.U32.HI R70, RZ, 0x18, R17 ;  /* 0x00000018ff467819 */ /* 0x000fe40000011611 */
[----:B------:R-:W-:Y:S01]  /*da30*/  LOP3.LUT R17, R8, R91, RZ, 0xc0, !PT ;  /* 0x0000005b08117212 */ /* 0x000fe200078ec0ff */
[----:B------:R-:W-:Y:S01]  /*da40*/  HSET2.LE.AND R8, R136, R143, PT ;  /* 0x0000008f88087233 */ /* 0x000fe20003803000 */
[----:B------:R-:W-:Y:S01]  /*da50*/  LOP3.LUT R10, R10, R37, RZ, 0xc0, !PT ;  /* 0x000000250a0a7212 */ /* 0x000fe200078ec0ff */
[----:B------:R-:W-:-:S03]  /*da60*/  IMAD.WIDE.U32 R36, R36, -0x2daee0ad, RZ ;  /* 0xd2511f5324247825 */ /* 0x000fc600078e00ff */
[----:B------:R-:W-:Y:S02]  /*da70*/  LOP3.LUT R8, R8, R34, RZ, 0xc0, !PT ;  /* 0x0000002208087212 */ /* 0x000fe400078ec0ff */
[----:B------:R-:W-:Y:S02]  /*da80*/  LOP3.LUT R34, R37, UR17, R94, 0x96, !PT ;  /* 0x0000001125227c12 */ /* 0x000fe4000f8e965e */
[----:B------:R-:W-:Y:S01]  /*da90*/  LOP3.LUT R9, R9, 0xff, RZ, 0xc0, !PT ;  /* 0x000000ff09097812 */ /* 0x000fe200078ec0ff */
[----:B------:R-:W-:Y:S02]  /*daa0*/  IMAD.MOV.U32 R94, RZ, RZ, R132 ;  /* 0x000000ffff5e7224 */ /* 0x000fe400078e0084 */
[----:B------:R-:W-:Y:S01]  /*dab0*/  IMAD.WIDE.U32 R92, R34, -0x326172a9, RZ ;  /* 0xcd9e8d57225c7825 */ /* 0x000fe200078e00ff */
[----:B------:R-:W-:Y:S01]  /*dac0*/  PRMT R70, R9, 0x5410, R70 ;  /* 0x0000541009467816 */ /* 0x000fe20000000046 */
[----:B------:R-:W-:Y:S02]  /*dad0*/  HSET2.LE.AND R9, R135, R143, PT ;  /* 0x0000008f87097233 */ /* 0x000fe40003803000 */
[----:B------:R-:W-:-:S02]  /*dae0*/  IMAD.MOV.U32 R95, RZ, RZ, R133 ;  /* 0x000000ffff5f7224 */ /* 0x000fc400078e0085 */
[----:B------:R-:W-:Y:S02]  /*daf0*/  IMAD.MOV.U32 R133, RZ, RZ, R134 ;  /* 0x000000ffff857224 */ /* 0x000fe400078e0086 */
[----:B------:R-:W-:Y:S01]  /*db00*/  IMAD.MOV.U32 R134, RZ, RZ, R47 ;  /* 0x000000ffff867224 */ /* 0x000fe200078e002f */
[----:B------:R-:W-:Y:S01]  /*db10*/  LOP3.LUT R34, R93, UR16, R94, 0x96, !PT ;  /* 0x000000105d227c12 */ /* 0x000fe2000f8e965e */
[----:B------:R-:W-:Y:S01]  /*db20*/  IMAD.WIDE.U32 R46, R46, -0x2daee0ad, RZ ;  /* 0xd2511f532e2e7825 */ /* 0x000fe200078e00ff */
[----:B------:R-:W-:-:S04]  /*db30*/  LOP3.LUT R9, R9, R35, RZ, 0xc0, !PT ;  /* 0x0000002309097212 */ /* 0x000fc800078ec0ff */
        /* <DEDUP_REMOVED lines=11> */
[C---:B------:R-:W-:Y:S01]  /*dbf0*/  LOP3.LUT R36, R46.reuse, 0xffff, RZ, 0xc0, !PT ;  /* 0x0000ffff2e247812 */ /* 0x040fe200078ec0ff */
[----:B------:R-:W-:Y:S01]  /*dc00*/  IMAD.MOV.U32 R94, RZ, RZ, R78 ;  /* 0x000000ffff5e7224 */ /* 0x000fe200078e004e */
[----:B------:R-:W-:Y:S02]  /*dc10*/  LOP3.LUT R78, R46, 0xff, RZ, 0xc0, !PT ;  /* 0x000000ff2e4e7812 */ /* 0x000fe400078ec0ff */
[----:B------:R-:W-:Y:S02]  /*dc20*/  SHF.R.U32.HI R36, RZ, 0x8, R36 ;  /* 0x00000008ff247819 */ /* 0x000fe40000011624 */
[----:B------:R-:W-:Y:S02]  /*dc30*/  SHF.R.U32.HI R77, RZ, 0x10, R46 ;  /* 0x00000010ff4d7819 */ /* 0x000fe4000001162e */
[----:B------:R-:W-:-:S02]  /*dc40*/  PRMT R78, R78, 0x5410, R36 ;  /* 0x000054104e4e7816 */ /* 0x000fc40000000024 */
[----:B------:R-:W-:Y:S02]  /*dc50*/  SHF.R.U32.HI R36, RZ, 0x18, R46 ;  /* 0x00000018ff247819 */ /* 0x000fe4000001162e */
        /* <DEDUP_REMOVED lines=8> */
[----:B------:R-:W-:-:S04]  /*dce0*/  LOP3.LUT R36, R36, 0xff, RZ, 0xc0, !PT ;  /* 0x000000ff24247812 */ /* 0x000fc800078ec0ff */
[----:B------:R-:W-:Y:S01]  /*dcf0*/  PRMT R46, R36, 0x5410, R46 ;  /* 0x00005410242e7816 */ /* 0x000fe2000000002e */
[----:B------:R-:W-:-:S05]  /*dd00*/  IMAD.WIDE.U32 R36, R34, -0x2daee0ad, RZ ;  /* 0xd2511f5322247825 */ /* 0x000fca00078e00ff */
[----:B------:R-:W-:-:S04]  /*dd10*/  LOP3.LUT R34, R37, UR32, R92, 0x96, !PT ;  /* 0x0000002025227c12 */ /* 0x000fc8000f8e965c */
[C---:B------:R-:W-:Y:S01]  /*dd20*/  LOP3.LUT R35, R34.reuse, 0xffff, RZ, 0xc0, !PT ;  /* 0x0000ffff22237812 */ /* 0x040fe200078ec0ff */
[----:B------:R-:W-:Y:S01]  /*dd30*/  IMAD.MOV.U32 R132, RZ, RZ, R51 ;  /* 0x000000ffff847224 */ /* 0x000fe200078e0033 */
[----:B------:R-:W-:Y:S02]  /*dd40*/  LOP3.LUT R26, R69, R26, RZ, 0xc0, !PT ;  /* 0x0000001a451a7212 */ /* 0x000fe400078ec0ff */
[----:B------:R-:W-:Y:S02]  /*dd50*/  SHF.R.U32.HI R35, RZ, 0x8, R35 ;  /* 0x00000008ff237819 */ /* 0x000fe40000011623 */
[----:B------:R-:W-:Y:S01]  /*dd60*/  LOP3.LUT R69, R34, 0xff, RZ, 0xc0, !PT ;  /* 0x000000ff22457812 */ /* 0x000fe200078ec0ff */
[----:B------:R-:W-:Y:S01]  /*dd70*/  IMAD.MOV.U32 R95, RZ, RZ, R132 ;  /* 0x000000ffff5f7224 */ /* 0x000fe200078e0084 */
[----:B------:R-:W-:Y:S01]  /*dd80*/  SHF.R.U32.HI R132, RZ, 0x18, R34 ;  /* 0x00000018ff847819 */ /* 0x000fe20000011622 */
[----:B------:R-:W-:Y:S01]  /*dd90*/  IMAD.MOV.U32 R51, RZ, RZ, R170 ;  /* 0x000000ffff337224 */ /* 0x000fe200078e00aa */
[----:B------:R-:W-:Y:S01]  /*dda0*/  PRMT R69, R69, 0x5410, R35 ;  /* 0x0000541045457816 */ /* 0x000fe20000000023 */
[----:B------:R-:W-:Y:S01]  /*ddb0*/  IMAD.MOV.U32 R135, RZ, RZ, R48 ;  /* 0x000000ffff877224 */ /* 0x000fe200078e0030 */
[----:B------:R-:W-:-:S02]  /*ddc0*/  SHF.R.U32.HI R35, RZ, 0x10, R34 ;  /* 0x00000010ff237819 */ /* 0x000fc40000011622 */
[----:B------:R-:W-:Y:S01]  /*ddd0*/  LOP3.LUT R27, R30, R27, RZ, 0xc0, !PT ;  /* 0x0000001b1e1b7212 */ /* 0x000fe200078ec0ff */
[----:B------:R-:W-:Y:S01]  /*dde0*/  IMAD.MOV.U32 R91, RZ, RZ, R229 ;  /* 0x000000ffff5b7224 */ /* 0x000fe200078e00e5 */
[C---:B------:R-:W-:Y:S01]  /*ddf0*/  LOP3.LUT R34, R36.reuse, 0xffff, RZ, 0xc0, !PT ;  /* 0x0000ffff24227812 */ /* 0x040fe200078ec0ff */
[----:B------:R-:W-:Y:S01]  /*de00*/  IMAD.MOV.U32 R136, RZ, RZ, R51 ;  /* 0x000000ffff887224 */ /* 0x000fe200078e0033 */
[----:B------:R-:W-:Y:S01]  /*de10*/  LOP3.LUT R51, R36, 0xff, RZ, 0xc0, !PT ;  /* 0x000000ff24337812 */ /* 0x000fe200078ec0ff */
[--C-:B------:R-:W-:Y:S01]  /*de20*/  HSET2.LE.AND R52, R52, R143.reuse, PT ;  /* 0x0000008f34347233 */ /* 0x100fe20003803000 */
[----:B------:R-:W-:Y:S01]  /*de30*/  SHF.R.U32.HI R34, RZ, 0x8, R34 ;  /* 0x00000008ff227819 */ /* 0x000fe20000011622 */
[--C-:B------:R-:W-:Y:S01]  /*de40*/  HSET2.LE.AND R54, R54, R143.reuse, PT ;  /* 0x0000008f36367233 */ /* 0x100fe20003803000 */
[----:B------:R-:W-:Y:S01]  /*de50*/  SHF.R.U32.HI R48, RZ, 0x10, R36 ;  /* 0x00000010ff307819 */ /* 0x000fe20000011624 */
[--C-:B------:R-:W-:Y:S01]  /*de60*/  HSET2.LE.AND R24, R24, R143.reuse, PT ;  /* 0x0000008f18187233 */ /* 0x100fe20003803000 */
[----:B------:R-:W-:Y:S01]  /*de70*/  LOP3.LUT R35, R35, 0xff, RZ, 0xc0, !PT ;  /* 0x000000ff23237812 */ /* 0x000fe200078ec0ff */
[----:B------:R-:W-:Y:S01]  /*de80*/  HSET2.LE.AND R28, R28, R143, PT ;  /* 0x0000008f1c1c7233 */ /* 0x000fe20003803000 */
[----:B------:R-:W-:-:S02]  /*de90*/  PRMT R51, R51, 0x5410, R34 ;  /* 0x0000541033337816 */ /* 0x000fc40000000022 */
[----:B------:R-:W-:Y:S01]  /*dea0*/  LOP3.LUT R11, R11, R38, RZ, 0xc0, !PT ;  /* 0x000000260b0b7212 */ /* 0x000fe200078ec0ff */
[--C-:B------:R-:W-:Y:S01]  /*deb0*/  HSET2.LE.AND R82, R82, R143.reuse, PT ;  /* 0x0000008f52527233 */ /* 0x100fe20003803000 */
[----:B------:R-:W-:Y:S01]  /*dec0*/  LOP3.LUT R30, R55, R90, RZ, 0xc0, !PT ;  /* 0x0000005a371e7212 */ /* 0x000fe200078ec0ff */
[----:B------:R-:W-:Y:S01]  /*ded0*/  IMAD.MOV.U32 R90, RZ, RZ, R214 ;  /* 0x000000ffff5a7224 */ /* 0x000fe200078e00d6 */
[----:B------:R-:W-:Y:S01]  /*dee0*/  SHF.R.U32.HI R34, RZ, 0x18, R36 ;  /* 0x00000018ff227819 */ /* 0x000fe20000011624 */
[----:B------:R-:W-:Y:S01]  /*def0*/  IMAD.SHL.U32 R214, R5, 0x2, RZ ;  /* 0x0000000205d67824 */ /* 0x000fe200078e00ff */
[----:B------:R-:W-:Y:S01]  /*df00*/  LOP3.LUT R48, R48, 0xff, RZ, 0xc0, !PT ;  /* 0x000000ff30307812 */ /* 0x000fe200078ec0ff */
[--C-:B------:R-:W-:Y:S01]  /*df10*/  HSET2.LE.AND R80, R80, R143.reuse, PT ;  /* 0x0000008f50507233 */ /* 0x100fe20003803000 */
[----:B------:R-:W-:Y:S01]  /*df20*/  PRMT R132, R35, 0x5410, R132 ;  /* 0x0000541023847816 */ /* 0x000fe20000000084 */
[----:B------:R-:W-:Y:S01]  /*df30*/  IMAD.MOV.U32 R35, RZ, RZ, R91 ;  /* 0x000000ffff237224 */ /* 0x000fe200078e005b */
[----:B------:R-:W-:Y:S01]  /*df40*/  PRMT R48, R48, 0x5410, R34 ;  /* 0x0000541030307816 */ /* 0x000fe20000000022 */
[----:B------:R-:W-:Y:S01]  /*df50*/  IMAD.MOV.U32 R91, RZ, RZ, R94 ;  /* 0x000000ffff5b7224 */ /* 0x000fe200078e005e */
[--C-:B------:R-:W-:Y:S01]  /*df60*/  HSET2.LE.AND R81, R81, R143.reuse, PT ;  /* 0x0000008f51517233 */ /* 0x100fe20003803000 */
[----:B------:R-:W-:Y:S01]  /*df70*/  IMAD.MOV.U32 R34, RZ, RZ, R95 ;  /* 0x000000ffff227224 */ /* 0x000fe200078e005f */
[--C-:B------:R-:W-:Y:S01]  /*df80*/  HSET2.LE.AND R76, R76, R143.reuse, PT ;  /* 0x0000008f4c4c7233 */ /* 0x100fe20003803000 */
[----:B------:R-:W2:Y:S01]  /*df90*/  LDSM.16.MT88.4 R92, [R214+0x4000] ;  /* 0x00400000d65c783b */ /* 0x000ea20000004200 */
[--C-:B------:R-:W-:Y:S01]  /*dfa0*/  HSET2.LE.AND R37, R29, R143.reuse, PT ;  /* 0x0000008f1d257233 */ /* 0x100fe20003803000 */
[----:B------:R-:W-:Y:S01]  /*dfb0*/  LOP3.LUT R29, R25, R85, RZ, 0xc0, !PT ;  /* 0x00000055191d7212 */ /* 0x000fe200078ec0ff */
[--C-:B------:R-:W-:Y:S01]  /*dfc0*/  HSET2.LE.AND R38, R31, R143.reuse, PT ;  /* 0x0000008f1f267233 */ /* 0x100fe20003803000 */
[----:B------:R-:W-:Y:S01]  /*dfd0*/  LOP3.LUT R25, R6, R33, RZ, 0xc0, !PT ;  /* 0x0000002106197212 */ /* 0x000fe200078ec0ff */
[--C-:B------:R-:W-:Y:S01]  /*dfe0*/  HSET2.LE.AND R5, R39, R143.reuse, PT ;  /* 0x0000008f27057233 */ /* 0x100fe20003803000 */
[----:B------:R-:W-:Y:S01]  /*dff0*/  LOP3.LUT R6, R52, R68, RZ, 0xc0, !PT ;  /* 0x0000004434067212 */ /* 0x000fe200078ec0ff */
[--C-:B------:R-:W-:Y:S01]  /*e000*/  HSET2.LE.AND R36, R53, R143.reuse, PT ;  /* 0x0000008f35247233 */ /* 0x100fe20003803000 */
[----:B------:R-:W-:Y:S01]  /*e010*/  LOP3.LUT R31, R54, R89, RZ, 0xc0, !PT ;  /* 0x00000059361f7212 */ /* 0x000fe200078ec0ff */
[----:B------:R-:W-:Y:S01]  /*e020*/  IMAD.MOV.U32 R85, RZ, RZ, R34 ;  /* 0x000000ffff557224 */ /* 0x000fe200078e0022 */
[----:B------:R-:W-:Y:S01]  /*e030*/  LOP3.LUT R24, R24, R32, RZ, 0xc0, !PT ;  /* 0x0000002018187212 */ /* 0x000fe200078ec0ff */
[----:B------:R-:W-:Y:S01]  /*e040*/  IMAD.MOV.U32 R68, RZ, RZ, R35 ;  /* 0x000000ffff447224 */ /* 0x000fe200078e0023 */
[----:B------:R-:W-:Y:S01]  /*e050*/  LOP3.LUT R39, R28, R87, RZ, 0xc0, !PT ;  /* 0x000000571c277212 */ /* 0x000fe200078ec0ff */
        /* <DEDUP_REMOVED lines=9> */
[----:B------:R-:W-:Y:S01]  /*e0f0*/  STG.E.U16 [R238.64+0x40], R187 ;  /* 0x000040bbee007986 */ /* 0x000fe2000c101524 */
[----:B------:R-:W-:-:S03]  /*e100*/  HSET2.LE.AND R70, R70, R143, PT ;  /* 0x0000008f46467233 */ /* 0x000fc60003803000 */
[----:B------:R-:W-:Y:S04]  /*e110*/  STG.E.U16 [R238.64+0x42], R186 ;  /* 0x000042baee007986 */ /* 0x000fe8000c101524 */
[----:B------:R1:W5:Y:S01]  /*e120*/  LDL.LU R170, [R1+0x1e8] ;  /* 0x0001e80001aa7983 */ /* 0x0003620000300800 */
[-C--:B--2---:R-:W-:Y:S08]  /*e130*/  HMMA.16816.F32 R32, R60, R92.reuse, RZ ;  /* 0x0000005c3c20723c */ /* 0x084ff000000018ff */
[----:B------:R-:W-:Y:S07]  /*e140*/  HMMA.16816.F32 R52, R72, R92, RZ ;  /* 0x0000005c4834723c */ /* 0x000fee00000018ff */
[----:B------:R-:W-:-:S02]  /*e150*/  IMAD.MOV.U32 R93, RZ, RZ, R213 ;  /* 0x000000ffff5d7224 */ /* 0x000fc400078e00d5 */
[----:B------:R-:W-:Y:S01]  /*e160*/  IMAD R213, R4, 0x2, R214 ;  /* 0x0000000204d57824 */ /* 0x000fe200078e02d6 */
[----:B------:R-:W-:-:S04]  /*e170*/  LOP3.LUT R4, R81, R45, RZ, 0xc0, !PT ;  /* 0x0000002d51047212 */ /* 0x000fc800078ec0ff */
[----:B------:R-:W2:Y:S01]  /*e180*/  LDSM.16.MT88.4 R80, [R213+0x4000] ;  /* 0x00400000d550783b */ /* 0x000ea20000004200 */
[----:B------:R-:W-:Y:S01]  /*e190*/  IMAD.MOV.U32 R87, RZ, RZ, R91 ;  /* 0x000000ffff577224 */ /* 0x000fe200078e005b */
[----:B------:R-:W-:Y:S01]  /*e1a0*/  LOP3.LUT R36, R36, R84, RZ, 0xc0, !PT ;  /* 0x0000005424247212 */ /* 0x000fe200078ec0ff */
[----:B------:R-:W-:Y:S01]  /*e1b0*/  IMAD.MOV.U32 R84, RZ, RZ, R90 ;  /* 0x000000ffff547224 */ /* 0x000fe200078e005a */
[----:B------:R-:W-:Y:S02]  /*e1c0*/  LOP3.LUT R38, R38, R88, RZ, 0xc0, !PT ;  /* 0x0000005826267212 */ /* 0x000fe400078ec0ff */
[----:B------:R-:W-:Y:S01]  /*e1d0*/  LOP3.LUT R160, R76, R160, RZ, 0xc0, !PT ;  /* 0x000000a04ca07212 */ /* 0x000fe200078ec0ff */
[----:B------:R-:W3:Y:S01]  /*e1e0*/  LDSM.16.MT88.4 R88, [R214+0x4400] ;  /* 0x00440000d658783b */ /* 0x000ee20000004200 */
[----:B------:R-:W-:Y:S02]  /*e1f0*/  LOP3.LUT R86, R78, R79, RZ, 0xc0, !PT ;  /* 0x0000004f4e567212 */ /* 0x000fe400078ec0ff */
[----:B------:R-:W-:-:S02]  /*e200*/  LOP3.LUT R87, R77, R87, RZ, 0xc0, !PT ;  /* 0x000000574d577212 */ /* 0x000fc400078ec0ff */
[----:B------:R-:W4:Y:S01]  /*e210*/  LDSM.16.MT88.4 R76, [R213+0x4400] ;  /* 0x00440000d54c783b */ /* 0x000f220000004200 */
[----:B------:R-:W-:Y:S01]  /*e220*/  LOP3.LUT R162, R5, R162, RZ, 0xc0, !PT ;  /* 0x000000a205a27212 */ /* 0x000fe200078ec0ff */
[--C-:B------:R-:W-:Y:S02]  /*e230*/  HSET2.LE.AND R5, R71, R143.reuse, PT ;  /* 0x0000008f47057233 */ /* 0x100fe40003803000 */
[--C-:B------:R-:W-:Y:S02]  /*e240*/  HSET2.LE.AND R51, R51, R143.reuse, PT ;  /* 0x0000008f33337233 */ /* 0x100fe40003803000 */
[----:B------:R-:W-:Y:S01]  /*e250*/  HSET2.LE.AND R48, R48, R143, PT ;  /* 0x0000008f30307233 */ /* 0x000fe20003803000 */
[----:B------:R-:W-:Y:S01]  /*e260*/  IMAD.MOV.U32 R92, RZ, RZ, R84 ;  /* 0x000000ffff5c7224 */ /* 0x000fe200078e0054 */
[----:B------:R-:W-:Y:S02]  /*e270*/  LOP3.LUT R5, R5, R44, RZ, 0xc0, !PT ;  /* 0x0000002c05057212 */ /* 0x000fe400078ec0ff */
[----:B------:R-:W-:-:S02]  /*e280*/  LOP3.LUT R84, R47, R50, RZ, 0xc0, !PT ;  /* 0x000000322f547212 */ /* 0x000fc400078ec0ff */
[----:B------:R-:W-:Y:S02]  /*e290*/  LOP3.LUT R85, R46, R85, RZ, 0xc0, !PT ;  /* 0x000000552e557212 */ /* 0x000fe400078ec0ff */
[----:B------:R-:W-:Y:S02]  /*e2a0*/  LOP3.LUT R150, R51, R150, RZ, 0xc0, !PT ;  /* 0x0000009633967212 */ /* 0x000fe400078ec0ff */
[----:B------:R-:W-:Y:S02]  /*e2b0*/  LOP3.LUT R151, R48, R151, RZ, 0xc0, !PT ;  /* 0x0000009730977212 */ /* 0x000fe400078ec0ff */
[C---:B------:R-:W-:Y:S08]  /*e2c0*/  HMMA.16816.F32 R48, R72.reuse, R94, RZ ;  /* 0x0000005e4830723c */ /* 0x040ff000000018ff */
[C---:B--2---:R-:W-:Y:S08]  /*e2d0*/  HMMA.16816.F32 R44, R72.reuse, R80, RZ ;  /* 0x00000050482c723c */ /* 0x044ff000000018ff */
[----:B------:R-:W-:Y:S01]  /*e2e0*/  HMMA.16816.F32 R72, R72, R82, RZ ;  /* 0x000000524848723c */ /* 0x000fe200000018ff */
[----:B------:R-:W-:Y:S01]  /*e2f0*/  HSET2.LE.AND R69, R69, R143, PT ;  /* 0x0000008f45457233 */ /* 0x000fe20003803000 */
[----:B------:R-:W-:-:S04]  /*e300*/  LOP3.LUT R161, R70, R161, RZ, 0xc0, !PT ;  /* 0x000000a146a17212 */ /* 0x000fc800078ec0ff */
[----:B------:R-:W-:Y:S02]  /*e310*/  LOP3.LUT R148, R69, R148, RZ, 0xc0, !PT ;  /* 0x0000009445947212 */ /* 0x000fe400078ec0ff */
[-C--:B---3--:R-:W-:Y:S08]  /*e320*/  HMMA.16816.F32 R32, R64, R88.reuse, R32 ;  /* 0x000000584020723c */ /* 0x088ff00000001820 */
[C---:B------:R-:W-:Y:S07]  /*e330*/  HMMA.16816.F32 R52, R56.reuse, R88, R52 ;  /* 0x000000583834723c */ /* 0x040fee0000001834 */
[----:B------:R-:W-:Y:S01]  /*e340*/  IMAD.MOV.U32 R89, RZ, RZ, R68 ;  /* 0x000000ffff597224 */ /* 0x000fe200078e0044 */
[C---:B----4-:R-:W-:Y:S08]  /*e350*/  HMMA.16816.F32 R44, R56.reuse, R76, R44 ;  /* 0x0000004c382c723c */ /* 0x050ff0000000182c */
[C---:B------:R-:W-:Y:S08]  /*e360*/  HMMA.16816.F32 R48, R56.reuse, R90, R48 ;  /* 0x0000005a3830723c */ /* 0x040ff00000001830 */
[----:B------:R-:W-:Y:S08]  /*e370*/  HMMA.16816.F32 R56, R56, R78, R72 ;  /* 0x0000004e3838723c */ /* 0x000ff00000001848 */
[C---:B------:R-:W-:Y:S08]  /*e380*/  HMMA.16816.F32 R68, R60.reuse, R80, RZ ;  /* 0x000000503c44723c */ /* 0x040ff000000018ff */
[C---:B------:R-:W-:Y:S08]  /*e390*/  HMMA.16816.F32 R72, R60.reuse, R94, RZ ;  /* 0x0000005e3c48723c */ /* 0x040ff000000018ff */
[----:B------:R-:W-:Y:S01]  /*e3a0*/  HMMA.16816.F32 R60, R60, R82, RZ ;  /* 0x000000523c3c723c */ /* 0x000fe200000018ff */
[----:B------:R-:W2:Y:S07]  /*e3b0*/  LDSM.16.MT88.4 R80, [R214+0x4800] ;  /* 0x00480000d650783b */ /* 0x000eae0000004200 */
[C---:B------:R-:W-:Y:S08]  /*e3c0*/  HMMA.16816.F32 R68, R64.reuse, R76, R68 ;  /* 0x0000004c4044723c */ /* 0x040ff00000001844 */
[C---:B------:R-:W-:Y:S08]  /*e3d0*/  HMMA.16816.F32 R72, R64.reuse, R90, R72 ;  /* 0x0000005a4048723c */ /* 0x040ff00000001848 */
[----:B------:R-:W-:Y:S01]  /*e3e0*/  HMMA.16816.F32 R64, R64, R78, R60 ;  /* 0x0000004e4040723c */ /* 0x000fe2000000183c */
[----:B------:R-:W3:Y:S04]  /*e3f0*/  LDSM.16.MT88.4 R76, [R213+0x4800] ;  /* 0x00480000d54c783b */ /* 0x000ee80000004200 */
[----:B------:R-:W4:Y:S03]  /*e400*/  LDSM.16.MT88.4 R60, [R214+0x4c00] ;  /* 0x004c0000d63c783b */ /* 0x000f260000004200 */
[C---:B--2---:R-:W-:Y:S08]  /*e410*/  HMMA.16816.F32 R52, R40.reuse, R80, R52 ;  /* 0x000000502834723c */ /* 0x044ff00000001834 */
[C---:B------:R-:W-:Y:S08]  /*e420*/  HMMA.16816.F32 R48, R40.reuse, R82, R48 ;  /* 0x000000522830723c */ /* 0x040ff00000001830 */
[C---:B---3--:R-:W-:Y:S08]  /*e430*/  HMMA.16816.F32 R44, R40.reuse, R76, R44 ;  /* 0x0000004c282c723c */ /* 0x048ff0000000182c */
[----:B------:R-:W-:Y:S01]  /*e440*/  HMMA.16816.F32 R40, R40, R78, R56 ;  /* 0x0000004e2828723c */ /* 0x000fe20000001838 */
[----:B------:R-:W2:Y:S07]  /*e450*/  LDSM.16.MT88.4 R56, [R213+0x4c00] ;  /* 0x004c0000d538783b */ /* 0x000eae0000004200 */
[C---:B------:R-:W-:Y:S08]  /*e460*/  HMMA.16816.F32 R32, R20.reuse, R80, R32 ;  /* 0x000000501420723c */ /* 0x040ff00000001820 */
[C---:B------:R-:W-:Y:S08]  /*e470*/  HMMA.16816.F32 R72, R20.reuse, R82, R72 ;  /* 0x000000521448723c */ /* 0x040ff00000001848 */
[C---:B------:R-:W-:Y:S08]  /*e480*/  HMMA.16816.F32 R68, R20.reuse, R76, R68 ;  /* 0x0000004c1444723c */ /* 0x040ff00000001844 */
[----:B------:R-:W-:Y:S01]  /*e490*/  HMMA.16816.F32 R64, R20, R78, R64 ;  /* 0x0000004e1440723c */ /* 0x000fe20000001840 */
[----:B------:R-:W-:Y:S07]  /*e4a0*/  LDSM.16.MT88.4 R20, [R213+0x5000] ;  /* 0x00500000d514783b */ /* 0x000fee0000004200 */
[C---:B----4-:R-:W-:Y:S08]  /*e4b0*/  HMMA.16816.F32 R52, R12.reuse, R60, R52 ;  /* 0x0000003c0c34723c */ /* 0x050ff00000001834 */
[C---:B------:R-:W-:Y:S08]  /*e4c0*/  HMMA.16816.F32 R48, R12.reuse, R62, R48 ;  /* 0x0000003e0c30723c */ /* 0x040ff00000001830 */
[C---:B--2---:R-:W-:Y:S08]  /*e4d0*/  HMMA.16816.F32 R44, R12.reuse, R56, R44 ;  /* 0x000000380c2c723c */ /* 0x044ff0000000182c */
[----:B------:R-:W-:Y:S01]  /*e4e0*/  HMMA.16816.F32 R40, R12, R58, R40 ;  /* 0x0000003a0c28723c */ /* 0x000fe20000001828 */
[----:B------:R-:W2:Y:S07]  /*e4f0*/  LDSM.16.MT88.4 R12, [R214+0x5000] ;  /* 0x00500000d60c783b */ /* 0x000eae0000004200 */
[C---:B------:R-:W-:Y:S08]  /*e500*/  HMMA.16816.F32 R32, R16.reuse, R60, R32 ;  /* 0x0000003c1020723c */ /* 0x040ff00000001820 */
[C---:B------:R-:W-:Y:S08]  /*e510*/  HMMA.16816.F32 R72, R16.reuse, R62, R72 ;  /* 0x0000003e1048723c */ /* 0x040ff00000001848 */
[C---:B------:R-:W-:Y:S08]  /*e520*/  HMMA.16816.F32 R68, R16.reuse, R56, R68 ;  /* 0x000000381044723c */ /* 0x040ff00000001844 */
[----:B------:R-:W-:Y:S01]  /*e530*/  HMMA.16816.F32 R64, R16, R58, R64 ;  /* 0x0000003a1040723c */ /* 0x000fe20000001840 */
[----:B------:R-:W3:Y:S04]  /*e540*/  LDSM.16.MT88.4 R16, [R214+0x5400] ;  /* 0x00540000d610783b */ /* 0x000ee80000004200 */
[----:B------:R-:W4:Y:S03]  /*e550*/  LDSM.16.MT88.4 R56, [R213+0x5400] ;  /* 0x00540000d538783b */ /* 0x000f260000004200 */
[C---:B--2---:R-:W-:Y:S08]  /*e560*/  HMMA.16816.F32 R32, R28.reuse, R12, R32 ;  /* 0x0000000c1c20723c */ /* 0x044ff00000001820 */
[C---:B------:R-:W-:Y:S08]  /*e570*/  HMMA.16816.F32 R72, R28.reuse, R14, R72 ;  /* 0x0000000e1c48723c */ /* 0x040ff00000001848 */
[C---:B------:R-:W-:Y:S08]  /*e580*/  HMMA.16816.F32 R68, R28.reuse, R20, R68 ;  /* 0x000000141c44723c */ /* 0x040ff00000001844 */
[----:B------:R-:W-:Y:S08]  /*e590*/  HMMA.16816.F32 R64, R28, R22, R64 ;  /* 0x000000161c40723c */ /* 0x000ff00000001840 */
[C---:B------:R-:W-:Y:S08]  /*e5a0*/  HMMA.16816.F32 R44, R8.reuse, R20, R44 ;  /* 0x00000014082c723c */ /* 0x040ff0000000182c */
[C---:B------:R-:W-:Y:S08]  /*e5b0*/  HMMA.16816.F32 R52, R8.reuse, R12, R52 ;  /* 0x0000000c0834723c */ /* 0x040ff00000001834 */
[C---:B------:R-:W-:Y:S01]  /*e5c0*/  HMMA.16816.F32 R48, R8.reuse, R14, R48 ;  /* 0x0000000e0830723c */ /* 0x040fe20000001830 */
[----:B------:R-:W2:Y:S07]  /*e5d0*/  LDSM.16.MT88.4 R12, [R214+0x5800] ;  /* 0x00580000d60c783b */ /* 0x000eae0000004200 */
[----:B------:R-:W-:Y:S01]  /*e5e0*/  HMMA.16816.F32 R40, R8, R22, R40 ;  /* 0x000000160828723c */ /* 0x000fe20000001828 */
[----:B------:R-:W1:Y:S01]  /*e5f0*/  LDSM.16.MT88.4 R8, [R213+0x5800] ;  /* 0x00580000d508783b */ /* 0x000e620000004200 */
[----:B------:R-:W-:-:S02]  /*e600*/  IMAD.MOV.U32 R31, RZ, RZ, R159 ;  /* 0x000000ffff1f7224 */ /* 0x000fc400078e009f */
[----:B------:R-:W-:-:S03]  /*e610*/  IMAD.MOV.U32 R20, RZ, RZ, R152 ;  /* 0x000000ffff147224 */ /* 0x000fc600078e0098 */
[----:B------:R-:W-:Y:S02]  /*e620*/  IMAD.MOV.U32 R22, RZ, RZ, R156 ;  /* 0x000000ffff167224 */ /* 0x000fe400078e009c */
[----:B------:R-:W-:Y:S01]  /*e630*/  IMAD.MOV.U32 R23, RZ, RZ, R154 ;  /* 0x000000ffff177224 */ /* 0x000fe200078e009a */
[C---:B---3--:R-:W-:Y:S01]  /*e640*/  HMMA.16816.F32 R32, R36.reuse, R16, R32 ;  /* 0x000000102420723c */ /* 0x048fe20000001820 */
[----:B------:R-:W-:Y:S01]  /*e650*/  IMAD.MOV.U32 R62, RZ, RZ, R93 ;  /* 0x000000ffff3e7224 */ /* 0x000fe200078e005d */
[----:B------:R-:W-:Y:S01]  /*e660*/  STG.E.U16 [R236.64+0x50], R31 ;  /* 0x0000501fec007986 */ /* 0x000fe2000c101524 */
[----:B------:R-:W-:Y:S02]  /*e670*/  IMAD.MOV.U32 R21, RZ, RZ, R135 ;  /* 0x000000ffff157224 */ /* 0x000fe400078e0087 */
[----:B------:R-:W-:Y:S01]  /*e680*/  IMAD.MOV.U32 R60, RZ, RZ, R89 ;  /* 0x000000ffff3c7224 */ /* 0x000fe200078e0059 */
[----:B------:R-:W-:Y:S01]  /*e690*/  STG.E.U16 [R236.64+0x52], R22 ;  /* 0x00005216ec007986 */ /* 0x000fe2000c101524 */
[----:B------:R-:W-:Y:S01]  /*e6a0*/  IMAD.MOV.U32 R63, RZ, RZ, R92 ;  /* 0x000000ffff3f7224 */ /* 0x000fe200078e005c */
[----:B------:R-:W-:Y:S02]  /*e6b0*/  HMMA.16816.F32 R72, R36, R18, R72 ;  /* 0x000000122448723c */ /* 0x000fe40000001848 */
[----:B------:R-:W-:Y:S01]  /*e6c0*/  STG.E.U16 [R242.64+0x50], R23 ;  /* 0x00005017f2007986 */ /* 0x000fe2000c101524 */
[----:B------:R-:W-:-:S03]  /*e6d0*/  IMAD.MOV.U32 R78, RZ, RZ, R157 ;  /* 0x000000ffff4e7224 */ /* 0x000fc600078e009d */
[----:B------:R-:W-:Y:S02]  /*e6e0*/  STG.E.U16 [R242.64+0x52], R20 ;  /* 0x00005214f2007986 */ /* 0x000fe4000c101524 */
[----:B----4-:R-:W-:Y:S01]  /*e6f0*/  HMMA.16816.F32 R68, R36, R56, R68 ;  /* 0x000000382444723c */ /* 0x010fe20000001844 */
[----:B------:R-:W-:Y:S01]  /*e700*/  IMAD.MOV.U32 R61, RZ, RZ, R158 ;  /* 0x000000ffff3d7224 */ /* 0x000fe200078e009e */
[----:B------:R-:W-:Y:S01]  /*e710*/  STG.E.U16 [R240.64+0x50], R182 ;  /* 0x000050b6f0007986 */ /* 0x000fe2000c101524 */
[----:B------:R-:W-:-:S05]  /*e720*/  IMAD.MOV.U32 R76, RZ, RZ, R155 ;  /* 0x000000ffff4c7224 */ /* 0x000fca00078e009b */
[----:B------:R-:W-:Y:S01]  /*e730*/  HMMA.16816.F32 R64, R36, R58, R64 ;  /* 0x0000003a2440723c */ /* 0x000fe20000001840 */
[----:B------:R-:W-:Y:S01]  /*e740*/  STG.E.U16 [R240.64+0x52], R181 ;  /* 0x000052b5f0007986 */ /* 0x000fe2000c101524 */
[----:B------:R-:W-:-:S03]  /*e750*/  IMAD.MOV.U32 R79, RZ, RZ, R153 ;  /* 0x000000ffff4f7224 */ /* 0x000fc600078e0099 */
[----:B------:R-:W-:Y:S04]  /*e760*/  STG.E.U16 [R238.64+0x50], R184 ;  /* 0x000050b8ee007986 */ /* 0x000fe8000c101524 */
[----:B------:R-:W-:Y:S01]  /*e770*/  STG.E.U16 [R238.64+0x52], R183 ;  /* 0x000052b7ee007986 */ /* 0x000fe2000c101524 */
[----:B------:R-:W-:Y:S03]  /*e780*/  HMMA.16816.F32 R44, R24, R56, R44 ;  /* 0x00000038182c723c */ /* 0x000fe6000000182c */
[----:B------:R-:W-:Y:S01]  /*e790*/  STG.E.U16 [R236.64+0x60], R21 ;  /* 0x00006015ec007986 */ /* 0x000fe2000c101524 */
[----:B------:R-:W-:-:S03]  /*e7a0*/  IMAD.MOV.U32 R77, RZ, RZ, R146 ;  /* 0x000000ffff4d7224 */ /* 0x000fc600078e0092 */
[----:B------:R-:W-:Y:S01]  /*e7b0*/  STG.E.U16 [R236.64+0x62], R62 ;  /* 0x0000623eec007986 */ /* 0x000fe2000c101524 */
[----:B------:R-:W-:-:S03]  /*e7c0*/  IMAD.MOV.U32 R83, RZ, RZ, R140 ;  /* 0x000000ffff537224 */ /* 0x000fc600078e008c */
[----:B------:R-:W-:Y:S01]  /*e7d0*/  STG.E.U16 [R242.64+0x60], R63 ;  /* 0x0000603ff2007986 */ /* 0x000fe2000c101524 */
[----:B------:R-:W-:-:S03]  /*e7e0*/  IMAD.MOV.U32 R82, RZ, RZ, R142 ;  /* 0x000000ffff527224 */ /* 0x000fc600078e008e */
[----:B------:R-:W-:Y:S04]  /*e7f0*/  STG.E.U16 [R242.64+0x62], R60 ;  /* 0x0000623cf2007986 */ /* 0x000fe8000c101524 */
[----:B------:R-:W-:Y:S04]  /*e800*/  STG.E.U16 [R240.64+0x60], R178 ;  /* 0x000060b2f0007986 */ /* 0x000fe8000c101524 */
[----:B------:R-:W-:Y:S01]  /*e810*/  STG.E.U16 [R240.64+0x62], R177 ;  /* 0x000062b1f0007986 */ /* 0x000fe2000c101524 */
[C---:B------:R-:W-:Y:S03]  /*e820*/  HMMA.16816.F32 R52, R24.reuse, R16, R52 ;  /* 0x000000101834723c */ /* 0x040fe60000001834 */
[----:B------:R-:W-:Y:S04]  /*e830*/  STG.E.U16 [R238.64+0x60], R180 ;  /* 0x000060b4ee007986 */ /* 0x000fe8000c101524 */
[----:B------:R-:W-:Y:S01]  /*e840*/  STG.E.U16 [R238.64+0x62], R179 ;  /* 0x000062b3ee007986 */ /* 0x000fe2000c101524 */
[C---:B------:R-:W-:Y:S03]  /*e850*/  HMMA.16816.F32 R48, R24.reuse, R18, R48 ;  /* 0x000000121830723c */ /* 0x040fe60000001830 */
[----:B------:R-:W-:Y:S04]  /*e860*/  STG.E.U16 [R236.64+0x70], R61 ;  /* 0x0000703dec007986 */ /* 0x000fe8000c101524 */
[----:B------:R-:W-:Y:S01]  /*e870*/  STG.E.U16 [R236.64+0x72], R78 ;  /* 0x0000724eec007986 */ /* 0x000fe2000c101524 */
[----:B------:R-:W-:Y:S03]  /*e880*/  HMMA.16816.F32 R40, R24, R58, R40 ;  /* 0x0000003a1828723c */ /* 0x000fe60000001828 */
[----:B------:R-:W-:Y:S04]  /*e890*/  STG.E.U16 [R242.64+0x70], R79 ;  /* 0x0000704ff2007986 */ /* 0x000fe8000c101524 */
        /* <DEDUP_REMOVED lines=14> */
[----:B------:R-:W-:Y:S01]  /*e980*/  STG.E.U16 [R236.64+0x92], R245 ;  /* 0x000092f5ec007986 */ /* 0x000fe2000c101524 */
[----:B------:R-:W-:-:S03]  /*e990*/  IMAD.MOV.U32 R81, RZ, RZ, R144 ;  /* 0x000000ffff517224 */ /* 0x000fc600078e0090 */
[----:B------:R-:W-:Y:S01]  /*e9a0*/  STG.E.U16 [R242.64+0x90], R250 ;  /* 0x000090faf2007986 */ /* 0x000fe2000c101524 */
[----:B------:R-:W-:-:S03]  /*e9b0*/  IMAD.MOV.U32 R80, RZ, RZ, R147 ;  /* 0x000000ffff507224 */ /* 0x000fc600078e0093 */
[----:B------:R-:W-:Y:S04]  /*e9c0*/  STG.E.U16 [R242.64+0x92], R249 ;  /* 0x000092f9f2007986 */ /* 0x000fe8000c101524 */
[----:B------:R-:W3:Y:S04]  /*e9d0*/  LDSM.16.MT88.4 R152, [R214+0x5c00] ;  /* 0x005c0000d698783b */ /* 0x000ee80000004200 */
[----:B------:R-:W-:Y:S04]  /*e9e0*/  STG.E.U16 [R240.64+0x90], R126 ;  /* 0x0000907ef0007986 */ /* 0x000fe8000c101524 */
[----:B------:R-:W-:Y:S04]  /*e9f0*/  STG.E.U16 [R240.64+0x92], R125 ;  /* 0x0000927df0007986 */ /* 0x000fe8000c101524 */
[----:B------:R-:W4:Y:S04]  /*ea00*/  LDSM.16.MT88.4 R16, [R213+0x5c00] ;  /* 0x005c0000d510783b */ /* 0x000f280000004200 */
[----:B------:R-:W-:Y:S04]  /*ea10*/  STG.E.U16 [R238.64+0x90], R128 ;  /* 0x00009080ee007986 */ /* 0x000fe8000c101524 */
[----:B------:R-:W-:Y:S01]  /*ea20*/  STG.E.U16 [R238.64+0x92], R127 ;  /* 0x0000927fee007986 */ /* 0x000fe2000c101524 */
[----:B------:R-:W-:-:S03]  /*ea30*/  IMAD.MOV.U32 R88, RZ, RZ, R137 ;  /* 0x000000ffff587224 */ /* 0x000fc600078e0089 */
[----:B------:R-:W-:Y:S01]  /*ea40*/  STG.E.U16 [R236.64+0xa0], R221 ;  /* 0x0000a0ddec007986 */ /* 0x000fe2000c101524 */
[----:B------:R-:W-:-:S03]  /*ea50*/  IMAD.MOV.U32 R89, RZ, RZ, R138 ;  /* 0x000000ffff597224 */ /* 0x000fc600078e008a */
[----:B------:R-:W-:Y:S01]  /*ea60*/  STG.E.U16 [R236.64+0xa2], R220 ;  /* 0x0000a2dcec007986 */ /* 0x000fe2000c101524 */
[----:B--2---:R-:W-:Y:S03]  /*ea70*/  HMMA.16816.F32 R32, R4, R12, R32 ;  /* 0x0000000c0420723c */ /* 0x004fe60000001820 */
[----:B------:R-:W-:Y:S01]  /*ea80*/  STG.E.U16 [R242.64+0xa0], R223 ;  /* 0x0000a0dff2007986 */ /* 0x000fe2000c101524 */
[----:B------:R-:W-:-:S03]  /*ea90*/  IMAD.MOV.U32 R91, RZ, RZ, R136 ;  /* 0x000000ffff5b7224 */ /* 0x000fc600078e0088 */
[----:B------:R-:W-:Y:S01]  /*eaa0*/  STG.E.U16 [R242.64+0xa2], R222 ;  /* 0x0000a2def2007986 */ /* 0x000fe2000c101524 */
[----:B------:R-:W-:Y:S01]  /*eab0*/  HMMA.16816.F32 R72, R4, R14, R72 ;  /* 0x0000000e0448723c */ /* 0x000fe20000001848 */
[----:B------:R-:W-:Y:S02]  /*eac0*/  IMAD.MOV.U32 R92, RZ, RZ, R139 ;  /* 0x000000ffff5c7224 */ /* 0x000fe400078e008b */
[----:B------:R-:W-:Y:S01]  /*ead0*/  STG.E.U16 [R240.64+0xa0], R122 ;  /* 0x0000a07af0007986 */ /* 0x000fe2000c101524 */
[----:B------:R-:W-:-:S03]  /*eae0*/  IMAD.MOV.U32 R90, RZ, RZ, R145 ;  /* 0x000000ffff5a7224 */ /* 0x000fc600078e0091 */
[----:B------:R-:W-:Y:S01]  /*eaf0*/  STG.E.U16 [R240.64+0xa2], R121 ;  /* 0x0000a279f0007986 */ /* 0x000fe2000c101524 */
[----:B-1----:R-:W-:Y:S01]  /*eb00*/  HMMA.16816.F32 R68, R4, R8, R68 ;  /* 0x000000080444723c */ /* 0x002fe20000001844 */
[----:B------:R-:W-:Y:S02]  /*eb10*/  IMAD.MOV.U32 R94, RZ, RZ, R133 ;  /* 0x000000ffff5e7224 */ /* 0x000fe400078e0085 */
[----:B------:R-:W-:Y:S01]  /*eb20*/  STG.E.U16 [R238.64+0xa0], R124 ;  /* 0x0000a07cee007986 */ /* 0x000fe2000c101524 */
[----:B------:R-:W-:-:S03]  /*eb30*/  IMAD.MOV.U32 R95, RZ, RZ, R134 ;  /* 0x000000ffff5f7224 */ /* 0x000fc600078e0086 */
[----:B------:R-:W-:Y:S01]  /*eb40*/  STG.E.U16 [R238.64+0xa2], R123 ;  /* 0x0000a27bee007986 */ /* 0x000fe2000c101524 */
[----:B------:R-:W-:Y:S03]  /*eb50*/  HMMA.16816.F32 R64, R4, R10, R64 ;  /* 0x0000000a0440723c */ /* 0x000fe60000001840 */
[----:B------:R-:W-:Y:S04]  /*eb60*/  STG.E.U16 [R236.64+0xb0], R205 ;  /* 0x0000b0cdec007986 */ /* 0x000fe8000c101524 */
[----:B------:R-:W-:Y:S01]  /*eb70*/  STG.E.U16 [R236.64+0xb2], R204 ;  /* 0x0000b2ccec007986 */ /* 0x000fe2000c101524 */
[----:B------:R-:W-:-:S03]  /*eb80*/  FADD.FTZ R4, R81, R80 ;  /* 0x0000005051047221 */ /* 0x000fc60000010000 */
[----:B------:R-:W-:Y:S01]  /*eb90*/  STG.E.U16 [R242.64+0xb0], R207 ;  /* 0x0000b0cff2007986 */ /* 0x000fe2000c101524 */
[----:B------:R-:W-:-:S03]  /*eba0*/  FADD.FTZ R7, R89, R88 ;  /* 0x0000005859077221 */ /* 0x000fc60000010000 */
[----:B------:R-:W-:Y:S01]  /*ebb0*/  STG.E.U16 [R242.64+0xb2], R206 ;  /* 0x0000b2cef2007986 */ /* 0x000fe2000c101524 */
[----:B------:R-:W-:-:S03]  /*ebc0*/  IMAD.MOV.U32 R93, RZ, RZ, R141 ;  /* 0x000000ffff5d7224 */ /* 0x000fc600078e008d */
[----:B------:R-:W-:Y:S01]  /*ebd0*/  STG.E.U16 [R240.64+0xb0], R118 ;  /* 0x0000b076f0007986 */ /* 0x000fe2000c101524 */
[----:B------:R-:W-:-:S03]  /*ebe0*/  FADD.FTZ R5, R91, R90 ;  /* 0x0000005a5b057221 */ /* 0x000fc60000010000 */
[----:B------:R-:W-:Y:S01]  /*ebf0*/  STG.E.U16 [R240.64+0xb2], R117 ;  /* 0x0000b275f0007986 */ /* 0x000fe2000c101524 */
[----:B------:R-:W-:Y:S01]  /*ec00*/  FADD.FTZ R4, R92, R4 ;  /* 0x000000045c047221 */ /* 0x000fe20000010000 */
[----:B------:R-:W-:Y:S02]  /*ec10*/  HMMA.16816.F32 R44, R84, R8, R44 ;  /* 0x00000008542c723c */ /* 0x000fe4000000182c */
[----:B------:R-:W-:Y:S01]  /*ec20*/  STG.E.U16 [R238.64+0xb0], R120 ;  /* 0x0000b078ee007986 */ /* 0x000fe2000c101524 */
[----:B------:R-:W-:-:S03]  /*ec30*/  FADD.FTZ R6, R95, R94 ;  /* 0x0000005e5f067221 */ /* 0x000fc60000010000 */
[----:B------:R-:W-:Y:S01]  /*ec40*/  STG.E.U16 [R238.64+0xb2], R119 ;  /* 0x0000b277ee007986 */ /* 0x000fe2000c101524 */
[----:B------:R-:W-:-:S03]  /*ec50*/  IADD3 R9, P1, R236, -0x100, RZ ;  /* 0xffffff00ec097810 */ /* 0x000fc60007f3e0ff */
[----:B------:R-:W-:Y:S01]  /*ec60*/  STG.E.U16 [R236.64+0xc0], R201 ;  /* 0x0000c0c9ec007986 */ /* 0x000fe2000c101524 */
[----:B------:R-:W-:-:S03]  /*ec70*/  FADD.FTZ R8, R100, R7 ;  /* 0x0000000764087221 */ /* 0x000fc60000010000 */
[----:B------:R-:W-:Y:S01]  /*ec80*/  STG.E.U16 [R236.64+0xc2], R200 ;  /* 0x0000c2c8ec007986 */ /* 0x000fe2000c101524 */
[----:B------:R-:W-:-:S03]  /*ec90*/  FADD.FTZ R5, R93, R5 ;  /* 0x000000055d057221 */ /* 0x000fc60000010000 */
[----:B------:R-:W-:Y:S01]  /*eca0*/  STG.E.U16 [R242.64+0xc0], R203 ;  /* 0x0000c0cbf2007986 */ /* 0x000fe2000c101524 */
[----:B------:R-:W-:-:S03]  /*ecb0*/  FADD.FTZ R4, R98, R4 ;  /* 0x0000000462047221 */ /* 0x000fc60000010000 */
[----:B------:R-:W-:Y:S01]  /*ecc0*/  STG.E.U16 [R242.64+0xc2], R202 ;  /* 0x0000c2caf2007986 */ /* 0x000fe2000c101524 */
[----:B------:R-:W-:-:S03]  /*ecd0*/  FADD.FTZ R6, R99, R6 ;  /* 0x0000000663067221 */ /* 0x000fc60000010000 */
        /* <DEDUP_REMOVED lines=9> */
[----:B------:R-:W-:Y:S01]  /*ed70*/  STG.E.U16 [R242.64+0xd0], R199 ;  /* 0x0000d0c7f2007986 */ /* 0x000fe2000c101524 */
[----:B------:R-:W-:-:S03]  /*ed80*/  FADD.FTZ R7, R97, R5 ;  /* 0x0000000561077221 */ /* 0x000fc60000010000 */
[----:B------:R-:W-:Y:S01]  /*ed90*/  STG.E.U16 [R242.64+0xd2], R198 ;  /* 0x0000d2c6f2007986 */ /* 0x000fe2000c101524 */
[----:B------:R-:W-:-:S03]  /*eda0*/  FADD.FTZ R5, R96, R6 ;  /* 0x0000000660057221 */ /* 0x000fc60000010000 */
[----:B------:R-:W1:Y:S04]  /*edb0*/  S2R R229, SR_TID.X ;  /* 0x0000000000e57919 */ /* 0x000e680000002100 */
[----:B------:R-:W-:Y:S04]  /*edc0*/  STG.E.U16 [R240.64+0xd0], R110 ;  /* 0x0000d06ef0007986 */ /* 0x000fe8000c101524 */
[----:B------:R-:W-:Y:S04]  /*edd0*/  STG.E.U16 [R240.64+0xd2], R109 ;  /* 0x0000d26df0007986 */ /* 0x000fe8000c101524 */
[----:B------:R-:W-:Y:S04]  /*ede0*/  STG.E.U16 [R238.64+0xd0], R112 ;  /* 0x0000d070ee007986 */ /* 0x000fe8000c101524 */
[----:B------:R-:W-:Y:S04]  /*edf0*/  STG.E.U16 [R238.64+0xd2], R111 ;  /* 0x0000d26fee007986 */ /* 0x000fe8000c101524 */
[----:B------:R-:W-:Y:S04]  /*ee00*/  STL [R1+0x1dc], R9 ;  /* 0x0001dc0901007387 */ /* 0x000fe80000100800 */
[----:B------:R-:W-:Y:S04]  /*ee10*/  STG.E.U16 [R236.64+0xe0], R193 ;  /* 0x0000e0c1ec007986 */ /* 0x000fe8000c101524 */
[----:B------:R-:W-:Y:S04]  /*ee20*/  STG.E.U16 [R236.64+0xe2], R192 ;  /* 0x0000e2c0ec007986 */ /* 0x000fe8000c101524 */
[----:B------:R-:W-:Y:S04]  /*ee30*/  STL [R1+0x1d8], R8 ;  /* 0x0001d80801007387 */ /* 0x000fe80000100800 */
[----:B------:R-:W-:Y:S04]  /*ee40*/  STG.E.U16 [R242.64+0xe0], R195 ;  /* 0x0000e0c3f2007986 */ /* 0x000fe8000c101524 */
[----:B------:R-:W-:Y:S04]  /*ee50*/  STG.E.U16 [R242.64+0xe2], R194 ;  /* 0x0000e2c2f2007986 */ /* 0x000fe8000c101524 */
[----:B------:R2:W-:Y:S04]  /*ee60*/  STL [R1+0x1d4], R4 ;  /* 0x0001d40401007387 */ /* 0x0005e80000100800 */
[----:B------:R1:W-:Y:S04]  /*ee70*/  STG.E.U16 [R240.64+0xe0], R106 ;  /* 0x0000e06af0007986 */ /* 0x0003e8000c101524 */
[----:B------:R1:W-:Y:S04]  /*ee80*/  STG.E.U16 [R240.64+0xe2], R105 ;  /* 0x0000e269f0007986 */ /* 0x0003e8000c101524 */
[----:B------:R1:W-:Y:S04]  /*ee90*/  STG.E.U16 [R238.64+0xe0], R108 ;  /* 0x0000e06cee007986 */ /* 0x0003e8000c101524 */
[----:B------:R1:W-:Y:S04]  /*eea0*/  STG.E.U16 [R238.64+0xe2], R107 ;  /* 0x0000e26bee007986 */ /* 0x0003e8000c101524 */
[----:B------:R1:W-:Y:S01]  /*eeb0*/  STG.E.U16 [R236.64+0xf0], R189 ;  /* 0x0000f0bdec007986 */ /* 0x0003e2000c101524 */
[----:B--2---:R-:W-:-:S03]  /*eec0*/  IADD3.X R4, R237, -0x1, RZ, P1, !PT ;  /* 0xffffffffed047810 */ /* 0x004fc60000ffe4ff */
[----:B------:R2:W-:Y:S04]  /*eed0*/  STG.E.U16 [R236.64+0xf2], R188 ;  /* 0x0000f2bcec007986 */ /* 0x0005e8000c101524 */
[----:B------:R2:W-:Y:S04]  /*eee0*/  STG.E.U16 [R242.64+0xf0], R191 ;  /* 0x0000f0bff2007986 */ /* 0x0005e8000c101524 */
[----:B------:R2:W-:Y:S04]  /*eef0*/  STG.E.U16 [R242.64+0xf2], R190 ;  /* 0x0000f2bef2007986 */ /* 0x0005e8000c101524 */
[----:B------:R2:W-:Y:S04]  /*ef00*/  STL [R1+0x1d0], R7 ;  /* 0x0001d00701007387 */ /* 0x0005e80000100800 */
[----:B------:R2:W-:Y:S04]  /*ef10*/  STG.E.U16 [R240.64+0xf0], R102 ;  /* 0x0000f066f0007986 */ /* 0x0005e8000c101524 */
[----:B------:R2:W-:Y:S04]  /*ef20*/  STG.E.U16 [R240.64+0xf2], R101 ;  /* 0x0000f265f0007986 */ /* 0x0005e8000c101524 */
[----:B------:R2:W-:Y:S01]  /*ef30*/  STL [R1+0x198], R5 ;  /* 0x0001980501007387 */ /* 0x0005e20000100800 */
[----:B------:R-:W-:-:S03]  /*ef40*/  HSET2.LE.AND R132, R132, R143, PT ;  /* 0x0000008f84847233 */ /* 0x000fc60003803000 */
[----:B------:R2:W-:Y:S04]  /*ef50*/  STG.E.U16 [R238.64+0xf0], R104 ;  /* 0x0000f068ee007986 */ /* 0x0005e8000c101524 */
[----:B------:R2:W-:Y:S04]  /*ef60*/  STG.E.U16 [R238.64+0xf2], R103 ;  /* 0x0000f267ee007986 */ /* 0x0005e8000c101524 */
[----:B------:R2:W-:Y:S01]  /*ef70*/  STL [R1+0x1e0], R4 ;  /* 0x0001e00401007387 */ /* 0x0005e20000100800 */
[----:B------:R-:W-:Y:S01]  /*ef80*/  LOP3.LUT R149, R132, R149, RZ, 0xc0, !PT ;  /* 0x0000009584957212 */ /* 0x000fe200078ec0ff */
[----:B-1----:R-:W-:Y:S01]  /*ef90*/  IMAD.SHL.U32 R229, R229, 0x2, RZ ;  /* 0x00000002e5e57824 */ /* 0x002fe200078e00ff */
[----:B---3--:R-:W-:Y:S01]  /*efa0*/  HMMA.16816.F32 R144, R160, R152, R32 ;  /* 0x00000098a090723c */ /* 0x008fe20000001820 */
[----:B------:R-:W-:-:S07]  /*efb0*/  UMOV UR5, UR7 ;  /* 0x0000000700057c82 */ /* 0x000fce0008000000 */
[----:B------:R-:W-:Y:S01]  /*efc0*/  HMMA.16816.F32 R132, R148, R152, R52 ;  /* 0x000000989484723c */ /* 0x000fe20000001834 */
[----:B------:R-:W-:-:S07]  /*efd0*/  LOP3.LUT R229, R229, 0x6, RZ, 0xc0, !PT ;  /* 0x00000006e5e57812 */ /* 0x000fce00078ec0ff */
[C---:B------:R-:W-:Y:S08]  /*efe0*/  HMMA.16816.F32 R136, R148.reuse, R154, R48 ;  /* 0x0000009a9488723c */ /* 0x040ff00000001830 */
[----:B----4-:R-:W-:Y:S08]  /*eff0*/  HMMA.16816.F32 R140, R148, R16, R44 ;  /* 0x00000010948c723c */ /* 0x010ff0000000182c */
[C---:B------:R-:W-:Y:S08]  /*f000*/  HMMA.16816.F32 R152, R160.reuse, R154, R72 ;  /* 0x0000009aa098723c */ /* 0x040ff00000001848 */
[----:B------:R-:W-:Y:S08]  /*f010*/  HMMA.16816.F32 R156, R160, R16, R68 ;  /* 0x00000010a09c723c */ /* 0x000ff00000001844 */
[-C--:B------:R-:W-:Y:S08]  /*f020*/  HMMA.16816.F32 R148, R148, R18.reuse, R40 ;  /* 0x000000129494723c */ /* 0x080ff00000001828 */
[----:B------:R-:W-:Y:S01]  /*f030*/  HMMA.16816.F32 R160, R160, R18, R64 ;  /* 0x00000012a0a0723c */ /* 0x000fe20000001840 */
[----:B------:R-:W-:Y:S11]  /*f040*/  @!P0 BRA `(.L_x_381) ;  /* 0x0000c78000008947 */ /* 0x000ff60003800000 */
[----:B--2---:R-:W2:Y:S04]  /*f050*/  LDL.64 R92, [R1+0x190] ;  /* 0x00019000015c7983 */ /* 0x004ea80000100a00 */
[----:B------:R-:W3:Y:S01]  /*f060*/  LDL R252, [R1+0x178] ;  /* 0x0001780001fc7983 */ /* 0x000ee20000100800 */
[----:B------:R-:W-:Y:S01]  /*f070*/  UIADD3 UR5, UR26, -0x2, URZ ;  /* 0xfffffffe1a057890 */ /* 0x000fe2000fffe03f */
[----:B------:R-:W-:-:S04]  /*f080*/  DEPBAR.LE SB0, 0x0 ;  /* 0x000080000000791a */ /* 0x000fc80000000000 */
[----:B------:R-:W-:Y:S01]  /*f090*/  USHF.R.S32.HI UR10, URZ, 0x1f, UR5 ;  /* 0x0000001f3f0a7899 */ /* 0x000fe20008011405 */
[----:B------:R-:W-:Y:S01]  /*f0a0*/  IMAD.U32 R4, RZ, RZ, UR5 ;  /* 0x00000005ff047e24 */ /* 0x000fe2000f8e00ff */
[----:B------:R-:W-:Y:S01]  /*f0b0*/  UIMAD UR7, UR22, UR5, URZ ;  /* 0x00000005160772a4 */ /* 0x000fe2000f8e023f */
[----:B------:R-:W-:Y:S01]  /*f0c0*/  IMAD.U32 R9, RZ, RZ, UR4 ;  /* 0x00000004ff097e24 */ /* 0x000fe2000f8e00ff */
[----:B------:R-:W-:Y:S01]  /*f0d0*/  UISETP.GE.AND UP0, UPT, UR26, 0x3, UPT ;  /* 0x000000031a00788c */ /* 0x000fe2000bf06270 */
[----:B-----5:R-:W-:Y:S01]  /*f0e0*/  IMAD.WIDE.U32 R10, R4, UR33, R226 ;  /* 0x00000021040a7c25 */ /* 0x020fe2000f8e00e2 */
[----:B------:R-:W-:-:S03]  /*f0f0*/  UIMAD UR7, UR10, UR33, UR7 ;  /* 0x000000210a0772a4 */ /* 0x000fc6000f8e0207 */
[----:B------:R-:W-:Y:S02]  /*f100*/  IMAD.U32 R8, RZ, RZ, UR4 ;  /* 0x00000004ff087e24 */ /* 0x000fe4000f8e00ff */
[----:B------:R-:W-:Y:S01]  /*f110*/  IMAD.U32 R4, RZ, RZ, UR4 ;  /* 0x00000004ff047e24 */ /* 0x000fe2000f8e00ff */
[----:B------:R-:W-:Y:S01]  /*f120*/  IADD3 R11, R11, UR7, RZ ;  /* 0x000000070b0b7c10 */ /* 0x000fe2000fffe0ff */
[----:B------:R-:W-:Y:S01]  /*f130*/  BAR.SYNC.DEFER_BLOCKING 0x0 ;  /* 0x0000000000007b1d */ /* 0x000fe20000010000 */
[----:B--2---:R-:W-:-:S13]  /*f140*/  ISETP.GE.AND P1, PT, R92, c[0x0][0x220], PT ;  /* 0x000088005c007a0c */ /* 0x004fda0003f26270 */
[----:B------:R-:W-:Y:S01]  /*f150*/  @!P1 IMAD.MOV.U32 R5, RZ, RZ, c[0x0][0x1a4] ;  /* 0x00006900ff059624 */ /* 0x000fe200078e00ff */
[----:B------:R-:W-:Y:S01]  /*f160*/  @!P1 LEA R9, P2, R9, R10, 0x6 ;  /* 0x0000000a09099211 */ /* 0x000fe200078430ff */
[----:B---3--:R-:W-:Y:S01]  /*f170*/  @P1 STS [R252+0x4000], RZ ;  /* 0x004000fffc001388 */ /* 0x008fe20000000800 */
[C---:B------:R-:W-:Y:S02]  /*f180*/  @!P1 IADD3 R7, P0, R10.reuse, UR35, RZ ;  /* 0x000000230a079c10 */ /* 0x040fe4000ff1e0ff */
[----:B------:R-:W-:Y:S01]  /*f190*/  @!P1 LEA R16, P3, R10, c[0x0][0x170], 0x1 ;  /* 0x00005c000a109a11 */ /* 0x000fe200078608ff */
[----:B------:R-:W-:Y:S01]  /*f1a0*/  @P1 STS [R252+0x4004], RZ ;  /* 0x004004fffc001388 */ /* 0x000fe20000000800 */
[----:B------:R-:W-:Y:S01]  /*f1b0*/  @!P1 LEA.HI.X R8, R8, R11, R5, 0x6, P2 ;  /* 0x0000000b08089211 */ /* 0x000fe200010f3405 */
[----:B------:R-:W-:Y:S01]  /*f1c0*/  @!P1 IMAD R5, R5, 0x60, RZ ;  /* 0x0000006005059824 */ /* 0x000fe200078e02ff */
[----:B------:R-:W-:Y:S01]  /*f1d0*/  @!P1 IADD3.X R6, R11, UR23, RZ, P0, !PT ;  /* 0x000000170b069c10 */ /* 0x000fe200087fe4ff */
[----:B------:R-:W-:Y:S01]  /*f1e0*/  @P1 STS.64 [R252+0x4008], RZ ;  /* 0x004008fffc001388 */ /* 0x000fe20000000a00 */
[--C-:B------:R-:W-:Y:S01]  /*f1f0*/  @!P1 LEA.HI.X R17, R10, c[0x0][0x174], R11.reuse, 0x1, P3 ;  /* 0x00005d000a119a11 */ /* 0x100fe200018f0c0b */
[----:B------:R-:W-:Y:S01]  /*f200*/  @!P1 IMAD.WIDE.U32 R10, R4, 0x60, R10 ;  /* 0x00000060040a9825 */ /* 0x000fe200078e000a */
[----:B------:R-:W-:-:S02]  /*f210*/  @!P1 LEA R12, P0, R9, c[0x0][0x170], 0x1 ;  /* 0x00005c00090c9a11 */ /* 0x000fc400078008ff */
[----:B------:R-:W-:Y:S01]  /*f220*/  @!P1 LEA R14, P2, R7, c[0x0][0x170], 0x1 ;  /* 0x00005c00070e9a11 */ /* 0x000fe200078408ff */
[----:B------:R-:W-:Y:S01]  /*f230*/  @!P1 IMAD.IADD R5, R5, 0x1, R11 ;  /* 0x0000000105059824 */ /* 0x000fe200078e020b */
[----:B------:R-:W-:Y:S01]  /*f240*/  @!P1 LEA.HI.X R13, R9, c[0x0][0x174], R8, 0x1, P0 ;  /* 0x00005d00090d9a11 */ /* 0x000fe200000f0c08 */
[----:B------:R-:W-:Y:S01]  /*f250*/  @!PT LDS RZ, [RZ] ;  /* 0x00000000fffff984 */ /* 0x000fe20000000800 */
[----:B------:R-:W-:Y:S01]  /*f260*/  @!PT LDS RZ, [RZ] ;  /* 0x00000000fffff984 */ /* 0x000fe20000000800 */
[----:B------:R-:W-:Y:S01]  /*f270*/  @!PT LDS RZ, [RZ] ;  /* 0x00000000fffff984 */ /* 0x000fe20000000800 */
[----:B------:R1:W-:Y:S01]  /*f280*/  @!P1 LDGSTS.E.BYPASS.LTC128B.128 [R252+0x4000], [R16.64] ;  /* 0x0400000010fc9fae */ /* 0x0003e2000b901d64 */
[----:B------:R-:W-:Y:S02]  /*f290*/  @!P1 LEA.HI.X R15, R7, c[0x0][0x174], R6, 0x1, P2 ;  /* 0x00005d00070f9a11 */ /* 0x000fe400010f0c06 */
[C---:B------:R-:W-:Y:S01]  /*f2a0*/  @!P1 LEA R4, P0, R10.reuse, c[0x0][0x170], 0x1 ;  /* 0x00005c000a049a11 */ /* 0x040fe200078008ff */
[----:B------:R-:W-:Y:S03]  /*f2b0*/  @P1 STS.128 [R252+0x4800], RZ ;  /* 0x004800fffc001388 */ /* 0x000fe60000000c00 */
[----:B------:R-:W-:Y:S01]  /*f2c0*/  @!P1 LEA.HI.X R5, R10, c[0x0][0x174], R5, 0x1, P0 ;  /* 0x00005d000a059a11 */ /* 0x000fe200000f0c05 */
[----:B------:R-:W-:Y:S01]  /*f2d0*/  @!PT LDS RZ, [RZ] ;  /* 0x00000000fffff984 */ /* 0x000fe20000000800 */
[----:B------:R-:W-:Y:S01]  /*f2e0*/  @!PT LDS RZ, [RZ] ;  /* 0x00000000fffff984 */ /* 0x000fe20000000800 */
[----:B------:R-:W-:Y:S01]  /*f2f0*/  @!PT LDS RZ, [RZ] ;  /* 0x00000000fffff984 */ /* 0x000fe20000000800 */
[----:B------:R2:W-:Y:S01]  /*f300*/  @!P1 LDGSTS.E.BYPASS.LTC128B.128 [R252+0x4800], [R14.64] ;  /* 0x048000000efc9fae */ /* 0x0005e2000b901d64 */
[----:B------:R-:W-:-:S03]  /*f310*/  PLOP3.LUT P0, PT, PT, PT, UP0, 0x80, 0x0 ;  /* 0x000000000000781c */ /* 0x000fc60003f0f008 */
        /* <DEDUP_REMOVED lines=16> */
[----:B---3--:R-:W3:Y:S04]  /*f420*/  LDSM.16.M88.4 R4, [R218+0x1000] ;  /* 0x00100000da04783b */ /* 0x008ee80000000200 */
[----:B------:R-:W1:Y:S04]  /*f430*/  LDSM.16.M88.4 R176, [R217+0x3800] ;  /* 0x00380000d9b0783b */ /* 0x000e680000000200 */
[----:B------:R-:W4:Y:S04]  /*f440*/  LDSM.16.M88.4 R128, [R217+0x3c00] ;  /* 0x003c0000d980783b */ /* 0x000f280000000200 */
[----:B------:R-:W-:Y:S04]  /*f450*/  LDSM.16.M88.4 R200, [R215] ;  /* 0x00000000d7c8783b */ /* 0x000fe80000000200 */
[----:B------:R-:W1:Y:S04]  /*f460*/  LDSM.16.M88.4 R72, [R216+0x1000] ;  /* 0x00100000d848783b */ /* 0x000e680000000200 */
[----:B------:R-:W1:Y:S04]  /*f470*/  LDSM.16.M88.4 R120, [R212] ;  /* 0x00000000d478783b */ /* 0x000e680000000200 */
[----:B------:R-:W1:Y:S04]  /*f480*/  LDSM.16.M88.4 R116, [R211] ;  /* 0x00000000d374783b */ /* 0x000e680000000200 */
[----:B------:R-:W1:Y:S04]  /*f490*/  LDSM.16.M88.4 R112, [R210] ;  /* 0x00000000d270783b */ /* 0x000e680000000200 */
[----:B------:R-:W1:Y:S04]  /*f4a0*/  LDSM.16.M88.4 R108, [R209] ;  /* 0x00000000d16c783b */ /* 0x000e680000000200 */
[----:B------:R-:W1:Y:S04]  /*f4b0*/  LDSM.16.M88.4 R104, [R208] ;  /* 0x00000000d068783b */ /* 0x000e680000000200 */
[----:B------:R-:W1:Y:S01]  /*f4c0*/  LDSM.16.M88.4 R100, [R171] ;  /* 0x00000000ab64783b */ /* 0x000e620000000200 */
[C---:B---3--:R-:W-:Y:S03]  /*f4d0*/  HMMA.16816.F32 R64, R4.reuse, R204, RZ ;  /* 0x000000cc0440723c */ /* 0x048fe600000018ff */
[----:B------:R-:W3:Y:S04]  /*f4e0*/  LDSM.16.M88.4 R96, [R170] ;  /* 0x00000000aa60783b */ /* 0x000ee80000000200 */
[----:B------:R-:W1:Y:S01]  /*f4f0*/  LDSM.16.M88.4 R172, [R218] ;  /* 0x00000000daac783b */ /* 0x000e620000000200 */
[C---:B------:R-:W-:Y:S03]  /*f500*/  HMMA.16816.F32 R56, R4.reuse, R196, RZ ;  /* 0x000000c40438723c */ /* 0x040fe600000018ff */
[----:B------:R-:W1:Y:S04]  /*f510*/  LDSM.16.M88.4 R124, [R216] ;  /* 0x00000000d87c783b */ /* 0x000e680000000200 */
[----:B------:R-:W0:Y:S01]  /*f520*/  LDGDEPBAR ;  /* 0x00000000000079af */ /* 0x000e220000000000 */
[C---:B------:R-:W-:Y:S08]  /*f530*/  HMMA.16816.F32 R48, R4.reuse, R192, RZ ;  /* 0x000000c00430723c */ /* 0x040ff000000018ff */
[C---:B------:R-:W-:Y:S08]  /*f540*/  HMMA.16816.F32 R40, R4.reuse, R188, RZ ;  /* 0x000000bc0428723c */ /* 0x040ff000000018ff */
[----:B------:R-:W-:Y:S01]  /*f550*/  HMMA.16816.F32 R32, R4, R184, RZ ;  /* 0x000000b80420723c */ /* 0x000fe200000018ff */
[----:B------:R-:W-:-:S07]  /*f560*/  DEPBAR.LE SB0, 0x0 ;  /* 0x000080000000791a */ /* 0x000fce0000000000 */
[C---:B------:R-:W-:Y:S08]  /*f570*/  HMMA.16816.F32 R24, R4.reuse, R180, RZ ;  /* 0x000000b40418723c */ /* 0x040ff000000018ff */
[C---:B-1----:R-:W-:Y:S08]  /*f580*/  HMMA.16816.F32 R16, R4.reuse, R176, RZ ;  /* 0x000000b00410723c */ /* 0x042ff000000018ff */
[C---:B----4-:R-:W-:Y:S08]  /*f590*/  HMMA.16816.F32 R8, R4.reuse, R128, RZ ;  /* 0x000000800408723c */ /* 0x050ff000000018ff */
[C---:B------:R-:W-:Y:S08]  /*f5a0*/  HMMA.16816.F32 R60, R4.reuse, R206, RZ ;  /* 0x000000ce043c723c */ /* 0x040ff000000018ff */
[C---:B------:R-:W-:Y:S08]  /*f5b0*/  HMMA.16816.F32 R52, R4.reuse, R198, RZ ;  /* 0x000000c60434723c */ /* 0x040ff000000018ff */
[C---:B------:R-:W-:Y:S08]  /*f5c0*/  HMMA.16816.F32 R44, R4.reuse, R194, RZ ;  /* 0x000000c2042c723c */ /* 0x040ff000000018ff */
[C---:B------:R-:W-:Y:S08]  /*f5d0*/  HMMA.16816.F32 R36, R4.reuse, R190, RZ ;  /* 0x000000be0424723c */ /* 0x040ff000000018ff */
[C---:B------:R-:W-:Y:S08]  /*f5e0*/  HMMA.16816.F32 R28, R4.reuse, R186, RZ ;  /* 0x000000ba041c723c */ /* 0x040ff000000018ff */
[C---:B------:R-:W-:Y:S08]  /*f5f0*/  HMMA.16816.F32 R20, R4.reuse, R182, RZ ;  /* 0x000000b60414723c */ /* 0x040ff000000018ff */
[C---:B--2---:R-:W-:Y:S08]  /*f600*/  HMMA.16816.F32 R12, R4.reuse, R178, RZ ;  /* 0x000000b2040c723c */ /* 0x044ff000000018ff */
[----:B------:R-:W-:Y:S08]  /*f610*/  HMMA.16816.F32 R4, R4, R130, RZ ;  /* 0x000000820404723c */ /* 0x000ff000000018ff */
[C---:B------:R-:W-:Y:S08]  /*f620*/  HMMA.16816.F32 R64, R72.reuse, R200, R64 ;  /* 0x000000c84840723c */ /* 0x040ff00000001840 */
[C---:B------:R-:W-:Y:S08]  /*f630*/  HMMA.16816.F32 R56, R72.reuse, R120, R56 ;  /* 0x000000784838723c */ /* 0x040ff00000001838 */
[C---:B------:R-:W-:Y:S08]  /*f640*/  HMMA.16816.F32 R48, R72.reuse, R116, R48 ;  /* 0x000000744830723c */ /* 0x040ff00000001830 */
        /* <DEDUP_REMOVED lines=46> */
[----:B------:R-:W-:Y:S05]  /*f930*/  @!P0 BRA `(.L_x_382) ;  /* 0x000003a000008947 */ /* 0x000fea0003800000 */
[----:B------:R-:W2:Y:S01]  /*f940*/  LDL.64 R248, [R1+0x188] ;  /* 0x0001880001f87983 */ /* 0x000ea20000100a00 */
[----:B------:R-:W-:Y:S01]  /*f950*/  UIADD3 UR7, UR26, -0x3, URZ ;  /* 0xfffffffd1a077890 */ /* 0x000fe2000fffe03f */
[----:B------:R-:W-:Y:S01]  /*f960*/  IMAD.U32 R99, RZ, RZ, UR6 ;  /* 0x00000006ff637e24 */ /* 0x000fe2000f8e00ff */
[----:B------:R-:W-:Y:S01]  /*f970*/  BSSY B0, `(.L_x_383) ;  /* 0x0000035000007945 */ /* 0x000fe20003800000 */
[----:B------:R-:W-:Y:S01]  /*f980*/  IMAD.U32 R97, RZ, RZ, UR6 ;  /* 0x00000006ff617e24 */ /* 0x000fe2000f8e00ff */
[----:B------:R-:W-:Y:S01]  /*f990*/  USHF.R.S32.HI UR4, URZ, 0x1f, UR7 ;  /* 0x0000001f3f047899 */ /* 0x000fe20008011407 */
[----:B------:R-:W-:Y:S01]  /*f9a0*/  @!P1 IMAD.MOV.U32 R101, RZ, RZ, c[0x0][0x19c] ;  /* 0x00006700ff659624 */ /* 0x000fe200078e00ff */
[----:B------:R1:W-:Y:S01]  /*f9b0*/  @P1 STS [R252+0x2000], RZ ;  /* 0x002000fffc001388 */ /* 0x0003e20000000800 */
[----:B------:R-:W-:Y:S01]  /*f9c0*/  IMAD.U32 R96, RZ, RZ, UR7 ;  /* 0x00000007ff607e24 */ /* 0x000fe2000f8e00ff */
[----:B------:R-:W-:Y:S01]  /*f9d0*/  UIMAD UR7, UR8, UR7, URZ ;  /* 0x00000007080772a4 */ /* 0x000fe2000f8e023f */
[----:B------:R-:W-:Y:S01]  /*f9e0*/  IMAD.U32 R98, RZ, RZ, UR6 ;  /* 0x00000006ff627e24 */ /* 0x000fe2000f8e00ff */
[----:B------:R1:W-:Y:S01]  /*f9f0*/  @P1 STS [R252+0x2004], RZ ;  /* 0x002004fffc001388 */ /* 0x0003e20000000800 */
[----:B------:R-:W-:Y:S01]  /*fa00*/  @!P1 IMAD.MOV.U32 R100, RZ, RZ, c[0x0][0x19c] ;  /* 0x00006700ff649624 */ /* 0x000fe200078e00ff */
[----:B------:R-:W-:-:S02]  /*fa10*/  UIMAD UR4, UR4, UR9, UR7 ;  /* 0x00000009040472a4 */ /* 0x000fc4000f8e0207 */
[----:B------:R1:W-:Y:S01]  /*fa20*/  @P1 STS.64 [R252+0x2008], RZ ;  /* 0x002008fffc001388 */ /* 0x0003e20000000a00 */
[----:B--2---:R-:W-:-:S04]  /*fa30*/  IMAD.WIDE.U32 R102, R96, UR9, R248 ;  /* 0x0000000960667c25 */ /* 0x004fc8000f8e00f8 */
[----:B------:R-:W-:Y:S01]  /*fa40*/  IMAD.U32 R96, RZ, RZ, UR6 ;  /* 0x00000006ff607e24 */ /* 0x000fe2000f8e00ff */
[-C--:B------:R-:W-:Y:S02]  /*fa50*/  @!P1 LEA R99, P3, R99, R102.reuse, 0x5 ;  /* 0x0000006663639211 */ /* 0x080fe400078628ff */
[----:B------:R-:W-:Y:S02]  /*fa60*/  IADD3 R105, R103, UR4, RZ ;  /* 0x0000000467697c10 */ /* 0x000fe4000fffe0ff */
[----:B------:R-:W-:Y:S02]  /*fa70*/  @!P1 LEA R97, P2, R97, R102, 0x6 ;  /* 0x0000006661619211 */ /* 0x000fe400078430ff */
[----:B------:R-:W-:Y:S02]  /*fa80*/  @!P1 LEA R108, P4, R102, c[0x0][0x168], 0x1 ;  /* 0x00005a00666c9a11 */ /* 0x000fe400078808ff */
[----:B------:R-:W-:Y:S02]  /*fa90*/  @!P1 LEA.HI.X R98, R98, R105, R101, 0x5, P3 ;  /* 0x0000006962629211 */ /* 0x000fe400018f2c65 */
[----:B------:R-:W-:-:S02]  /*faa0*/  @!P1 LEA R106, P3, R99, c[0x0][0x168], 0x1 ;  /* 0x00005a00636a9a11 */ /* 0x000fc400078608ff */
        /* <DEDUP_REMOVED lines=33> */
.L_x_384:
[----:B------:R-:W-:Y:S05]  /*fcc0*/  BSYNC B0 ;  /* 0x0000000000007941 */ /* 0x000fea0003800000 */
.L_x_383:
[----:B------:R-:W0:Y:S02]  /*fcd0*/  LDGDEPBAR ;  /* 0x00000000000079af */ /* 0x000e240000000000 */
.L_x_382:
[----:B------:R-:W-:Y:S01]  /*fce0*/  STL [R1+0x434], R144 ;  /* 0x0004349001007387 */ /* 0x000fe20000100800 */
[----:B--2---:R-:W-:Y:S01]  /*fcf0*/  IMAD.U32 R98, RZ, RZ, UR5 ;  /* 0x00000005ff627e24 */ /* 0x004fe2000f8e00ff */
[----:B------:R-:W-:Y:S02]  /*fd00*/  USHF.L.U32 UR4, UR5, 0x2, URZ ;  /* 0x0000000205047899 */ /* 0x000fe4000800063f */
[----:B------:R-:W-:Y:S02]  /*fd10*/  STL [R1+0x430], R145 ;  /* 0x0004309101007387 */ /* 0x000fe40000100800 */
[----:B------:R-:W-:Y:S02]  /*fd20*/  ULOP3.LUT UR4, UR4, UR29, URZ, 0x3c, !UPT ;  /* 0x0000001d04047292 */ /* 0x000fe4000f8e3c3f */
[----:B------:R-:W-:Y:S04]  /*fd30*/  STL [R1+0x42c], R152 ;  /* 0x00042c9801007387 */ /* 0x000fe80000100800 */
[----:B------:R-:W-:Y:S04]  /*fd40*/  STL [R1+0x428], R153 ;  /* 0x0004289901007387 */ /* 0x000fe80000100800 */
[----:B------:R-:W-:Y:S04]  /*fd50*/  STL [R1+0x424], R156 ;  /* 0x0004249c01007387 */ /* 0x000fe80000100800 */
[----:B------:R-:W-:Y:S04]  /*fd60*/  STL [R1+0x420], R157 ;  /* 0x0004209d01007387 */ /* 0x000fe80000100800 */
[----:B------:R-:W-:Y:S04]  /*fd70*/  STL [R1+0x41c], R160 ;  /* 0x00041ca001007387 */ /* 0x000fe80000100800 */
[----:B------:R-:W-:Y:S04]  /*fd80*/  STL [R1+0x418], R161 ;  /* 0x000418a101007387 */ /* 0x000fe80000100800 */
[----:B------:R2:W-:Y:S04]  /*fd90*/  STL [R1+0x414], R146 ;  /* 0x0004149201007387 */ /* 0x0005e80000100800 */
[----:B------:R3:W-:Y:S04]  /*fda0*/  STL [R1+0x410], R147 ;  /* 0x0004109301007387 */ /* 0x0007e80000100800 */
[----:B------:R4:W-:Y:S04]  /*fdb0*/  STL [R1+0x40c], R154 ;  /* 0x00040c9a01007387 */ /* 0x0009e80000100800 */
[----:B------:R-:W-:Y:S04]  /*fdc0*/  STL [R1+0x408], R155 ;  /* 0x0004089b01007387 */ /* 0x000fe80000100800 */
[----:B------:R1:W-:Y:S04]  /*fdd0*/  STL [R1+0x404], R158 ;  /* 0x0004049e01007387 */ /* 0x0003e80000100800 */
[----:B------:R1:W-:Y:S04]  /*fde0*/  STL [R1+0x400], R159 ;  /* 0x0004009f01007387 */ /* 0x0003e80000100800 */
[----:B------:R1:W-:Y:S01]  /*fdf0*/  STL [R1+0x3fc], R162 ;  /* 0x0003fca201007387 */ /* 0x0003e20000100800 */
[----:B--2---:R-:W-:-:S03]  /*fe00*/  IMAD R146, R98, 0x80, R229 ;  /* 0x0000008062927824 */ /* 0x004fc600078e02e5 */
[----:B------:R2:W-:Y:S02]  /*fe10*/  STL [R1+0x3f8], R163 ;  /* 0x0003f8a301007387 */ /* 0x0005e40000100800 */
[C---:B---3--:R-:W-:Y:S02]  /*fe20*/  IADD3 R147, R146.reuse, 0x1, RZ ;  /* 0x0000000192937810 */ /* 0x048fe40007ffe0ff */
[----:B------:R-:W-:Y:S01]  /*fe30*/  STL [R1+0x3f4], R132 ;  /* 0x0003f48401007387 */ /* 0x000fe20000100800 */
[CC--:B------:R-:W-:Y:S02]  /*fe40*/  ISETP.GE.AND P1, PT, R146.reuse, R244.reuse, PT ;  /* 0x000000f49200720c */ /* 0x0c0fe40003f26270 */
[C---:B------:R-:W-:Y:S01]  /*fe50*/  IADD3 R98, R146.reuse, 0x9, RZ ;  /* 0x0000000992627810 */ /* 0x040fe20007ffe0ff */
[----:B------:R-:W-:Y:S01]  /*fe60*/  STL [R1+0x3f0], R133 ;  /* 0x0003f08501007387 */ /* 0x000fe20000100800 */
[C---:B-1----:R-:W-:Y:S02]  /*fe70*/  IADD3 R106, R146.reuse, 0x11, RZ ;  /* 0x00000011926a7810 */ /* 0x042fe40007ffe0ff */
[----:B------:R-:W-:Y:S01]  /*fe80*/  ISETP.GE.AND P6, PT, R147, R244, PT ;  /* 0x000000f49300720c */ /* 0x000fe20003fc6270 */
[----:B------:R1:W-:Y:S01]  /*fe90*/  STL [R1+0x3ec], R136 ;  /* 0x0003ec8801007387 */ /* 0x0003e20000100800 */
[----:B------:R-:W-:-:S02]  /*fea0*/  IADD3 R102, R146, 0x10, RZ ;  /* 0x0000001092667810 */ /* 0x000fc40007ffe0ff */
[C---:B----4-:R-:W-:Y:S01]  /*feb0*/  IADD3 R154, R146.reuse, 0x18, RZ ;  /* 0x00000018929a7810 */ /* 0x050fe20007ffe0ff */
[----:B------:R3:W-:Y:S01]  /*fec0*/  STL [R1+0x3e8], R137 ;  /* 0x0003e88901007387 */ /* 0x0007e20000100800 */
[C---:B------:R-:W-:Y:S02]  /*fed0*/  IADD3 R110, R146.reuse, 0x19, RZ ;  /* 0x00000019926e7810 */ /* 0x040fe40007ffe0ff */
[----:B------:R-:W-:Y:S01]  /*fee0*/  IADD3 R112, R146, 0x20, RZ ;  /* 0x0000002092707810 */ /* 0x000fe20007ffe0ff */
[----:B------:R4:W-:Y:S01]  /*fef0*/  STL [R1+0x3e4], R140 ;  /* 0x0003e48c01007387 */ /* 0x0009e20000100800 */
[-C--:B------:R-:W-:Y:S02]  /*ff00*/  ISETP.GE.AND P5, PT, R98, R244.reuse, PT ;  /* 0x000000f46200720c */ /* 0x080fe40003fa6270 */
[-C--:B------:R-:W-:Y:S01]  /*ff10*/  ISETP.GE.AND P3, PT, R106, R244.reuse, PT ;  /* 0x000000f46a00720c */ /* 0x080fe20003f66270 */
[----:B------:R4:W-:Y:S01]  /*ff20*/  STL [R1+0x3e0], R141 ;  /* 0x0003e08d01007387 */ /* 0x0009e20000100800 */
[----:B------:R-:W-:-:S02]  /*ff30*/  ISETP.GE.AND P4, PT, R102, R244, PT ;  /* 0x000000f46600720c */ /* 0x000fc40003f86270 */
[----:B------:R-:W-:Y:S01]  /*ff40*/  ISETP.GE.AND P2, PT, R154, R244, PT ;  /* 0x000000f49a00720c */ /* 0x000fe20003f46270 */
[----:B------:R4:W-:Y:S01]  /*ff50*/  STL [R1+0x3dc], R148 ;  /* 0x0003dc9401007387 */ /* 0x0009e20000100800 */
[C---:B------:R-:W-:Y:S02]  /*ff60*/  IADD3 R158, R146.reuse, 0x29, RZ ;  /* 0x00000029929e7810 */ /* 0x040fe40007ffe0ff */
[C---:B------:R-:W-:Y:S01]  /*ff70*/  IADD3 R155, R146.reuse, 0x21, RZ ;  /* 0x00000021929b7810 */ /* 0x040fe20007ffe0ff */
[----:B------:R4:W-:Y:S01]  /*ff80*/  STL [R1+0x3d8], R149 ;  /* 0x0003d89501007387 */ /* 0x0009e20000100800 */
[C---:B------:R-:W-:Y:S02]  /*ff90*/  IADD3 R159, R146.reuse, 0x30, RZ ;  /* 0x00000030929f7810 */ /* 0x040fe40007ffe0ff */
[C---:B------:R-:W-:Y:S01]  /*ffa0*/  IADD3 R162, R146.reuse, 0x31, RZ ;  /* 0x0000003192a27810 */ /* 0x040fe20007ffe0ff */
[----:B------:R4:W-:Y:S01]  /*ffb0*/  STL [R1+0x3d4], R134 ;  /* 0x0003d48601007387 */ /* 0x0009e20000100800 */
[----:B--2---:R-:W-:-:S02]  /*ffc0*/  IADD3 R163, R146, 0x38, RZ ;  /* 0x0000003892a37810 */ /* 0x004fc40007ffe0ff */
[C---:B-1----:R-:W-:Y:S01]  /*ffd0*/  IADD3 R136, R146.reuse, 0x41, RZ ;  /* 0x0000004192887810 */ /* 0x042fe20007ffe0ff */
[----:B------:R1:W-:Y:S01]  /*ffe0*/  STL [R1+0x3d0], R135 ;  /* 0x0003d08701007387 */ /* 0x0003e20000100800 */
[C---:B------:R-:W-:Y:S02]  /*fff0*/  IADD3 R132, R146.reuse, 0x39, RZ ;  /* 0x0000003992847810 */ /* 0x040fe40007ffe0ff */
[C---:B------:R-:W-:Y:S01]  /*10000*/  IADD3 R133, R146.reuse, 0x40, RZ ;  /* 0x0000004092857810 */ /* 0x040fe20007ffe0ff */
[----:B------:R2:W-:Y:S01]  /*10010*/  STL [R1+0x3cc], R138 ;  /* 0x0003cc8a01007387 */ /* 0x0005e20000100800 */
[C---:B---3--:R-:W-:Y:S02]  /*10020*/  IADD3 R137, R146.reuse, 0x48, RZ ;  /* 0x0000004892897810 */ /* 0x048fe40007ffe0ff */
[C---:B----4-:R-:W-:Y:S01]  /*10030*/  IADD3 R140, R146.reuse, 0x61, RZ ;  /* 0x00000061928c7810 */ /* 0x050fe20007ffe0ff */
[----:B------:R-:W-:Y:S01]  /*10040*/  STL [R1+0x3c8], R139 ;  /* 0x0003c88b01007387 */ /* 0x000fe20000100800 */
[----:B------:R-:W-:-:S03]  /*10050*/  IADD3 R141, R146, 0x68, RZ ;  /* 0x00000068928d7810 */ /* 0x000fc60007ffe0ff */
[----:B------:R3:W-:Y:S01]  /*10060*/  STL.64 [R1+0x3c0], R142 ;  /* 0x0003c08e01007387 */ /* 0x0007e20000100a00 */
[----:B------:R-:W-:-:S03]  /*10070*/  IADD3 R148, R146, 0x69, RZ ;  /* 0x0000006992947810 */ /* 0x000fc60007ffe0ff */
[----:B------:R4:W-:Y:S01]  /*10080*/  STL [R1+0x3bc], R150 ;  /* 0x0003bc9601007387 */ /* 0x0009e20000100800 */
[----:B------:R-:W-:-:S03]  /*10090*/  IADD3 R149, R146, 0x70, RZ ;  /* 0x0000007092957810 */ /* 0x000fc60007ffe0ff */
[----:B------:R4:W-:Y:S01]  /*100a0*/  STL [R1+0x3b8], R151 ;  /* 0x0003b89701007387 */ /* 0x0009e20000100800 */
[----:B------:R-:W-:-:S03]  /*100b0*/  IADD3 R134, R146, 0x60, RZ ;  /* 0x0000006092867810 */ /* 0x000fc60007ffe0ff */
[----:B------:R-:W-:Y:S01]  /*100c0*/  STL [R1+0x3b4], R131 ;  /* 0x0003b48301007387 */ /* 0x000fe20000100800 */
[----:B-1----:R-:W-:-:S03]  /*100d0*/  IADD3 R135, R146, 0x59, RZ ;  /* 0x0000005992877810 */ /* 0x002fc60007ffe0ff */
[----:B------:R-:W-:Y:S01]  /*100e0*/  STL [R1+0x3b0], R130 ;  /* 0x0003b08201007387 */ /* 0x000fe20000100800 */
[----:B--2---:R-:W-:-:S03]  /*100f0*/  FSEL R138, R68, -INF , !P1 ;  /* 0xff800000448a7808 */ /* 0x004fc60004800000 */
[----:B------:R1:W-:Y:S04]  /*10100*/  STL [R1+0x3ac], R111 ;  /* 0x0003ac6f01007387 */ /* 0x0003e80000100800 */
[----:B------:R2:W-:Y:S01]  /*10110*/  STL [R1+0x3a8], R127 ;  /* 0x0003a87f01007387 */ /* 0x0005e20000100800 */
[----:B---3--:R-:W-:-:S03]  /*10120*/  FSEL R142, R93, -INF , !P3 ;  /* 0xff8000005d8e7808 */ /* 0x008fc60005800000 */
[----:B------:R3:W-:Y:S01]  /*10130*/  STL.64 [R1+0x3a0], R128 ;  /* 0x0003a08001007387 */ /* 0x0007e20000100a00 */
[-C--:B------:R-:W-:Y:S02]  /*10140*/  ISETP.GE.AND P3, PT, R158, R244.reuse, PT ;  /* 0x000000f49e00720c */ /* 0x080fe40003f66270 */
[----:B----4-:R-:W-:Y:S01]  /*10150*/  IADD3 R150, R146, 0x58, RZ ;  /* 0x0000005892967810 */ /* 0x010fe20007ffe0ff */
[----:B------:R-:W-:Y:S01]  /*10160*/  STL [R1+0x39c], R126 ;  /* 0x00039c7e01007387 */ /* 0x000fe20000100800 */
[----:B------:R-:W-:Y:S02]  /*10170*/  FSEL R151, R69, -INF , !P6 ;  /* 0xff80000045977808 */ /* 0x000fe40007000000 */
[-C--:B------:R-:W-:Y:S01]  /*10180*/  ISETP.GE.AND P6, PT, R110, R244.reuse, PT ;  /* 0x000000f46e00720c */ /* 0x080fe20003fc6270 */
[----:B------:R-:W-:Y:S01]  /*10190*/  STL [R1+0x398], R125 ;  /* 0x0003987d01007387 */ /* 0x000fe20000100800 */
[----:B------:R-:W-:Y:S02]  /*101a0*/  FSEL R200, R193, -INF , !P3 ;  /* 0xff800000c1c87808 */ /* 0x000fe40005800000 */
[----:B------:R-:W-:Y:S01]  /*101b0*/  ISETP.GE.AND P3, PT, R136, R244, PT ;  /* 0x000000f48800720c */ /* 0x000fe20003f66270 */
[----:B------:R4:W-:Y:S04]  /*101c0*/  STL [R1+0x394], R124 ;  /* 0x0003947c01007387 */ /* 0x0009e80000100800 */
[----:B------:R-:W-:Y:S01]  /*101d0*/  STL [R1+0x390], R123 ;  /* 0x0003907b01007387 */ /* 0x000fe20000100800 */
[----:B-1----:R-:W-:-:S03]  /*101e0*/  IADD3 R111, R146, 0x28, RZ ;  /* 0x00000028926f7810 */ /* 0x002fc60007ffe0ff */
[----:B------:R-:W-:Y:S01]  /*101f0*/  STL [R1+0x38c], R122 ;  /* 0x00038c7a01007387 */ /* 0x000fe20000100800 */
[----:B--2---:R-:W-:Y:S02]  /*10200*/  FSEL R127, R92, -INF , !P4 ;  /* 0xff8000005c7f7808 */ /* 0x004fe40006000000 */
[----:B------:R-:W-:Y:S01]  /*10210*/  ISETP.GE.AND P4, PT, R111, R244, PT ;  /* 0x000000f46f00720c */ /* 0x000fe20003f86270 */
[----:B------:R-:W-:Y:S01]  /*10220*/  STL [R1+0x388], R108 ;  /* 0x0003886c01007387 */ /* 0x000fe20000100800 */
[----:B---3--:R-:W-:-:S03]  /*10230*/  FSEL R128, R205, -INF , !P5 ;  /* 0xff800000cd807808 */ /* 0x008fc60006800000 */
[----:B------:R-:W-:Y:S01]  /*10240*/  STL [R1+0x384], R104 ;  /* 0x0003846801007387 */ /* 0x000fe20000100800 */
[----:B------:R-:W-:Y:S02]  /*10250*/  FSEL R205, R196, -INF , !P2 ;  /* 0xff800000c4cd7808 */ /* 0x000fe40005000000 */
[-C--:B------:R-:W-:Y:S01]  /*10260*/  ISETP.GE.AND P5, PT, R155, R244.reuse, PT ;  /* 0x000000f49b00720c */ /* 0x080fe20003fa6270 */
[----:B------:R-:W-:Y:S01]  /*10270*/  STL [R1+0x380], R121 ;  /* 0x0003807901007387 */ /* 0x000fe20000100800 */
[-C--:B------:R-:W-:Y:S02]  /*10280*/  ISETP.GE.AND P2, PT, R159, R244.reuse, PT ;  /* 0x000000f49f00720c */ /* 0x080fe40003f46270 */
[----:B------:R-:W-:Y:S01]  /*10290*/  FSEL R196, R89, -INF , !P5 ;  /* 0xff80000059c47808 */ /* 0x000fe20006800000 */
[----:B------:R1:W-:Y:S01]  /*102a0*/  STL [R1+0x37c], R120 ;  /* 0x00037c7801007387 */ /* 0x0003e20000100800 */
[----:B------:R-:W-:Y:S02]  /*102b0*/  FSEL R201, R84, -INF , !P2 ;  /* 0xff80000054c97808 */ /* 0x000fe40005000000 */
[-C--:B------:R-:W-:Y:S01]  /*102c0*/  ISETP.GE.AND P5, PT, R132, R244.reuse, PT ;  /* 0x000000f48400720c */ /* 0x080fe20003fa6270 */
[----:B------:R-:W-:Y:S01]  /*102d0*/  STL [R1+0x378], R119 ;  /* 0x0003787701007387 */ /* 0x000fe20000100800 */
[----:B------:R-:W-:-:S02]  /*102e0*/  ISETP.GE.AND P2, PT, R137, R244, PT ;  /* 0x000000f48900720c */ /* 0x000fc40003f46270 */
[----:B------:R-:W-:Y:S01]  /*102f0*/  FSEL R229, R189, -INF , !P5 ;  /* 0xff800000bde57808 */ /* 0x000fe20006800000 */
[----:B------:R-:W-:Y:S01]  /*10300*/  STL [R1+0x374], R118 ;  /* 0x0003747601007387 */ /* 0x000fe20000100800 */
[C---:B----4-:R-:W-:Y:S02]  /*10310*/  IADD3 R124, R146.reuse, 0x71, RZ ;  /* 0x00000071927c7810 */ /* 0x050fe40007ffe0ff */
[C---:B------:R-:W-:Y:S01]  /*10320*/  IADD3 R125, R146.reuse, 0x78, RZ ;  /* 0x00000078927d7810 */ /* 0x040fe20007ffe0ff */
[----:B------:R2:W-:Y:S04]  /*10330*/  STL [R1+0x370], R100 ;  /* 0x0003706401007387 */ /* 0x0005e80000100800 */
[----:B------:R-:W-:Y:S04]  /*10340*/  STL [R1+0x36c], R117 ;  /* 0x00036c7501007387 */ /* 0x000fe80000100800 */
[----:B------:R-:W-:Y:S04]  /*10350*/  STL [R1+0x368], R116 ;  /* 0x0003687401007387 */ /* 0x000fe80000100800 */
[----:B------:R3:W-:Y:S01]  /*10360*/  STL [R1+0x364], R115 ;  /* 0x0003647301007387 */ /* 0x0007e20000100800 */
[----:B-1----:R-:W-:-:S03]  /*10370*/  IADD3 R120, R146, 0x8, RZ ;  /* 0x0000000892787810 */ /* 0x002fc60007ffe0ff */
[----:B------:R-:W-:Y:S01]  /*10380*/  STL [R1+0x360], R114 ;  /* 0x0003607201007387 */ /* 0x000fe20000100800 */
[----:B------:R-:W-:-:S03]  /*10390*/  ISETP.GE.AND P1, PT, R120, R244, PT ;  /* 0x000000f47800720c */ /* 0x000fc60003f26270 */
[----:B------:R-:W-:Y:S01]  /*103a0*/  STL [R1+0x35c], R113 ;  /* 0x00035c7101007387 */ /* 0x000fe20000100800 */
[----:B------:R-:W-:Y:S02]  /*103b0*/  FSEL R126, R204, -INF , !P1 ;  /* 0xff800000cc7e7808 */ /* 0x000fe40004800000 */
[-C--:B------:R-:W-:Y:S01]  /*103c0*/  ISETP.GE.AND P1, PT, R112, R244.reuse, PT ;  /* 0x000000f47000720c */ /* 0x080fe20003f26270 */
[----:B------:R-:W-:Y:S01]  /*103d0*/  STL [R1+0x358], R96 ;  /* 0x0003586001007387 */ /* 0x000fe20000100800 */
[----:B------:R-:W-:Y:S02]  /*103e0*/  FSEL R204, R197, -INF , !P6 ;  /* 0xff800000c5cc7808 */ /* 0x000fe40007000000 */
[-C--:B------:R-:W-:Y:S01]  /*103f0*/  ISETP.GE.AND P6, PT, R162, R244.reuse, PT ;  /* 0x000000f4a200720c */ /* 0x080fe20003fc6270 */
[----:B------:R-:W-:Y:S01]  /*10400*/  STL [R1+0x354], R230 ;  /* 0x000354e601007387 */ /* 0x000fe20000100800 */
[----:B------:R-:W-:Y:S02]  /*10410*/  FSEL R167, R88, -INF , !P1 ;  /* 0xff80000058a77808 */ /* 0x000fe40004800000 */
[----:B--2---:R-:W-:Y:S01]  /*10420*/  IADD3 R100, R146, 0x49, RZ ;  /* 0x0000004992647810 */ /* 0x004fe20007ffe0ff */
[----:B------:R-:W-:Y:S01]  /*10430*/  STL [R1+0x350], R109 ;  /* 0x0003506d01007387 */ /* 0x000fe20000100800 */
[----:B------:R-:W-:-:S02]  /*10440*/  ISETP.GE.AND P1, PT, R163, R244, PT ;  /* 0x000000f4a300720c */ /* 0x000fc40003f26270 */
[----:B------:R-:W-:Y:S01]  /*10450*/  FSEL R197, R192, -INF , !P4 ;  /* 0xff800000c0c57808 */ /* 0x000fe20006000000 */
[----:B------:R1:W-:Y:S01]  /*10460*/  STL [R1+0x34c], R107 ;  /* 0x00034c6b01007387 */ /* 0x0003e20000100800 */
[----:B------:R-:W-:Y:S02]  /*10470*/  FSEL R202, R85, -INF , !P6 ;  /* 0xff80000055ca7808 */ /* 0x000fe40007000000 */
[-C--:B------:R-:W-:Y:S01]  /*10480*/  ISETP.GE.AND P4, PT, R133, R244.reuse, PT ;  /* 0x000000f48500720c */ /* 0x080fe20003f86270 */
[----:B------:R-:W-:Y:S01]  /*10490*/  STL [R1+0x348], R105 ;  /* 0x0003486901007387 */ /* 0x000fe20000100800 */
[----:B------:R-:W-:Y:S02]  /*104a0*/  ISETP.GE.AND P6, PT, R100, R244, PT ;  /* 0x000000f46400720c */ /* 0x000fe40003fc6270 */
[----:B------:R-:W-:Y:S01]  /*104b0*/  FSEL R203, R188, -INF , !P1 ;  /* 0xff800000bccb7808 */ /* 0x000fe20004800000 */
[----:B------:R-:W-:Y:S01]  /*104c0*/  STL [R1+0x344], R103 ;  /* 0x0003446701007387 */ /* 0x000fe20000100800 */
[----:B------:R-:W-:-:S02]  /*104d0*/  IADD3 R118, R146, 0x51, RZ ;  /* 0x0000005192767810 */ /* 0x000fc40007ffe0ff */
[----:B---3--:R-:W-:Y:S01]  /*104e0*/  FSEL R115, R80, -INF , !P4 ;  /* 0xff80000050737808 */ /* 0x008fe20006000000 */
[----:B------:R2:W-:Y:S01]  /*104f0*/  STL [R1+0x340], R101 ;  /* 0x0003406501007387 */ /* 0x0005e20000100800 */
[-C--:B------:R-:W-:Y:S02]  /*10500*/  ISETP.GE.AND P5, PT, R118, R244.reuse, PT ;  /* 0x000000f47600720c */ /* 0x080fe40003fa6270 */
[-C--:B------:R-:W-:Y:S01]  /*10510*/  ISETP.GE.AND P4, PT, R150, R244.reuse, PT ;  /* 0x000000f49600720c */ /* 0x080fe20003f86270 */
[----:B------:R-:W-:Y:S01]  /*10520*/  STL [R1+0x33c], R99 ;  /* 0x00033c6301007387 */ /* 0x000fe20000100800 */
[----:B------:R-:W-:Y:S02]  /*10530*/  FSEL R250, R77, -INF , !P5 ;  /* 0xff8000004dfa7808 */ /* 0x000fe40006800000 */
[----:B------:R-:W-:Y:S01]  /*10540*/  FSEL R245, R180, -INF , !P4 ;  /* 0xff800000b4f57808 */ /* 0x000fe20006000000 */
[----:B------:R-:W-:Y:S01]  /*10550*/  STL [R1+0x338], R97 ;  /* 0x0003386101007387 */ /* 0x000fe20000100800 */
[----:B------:R-:W-:-:S02]  /*10560*/  ISETP.GE.AND P5, PT, R148, R244, PT ;  /* 0x000000f49400720c */ /* 0x000fc40003fa6270 */
[-C--:B------:R-:W-:Y:S01]  /*10570*/  ISETP.GE.AND P4, PT, R149, R244.reuse, PT ;  /* 0x000000f49500720c */ /* 0x080fe20003f86270 */
[----:B------:R3:W-:Y:S01]  /*10580*/  STL [R1+0x318], R236 ;  /* 0x000318ec01007387 */ /* 0x0007e20000100800 */
[----:B-1----:R-:W-:Y:S02]  /*10590*/  FSEL R107, R185, -INF , !P6 ;  /* 0xff800000b96b7808 */ /* 0x002fe40007000000 */
[----:B------:R-:W-:Y:S01]  /*105a0*/  ISETP.GE.AND P6, PT, R140, R244, PT ;  /* 0x000000f48c00720c */ /* 0x000fe20003fc6270 */
[----:B------:R-:W-:Y:S01]  /*105b0*/  STL [R1+0x314], R237 ;  /* 0x000314ed01007387 */ /* 0x000fe20000100800 */
[----:B------:R-:W-:Y:S02]  /*105c0*/  FSEL R139, R220, -INF , !P4 ;  /* 0xff800000dc8b7808 */ /* 0x000fe40006000000 */
[----:B------:R-:W-:Y:S01]  /*105d0*/  ISETP.GE.AND P4, PT, R125, R231, PT ;  /* 0x000000e77d00720c */ /* 0x000fe20003f86270 */
[----:B------:R1:W-:Y:S04]  /*105e0*/  STL [R1+0x310], R242 ;  /* 0x000310f201007387 */ /* 0x0003e80000100800 */
[----:B------:R-:W-:Y:S01]  /*105f0*/  STL [R1+0x30c], R243 ;  /* 0x00030cf301007387 */ /* 0x000fe20000100800 */
[----:B--2---:R-:W-:-:S02]  /*10600*/  FSEL R101, R184, -INF , !P2 ;  /* 0xff800000b8657808 */ /* 0x004fc40005000000 */
[-C--:B------:R-:W-:Y:S01]  /*10610*/  ISETP.GE.AND P2, PT, R134, R244.reuse, PT ;  /* 0x000000f48600720c */ /* 0x080fe20003f46270 */
[----:B------:R-:W-:Y:S03]  /*10620*/  STL [R1+0x308], R240 ;  /* 0x000308f001007387 */ /* 0x000fe60000100800 */
[----:B------:R-:W-:Y:S01]  /*10630*/  FSEL R248, R72, -INF , !P2 ;  /* 0xff80000048f87808 */ /* 0x000fe20005000000 */
[----:B------:R-:W-:Y:S01]  /*10640*/  STL [R1+0x304], R241 ;  /* 0x000304f101007387 */ /* 0x000fe20000100800 */
[----:B------:R-:W-:-:S03]  /*10650*/  ISETP.GE.AND P2, PT, R125, R244, PT ;  /* 0x000000f47d00720c */ /* 0x000fc60003f46270 */
[----:B------:R-:W-:Y:S01]  /*10660*/  STL [R1+0x300], R238 ;  /* 0x000300ee01007387 */ /* 0x000fe20000100800 */
[----:B---3--:R-:W-:Y:S02]  /*10670*/  IADD3 R236, R146, 0x50, RZ ;  /* 0x0000005092ec7810 */ /* 0x008fe40007ffe0ff */
[----:B------:R-:W-:Y:S01]  /*10680*/  FSEL R220, R172, -INF , !P2 ;  /* 0xff800000acdc7808 */ /* 0x000fe20005000000 */
[----:B------:R-:W-:Y:S01]  /*10690*/  STL [R1+0x2fc], R239 ;  /* 0x0002fcef01007387 */ /* 0x000fe20000100800 */
[-C--:B------:R-:W-:Y:S02]  /*106a0*/  ISETP.GE.AND P1, PT, R236, R244.reuse, PT ;  /* 0x000000f4ec00720c */ /* 0x080fe40003f26270 */
[----:B------:R-:W-:Y:S01]  /*106b0*/  ISETP.GE.AND P2, PT, R124, R231, PT ;  /* 0x000000e77c00720c */ /* 0x000fe20003f46270 */
[----:B------:R-:W-:Y:S01]  /*106c0*/  STL [R1+0x2f0], R169 ;  /* 0x0002f0a901007387 */ /* 0x000fe20000100800 */
[----:B-1----:R-:W-:Y:S02]  /*106d0*/  FSEL R242, R81, -INF , !P3 ;  /* 0xff80000051f27808 */ /* 0x002fe40005800000 */
[----:B------:R-:W-:Y:S01]  /*106e0*/  ISETP.GE.AND P3, PT, R135, R244, PT ;  /* 0x000000f48700720c */ /* 0x000fe20003f66270 */
[----:B------:R-:W-:Y:S01]  /*106f0*/  STL [R1+0x2ec], R214 ;  /* 0x0002ecd601007387 */ /* 0x000fe20000100800 */
[----:B------:R-:W-:-:S02]  /*10700*/  FSEL R252, R76, -INF , !P1 ;  /* 0xff8000004cfc7808 */ /* 0x000fc40004800000 */
[-C--:B------:R-:W-:Y:S01]  /*10710*/  ISETP.GE.AND P1, PT, R141, R244.reuse, PT ;  /* 0x000000f48d00720c */ /* 0x080fe20003f26270 */
[----:B------:R1:W-:Y:S01]  /*10720*/  STL [R1+0x2e8], R213 ;  /* 0x0002e8d501007387 */ /* 0x0003e20000100800 */
[----:B------:R-:W-:Y:S02]  /*10730*/  FSEL R249, R181, -INF , !P3 ;  /* 0xff800000b5f97808 */ /* 0x000fe40005800000 */
[----:B------:R-:W-:Y:S01]  /*10740*/  FSEL R181, R73, -INF , !P6 ;  /* 0xff80000049b57808 */ /* 0x000fe20007000000 */
[----:B------:R-:W-:Y:S01]  /*10750*/  STL [R1+0x23c], R228 ;  /* 0x00023ce401007387 */ /* 0x000fe20000100800 */
[----:B------:R-:W-:-:S03]  /*10760*/  ISETP.GE.AND P3, PT, R124, R244, PT ;  /* 0x000000f47c00720c */ /* 0x000fc60003f66270 */
[----:B------:R-:W-:Y:S01]  /*10770*/  STL [R1+0x238], R215 ;  /* 0x000238d701007387 */ /* 0x000fe20000100800 */
[----:B------:R-:W-:Y:S02]  /*10780*/  FSEL R221, R221, -INF , !P3 ;  /* 0xff800000dddd7808 */ /* 0x000fe40005800000 */
[----:B------:R-:W-:Y:S01]  /*10790*/  ISETP.GE.AND P3, PT, R149, R231, PT ;  /* 0x000000e79500720c */ /* 0x000fe20003f66270 */
[----:B------:R-:W-:Y:S03]  /*107a0*/  STL.64 [R1+0x228], R226 ;  /* 0x000228e201007387 */ /* 0x000fe60000100a00 */
[----:B------:R-:W-:Y:S01]  /*107b0*/  FSEL R161, R222, -INF , !P3 ;  /* 0xff800000dea17808 */ /* 0x000fe20005800000 */
[----:B------:R-:W-:Y:S01]  /*107c0*/  STL.64 [R1+0x220], R224 ;  /* 0x000220e001007387 */ /* 0x000fe20000100a00 */
[----:B------:R-:W-:-:S03]  /*107d0*/  ISETP.GE.AND P3, PT, R146, R165, PT ;  /* 0x000000a59200720c */ /* 0x000fc60003f66270 */
[----:B------:R-:W-:Y:S04]  /*107e0*/  STL [R1+0x218], R212 ;  /* 0x000218d401007387 */ /* 0x000fe80000100800 */
[----:B------:R-:W-:Y:S01]  /*107f0*/  STL.64 [R1+0x210], R218 ;  /* 0x000210da01007387 */ /* 0x000fe20000100a00 */
[----:B-1----:R-:W-:-:S03]  /*10800*/  IADD3 R213, R146, 0x79, RZ ;  /* 0x0000007992d57810 */ /* 0x002fc60007ffe0ff */
[----:B------:R-:W-:Y:S01]  /*10810*/  STL [R1+0x208], R211 ;  /* 0x000208d301007387 */ /* 0x000fe20000100800 */
[----:B------:R-:W-:Y:S02]  /*10820*/  ISETP.GE.AND P6, PT, R213, R244, PT ;  /* 0x000000f4d500720c */ /* 0x000fe40003fc6270 */
[----:B------:R-:W-:Y:S01]  /*10830*/  FSEL R244, R176, -INF , !P1 ;  /* 0xff800000b0f47808 */ /* 0x000fe20004800000 */
[----:B------:R-:W-:Y:S01]  /*10840*/  STL.64 [R1+0x200], R216 ;  /* 0x000200d801007387 */ /* 0x000fe20000100a00 */
[----:B------:R-:W-:-:S03]  /*10850*/  ISETP.GE.AND P1, PT, R146, R231, PT ;  /* 0x000000e79200720c */ /* 0x000fc60003f26270 */
[----:B------:R-:W-:Y:S01]  /*10860*/  STL [R1+0x1f8], R210 ;  /* 0x0001f8d201007387 */ /* 0x000fe20000100800 */
[----:B------:R-:W-:Y:S02]  /*10870*/  FSEL R131, R70, -INF , !P1 ;  /* 0xff80000046837808 */ /* 0x000fe40004800000 */
[-C--:B------:R-:W-:Y:S01]  /*10880*/  ISETP.GE.AND P1, PT, R147, R231.reuse, PT ;  /* 0x000000e79300720c */ /* 0x080fe20003f26270 */
[----:B------:R1:W-:Y:S03]  /*10890*/  STL [R1+0x1f4], R209 ;  /* 0x0001f4d101007387 */ /* 0x0003e60000100800 */
[----:B------:R-:W-:Y:S01]  /*108a0*/  FSEL R214, R71, -INF , !P1 ;  /* 0xff80000047d67808 */ /* 0x000fe20004800000 */
[----:B------:R-:W-:Y:S01]  /*108b0*/  STL [R1+0x1f0], R208 ;  /* 0x0001f0d001007387 */ /* 0x000fe20000100800 */
[----:B------:R-:W-:-:S03]  /*108c0*/  ISETP.GE.AND P1, PT, R120, R231, PT ;  /* 0x000000e77800720c */ /* 0x000fc60003f26270 */
[----:B------:R-:W-:Y:S01]  /*108d0*/  STL [R1+0x1ec], R171 ;  /* 0x0001ecab01007387 */ /* 0x000fe20000100800 */
[----:B------:R-:W-:Y:S02]  /*108e0*/  FSEL R129, R206, -INF , !P1 ;  /* 0xff800000ce817808 */ /* 0x000fe40004800000 */
[-C--:B------:R-:W-:Y:S01]  /*108f0*/  ISETP.GE.AND P1, PT, R98, R231.reuse, PT ;  /* 0x000000e76200720c */ /* 0x080fe20003f26270 */
[----:B------:R-:W-:Y:S03]  /*10900*/  STL [R1+0x1e8], R170 ;  /* 0x0001e8aa01007387 */ /* 0x000fe60000100800 */
[----:B------:R-:W-:Y:S01]  /*10910*/  FSEL R176, R207, -INF , !P1 ;  /* 0xff800000cfb07808 */ /* 0x000fe20004800000 */
[----:B------:R-:W-:Y:S01]  /*10920*/  STL.64 [R1+0x320], R68 ;  /* 0x0003204401007387 */ /* 0x000fe20000100a00 */
[----:B------:R-:W-:-:S03]  /*10930*/  ISETP.GE.AND P1, PT, R102, R231, PT ;  /* 0x000000e76600720c */ /* 0x000fc60003f26270 */
[----:B------:R2:W-:Y:S01]  /*10940*/  STL [R1+0x438], R92 ;  /* 0x0004385c01007387 */ /* 0x0005e20000100800 */
[----:B------:R-:W-:Y:S02]  /*10950*/  FSEL R143, R94, -INF , !P1 ;  /* 0xff8000005e8f7808 */ /* 0x000fe40004800000 */
[-C--:B------:R-:W-:Y:S02]  /*10960*/  ISETP.GE.AND P1, PT, R106, R231.reuse, PT ;  /* 0x000000e76a00720c */ /* 0x080fe40003f26270 */
[----:B-1----:R-:W-:Y:S02]  /*10970*/  FSEL R209, R177, -INF , !P5 ;  /* 0xff800000b1d17808 */ /* 0x002fe40006800000 */
        /* <DEDUP_REMOVED lines=14> */
[----:B------:R-:W-:-:S02]  /*10a60*/  FSEL R223, R173, -INF , !P6 ;  /* 0xff800000addf7808 */ /* 0x000fc40007000000 */
[----:B------:R-:W-:Y:S02]  /*10a70*/  FSEL R119, R194, -INF , !P1 ;  /* 0xff800000c2777808 */ /* 0x000fe40004800000 */
[-C--:B------:R-:W-:Y:S02]  /*10a80*/  ISETP.GE.AND P1, PT, R158, R231.reuse, PT ;  /* 0x000000e79e00720c */ /* 0x080fe40003f26270 */
[----:B------:R-:W-:Y:S02]  /*10a90*/  ISETP.GE.AND P6, PT, R147, R168, PT ;  /* 0x000000a89300720c */ /* 0x000fe40003fc6270 */
        /* <DEDUP_REMOVED lines=17> */
[C---:B------:R-:W-:Y:S02]  /*10bb0*/  ISETP.GE.AND P5, PT, R98.reuse, R168, PT ;  /* 0x000000a86200720c */ /* 0x040fe40003fa6270 */
[----:B--2---:R-:W-:Y:S02]  /*10bc0*/  FSEL R92, R83, -INF , !P1 ;  /* 0xff800000535c7808 */ /* 0x004fe40004800000 */
        /* <DEDUP_REMOVED lines=31> */
[----:B------:R-:W-:-:S02]  /*10dc0*/  FSEL R58, R58, -INF , !P2 ;  /* 0xff8000003a3a7808 */ /* 0x000fc40005000000 */
[----:B------:R-:W-:Y:S02]  /*10dd0*/  FSEL R102, R62, -INF , !P1 ;  /* 0xff8000003e667808 */ /* 0x000fe40004800000 */
[-C--:B------:R-:W-:Y:S02]  /*10de0*/  ISETP.GE.AND P1, PT, R106, R165.reuse, PT ;  /* 0x000000a56a00720c */ /* 0x080fe40003f26270 */
[----:B------:R-:W-:Y:S02]  /*10df0*/  FSEL R106, R63, -INF , !P3 ;  /* 0xff8000003f6a7808 */ /* 0x000fe40005800000 */
[-C--:B------:R-:W-:Y:S02]  /*10e00*/  ISETP.GE.AND P3, PT, R154, R165.reuse, PT ;  /* 0x000000a59a00720c */ /* 0x080fe40003f66270 */
[C---:B------:R-:W-:Y:S02]  /*10e10*/  ISETP.GE.AND P6, PT, R110.reuse, R168, PT ;  /* 0x000000a86e00720c */ /* 0x040fe40003fc6270 */
[----:B------:R-:W-:-:S02]  /*10e20*/  ISETP.GE.AND P2, PT, R110, R165, PT ;  /* 0x000000a56e00720c */ /* 0x000fc40003f46270 */
[----:B------:R-:W-:Y:S02]  /*10e30*/  FSEL R219, R57, -INF , !P4 ;  /* 0xff80000039db7808 */ /* 0x000fe40006000000 */
[----:B------:R-:W-:Y:S02]  /*10e40*/  FSEL R110, R59, -INF , !P1 ;  /* 0xff8000003b6e7808 */ /* 0x000fe40004800000 */
[C---:B------:R-:W-:Y:S02]  /*10e50*/  ISETP.GE.AND P4, PT, R112.reuse, R168, PT ;  /* 0x000000a87000720c */ /* 0x040fe40003f86270 */
[----:B------:R-:W-:Y:S02]  /*10e60*/  ISETP.GE.AND P1, PT, R112, R165, PT ;  /* 0x000000a57000720c */ /* 0x000fe40003f26270 */
[----:B------:R-:W-:Y:S02]  /*10e70*/  FSEL R154, R52, -INF , !P5 ;  /* 0xff800000349a7808 */ /* 0x000fe40006800000 */
[----:B------:R-:W-:-:S02]  /*10e80*/  FSEL R112, R54, -INF , !P3 ;  /* 0xff80000036707808 */ /* 0x000fc40005800000 */
[C---:B------:R-:W-:Y:S02]  /*10e90*/  ISETP.GE.AND P5, PT, R155.reuse, R168, PT ;  /* 0x000000a89b00720c */ /* 0x040fe40003fa6270 */
[----:B------:R-:W-:Y:S02]  /*10ea0*/  ISETP.GE.AND P3, PT, R155, R165, PT ;  /* 0x000000a59b00720c */ /* 0x000fe40003f66270 */
[----:B------:R-:W-:Y:S02]  /*10eb0*/  FSEL R155, R53, -INF , !P6 ;  /* 0xff800000359b7808 */ /* 0x000fe40007000000 */
[----:B------:R-:W-:Y:S02]  /*10ec0*/  FMNMX.FTZ R53, R164, R138, !PT ;  /* 0x0000008aa4357209 */ /* 0x000fe40007810000 */
[----:B------:R-:W-:Y:S02]  /*10ed0*/  FSEL R190, R55, -INF , !P2 ;  /* 0xff80000037be7808 */ /* 0x000fe40005000000 */
[----:B------:R-:W-:-:S02]  /*10ee0*/  FMNMX.FTZ R53, R151, R53, !PT ;  /* 0x0000003597357209 */ /* 0x000fc40007810000 */
[C---:B------:R-:W-:Y:S02]  /*10ef0*/  ISETP.GE.AND P6, PT, R111.reuse, R168, PT ;  /* 0x000000a86f00720c */ /* 0x040fe40003fc6270 */
[----:B------:R-:W-:Y:S02]  /*10f00*/  FMNMX.FTZ R53, R126, R53, !PT ;  /* 0x000000357e357209 */ /* 0x000fe40007810000 */
[----:B------:R-:W-:Y:S02]  /*10f10*/  ISETP.GE.AND P2, PT, R111, R165, PT ;  /* 0x000000a56f00720c */ /* 0x000fe40003f46270 */
        /* <DEDUP_REMOVED lines=43> */
[----:B------:R-:W-:Y:S02]  /*111d0*/  FSEL R211, R48, -INF , !P4 ;  /* 0xff80000030d37808 */ /* 0x000fe40006000000 */
[----:B------:R-:W-:-:S02]  /*111e0*/  FSEL R191, R50, -INF , !P1 ;  /* 0xff80000032bf7808 */ /* 0x000fc40004800000 */
[----:B------:R-:W-:Y:S02]  /*111f0*/  FMNMX.FTZ R53, R218, R53, !PT ;  /* 0x00000035da357209 */ /* 0x000fe40007810000 */
[CC--:B------:R-:W-:Y:S02]  /*11200*/  ISETP.GE.AND P4, PT, R158.reuse, R168.reuse, PT ;  /* 0x000000a89e00720c */ /* 0x0c0fe40003f86270 */
[----:B------:R-:W-:Y:S02]  /*11210*/  ISETP.GE.AND P1, PT, R158, R165, PT ;  /* 0x000000a59e00720c */ /* 0x000fe40003f26270 */
[----:B------:R-:W-:Y:S02]  /*11220*/  FSEL R158, R49, -INF , !P5 ;  /* 0xff800000319e7808 */ /* 0x000fe40006800000 */
[----:B------:R-:W-:Y:S02]  /*11230*/  FSEL R192, R51, -INF , !P3 ;  /* 0xff80000033c07808 */ /* 0x000fe40005800000 */
[----:B------:R-:W-:-:S02]  /*11240*/  ISETP.GE.AND P5, PT, R159, R168, PT ;  /* 0x000000a89f00720c */ /* 0x000fc40003fa6270 */
[----:B------:R-:W-:Y:S02]  /*11250*/  ISETP.GE.AND P3, PT, R159, R165, PT ;  /* 0x000000a59f00720c */ /* 0x000fe40003f66270 */
[----:B------:R-:W-:Y:S02]  /*11260*/  FMNMX.FTZ R172, R181, R172, !PT ;  /* 0x000000acb5ac7209 */ /* 0x000fe40007810000 */
[----:B------:R-:W-:Y:S02]  /*11270*/  FSEL R159, R44, -INF , !P6 ;  /* 0xff8000002c9f7808 */ /* 0x000fe40007000000 */
[----:B------:R-:W-:Y:S02]  /*11280*/  FSEL R193, R46, -INF , !P2 ;  /* 0xff8000002ec17808 */ /* 0x000fe40005000000 */
[----:B------:R-:W-:Y:S02]  /*11290*/  FMNMX.FTZ R53, R145, R53, !PT ;  /* 0x0000003591357209 */ /* 0x000fe40007810000 */
[----:B------:R-:W-:-:S02]  /*112a0*/  ISETP.GE.AND P6, PT, R162, R168, PT ;  /* 0x000000a8a200720c */ /* 0x000fc40003fc6270 */
[-C--:B------:R-:W-:Y:S02]  /*112b0*/  ISETP.GE.AND P2, PT, R162, R165.reuse, PT ;  /* 0x000000a5a200720c */ /* 0x080fe40003f46270 */
[----:B------:R-:W-:Y:S02]  /*112c0*/  FSEL R162, R45, -INF , !P4 ;  /* 0xff8000002da27808 */ /* 0x000fe40006000000 */
[----:B------:R-:W-:Y:S02]  /*112d0*/  FSEL R194, R47, -INF , !P1 ;  /* 0xff8000002fc27808 */ /* 0x000fe40004800000 */
[C---:B------:R-:W-:Y:S02]  /*112e0*/  ISETP.GE.AND P4, PT, R163.reuse, R168, PT ;  /* 0x000000a8a300720c */ /* 0x040fe40003f86270 */
[----:B------:R-:W-:Y:S02]  /*112f0*/  ISETP.GE.AND P1, PT, R163, R165, PT ;  /* 0x000000a5a300720c */ /* 0x000fe40003f26270 */
[----:B------:R-:W-:-:S02]  /*11300*/  FMNMX.FTZ R172, R244, R172, !PT ;  /* 0x000000acf4ac7209 */ /* 0x000fc40007810000 */
[----:B------:R-:W-:Y:S02]  /*11310*/  FSEL R163, R40, -INF , !P5 ;  /* 0xff80000028a37808 */ /* 0x000fe40006800000 */
[----:B------:R-:W-:Y:S02]  /*11320*/  FSEL R111, R42, -INF , !P3 ;  /* 0xff8000002a6f7808 */ /* 0x000fe40005800000 */
[----:B------:R-:W-:Y:S02]  /*11330*/  FMNMX.FTZ R53, R152, R53, !PT ;  /* 0x0000003598357209 */ /* 0x000fe40007810000 */
[C---:B------:R-:W-:Y:S01]  /*11340*/  ISETP.GE.AND P5, PT, R132.reuse, R168, PT ;  /* 0x000000a88400720c */ /* 0x040fe20003fa6270 */
[----:B------:R-:W-:Y:S01]  /*11350*/  STL [R1+0x1c], R111 ;  /* 0x00001c6f01007387 */ /* 0x000fe20000100800 */
[----:B------:R-:W-:Y:S02]  /*11360*/  ISETP.GE.AND P3, PT, R132, R165, PT ;  /* 0x000000a58400720c */ /* 0x000fe40003f66270 */
[----:B------:R-:W-:-:S02]  /*11370*/  FSEL R132, R41, -INF , !P6 ;  /* 0xff80000029847808 */ /* 0x000fc40007000000 */
[----:B------:R-:W-:Y:S02]  /*11380*/  FSEL R120, R43, -INF , !P2 ;  /* 0xff8000002b787808 */ /* 0x000fe40005000000 */
[C---:B------:R-:W-:Y:S02]  /*11390*/  ISETP.GE.AND P6, PT, R133.reuse, R168, PT ;  /* 0x000000a88500720c */ /* 0x040fe40003fc6270 */
[----:B------:R-:W-:Y:S02]  /*113a0*/  ISETP.GE.AND P2, PT, R133, R165, PT ;  /* 0x000000a58500720c */ /* 0x000fe40003f46270 */
[----:B------:R-:W-:Y:S02]  /*113b0*/  FMNMX.FTZ R172, R209, R172, !PT ;  /* 0x000000acd1ac7209 */ /* 0x000fe40007810000 */
[----:B------:R-:W-:Y:S02]  /*113c0*/  FSEL R133, R36, -INF , !P4 ;  /* 0xff80000024857808 */ /* 0x000fe40006000000 */
[----:B------:R-:W-:-:S02]  /*113d0*/  FMNMX.FTZ R53, R153, R53, !PT ;  /* 0x0000003599357209 */ /* 0x000fc40007810000 */
[----:B------:R-:W-:Y:S02]  /*113e0*/  ISETP.GE.AND P4, PT, R136, R168, PT ;  /* 0x000000a88800720c */ /* 0x000fe40003f86270 */
[----:B------:R-:W-:Y:S02]  /*113f0*/  FMNMX.FTZ R172, R139, R172, !PT ;  /* 0x000000ac8bac7209 */ /* 0x000fe40007810000 */
[----:B------:R-:W-:Y:S02]  /*11400*/  FMNMX.FTZ R53, R156, R53, !PT ;  /* 0x000000359c357209 */ /* 0x000fe40007810000 */
        /* <DEDUP_REMOVED lines=8> */
[C---:B------:R-:W-:Y:S01]  /*11490*/  ISETP.GE.AND P5, PT, R137.reuse, R168, PT ;  /* 0x000000a88900720c */ /* 0x040fe20003fa6270 */
[----:B------:R-:W-:Y:S01]  /*114a0*/  STL [R1+0x4c], R97 ;  /* 0x00004c6101007387 */ /* 0x000fe20000100800 */
[----:B------:R-:W-:-:S02]  /*114b0*/  ISETP.GE.AND P3, PT, R137, R165, PT ;  /* 0x000000a58900720c */ /* 0x000fc40003f66270 */
[----:B------:R-:W-:Y:S02]  /*114c0*/  FSEL R137, R32, -INF , !P6 ;  /* 0xff80000020897808 */ /* 0x000fe40007000000 */
[----:B------:R-:W-:Y:S02]  /*114d0*/  FSEL R68, R34, -INF , !P2 ;  /* 0xff80000022447808 */ /* 0x000fe40005000000 */
[----:B------:R-:W-:Y:S02]  /*114e0*/  FSEL R228, R24, -INF , !P4 ;  /* 0xff80000018e47808 */ /* 0x000fe40006000000 */
[C---:B------:R-:W-:Y:S01]  /*114f0*/  ISETP.GE.AND P6, PT, R100.reuse, R168, PT ;  /* 0x000000a86400720c */ /* 0x040fe20003fc6270 */
[----:B------:R-:W-:Y:S01]  /*11500*/  STL [R1+0x50], R68 ;  /* 0x0000504401007387 */ /* 0x000fe20000100800 */
[----:B------:R-:W-:Y:S02]  /*11510*/  ISETP.GE.AND P2, PT, R100, R165, PT ;  /* 0x000000a56400720c */ /* 0x000fe40003f46270 */
[----:B------:R-:W-:-:S02]  /*11520*/  FMNMX.FTZ R24, R220, R172, !PT ;  /* 0x000000acdc187209 */ /* 0x000fc40007810000 */
[----:B------:R-:W-:Y:S02]  /*11530*/  FSEL R100, R35, -INF , !P1 ;  /* 0xff80000023647808 */ /* 0x000fe40004800000 */
[----:B------:R-:W-:Y:S02]  /*11540*/  FMNMX.FTZ R53, R160, R53, !PT ;  /* 0x00000035a0357209 */ /* 0x000fe40007810000 */
[----:B------:R-:W-:Y:S02]  /*11550*/  ISETP.GE.AND P1, PT, R236, R165, PT ;  /* 0x000000a5ec00720c */ /* 0x000fe40003f26270 */
[----:B------:R-:W-:Y:S02]  /*11560*/  FSEL R236, R28, -INF , !P5 ;  /* 0xff8000001cec7808 */ /* 0x000fe40006800000 */
[----:B------:R-:W-:Y:S02]  /*11570*/  ISETP.GE.AND P5, PT, R118, R168, PT ;  /* 0x000000a87600720c */ /* 0x000fe40003fa6270 */
[----:B------:R-:W-:-:S02]  /*11580*/  FMNMX.FTZ R24, R223, R24, !PT ;  /* 0x00000018df187209 */ /* 0x000fc40007810000 */
[----:B------:R-:W-:Y:S02]  /*11590*/  FMNMX.FTZ R53, R161, R53, !PT ;  /* 0x00000035a1357209 */ /* 0x000fe40007810000 */
[----:B------:R-:W-:Y:S02]  /*115a0*/  FSEL R215, R25, -INF , !P5 ;  /* 0xff80000019d77808 */ /* 0x000fe40006800000 */
[----:B------:R-:W1:Y:S01]  /*115b0*/  SHFL.BFLY PT, R25, R24, 0x2, 0x1f ;  /* 0x0c401f0018197f89 */ /* 0x000e6200000e0000 */
[----:B------:R-:W-:Y:S02]  /*115c0*/  FMNMX.FTZ R53, R146, R53, !PT ;  /* 0x0000003592357209 */ /* 0x000fe40007810000 */
[----:B------:R-:W-:Y:S02]  /*115d0*/  LOP3.LUT R172, R233, UR4, RZ, 0x3c, !PT ;  /* 0x00000004e9ac7c12 */ /* 0x000fe4000f8e3cff */
[----:B------:R-:W-:Y:S02]  /*115e0*/  FMNMX.FTZ R53, R147, R53, !PT ;  /* 0x0000003593357209 */ /* 0x000fe40007810000 */
[----:B------:R-:W-:Y:S01]  /*115f0*/  FSEL R69, R31, -INF , !P2 ;  /* 0xff8000001f457808 */ /* 0x000fe20005000000 */
[----:B------:R-:W-:Y:S01]  /*11600*/  IMAD.WIDE.U32 R170, R172, -0x326172a9, RZ ;  /* 0xcd9e8d57acaa7825 */ /* 0x000fe200078e00ff */
[----:B------:R-:W-:-:S02]  /*11610*/  FMNMX.FTZ R53, R123, R53, !PT ;  /* 0x000000357b357209 */ /* 0x000fc40007810000 */
[----:B------:R-:W-:Y:S01]  /*11620*/  FSEL R243, R30, -INF , !P3 ;  /* 0xff8000001ef37808 */ /* 0x000fe20005800000 */
[----:B------:R2:W-:Y:S01]  /*11630*/  STL [R1+0x68], R69 ;  /* 0x0000684501007387 */ /* 0x0005e20000100800 */
[----:B------:R-:W-:Y:S02]  /*11640*/  LOP3.LUT R173, R247, UR18, R170, 0x96, !PT ;  /* 0x00000012f7ad7c12 */ /* 0x000fe4000f8e96aa */
[----:B------:R-:W-:Y:S01]  /*11650*/  LOP3.LUT R174, R171, UR20, R166, 0x96, !PT ;  /* 0x00000014abae7c12 */ /* 0x000fe2000f8e96a6 */
[----:B------:R-:W3:Y:S01]  /*11660*/  SHFL.BFLY PT, R172, R53, 0x2, 0x1f ;  /* 0x0c401f0035ac7f89 */ /* 0x000ee200000e0000 */
[-C--:B------:R-:W-:Y:S01]  /*11670*/  ISETP.GE.AND P2, PT, R150, R165.reuse, PT ;  /* 0x000000a59600720c */ /* 0x080fe20003f46270 */
[----:B------:R-:W-:Y:S01]  /*11680*/  IMAD.WIDE.U32 R178, R173, -0x2daee0ad, RZ ;  /* 0xd2511f53adb27825 */ /* 0x000fe200078e00ff */
[----:B------:R-:W-:Y:S02]  /*11690*/  ISETP.GE.AND P3, PT, R118, R165, PT ;  /* 0x000000a57600720c */ /* 0x000fe40003f66270 */
[----:B------:R-:W-:Y:S01]  /*116a0*/  FSEL R237, R29, -INF , !P6 ;  /* 0xff8000001ded7808 */ /* 0x000fe20007000000 */
[----:B------:R-:W-:Y:S01]  /*116b0*/  IMAD.WIDE.U32 R174, R174, -0x2daee0ad, RZ ;  /* 0xd2511f53aeae7825 */ /* 0x000fe200078e00ff */
[----:B------:R-:W-:-:S02]  /*116c0*/  ISETP.GE.AND P6, PT, R150, R168, PT ;  /* 0x000000a89600720c */ /* 0x000fc40003fc6270 */
[----:B-1----:R-:W-:Y:S02]  /*116d0*/  FMNMX.FTZ R24, R24, R25, !PT ;  /* 0x0000001918187209 */ /* 0x002fe40007810000 */
[----:B------:R-:W-:Y:S02]  /*116e0*/  FSEL R226, R26, -INF , !P1 ;  /* 0xff8000001ae27808 */ /* 0x000fe40004800000 */
[CC--:B------:R-:W-:Y:S01]  /*116f0*/  ISETP.GE.AND P4, PT, R135.reuse, R168.reuse, PT ;  /* 0x000000a88700720c */ /* 0x0c0fe20003f86270 */
[----:B------:R-:W1:Y:S01]  /*11700*/  SHFL.BFLY PT, R173, R24, 0x1, 0x1f ;  /* 0x0c201f0018ad7f89 */ /* 0x000e6200000e0000 */
[----:B------:R-:W-:Y:S02]  /*11710*/  ISETP.GE.AND P1, PT, R135, R165, PT ;  /* 0x000000a58700720c */ /* 0x000fe40003f26270 */
[----:B------:R-:W-:Y:S02]  /*11720*/  FSEL R225, R27, -INF , !P3 ;  /* 0xff8000001be17808 */ /* 0x000fe40005800000 */
[----:B------:R-:W-:-:S02]  /*11730*/  ISETP.GE.AND P5, PT, R134, R168, PT ;  /* 0x000000a88600720c */ /* 0x000fc40003fa6270 */
[----:B--2---:R-:W-:Y:S02]  /*11740*/  FSEL R69, R22, -INF , !P2 ;  /* 0xff80000016457808 */ /* 0x004fe40005000000 */
[----:B------:R-:W-:Y:S02]  /*11750*/  ISETP.GE.AND P3, PT, R134, R165, PT ;  /* 0x000000a58600720c */ /* 0x000fe40003f66270 */
[----:B---3--:R-:W-:Y:S01]  /*11760*/  FMNMX.FTZ R25, R53, R172, !PT ;  /* 0x000000ac35197209 */ /* 0x008fe20007810000 */
[----:B------:R-:W-:Y:S01]  /*11770*/  STL [R1+0xc0], R69 ;  /* 0x0000c04501007387 */ /* 0x000fe20000100800 */
[----:B------:R-:W-:Y:S02]  /*11780*/  FSEL R150, R20, -INF , !P6 ;  /* 0xff80000014967808 */ /* 0x000fe40007000000 */
[----:B------:R-:W-:Y:S01]  /*11790*/  LOP3.LUT R175, R175, UR17, R234, 0x96, !PT ;  /* 0x00000011afaf7c12 */ /* 0x000fe2000f8e96ea */
[----:B------:R-:W2:Y:S01]  /*117a0*/  SHFL.BFLY PT, R53, R25, 0x1, 0x1f ;  /* 0x0c201f0019357f89 */ /* 0x000ea200000e0000 */
[----:B------:R-:W-:-:S02]  /*117b0*/  ISETP.GE.AND P6, PT, R140, R168, PT ;  /* 0x000000a88c00720c */ /* 0x000fc40003fc6270 */
[-C--:B------:R-:W-:Y:S01]  /*117c0*/  ISETP.GE.AND P2, PT, R140, R165.reuse, PT ;  /* 0x000000a58c00720c */ /* 0x080fe20003f46270 */
[----:B------:R3:W-:Y:S01]  /*117d0*/  STL.64 [R1+0xe8], R170 ;  /* 0x0000e8aa01007387 */ /* 0x0007e20000100a00 */
[----:B------:R-:W-:Y:S02]  /*117e0*/  LOP3.LUT R174, R179, UR15, R174, 0x96, !PT ;  /* 0x0000000fb3ae7c12 */ /* 0x000fe4000f8e96ae */
[----:B------:R-:W-:Y:S02]  /*117f0*/  FSEL R140, R21, -INF , !P4 ;  /* 0xff800000158c7808 */ /* 0x000fe40006000000 */
[----:B------:R-:W-:Y:S02]  /*11800*/  FSEL R134, R23, -INF , !P1 ;  /* 0xff80000017867808 */ /* 0x000fe40004800000 */
        /* <DEDUP_REMOVED lines=8> */
[CC--:B------:R-:W-:Y:S02]  /*11890*/  ISETP.GE.AND P6, PT, R149.reuse, R168.reuse, PT ;  /* 0x000000a89500720c */ /* 0x0c0fe40003fc6270 */
[----:B------:R-:W-:Y:S01]  /*118a0*/  ISETP.GE.AND P2, PT, R149, R165, PT ;  /* 0x000000a59500720c */ /* 0x000fe20003f46270 */
[----:B---3--:R-:W-:Y:S01]  /*118b0*/  IMAD.WIDE.U32 R170, R175, -0x326172a9, RZ ;  /* 0xcd9e8d57afaa7825 */ /* 0x008fe200078e00ff */
[----:B------:R-:W-:Y:S02]  /*118c0*/  FSEL R149, R12, -INF , !P4 ;  /* 0xff8000000c957808 */ /* 0x000fe40006000000 */
[----:B------:R-:W-:Y:S01]  /*118d0*/  FSEL R241, R13, -INF , !P5 ;  /* 0xff8000000df17808 */ /* 0x000fe20006800000 */
[----:B------:R-:W-:Y:S01]  /*118e0*/  IMAD.WIDE.U32 R174, R174, -0x326172a9, RZ ;  /* 0xcd9e8d57aeae7825 */ /* 0x000fe200078e00ff */
[----:B------:R-:W-:Y:S02]  /*118f0*/  FSEL R208, R15, -INF , !P3 ;  /* 0xff8000000fd07808 */ /* 0x000fe40005800000 */
[----:B------:R-:W-:-:S02]  /*11900*/  ISETP.GE.AND P4, PT, R124, R168, PT ;  /* 0x000000a87c00720c */ /* 0x000fc40003f86270 */
[-C--:B------:R-:W-:Y:S02]  /*11910*/  ISETP.GE.AND P3, PT, R125, R168.reuse, PT ;  /* 0x000000a87d00720c */ /* 0x080fe40003f66270 */
[----:B------:R-:W-:Y:S02]  /*11920*/  ISETP.GE.AND P5, PT, R213, R168, PT ;  /* 0x000000a8d500720c */ /* 0x000fe40003fa6270 */
[----:B------:R-:W-:Y:S02]  /*11930*/  LOP3.LUT R172, R171, UR16, R246, 0x96, !PT ;  /* 0x00000010abac7c12 */ /* 0x000fe4000f8e96f6 */
[----:B------:R-:W-:Y:S02]  /*11940*/  LOP3.LUT R168, R175, UR14, R170, 0x96, !PT ;  /* 0x0000000eafa87c12 */ /* 0x000fe4000f8e96aa */
[----:B-1----:R-:W-:Y:S01]  /*11950*/  FMNMX.FTZ R24, R24, R173, !PT ;  /* 0x000000ad18187209 */ /* 0x002fe20007810000 */
[----:B------:R-:W-:Y:S01]  /*11960*/  IMAD.WIDE.U32 R170, R172, -0x2daee0ad, RZ ;  /* 0xd2511f53acaa7825 */ /* 0x000fe200078e00ff */
[----:B------:R-:W-:-:S02]  /*11970*/  FSEL R224, R14, -INF , !P1 ;  /* 0xff8000000ee07808 */ /* 0x000fc40004800000 */
[----:B------:R-:W-:Y:S01]  /*11980*/  FSEL R217, R8, -INF , !P6 ;  /* 0xff80000008d97808 */ /* 0x000fe20007000000 */
[----:B------:R-:W-:Y:S01]  /*11990*/  FMUL.FTZ R222, R24, c[0x0][0x23c] ;  /* 0x00008f0018de7a20 */ /* 0x000fe20000410000 */
[-C--:B------:R-:W-:Y:S02]  /*119a0*/  ISETP.GE.AND P1, PT, R124, R165.reuse, PT ;  /* 0x000000a57c00720c */ /* 0x080fe40003f26270 */
[----:B------:R-:W-:Y:S01]  /*119b0*/  ISETP.GE.AND P6, PT, R125, R165, PT ;  /* 0x000000a57d00720c */ /* 0x000fe20003fc6270 */
[----:B------:R-:W-:Y:S01]  /*119c0*/  IMAD.WIDE.U32 R124, R168, -0x2daee0ad, RZ ;  /* 0xd2511f53a87c7825 */ /* 0x000fe200078e00ff */
[----:B------:R-:W-:Y:S02]  /*119d0*/  FSEL R118, R10, -INF , !P2 ;  /* 0xff8000000a767808 */ /* 0x000fe40005000000 */
[----:B------:R-:W-:Y:S02]  /*119e0*/  FSETP.NEU.FTZ.AND P2, PT, R24, -INF , PT ;  /* 0xff8000001800780b */ /* 0x000fe40003f5d000 */
[----:B------:R-:W-:-:S02]  /*119f0*/  LOP3.LUT R172, R171, UR13, R178, 0x96, !PT ;  /* 0x0000000dabac7c12 */ /* 0x000fc4000f8e96b2 */
[----:B------:R-:W-:Y:S02]  /*11a00*/  LOP3.LUT R168, R125, UR11, R170, 0x96, !PT ;  /* 0x0000000b7da87c12 */ /* 0x000fe4000f8e96aa */
[----:B------:R-:W-:Y:S01]  /*11a10*/  FSEL R222, R222, RZ, P2 ;  /* 0x000000ffdede7208 */ /* 0x000fe20001000000 */
[----:B------:R-:W-:Y:S01]  /*11a20*/  IMAD.WIDE.U32 R172, R172, -0x326172a9, RZ ;  /* 0xcd9e8d57acac7825 */ /* 0x000fe200078e00ff */
[----:B--2---:R-:W-:Y:S02]  /*11a30*/  FMNMX.FTZ R25, R25, R53, !PT ;  /* 0x0000003519197209 */ /* 0x004fe40007810000 */
[----:B------:R-:W-:Y:S01]  /*11a40*/  FSEL R216, R9, -INF , !P4 ;  /* 0xff80000009d87808 */ /* 0x000fe20006000000 */
[----:B------:R-:W-:Y:S01]  /*11a50*/  IMAD.WIDE.U32 R170, R168, -0x326172a9, RZ ;  /* 0xcd9e8d57a8aa7825 */ /* 0x000fe200078e00ff */
[----:B------:R-:W-:Y:S02]  /*11a60*/  ISETP.GE.AND P4, PT, R213, R165, PT ;  /* 0x000000a5d500720c */ /* 0x000fe40003f86270 */
[----:B------:R-:W-:Y:S01]  /*11a70*/  FSEL R212, R4, -INF , !P3 ;  /* 0xff80000004d47808 */ /* 0x000fe20005800000 */
[--C-:B------:R-:W-:Y:S01]  /*11a80*/  FFMA.FTZ R178, R151, c[0x0][0x23c], -R222.reuse ;  /* 0x00008f0097b27a23 */ /* 0x100fe200000108de */
[----:B------:R-:W-:Y:S01]  /*11a90*/  FSETP.NEU.FTZ.AND P3, PT, R25, -INF , PT ;  /* 0xff8000001900780b */ /* 0x000fe20003f7d000 */
[----:B------:R-:W-:Y:S01]  /*11aa0*/  FFMA.FTZ R165, R138, c[0x0][0x23c], -R222 ;  /* 0x00008f008aa57a23 */ /* 0x000fe200000108de */
[----:B------:R-:W-:Y:S01]  /*11ab0*/  LOP3.LUT R172, R171, UR31, R172, 0x96, !PT ;  /* 0x0000001fabac7c12 */ /* 0x000fe2000f8e96ac */
[----:B------:R-:W-:Y:S01]  /*11ac0*/  FMUL.FTZ R53, R25, c[0x0][0x23c] ;  /* 0x00008f0019357a20 */ /* 0x000fe20000410000 */
[----:B------:R-:W-:Y:S01]  /*11ad0*/  FSEL R151, R5, -INF , !P5 ;  /* 0xff80000005977808 */ /* 0x000fe20006800000 */
[----:B------:R1:W-:Y:S01]  /*11ae0*/  MUFU.EX2 R138, R165 ;  /* 0x000000a5008a7308 */ /* 0x0003e20000000800 */
[----:B------:R-:W-:-:S02]  /*11af0*/  LOP3.LUT R177, R172, 0xff, RZ, 0xc0, !PT ;  /* 0x000000ffacb17812 */ /* 0x000fc400078ec0ff */
[----:B------:R-:W-:Y:S02]  /*11b00*/  FSEL R210, R53, RZ, P3 ;  /* 0x000000ff35d27208 */ /* 0x000fe40001800000 */
[----:B------:R-:W-:Y:S02]  /*11b10*/  LOP3.LUT R53, R172, 0xffff, RZ, 0xc0, !PT ;  /* 0x0000ffffac357812 */ /* 0x000fe400078ec0ff */
[----:B------:R-:W-:Y:S01]  /*11b20*/  ISETP.GE.U32.AND P5, PT, R251, R177, PT ;  /* 0x000000b1fb00720c */ /* 0x000fe20003fa6070 */
[----:B------:R-:W2:Y:S01]  /*11b30*/  MUFU.EX2 R178, R178 ;  /* 0x000000b200b27308 */ /* 0x000ea20000000800 */
[----:B------:R-:W-:Y:S01]  /*11b40*/  SHF.R.U32.HI R53, RZ, 0x8, R53 ;  /* 0x00000008ff357819 */ /* 0x000fe20000011635 */
[--C-:B------:R-:W-:Y:S01]  /*11b50*/  FFMA.FTZ R179, R214, c[0x0][0x23c], -R210.reuse ;  /* 0x00008f00d6b37a23 */ /* 0x100fe200000108d2 */
[----:B------:R-:W-:Y:S01]  /*11b60*/  LOP3.LUT R175, R170, 0xff, RZ, 0xc0, !PT ;  /* 0x000000ffaaaf7812 */ /* 0x000fe200078ec0ff */
[----:B------:R-:W-:Y:S01]  /*11b70*/  FFMA.FTZ R177, R131, c[0x0][0x23c], -R210 ;  /* 0x00008f0083b17a23 */ /* 0x000fe200000108d2 */
[----:B------:R-:W-:-:S02]  /*11b80*/  LOP3.LUT R53, R53, 0xffff, RZ, 0xc0, !PT ;  /* 0x0000ffff35357812 */ /* 0x000fc400078ec0ff */
[----:B------:R-:W-:Y:S01]  /*11b90*/  LOP3.LUT R168, R173, UR12, R174, 0x96, !PT ;  /* 0x0000000cada87c12 */ /* 0x000fe2000f8e96ae */
[----:B------:R-:W-:Y:S01]  /*11ba0*/  MUFU.EX2 R131, R177 ;  /* 0x000000b100837308 */ /* 0x000fe20000000800 */
[----:B-1----:R-:W-:Y:S02]  /*11bb0*/  LOP3.LUT R165, R170, 0xffff, RZ, 0xc0, !PT ;  /* 0x0000ffffaaa57812 */ /* 0x002fe400078ec0ff */
[----:B------:R-:W-:Y:S02]  /*11bc0*/  FSEL R171, R11, -INF , !P1 ;  /* 0xff8000000bab7808 */ /* 0x000fe40004800000 */
[----:B------:R-:W-:Y:S02]  /*11bd0*/  ISETP.GE.U32.AND P1, PT, R251, R53, PT ;  /* 0x00000035fb00720c */ /* 0x000fe40003f26070 */
[----:B------:R-:W-:Y:S01]  /*11be0*/  SHF.R.U32.HI R173, RZ, 0x10, R170 ;  /* 0x00000010ffad7819 */ /* 0x000fe200000116aa */
[----:B------:R-:W1:Y:S01]  /*11bf0*/  MUFU.EX2 R179, R179 ;  /* 0x000000b300b37308 */ /* 0x000e620000000800 */
[----:B--2---:R-:W-:-:S02]  /*11c00*/  F2FP.PACK_AB R53, R178, R138 ;  /* 0x0000008ab235723e */ /* 0x004fc400000000ff */
[----:B------:R-:W-:Y:S02]  /*11c10*/  SHF.R.U32.HI R174, RZ, 0x18, R170 ;  /* 0x00000018ffae7819 */ /* 0x000fe400000116aa */
[C---:B------:R-:W-:Y:S02]  /*11c20*/  PRMT R239, R53.reuse, 0x7610, R239 ;  /* 0x0000761035ef7816 */ /* 0x040fe400000000ef */
[----:B------:R-:W-:Y:S02]  /*11c30*/  PRMT R122, R53, 0x7632, R122 ;  /* 0x00007632357a7816 */ /* 0x000fe4000000007a */
[----:B------:R-:W-:Y:S01]  /*11c40*/  FSEL R170, R6, -INF , !P6 ;  /* 0xff80000006aa7808 */ /* 0x000fe20007000000 */
[----:B------:R-:W-:Y:S01]  /*11c50*/  @!P5 HADD2 R52, -R239.H0_H0, -RZ.H0_H0 ;  /* 0xa00000ffef34d230 */ /* 0x000fe20000000900 */
[----:B------:R-:W-:Y:S01]  /*11c60*/  PRMT R214, R239, 0x5410, R122 ;  /* 0x00005410efd67816 */ /* 0x000fe2000000007a */
[----:B------:R-:W-:Y:S01]  /*11c70*/  @!P1 HADD2 R51, -R122.H0_H0, -RZ.H0_H0 ;  /* 0xa00000ff7a339230 */ /* 0x000fe20000000900 */
[----:B------:R-:W-:-:S02]  /*11c80*/  ISETP.GE.U32.AND P6, PT, R251, R175, PT ;  /* 0x000000affb00720c */ /* 0x000fc40003fc6070 */
[----:B------:R-:W-:Y:S01]  /*11c90*/  @!P5 PRMT R239, R52, 0x5410, RZ ;  /* 0x0000541034efd816 */ /* 0x000fe200000000ff */
[----:B------:R2:W-:Y:S01]  /*11ca0*/  STL [R1+0x2f4], R214 ;  /* 0x0002f4d601007387 */ /* 0x0005e20000100800 */
[----:B-1----:R-:W-:Y:S02]  /*11cb0*/  F2FP.PACK_AB R52, R179, R131 ;  /* 0x00000083b334723e */ /* 0x002fe400000000ff */
[----:B------:R-:W-:Y:S02]  /*11cc0*/  @!P1 PRMT R122, R51, 0x5410, RZ ;  /* 0x00005410337a9816 */ /* 0x000fe400000000ff */
[----:B------:R-:W-:Y:S02]  /*11cd0*/  SHF.R.U32.HI R175, RZ, 0x18, R172 ;  /* 0x00000018ffaf7819 */ /* 0x000fe400000116ac */
[----:B------:R-:W-:Y:S01]  /*11ce0*/  FSEL R53, R7, -INF , !P4 ;  /* 0xff80000007357808 */ /* 0x000fe20006000000 */
[----:B------:R-:W-:Y:S01]  /*11cf0*/  STL [R1+0xa0], R122 ;  /* 0x0000a07a01007387 */ /* 0x000fe20000100800 */
[----:B------:R-:W-:Y:S01]  /*11d00*/  ISETP.GE.U32.AND P4, PT, R251, R175, PT ;  /* 0x000000affb00720c */ /* 0x000fe20003f86070 */
[----:B------:R-:W-:Y:S01]  /*11d10*/  FFMA.FTZ R175, R126, c[0x0][0x23c], -R222 ;  /* 0x00008f007eaf7a23 */ /* 0x000fe200000108de */
[----:B------:R-:W-:Y:S01]  /*11d20*/  SHF.R.U32.HI R51, RZ, 0x10, R172 ;  /* 0x00000010ff337819 */ /* 0x000fe200000116ac */
[----:B------:R-:W-:Y:S01]  /*11d30*/  STL.S16 [R1+0xac], R52 ;  /* 0x0000ac3401007387 */ /* 0x000fe20000100600 */
[----:B------:R-:W-:Y:S01]  /*11d40*/  FFMA.FTZ R177, R128, c[0x0][0x23c], -R222 ;  /* 0x00008f0080b17a23 */ /* 0x000fe200000108de */
[----:B------:R-:W-:Y:S01]  /*11d50*/  SHF.R.U32.HI R165, RZ, 0x8, R165 ;  /* 0x00000008ffa57819 */ /* 0x000fe200000116a5 */
[----:B------:R-:W-:Y:S01]  /*11d60*/  FFMA.FTZ R176, R176, c[0x0][0x23c], -R210 ;  /* 0x00008f00b0b07a23 */ /* 0x000fe200000108d2 */
[----:B------:R-:W-:Y:S01]  /*11d70*/  LOP3.LUT R51, R51, 0xff, RZ, 0xc0, !PT ;  /* 0x000000ff33337812 */ /* 0x000fe200078ec0ff */
[----:B------:R-:W-:Y:S01]  /*11d80*/  MUFU.EX2 R175, R175 ;  /* 0x000000af00af7308 */ /* 0x000fe20000000800 */
[----:B------:R-:W-:Y:S01]  /*11d90*/  ISETP.GE.U32.AND P5, PT, R251, R174, PT ;  /* 0x000000aefb00720c */ /* 0x000fe20003fa6070 */
[----:B------:R-:W-:Y:S01]  /*11da0*/  IMAD.MOV.U32 R172, RZ, RZ, R124 ;  /* 0x000000ffffac7224 */ /* 0x000fe200078e007c */
[----:B------:R-:W-:-:S02]  /*11db0*/  LOP3.LUT R173, R173, 0xff, RZ, 0xc0, !PT ;  /* 0x000000ffadad7812 */ /* 0x000fc400078ec0ff */
[----:B--2---:R-:W-:-:S03]  /*11dc0*/  PRMT R214, R52, 0x7632, R214 ;  /* 0x0000763234d67816 */ /* 0x004fc600000000d6 */
[----:B------:R-:W1:Y:S01]  /*11dd0*/  MUFU.EX2 R177, R177 ;  /* 0x000000b100b17308 */ /* 0x000e620000000800 */
[----:B------:R-:W-:Y:S02]  /*11de0*/  LOP3.LUT R165, R165, 0xffff, RZ, 0xc0, !PT ;  /* 0x0000ffffa5a57812 */ /* 0x000fe400078ec0ff */
[----:B------:R-:W-:Y:S01]  /*11df0*/  PRMT R213, R52, 0x5410, R214 ;  /* 0x0000541034d57816 */ /* 0x000fe200000000d6 */
[----:B------:R-:W-:Y:S01]  /*11e00*/  @!P4 HADD2 R50, -R214.H0_H0, -RZ.H0_H0 ;  /* 0xa00000ffd632c230 */ /* 0x000fe20000000900 */
[----:B------:R-:W-:Y:S01]  /*11e10*/  FFMA.FTZ R174, R129, c[0x0][0x23c], -R210 ;  /* 0x00008f0081ae7a23 */ /* 0x000fe200000108d2 */
[C---:B------:R-:W-:Y:S01]  /*11e20*/  ISETP.GE.U32.AND P1, PT, R251.reuse, R173, PT ;  /* 0x000000adfb00720c */ /* 0x040fe20003f26070 */
[----:B------:R-:W-:Y:S01]  /*11e30*/  IMAD.MOV.U32 R173, RZ, RZ, R125 ;  /* 0x000000ffffad7224 */ /* 0x000fe200078e007d */
[----:B------:R2:W-:Y:S04]  /*11e40*/  STL [R1+0x2f8], R213 ;  /* 0x0002f8d501007387 */ /* 0x0005e80000100800 */
[----:B--2---:R-:W2:Y:S01]  /*11e50*/  LDL.LU R213, [R1+0xac] ;  /* 0x0000ac0001d57983 */ /* 0x004ea20000300800 */
[----:B------:R-:W-:Y:S01]  /*11e60*/  @!P4 PRMT R214, R50, 0x5410, RZ ;  /* 0x0000541032d6c816 */ /* 0x000fe200000000ff */
[----:B------:R-:W-:Y:S01]  /*11e70*/  MUFU.EX2 R174, R174 ;  /* 0x000000ae00ae7308 */ /* 0x000fe20000000800 */
[----:B------:R-:W-:Y:S01]  /*11e80*/  ISETP.GE.U32.AND P4, PT, R251, R51, PT ;  /* 0x00000033fb00720c */ /* 0x000fe20003f86070 */
[----:B------:R-:W-:Y:S01]  /*11e90*/  IMAD.WIDE.U32 R124, R168, -0x2daee0ad, RZ ;  /* 0xd2511f53a87c7825 */ /* 0x000fe200078e00ff */
[----:B------:R-:W-:-:S03]  /*11ea0*/  UIADD3 UR6, UR30, -0x3, URZ ;  /* 0xfffffffd1e067890 */ /* 0x000fc6000fffe03f */
[----:B------:R-:W-:Y:S01]  /*11eb0*/  FFMA.FTZ R173, R127, c[0x0][0x23c], -R222 ;  /* 0x00008f007fad7a23 */ /* 0x000fe200000108de */
[----:B------:R-:W-:Y:S01]  /*11ec0*/  LOP3.LUT R52, R125, UR32, R172, 0x96, !PT ;  /* 0x000000207d347c12 */ /* 0x000fe2000f8e96ac */
[----:B------:R-:W3:Y:S01]  /*11ed0*/  MUFU.EX2 R176, R176 ;  /* 0x000000b000b07308 */ /* 0x000ee20000000800 */
[C---:B------:R-:W-:Y:S01]  /*11ee0*/  LOP3.LUT R172, R124.reuse, 0xff, RZ, 0xc0, !PT ;  /* 0x000000ff7cac7812 */ /* 0x040fe200078ec0ff */
[----:B------:R-:W-:Y:S01]  /*11ef0*/  ULOP3.LUT UR6, UR6, UR29, URZ, 0x3c, !UPT ;  /* 0x0000001d06067292 */ /* 0x000fe2000f8e3c3f */
[----:B------:R-:W-:Y:S02]  /*11f00*/  LOP3.LUT R51, R124, 0xffff, RZ, 0xc0, !PT ;  /* 0x0000ffff7c337812 */ /* 0x000fe400078ec0ff */
[--C-:B------:R-:W-:Y:S02]  /*11f10*/  SHF.R.U32.HI R50, RZ, 0x10, R124.reuse ;  /* 0x00000010ff327819 */ /* 0x100fe4000001167c */
[----:B------:R-:W-:Y:S01]  /*11f20*/  SHF.R.U32.HI R168, RZ, 0x18, R124 ;  /* 0x00000018ffa87819 */ /* 0x000fe2000001167c */
[----:B------:R-:W-:Y:S01]  /*11f30*/  MUFU.EX2 R173, R173 ;  /* 0x000000ad00ad7308 */ /* 0x000fe20000000800 */
[----:B------:R-:W-:Y:S01]  /*11f40*/  LOP3.LUT R50, R50, 0xff, RZ, 0xc0, !PT ;  /* 0x000000ff32327812 */ /* 0x000fe200078ec0ff */
[----:B--2---:R-:W-:-:S05]  /*11f50*/  @!P4 HADD2 R37, -R213.H0_H0, -RZ.H0_H0 ;  /* 0xa00000ffd525c230 */ /* 0x004fca0000000900 */
[----:B------:R-:W-:Y:S02]  /*11f60*/  @!P4 PRMT R213, R37, 0x5410, RZ ;  /* 0x0000541025d5c816 */ /* 0x000fe400000000ff */
[----:B------:R-:W-:Y:S01]  /*11f70*/  ISETP.GE.U32.AND P4, PT, R251, R165, PT ;  /* 0x000000a5fb00720c */ /* 0x000fe20003f86070 */
[----:B------:R-:W-:Y:S01]  /*11f80*/  FFMA.FTZ R165, R180, c[0x0][0x23c], -R210 ;  /* 0x00008f00b4a57a23 */ /* 0x000fe200000108d2 */
[----:B-1----:R-:W-:-:S04]  /*11f90*/  F2FP.PACK_AB R37, R177, R175 ;  /* 0x000000afb125723e */ /* 0x002fc800000000ff */
[C---:B------:R-:W-:Y:S01]  /*11fa0*/  PRMT R99, R37.reuse, 0x7632, R99 ;  /* 0x0000763225637816 */ /* 0x040fe20000000063 */
[----:B------:R-:W-:Y:S01]  /*11fb0*/  MUFU.EX2 R165, R165 ;  /* 0x000000a500a57308 */ /* 0x000fe20000000800 */
[----:B------:R-:W-:-:S04]  /*11fc0*/  PRMT R169, R37, 0x7610, R169 ;  /* 0x0000761025a97816 */ /* 0x000fc800000000a9 */
[----:B------:R-:W-:Y:S01]  /*11fd0*/  PRMT R37, R169, 0x5410, R99 ;  /* 0x00005410a9257816 */ /* 0x000fe20000000063 */
[----:B------:R-:W-:Y:S02]  /*11fe0*/  @!P4 HADD2 R20, -R99.H0_H0, -RZ.H0_H0 ;  /* 0xa00000ff6314c230 */ /* 0x000fe40000000900 */
[----:B------:R-:W-:Y:S02]  /*11ff0*/  @!P6 HADD2 R35, -R169.H0_H0, -RZ.H0_H0 ;  /* 0xa00000ffa923e230 */ /* 0x000fe40000000900 */
[----:B------:R1:W-:Y:S01]  /*12000*/  STL [R1+0x9c], R37 ;  /* 0x00009c2501007387 */ /* 0x0003e20000100800 */
[----:B------:R-:W-:Y:S01]  /*12010*/  @!P4 PRMT R99, R20, 0x5410, RZ ;  /* 0x000054101463c816 */ /* 0x000fe200000000ff */
[----:B------:R-:W-:Y:S01]  /*12020*/  FFMA.FTZ R20, R142, c[0x0][0x23c], -R222 ;  /* 0x00008f008e147a23 */ /* 0x000fe200000108de */
[----:B------:R-:W-:Y:S02]  /*12030*/  @!P6 PRMT R169, R35, 0x5410, RZ ;  /* 0x0000541023a9e816 */ /* 0x000fe400000000ff */
[----:B---3--:R-:W-:Y:S01]  /*12040*/  F2FP.PACK_AB R35, R176, R174 ;  /* 0x000000aeb023723e */ /* 0x008fe200000000ff */
[----:B------:R2:W-:Y:S01]  /*12050*/  STL [R1+0x44], R99 ;  /* 0x0000446301007387 */ /* 0x0005e20000100800 */
[----:B------:R-:W-:Y:S01]  /*12060*/  ISETP.GE.U32.AND P6, PT, R251, R172, PT ;  /* 0x000000acfb00720c */ /* 0x000fe20003fc6070 */
[----:B------:R-:W-:Y:S01]  /*12070*/  FFMA.FTZ R172, R143, c[0x0][0x23c], -R210 ;  /* 0x00008f008fac7a23 */ /* 0x000fe200000108d2 */
[----:B------:R-:W-:Y:S01]  /*12080*/  PRMT R113, R35, 0x7610, R113 ;  /* 0x0000761023717816 */ /* 0x000fe20000000071 */
[----:B------:R-:W-:-:S02]  /*12090*/  FFMA.FTZ R205, R205, c[0x0][0x23c], -R222 ;  /* 0x00008f00cdcd7a23 */ /* 0x000fc400000108de */
[----:B------:R-:W-:Y:S01]  /*120a0*/  FFMA.FTZ R204, R204, c[0x0][0x23c], -R222 ;  /* 0x00008f00cccc7a23 */ /* 0x000fe200000108de */
[----:B------:R-:W-:Y:S01]  /*120b0*/  SHF.R.U32.HI R51, RZ, 0x8, R51 ;  /* 0x00000008ff337819 */ /* 0x000fe20000011633 */
[----:B------:R-:W-:Y:S01]  /*120c0*/  @!P1 HADD2 R33, -R113.H0_H0, -RZ.H0_H0 ;  /* 0xa00000ff71219230 */ /* 0x000fe20000000900 */
[----:B------:R-:W-:Y:S01]  /*120d0*/  MUFU.EX2 R172, R172 ;  /* 0x000000ac00ac7308 */ /* 0x000fe20000000800 */
[----:B------:R-:W-:Y:S01]  /*120e0*/  FFMA.FTZ R199, R199, c[0x0][0x23c], -R210 ;  /* 0x00008f00c7c77a23 */ /* 0x000fe200000108d2 */
[----:B------:R-:W-:Y:S02]  /*120f0*/  ISETP.GE.U32.AND P4, PT, R251, R168, PT ;  /* 0x000000a8fb00720c */ /* 0x000fe40003f86070 */
[----:B-1----:R-:W-:-:S04]  /*12100*/  LOP3.LUT R37, R52, 0xffff, RZ, 0xc0, !PT ;  /* 0x0000ffff34257812 */ /* 0x002fc800078ec0ff */
[----:B------:R-:W-:Y:S01]  /*12110*/  SHF.R.U32.HI R37, RZ, 0x8, R37 ;  /* 0x00000008ff257819 */ /* 0x000fe20000011625 */
[----:B--2---:R1:W2:Y:S03]  /*12120*/  MUFU.EX2 R99, R20 ;  /* 0x0000001400637308 */ /* 0x0042a60000000800 */
[----:B------:R-:W-:Y:S02]  /*12130*/  LOP3.LUT R37, R37, 0xffff, RZ, 0xc0, !PT ;  /* 0x0000ffff25257812 */ /* 0x000fe400078ec0ff */
[----:B-1----:R-:W-:Y:S02]  /*12140*/  PRMT R20, R35, 0x7632, R20 ;  /* 0x0000763223147816 */ /* 0x002fe40000000014 */
[----:B------:R-:W-:Y:S02]  /*12150*/  LOP3.LUT R35, R52, 0xff, RZ, 0xc0, !PT ;  /* 0x000000ff34237812 */ /* 0x000fe400078ec0ff */
[----:B------:R-:W-:Y:S01]  /*12160*/  PRMT R122, R113, 0x5410, R20 ;  /* 0x00005410717a7816 */ /* 0x000fe20000000014 */
[----:B------:R-:W-:Y:S01]  /*12170*/  @!P5 HADD2 R32, -R20.H0_H0, -RZ.H0_H0 ;  /* 0xa00000ff1420d230 */ /* 0x000fe20000000900 */
[----:B------:R-:W-:-:S02]  /*12180*/  @!P1 PRMT R113, R33, 0x5410, RZ ;  /* 0x0000541021719816 */ /* 0x000fc400000000ff */
[C---:B------:R-:W-:Y:S02]  /*12190*/  ISETP.GE.U32.AND P1, PT, R251.reuse, R37, PT ;  /* 0x00000025fb00720c */ /* 0x040fe40003f26070 */
[----:B------:R-:W-:Y:S02]  /*121a0*/  @!P5 PRMT R20, R32, 0x5410, RZ ;  /* 0x000054102014d816 */ /* 0x000fe400000000ff */
[----:B------:R-:W-:Y:S02]  /*121b0*/  ISETP.GE.U32.AND P5, PT, R251, R35, PT ;  /* 0x00000023fb00720c */ /* 0x000fe40003fa6070 */
[----:B--2---:R-:W-:Y:S01]  /*121c0*/  F2FP.PACK_AB R33, R99, R173 ;  /* 0x000000ad6321723e */ /* 0x004fe200000000ff */
[----:B------:R1:W-:Y:S01]  /*121d0*/  STL [R1+0x298], R20 ;  /* 0x0002981401007387 */ /* 0x0003e20000100800 */
[----:B------:R-:W-:Y:S02]  /*121e0*/  SHF.R.U32.HI R35, RZ, 0x10, R52 ;  /* 0x00000010ff237819 */ /* 0x000fe40000011634 */
[----:B------:R-:W-:Y:S01]  /*121f0*/  PRMT R32, R33, 0x7632, R32 ;  /* 0x0000763221207816 */ /* 0x000fe20000000020 */
[----:B------:R-:W-:Y:S01]  /*12200*/  STL [R1+0x94], R122 ;  /* 0x0000947a01007387 */ /* 0x000fe20000100800 */
[----:B------:R-:W-:-:S02]  /*12210*/  SHF.R.U32.HI R52, RZ, 0x18, R52 ;  /* 0x00000018ff347819 */ /* 0x000fc40000011634 */
[----:B------:R-:W-:Y:S01]  /*12220*/  LOP3.LUT R35, R35, 0xff, RZ, 0xc0, !PT ;  /* 0x000000ff23237812 */ /* 0x000fe200078ec0ff */
[----:B------:R-:W-:Y:S01]  /*12230*/  @!P1 HADD2 R31, -R32.H0_H0, -RZ.H0_H0 ;  /* 0xa00000ff201f9230 */ /* 0x000fe20000000900 */
[----:B------:R-:W-:Y:S01]  /*12240*/  STL [R1+0x48], R113 ;  /* 0x0000487101007387 */ /* 0x000fe20000100800 */
[----:B------:R-:W-:Y:S01]  /*12250*/  @!P5 HADD2 R34, -R33.H0_H0, -RZ.H0_H0 ;  /* 0xa00000ff2122d230 */ /* 0x000fe20000000900 */
[----:B-1----:R-:W-:Y:S02]  /*12260*/  PRMT R20, R33, 0x5410, R32 ;  /* 0x0000541021147816 */ /* 0x002fe40000000020 */
[----:B------:R-:W-:Y:S02]  /*12270*/  @!P1 PRMT R32, R31, 0x5410, RZ ;  /* 0x000054101f209816 */ /* 0x000fe400000000ff */
[----:B------:R-:W-:Y:S01]  /*12280*/  ISETP.GE.U32.AND P1, PT, R251, R52, PT ;  /* 0x00000034fb00720c */ /* 0x000fe20003f26070 */
[----:B------:R1:W-:Y:S01]  /*12290*/  STL [R1+0x60], R20 ;  /* 0x0000601401007387 */ /* 0x0003e20000100800 */
[----:B------:R-:W-:-:S02]  /*122a0*/  @!P5 PRMT R33, R34, 0x5410, RZ ;  /* 0x000054102221d816 */ /* 0x000fc400000000ff */
[----:B------:R-:W-:Y:S02]  /*122b0*/  ISETP.GE.U32.AND P5, PT, R251, R35, PT ;  /* 0x00000023fb00720c */ /* 0x000fe40003fa6070 */
[----:B------:R-:W-:Y:S01]  /*122c0*/  F2FP.PACK_AB R35, R165, R172 ;  /* 0x000000aca523723e */ /* 0x000fe200000000ff */
[----:B------:R-:W-:Y:S01]  /*122d0*/  STL.64 [R1+0x230], R32 ;  /* 0x0002302001007387 */ /* 0x000fe20000100a00 */
[----:B------:R-:W-:Y:S02]  /*122e0*/  FMNMX.FTZ R31, R2, R117, !PT ;  /* 0x00000075021f7209 */ /* 0x000fe40007810000 */
[----:B------:R-:W-:Y:S02]  /*122f0*/  PRMT R34, R35, 0x7632, R34 ;  /* 0x0000763223227816 */ /* 0x000fe40000000022 */
[----:B------:R-:W-:Y:S02]  /*12300*/  FMNMX.FTZ R31, R114, R31, !PT ;  /* 0x0000001f721f7209 */ /* 0x000fe40007810000 */
[----:B------:R-:W-:Y:S01]  /*12310*/  FMNMX.FTZ R52, R0, R94, !PT ;  /* 0x0000005e00347209 */ /* 0x000fe20007810000 */
[----:B------:R-:W-:Y:S01]  /*12320*/  @!P1 HADD2 R28, -R34.H0_H0, -RZ.H0_H0 ;  /* 0xa00000ff221c9230 */ /* 0x000fe20000000900 */
[----:B------:R-:W-:Y:S01]  /*12330*/  FMNMX.FTZ R31, R105, R31, !PT ;  /* 0x0000001f691f7209 */ /* 0x000fe20007810000 */
[----:B------:R-:W-:Y:S01]  /*12340*/  @!P5 HADD2 R29, -R35.H0_H0, -RZ.H0_H0 ;  /* 0xa00000ff231dd230 */ /* 0x000fe20000000900 */
[----:B------:R-:W-:-:S02]  /*12350*/  FMNMX.FTZ R52, R98, R52, !PT ;  /* 0x0000003462347209 */ /* 0x000fc40007810000 */
[----:B------:R-:W-:Y:S02]  /*12360*/  FMNMX.FTZ R31, R103, R31, !PT ;  /* 0x0000001f671f7209 */ /* 0x000fe40007810000 */
[----:B------:R-:W-:Y:S02]  /*12370*/  FMNMX.FTZ R52, R102, R52, !PT ;  /* 0x0000003466347209 */ /* 0x000fe40007810000 */
[----:B------:R-:W-:Y:S02]  /*12380*/  FMNMX.FTZ R31, R227, R31, !PT ;  /* 0x0000001fe31f7209 */ /* 0x000fe40007810000 */
[----:B-1----:R-:W-:Y:S02]  /*12390*/  PRMT R20, R35, 0x5410, R34 ;  /* 0x0000541023147816 */ /* 0x002fe40000000022 */
[----:B------:R-:W-:Y:S02]  /*123a0*/  @!P1 PRMT R34, R28, 0x5410, RZ ;  /* 0x000054101c229816 */ /* 0x000fe400000000ff */
[----:B------:R-:W-:-:S02]  /*123b0*/  LOP3.LUT R28, R233, UR6, RZ, 0x3c, !PT ;  /* 0x00000006e91c7c12 */ /* 0x000fc4000f8e3cff */
[----:B------:R-:W-:Y:S02]  /*123c0*/  @!P5 PRMT R35, R29, 0x5410, RZ ;  /* 0x000054101d23d816 */ /* 0x000fe400000000ff */
[----:B------:R-:W-:Y:S01]  /*123d0*/  FMNMX.FTZ R37, R219, R31, !PT ;  /* 0x0000001fdb257209 */ /* 0x000fe20007810000 */
[----:B------:R-:W-:Y:S01]  /*123e0*/  IMAD.WIDE.U32 R124, R28, -0x326172a9, RZ ;  /* 0xcd9e8d571c7c7825 */ /* 0x000fe200078e00ff */
[----:B------:R-:W-:Y:S01]  /*123f0*/  FMNMX.FTZ R52, R106, R52, !PT ;  /* 0x000000346a347209 */ /* 0x000fe20007810000 */
[----:B------:R-:W-:Y:S01]  /*12400*/  STL [R1+0x240], R35 ;  /* 0x0002402301007387 */ /* 0x000fe20000100800 */
[----:B------:R-:W-:Y:S02]  /*12410*/  FMNMX.FTZ R37, R154, R37, !PT ;  /* 0x000000259a257209 */ /* 0x000fe40007810000 */
[----:B------:R-:W-:Y:S01]  /*12420*/  LOP3.LUT R29, R125, UR20, R166, 0x96, !PT ;  /* 0x000000147d1d7c12 */ /* 0x000fe2000f8e96a6 */
[----:B------:R1:W-:Y:S01]  /*12430*/  STL [R1+0x288], R34 ;  /* 0x0002882201007387 */ /* 0x0003e20000100800 */
[----:B------:R-:W-:-:S02]  /*12440*/  LOP3.LUT R28, R247, UR18, R124, 0x96, !PT ;  /* 0x00000012f71c7c12 */ /* 0x000fc4000f8e967c */
[----:B------:R-:W-:Y:S01]  /*12450*/  FMNMX.FTZ R37, R155, R37, !PT ;  /* 0x000000259b257209 */ /* 0x000fe20007810000 */
[----:B------:R2:W-:Y:S01]  /*12460*/  STL.64 [R1+0x130], R124 ;  /* 0x0001307c01007387 */ /* 0x0005e20000100a00 */
[----:B------:R-:W-:Y:S01]  /*12470*/  FMNMX.FTZ R52, R58, R52, !PT ;  /* 0x000000343a347209 */ /* 0x000fe20007810000 */
[----:B------:R-:W-:Y:S01]  /*12480*/  IMAD.WIDE.U32 R128, R28, -0x2daee0ad, RZ ;  /* 0xd2511f531c807825 */ /* 0x000fe200078e00ff */
        /* <DEDUP_REMOVED lines=9> */
[----:B-1----:R-:W-:Y:S01]  /*12520*/  IMAD.WIDE.U32 R34, R29, -0x2daee0ad, RZ ;  /* 0xd2511f531d227825 */ /* 0x002fe200078e00ff */
[----:B------:R-:W-:-:S02]  /*12530*/  ISETP.GE.U32.AND P5, PT, R251, R50, PT ;  /* 0x00000032fb00720c */ /* 0x000fc40003fa6070 */
[----:B------:R-:W-:Y:S02]  /*12540*/  FMNMX.FTZ R37, R132, R37, !PT ;  /* 0x0000002584257209 */ /* 0x000fe40007810000 */
[----:B------:R-:W-:Y:S02]  /*12550*/  LOP3.LUT R29, R35, UR17, R234, 0x96, !PT ;  /* 0x00000011231d7c12 */ /* 0x000fe4000f8e96ea */
[----:B------:R-:W-:Y:S02]  /*12560*/  LOP3.LUT R28, R129, UR15, R34, 0x96, !PT ;  /* 0x0000000f811c7c12 */ /* 0x000fe4000f8e9622 */
[----:B------:R-:W-:Y:S01]  /*12570*/  FMNMX.FTZ R37, R133, R37, !PT ;  /* 0x0000002585257209 */ /* 0x000fe20007810000 */
[----:B------:R-:W-:-:S03]  /*12580*/  IMAD.WIDE.U32 R34, R29, -0x326172a9, RZ ;  /* 0xcd9e8d571d227825 */ /* 0x000fc600078e00ff */
[----:B------:R-:W-:Y:S01]  /*12590*/  FMNMX.FTZ R37, R136, R37, !PT ;  /* 0x0000002588257209 */ /* 0x000fe20007810000 */
[----:B--2---:R-:W-:Y:S01]  /*125a0*/  IMAD.WIDE.U32 R124, R28, -0x326172a9, RZ ;  /* 0xcd9e8d571c7c7825 */ /* 0x004fe200078e00ff */
[----:B------:R-:W-:Y:S02]  /*125b0*/  FMNMX.FTZ R52, R192, R52, !PT ;  /* 0x00000034c0347209 */ /* 0x000fe40007810000 */
[----:B------:R-:W-:Y:S02]  /*125c0*/  FMNMX.FTZ R37, R137, R37, !PT ;  /* 0x0000002589257209 */ /* 0x000fe40007810000 */
[----:B------:R-:W-:Y:S02]  /*125d0*/  LOP3.LUT R28, R125, UR14, R34, 0x96, !PT ;  /* 0x0000000e7d1c7c12 */ /* 0x000fe4000f8e9622 */
[----:B------:R-:W2:Y:S01]  /*125e0*/  LDL.LU R34, [R1+0x68] ;  /* 0x0000680001227983 */ /* 0x000ea20000300800 */
[----:B------:R-:W-:Y:S02]  /*125f0*/  FMNMX.FTZ R37, R240, R37, !PT ;  /* 0x00000025f0257209 */ /* 0x000fe40007810000 */
[----:B------:R-:W-:-:S02]  /*12600*/  LOP3.LUT R29, R35, UR16, R246, 0x96, !PT ;  /* 0x00000010231d7c12 */ /* 0x000fc4000f8e96f6 */
        /* <DEDUP_REMOVED lines=12> */
[----:B------:R-:W-:Y:S01]  /*126d0*/  FMNMX.FTZ R52, R120, R52, !PT ;  /* 0x0000003478347209 */ /* 0x000fe20007810000 */
[----:B------:R-:W-:Y:S01]  /*126e0*/  IMAD.WIDE.U32 R126, R29, -0x2daee0ad, RZ ;  /* 0xd2511f531d7e7825 */ /* 0x000fe200078e00ff */
[----:B------:R-:W-:Y:S02]  /*126f0*/  FMNMX.FTZ R37, R241, R37, !PT ;  /* 0x00000025f1257209 */ /* 0x000fe40007810000 */
[----:B------:R-:W-:Y:S01]  /*12700*/  FMNMX.FTZ R52, R116, R52, !PT ;  /* 0x0000003474347209 */ /* 0x000fe20007810000 */
[----:B------:R-:W-:Y:S01]  /*12710*/  IMAD.WIDE.U32 R142, R28, -0x2daee0ad, RZ ;  /* 0xd2511f531c8e7825 */ /* 0x000fe200078e00ff */
[----:B------:R-:W-:Y:S02]  /*12720*/  FMNMX.FTZ R37, R217, R37, !PT ;  /* 0x00000025d9257209 */ /* 0x000fe40007810000 */
[----:B------:R-:W-:-:S02]  /*12730*/  LOP3.LUT R29, R127, UR13, R128, 0x96, !PT ;  /* 0x0000000d7f1d7c12 */ /* 0x000fc4000f8e9680 */
[----:B------:R-:W-:Y:S02]  /*12740*/  FMNMX.FTZ R52, R97, R52, !PT ;  /* 0x0000003461347209 */ /* 0x000fe40007810000 */
[----:B------:R-:W-:Y:S02]  /*12750*/  FMNMX.FTZ R37, R216, R37, !PT ;  /* 0x00000025d8257209 */ /* 0x000fe40007810000 */
[----:B------:R-:W-:Y:S01]  /*12760*/  LOP3.LUT R28, R143, UR11, R126, 0x96, !PT ;  /* 0x0000000b8f1c7c12 */ /* 0x000fe2000f8e967e */
[----:B------:R-:W-:Y:S01]  /*12770*/  IMAD.WIDE.U32 R126, R29, -0x326172a9, RZ ;  /* 0xcd9e8d571d7e7825 */ /* 0x000fe200078e00ff */
[----:B------:R-:W-:Y:S02]  /*12780*/  FMNMX.FTZ R52, R68, R52, !PT ;  /* 0x0000003444347209 */ /* 0x000fe40007810000 */
[----:B------:R-:W-:Y:S02]  /*12790*/  FMNMX.FTZ R37, R212, R37, !PT ;  /* 0x00000025d4257209 */ /* 0x000fe40007810000 */
[----:B------:R-:W-:-:S02]  /*127a0*/  FMNMX.FTZ R52, R100, R52, !PT ;  /* 0x0000003464347209 */ /* 0x000fc40007810000 */
[----:B------:R-:W-:Y:S01]  /*127b0*/  LOP3.LUT R50, R127, UR12, R124, 0x96, !PT ;  /* 0x0000000c7f327c12 */ /* 0x000fe2000f8e967c */
[----:B------:R-:W-:Y:S01]  /*127c0*/  IMAD.WIDE.U32 R124, R28, -0x326172a9, RZ ;  /* 0xcd9e8d571c7c7825 */ /* 0x000fe200078e00ff */
[----:B------:R-:W-:Y:S01]  /*127d0*/  FMNMX.FTZ R37, R151, R37, !PT ;  /* 0x0000002597257209 */ /* 0x000fe20007810000 */
[----:B------:R-:W-:Y:S01]  /*127e0*/  MUFU.EX2 R97, R205 ;  /* 0x000000cd00617308 */ /* 0x000fe20000000800 */
[----:B------:R-:W-:Y:S02]  /*127f0*/  FMNMX.FTZ R52, R243, R52, !PT ;  /* 0x00000034f3347209 */ /* 0x000fe40007810000 */
[----:B------:R-:W-:Y:S01]  /*12800*/  LOP3.LUT R126, R125, UR31, R126, 0x96, !PT ;  /* 0x0000001f7d7e7c12 */ /* 0x000fe2000f8e967e */
[----:B------:R-:W1:Y:S04]  /*12810*/  SHFL.BFLY PT, R31, R37, 0x2, 0x1f ;  /* 0x0c401f00251f7f89 */ /* 0x000e6800000e0000 */
[----:B------:R-:W3:Y:S01]  /*12820*/  MUFU.EX2 R68, R204 ;  /* 0x000000cc00447308 */ /* 0x000ee20000000800 */
[----:B------:R-:W-:-:S04]  /*12830*/  LOP3.LUT R28, R126, 0xffff, RZ, 0xc0, !PT ;  /* 0x0000ffff7e1c7812 */ /* 0x000fc800078ec0ff */
[----:B------:R-:W-:-:S04]  /*12840*/  SHF.R.U32.HI R28, RZ, 0x8, R28 ;  /* 0x00000008ff1c7819 */ /* 0x000fc8000001161c */
[----:B------:R-:W-:Y:S02]  /*12850*/  LOP3.LUT R28, R28, 0xffff, RZ, 0xc0, !PT ;  /* 0x0000ffff1c1c7812 */ /* 0x000fe400078ec0ff */
[----:B---3--:R-:W-:Y:S02]  /*12860*/  F2FP.PACK_AB R29, R68, R97 ;  /* 0x00000061441d723e */ /* 0x008fe400000000ff */
[----:B------:R-:W-:Y:S02]  /*12870*/  ISETP.GE.U32.AND P1, PT, R251, R28, PT ;  /* 0x0000001cfb00720c */ /* 0x000fe40003f26070 */
[----:B------:R-:W-:Y:S01]  /*12880*/  PRMT R28, R29, 0x7632, R28 ;  /* 0x000076321d1c7816 */ /* 0x000fe2000000001c */
[----:B------:R-:W-:Y:S01]  /*12890*/  @!P6 HADD2 R27, -R29.H0_H0, -RZ.H0_H0 ;  /* 0xa00000ff1d1be230 */ /* 0x000fe20000000900 */
[----:B------:R-:W-:Y:S02]  /*128a0*/  LOP3.LUT R51, R51, 0xffff, RZ, 0xc0, !PT ;  /* 0x0000ffff33337812 */ /* 0x000fe400078ec0ff */
[----:B------:R-:W-:-:S02]  /*128b0*/  PRMT R33, R29, 0x5410, R28 ;  /* 0x000054101d217816 */ /* 0x000fc4000000001c */
[----:B------:R-:W-:Y:S02]  /*128c0*/  @!P6 PRMT R29, R27, 0x5410, RZ ;  /* 0x000054101b1de816 */ /* 0x000fe400000000ff */
[----:B-1----:R-:W-:Y:S02]  /*128d0*/  FMNMX.FTZ R27, R37, R31, !PT ;  /* 0x0000001f251b7209 */ /* 0x002fe40007810000 */
[----:B------:R-:W-:-:S03]  /*128e0*/  ISETP.GE.U32.AND P6, PT, R251, R51, PT ;  /* 0x00000033fb00720c */ /* 0x000fc60003fc6070 */
[----:B------:R-:W1:Y:S01]  /*128f0*/  SHFL.BFLY PT, R51, R27, 0x1, 0x1f ;  /* 0x0c201f001b337f89 */ /* 0x000e6200000e0000 */
[----:B------:R-:W-:-:S03]  /*12900*/  FFMA.FTZ R35, R181, c[0x0][0x23c], -R222 ;  /* 0x00008f00b5237a23 */ /* 0x000fc600000108de */
[----:B------:R3:W-:Y:S01]  /*12910*/  STL [R1+0x6c], R33 ;  /* 0x00006c2101007387 */ /* 0x0007e20000100800 */
[----:B------:R-:W-:-:S03]  /*12920*/  FFMA.FTZ R128, R196, c[0x0][0x23c], -R222 ;  /* 0x00008f00c4807a23 */ /* 0x000fc600000108de */
[----:B------:R-:W-:Y:S01]  /*12930*/  STL [R1+0x168], R35 ;  /* 0x0001682301007387 */ /* 0x000fe20000100800 */
[----:B------:R-:W-:Y:S02]  /*12940*/  FFMA.FTZ R198, R198, c[0x0][0x23c], -R210 ;  /* 0x00008f00c6c67a23 */ /* 0x000fe400000108d2 */
[----:B---3--:R-:W-:Y:S01]  /*12950*/  FFMA.FTZ R33, R244, c[0x0][0x23c], -R222 ;  /* 0x00008f00f4217a23 */ /* 0x008fe200000108de */
[----:B-1----:R-:W-:-:S04]  /*12960*/  FMNMX.FTZ R27, R27, R51, !PT ;  /* 0x000000331b1b7209 */ /* 0x002fc80007810000 */
[----:B------:R1:W-:Y:S01]  /*12970*/  STL [R1+0x14], R33 ;  /* 0x0000142101007387 */ /* 0x0003e20000100800 */
[----:B------:R-:W-:Y:S01]  /*12980*/  FFMA.FTZ R51, R195, c[0x0][0x23c], -R210 ;  /* 0x00008f00c3337a23 */ /* 0x000fe200000108d2 */
[----:B------:R-:W-:Y:S01]  /*12990*/  @!P6 HADD2 R30, -R28.H0_H0, -RZ.H0_H0 ;  /* 0xa00000ff1c1ee230 */ /* 0x000fe20000000900 */
[----:B------:R-:W-:Y:S02]  /*129a0*/  FFMA.FTZ R129, R167, c[0x0][0x23c], -R222 ;  /* 0x00008f00a7817a23 */ /* 0x000fe400000108de */
[----:B------:R-:W-:Y:S02]  /*129b0*/  FFMA.FTZ R181, R92, c[0x0][0x23c], -R210 ;  /* 0x00008f005cb57a23 */ /* 0x000fe400000108d2 */
[----:B------:R-:W-:Y:S01]  /*129c0*/  FFMA.FTZ R182, R242, c[0x0][0x23c], -R222 ;  /* 0x00008f00f2b67a23 */ /* 0x000fe200000108de */
[----:B------:R3:W4:Y:S01]  /*129d0*/  LDL.LU R92, [R1+0x438] ;  /* 0x00043800015c7983 */ /* 0x0007220000300800 */
[----:B------:R-:W-:Y:S01]  /*129e0*/  FFMA.FTZ R167, R144, c[0x0][0x23c], -R210 ;  /* 0x00008f0090a77a23 */ /* 0x000fe200000108d2 */
[----:B-1----:R-:W1:Y:S01]  /*129f0*/  MUFU.EX2 R33, R199 ;  /* 0x000000c700217308 */ /* 0x002e620000000800 */
[--C-:B------:R-:W-:Y:S01]  /*12a00*/  FFMA.FTZ R180, R101, c[0x0][0x23c], -R222.reuse ;  /* 0x00008f0065b47a23 */ /* 0x100fe200000108de */
[----:B------:R-:W3:Y:S01]  /*12a10*/  LDL.LU R144, [R1+0x434] ;  /* 0x0004340001907983 */ /* 0x000ee20000300800 */
[----:B------:R-:W-:-:S02]  /*12a20*/  FFMA.FTZ R242, R107, c[0x0][0x23c], -R222 ;  /* 0x00008f006bf27a23 */ /* 0x000fc400000108de */
[--C-:B------:R-:W-:Y:S02]  /*12a30*/  FFMA.FTZ R168, R245, c[0x0][0x23c], -R222.reuse ;  /* 0x00008f00f5a87a23 */ /* 0x100fe400000108de */
[--C-:B------:R-:W-:Y:S02]  /*12a40*/  FFMA.FTZ R127, R197, c[0x0][0x23c], -R222.reuse ;  /* 0x00008f00c57f7a23 */ /* 0x100fe400000108de */
[--C-:B------:R-:W-:Y:S02]  /*12a50*/  FFMA.FTZ R122, R200, c[0x0][0x23c], -R222.reuse ;  /* 0x00008f00c87a7a23 */ /* 0x100fe400000108de */
[--C-:B------:R-:W-:Y:S02]  /*12a60*/  FFMA.FTZ R113, R201, c[0x0][0x23c], -R222.reuse ;  /* 0x00008f00c9717a23 */ /* 0x100fe400000108de */
[--C-:B------:R-:W-:Y:S02]  /*12a70*/  FFMA.FTZ R111, R202, c[0x0][0x23c], -R222.reuse ;  /* 0x00008f00ca6f7a23 */ /* 0x100fe400000108de */
[--C-:B------:R-:W-:Y:S01]  /*12a80*/  FFMA.FTZ R37, R203, c[0x0][0x23c], -R222.reuse ;  /* 0x00008f00cb257a23 */ /* 0x100fe200000108de */
[----:B-1----:R-:W-:Y:S01]  /*12a90*/  STL [R1+0x18], R33 ;  /* 0x0000182101007387 */ /* 0x002fe20000100800 */
        /* <DEDUP_REMOVED lines=9> */
[--C-:B------:R-:W-:Y:S02]  /*12b30*/  FFMA.FTZ R35, R145, c[0x0][0x23c], -R210.reuse ;  /* 0x00008f0091237a23 */ /* 0x100fe400000108d2 */
[----:B------:R-:W3:Y:S01]  /*12b40*/  LDL.LU R145, [R1+0x430] ;  /* 0x0004300001917983 */ /* 0x000ee20000300800 */
[--C-:B------:R-:W-:Y:S01]  /*12b50*/  FFMA.FTZ R221, R153, c[0x0][0x23c], -R210.reuse ;  /* 0x00008f0099dd7a23 */ /* 0x100fe200000108d2 */
[----:B------:R-:W-:Y:S01]  /*12b60*/  @!P6 PRMT R28, R30, 0x5410, RZ ;  /* 0x000054101e1ce816 */ /* 0x000fe200000000ff */
[----:B------:R-:W-:Y:S01]  /*12b70*/  FFMA.FTZ R209, R207, c[0x0][0x23c], -R210 ;  /* 0x00008f00cfd17a23 */ /* 0x000fe200000108d2 */
[C---:B------:R-:W-:Y:S01]  /*12b80*/  FSETP.NEU.FTZ.AND P6, PT, R27.reuse, -INF , PT ;  /* 0xff8000001b00780b */ /* 0x040fe20003fdd000 */
[----:B------:R-:W-:-:S02]  /*12b90*/  FMUL.FTZ R197, R27, c[0x0][0x23c] ;  /* 0x00008f001bc57a20 */ /* 0x000fc40000410000 */
        /* <DEDUP_REMOVED lines=10> */
[----:B------:R-:W-:Y:S01]  /*12c40*/  FFMA.FTZ R96, R96, c[0x0][0x23c], -R210 ;  /* 0x00008f0060607a23 */ /* 0x000fe200000108d2 */
[----:B--2---:R-:W-:-:S04]  /*12c50*/  FMNMX.FTZ R52, R34, R52, !PT ;  /* 0x0000003422347209 */ /* 0x004fc80007810000 */
        /* <DEDUP_REMOVED lines=12> */
[----:B------:R-:W1:Y:S01]  /*12d20*/  SHFL.BFLY PT, R195, R196, 0x2, 0x1f ;  /* 0x0c401f00c4c37f89 */ /* 0x000e6200000e0000 */
[--C-:B------:R-:W-:Y:S01]  /*12d30*/  FFMA.FTZ R52, R229, c[0x0][0x23c], -R222.reuse ;  /* 0x00008f00e5347a23 */ /* 0x100fe200000108de */
[----:B------:R-:W2:Y:S01]  /*12d40*/  MUFU.EX2 R69, R198 ;  /* 0x000000c600457308 */ /* 0x000ea20000000800 */
[----:B------:R-:W-:Y:S02]  /*12d50*/  FFMA.FTZ R229, R220, c[0x0][0x23c], -R222 ;  /* 0x00008f00dce57a23 */ /* 0x000fe400000108de */
[--C-:B------:R-:W-:Y:S02]  /*12d60*/  FFMA.FTZ R222, R152, c[0x0][0x23c], -R210.reuse ;  /* 0x00008f0098de7a23 */ /* 0x100fe400000108d2 */
[----:B------:R-:W3:Y:S01]  /*12d70*/  LDL.LU R152, [R1+0x42c] ;  /* 0x00042c0001987983 */ /* 0x000ee20000300800 */
[----:B------:R-:W-:-:S03]  /*12d80*/  FFMA.FTZ R220, R156, c[0x0][0x23c], -R210 ;  /* 0x00008f009cdc7a23 */ /* 0x000fc600000108d2 */
[----:B------:R-:W3:Y:S01]  /*12d90*/  LDL.LU R153, [R1+0x428] ;  /* 0x0004280001997983 */ /* 0x000ee20000300800 */
[----:B------:R-:W-:-:S03]  /*12da0*/  FFMA.FTZ R230, R230, c[0x0][0x23c], -R210 ;  /* 0x00008f00e6e67a23 */ /* 0x000fc600000108d2 */
[----:B------:R-:W3:Y:S01]  /*12db0*/  LDL.LU R156, [R1+0x424] ;  /* 0x00042400019c7983 */ /* 0x000ee20000300800 */
[----:B------:R-:W-:-:S03]  /*12dc0*/  FFMA.FTZ R109, R109, c[0x0][0x23c], -R210 ;  /* 0x00008f006d6d7a23 */ /* 0x000fc600000108d2 */
[----:B------:R-:W3:Y:S01]  /*12dd0*/  LDL.LU R157, [R1+0x420] ;  /* 0x00042000019d7983 */ /* 0x000ee20000300800 */
[--C-:B------:R-:W-:Y:S02]  /*12de0*/  FFMA.FTZ R218, R218, c[0x0][0x23c], -R210.reuse ;  /* 0x00008f00dada7a23 */ /* 0x100fe400000108d2 */
[--C-:B------:R-:W-:Y:S01]  /*12df0*/  FFMA.FTZ R204, R146, c[0x0][0x23c], -R210.reuse ;  /* 0x00008f0092cc7a23 */ /* 0x100fe200000108d2 */
[----:B------:R-:W3:Y:S01]  /*12e00*/  LDL.LU R160, [R1+0x41c] ;  /* 0x00041c0001a07983 */ /* 0x000ee20000300800 */
[----:B------:R-:W-:Y:S01]  /*12e10*/  FFMA.FTZ R203, R147, c[0x0][0x23c], -R210 ;  /* 0x00008f0093cb7a23 */ /* 0x000fe200000108d2 */
[----:B------:R-:W-:Y:S02]  /*12e20*/  FSEL R210, R197, RZ, P6 ;  /* 0x000000ffc5d27208 */ /* 0x000fe40003000000 */
[----:B------:R-:W3:Y:S04]  /*12e30*/  LDL.LU R161, [R1+0x418] ;  /* 0x0004180001a17983 */ /* 0x000ee80000300800 */
[----:B------:R-:W3:Y:S04]  /*12e40*/  LDL.LU R146, [R1+0x414] ;  /* 0x0004140001927983 */ /* 0x000ee80000300800 */
[----:B------:R-:W3:Y:S04]  /*12e50*/  LDL.LU R147, [R1+0x410] ;  /* 0x0004100001937983 */ /* 0x000ee80000300800 */
[----:B------:R-:W-:Y:S04]  /*12e60*/  STL.64 [R1+0x248], R28 ;  /* 0x0002481c01007387 */ /* 0x000fe80000100a00 */
[----:B------:R1:W-:Y:S01]  /*12e70*/  STL [R1+0x108], R123 ;  /* 0x0001087b01007387 */ /* 0x0003e20000100800 */
[----:B--2---:R-:W-:-:S04]  /*12e80*/  F2FP.PACK_AB R31, R33, R69 ;  /* 0x00000045211f723e */ /* 0x004fc800000000ff */
[----:B------:R-:W-:Y:S01]  /*12e90*/  PRMT R30, R31, 0x7632, R30 ;  /* 0x000076321f1e7816 */ /* 0x000fe2000000001e */
[----:B------:R-:W-:-:S04]  /*12ea0*/  FFMA.FTZ R198, R241, c[0x0][0x23c], -R210 ;  /* 0x00008f00f1c67a23 */ /* 0x000fc800000108d2 */
[----:B------:R-:W-:Y:S01]  /*12eb0*/  @!P4 HADD2 R26, -R30.H0_H0, -RZ.H0_H0 ;  /* 0xa00000ff1e1ac230 */ /* 0x000fe20000000900 */
[----:B-1----:R-:W-:Y:S01]  /*12ec0*/  FMNMX.FTZ R123, R196, R195, !PT ;  /* 0x000000c3c47b7209 */ /* 0x002fe20007810000 */
[--C-:B------:R-:W-:Y:S02]  /*12ed0*/  FFMA.FTZ R195, R240, c[0x0][0x23c], -R210.reuse ;  /* 0x00008f00f0c37a23 */ /* 0x100fe400000108d2 */
[--C-:B------:R-:W-:Y:S02]  /*12ee0*/  FFMA.FTZ R240, R228, c[0x0][0x23c], -R210.reuse ;  /* 0x00008f00e4f07a23 */ /* 0x100fe400000108d2 */
[--C-:B------:R-:W-:Y:S02]  /*12ef0*/  FFMA.FTZ R228, R215, c[0x0][0x23c], -R210.reuse ;  /* 0x00008f00d7e47a23 */ /* 0x100fe400000108d2 */
[--C-:B------:R-:W-:Y:S02]  /*12f00*/  FFMA.FTZ R215, R150, c[0x0][0x23c], -R210.reuse ;  /* 0x00008f0096d77a23 */ /* 0x100fe400000108d2 */
[----:B------:R-:W1:Y:S01]  /*12f10*/  SHFL.BFLY PT, R150, R123, 0x1, 0x1f ;  /* 0x0c201f007b967f89 */ /* 0x000e6200000e0000 */
[----:B------:R-:W-:-:S02]  /*12f20*/  FFMA.FTZ R29, R154, c[0x0][0x23c], -R210 ;  /* 0x00008f009a1d7a23 */ /* 0x000fc400000108d2 */
[--C-:B------:R-:W-:Y:S01]  /*12f30*/  FFMA.FTZ R28, R155, c[0x0][0x23c], -R210.reuse ;  /* 0x00008f009b1c7a23 */ /* 0x100fe200000108d2 */
[----:B------:R-:W2:Y:S01]  /*12f40*/  LDL.LU R154, [R1+0x40c] ;  /* 0x00040c00019a7983 */ /* 0x000ea20000300800 */
[----:B------:R-:W-:-:S03]  /*12f50*/  FFMA.FTZ R241, R151, c[0x0][0x23c], -R210 ;  /* 0x00008f0097f17a23 */ /* 0x000fc600000108d2 */
[----:B------:R-:W2:Y:S01]  /*12f60*/  LDL.LU R155, [R1+0x408] ;  /* 0x00040800019b7983 */ /* 0x000ea20000300800 */
[----:B------:R-:W-:-:S03]  /*12f70*/  @!P5 HADD2 R36, -R31.H0_H0, -RZ.H0_H0 ;  /* 0xa00000ff1f24d230 */ /* 0x000fc60000000900 */
[----:B------:R1:W-:Y:S01]  /*12f80*/  STL [R1+0x170], R29 ;  /* 0x0001701d01007387 */ /* 0x0003e20000100800 */
[----:B------:R-:W-:Y:S01]  /*12f90*/  FFMA.FTZ R252, R158, c[0x0][0x23c], -R210 ;  /* 0x00008f009efc7a23 */ /* 0x000fe200000108d2 */
[----:B------:R-:W-:Y:S02]  /*12fa0*/  PRMT R151, R31, 0x5410, R30 ;  /* 0x000054101f977816 */ /* 0x000fe4000000001e */
[----:B------:R4:W-:Y:S01]  /*12fb0*/  STL [R1+0x16c], R28 ;  /* 0x00016c1c01007387 */ /* 0x0009e20000100800 */
[----:B------:R-:W-:Y:S02]  /*12fc0*/  @!P4 PRMT R30, R26, 0x5410, RZ ;  /* 0x000054101a1ec816 */ /* 0x000fe400000000ff */
[----:B------:R-:W-:Y:S01]  /*12fd0*/  LOP3.LUT R26, R126, 0xff, RZ, 0xc0, !PT ;  /* 0x000000ff7e1a7812 */ /* 0x000fe200078ec0ff */
[----:B------:R-:W2:Y:S01]  /*12fe0*/  LDL.LU R158, [R1+0x404] ;  /* 0x00040400019e7983 */ /* 0x000ea20000300800 */
[----:B------:R-:W-:Y:S02]  /*12ff0*/  @!P5 PRMT R31, R36, 0x5410, RZ ;  /* 0x00005410241fd816 */ /* 0x000fe400000000ff */
[----:B------:R-:W-:Y:S01]  /*13000*/  ISETP.GE.U32.AND P5, PT, R251, R26, PT ;  /* 0x0000001afb00720c */ /* 0x000fe20003fa6070 */
[----:B------:R-:W-:Y:S01]  /*13010*/  FFMA.FTZ R250, R132, c[0x0][0x23c], -R210 ;  /* 0x00008f0084fa7a23 */ /* 0x000fe200000108d2 */
[----:B------:R-:W-:Y:S01]  /*13020*/  SHF.R.U32.HI R26, RZ, 0x18, R126 ;  /* 0x00000018ff1a7819 */ /* 0x000fe2000001167e */
[--C-:B------:R-:W-:Y:S01]  /*13030*/  FFMA.FTZ R196, R137, c[0x0][0x23c], -R210.reuse ;  /* 0x00008f0089c47a23 */ /* 0x100fe200000108d2 */
[----:B------:R-:W-:Y:S01]  /*13040*/  FSEL R36, R24, RZ, P2 ;  /* 0x000000ff18247208 */ /* 0x000fe20001000000 */
[----:B------:R-:W-:-:S02]  /*13050*/  FFMA.FTZ R33, R133, c[0x0][0x23c], -R210 ;  /* 0x00008f0085217a23 */ /* 0x000fc400000108d2 */
[--C-:B-1----:R-:W-:Y:S02]  /*13060*/  FFMA.FTZ R29, R162, c[0x0][0x23c], -R210.reuse ;  /* 0x00008f00a21d7a23 */ /* 0x102fe400000108d2 */
[----:B----4-:R-:W-:Y:S02]  /*13070*/  FFMA.FTZ R28, R159, c[0x0][0x23c], -R210 ;  /* 0x00008f009f1c7a23 */ /* 0x010fe400000108d2 */
[----:B------:R-:W4:Y:S04]  /*13080*/  LDL.LU R159, [R1+0x400] ;  /* 0x00040000019f7983 */ /* 0x000f280000300800 */
[----:B------:R-:W2:Y:S04]  /*13090*/  LDL.LU R162, [R1+0x3fc] ;  /* 0x0003fc0001a27983 */ /* 0x000ea80000300800 */
[----:B------:R1:W-:Y:S01]  /*130a0*/  STL [R1+0x100], R28 ;  /* 0x0001001c01007387 */ /* 0x0003e20000100800 */
[----:B------:R-:W-:-:S02]  /*130b0*/  ISETP.GE.U32.AND P2, PT, R251, R26, PT ;  /* 0x0000001afb00720c */ /* 0x000fc40003f46070 */
[----:B------:R-:W-:Y:S01]  /*130c0*/  FMNMX.FTZ R26, R123, R150, !PT ;  /* 0x000000967b1a7209 */ /* 0x000fe20007810000 */
[----:B------:R-:W-:Y:S02]  /*130d0*/  FFMA.FTZ R202, R140, c[0x0][0x23c], -R210 ;  /* 0x00008f008cca7a23 */ /* 0x000fe400000108d2 */
[----:B------:R-:W-:Y:S01]  /*130e0*/  FADD.FTZ R123, R164, -R36 ;  /* 0x80000024a47b7221 */ /* 0x000fe20000010000 */
[----:B------:R-:W-:Y:S01]  /*130f0*/  SHF.R.U32.HI R164, RZ, 0x10, R126 ;  /* 0x00000010ffa47819 */ /* 0x000fe2000001167e */
[--C-:B------:R-:W-:Y:S01]  /*13100*/  FFMA.FTZ R201, R141, c[0x0][0x23c], -R210.reuse ;  /* 0x00008f008dc97a23 */ /* 0x100fe200000108d2 */
[----:B------:R-:W-:Y:S01]  /*13110*/  FSEL R126, R25, RZ, P3 ;  /* 0x000000ff197e7208 */ /* 0x000fe20001800000 */
[--C-:B------:R-:W-:Y:S01]  /*13120*/  FFMA.FTZ R200, R148, c[0x0][0x23c], -R210.reuse ;  /* 0x00008f0094c87a23 */ /* 0x100fe200000108d2 */
[C---:B------:R-:W-:Y:S01]  /*13130*/  FSETP.NEU.FTZ.AND P3, PT, R26.reuse, -INF , PT ;  /* 0xff8000001a00780b */ /* 0x040fe20003f7d000 */
[----:B------:R-:W-:Y:S02]  /*13140*/  FMUL.FTZ R36, R26, c[0x0][0x23c] ;  /* 0x00008f001a247a20 */ /* 0x000fe40000410000 */
[----:B-1----:R-:W-:-:S02]  /*13150*/  FFMA.FTZ R28, R163, c[0x0][0x23c], -R210 ;  /* 0x00008f00a31c7a23 */ /* 0x002fc400000108d2 */
[----:B------:R-:W2:Y:S04]  /*13160*/  LDL.LU R163, [R1+0x3f8] ;  /* 0x0003f80001a37983 */ /* 0x000ea80000300800 */
[----:B------:R-:W2:Y:S04]  /*13170*/  LDL.LU R132, [R1+0x3f4] ;  /* 0x0003f40001847983 */ /* 0x000ea80000300800 */
[----:B------:R1:W-:Y:S04]  /*13180*/  STL [R1+0x40], R28 ;  /* 0x0000401c01007387 */ /* 0x0003e80000100800 */
[----:B------:R-:W2:Y:S01]  /*13190*/  LDL.LU R133, [R1+0x3f0] ;  /* 0x0003f00001857983 */ /* 0x000ea20000300800 */
[--C-:B------:R-:W-:Y:S01]  /*131a0*/  FFMA.FTZ R199, R149, c[0x0][0x23c], -R210.reuse ;  /* 0x00008f0095c77a23 */ /* 0x100fe200000108d2 */
[----:B------:R-:W-:Y:S01]  /*131b0*/  FSEL R36, R36, RZ, P3 ;  /* 0x000000ff24247208 */ /* 0x000fe20001800000 */
[----:B-1----:R-:W-:-:S02]  /*131c0*/  FFMA.FTZ R28, R136, c[0x0][0x23c], -R210 ;  /* 0x00008f00881c7a23 */ /* 0x002fc400000108d2 */
[----:B------:R-:W2:Y:S04]  /*131d0*/  LDL.LU R136, [R1+0x3ec] ;  /* 0x0003ec0001887983 */ /* 0x000ea80000300800 */
[----:B------:R-:W2:Y:S04]  /*131e0*/  LDL.LU R137, [R1+0x3e8] ;  /* 0x0003e80001897983 */ /* 0x000ea80000300800 */
[----:B------:R-:W-:Y:S04]  /*131f0*/  STL [R1+0xbc], R196 ;  /* 0x0000bcc401007387 */ /* 0x000fe80000100800 */
[----:B------:R-:W-:Y:S04]  /*13200*/  STL [R1+0x7c], R195 ;  /* 0x00007cc301007387 */ /* 0x000fe80000100800 */
[----:B------:R-:W2:Y:S04]  /*13210*/  LDL.LU R140, [R1+0x3e4] ;  /* 0x0003e400018c7983 */ /* 0x000ea80000300800 */
[----:B------:R-:W2:Y:S04]  /*13220*/  LDL.LU R141, [R1+0x3e0] ;  /* 0x0003e000018d7983 */ /* 0x000ea80000300800 */
[----:B------:R-:W2:Y:S04]  /*13230*/  LDL.LU R148, [R1+0x3dc] ;  /* 0x0003dc0001947983 */ /* 0x000ea80000300800 */
[----:B------:R-:W2:Y:S04]  /*13240*/  LDL.LU R149, [R1+0x3d8] ;  /* 0x0003d80001957983 */ /* 0x000ea80000300800 */
[----:B------:R-:W-:Y:S04]  /*13250*/  STL [R1+0x64], R151 ;  /* 0x0000649701007387 */ /* 0x000fe80000100800 */
[----:B------:R1:W-:Y:S01]  /*13260*/  STL.64 [R1+0x250], R30 ;  /* 0x0002501e01007387 */ /* 0x0003e20000100a00 */
[----:B------:R-:W-:-:S03]  /*13270*/  FFMA.FTZ R150, R94, c[0x0][0x23c], -R36 ;  /* 0x00008f005e967a23 */ /* 0x000fc60000010824 */
[----:B------:R1:W-:Y:S01]  /*13280*/  STL.64 [R1+0x258], R24 ;  /* 0x0002581801007387 */ /* 0x0003e20000100a00 */
[----:B------:R-:W-:Y:S02]  /*13290*/  LOP3.LUT R164, R164, 0xff, RZ, 0xc0, !PT ;  /* 0x000000ffa4a47812 */ /* 0x000fe400078ec0ff */
[C---:B-1----:R-:W-:Y:S01]  /*132a0*/  LOP3.LUT R30, R124.reuse, 0xff, RZ, 0xc0, !PT ;  /* 0x000000ff7c1e7812 */ /* 0x042fe200078ec0ff */
[----:B------:R-:W2:Y:S03]  /*132b0*/  LDL.LU R25, [R1+0x4c] ;  /* 0x00004c0001197983 */ /* 0x000ea60000300800 */
[----:B------:R-:W-:Y:S02]  /*132c0*/  ISETP.GE.U32.AND P4, PT, R251, R30, PT ;  /* 0x0000001efb00720c */ /* 0x000fe40003f86070 */
[----:B------:R-:W-:Y:S01]  /*132d0*/  LOP3.LUT R30, R124, 0xffff, RZ, 0xc0, !PT ;  /* 0x0000ffff7c1e7812 */ /* 0x000fe200078ec0ff */
[----:B------:R-:W3:Y:S01]  /*132e0*/  LDL.LU R24, [R1+0x50] ;  /* 0x0000500001187983 */ /* 0x000ee20000300800 */
[----:B------:R-:W-:-:S03]  /*132f0*/  FFMA.FTZ R125, R190, c[0x0][0x23c], -R36 ;  /* 0x00008f00be7d7a23 */ /* 0x000fc60000010824 */
[----:B------:R1:W-:Y:S04]  /*13300*/  STL [R1+0x2b8], R26 ;  /* 0x0002b81a01007387 */ /* 0x0003e80000100800 */
[----:B------:R-:W3:Y:S04]  /*13310*/  LDL.LU R94, [R1+0x1c] ;  /* 0x00001c00015e7983 */ /* 0x000ee80000300800 */
[----:B------:R-:W4:Y:S01]  /*13320*/  LDL.LU R190, [R1+0xc0] ;  /* 0x0000c00001be7983 */ /* 0x000f220000300800 */
[----:B------:R-:W-:Y:S02]  /*13330*/  FSEL R31, R26, RZ, P3 ;  /* 0x000000ff1a1f7208 */ /* 0x000fe40001800000 */
[----:B------:R-:W-:-:S02]  /*13340*/  ISETP.GE.U32.AND P3, PT, R251, R164, PT ;  /* 0x000000a4fb00720c */ /* 0x000fc40003f66070 */
[----:B------:R-:W-:Y:S08]  /*13350*/  MUFU.EX2 R164, R127 ;  /* 0x0000007f00a47308 */ /* 0x000ff00000000800 */
[----:B------:R1:W1:Y:S02]  /*13360*/  MUFU.EX2 R127, R113 ;  /* 0x00000071007f7308 */ /* 0x0002640000000800 */
[----:B-1----:R-:W4:Y:S01]  /*13370*/  LDL.LU R113, [R1+0x1d8] ;  /* 0x0001d80001717983 */ /* 0x002f220000300800 */
        /* <DEDUP_REMOVED lines=11> */
[----:B------:R-:W-:Y:S02]  /*13430*/  FFMA.FTZ R195, R212, c[0x0][0x23c], -R210 ;  /* 0x00008f00d4c37a23 */ /* 0x000fe400000108d2 */
[----:B------:R1:W-:Y:S01]  /*13440*/  MUFU.EX2 R212, R129 ;  /* 0x0000008100d47308 */ /* 0x0003e20000000800 */
[----:B------:R-:W-:-:S07]  /*13450*/  SHF.R.U32.HI R26, RZ, 0x10, R124 ;  /* 0x00000010ff1a7819 */ /* 0x000fce000001167c */
[----:B------:R1:W-:Y:S01]  /*13460*/  MUFU.EX2 R210, R128 ;  /* 0x0000008000d27308 */ /* 0x0003e20000000800 */
[----:B------:R-:W-:Y:S01]  /*13470*/  SHF.R.U32.HI R217, RZ, 0x18, R124 ;  /* 0x00000018ffd97819 */ /* 0x000fe2000001167c */
[--C-:B------:R-:W-:Y:S02]  /*13480*/  FFMA.FTZ R124, R112, c[0x0][0x23c], -R36.reuse ;  /* 0x00008f00707c7a23 */ /* 0x100fe40000010824 */
[----:B-1----:R-:W-:Y:S02]  /*13490*/  FFMA.FTZ R129, R98, c[0x0][0x23c], -R36 ;  /* 0x00008f0062817a23 */ /* 0x002fe40000010824 */
[----:B------:R-:W-:Y:S02]  /*134a0*/  IMAD.MOV.U32 R98, RZ, RZ, R123 ;  /* 0x000000ffff627224 */ /* 0x000fe400078e007b */
[----:B------:R-:W1:Y:S02]  /*134b0*/  MUFU.EX2 R111, R111 ;  /* 0x0000006f006f7308 */ /* 0x000e640000000800 */
[----:B------:R-:W-:-:S02]  /*134c0*/  FMUL.FTZ R112, R98, c[0x0][0x23c] ;  /* 0x00008f0062707a20 */ /* 0x000fc40000410000 */
[--C-:B------:R-:W-:Y:S02]  /*134d0*/  FFMA.FTZ R128, R102, c[0x0][0x23c], -R36.reuse ;  /* 0x00008f0066807a23 */ /* 0x100fe40000010824 */
[--C-:B------:R-:W-:Y:S02]  /*134e0*/  FFMA.FTZ R102, R194, c[0x0][0x23c], -R36.reuse ;  /* 0x00008f00c2667a23 */ /* 0x100fe40000010824 */
[--C-:B------:R-:W-:Y:S01]  /*134f0*/  FFMA.FTZ R151, R106, c[0x0][0x23c], -R36.reuse ;  /* 0x00008f006a977a23 */ /* 0x100fe20000010824 */
[----:B------:R1:W-:Y:S01]  /*13500*/  MUFU.EX2 R216, R122 ;  /* 0x0000007a00d87308 */ /* 0x0003e20000000800 */
        /* <DEDUP_REMOVED lines=8> */
[----:B-1----:R-:W-:-:S02]  /*13590*/  FFMA.FTZ R122, R193, c[0x0][0x23c], -R36 ;  /* 0x00008f00c17a7a23 */ /* 0x002fc40000010824 */
[--C-:B------:R-:W-:Y:S02]  /*135a0*/  FFMA.FTZ R34, R34, c[0x0][0x23c], -R36.reuse ;  /* 0x00008f0022227a23 */ /* 0x100fe40000010824 */
[--C-:B------:R-:W-:Y:S02]  /*135b0*/  FFMA.FTZ R226, R226, c[0x0][0x23c], -R36.reuse ;  /* 0x00008f00e2e27a23 */ /* 0x100fe40000010824 */
[--C-:B------:R-:W-:Y:S02]  /*135c0*/  FFMA.FTZ R225, R225, c[0x0][0x23c], -R36.reuse ;  /* 0x00008f00e1e17a23 */ /* 0x100fe40000010824 */
[--C-:B------:R-:W-:Y:S02]  /*135d0*/  FFMA.FTZ R193, R134, c[0x0][0x23c], -R36.reuse ;  /* 0x00008f0086c17a23 */ /* 0x100fe40000010824 */
[--C-:B------:R-:W-:Y:S02]  /*135e0*/  FFMA.FTZ R192, R135, c[0x0][0x23c], -R36.reuse ;  /* 0x00008f0087c07a23 */ /* 0x100fe40000010824 */
[----:B------:R-:W-:-:S02]  /*135f0*/  FFMA.FTZ R208, R208, c[0x0][0x23c], -R36 ;  /* 0x00008f00d0d07a23 */ /* 0x000fc40000010824 */
[--C-:B------:R-:W-:Y:S02]  /*13600*/  FFMA.FTZ R171, R171, c[0x0][0x23c], -R36.reuse ;  /* 0x00008f00abab7a23 */ /* 0x100fe40000010824 */
[--C-:B------:R-:W-:Y:S01]  /*13610*/  FFMA.FTZ R170, R53, c[0x0][0x23c], -R36.reuse ;  /* 0x00008f0035aa7a23 */ /* 0x100fe20000010824 */
[----:B------:R-:W-:Y:S04]  /*13620*/  STL [R1+0x104], R127 ;  /* 0x0001047f01007387 */ /* 0x000fe80000100800 */
[----:B------:R-:W4:Y:S04]  /*13630*/  LDL.LU R134, [R1+0x3d4] ;  /* 0x0003d40001867983 */ /* 0x000f280000300800 */
[----:B------:R-:W4:Y:S04]  /*13640*/  LDL.LU R135, [R1+0x3d0] ;  /* 0x0003d00001877983 */ /* 0x000f280000300800 */
[----:B------:R-:W-:Y:S01]  /*13650*/  STL [R1+0xe4], R111 ;  /* 0x0000e46f01007387 */ /* 0x000fe20000100800 */
[----:B--2---:R-:W-:-:S02]  /*13660*/  FFMA.FTZ R25, R25, c[0x0][0x23c], -R36 ;  /* 0x00008f0019197a23 */ /* 0x004fc40000010824 */
[--C-:B---3--:R-:W-:Y:S02]  /*13670*/  FFMA.FTZ R98, R94, c[0x0][0x23c], -R36.reuse ;  /* 0x00008f005e627a23 */ /* 0x108fe40000010824 */
[--C-:B------:R-:W-:Y:S02]  /*13680*/  FFMA.FTZ R94, R120, c[0x0][0x23c], -R36.reuse ;  /* 0x00008f00785e7a23 */ /* 0x100fe40000010824 */
[--C-:B----4-:R-:W-:Y:S02]  /*13690*/  FFMA.FTZ R194, R190, c[0x0][0x23c], -R36.reuse ;  /* 0x00008f00bec27a23 */ /* 0x110fe40000010824 */
[--C-:B------:R-:W-:Y:S02]  /*136a0*/  FFMA.FTZ R190, R224, c[0x0][0x23c], -R36.reuse ;  /* 0x00008f00e0be7a23 */ /* 0x100fe40000010824 */
[--C-:B------:R-:W-:Y:S02]  /*136b0*/  FFMA.FTZ R120, R116, c[0x0][0x23c], -R36.reuse ;  /* 0x00008f0074787a23 */ /* 0x100fe40000010824 */
[--C-:B------:R-:W-:Y:S01]  /*136c0*/  FFMA.FTZ R224, R118, c[0x0][0x23c], -R36.reuse ;  /* 0x00008f0076e07a23 */ /* 0x100fe20000010824 */
[----:B------:R-:W-:Y:S01]  /*136d0*/  MUFU.EX2 R116, R112 ;  /* 0x0000007000747308 */ /* 0x000fe20000000800 */
[----:B------:R-:W-:-:S07]  /*136e0*/  FFMA.FTZ R24, R24, c[0x0][0x23c], -R36 ;  /* 0x00008f0018187a23 */ /* 0x000fce0000010824 */
[----:B------:R1:W2:Y:S08]  /*136f0*/  MUFU.EX2 R118, R37 ;  /* 0x0000002500767308 */ /* 0x0002b00000000800 */
[----:B------:R3:W4:Y:S01]  /*13700*/  MUFU.EX2 R112, R139 ;  /* 0x0000008b00707308 */ /* 0x0007220000000800 */
[----:B-1----:R-:W-:-:S04]  /*13710*/  F2FP.PACK_AB R37, R210, R212 ;  /* 0x000000d4d225723e */ /* 0x002fc800000000ff */
[----:B------:R-:W-:Y:S01]  /*13720*/  PRMT R36, R37, 0x7632, R36 ;  /* 0x0000763225247816 */ /* 0x000fe20000000024 */
[----:B------:R-:W-:-:S04]  /*13730*/  @!P5 HADD2 R39, -R37.H0_H0, -RZ.H0_H0 ;  /* 0xa00000ff2527d230 */ /* 0x000fc80000000900 */
[----:B------:R-:W-:Y:S01]  /*13740*/  @!P1 HADD2 R38, -R36.H0_H0, -RZ.H0_H0 ;  /* 0xa00000ff24269230 */ /* 0x000fe20000000900 */
[----:B------:R-:W-:Y:S01]  /*13750*/  PRMT R53, R37, 0x5410, R36 ;  /* 0x0000541025357816 */ /* 0x000fe20000000024 */
[----:B--2---:R-:W-:Y:S01]  /*13760*/  STL [R1+0xd4], R118 ;  /* 0x0000d47601007387 */ /* 0x004fe20000100800 */
[----:B------:R-:W-:Y:S01]  /*13770*/  FFMA.FTZ R113, R113, R116, R138 ;  /* 0x0000007471717223 */ /* 0x000fe2000001008a */
[----:B------:R-:W-:Y:S02]  /*13780*/  @!P5 PRMT R37, R39, 0x5410, RZ ;  /* 0x000054102725d816 */ /* 0x000fe400000000ff */
[----:B------:R-:W2:Y:S01]  /*13790*/  LDL.LU R138, [R1+0x3cc] ;  /* 0x0003cc00018a7983 */ /* 0x000ea20000300800 */
[----:B------:R-:W-:-:S03]  /*137a0*/  @!P1 PRMT R36, R38, 0x5410, RZ ;  /* 0x0000541026249816 */ /* 0x000fc600000000ff */
[----:B---3--:R-:W3:Y:S01]  /*137b0*/  LDL.LU R139, [R1+0x3c8] ;  /* 0x0003c800018b7983 */ /* 0x008ee20000300800 */
[----:B------:R-:W-:-:S03]  /*137c0*/  SHF.R.U32.HI R39, RZ, 0x8, R30 ;  /* 0x00000008ff277819 */ /* 0x000fc6000001161e */
[----:B----4-:R-:W-:Y:S04]  /*137d0*/  STL [R1+0x15c], R112 ;  /* 0x00015c7001007387 */ /* 0x010fe80000100800 */
[----:B------:R-:W-:Y:S04]  /*137e0*/  STL [R1+0x50], R53 ;  /* 0x0000503501007387 */ /* 0x000fe80000100800 */
[----:B------:R-:W4:Y:S04]  /*137f0*/  LDL.LU R30, [R1+0x1d4] ;  /* 0x0001d400011e7983 */ /* 0x000f280000300800 */
[----:B------:R1:W-:Y:S04]  /*13800*/  STL.64 [R1+0x260], R36 ;  /* 0x0002602401007387 */ /* 0x0003e80000100a00 */
[----:B-1----:R-:W2:Y:S01]  /*13810*/  LDL.LU R37, [R1+0x198] ;  /* 0x0001980001257983 */ /* 0x002ea20000300800 */
[----:B------:R-:W1:Y:S01]  /*13820*/  MUFU.EX2 R209, R209 ;  /* 0x000000d100d17308 */ /* 0x000e620000000800 */
[----:B------:R-:W-:Y:S01]  /*13830*/  LOP3.LUT R38, R39, 0xffff, RZ, 0xc0, !PT ;  /* 0x0000ffff27267812 */ /* 0x000fe200078ec0ff */
[----:B------:R-:W-:Y:S01]  /*13840*/  FADD.FTZ R31, R0, -R31 ;  /* 0x8000001f001f7221 */ /* 0x000fe20000010000 */
[----:B------:R-:W-:-:S02]  /*13850*/  ISETP.GE.U32.AND P5, PT, R251, R217, PT ;  /* 0x000000d9fb00720c */ /* 0x000fc40003fa6070 */
[----:B------:R-:W-:Y:S01]  /*13860*/  ISETP.GE.U32.AND P1, PT, R251, R38, PT ;  /* 0x00000026fb00720c */ /* 0x000fe20003f26070 */
[----:B------:R-:W-:Y:S02]  /*13870*/  FADD.FTZ R126, R3, -R126 ;  /* 0x8000007e037e7221 */ /* 0x000fe40000010000 */
[----:B------:R-:W-:Y:S01]  /*13880*/  MUFU.EX2 R217, R129 ;  /* 0x0000008100d97308 */ /* 0x000fe20000000800 */
[----:B-1----:R-:W-:-:S07]  /*13890*/  F2FP.PACK_AB R39, R209, R112 ;  /* 0x00000070d127723e */ /* 0x002fce00000000ff */
[----:B------:R1:W-:Y:S01]  /*138a0*/  MUFU.EX2 R112, R128 ;  /* 0x0000008000707308 */ /* 0x0003e20000000800 */
[----:B------:R-:W-:Y:S01]  /*138b0*/  PRMT R38, R39, 0x7632, R38 ;  /* 0x0000763227267816 */ /* 0x000fe20000000026 */
[----:B------:R-:W-:-:S04]  /*138c0*/  FMUL.FTZ R36, R126, c[0x0][0x23c] ;  /* 0x00008f007e247a20 */ /* 0x000fc80000410000 */
[----:B------:R-:W-:Y:S02]  /*138d0*/  @!P2 HADD2 R49, -R38.H0_H0, -RZ.H0_H0 ;  /* 0xa00000ff2631a230 */ /* 0x000fe40000000900 */
[----:B------:R1:W1:Y:S02]  /*138e0*/  MUFU.EX2 R53, R150 ;  /* 0x0000009600357308 */ /* 0x0002640000000800 */
[----:B-1----:R-:W-:-:S04]  /*138f0*/  IMAD.WIDE.U32 R128, R50, -0x2daee0ad, RZ ;  /* 0xd2511f5332807825 */ /* 0x002fc800078e00ff */
[----:B------:R-:W-:Y:S01]  /*13900*/  FMUL.FTZ R50, R31, c[0x0][0x23c] ;  /* 0x00008f001f327a20 */ /* 0x000fe20000410000 */
[----:B------:R-:W-:Y:S01]  /*13910*/  LOP3.LUT R126, R129, UR32, R142, 0x96, !PT ;  /* 0x00000020817e7c12 */ /* 0x000fe2000f8e968e */
[----:B------:R-:W-:Y:S01]  /*13920*/  @!P3 HADD2 R48, -R39.H0_H0, -RZ.H0_H0 ;  /* 0xa00000ff2730b230 */ /* 0x000fe20000000900 */
[----:B------:R-:W3:Y:S01]  /*13930*/  LDL.LU.64 R142, [R1+0x3c0] ;  /* 0x0003c000018e7983 */ /* 0x000ee20000300a00 */
[----:B------:R-:W-:Y:S01]  /*13940*/  LOP3.LUT R150, R26, 0xff, RZ, 0xc0, !PT ;  /* 0x000000ff1a967812 */ /* 0x000fe200078ec0ff */
[----:B------:R-:W-:Y:S01]  /*13950*/  MUFU.EX2 R31, R50 ;  /* 0x00000032001f7308 */ /* 0x000fe20000000800 */
[----:B------:R-:W-:Y:S02]  /*13960*/  PRMT R26, R39, 0x5410, R38 ;  /* 0x00005410271a7816 */ /* 0x000fe40000000026 */
[----:B------:R-:W-:Y:S02]  /*13970*/  @!P2 PRMT R38, R49, 0x5410, RZ ;  /* 0x000054103126a816 */ /* 0x000fe400000000ff */
[----:B------:R-:W-:-:S04]  /*13980*/  LOP3.LUT R49, R126, 0xffff, RZ, 0xc0, !PT ;  /* 0x0000ffff7e317812 */ /* 0x000fc800078ec0ff */
[----:B------:R-:W-:Y:S02]  /*13990*/  SHF.R.U32.HI R49, RZ, 0x8, R49 ;  /* 0x00000008ff317819 */ /* 0x000fe40000011631 */
[----:B------:R-:W-:Y:S02]  /*139a0*/  @!P3 PRMT R39, R48, 0x5410, RZ ;  /* 0x000054103027b816 */ /* 0x000fe400000000ff */
[----:B------:R-:W-:Y:S01]  /*139b0*/  LOP3.LUT R48, R49, 0xffff, RZ, 0xc0, !PT ;  /* 0x0000ffff31307812 */ /* 0x000fe200078ec0ff */
[----:B------:R1:W-:Y:S03]  /*139c0*/  MUFU.EX2 R50, R151 ;  /* 0x0000009700327308 */ /* 0x0003e60000000800 */
[C---:B------:R-:W-:Y:S01]  /*139d0*/  ISETP.GE.U32.AND P3, PT, R251.reuse, R48, PT ;  /* 0x00000030fb00720c */ /* 0x040fe20003f66070 */
[----:B------:R1:W-:Y:S04]  /*139e0*/  STL [R1+0x2bc], R26 ;  /* 0x0002bc1a01007387 */ /* 0x0003e80000100800 */
[----:B------:R1:W-:Y:S01]  /*139f0*/  MUFU.EX2 R49, R58 ;  /* 0x0000003a00317308 */ /* 0x0003e20000000800 */
[----:B------:R-:W-:-:S02]  /*13a00*/  ISETP.GE.U32.AND P2, PT, R251, R150, PT ;  /* 0x00000096fb00720c */ /* 0x000fc40003f46070 */
[----:B------:R-:W3:Y:S05]  /*13a10*/  LDL.LU R150, [R1+0x3bc] ;  /* 0x0003bc0001967983 */ /* 0x000eea0000300800 */
[----:B------:R-:W4:Y:S01]  /*13a20*/  MUFU.EX2 R36, R36 ;  /* 0x0000002400247308 */ /* 0x000f220000000800 */
[----:B-1----:R-:W3:Y:S01]  /*13a30*/  LDL.LU R151, [R1+0x3b8] ;  /* 0x0003b80001977983 */ /* 0x002ee20000300800 */
[----:B------:R-:W-:-:S06]  /*13a40*/  F2FP.PACK_AB R58, R217, R53 ;  /* 0x00000035d93a723e */ /* 0x000fcc00000000ff */
[----:B------:R-:W-:Y:S08]  /*13a50*/  MUFU.EX2 R110, R110 ;  /* 0x0000006e006e7308 */ /* 0x000ff00000000800 */
[----:B------:R1:W-:Y:S08]  /*13a60*/  MUFU.EX2 R26, R51 ;  /* 0x00000033001a7308 */ /* 0x0003f00000000800 */
[----:B------:R-:W-:Y:S01]  /*13a70*/  MUFU.EX2 R104, R104 ;  /* 0x0000006800687308 */ /* 0x000fe20000000800 */
[----:B-1----:R-:W-:-:S07]  /*13a80*/  F2FP.PACK_AB R51, R216, R164 ;  /* 0x000000a4d833723e */ /* 0x002fce00000000ff */
[----:B------:R-:W-:Y:S01]  /*13a90*/  MUFU.EX2 R108, R108 ;  /* 0x0000006c006c7308 */ /* 0x000fe20000000800 */
[----:B------:R-:W-:Y:S01]  /*13aa0*/  @!P4 HADD2 R47, -R51.H0_H0, -RZ.H0_H0 ;  /* 0xa00000ff332fc230 */ /* 0x000fe20000000900 */
[----:B------:R-:W-:Y:S01]  /*13ab0*/  STL.64 [R1+0x268], R38 ;  /* 0x0002682601007387 */ /* 0x000fe20000100a00 */
[----:B----4-:R-:W-:-:S03]  /*13ac0*/  FFMA.FTZ R30, R30, R36, R131 ;  /* 0x000000241e1e7223 */ /* 0x010fc60000010083 */
[----:B------:R1:W4:Y:S01]  /*13ad0*/  LDL.LU R131, [R1+0x3b4] ;  /* 0x0003b40001837983 */ /* 0x0003220000300800 */
[----:B--2---:R-:W-:-:S04]  /*13ae0*/  FFMA.FTZ R48, R37, R31, R53 ;  /* 0x0000001f25307223 */ /* 0x004fc80000010035 */
[----:B------:R-:W-:Y:S02]  /*13af0*/  FADD.FTZ R48, R217, R48 ;  /* 0x00000030d9307221 */ /* 0x000fe40000010000 */
[----:B------:R-:W2:Y:S02]  /*13b00*/  MUFU.EX2 R217, R119 ;  /* 0x0000007700d97308 */ /* 0x000ea40000000800 */
[----:B------:R-:W-:Y:S01]  /*13b10*/  FADD.FTZ R48, R112, R48 ;  /* 0x0000003070307221 */ /* 0x000fe20000010000 */
[----:B------:R-:W-:-:S05]  /*13b20*/  F2FP.PACK_AB R112, R50, R112 ;  /* 0x000000703270723e */ /* 0x000fca00000000ff */
[----:B------:R1:W1:Y:S01]  /*13b30*/  MUFU.EX2 R119, R52 ;  /* 0x0000003400777308 */ /* 0x0002620000000800 */
[----:B------:R-:W-:Y:S01]  /*13b40*/  FADD.FTZ R48, R50, R48 ;  /* 0x0000003032307221 */ /* 0x000fe20000010000 */
[----:B------:R-:W-:-:S03]  /*13b50*/  PRMT R50, R51, 0x7632, R50 ;  /* 0x0000763233327816 */ /* 0x000fc60000000032 */
[----:B------:R-:W-:Y:S02]  /*13b60*/  FADD.FTZ R48, R49, R48 ;  /* 0x0000003031307221 */ /* 0x000fe40000010000 */
[----:B------:R-:W-:Y:S01]  /*13b70*/  @!P1 HADD2 R46, -R50.H0_H0, -RZ.H0_H0 ;  /* 0xa00000ff322e9230 */ /* 0x000fe20000000900 */
[----:B--2---:R-:W-:Y:S01]  /*13b80*/  F2FP.PACK_AB R53, R26, R217 ;  /* 0x000000d91a35723e */ /* 0x004fe200000000ff */
[C---:B------:R-:W-:Y:S01]  /*13b90*/  FADD.FTZ R48, R110.reuse, R48 ;  /* 0x000000306e307221 */ /* 0x040fe20000010000 */
[----:B------:R-:W-:Y:S02]  /*13ba0*/  PRMT R37, R51, 0x5410, R50 ;  /* 0x0000541033257816 */ /* 0x000fe40000000032 */
[----:B------:R-:W-:Y:S01]  /*13bb0*/  @!P4 PRMT R51, R47, 0x5410, RZ ;  /* 0x000054102f33c816 */ /* 0x000fe200000000ff */
[----:B------:R2:W-:Y:S01]  /*13bc0*/  STL [R1+0x118], R26 ;  /* 0x0001181a01007387 */ /* 0x0005e20000100800 */
[----:B------:R-:W-:Y:S02]  /*13bd0*/  F2FP.PACK_AB R110, R110, R49 ;  /* 0x000000316e6e723e */ /* 0x000fe400000000ff */
[----:B-1----:R-:W-:-:S02]  /*13be0*/  PRMT R52, R53, 0x7632, R52 ;  /* 0x0000763235347816 */ /* 0x002fc40000000034 */
[----:B------:R-:W-:Y:S01]  /*13bf0*/  LOP3.LUT R47, R126, 0xff, RZ, 0xc0, !PT ;  /* 0x000000ff7e2f7812 */ /* 0x000fe200078ec0ff */
[----:B------:R-:W-:Y:S01]  /*13c00*/  STL [R1+0xc0], R119 ;  /* 0x0000c07701007387 */ /* 0x000fe20000100800 */
[----:B------:R-:W-:Y:S02]  /*13c10*/  LOP3.LUT R49, R128, 0xff, RZ, 0xc0, !PT ;  /* 0x000000ff80317812 */ /* 0x000fe400078ec0ff */
[----:B------:R-:W-:Y:S01]  /*13c20*/  @!P1 PRMT R50, R46, 0x5410, RZ ;  /* 0x000054102e329816 */ /* 0x000fe200000000ff */
[----:B------:R-:W-:Y:S01]  /*13c30*/  STL [R1+0x110], R104 ;  /* 0x0001106801007387 */ /* 0x000fe20000100800 */
[----:B------:R-:W-:Y:S01]  /*13c40*/  @!P2 HADD2 R22, -R53.H0_H0, -RZ.H0_H0 ;  /* 0xa00000ff3516a230 */ /* 0x000fe20000000900 */
[C---:B------:R-:W-:Y:S01]  /*13c50*/  ISETP.GE.U32.AND P1, PT, R251.reuse, R47, PT ;  /* 0x0000002ffb00720c */ /* 0x040fe20003f26070 */
[----:B------:R-:W-:Y:S01]  /*13c60*/  @!P5 HADD2 R45, -R52.H0_H0, -RZ.H0_H0 ;  /* 0xa00000ff342dd230 */ /* 0x000fe20000000900 */
[----:B------:R1:W-:Y:S01]  /*13c70*/  STL [R1+0x58], R37 ;  /* 0x0000582501007387 */ /* 0x0003e20000100800 */
[----:B------:R-:W-:-:S03]  /*13c80*/  ISETP.GE.U32.AND P4, PT, R251, R49, PT ;  /* 0x00000031fb00720c */ /* 0x000fc60003f86070 */
[----:B------:R-:W-:Y:S01]  /*13c90*/  STL [R1+0x114], R108 ;  /* 0x0001146c01007387 */ /* 0x000fe20000100800 */
[----:B------:R-:W-:Y:S01]  /*13ca0*/  SHF.R.U32.HI R46, RZ, 0x18, R126 ;  /* 0x00000018ff2e7819 */ /* 0x000fe2000001167e */
[----:B------:R-:W1:Y:S02]  /*13cb0*/  MUFU.EX2 R49, R124 ;  /* 0x0000007c00317308 */ /* 0x000e640000000800 */
[----:B------:R3:W-:Y:S01]  /*13cc0*/  STL.64 [R1+0x270], R50 ;  /* 0x0002703201007387 */ /* 0x0007e20000100a00 */
[----:B------:R-:W-:-:S05]  /*13cd0*/  F2FP.PACK_AB R47, R111, R127 ;  /* 0x0000007f6f2f723e */ /* 0x000fca00000000ff */
[----:B--2---:R2:W-:Y:S01]  /*13ce0*/  MUFU.EX2 R26, R130 ;  /* 0x00000082001a7308 */ /* 0x0045e20000000800 */
[----:B------:R-:W-:Y:S01]  /*13cf0*/  @!P1 HADD2 R44, -R47.H0_H0, -RZ.H0_H0 ;  /* 0xa00000ff2f2c9230 */ /* 0x000fe20000000900 */
[----:B-1----:R-:W-:Y:S02]  /*13d00*/  PRMT R37, R53, 0x5410, R52 ;  /* 0x0000541035257816 */ /* 0x002fe40000000034 */
[----:B------:R-:W-:Y:S02]  /*13d10*/  @!P2 PRMT R53, R22, 0x5410, RZ ;  /* 0x000054101635a816 */ /* 0x000fe400000000ff */
[----:B------:R-:W-:Y:S01]  /*13d20*/  SHF.R.U32.HI R22, RZ, 0x10, R126 ;  /* 0x00000010ff167819 */ /* 0x000fe2000001167e */
[----:B--2---:R1:W2:Y:S01]  /*13d30*/  LDL.LU R130, [R1+0x3b0] ;  /* 0x0003b00001827983 */ /* 0x0042a20000300800 */
[----:B------:R-:W-:Y:S01]  /*13d40*/  @!P5 PRMT R52, R45, 0x5410, RZ ;  /* 0x000054102d34d816 */ /* 0x000fe200000000ff */
[----:B---3--:R-:W3:Y:S01]  /*13d50*/  MUFU.EX2 R51, R125 ;  /* 0x0000007d00337308 */ /* 0x008ee20000000800 */
[----:B------:R-:W-:-:S02]  /*13d60*/  ISETP.GE.U32.AND P5, PT, R251, R46, PT ;  /* 0x0000002efb00720c */ /* 0x000fc40003fa6070 */
[----:B------:R-:W-:Y:S02]  /*13d70*/  PRMT R46, R47, 0x7632, R46 ;  /* 0x000076322f2e7816 */ /* 0x000fe4000000002e */
[----:B------:R-:W-:Y:S01]  /*13d80*/  LOP3.LUT R22, R22, 0xff, RZ, 0xc0, !PT ;  /* 0x000000ff16167812 */ /* 0x000fe200078ec0ff */
[----:B------:R1:W-:Y:S02]  /*13d90*/  STL [R1+0x54], R37 ;  /* 0x0000542501007387 */ /* 0x0003e40000100800 */
[----:B------:R-:W-:Y:S01]  /*13da0*/  @!P3 HADD2 R21, -R46.H0_H0, -RZ.H0_H0 ;  /* 0xa00000ff2e15b230 */ /* 0x000fe20000000900 */
[----:B------:R-:W-:Y:S01]  /*13db0*/  ISETP.GE.U32.AND P2, PT, R251, R22, PT ;  /* 0x00000016fb00720c */ /* 0x000fe20003f46070 */
[----:B------:R2:W2:Y:S01]  /*13dc0*/  LDL.LU R111, [R1+0x3ac] ;  /* 0x0003ac00016f7983 */ /* 0x0004a20000300800 */
[--C-:B------:R-:W-:Y:S01]  /*13dd0*/  SHF.R.U32.HI R124, RZ, 0x18, R128.reuse ;  /* 0x00000018ff7c7819 */ /* 0x100fe20000011680 */
[----:B------:R3:W1:Y:S01]  /*13de0*/  MUFU.EX2 R50, R106 ;  /* 0x0000006a00327308 */ /* 0x0006620000000800 */
[----:B------:R-:W-:Y:S01]  /*13df0*/  SHF.R.U32.HI R45, RZ, 0x10, R128 ;  /* 0x00000010ff2d7819 */ /* 0x000fe20000011680 */
[----:B------:R2:W2:Y:S01]  /*13e00*/  LDL.LU R127, [R1+0x3a8] ;  /* 0x0003a800017f7983 */ /* 0x0004a20000300800 */
[----:B------:R-:W-:Y:S01]  /*13e10*/  PRMT R22, R47, 0x5410, R46 ;  /* 0x000054102f167816 */ /* 0x000fe2000000002e */
[----:B------:R-:W-:Y:S01]  /*13e20*/  FADD.FTZ R48, R49, R48 ;  /* 0x0000003031307221 */ /* 0x000fe20000010000 */
[----:B------:R-:W-:-:S02]  /*13e30*/  @!P1 PRMT R47, R44, 0x5410, RZ ;  /* 0x000054102c2f9816 */ /* 0x000fc400000000ff */
[----:B------:R-:W-:Y:S01]  /*13e40*/  @!P3 PRMT R46, R21, 0x5410, RZ ;  /* 0x00005410152eb816 */ /* 0x000fe200000000ff */
[----:B------:R1:W1:Y:S01]  /*13e50*/  MUFU.EX2 R44, R123 ;  /* 0x0000007b002c7308 */ /* 0x0002620000000800 */
[----:B------:R-:W-:Y:S02]  /*13e60*/  ISETP.GE.U32.AND P1, PT, R251, R124, PT ;  /* 0x0000007cfb00720c */ /* 0x000fe40003f26070 */
[----:B---3--:R-:W-:Y:S02]  /*13e70*/  F2FP.PACK_AB R106, R51, R49 ;  /* 0x00000031336a723e */ /* 0x008fe400000000ff */
[----:B-1----:R-:W-:Y:S02]  /*13e80*/  LOP3.LUT R37, R128, 0xffff, RZ, 0xc0, !PT ;  /* 0x0000ffff80257812 */ /* 0x002fe400078ec0ff */
[----:B------:R1:W3:Y:S01]  /*13e90*/  LDL.LU.64 R128, [R1+0x3a0] ;  /* 0x0003a00001807983 */ /* 0x0002e20000300a00 */
[----:B------:R-:W-:-:S03]  /*13ea0*/  F2FP.PACK_AB R49, R108, R104 ;  /* 0x000000686c31723e */ /* 0x000fc600000000ff */
[----:B------:R-:W-:Y:S01]  /*13eb0*/  STL.64 [R1+0x278], R52 ;  /* 0x0002783401007387 */ /* 0x000fe20000100a00 */
[----:B------:R-:W-:-:S03]  /*13ec0*/  SHF.R.U32.HI R21, RZ, 0x8, R37 ;  /* 0x00000008ff157819 */ /* 0x000fc60000011625 */
[----:B------:R1:W2:Y:S01]  /*13ed0*/  LDL.LU R126, [R1+0x39c] ;  /* 0x00039c00017e7983 */ /* 0x0002a20000300800 */
[----:B------:R-:W-:-:S03]  /*13ee0*/  FADD.FTZ R37, R51, R48 ;  /* 0x0000003033257221 */ /* 0x000fc60000010000 */
[----:B------:R1:W2:Y:S01]  /*13ef0*/  LDL.LU R125, [R1+0x398] ;  /* 0x00039800017d7983 */ /* 0x0002a20000300800 */
[----:B------:R-:W-:-:S03]  /*13f00*/  PRMT R48, R49, 0x7632, R48 ;  /* 0x0000763231307816 */ /* 0x000fc60000000030 */
[----:B------:R1:W2:Y:S01]  /*13f10*/  LDL.LU R124, [R1+0x394] ;  /* 0x00039400017c7983 */ /* 0x0002a20000300800 */
[----:B------:R-:W-:-:S03]  /*13f20*/  LOP3.LUT R21, R21, 0xffff, RZ, 0xc0, !PT ;  /* 0x0000ffff15157812 */ /* 0x000fc600078ec0ff */
[----:B------:R1:W-:Y:S01]  /*13f30*/  STL.64 [R1+0x280], R46 ;  /* 0x0002802e01007387 */ /* 0x0003e20000100a00 */
[----:B------:R-:W-:Y:S01]  /*13f40*/  @!P2 HADD2 R43, -R49.H0_H0, -RZ.H0_H0 ;  /* 0xa00000ff312ba230 */ /* 0x000fe20000000900 */
[----:B------:R-:W-:Y:S01]  /*13f50*/  ISETP.GE.U32.AND P3, PT, R251, R21, PT ;  /* 0x00000015fb00720c */ /* 0x000fe20003f66070 */
[----:B------:R-:W-:Y:S01]  /*13f60*/  @!P5 HADD2 R42, -R48.H0_H0, -RZ.H0_H0 ;  /* 0xa00000ff302ad230 */ /* 0x000fe20000000900 */
[----:B------:R-:W-:Y:S01]  /*13f70*/  PRMT R21, R49, 0x5410, R48 ;  /* 0x0000541031157816 */ /* 0x000fe20000000030 */
[----:B------:R2:W2:Y:S01]  /*13f80*/  LDL.LU R123, [R1+0x390] ;  /* 0x00039000017b7983 */ /* 0x0004a20000300800 */
[----:B------:R-:W-:Y:S01]  /*13f90*/  @!P2 PRMT R49, R43, 0x5410, RZ ;  /* 0x000054102b31a816 */ /* 0x000fe200000000ff */
[----:B------:R-:W-:Y:S01]  /*13fa0*/  FADD.FTZ R43, R50, R37 ;  /* 0x00000025322b7221 */ /* 0x000fe20000010000 */
[----:B------:R-:W-:-:S03]  /*13fb0*/  @!P5 PRMT R48, R42, 0x5410, RZ ;  /* 0x000054102a30d816 */ /* 0x000fc600000000ff */
[----:B------:R-:W-:Y:S01]  /*13fc0*/  FADD.FTZ R43, R44, R43 ;  /* 0x0000002b2c2b7221 */ /* 0x000fe20000010000 */
[----:B------:R-:W-:Y:S08]  /*13fd0*/  MUFU.EX2 R37, R121 ;  /* 0x0000007900257308 */ /* 0x000ff00000000800 */
[----:B-1----:R1:W1:Y:S08]  /*13fe0*/  MUFU.EX2 R46, R122 ;  /* 0x0000007a002e7308 */ /* 0x0022700000000800 */
[----:B------:R1:W1:Y:S02]  /*13ff0*/  MUFU.EX2 R47, R102 ;  /* 0x00000066002f7308 */ /* 0x0002640000000800 */
[----:B-1----:R1:W2:Y:S04]  /*14000*/  LDL.LU R122, [R1+0x38c] ;  /* 0x00038c00017a7983 */ /* 0x0022a80000300800 */
[----:B------:R1:W2:Y:S01]  /*14010*/  LDL.LU R108, [R1+0x388] ;  /* 0x00038800016c7983 */ /* 0x0002a20000300800 */
[----:B------:R-:W-:-:S03]  /*14020*/  FADD.FTZ R42, R46, R43 ;  /* 0x0000002b2e2a7221 */ /* 0x000fc60000010000 */
[----:B------:R1:W2:Y:S01]  /*14030*/  LDL.LU R104, [R1+0x384] ;  /* 0x0003840001687983 */ /* 0x0002a20000300800 */
[----:B------:R-:W-:-:S03]  /*14040*/  LOP3.LUT R102, R45, 0xff, RZ, 0xc0, !PT ;  /* 0x000000ff2d667812 */ /* 0x000fc600078ec0ff */
[----:B------:R1:W-:Y:S01]  /*14050*/  STL [R1+0x2a8], R21 ;  /* 0x0002a81501007387 */ /* 0x0003e20000100800 */
[----:B------:R1:W1:Y:S01]  /*14060*/  MUFU.EX2 R45, R98 ;  /* 0x00000062002d7308 */ /* 0x0002620000000800 */
[----:B------:R-:W-:Y:S02]  /*14070*/  F2FP.PACK_AB R43, R119, R118 ;  /* 0x00000076772b723e */ /* 0x000fe400000000ff */
[----:B------:R1:W-:Y:S04]  /*14080*/  STL.64 [R1+0x290], R48 ;  /* 0x0002903001007387 */ /* 0x0003e80000100a00 */
[----:B------:R1:W2:Y:S02]  /*14090*/  LDL.LU R121, [R1+0x380] ;  /* 0x0003800001797983 */ /* 0x0002a40000300800 */
[----:B-1----:R-:W-:-:S02]  /*140a0*/  F2FP.PACK_AB R98, R47, R46 ;  /* 0x0000002e2f62723e */ /* 0x002fc400000000ff */
[----:B------:R-:W-:Y:S08]  /*140b0*/  MUFU.EX2 R46, R24 ;  /* 0x00000018002e7308 */ /* 0x000ff00000000800 */
[----:B------:R1:W-:Y:S02]  /*140c0*/  MUFU.EX2 R21, R120 ;  /* 0x0000007800157308 */ /* 0x0003e40000000800 */
[----:B-1----:R1:W2:Y:S04]  /*140d0*/  LDL.LU R120, [R1+0x37c] ;  /* 0x00037c0001787983 */ /* 0x0022a80000300800 */
[----:B------:R1:W2:Y:S04]  /*140e0*/  LDL.LU R119, [R1+0x378] ;  /* 0x0003780001777983 */ /* 0x0002a80000300800 */
[----:B------:R1:W2:Y:S04]  /*140f0*/  LDL.LU R118, [R1+0x374] ;  /* 0x0003740001767983 */ /* 0x0002a80000300800 */
[----:B------:R-:W2:Y:S01]  /*14100*/  LDL.LU R24, [R1+0x1d0] ;  /* 0x0001d00001187983 */ /* 0x000ea20000300800 */
[----:B------:R-:W1:Y:S01]  /*14110*/  MUFU.EX2 R94, R94 ;  /* 0x0000005e005e7308 */ /* 0x000e620000000800 */
[----:B------:R-:W-:-:S04]  /*14120*/  FADD.FTZ R42, R47, R42 ;  /* 0x0000002a2f2a7221 */ /* 0x000fc80000010000 */
[----:B------:R-:W-:Y:S01]  /*14130*/  FADD.FTZ R42, R45, R42 ;  /* 0x0000002a2d2a7221 */ /* 0x000fe20000010000 */
[----:B------:R-:W-:Y:S02]  /*14140*/  ISETP.GE.U32.AND P2, PT, R251, R102, PT ;  /* 0x00000066fb00720c */ /* 0x000fe40003f46070 */
[----:B------:R-:W-:Y:S01]  /*14150*/  F2FP.PACK_AB R102, R44, R50 ;  /* 0x000000322c66723e */ /* 0x000fe200000000ff */
[----:B------:R4:W4:Y:S01]  /*14160*/  MUFU.EX2 R47, R25 ;  /* 0x00000019002f7308 */ /* 0x0009220000000800 */
[C-C-:B-1----:R-:W-:Y:S01]  /*14170*/  FADD.FTZ R48, R94.reuse, R42.reuse ;  /* 0x0000002a5e307221 */ /* 0x142fe20000010000 */
[----:B------:R-:W-:Y:S02]  /*14180*/  F2FP.PACK_AB R94, R94, R45 ;  /* 0x0000002d5e5e723e */ /* 0x000fe400000000ff */
[----:B------:R-:W-:Y:S02]  /*14190*/  F2FP.PACK_AB R45, R37, R26 ;  /* 0x0000001a252d723e */ /* 0x000fe400000000ff */
[----:B------:R-:W-:-:S02]  /*141a0*/  PRMT R42, R43, 0x7632, R42 ;  /* 0x000076322b2a7816 */ /* 0x000fc4000000002a */
[----:B------:R-:W-:Y:S01]  /*141b0*/  PRMT R44, R45, 0x7632, R44 ;  /* 0x000076322d2c7816 */ /* 0x000fe2000000002c */
[----:B------:R-:W-:Y:S02]  /*141c0*/  @!P4 HADD2 R90, -R43.H0_H0, -RZ.H0_H0 ;  /* 0xa00000ff2b5ac230 */ /* 0x000fe40000000900 */
[----:B------:R-:W-:Y:S02]  /*141d0*/  @!P3 HADD2 R23, -R42.H0_H0, -RZ.H0_H0 ;  /* 0xa00000ff2a17b230 */ /* 0x000fe40000000900 */
[----:B------:R-:W-:Y:S01]  /*141e0*/  @!P1 HADD2 R17, -R44.H0_H0, -RZ.H0_H0 ;  /* 0xa00000ff2c119230 */ /* 0x000fe20000000900 */
[----:B----4-:R-:W-:Y:S02]  /*141f0*/  PRMT R25, R43, 0x5410, R42 ;  /* 0x000054102b197816 */ /* 0x010fe4000000002a */
[----:B------:R-:W-:Y:S02]  /*14200*/  @!P4 PRMT R43, R90, 0x5410, RZ ;  /* 0x000054105a2bc816 */ /* 0x000fe400000000ff */
[----:B------:R-:W-:-:S02]  /*14210*/  @!P3 PRMT R42, R23, 0x5410, RZ ;  /* 0x00005410172ab816 */ /* 0x000fc400000000ff */
[----:B------:R-:W-:Y:S02]  /*14220*/  PRMT R23, R45, 0x5410, R44 ;  /* 0x000054102d177816 */ /* 0x000fe4000000002c */
[----:B------:R-:W-:Y:S01]  /*14230*/  @!P1 PRMT R44, R17, 0x5410, RZ ;  /* 0x00005410112c9816 */ /* 0x000fe200000000ff */
[----:B------:R-:W-:Y:S01]  /*14240*/  FADD.FTZ R17, R21, R48 ;  /* 0x0000003015117221 */ /* 0x000fe20000010000 */
[----:B------:R-:W-:Y:S04]  /*14250*/  STL [R1+0x2cc], R25 ;  /* 0x0002cc1901007387 */ /* 0x000fe80000100800 */
[----:B------:R-:W-:Y:S04]  /*14260*/  STL.64 [R1+0x2a0], R42 ;  /* 0x0002a02a01007387 */ /* 0x000fe80000100a00 */
[----:B------:R1:W-:Y:S01]  /*14270*/  STL.64 [R1+0x2b0], R22 ;  /* 0x0002b01601007387 */ /* 0x0003e20000100a00 */
[C---:B------:R-:W-:Y:S01]  /*14280*/  F2FP.PACK_AB R90, R47.reuse, R21 ;  /* 0x000000152f5a723e */ /* 0x040fe200000000ff */
[----:B------:R-:W-:Y:S01]  /*14290*/  UIADD3 UR4, UR30, -0x2, URZ ;  /* 0xfffffffe1e047890 */ /* 0x000fe2000fffe03f */
[----:B-1----:R-:W-:Y:S01]  /*142a0*/  FADD.FTZ R22, R47, R17 ;  /* 0x000000112f167221 */ /* 0x002fe20000010000 */
[----:B------:R-:W-:-:S05]  /*142b0*/  FSEL R17, R27, RZ, P6 ;  /* 0x000000ff1b117208 */ /* 0x000fca0003000000 */
[----:B------:R-:W-:-:S04]  /*142c0*/  FADD.FTZ R21, R2, -R17 ;  /* 0x8000001102157221 */ /* 0x000fc80000010000 */
[----:B------:R-:W-:Y:S01]  /*142d0*/  FMUL.FTZ R21, R21, c[0x0][0x23c] ;  /* 0x00008f0015157a20 */ /* 0x000fe20000410000 */
[----:B------:R-:W-:Y:S08]  /*142e0*/  MUFU.EX2 R17, R117 ;  /* 0x0000007500117308 */ /* 0x000ff00000000800 */
[----:B------:R-:W1:Y:S01]  /*142f0*/  MUFU.EX2 R21, R21 ;  /* 0x0000001500157308 */ /* 0x000e620000000800 */
[----:B------:R-:W-:Y:S01]  /*14300*/  @!P2 HADD2 R86, -R45.H0_H0, -RZ.H0_H0 ;  /* 0xa00000ff2d56a230 */ /* 0x000fe20000000900 */
[----:B------:R-:W-:-:S04]  /*14310*/  ULOP3.LUT UR4, UR4, UR29, URZ, 0x3c, !UPT ;  /* 0x0000001d04047292 */ /* 0x000fc8000f8e3c3f */
[----:B------:R-:W-:Y:S02]  /*14320*/  @!P2 PRMT R45, R86, 0x5410, RZ ;  /* 0x00005410562da816 */ /* 0x000fe400000000ff */
[----:B------:R4:W4:Y:S03]  /*14330*/  MUFU.EX2 R86, R100 ;  /* 0x0000006400567308 */ /* 0x0009260000000800 */
[----:B------:R2:W-:Y:S01]  /*14340*/  STL.64 [R1+0x2c0], R44 ;  /* 0x0002c02c01007387 */ /* 0x0005e20000100a00 */
[-C--:B-1----:R-:W-:Y:S02]  /*14350*/  FMUL.FTZ R132, R132, R21.reuse ;  /* 0x0000001584847220 */ /* 0x082fe40000410000 */
[-C--:B------:R-:W-:Y:S02]  /*14360*/  FMUL.FTZ R133, R133, R21.reuse ;  /* 0x0000001585857220 */ /* 0x080fe40000410000 */
[----:B------:R-:W-:-:S02]  /*14370*/  FMUL.FTZ R136, R136, R21 ;  /* 0x0000001588887220 */ /* 0x000fc40000410000 */
[-C--:B------:R-:W-:Y:S02]  /*14380*/  FMUL.FTZ R137, R137, R21.reuse ;  /* 0x0000001589897220 */ /* 0x080fe40000410000 */
[-C--:B------:R-:W-:Y:S01]  /*14390*/  FMUL.FTZ R140, R140, R21.reuse ;  /* 0x000000158c8c7220 */ /* 0x080fe20000410000 */
[----:B----4-:R1:W4:Y:S01]  /*143a0*/  LDL.LU R100, [R1+0x370] ;  /* 0x0003700001647983 */ /* 0x0103220000300800 */
[-C--:B------:R-:W-:Y:S02]  /*143b0*/  FMUL.FTZ R141, R141, R21.reuse ;  /* 0x000000158d8d7220 */ /* 0x080fe40000410000 */
[-C--:B------:R-:W-:Y:S02]  /*143c0*/  FMUL.FTZ R148, R148, R21.reuse ;  /* 0x0000001594947220 */ /* 0x080fe40000410000 */
[----:B------:R-:W-:Y:S02]  /*143d0*/  FMUL.FTZ R149, R149, R21 ;  /* 0x0000001595957220 */ /* 0x000fe40000410000 */
[----:B------:R-:W-:-:S04]  /*143e0*/  FADD.FTZ R22, R46, R22 ;  /* 0x000000162e167221 */ /* 0x000fc80000010000 */
[----:B------:R-:W-:Y:S01]  /*143f0*/  FADD.FTZ R47, R86, R22 ;  /* 0x00000016562f7221 */ /* 0x000fe20000010000 */
[----:B------:R-:W-:Y:S01]  /*14400*/  STL [R1+0x2c8], R27 ;  /* 0x0002c81b01007387 */ /* 0x000fe20000100800 */
[-C--:B------:R-:W-:Y:S02]  /*14410*/  FMUL.FTZ R144, R144, R116.reuse ;  /* 0x0000007490907220 */ /* 0x080fe40000410000 */
[-C--:B------:R-:W-:Y:S01]  /*14420*/  FMUL.FTZ R145, R145, R116.reuse ;  /* 0x0000007491917220 */ /* 0x080fe20000410000 */
[----:B------:R1:W3:Y:S01]  /*14430*/  LDL.LU R117, [R1+0x36c] ;  /* 0x00036c0001757983 */ /* 0x0002e20000300800 */
[-C--:B------:R-:W-:Y:S02]  /*14440*/  FMUL.FTZ R152, R152, R116.reuse ;  /* 0x0000007498987220 */ /* 0x080fe40000410000 */
[-C--:B------:R-:W-:Y:S02]  /*14450*/  FMUL.FTZ R153, R153, R116.reuse ;  /* 0x0000007499997220 */ /* 0x080fe40000410000 */
[----:B------:R-:W-:-:S02]  /*14460*/  FMUL.FTZ R156, R156, R116 ;  /* 0x000000749c9c7220 */ /* 0x000fc40000410000 */
[-C--:B------:R-:W-:Y:S02]  /*14470*/  FMUL.FTZ R157, R157, R116.reuse ;  /* 0x000000749d9d7220 */ /* 0x080fe40000410000 */
[-C--:B------:R-:W-:Y:S02]  /*14480*/  FMUL.FTZ R160, R160, R116.reuse ;  /* 0x00000074a0a07220 */ /* 0x080fe40000410000 */
[----:B------:R-:W-:Y:S02]  /*14490*/  FMUL.FTZ R161, R161, R116 ;  /* 0x00000074a1a17220 */ /* 0x000fe40000410000 */
[----:B------:R1:W3:Y:S01]  /*144a0*/  LDL.LU R116, [R1+0x368] ;  /* 0x0003680001747983 */ /* 0x0002e20000300800 */
[-C--:B------:R-:W-:Y:S02]  /*144b0*/  FMUL.FTZ R146, R146, R36.reuse ;  /* 0x0000002492927220 */ /* 0x080fe40000410000 */
[-C--:B------:R-:W-:Y:S02]  /*144c0*/  FMUL.FTZ R147, R147, R36.reuse ;  /* 0x0000002493937220 */ /* 0x080fe40000410000 */
[----:B------:R-:W-:-:S02]  /*144d0*/  FMUL.FTZ R154, R154, R36 ;  /* 0x000000249a9a7220 */ /* 0x000fc40000410000 */
[-C--:B------:R-:W-:Y:S02]  /*144e0*/  FMUL.FTZ R155, R155, R36.reuse ;  /* 0x000000249b9b7220 */ /* 0x080fe40000410000 */
[-C--:B------:R-:W-:Y:S02]  /*144f0*/  FMUL.FTZ R158, R158, R36.reuse ;  /* 0x000000249e9e7220 */ /* 0x080fe40000410000 */
[-C--:B------:R-:W-:Y:S02]  /*14500*/  FMUL.FTZ R159, R159, R36.reuse ;  /* 0x000000249f9f7220 */ /* 0x080fe40000410000 */
[-C--:B------:R-:W-:Y:S02]  /*14510*/  FMUL.FTZ R162, R162, R36.reuse ;  /* 0x00000024a2a27220 */ /* 0x080fe40000410000 */
[----:B------:R-:W-:Y:S02]  /*14520*/  FMUL.FTZ R163, R163, R36 ;  /* 0x00000024a3a37220 */ /* 0x000fe40000410000 */
[----:B------:R1:W-:Y:S01]  /*14530*/  MUFU.EX2 R36, R182 ;  /* 0x000000b600247308 */ /* 0x0003e20000000800 */
[----:B------:R-:W-:-:S02]  /*14540*/  FMUL.FTZ R134, R134, R31 ;  /* 0x0000001f86867220 */ /* 0x000fc40000410000 */
[-C--:B------:R-:W-:Y:S02]  /*14550*/  FMUL.FTZ R135, R135, R31.reuse ;  /* 0x0000001f87877220 */ /* 0x080fe40000410000 */
[-C--:B------:R-:W-:Y:S02]  /*14560*/  FMUL.FTZ R138, R138, R31.reuse ;  /* 0x0000001f8a8a7220 */ /* 0x080fe40000410000 */
[-C--:B------:R-:W-:Y:S02]  /*14570*/  FMUL.FTZ R139, R139, R31.reuse ;  /* 0x0000001f8b8b7220 */ /* 0x080fe40000410000 */
[-C--:B------:R-:W-:Y:S02]  /*14580*/  FMUL.FTZ R142, R142, R31.reuse ;  /* 0x0000001f8e8e7220 */ /* 0x080fe40000410000 */
[-C--:B------:R-:W-:Y:S02]  /*14590*/  FMUL.FTZ R143, R143, R31.reuse ;  /* 0x0000001f8f8f7220 */ /* 0x080fe40000410000 */
[----:B------:R-:W-:-:S02]  /*145a0*/  FMUL.FTZ R150, R150, R31 ;  /* 0x0000001f96967220 */ /* 0x000fc40000410000 */
[----:B------:R-:W-:Y:S01]  /*145b0*/  FMUL.FTZ R151, R151, R31 ;  /* 0x0000001f97977220 */ /* 0x000fe20000410000 */
[----:B------:R-:W-:Y:S01]  /*145c0*/  F2FP.PACK_AB R86, R86, R46 ;  /* 0x0000002e5656723e */ /* 0x000fe200000000ff */
[----:B------:R-:W-:Y:S02]  /*145d0*/  FADD.FTZ R46, R178, R113 ;  /* 0x00000071b22e7221 */ /* 0x000fe40000010000 */
[----:B--2---:R-:W-:Y:S01]  /*145e0*/  FFMA.FTZ R24, R24, R21, R17 ;  /* 0x0000001518187223 */ /* 0x004fe20000010011 */
[----:B------:R-:W-:-:S05]  /*145f0*/  LOP3.LUT R21, R233, UR4, RZ, 0x3c, !PT ;  /* 0x00000004e9157c12 */ /* 0x000fca000f8e3cff */
[----:B------:R-:W-:-:S05]  /*14600*/  IMAD.WIDE.U32 R44, R21, -0x326172a9, RZ ;  /* 0xcd9e8d57152c7825 */ /* 0x000fca00078e00ff */
[----:B------:R-:W-:-:S05]  /*14610*/  LOP3.LUT R21, R45, UR20, R166, 0x96, !PT ;  /* 0x000000142d157c12 */ /* 0x000fca000f8e96a6 */
[----:B------:R-:W-:Y:S01]  /*14620*/  IMAD.WIDE.U32 R22, R21, -0x2daee0ad, RZ ;  /* 0xd2511f5315167825 */ /* 0x000fe200078e00ff */
[----:B------:R-:W-:-:S04]  /*14630*/  LOP3.LUT R21, R247, UR18, R44, 0x96, !PT ;  /* 0x00000012f7157c12 */ /* 0x000fc8000f8e962c */
[----:B------:R-:W-:Y:S01]  /*14640*/  LOP3.LUT R25, R23, UR17, R234, 0x96, !PT ;  /* 0x0000001117197c12 */ /* 0x000fe2000f8e96ea */
[----:B------:R2:W-:Y:S04]  /*14650*/  STL.64 [R1+0x150], R44 ;  /* 0x0001502c01007387 */ /* 0x0005e80000100a00 */
[----:B------:R-:W-:-:S04]  /*14660*/  IMAD.WIDE.U32 R48, R25, -0x326172a9, RZ ;  /* 0xcd9e8d5719307825 */ /* 0x000fc800078e00ff */
[----:B--2---:R-:W-:Y:S01]  /*14670*/  IMAD.WIDE.U32 R44, R21, -0x2daee0ad, RZ ;  /* 0xd2511f53152c7825 */ /* 0x004fe200078e00ff */
        /* <DEDUP_REMOVED lines=11> */
[----:B------:R-:W-:-:S04]  /*14730*/  LOP3.LUT R27, R45, UR31, R22, 0x96, !PT ;  /* 0x0000001f2d1b7c12 */ /* 0x000fc8000f8e9616 */
[----:B------:R-:W-:Y:S01]  /*14740*/  LOP3.LUT R22, R27, 0xff, RZ, 0xc0, !PT ;  /* 0x000000ff1b167812 */ /* 0x000fe200078ec0ff */
[----:B------:R-:W2:Y:S03]  /*14750*/  MUFU.EX2 R23, R114 ;  /* 0x0000007200177308 */ /* 0x000ea60000000800 */
[----:B------:R-:W-:Y:S02]  /*14760*/  ISETP.GE.U32.AND P3, PT, R251, R22, PT ;  /* 0x00000016fb00720c */ /* 0x000fe40003f66070 */
[----:B------:R-:W-:-:S04]  /*14770*/  LOP3.LUT R22, R27, 0xffff, RZ, 0xc0, !PT ;  /* 0x0000ffff1b167812 */ /* 0x000fc800078ec0ff */
[----:B------:R-:W-:Y:S01]  /*14780*/  SHF.R.U32.HI R22, RZ, 0x8, R22 ;  /* 0x00000008ff167819 */ /* 0x000fe20000011616 */
[----:B------:R2:W2:Y:S01]  /*14790*/  MUFU.EX2 R25, R115 ;  /* 0x0000007300197308 */ /* 0x0004a20000000800 */
[----:B-1----:R-:W-:Y:S02]  /*147a0*/  LOP3.LUT R182, R44, 0xff, RZ, 0xc0, !PT ;  /* 0x000000ff2cb67812 */ /* 0x002fe400078ec0ff */
[----:B------:R-:W-:Y:S02]  /*147b0*/  LOP3.LUT R22, R22, 0xffff, RZ, 0xc0, !PT ;  /* 0x0000ffff16167812 */ /* 0x000fe400078ec0ff */
[C---:B------:R-:W-:Y:S02]  /*147c0*/  ISETP.GE.U32.AND P2, PT, R251.reuse, R182, PT ;  /* 0x000000b6fb00720c */ /* 0x040fe40003f46070 */
[----:B------:R-:W-:Y:S02]  /*147d0*/  ISETP.GE.U32.AND P5, PT, R251, R22, PT ;  /* 0x00000016fb00720c */ /* 0x000fe40003fa6070 */
[----:B------:R-:W-:-:S02]  /*147e0*/  SHF.R.U32.HI R182, RZ, 0x18, R44 ;  /* 0x00000018ffb67819 */ /* 0x000fc4000001162c */
[--C-:B------:R-:W-:Y:S02]  /*147f0*/  SHF.R.U32.HI R22, RZ, 0x10, R27.reuse ;  /* 0x00000010ff167819 */ /* 0x100fe4000001161b */
[----:B------:R-:W-:Y:S02]  /*14800*/  ISETP.GE.U32.AND P1, PT, R251, R182, PT ;  /* 0x000000b6fb00720c */ /* 0x000fe40003f26070 */
[----:B------:R-:W-:Y:S01]  /*14810*/  LOP3.LUT R22, R22, 0xff, RZ, 0xc0, !PT ;  /* 0x000000ff16167812 */ /* 0x000fe200078ec0ff */
[----:B--2---:R1:W2:Y:S01]  /*14820*/  LDL.LU R115, [R1+0x364] ;  /* 0x0003640001737983 */ /* 0x0042a20000300800 */
[C---:B------:R-:W-:Y:S01]  /*14830*/  F2FP.PACK_AB R182, R23.reuse, R17 ;  /* 0x0000001117b6723e */ /* 0x040fe200000000ff */
[----:B------:R-:W-:Y:S01]  /*14840*/  FADD.FTZ R23, R23, R24 ;  /* 0x0000001817177221 */ /* 0x000fe20000010000 */
[----:B------:R-:W-:Y:S01]  /*14850*/  LOP3.LUT R31, R44, 0xffff, RZ, 0xc0, !PT ;  /* 0x0000ffff2c1f7812 */ /* 0x000fe200078ec0ff */
[----:B------:R4:W-:Y:S01]  /*14860*/  MUFU.EX2 R24, R96 ;  /* 0x0000006000187308 */ /* 0x0009e20000000800 */
[----:B------:R-:W-:Y:S01]  /*14870*/  ISETP.GE.U32.AND P6, PT, R251, R22, PT ;  /* 0x00000016fb00720c */ /* 0x000fe20003fc6070 */
[----:B------:R-:W-:Y:S01]  /*14880*/  FADD.FTZ R22, R179, R30 ;  /* 0x0000001eb3167221 */ /* 0x000fe20000010000 */
[----:B------:R-:W-:Y:S01]  /*14890*/  F2FP.PACK_AB R179, R36, R25 ;  /* 0x0000001924b3723e */ /* 0x000fe200000000ff */
[----:B------:R1:W2:Y:S04]  /*148a0*/  LDL.LU R114, [R1+0x360] ;  /* 0x0003600001727983 */ /* 0x0002a80000300800 */
[----:B------:R-:W3:Y:S01]  /*148b0*/  MUFU.EX2 R45, R181 ;  /* 0x000000b5002d7308 */ /* 0x000ee20000000800 */
[----:B------:R-:W-:Y:S01]  /*148c0*/  SHF.R.U32.HI R27, RZ, 0x18, R27 ;  /* 0x00000018ff1b7819 */ /* 0x000fe2000001161b */
[----:B------:R1:W2:Y:S01]  /*148d0*/  LDL.LU R113, [R1+0x35c] ;  /* 0x00035c0001717983 */ /* 0x0002a20000300800 */
[----:B------:R-:W-:-:S02]  /*148e0*/  PRMT R178, R179, 0x7632, R178 ;  /* 0x00007632b3b27816 */ /* 0x000fc400000000b2 */
[----:B------:R-:W-:Y:S02]  /*148f0*/  ISETP.GE.U32.AND P4, PT, R251, R27, PT ;  /* 0x0000001bfb00720c */ /* 0x000fe40003f86070 */
[----:B------:R-:W-:Y:S01]  /*14900*/  PRMT R17, R179, 0x5410, R178 ;  /* 0x00005410b3117816 */ /* 0x000fe200000000b2 */
[----:B------:R-:W-:Y:S01]  /*14910*/  @!P5 HADD2 R16, -R178.H0_H0, -RZ.H0_H0 ;  /* 0xa00000ffb210d230 */ /* 0x000fe20000000900 */
[----:B----4-:R1:W2:Y:S04]  /*14920*/  LDL.LU R96, [R1+0x358] ;  /* 0x0003580001607983 */ /* 0x0102a80000300800 */
[----:B------:R1:W-:Y:S01]  /*14930*/  STL [R1+0x2d0], R17 ;  /* 0x0002d01101007387 */ /* 0x0003e20000100800 */
[----:B---3--:R-:W-:Y:S02]  /*14940*/  F2FP.PACK_AB R181, R45, R24 ;  /* 0x000000182db5723e */ /* 0x008fe400000000ff */
[----:B------:R-:W-:Y:S01]  /*14950*/  @!P5 PRMT R178, R16, 0x5410, RZ ;  /* 0x0000541010b2d816 */ /* 0x000fe200000000ff */
[----:B------:R-:W-:Y:S01]  /*14960*/  IMAD.WIDE.U32 R48, R21, -0x2daee0ad, RZ ;  /* 0xd2511f5315307825 */ /* 0x000fe200078e00ff */
[----:B------:R-:W-:-:S02]  /*14970*/  SHF.R.U32.HI R16, RZ, 0x8, R31 ;  /* 0x00000008ff107819 */ /* 0x000fc4000001161f */
[----:B------:R-:W-:Y:S01]  /*14980*/  SHF.R.U32.HI R27, RZ, 0x10, R44 ;  /* 0x00000010ff1b7819 */ /* 0x000fe2000001162c */
[----:B------:R-:W-:Y:S01]  /*14990*/  @!P3 HADD2 R131, -R179.H0_H0, -RZ.H0_H0 ;  /* 0xa00000ffb383b230 */ /* 0x000fe20000000900 */
[----:B------:R-:W-:Y:S01]  /*149a0*/  LOP3.LUT R16, R16, 0xffff, RZ, 0xc0, !PT ;  /* 0x0000ffff10107812 */ /* 0x000fe200078ec0ff */
[----:B------:R-:W-:Y:S01]  /*149b0*/  MUFU.EX2 R242, R242 ;  /* 0x000000f200f27308 */ /* 0x000fe20000000800 */
[----:B------:R-:W-:Y:S02]  /*149c0*/  LOP3.LUT R27, R27, 0xff, RZ, 0xc0, !PT ;  /* 0x000000ff1b1b7812 */ /* 0x000fe400078ec0ff */
[----:B------:R-:W-:Y:S01]  /*149d0*/  LOP3.LUT R30, R48, 0xff, RZ, 0xc0, !PT ;  /* 0x000000ff301e7812 */ /* 0x000fe200078ec0ff */
[----:B-1----:R-:W-:-:S04]  /*149e0*/  FADD.FTZ R17, R175, R46 ;  /* 0x0000002eaf117221 */ /* 0x002fc80000010000 */
[----:B------:R1:W3:Y:S01]  /*149f0*/  MUFU.EX2 R46, R180 ;  /* 0x000000b4002e7308 */ /* 0x0002e20000000800 */
[----:B------:R-:W-:Y:S02]  /*14a00*/  ISETP.GE.U32.AND P5, PT, R251, R16, PT ;  /* 0x00000010fb00720c */ /* 0x000fe40003fa6070 */
[----:B------:R-:W-:Y:S02]  /*14a10*/  @!P3 PRMT R179, R131, 0x5410, RZ ;  /* 0x0000541083b3b816 */ /* 0x000fe400000000ff */
[----:B------:R-:W-:Y:S02]  /*14a20*/  ISETP.GE.U32.AND P3, PT, R251, R27, PT ;  /* 0x0000001bfb00720c */ /* 0x000fe40003f66070 */
[----:B-1----:R-:W-:-:S05]  /*14a30*/  PRMT R180, R181, 0x7632, R180 ;  /* 0x00007632b5b47816 */ /* 0x002fca00000000b4 */
[----:B------:R-:W-:Y:S01]  /*14a40*/  @!P4 HADD2 R19, -R180.H0_H0, -RZ.H0_H0 ;  /* 0xa00000ffb413c230 */ /* 0x000fe20000000900 */
[----:B------:R-:W-:Y:S01]  /*14a50*/  PRMT R16, R181, 0x5410, R180 ;  /* 0x00005410b5107816 */ /* 0x000fe200000000b4 */
[----:B------:R-:W-:Y:S01]  /*14a60*/  MUFU.EX2 R51, R109 ;  /* 0x0000006d00337308 */ /* 0x000fe20000000800 */
[----:B------:R-:W-:Y:S02]  /*14a70*/  LOP3.LUT R27, R49, UR32, R50, 0x96, !PT ;  /* 0x00000020311b7c12 */ /* 0x000fe4000f8e9632 */
[----:B------:R-:W-:Y:S02]  /*14a80*/  @!P4 PRMT R180, R19, 0x5410, RZ ;  /* 0x0000541013b4c816 */ /* 0x000fe400000000ff */
[----:B------:R-:W-:-:S03]  /*14a90*/  ISETP.GE.U32.AND P4, PT, R251, R30, PT ;  /* 0x0000001efb00720c */ /* 0x000fc60003f86070 */
[----:B------:R-:W1:Y:S01]  /*14aa0*/  MUFU.EX2 R30, R230 ;  /* 0x000000e6001e7308 */ /* 0x000e620000000800 */
[----:B------:R-:W-:Y:S01]  /*14ab0*/  SHF.R.U32.HI R19, RZ, 0x10, R27 ;  /* 0x00000010ff137819 */ /* 0x000fe2000001161b */
[----:B------:R-:W-:Y:S01]  /*14ac0*/  @!P6 HADD2 R130, -R181.H0_H0, -RZ.H0_H0 ;  /* 0xa00000ffb582e230 */ /* 0x000fe20000000900 */
[----:B---3--:R-:W-:Y:S02]  /*14ad0*/  F2FP.PACK_AB R175, R242, R46 ;  /* 0x0000002ef2af723e */ /* 0x008fe400000000ff */
[----:B------:R-:W-:Y:S02]  /*14ae0*/  LOP3.LUT R19, R19, 0xff, RZ, 0xc0, !PT ;  /* 0x000000ff13137812 */ /* 0x000fe400078ec0ff */
[----:B------:R-:W-:Y:S02]  /*14af0*/  @!P6 PRMT R181, R130, 0x5410, RZ ;  /* 0x0000541082b5e816 */ /* 0x000fe400000000ff */
[----:B------:R-:W-:Y:S01]  /*14b00*/  ISETP.GE.U32.AND P6, PT, R251, R19, PT ;  /* 0x00000013fb00720c */ /* 0x000fe20003fc6070 */
[----:B------:R-:W-:Y:S01]  /*14b10*/  FADD.FTZ R19, R174, R22 ;  /* 0x00000016ae137221 */ /* 0x000fe20000010000 */
[----:B------:R-:W-:Y:S01]  /*14b20*/  PRMT R174, R175, 0x7632, R174 ;  /* 0x00007632afae7816 */ /* 0x000fe200000000ae */
[----:B------:R-:W-:Y:S01]  /*14b30*/  FADD.FTZ R130, R177, R17 ;  /* 0x00000011b1827221 */ /* 0x000fe20000010000 */
[----:B-1----:R-:W-:-:S03]  /*14b40*/  F2FP.PACK_AB R177, R51, R30 ;  /* 0x0000001e33b1723e */ /* 0x002fc600000000ff */
[----:B------:R-:W-:Y:S01]  /*14b50*/  @!P5 HADD2 R18, -R174.H0_H0, -RZ.H0_H0 ;  /* 0xa00000ffae12d230 */ /* 0x000fe20000000900 */
[----:B------:R-:W-:Y:S01]  /*14b60*/  FADD.FTZ R17, R176, R19 ;  /* 0x00000013b0117221 */ /* 0x000fe20000010000 */
[----:B------:R-:W-:Y:S02]  /*14b70*/  PRMT R176, R177, 0x7632, R176 ;  /* 0x00007632b1b07816 */ /* 0x000fe400000000b0 */
[----:B------:R-:W-:Y:S02]  /*14b80*/  PRMT R19, R175, 0x5410, R174 ;  /* 0x00005410af137816 */ /* 0x000fe400000000ae */
[----:B------:R-:W-:Y:S01]  /*14b90*/  @!P5 PRMT R174, R18, 0x5410, RZ ;  /* 0x0000541012aed816 */ /* 0x000fe200000000ff */
[----:B------:R-:W-:Y:S01]  /*14ba0*/  @!P1 HADD2 R128, -R176.H0_H0, -RZ.H0_H0 ;  /* 0xa00000ffb0809230 */ /* 0x000fe20000000900 */
[----:B------:R-:W-:Y:S01]  /*14bb0*/  SHF.R.U32.HI R18, RZ, 0x18, R27 ;  /* 0x00000018ff127819 */ /* 0x000fe2000001161b */
[----:B------:R-:W-:Y:S03]  /*14bc0*/  MUFU.EX2 R31, R107 ;  /* 0x0000006b001f7308 */ /* 0x000fe60000000800 */
[----:B------:R-:W-:-:S02]  /*14bd0*/  ISETP.GE.U32.AND P5, PT, R251, R18, PT ;  /* 0x00000012fb00720c */ /* 0x000fc40003fa6070 */
[----:B------:R-:W-:Y:S02]  /*14be0*/  PRMT R18, R177, 0x5410, R176 ;  /* 0x00005410b1127816 */ /* 0x000fe400000000b0 */
[----:B------:R-:W-:Y:S01]  /*14bf0*/  @!P1 PRMT R176, R128, 0x5410, RZ ;  /* 0x0000541080b09816 */ /* 0x000fe200000000ff */
[----:B------:R-:W1:Y:S01]  /*14c00*/  MUFU.EX2 R53, R101 ;  /* 0x0000006500357308 */ /* 0x000e620000000800 */
[----:B------:R-:W-:Y:S01]  /*14c10*/  LOP3.LUT R128, R27, 0xffff, RZ, 0xc0, !PT ;  /* 0x0000ffff1b807812 */ /* 0x000fe200078ec0ff */
[----:B------:R-:W-:-:S03]  /*14c20*/  @!P2 HADD2 R129, -R175.H0_H0, -RZ.H0_H0 ;  /* 0xa00000ffaf81a230 */ /* 0x000fc60000000900 */
[----:B------:R-:W-:Y:S01]  /*14c30*/  SHF.R.U32.HI R128, RZ, 0x8, R128 ;  /* 0x00000008ff807819 */ /* 0x000fe20000011680 */
[----:B------:R-:W-:Y:S01]  /*14c40*/  @!P3 HADD2 R111, -R177.H0_H0, -RZ.H0_H0 ;  /* 0xa00000ffb16fb230 */ /* 0x000fe20000000900 */
[----:B------:R-:W-:Y:S02]  /*14c50*/  @!P2 PRMT R175, R129, 0x5410, RZ ;  /* 0x0000541081afa816 */ /* 0x000fe400000000ff */
[----:B------:R-:W-:Y:S02]  /*14c60*/  LOP3.LUT R128, R128, 0xffff, RZ, 0xc0, !PT ;  /* 0x0000ffff80807812 */ /* 0x000fe400078ec0ff */
[----:B------:R-:W-:Y:S02]  /*14c70*/  LOP3.LUT R129, R27, 0xff, RZ, 0xc0, !PT ;  /* 0x000000ff1b817812 */ /* 0x000fe400078ec0ff */
[----:B------:R-:W-:Y:S02]  /*14c80*/  @!P3 PRMT R177, R111, 0x5410, RZ ;  /* 0x000054106fb1b816 */ /* 0x000fe400000000ff */
[----:B------:R-:W-:-:S02]  /*14c90*/  ISETP.GE.U32.AND P3, PT, R251, R128, PT ;  /* 0x00000080fb00720c */ /* 0x000fc40003f66070 */
[----:B------:R-:W-:Y:S01]  /*14ca0*/  LOP3.LUT R131, R48, 0xffff, RZ, 0xc0, !PT ;  /* 0x0000ffff30837812 */ /* 0x000fe200078ec0ff */
[----:B------:R-:W-:Y:S01]  /*14cb0*/  MUFU.EX2 R50, R167 ;  /* 0x000000a700327308 */ /* 0x000fe20000000800 */
[----:B------:R-:W-:-:S07]  /*14cc0*/  ISETP.GE.U32.AND P2, PT, R251, R129, PT ;  /* 0x00000081fb00720c */ /* 0x000fce0003f46070 */
[----:B------:R1:W-:Y:S01]  /*14cd0*/  MUFU.EX2 R49, R168 ;  /* 0x000000a800317308 */ /* 0x0003e20000000800 */
[----:B------:R-:W-:-:S07]  /*14ce0*/  SHF.R.U32.HI R131, RZ, 0x8, R131 ;  /* 0x00000008ff837819 */ /* 0x000fce0000011683 */
[----:B------:R3:W-:Y:S01]  /*14cf0*/  MUFU.EX2 R52, R218 ;  /* 0x000000da00347308 */ /* 0x0007e20000000800 */
[----:B-1----:R-:W-:-:S07]  /*14d00*/  F2FP.PACK_AB R168, R53, R31 ;  /* 0x0000001f35a8723e */ /* 0x002fce00000000ff */
[----:B------:R-:W1:Y:S01]  /*14d10*/  MUFU.EX2 R129, R105 ;  /* 0x0000006900817308 */ /* 0x000e620000000800 */
[----:B------:R-:W-:-:S07]  /*14d20*/  PRMT R167, R168, 0x7632, R167 ;  /* 0x00007632a8a77816 */ /* 0x000fce00000000a7 */
[----:B------:R-:W1:Y:S01]  /*14d30*/  MUFU.EX2 R22, R103 ;  /* 0x0000006700167308 */ /* 0x000e620000000800 */
[----:B------:R-:W-:-:S07]  /*14d40*/  @!P3 HADD2 R126, -R167.H0_H0, -RZ.H0_H0 ;  /* 0xa00000ffa77eb230 */ /* 0x000fce0000000900 */
[----:B------:R-:W1:Y:S01]  /*14d50*/  MUFU.EX2 R249, R249 ;  /* 0x000000f900f97308 */ /* 0x000e620000000800 */
[----:B------:R-:W-:Y:S01]  /*14d60*/  LOP3.LUT R131, R131, 0xffff, RZ, 0xc0, !PT ;  /* 0x0000ffff83837812 */ /* 0x000fe200078ec0ff */
[----:B------:R-:W-:Y:S01]  /*14d70*/  @!P2 HADD2 R127, -R168.H0_H0, -RZ.H0_H0 ;  /* 0xa00000ffa87fa230 */ /* 0x000fe20000000900 */
[----:B---3--:R-:W-:Y:S02]  /*14d80*/  PRMT R218, R168, 0x5410, R167 ;  /* 0x00005410a8da7816 */ /* 0x008fe400000000a7 */
[----:B------:R-:W-:Y:S02]  /*14d90*/  SHF.R.U32.HI R21, RZ, 0x10, R48 ;  /* 0x00000010ff157819 */ /* 0x000fe40000011630 */
[----:B------:R-:W-:Y:S01]  /*14da0*/  @!P3 PRMT R167, R126, 0x5410, RZ ;  /* 0x000054107ea7b816 */ /* 0x000fe200000000ff */
[----:B------:R-:W-:Y:S01]  /*14db0*/  FADD.FTZ R126, R173, R130 ;  /* 0x00000082ad7e7221 */ /* 0x000fe20000010000 */
[----:B------:R-:W-:Y:S01]  /*14dc0*/  ISETP.GE.U32.AND P3, PT, R251, R131, PT ;  /* 0x00000083fb00720c */ /* 0x000fe20003f66070 */
[----:B-1----:R-:W-:Y:S01]  /*14dd0*/  FADD.FTZ R128, R129, R23 ;  /* 0x0000001781807221 */ /* 0x002fe20000010000 */
[----:B------:R-:W-:-:S02]  /*14de0*/  F2FP.PACK_AB R173, R52, R50 ;  /* 0x0000003234ad723e */ /* 0x000fc400000000ff */
[----:B------:R-:W-:Y:S02]  /*14df0*/  F2FP.PACK_AB R111, R22, R129 ;  /* 0x00000081166f723e */ /* 0x000fe400000000ff */
[----:B------:R-:W-:Y:S02]  /*14e00*/  LOP3.LUT R129, R21, 0xff, RZ, 0xc0, !PT ;  /* 0x000000ff15817812 */ /* 0x000fe400078ec0ff */
[----:B------:R-:W-:Y:S01]  /*14e10*/  @!P2 PRMT R168, R127, 0x5410, RZ ;  /* 0x000054107fa8a816 */ /* 0x000fe200000000ff */
[----:B------:R-:W-:Y:S01]  /*14e20*/  FADD.FTZ R127, R172, R17 ;  /* 0x00000011ac7f7221 */ /* 0x000fe20000010000 */
[----:B------:R-:W-:Y:S02]  /*14e30*/  F2FP.PACK_AB R130, R249, R49 ;  /* 0x00000031f982723e */ /* 0x000fe400000000ff */
[----:B------:R-:W-:Y:S02]  /*14e40*/  PRMT R172, R173, 0x7632, R172 ;  /* 0x00007632adac7816 */ /* 0x000fe400000000ac */
[----:B------:R-:W-:-:S02]  /*14e50*/  ISETP.GE.U32.AND P2, PT, R251, R129, PT ;  /* 0x00000081fb00720c */ /* 0x000fc40003f46070 */
[----:B------:R-:W-:Y:S01]  /*14e60*/  PRMT R129, R130, 0x7632, R129 ;  /* 0x0000763282817816 */ /* 0x000fe20000000081 */
[----:B------:R1:W-:Y:S01]  /*14e70*/  STL [R1+0x13c], R45 ;  /* 0x00013c2d01007387 */ /* 0x0003e20000100800 */
[----:B------:R-:W-:Y:S01]  /*14e80*/  @!P5 HADD2 R124, -R172.H0_H0, -RZ.H0_H0 ;  /* 0xa00000ffac7cd230 */ /* 0x000fe20000000900 */
[----:B------:R-:W-:Y:S02]  /*14e90*/  SHF.R.U32.HI R44, RZ, 0x18, R48 ;  /* 0x00000018ff2c7819 */ /* 0x000fe40000011630 */
[----:B------:R3:W-:Y:S01]  /*14ea0*/  STL.64 [R1+0x2d8], R178 ;  /* 0x0002d8b201007387 */ /* 0x0007e20000100a00 */
[----:B------:R1:W-:Y:S01]  /*14eb0*/  MUFU.EX2 R48, R35 ;  /* 0x0000002300307308 */ /* 0x0003e20000000800 */
[----:B------:R-:W-:Y:S02]  /*14ec0*/  @!P3 HADD2 R122, -R129.H0_H0, -RZ.H0_H0 ;  /* 0xa00000ff817ab230 */ /* 0x000fe40000000900 */
[----:B------:R-:W-:Y:S01]  /*14ed0*/  STL.64 [R1+0x2e0], R180 ;  /* 0x0002e0b401007387 */ /* 0x000fe20000100a00 */
[----:B------:R-:W-:-:S03]  /*14ee0*/  FADD.FTZ R126, R99, R126 ;  /* 0x0000007e637e7221 */ /* 0x000fc60000010000 */
[----:B------:R-:W2:Y:S04]  /*14ef0*/  LDL.LU R230, [R1+0x354] ;  /* 0x0003540001e67983 */ /* 0x000ea80000300800 */
[----:B------:R2:W2:Y:S04]  /*14f00*/  LDL.LU R109, [R1+0x350] ;  /* 0x00035000016d7983 */ /* 0x0004a80000300800 */
[----:B------:R2:W2:Y:S01]  /*14f10*/  LDL.LU R107, [R1+0x34c] ;  /* 0x00034c00016b7983 */ /* 0x0004a20000300800 */
[----:B-1----:R-:W-:Y:S02]  /*14f20*/  PRMT R35, R173, 0x5410, R172 ;  /* 0x00005410ad237816 */ /* 0x002fe400000000ac */
[----:B------:R-:W-:Y:S01]  /*14f30*/  @!P5 PRMT R172, R124, 0x5410, RZ ;  /* 0x000054107cacd816 */ /* 0x000fe200000000ff */
[----:B------:R1:W2:Y:S01]  /*14f40*/  LDL.LU R105, [R1+0x348] ;  /* 0x0003480001697983 */ /* 0x0002a20000300800 */
[----:B------:R3:W-:Y:S03]  /*14f50*/  MUFU.EX2 R124, R227 ;  /* 0x000000e3007c7308 */ /* 0x0007e60000000800 */
[----:B------:R1:W2:Y:S04]  /*14f60*/  LDL.LU R103, [R1+0x344] ;  /* 0x0003440001677983 */ /* 0x0002a80000300800 */
[----:B------:R1:W2:Y:S04]  /*14f70*/  LDL.LU R101, [R1+0x340] ;  /* 0x0003400001657983 */ /* 0x0002a80000300800 */
[----:B------:R1:W2:Y:S01]  /*14f80*/  LDL.LU R99, [R1+0x33c] ;  /* 0x00033c0001637983 */ /* 0x0002a20000300800 */
[----:B---3--:R-:W-:-:S02]  /*14f90*/  PRMT R227, R130, 0x5410, R129 ;  /* 0x0000541082e37816 */ /* 0x008fc40000000081 */
[----:B------:R-:W-:Y:S01]  /*14fa0*/  @!P3 PRMT R129, R122, 0x5410, RZ ;  /* 0x000054107a81b816 */ /* 0x000fe200000000ff */
[----:B------:R-:W-:Y:S02]  /*14fb0*/  FADD.FTZ R122, R97, R126 ;  /* 0x0000007e617a7221 */ /* 0x000fe40000010000 */
[----:B------:R1:W3:Y:S04]  /*14fc0*/  LDL.LU R97, [R1+0x338] ;  /* 0x0003380001617983 */ /* 0x0002e80000300800 */
[----:B------:R-:W2:Y:S01]  /*14fd0*/  LDL.LU R21, [R1+0x170] ;  /* 0x0001700001157983 */ /* 0x000ea20000300800 */
[----:B------:R-:W1:Y:S01]  /*14fe0*/  MUFU.EX2 R222, R222 ;  /* 0x000000de00de7308 */ /* 0x000e620000000800 */
[----:B------:R-:W-:Y:S01]  /*14ff0*/  UIADD3 UR8, UR30, -0x1, URZ ;  /* 0xffffffff1e087890 */ /* 0x000fe2000fffe03f */
[----:B------:R-:W-:-:S02]  /*15000*/  @!P6 HADD2 R125, -R173.H0_H0, -RZ.H0_H0 ;  /* 0xa00000ffad7de230 */ /* 0x000fc40000000900 */
[----:B------:R-:W-:Y:S01]  /*15010*/  @!P4 HADD2 R123, -R130.H0_H0, -RZ.H0_H0 ;  /* 0xa00000ff827bc230 */ /* 0x000fe20000000900 */
[----:B------:R-:W-:Y:S01]  /*15020*/  ULOP3.LUT UR8, UR8, UR29, URZ, 0x3c, !UPT ;  /* 0x0000001d08087292 */ /* 0x000fe2000f8e3c3f */
[----:B------:R-:W-:Y:S01]  /*15030*/  ISETP.GE.U32.AND P1, PT, R251, R44, PT ;  /* 0x0000002cfb00720c */ /* 0x000fe20003f26070 */
[----:B------:R-:W-:Y:S01]  /*15040*/  FADD.FTZ R122, R68, R122 ;  /* 0x0000007a447a7221 */ /* 0x000fe20000010000 */
[----:B------:R-:W-:Y:S01]  /*15050*/  @!P6 PRMT R173, R125, 0x5410, RZ ;  /* 0x000054107dade816 */ /* 0x000fe200000000ff */
[----:B------:R-:W-:Y:S01]  /*15060*/  FADD.FTZ R125, R165, R127 ;  /* 0x0000007fa57d7221 */ /* 0x000fe20000010000 */
[----:B------:R-:W-:Y:S01]  /*15070*/  @!P4 PRMT R130, R123, 0x5410, RZ ;  /* 0x000054107b82c816 */ /* 0x000fe200000000ff */
[----:B------:R-:W-:Y:S01]  /*15080*/  FADD.FTZ R128, R22, R128 ;  /* 0x0000008016807221 */ /* 0x000fe20000010000 */
[----:B------:R-:W-:Y:S01]  /*15090*/  LOP3.LUT R123, R233, UR8, RZ, 0x3c, !PT ;  /* 0x00000008e97b7c12 */ /* 0x000fe2000f8e3cff */
[----:B------:R-:W-:Y:S01]  /*150a0*/  FADD.FTZ R125, R69, R125 ;  /* 0x0000007d457d7221 */ /* 0x000fe20000010000 */
[----:B------:R-:W3:Y:S01]  /*150b0*/  LDL.LU R17, [R1+0x16c] ;  /* 0x00016c0001117983 */ /* 0x000ee20000300800 */
[----:B-1----:R-:W-:-:S02]  /*150c0*/  F2FP.PACK_AB R165, R222, R48 ;  /* 0x00000030dea5723e */ /* 0x002fc400000000ff */
[----:B------:R-:W-:Y:S01]  /*150d0*/  IMAD.WIDE.U32 R68, R123, -0x326172a9, RZ ;  /* 0xcd9e8d577b447825 */ /* 0x000fe200078e00ff */
[----:B------:R1:W1:Y:S01]  /*150e0*/  MUFU.EX2 R127, R219 ;  /* 0x000000db007f7308 */ /* 0x0002620000000800 */
[----:B------:R-:W3:Y:S01]  /*150f0*/  LDL.LU R27, [R1+0x168] ;  /* 0x00016800011b7983 */ /* 0x000ee20000300800 */
[----:B------:R-:W-:Y:S02]  /*15100*/  PRMT R131, R165, 0x7632, R131 ;  /* 0x00007632a5837816 */ /* 0x000fe40000000083 */
[----:B------:R-:W-:-:S03]  /*15110*/  LOP3.LUT R123, R69, UR20, R166, 0x96, !PT ;  /* 0x00000014457b7c12 */ /* 0x000fc6000f8e96a6 */
[----:B------:R-:W-:Y:S02]  /*15120*/  @!P1 HADD2 R104, -R131.H0_H0, -RZ.H0_H0 ;  /* 0xa00000ff83689230 */ /* 0x000fe40000000900 */
[----:B------:R-:W-:Y:S01]  /*15130*/  IMAD.WIDE.U32 R44, R123, -0x2daee0ad, RZ ;  /* 0xd2511f537b2c7825 */ /* 0x000fe200078e00ff */
[----:B------:R-:W-:-:S04]  /*15140*/  @!P2 HADD2 R108, -R165.H0_H0, -RZ.H0_H0 ;  /* 0xa00000ffa56ca230 */ /* 0x000fc80000000900 */
[----:B------:R-:W-:Y:S02]  /*15150*/  LOP3.LUT R123, R45, UR17, R234, 0x96, !PT ;  /* 0x000000112d7b7c12 */ /* 0x000fe4000f8e96ea */
[----:B-1----:R-:W-:Y:S02]  /*15160*/  PRMT R219, R165, 0x5410, R131 ;  /* 0x00005410a5db7816 */ /* 0x002fe40000000083 */
[----:B------:R-:W-:Y:S01]  /*15170*/  @!P1 PRMT R131, R104, 0x5410, RZ ;  /* 0x0000541068839816 */ /* 0x000fe200000000ff */
[----:B------:R-:W-:Y:S01]  /*15180*/  FADD.FTZ R104, R124, R128 ;  /* 0x000000807c687221 */ /* 0x000fe20000010000 */
[----:B------:R-:W-:Y:S02]  /*15190*/  @!P2 PRMT R165, R108, 0x5410, RZ ;  /* 0x000054106ca5a816 */ /* 0x000fe400000000ff */
[C---:B------:R-:W-:Y:S01]  /*151a0*/  F2FP.PACK_AB R108, R127.reuse, R124 ;  /* 0x0000007c7f6c723e */ /* 0x040fe200000000ff */
[----:B------:R-:W-:Y:S02]  /*151b0*/  FADD.FTZ R104, R127, R104 ;  /* 0x000000687f687221 */ /* 0x000fe40000010000 */
[----:B------:R-:W-:Y:S01]  /*151c0*/  IMAD.WIDE.U32 R126, R123, -0x326172a9, RZ ;  /* 0xcd9e8d577b7e7825 */ /* 0x000fe200078e00ff */
[----:B------:R-:W-:-:S05]  /*151d0*/  LOP3.LUT R123, R247, UR18, R68, 0x96, !PT ;  /* 0x00000012f77b7c12 */ /* 0x000fca000f8e9644 */
[----:B------:R-:W-:Y:S01]  /*151e0*/  IMAD.WIDE.U32 R22, R123, -0x2daee0ad, RZ ;  /* 0xd2511f537b167825 */ /* 0x000fe200078e00ff */
[----:B------:R-:W-:-:S04]  /*151f0*/  LOP3.LUT R246, R127, UR16, R246, 0x96, !PT ;  /* 0x000000107ff67c12 */ /* 0x000fc8000f8e96f6 */
[----:B------:R-:W-:Y:S01]  /*15200*/  LOP3.LUT R123, R23, UR15, R44, 0x96, !PT ;  /* 0x0000000f177b7c12 */ /* 0x000fe2000f8e962c */
[----:B------:R-:W-:-:S04]  /*15210*/  IMAD.WIDE.U32 R178, R246, -0x2daee0ad, RZ ;  /* 0xd2511f53f6b27825 */ /* 0x000fc800078e00ff */
[----:B------:R-:W-:Y:S01]  /*15220*/  IMAD.WIDE.U32 R246, R123, -0x326172a9, RZ ;  /* 0xcd9e8d577bf67825 */ /* 0x000fe200078e00ff */
[----:B------:R-:W-:Y:S04]  /*15230*/  STL.64 [R1+0x330], R172 ;  /* 0x000330ac01007387 */ /* 0x000fe80000100a00 */
[----:B------:R-:W-:Y:S01]  /*15240*/  LOP3.LUT R123, R247, UR14, R126, 0x96, !PT ;  /* 0x0000000ef77b7c12 */ /* 0x000fe2000f8e967e */
[----:B------:R1:W-:Y:S01]  /*15250*/  STL.64 [R1+0x328], R130 ;  /* 0x0003288201007387 */ /* 0x0003e20000100a00 */
[----:B------:R-:W-:-:S03]  /*15260*/  LOP3.LUT R124, R179, UR13, R22, 0x96, !PT ;  /* 0x0000000db37c7c12 */ /* 0x000fc6000f8e9616 */
[----:B------:R-:W-:Y:S01]  /*15270*/  IMAD.WIDE.U32 R22, R123, -0x2daee0ad, RZ ;  /* 0xd2511f537b167825 */ /* 0x000fe200078e00ff */
[----:B------:R-:W2:Y:S04]  /*15280*/  LDL.LU R44, [R1+0x18] ;  /* 0x00001800012c7983 */ /* 0x000ea80000300800 */
[----:B------:R-:W-:Y:S01]  /*15290*/  LOP3.LUT R123, R23, UR11, R178, 0x96, !PT ;  /* 0x0000000b177b7c12 */ /* 0x000fe2000f8e96b2 */
[----:B------:R-:W-:Y:S01]  /*152a0*/  IMAD.WIDE.U32 R126, R124, -0x326172a9, RZ ;  /* 0xcd9e8d577c7e7825 */ /* 0x000fe200078e00ff */
[----:B------:R-:W2:Y:S03]  /*152b0*/  LDL.LU R45, [R1+0x15c] ;  /* 0x00015c00012d7983 */ /* 0x000ea60000300800 */
[----:B-1----:R-:W-:-:S05]  /*152c0*/  IMAD.WIDE.U32 R130, R123, -0x326172a9, RZ ;  /* 0xcd9e8d577b827825 */ /* 0x002fca00078e00ff */
[----:B------:R-:W-:Y:S02]  /*152d0*/  LOP3.LUT R124, R131, UR31, R126, 0x96, !PT ;  /* 0x0000001f837c7c12 */ /* 0x000fe4000f8e967e */
[----:B--2---:R1:W2:Y:S02]  /*152e0*/  MUFU.EX2 R126, R21 ;  /* 0x00000015007e7308 */ /* 0x0042a40000000800 */
[----:B-1----:R-:W4:Y:S01]  /*152f0*/  LDL.LU R21, [R1+0x14] ;  /* 0x0000140001157983 */ /* 0x002f220000300800 */
[----:B------:R-:W-:-:S04]  /*15300*/  LOP3.LUT R123, R124, 0xff, RZ, 0xc0, !PT ;  /* 0x000000ff7c7b7812 */ /* 0x000fc800078ec0ff */
[----:B------:R-:W-:Y:S02]  /*15310*/  ISETP.GE.U32.AND P5, PT, R251, R123, PT ;  /* 0x0000007bfb00720c */ /* 0x000fe40003fa6070 */
[----:B------:R-:W-:-:S04]  /*15320*/  LOP3.LUT R123, R124, 0xffff, RZ, 0xc0, !PT ;  /* 0x0000ffff7c7b7812 */ /* 0x000fc800078ec0ff */
[----:B------:R-:W-:-:S04]  /*15330*/  SHF.R.U32.HI R123, RZ, 0x8, R123 ;  /* 0x00000008ff7b7819 */ /* 0x000fc8000001167b */
[----:B------:R-:W-:Y:S01]  /*15340*/  LOP3.LUT R123, R123, 0xffff, RZ, 0xc0, !PT ;  /* 0x0000ffff7b7b7812 */ /* 0x000fe200078ec0ff */
[----:B------:R-:W-:Y:S03]  /*15350*/  MUFU.EX2 R248, R248 ;  /* 0x000000f800f87308 */ /* 0x000fe60000000800 */
[----:B------:R-:W-:-:S05]  /*15360*/  ISETP.GE.U32.AND P6, PT, R251, R123, PT ;  /* 0x0000007bfb00720c */ /* 0x000fca0003fc6070 */
[----:B---3--:R-:W1:Y:S01]  /*15370*/  MUFU.EX2 R123, R17 ;  /* 0x00000011007b7308 */ /* 0x008e620000000800 */
[----:B------:R-:W-:-:S07]  /*15380*/  LOP3.LUT R127, R127, UR12, R246, 0x96, !PT ;  /* 0x0000000c7f7f7c12 */ /* 0x000fce000f8e96f6 */
[----:B------:R-:W3:Y:S01]  /*15390*/  MUFU.EX2 R247, R27 ;  /* 0x0000001b00f77308 */ /* 0x000ee20000000800 */
[----:B------:R-:W-:Y:S02]  /*153a0*/  SHF.R.U32.HI R246, RZ, 0x18, R130 ;  /* 0x00000018fff67819 */ /* 0x000fe40000011682 */
[----:B------:R-:W-:Y:S02]  /*153b0*/  SHF.R.U32.HI R128, RZ, 0x10, R124 ;  /* 0x00000010ff807819 */ /* 0x000fe4000001167c */
[----:B------:R-:W-:-:S03]  /*153c0*/  ISETP.GE.U32.AND P2, PT, R251, R246, PT ;  /* 0x000000f6fb00720c */ /* 0x000fc60003f46070 */
[----:B------:R-:W-:Y:S01]  /*153d0*/  MUFU.EX2 R221, R221 ;  /* 0x000000dd00dd7308 */ /* 0x000fe20000000800 */
[----:B------:R-:W-:-:S07]  /*153e0*/  LOP3.LUT R128, R128, 0xff, RZ, 0xc0, !PT ;  /* 0x000000ff80807812 */ /* 0x000fce00078ec0ff */
[----:B------:R-:W2:Y:S01]  /*153f0*/  MUFU.EX2 R220, R220 ;  /* 0x000000dc00dc7308 */ /* 0x000ea20000000800 */
[----:B------:R-:W-:Y:S01]  /*15400*/  ISETP.GE.U32.AND P1, PT, R251, R128, PT ;  /* 0x00000080fb00720c */ /* 0x000fe20003f26070 */
[----:B--2---:R-:W-:Y:S02]  /*15410*/  FADD.FTZ R246, R44, R125 ;  /* 0x0000007d2cf67221 */ /* 0x004fe40000010000 */
[----:B------:R-:W-:Y:S01]  /*15420*/  FADD.FTZ R125, R126, R104 ;  /* 0x000000687e7d7221 */ /* 0x000fe20000010000 */
[----:B-1----:R-:W-:Y:S02]  /*15430*/  F2FP.PACK_AB R104, R123, R126 ;  /* 0x0000007e7b68723e */ /* 0x002fe400000000ff */
[----:B---3--:R-:W-:Y:S01]  /*15440*/  F2FP.PACK_AB R126, R247, R248 ;  /* 0x000000f8f77e723e */ /* 0x008fe200000000ff */
[--C-:B------:R-:W-:Y:S01]  /*15450*/  FADD.FTZ R123, R123, R125.reuse ;  /* 0x0000007d7b7b7221 */ /* 0x100fe20000010000 */
[----:B------:R-:W-:Y:S02]  /*15460*/  SHF.R.U32.HI R128, RZ, 0x10, R130 ;  /* 0x00000010ff807819 */ /* 0x000fe40000011682 */
[----:B------:R-:W-:Y:S01]  /*15470*/  SHF.R.U32.HI R124, RZ, 0x18, R124 ;  /* 0x00000018ff7c7819 */ /* 0x000fe2000001167c */
[----:B------:R-:W-:Y:S01]  /*15480*/  @!P5 HADD2 R121, -R126.H0_H0, -RZ.H0_H0 ;  /* 0xa00000ff7e79d230 */ /* 0x000fe20000000900 */
[----:B------:R-:W-:Y:S01]  /*15490*/  PRMT R125, R126, 0x7632, R125 ;  /* 0x000076327e7d7816 */ /* 0x000fe2000000007d */
[----:B------:R-:W-:Y:S01]  /*154a0*/  FADD.FTZ R122, R212, R122 ;  /* 0x0000007ad47a7221 */ /* 0x000fe20000010000 */
[----:B------:R-:W-:-:S02]  /*154b0*/  LOP3.LUT R128, R128, 0xff, RZ, 0xc0, !PT ;  /* 0x000000ff80807812 */ /* 0x000fc400078ec0ff */
[----:B------:R-:W-:Y:S02]  /*154c0*/  ISETP.GE.U32.AND P4, PT, R251, R124, PT ;  /* 0x0000007cfb00720c */ /* 0x000fe40003f86070 */
[----:B------:R-:W-:Y:S02]  /*154d0*/  PRMT R212, R126, 0x5410, R125 ;  /* 0x000054107ed47816 */ /* 0x000fe4000000007d */
[----:B------:R-:W-:Y:S01]  /*154e0*/  @!P5 PRMT R126, R121, 0x5410, RZ ;  /* 0x00005410797ed816 */ /* 0x000fe200000000ff */
[----:B------:R-:W-:Y:S01]  /*154f0*/  FADD.FTZ R121, R45, R246 ;  /* 0x000000f62d797221 */ /* 0x000fe20000010000 */
[----:B------:R-:W-:Y:S01]  /*15500*/  ISETP.GE.U32.AND P5, PT, R251, R128, PT ;  /* 0x00000080fb00720c */ /* 0x000fe20003fa6070 */
[----:B------:R-:W-:Y:S01]  /*15510*/  MUFU.EX2 R245, R245 ;  /* 0x000000f500f57308 */ /* 0x000fe20000000800 */
[----:B------:R-:W-:Y:S01]  /*15520*/  F2FP.PACK_AB R128, R220, R221 ;  /* 0x000000dddc80723e */ /* 0x000fe200000000ff */
[----:B------:R-:W-:Y:S01]  /*15530*/  IMAD.WIDE.U32 R44, R127, -0x2daee0ad, RZ ;  /* 0xd2511f537f2c7825 */ /* 0x000fe200078e00ff */
[----:B------:R-:W-:-:S02]  /*15540*/  LOP3.LUT R124, R130, 0xff, RZ, 0xc0, !PT ;  /* 0x000000ff827c7812 */ /* 0x000fc400078ec0ff */
[----:B------:R-:W-:Y:S01]  /*15550*/  PRMT R127, R128, 0x7632, R127 ;  /* 0x00007632807f7816 */ /* 0x000fe2000000007f */
[----:B------:R-:W-:Y:S01]  /*15560*/  @!P6 HADD2 R120, -R125.H0_H0, -RZ.H0_H0 ;  /* 0xa00000ff7d78e230 */ /* 0x000fe20000000900 */
[----:B------:R-:W-:Y:S02]  /*15570*/  ISETP.GE.U32.AND P3, PT, R251, R124, PT ;  /* 0x0000007cfb00720c */ /* 0x000fe40003f66070 */
[----:B------:R-:W-:Y:S01]  /*15580*/  LOP3.LUT R124, R130, 0xffff, RZ, 0xc0, !PT ;  /* 0x0000ffff827c7812 */ /* 0x000fe200078ec0ff */
[----:B------:R-:W-:Y:S01]  /*15590*/  @!P4 HADD2 R119, -R127.H0_H0, -RZ.H0_H0 ;  /* 0xa00000ff7f77c230 */ /* 0x000fe20000000900 */
[----:B------:R-:W-:Y:S01]  /*155a0*/  @!P6 PRMT R125, R120, 0x5410, RZ ;  /* 0x00005410787de816 */ /* 0x000fe200000000ff */
[----:B------:R-:W-:Y:S01]  /*155b0*/  @!P1 HADD2 R118, -R128.H0_H0, -RZ.H0_H0 ;  /* 0xa00000ff80769230 */ /* 0x000fe20000000900 */
[----:B------:R-:W-:Y:S01]  /*155c0*/  SHF.R.U32.HI R124, RZ, 0x8, R124 ;  /* 0x00000008ff7c7819 */ /* 0x000fe2000001167c */
[----:B------:R1:W2:Y:S01]  /*155d0*/  MUFU.EX2 R120, R211 ;  /* 0x000000d300787308 */ /* 0x0002a20000000800 */
[----:B------:R-:W-:-:S02]  /*155e0*/  LOP3.LUT R23, R45, UR32, R22, 0x96, !PT ;  /* 0x000000202d177c12 */ /* 0x000fc4000f8e9616 */
[----:B------:R-:W-:-:S05]  /*155f0*/  LOP3.LUT R124, R124, 0xffff, RZ, 0xc0, !PT ;  /* 0x0000ffff7c7c7812 */ /* 0x000fca00078ec0ff */
[----:B------:R-:W-:Y:S01]  /*15600*/  MUFU.EX2 R207, R207 ;  /* 0x000000cf00cf7308 */ /* 0x000fe20000000800 */
[----:B------:R-:W-:Y:S02]  /*15610*/  ISETP.GE.U32.AND P6, PT, R251, R124, PT ;  /* 0x0000007cfb00720c */ /* 0x000fe40003fc6070 */
[----:B-1----:R-:W-:-:S05]  /*15620*/  PRMT R211, R128, 0x5410, R127 ;  /* 0x0000541080d37816 */ /* 0x002fca000000007f */
[----:B------:R-:W-:Y:S01]  /*15630*/  MUFU.EX2 R206, R206 ;  /* 0x000000ce00ce7308 */ /* 0x000fe20000000800 */
[----:B------:R-:W-:Y:S01]  /*15640*/  @!P4 PRMT R127, R119, 0x5410, RZ ;  /* 0x00005410777fc816 */ /* 0x000fe200000000ff */
[----:B------:R-:W-:Y:S01]  /*15650*/  FADD.FTZ R119, R209, R121 ;  /* 0x00000079d1777221 */ /* 0x000fe20000010000 */
[----:B------:R-:W-:Y:S01]  /*15660*/  @!P1 PRMT R128, R118, 0x5410, RZ ;  /* 0x0000541076809816 */ /* 0x000fe200000000ff */
[----:B------:R-:W-:Y:S01]  /*15670*/  FADD.FTZ R118, R210, R122 ;  /* 0x0000007ad2767221 */ /* 0x000fe20000010000 */
[----:B------:R-:W-:-:S03]  /*15680*/  LOP3.LUT R121, R23, 0xffff, RZ, 0xc0, !PT ;  /* 0x0000ffff17797812 */ /* 0x000fc600078ec0ff */
[----:B------:R-:W1:Y:S01]  /*15690*/  MUFU.EX2 R252, R252 ;  /* 0x000000fc00fc7308 */ /* 0x000e620000000800 */
[----:B------:R-:W-:-:S04]  /*156a0*/  SHF.R.U32.HI R124, RZ, 0x8, R121 ;  /* 0x00000008ff7c7819 */ /* 0x000fc80000011679 */
[----:B------:R-:W-:Y:S01]  /*156b0*/  LOP3.LUT R124, R124, 0xffff, RZ, 0xc0, !PT ;  /* 0x0000ffff7c7c7812 */ /* 0x000fe200078ec0ff */
[----:B--2---:R-:W-:Y:S01]  /*156c0*/  FADD.FTZ R123, R120, R123 ;  /* 0x0000007b787b7221 */ /* 0x004fe20000010000 */
[----:B------:R-:W-:-:S04]  /*156d0*/  SHF.R.U32.HI R17, RZ, 0x18, R44 ;  /* 0x00000018ff117819 */ /* 0x000fc8000001162c */
[C---:B------:R-:W-:Y:S01]  /*156e0*/  ISETP.GE.U32.AND P1, PT, R251.reuse, R17, PT ;  /* 0x00000011fb00720c */ /* 0x040fe20003f26070 */
[----:B-1----:R-:W-:Y:S01]  /*156f0*/  FADD.FTZ R17, R252, R123 ;  /* 0x0000007bfc117221 */ /* 0x002fe20000010000 */
[----:B------:R-:W-:Y:S01]  /*15700*/  LOP3.LUT R27, R44, 0xff, RZ, 0xc0, !PT ;  /* 0x000000ff2c1b7812 */ /* 0x000fe200078ec0ff */
[----:B------:R-:W-:Y:S01]  /*15710*/  MUFU.EX2 R244, R244 ;  /* 0x000000f400f47308 */ /* 0x000fe20000000800 */
[----:B------:R-:W-:Y:S02]  /*15720*/  SHF.R.U32.HI R22, RZ, 0x10, R44 ;  /* 0x00000010ff167819 */ /* 0x000fe4000001162c */
[----:B------:R-:W-:Y:S02]  /*15730*/  ISETP.GE.U32.AND P4, PT, R251, R27, PT ;  /* 0x0000001bfb00720c */ /* 0x000fe40003f86070 */
[----:B------:R-:W2:Y:S03]  /*15740*/  LDL.LU R27, [R1+0x108] ;  /* 0x00010800011b7983 */ /* 0x000ea60000300800 */
[----:B------:R-:W-:Y:S08]  /*15750*/  MUFU.EX2 R231, R231 ;  /* 0x000000e700e77308 */ /* 0x000ff00000000800 */
[----:B----4-:R-:W1:Y:S02]  /*15760*/  MUFU.EX2 R246, R21 ;  /* 0x0000001500f67308 */ /* 0x010e640000000800 */
[----:B-1----:R-:W-:-:S04]  /*15770*/  F2FP.PACK_AB R122, R245, R246 ;  /* 0x000000f6f57a723e */ /* 0x002fc800000000ff */
[----:B------:R-:W-:Y:S01]  /*15780*/  PRMT R121, R122, 0x7632, R121 ;  /* 0x000076327a797816 */ /* 0x000fe20000000079 */
[----:B------:R-:W-:-:S03]  /*15790*/  @!P3 HADD2 R100, -R122.H0_H0, -RZ.H0_H0 ;  /* 0xa00000ff7a64b230 */ /* 0x000fc60000000900 */
[----:B------:R-:W-:Y:S02]  /*157a0*/  PRMT R210, R122, 0x5410, R121 ;  /* 0x000054107ad27816 */ /* 0x000fe40000000079 */
[----:B------:R-:W-:Y:S02]  /*157b0*/  @!P3 PRMT R122, R100, 0x5410, RZ ;  /* 0x00005410647ab816 */ /* 0x000fe400000000ff */
[----:B------:R-:W-:Y:S02]  /*157c0*/  ISETP.GE.U32.AND P3, PT, R251, R124, PT ;  /* 0x0000007cfb00720c */ /* 0x000fe40003f66070 */
[----:B------:R-:W-:-:S04]  /*157d0*/  F2FP.PACK_AB R124, R206, R207 ;  /* 0x000000cfce7c723e */ /* 0x000fc800000000ff */
[----:B------:R-:W-:Y:S01]  /*157e0*/  PRMT R123, R124, 0x7632, R123 ;  /* 0x000076327c7b7816 */ /* 0x000fe2000000007b */
[----:B------:R-:W-:-:S03]  /*157f0*/  @!P5 HADD2 R116, -R124.H0_H0, -RZ.H0_H0 ;  /* 0xa00000ff7c74d230 */ /* 0x000fc60000000900 */
[----:B------:R-:W-:Y:S01]  /*15800*/  PRMT R209, R124, 0x5410, R123 ;  /* 0x000054107cd17816 */ /* 0x000fe2000000007b */
[----:B------:R-:W-:Y:S01]  /*15810*/  @!P2 HADD2 R115, -R123.H0_H0, -RZ.H0_H0 ;  /* 0xa00000ff7b73a230 */ /* 0x000fe20000000900 */
[----:B------:R-:W-:Y:S02]  /*15820*/  @!P5 PRMT R124, R116, 0x5410, RZ ;  /* 0x00005410747cd816 */ /* 0x000fe400000000ff */
[----:B------:R-:W-:Y:S02]  /*15830*/  LOP3.LUT R116, R23, 0xff, RZ, 0xc0, !PT ;  /* 0x000000ff17747812 */ /* 0x000fe400078ec0ff */
[----:B------:R-:W-:Y:S02]  /*15840*/  @!P2 PRMT R123, R115, 0x5410, RZ ;  /* 0x00005410737ba816 */ /* 0x000fe400000000ff */
[----:B------:R-:W-:Y:S02]  /*15850*/  ISETP.GE.U32.AND P2, PT, R251, R116, PT ;  /* 0x00000074fb00720c */ /* 0x000fe40003f46070 */
[----:B------:R-:W-:Y:S01]  /*15860*/  SHF.R.U32.HI R116, RZ, 0x18, R23 ;  /* 0x00000018ff747819 */ /* 0x000fe20000011617 */
[----:B------:R-:W-:-:S03]  /*15870*/  @!P6 HADD2 R117, -R121.H0_H0, -RZ.H0_H0 ;  /* 0xa00000ff7975e230 */ /* 0x000fc60000000900 */
[----:B------:R-:W-:Y:S02]  /*15880*/  ISETP.GE.U32.AND P5, PT, R251, R116, PT ;  /* 0x00000074fb00720c */ /* 0x000fe40003fa6070 */
[----:B------:R-:W-:-:S04]  /*15890*/  SHF.R.U32.HI R116, RZ, 0x10, R23 ;  /* 0x00000010ff747819 */ /* 0x000fc80000011617 */
[----:B------:R-:W-:Y:S02]  /*158a0*/  LOP3.LUT R116, R116, 0xff, RZ, 0xc0, !PT ;  /* 0x000000ff74747812 */ /* 0x000fe400078ec0ff */
[----:B------:R-:W-:Y:S02]  /*158b0*/  @!P6 PRMT R121, R117, 0x5410, RZ ;  /* 0x000054107579e816 */ /* 0x000fe400000000ff */
[----:B------:R-:W-:Y:S02]  /*158c0*/  LOP3.LUT R21, R44, 0xffff, RZ, 0xc0, !PT ;  /* 0x0000ffff2c157812 */ /* 0x000fe400078ec0ff */
[----:B------:R-:W-:Y:S01]  /*158d0*/  ISETP.GE.U32.AND P6, PT, R251, R116, PT ;  /* 0x00000074fb00720c */ /* 0x000fe20003fc6070 */
[----:B------:R-:W3:Y:S01]  /*158e0*/  LDL.LU R44, [R1+0x118] ;  /* 0x00011800012c7983 */ /* 0x000ee20000300800 */
[----:B------:R-:W-:-:S03]  /*158f0*/  LOP3.LUT R116, R22, 0xff, RZ, 0xc0, !PT ;  /* 0x000000ff16747812 */ /* 0x000fc600078ec0ff */
[----:B------:R-:W4:Y:S04]  /*15900*/  LDL.LU R22, [R1+0x104] ;  /* 0x0001040001167983 */ /* 0x000f280000300800 */
[----:B------:R-:W4:Y:S01]  /*15910*/  LDL.LU R45, [R1+0x100] ;  /* 0x00010000012d7983 */ /* 0x000f220000300800 */
[----:B------:R-:W-:Y:S01]  /*15920*/  FADD.FTZ R115, R164, R118 ;  /* 0x00000076a4737221 */ /* 0x000fe20000010000 */
[----:B------:R-:W-:Y:S02]  /*15930*/  F2FP.PACK_AB R118, R231, R244 ;  /* 0x000000f4e776723e */ /* 0x000fe400000000ff */
[----:B------:R-:W-:Y:S01]  /*15940*/  F2FP.PACK_AB R100, R252, R120 ;  /* 0x00000078fc64723e */ /* 0x000fe200000000ff */
[----:B------:R-:W4:Y:S01]  /*15950*/  LDL.LU.64 R180, [R1+0xe8] ;  /* 0x0000e80001b47983 */ /* 0x000f220000300a00 */
[----:B------:R-:W-:Y:S01]  /*15960*/  PRMT R117, R118, 0x7632, R117 ;  /* 0x0000763276757816 */ /* 0x000fe20000000075 */
[----:B------:R-:W-:-:S02]  /*15970*/  @!P2 HADD2 R114, -R118.H0_H0, -RZ.H0_H0 ;  /* 0xa00000ff7672a230 */ /* 0x000fc40000000900 */
[----:B------:R-:W4:Y:S01]  /*15980*/  LDL.LU.64 R178, [R1] ;  /* 0x0000000001b27983 */ /* 0x000f220000300a00 */
[----:B------:R-:W-:Y:S02]  /*15990*/  PRMT R252, R118, 0x5410, R117 ;  /* 0x0000541076fc7816 */ /* 0x000fe40000000075 */
[----:B------:R-:W-:Y:S01]  /*159a0*/  @!P2 PRMT R118, R114, 0x5410, RZ ;  /* 0x000054107276a816 */ /* 0x000fe200000000ff */
[----:B------:R-:W4:Y:S01]  /*159b0*/  LDL.LU R23, [R1+0x110] ;  /* 0x0001100001177983 */ /* 0x000f220000300800 */
[----:B------:R-:W-:-:S03]  /*159c0*/  SHF.R.U32.HI R114, RZ, 0x8, R21 ;  /* 0x00000008ff727819 */ /* 0x000fc60000011615 */
[----:B------:R-:W4:Y:S01]  /*159d0*/  LDL.LU R21, [R1+0xe4] ;  /* 0x0000e40001157983 */ /* 0x000f220000300800 */
[----:B------:R-:W-:Y:S01]  /*159e0*/  MUFU.EX2 R205, R205 ;  /* 0x000000cd00cd7308 */ /* 0x000fe20000000800 */
[----:B------:R-:W-:-:S07]  /*159f0*/  @!P3 HADD2 R113, -R117.H0_H0, -RZ.H0_H0 ;  /* 0xa00000ff7571b230 */ /* 0x000fce0000000900 */
[----:B------:R-:W1:Y:S01]  /*15a00*/  MUFU.EX2 R204, R204 ;  /* 0x000000cc00cc7308 */ /* 0x000e620000000800 */
[----:B------:R-:W-:Y:S01]  /*15a10*/  @!P3 PRMT R117, R113, 0x5410, RZ ;  /* 0x000054107175b816 */ /* 0x000fe200000000ff */
[----:B------:R-:W-:Y:S02]  /*15a20*/  FADD.FTZ R113, R217, R119 ;  /* 0x00000077d9717221 */ /* 0x000fe40000010000 */
[----:B------:R-:W-:Y:S02]  /*15a30*/  FADD.FTZ R115, R216, R115 ;  /* 0x00000073d8737221 */ /* 0x000fe40000010000 */
[----:B------:R-:W4:Y:S02]  /*15a40*/  LDL.LU.64 R216, [R1+0x8] ;  /* 0x0000080001d87983 */ /* 0x000f240000300a00 */
[----:B------:R-:W-:Y:S01]  /*15a50*/  MUFU.EX2 R229, R229 ;  /* 0x000000e500e57308 */ /* 0x000fe20000000800 */
[----:B-1----:R-:W-:-:S07]  /*15a60*/  F2FP.PACK_AB R120, R204, R205 ;  /* 0x000000cdcc78723e */ /* 0x002fce00000000ff */
[----:B------:R-:W1:Y:S01]  /*15a70*/  MUFU.EX2 R223, R223 ;  /* 0x000000df00df7308 */ /* 0x000e620000000800 */
[----:B------:R-:W-:Y:S01]  /*15a80*/  PRMT R119, R120, 0x7632, R119 ;  /* 0x0000763278777816 */ /* 0x000fe20000000077 */
[----:B------:R-:W-:-:S03]  /*15a90*/  @!P6 HADD2 R54, -R120.H0_H0, -RZ.H0_H0 ;  /* 0xa00000ff7836e230 */ /* 0x000fc60000000900 */
[----:B------:R-:W-:-:S03]  /*15aa0*/  PRMT R164, R120, 0x5410, R119 ;  /* 0x0000541078a47816 */ /* 0x000fc60000000077 */
[----:B------:R-:W-:Y:S01]  /*15ab0*/  MUFU.EX2 R203, R203 ;  /* 0x000000cb00cb7308 */ /* 0x000fe20000000800 */
[----:B------:R-:W-:Y:S02]  /*15ac0*/  @!P6 PRMT R120, R54, 0x5410, RZ ;  /* 0x000054103678e816 */ /* 0x000fe400000000ff */
[----:B------:R-:W-:Y:S02]  /*15ad0*/  LOP3.LUT R114, R114, 0xffff, RZ, 0xc0, !PT ;  /* 0x0000ffff72727812 */ /* 0x000fe400078ec0ff */
[C---:B------:R-:W-:Y:S02]  /*15ae0*/  ISETP.GE.U32.AND P2, PT, R251.reuse, R116, PT ;  /* 0x00000074fb00720c */ /* 0x040fe40003f46070 */
[----:B------:R-:W-:Y:S01]  /*15af0*/  ISETP.GE.U32.AND P3, PT, R251, R114, PT ;  /* 0x00000072fb00720c */ /* 0x000fe20003f66070 */
[----:B--2---:R-:W2:Y:S01]  /*15b00*/  MUFU.EX2 R54, R27 ;  /* 0x0000001b00367308 */ /* 0x004ea20000000800 */
[----:B-1----:R-:W-:Y:S01]  /*15b10*/  F2FP.PACK_AB R114, R223, R229 ;  /* 0x000000e5df72723e */ /* 0x002fe200000000ff */
[----:B------:R-:W-:-:S06]  /*15b20*/  @!P5 HADD2 R3, -R119.H0_H0, -RZ.H0_H0 ;  /* 0xa00000ff7703d230 */ /* 0x000fcc0000000900 */
[----:B------:R-:W-:Y:S01]  /*15b30*/  MUFU.EX2 R29, R29 ;  /* 0x0000001d001d7308 */ /* 0x000fe20000000800 */
[----:B------:R-:W-:Y:S02]  /*15b40*/  @!P5 PRMT R119, R3, 0x5410, RZ ;  /* 0x000054100377d816 */ /* 0x000fe400000000ff */
[----:B--2---:R-:W-:-:S05]  /*15b50*/  F2FP.PACK_AB R116, R54, R203 ;  /* 0x000000cb3674723e */ /* 0x004fca00000000ff */
[----:B------:R-:W-:Y:S01]  /*15b60*/  @!P2 HADD2 R96, -R116.H0_H0, -RZ.H0_H0 ;  /* 0xa00000ff7460a230 */ /* 0x000fe20000000900 */
[--C-:B---3--:R-:W-:Y:S01]  /*15b70*/  FADD.FTZ R27, R44, R113.reuse ;  /* 0x000000712c1b7221 */ /* 0x108fe20000010000 */
[----:B------:R-:W-:Y:S01]  /*15b80*/  PRMT R113, R114, 0x7632, R113 ;  /* 0x0000763272717816 */ /* 0x000fe20000000071 */
[----:B----4-:R-:W1:Y:S04]  /*15b90*/  MUFU.EX2 R130, R45 ;  /* 0x0000002d00827308 */ /* 0x010e680000000800 */
[----:B------:R-:W-:Y:S01]  /*15ba0*/  @!P3 HADD2 R2, -R113.H0_H0, -RZ.H0_H0 ;  /* 0xa00000ff7102b230 */ /* 0x000fe20000000900 */
[--C-:B------:R-:W-:Y:S01]  /*15bb0*/  FADD.FTZ R22, R22, R115.reuse ;  /* 0x0000007316167221 */ /* 0x100fe20000010000 */
[----:B------:R-:W-:Y:S02]  /*15bc0*/  PRMT R115, R116, 0x7632, R115 ;  /* 0x0000763274737816 */ /* 0x000fe40000000073 */
[----:B------:R-:W-:-:S02]  /*15bd0*/  PRMT R3, R114, 0x5410, R113 ;  /* 0x0000541072037816 */ /* 0x000fc40000000071 */
[----:B------:R-:W-:Y:S02]  /*15be0*/  @!P3 PRMT R113, R2, 0x5410, RZ ;  /* 0x000054100271b816 */ /* 0x000fe400000000ff */
[----:B------:R-:W-:Y:S02]  /*15bf0*/  PRMT R2, R116, 0x5410, R115 ;  /* 0x0000541074027816 */ /* 0x000fe40000000073 */
[----:B------:R-:W-:Y:S01]  /*15c00*/  @!P2 PRMT R116, R96, 0x5410, RZ ;  /* 0x000054106074a816 */ /* 0x000fe200000000ff */
[----:B-1----:R-:W-:Y:S01]  /*15c10*/  FADD.FTZ R44, R130, R17 ;  /* 0x00000011822c7221 */ /* 0x002fe20000010000 */
[C---:B------:R-:W-:Y:S01]  /*15c20*/  F2FP.PACK_AB R96, R29.reuse, R130 ;  /* 0x000000821d60723e */ /* 0x040fe200000000ff */
[----:B------:R-:W2:Y:S02]  /*15c30*/  LDL.LU R45, [R1+0x40] ;  /* 0x00004000012d7983 */ /* 0x000ea40000300800 */
[----:B------:R-:W-:Y:S02]  /*15c40*/  FADD.FTZ R29, R29, R44 ;  /* 0x0000002c1d1d7221 */ /* 0x000fe40000010000 */
[----:B------:R-:W-:-:S02]  /*15c50*/  FADD.FTZ R44, R23, R27 ;  /* 0x0000001b172c7221 */ /* 0x000fc40000010000 */
[----:B------:R-:W-:Y:S02]  /*15c60*/  FADD.FTZ R27, R21, R22 ;  /* 0x00000016151b7221 */ /* 0x000fe40000010000 */
[----:B------:R-:W3:Y:S01]  /*15c70*/  LDL.LU R21, [R1+0x114] ;  /* 0x0001140001157983 */ /* 0x000ee20000300800 */
[----:B------:R-:W-:-:S05]  /*15c80*/  @!P4 HADD2 R189, -R114.H0_H0, -RZ.H0_H0 ;  /* 0xa00000ff72bdc230 */ /* 0x000fca0000000900 */
[----:B------:R-:W-:Y:S01]  /*15c90*/  @!P4 PRMT R114, R189, 0x5410, RZ ;  /* 0x00005410bd72c816 */ /* 0x000fe200000000ff */
[----:B------:R-:W-:-:S05]  /*15ca0*/  IMAD R189, R230, -0x326172a9, RZ ;  /* 0xcd9e8d57e6bd7824 */ /* 0x000fca00078e02ff */
[----:B------:R-:W-:Y:S01]  /*15cb0*/  LOP3.LUT R17, R181, UR20, R189, 0x96, !PT ;  /* 0x00000014b5117c12 */ /* 0x000fe2000f8e96bd */
[----:B------:R-:W-:-:S04]  /*15cc0*/  @!P1 HADD2 R92, -R115.H0_H0, -RZ.H0_H0 ;  /* 0xa00000ff735c9230 */ /* 0x000fc80000000900 */
[----:B------:R-:W-:Y:S01]  /*15cd0*/  IMAD.WIDE.U32 R172, R17, -0x2daee0ad, RZ ;  /* 0xd2511f5311ac7825 */ /* 0x000fe200078e00ff */
[----:B------:R-:W-:-:S04]  /*15ce0*/  @!P1 PRMT R115, R92, 0x5410, RZ ;  /* 0x000054105c739816 */ /* 0x000fc800000000ff */
[----:B------:R-:W-:Y:S02]  /*15cf0*/  LOP3.LUT R17, R173, UR17, R216, 0x96, !PT ;  /* 0x00000011ad117c12 */ /* 0x000fe4000f8e96d8 */
[----:B------:R-:W-:-:S03]  /*15d00*/  LOP3.LUT R92, R179, UR18, R180, 0x96, !PT ;  /* 0x00000012b35c7c12 */ /* 0x000fc6000f8e96b4 */
        /* <DEDUP_REMOVED lines=10> */
[----:B------:R-:W-:-:S04]  /*15db0*/  IMAD.WIDE.U32 R172, R17, -0x326172a9, RZ ;  /* 0xcd9e8d5711ac7825 */ /* 0x000fc800078e00ff */
[----:B------:R-:W-:Y:S01]  /*15dc0*/  IMAD.WIDE.U32 R180, R92, -0x326172a9, RZ ;  /* 0xcd9e8d575cb47825 */ /* 0x000fe200078e00ff */
[----:B------:R-:W-:-:S04]  /*15dd0*/  LOP3.LUT R22, R173, UR12, R22, 0x96, !PT ;  /* 0x0000000cad167c12 */ /* 0x000fc8000f8e9616 */
[----:B------:R-:W-:Y:S02]  /*15de0*/  LOP3.LUT R23, R181, UR31, R172, 0x96, !PT ;  /* 0x0000001fb5177c12 */ /* 0x000fe4000f8e96ac */
[----:B------:R-:W4:Y:S01]  /*15df0*/  LDL.LU.64 R172, [R1+0x330] ;  /* 0x0003300001ac7983 */ /* 0x000f220000300a00 */
[----:B---3--:R-:W-:-:S03]  /*15e00*/  FADD.FTZ R21, R21, R44 ;  /* 0x0000002c15157221 */ /* 0x008fc60000010000 */
[----:B------:R-:W3:Y:S01]  /*15e10*/  LDL.LU R44, [R1+0xd4] ;  /* 0x0000d400012c7983 */ /* 0x000ee20000300800 */
[----:B------:R-:W-:-:S04]  /*15e20*/  LOP3.LUT R92, R23, 0xff, RZ, 0xc0, !PT ;  /* 0x000000ff175c7812 */ /* 0x000fc800078ec0ff */
[----:B------:R-:W-:Y:S02]  /*15e30*/  ISETP.GE.U32.AND P5, PT, R251, R92, PT ;  /* 0x0000005cfb00720c */ /* 0x000fe40003fa6070 */
[----:B------:R-:W-:-:S04]  /*15e40*/  LOP3.LUT R92, R23, 0xffff, RZ, 0xc0, !PT ;  /* 0x0000ffff175c7812 */ /* 0x000fc800078ec0ff */
[----:B------:R-:W-:Y:S02]  /*15e50*/  SHF.R.U32.HI R92, RZ, 0x8, R92 ;  /* 0x00000008ff5c7819 */ /* 0x000fe4000001165c */
[--C-:B------:R-:W-:Y:S02]  /*15e60*/  SHF.R.U32.HI R17, RZ, 0x10, R23.reuse ;  /* 0x00000010ff117819 */ /* 0x100fe40000011617 */
[----:B------:R-:W-:Y:S02]  /*15e70*/  LOP3.LUT R92, R92, 0xffff, RZ, 0xc0, !PT ;  /* 0x0000ffff5c5c7812 */ /* 0x000fe400078ec0ff */
[----:B------:R-:W-:Y:S02]  /*15e80*/  SHF.R.U32.HI R23, RZ, 0x18, R23 ;  /* 0x00000018ff177819 */ /* 0x000fe40000011617 */
[----:B------:R-:W-:Y:S02]  /*15e90*/  LOP3.LUT R17, R17, 0xff, RZ, 0xc0, !PT ;  /* 0x000000ff11117812 */ /* 0x000fe400078ec0ff */
[----:B------:R-:W-:-:S02]  /*15ea0*/  ISETP.GE.U32.AND P4, PT, R251, R92, PT ;  /* 0x0000005cfb00720c */ /* 0x000fc40003f86070 */
[C---:B------:R-:W-:Y:S01]  /*15eb0*/  PRMT R43, R182.reuse, 0x7610, R43 ;  /* 0x00007610b62b7816 */ /* 0x040fe2000000002b */
[----:B--2---:R1:W2:Y:S01]  /*15ec0*/  MUFU.EX2 R92, R45 ;  /* 0x0000002d005c7308 */ /* 0x0042a20000000800 */
[C---:B------:R-:W-:Y:S02]  /*15ed0*/  ISETP.GE.U32.AND P6, PT, R251.reuse, R23, PT ;  /* 0x00000017fb00720c */ /* 0x040fe40003fc6070 */
[----:B------:R-:W-:Y:S02]  /*15ee0*/  SHF.R.U32.HI R23, RZ, 0x10, R180 ;  /* 0x00000010ff177819 */ /* 0x000fe400000116b4 */
[----:B------:R-:W-:Y:S01]  /*15ef0*/  ISETP.GE.U32.AND P2, PT, R251, R17, PT ;  /* 0x00000011fb00720c */ /* 0x000fe20003f46070 */
[----:B------:R-:W-:Y:S01]  /*15f00*/  @!P5 HADD2 R184, -R43.H0_H0, -RZ.H0_H0 ;  /* 0xa00000ff2bb8d230 */ /* 0x000fe20000000900 */
[----:B------:R-:W-:Y:S01]  /*15f10*/  PRMT R42, R182, 0x7632, R42 ;  /* 0x00007632b62a7816 */ /* 0x000fe2000000002a */
[----:B------:R-:W2:Y:S01]  /*15f20*/  MUFU.EX2 R17, R250 ;  /* 0x000000fa00117308 */ /* 0x000ea20000000800 */
[----:B------:R-:W-:Y:S01]  /*15f30*/  LOP3.LUT R182, R23, 0xff, RZ, 0xc0, !PT ;  /* 0x000000ff17b67812 */ /* 0x000fe200078ec0ff */
[----:B------:R-:W-:Y:S01]  /*15f40*/  IMAD.WIDE.U32 R22, R22, -0x2daee0ad, RZ ;  /* 0xd2511f5316167825 */ /* 0x000fe200078e00ff */
[----:B-1----:R-:W-:-:S04]  /*15f50*/  SHF.R.U32.HI R45, RZ, 0x18, R180 ;  /* 0x00000018ff2d7819 */ /* 0x002fc800000116b4 */
[----:B------:R-:W-:Y:S02]  /*15f60*/  ISETP.GE.U32.AND P1, PT, R251, R45, PT ;  /* 0x0000002dfb00720c */ /* 0x000fe40003f26070 */
[----:B------:R-:W-:Y:S02]  /*15f70*/  PRMT R45, R43, 0x5410, R42 ;  /* 0x000054102b2d7816 */ /* 0x000fe4000000002a */
[----:B------:R-:W-:Y:S02]  /*15f80*/  @!P5 PRMT R43, R184, 0x5410, RZ ;  /* 0x00005410b82bd816 */ /* 0x000fe400000000ff */
[----:B------:R-:W-:Y:S02]  /*15f90*/  ISETP.GE.U32.AND P5, PT, R251, R182, PT ;  /* 0x000000b6fb00720c */ /* 0x000fe40003fa6070 */
[----:B------:R-:W-:Y:S02]  /*15fa0*/  LOP3.LUT R182, R23, UR32, R130, 0x96, !PT ;  /* 0x0000002017b67c12 */ /* 0x000fe4000f8e9682 */
[----:B------:R-:W-:-:S02]  /*15fb0*/  PRMT R38, R58, 0x7632, R38 ;  /* 0x000076323a267816 */ /* 0x000fc40000000026 */
[----:B------:R-:W-:Y:S01]  /*15fc0*/  PRMT R39, R58, 0x7610, R39 ;  /* 0x000076103a277816 */ /* 0x000fe20000000027 */
[----:B--2---:R-:W-:Y:S01]  /*15fd0*/  FADD.FTZ R29, R92, R29 ;  /* 0x0000001d5c1d7221 */ /* 0x004fe20000010000 */
[----:B------:R-:W-:Y:S01]  /*15fe0*/  SHF.R.U32.HI R58, RZ, 0x10, R182 ;  /* 0x00000010ff3a7819 */ /* 0x000fe200000116b6 */
[----:B------:R-:W-:Y:S01]  /*15ff0*/  @!P6 HADD2 R187, -R38.H0_H0, -RZ.H0_H0 ;  /* 0xa00000ff26bbe230 */ /* 0x000fe20000000900 */
[C---:B------:R-:W-:Y:S01]  /*16000*/  F2FP.PACK_AB R92, R17.reuse, R92 ;  /* 0x0000005c115c723e */ /* 0x040fe200000000ff */
[----:B------:R-:W-:Y:S01]  /*16010*/  FADD.FTZ R17, R17, R29 ;  /* 0x0000001d11117221 */ /* 0x000fe20000010000 */
[----:B------:R-:W-:Y:S01]  /*16020*/  LOP3.LUT R58, R58, 0xff, RZ, 0xc0, !PT ;  /* 0x000000ff3a3a7812 */ /* 0x000fe200078ec0ff */
[----:B------:R-:W2:Y:S01]  /*16030*/  LDL.LU.64 R130, [R1+0x130] ;  /* 0x0001300001827983 */ /* 0x000ea20000300a00 */
[----:B------:R-:W-:Y:S02]  /*16040*/  PRMT R29, R39, 0x5410, R38 ;  /* 0x00005410271d7816 */ /* 0x000fe40000000026 */
[----:B------:R-:W-:-:S02]  /*16050*/  @!P6 PRMT R38, R187, 0x5410, RZ ;  /* 0x00005410bb26e816 */ /* 0x000fc400000000ff */
[----:B------:R-:W-:Y:S02]  /*16060*/  ISETP.GE.U32.AND P6, PT, R251, R58, PT ;  /* 0x0000003afb00720c */ /* 0x000fe40003fc6070 */
[----:B------:R-:W-:Y:S01]  /*16070*/  LOP3.LUT R58, R182, 0xffff, RZ, 0xc0, !PT ;  /* 0x0000ffffb63a7812 */ /* 0x000fe200078ec0ff */
[----:B------:R-:W-:-:S03]  /*16080*/  @!P2 HADD2 R188, -R39.H0_H0, -RZ.H0_H0 ;  /* 0xa00000ff27bca230 */ /* 0x000fc60000000900 */
[----:B------:R-:W-:-:S04]  /*16090*/  SHF.R.U32.HI R58, RZ, 0x8, R58 ;  /* 0x00000008ff3a7819 */ /* 0x000fc8000001163a */
[----:B------:R-:W-:Y:S02]  /*160a0*/  LOP3.LUT R58, R58, 0xffff, RZ, 0xc0, !PT ;  /* 0x0000ffff3a3a7812 */ /* 0x000fe400078ec0ff */
[----:B------:R-:W-:Y:S02]  /*160b0*/  @!P2 PRMT R39, R188, 0x5410, RZ ;  /* 0x00005410bc27a816 */ /* 0x000fe400000000ff */
[----:B------:R-:W-:Y:S01]  /*160c0*/  ISETP.GE.U32.AND P2, PT, R251, R58, PT ;  /* 0x0000003afb00720c */ /* 0x000fe20003f46070 */
[----:B---3--:R-:W-:Y:S02]  /*160d0*/  FADD.FTZ R58, R44, R27 ;  /* 0x0000001b2c3a7221 */ /* 0x008fe40000010000 */
[----:B------:R-:W3:Y:S01]  /*160e0*/  LDL.LU R27, [R1+0xc0] ;  /* 0x0000c000011b7983 */ /* 0x000ee20000300800 */
[----:B------:R-:W-:-:S04]  /*160f0*/  LOP3.LUT R250, R180, 0xff, RZ, 0xc0, !PT ;  /* 0x000000ffb4fa7812 */ /* 0x000fc800078ec0ff */
[----:B------:R-:W-:Y:S02]  /*16100*/  ISETP.GE.U32.AND P3, PT, R251, R250, PT ;  /* 0x000000fafb00720c */ /* 0x000fe40003f66070 */
[----:B------:R-:W-:Y:S01]  /*16110*/  LOP3.LUT R250, R180, 0xffff, RZ, 0xc0, !PT ;  /* 0x0000ffffb4fa7812 */ /* 0x000fe200078ec0ff */
[----:B------:R-:W-:-:S03]  /*16120*/  @!P4 HADD2 R186, -R42.H0_H0, -RZ.H0_H0 ;  /* 0xa00000ff2abac230 */ /* 0x000fc60000000900 */
[----:B------:R-:W-:Y:S02]  /*16130*/  SHF.R.U32.HI R250, RZ, 0x8, R250 ;  /* 0x00000008fffa7819 */ /* 0x000fe400000116fa */
[----:B------:R-:W-:Y:S02]  /*16140*/  PRMT R32, R111, 0x7610, R32 ;  /* 0x000076106f207816 */ /* 0x000fe40000000020 */
[----:B------:R-:W-:Y:S02]  /*16150*/  LOP3.LUT R250, R250, 0xffff, RZ, 0xc0, !PT ;  /* 0x0000fffffafa7812 */ /* 0x000fe400078ec0ff */
[----:B------:R-:W-:Y:S01]  /*16160*/  @!P4 PRMT R42, R186, 0x5410, RZ ;  /* 0x00005410ba2ac816 */ /* 0x000fe200000000ff */
[----:B------:R-:W-:Y:S01]  /*16170*/  @!P3 HADD2 R185, -R32.H0_H0, -RZ.H0_H0 ;  /* 0xa00000ff20b9b230 */ /* 0x000fe20000000900 */
[----:B------:R-:W-:Y:S02]  /*16180*/  ISETP.GE.U32.AND P4, PT, R251, R250, PT ;  /* 0x000000fafb00720c */ /* 0x000fe40003f86070 */
[----:B------:R-:W-:-:S02]  /*16190*/  PRMT R250, R111, 0x7632, R250 ;  /* 0x000076326ffa7816 */ /* 0x000fc400000000fa */
[----:B------:R-:W-:Y:S02]  /*161a0*/  LOP3.LUT R111, R182, 0xff, RZ, 0xc0, !PT ;  /* 0x000000ffb66f7812 */ /* 0x000fe400078ec0ff */
[----:B------:R-:W-:Y:S02]  /*161b0*/  PRMT R180, R32, 0x5410, R250 ;  /* 0x0000541020b47816 */ /* 0x000fe400000000fa */
[----:B------:R-:W-:Y:S02]  /*161c0*/  @!P3 PRMT R32, R185, 0x5410, RZ ;  /* 0x00005410b920b816 */ /* 0x000fe400000000ff */
[----:B------:R-:W-:Y:S02]  /*161d0*/  ISETP.GE.U32.AND P3, PT, R251, R111, PT ;  /* 0x0000006ffb00720c */ /* 0x000fe40003f66070 */
[----:B------:R-:W-:-:S05]  /*161e0*/  PRMT R111, R112, 0x7632, R111 ;  /* 0x00007632706f7816 */ /* 0x000fca000000006f */
[----:B------:R-:W-:Y:S01]  /*161f0*/  @!P1 HADD2 R107, -R111.H0_H0, -RZ.H0_H0 ;  /* 0xa00000ff6f6b9230 */ /* 0x000fe20000000900 */
[----:B------:R-:W-:Y:S01]  /*16200*/  PRMT R44, R112, 0x5410, R111 ;  /* 0x00005410702c7816 */ /* 0x000fe2000000006f */
[----:B------:R-:W-:-:S03]  /*16210*/  @!P5 HADD2 R109, -R112.H0_H0, -RZ.H0_H0 ;  /* 0xa00000ff706dd230 */ /* 0x000fc60000000900 */
[----:B------:R-:W-:Y:S02]  /*16220*/  @!P1 PRMT R111, R107, 0x5410, RZ ;  /* 0x000054106b6f9816 */ /* 0x000fe400000000ff */
[----:B------:R-:W-:Y:S02]  /*16230*/  PRMT R107, R108, 0x7632, R107 ;  /* 0x000076326c6b7816 */ /* 0x000fe4000000006b */
[----:B------:R-:W-:-:S03]  /*16240*/  @!P5 PRMT R112, R109, 0x5410, RZ ;  /* 0x000054106d70d816 */ /* 0x000fc600000000ff */
[----:B------:R-:W-:Y:S01]  /*16250*/  @!P2 HADD2 R103, -R107.H0_H0, -RZ.H0_H0 ;  /* 0xa00000ff6b67a230 */ /* 0x000fe20000000900 */
[----:B------:R-:W-:Y:S02]  /*16260*/  LOP3.LUT R109, R22, 0xffff, RZ, 0xc0, !PT ;  /* 0x0000ffff166d7812 */ /* 0x000fe400078ec0ff */
[----:B------:R-:W-:Y:S02]  /*16270*/  PRMT R23, R108, 0x5410, R107 ;  /* 0x000054106c177816 */ /* 0x000fe4000000006b */
[----:B------:R-:W-:Y:S02]  /*16280*/  @!P2 PRMT R107, R103, 0x5410, RZ ;  /* 0x00005410676ba816 */ /* 0x000fe400000000ff */
[----:B------:R-:W-:Y:S01]  /*16290*/  SHF.R.U32.HI R103, RZ, 0x8, R109 ;  /* 0x00000008ff677819 */ /* 0x000fe2000001166d */
[----:B------:R-:W-:Y:S02]  /*162a0*/  @!P3 HADD2 R105, -R108.H0_H0, -RZ.H0_H0 ;  /* 0xa00000ff6c69b230 */ /* 0x000fe40000000900 */
[----:B------:R-:W-:Y:S01]  /*162b0*/  @!P4 HADD2 R183, -R250.H0_H0, -RZ.H0_H0 ;  /* 0xa00000fffab7c230 */ /* 0x000fe20000000900 */
[----:B------:R-:W-:-:S02]  /*162c0*/  LOP3.LUT R103, R103, 0xffff, RZ, 0xc0, !PT ;  /* 0x0000ffff67677812 */ /* 0x000fc400078ec0ff */
[----:B------:R-:W-:Y:S02]  /*162d0*/  @!P3 PRMT R108, R105, 0x5410, RZ ;  /* 0x00005410696cb816 */ /* 0x000fe400000000ff */
[----:B------:R-:W-:Y:S02]  /*162e0*/  ISETP.GE.U32.AND P3, PT, R251, R103, PT ;  /* 0x00000067fb00720c */ /* 0x000fe40003f66070 */
[----:B------:R-:W-:Y:S02]  /*162f0*/  @!P4 PRMT R250, R183, 0x5410, RZ ;  /* 0x00005410b7fac816 */ /* 0x000fe400000000ff */
[----:B------:R-:W-:Y:S01]  /*16300*/  LOP3.LUT R183, R22, 0xff, RZ, 0xc0, !PT ;  /* 0x000000ff16b77812 */ /* 0x000fe200078ec0ff */
[----:B------:R-:W-:Y:S01]  /*16310*/  @!P6 HADD2 R101, -R110.H0_H0, -RZ.H0_H0 ;  /* 0xa00000ff6e65e230 */ /* 0x000fe20000000900 */
[----:B------:R-:W-:Y:S02]  /*16320*/  PRMT R109, R110, 0x7632, R109 ;  /* 0x000076326e6d7816 */ /* 0x000fe4000000006d */
[----:B------:R-:W-:-:S02]  /*16330*/  ISETP.GE.U32.AND P4, PT, R251, R183, PT ;  /* 0x000000b7fb00720c */ /* 0x000fc40003f86070 */
[--C-:B------:R-:W-:Y:S02]  /*16340*/  SHF.R.U32.HI R183, RZ, 0x10, R22.reuse ;  /* 0x00000010ffb77819 */ /* 0x100fe40000011616 */
[----:B------:R-:W-:Y:S02]  /*16350*/  SHF.R.U32.HI R184, RZ, 0x18, R22 ;  /* 0x00000018ffb87819 */ /* 0x000fe40000011616 */
[----:B------:R-:W-:Y:S02]  /*16360*/  PRMT R22, R110, 0x5410, R109 ;  /* 0x000054106e167816 */ /* 0x000fe4000000006d */
[----:B------:R-:W-:Y:S02]  /*16370*/  PRMT R103, R104, 0x7632, R103 ;  /* 0x0000763268677816 */ /* 0x000fe40000000067 */
[----:B------:R-:W-:Y:S02]  /*16380*/  SHF.R.U32.HI R182, RZ, 0x18, R182 ;  /* 0x00000018ffb67819 */ /* 0x000fe400000116b6 */
[----:B------:R-:W-:-:S02]  /*16390*/  @!P6 PRMT R110, R101, 0x5410, RZ ;  /* 0x00005410656ee816 */ /* 0x000fc400000000ff */
[----:B--2---:R-:W-:Y:S02]  /*163a0*/  LOP3.LUT R101, R131, UR20, R189, 0x96, !PT ;  /* 0x0000001483657c12 */ /* 0x004fe4000f8e96bd */
[----:B------:R-:W-:Y:S02]  /*163b0*/  ISETP.GE.U32.AND P1, PT, R251, R184, PT ;  /* 0x000000b8fb00720c */ /* 0x000fe40003f26070 */
[----:B------:R-:W-:Y:S01]  /*163c0*/  LOP3.LUT R183, R183, 0xff, RZ, 0xc0, !PT ;  /* 0x000000ffb7b77812 */ /* 0x000fe200078ec0ff */
[----:B------:R-:W-:Y:S01]  /*163d0*/  @!P3 HADD2 R95, -R103.H0_H0, -RZ.H0_H0 ;  /* 0xa00000ff675fb230 */ /* 0x000fe20000000900 */
[----:B------:R-:W-:Y:S02]  /*163e0*/  ISETP.GE.U32.AND P5, PT, R251, R182, PT ;  /* 0x000000b6fb00720c */ /* 0x000fe40003fa6070 */
[----:B------:R-:W-:Y:S01]  /*163f0*/  LOP3.LUT R182, R179, UR18, R130, 0x96, !PT ;  /* 0x00000012b3b67c12 */ /* 0x000fe2000f8e9682 */
[----:B------:R-:W-:Y:S01]  /*16400*/  IMAD.WIDE.U32 R130, R101, -0x2daee0ad, RZ ;  /* 0xd2511f5365827825 */ /* 0x000fe200078e00ff */
[----:B------:R-:W-:-:S03]  /*16410*/  ISETP.GE.U32.AND P2, PT, R251, R183, PT ;  /* 0x000000b7fb00720c */ /* 0x000fc60003f46070 */
[----:B------:R-:W-:Y:S01]  /*16420*/  FADD.FTZ R183, R26, R21 ;  /* 0x000000151ab77221 */ /* 0x000fe20000010000 */
[----:B------:R-:W-:Y:S02]  /*16430*/  PRMT R26, R104, 0x5410, R103 ;  /* 0x00005410681a7816 */ /* 0x000fe40000000067 */
[----:B------:R-:W-:Y:S02]  /*16440*/  @!P3 PRMT R103, R95, 0x5410, RZ ;  /* 0x000054105f67b816 */ /* 0x000fe400000000ff */
[----:B------:R-:W-:-:S05]  /*16450*/  PRMT R105, R106, 0x7632, R105 ;  /* 0x000076326a697816 */ /* 0x000fca0000000069 */
[----:B------:R-:W-:Y:S01]  /*16460*/  @!P1 HADD2 R88, -R105.H0_H0, -RZ.H0_H0 ;  /* 0xa00000ff69589230 */ /* 0x000fe20000000900 */
[----:B------:R-:W-:Y:S01]  /*16470*/  PRMT R21, R106, 0x5410, R105 ;  /* 0x000054106a157816 */ /* 0x000fe20000000069 */
[----:B------:R-:W-:-:S03]  /*16480*/  IMAD.WIDE.U32 R186, R182, -0x2daee0ad, RZ ;  /* 0xd2511f53b6ba7825 */ /* 0x000fc600078e00ff */
[----:B------:R-:W-:Y:S01]  /*16490*/  @!P1 PRMT R105, R88, 0x5410, RZ ;  /* 0x0000541058699816 */ /* 0x000fe200000000ff */
[----:B------:R-:W-:-:S05]  /*164a0*/  @!P2 HADD2 R93, -R106.H0_H0, -RZ.H0_H0 ;  /* 0xa00000ff6a5da230 */ /* 0x000fca0000000900 */
[----:B------:R-:W-:Y:S01]  /*164b0*/  @!P2 PRMT R106, R93, 0x5410, RZ ;  /* 0x000054105d6aa816 */ /* 0x000fe200000000ff */
[----:B------:R-:W-:-:S05]  /*164c0*/  @!P5 HADD2 R99, -R109.H0_H0, -RZ.H0_H0 ;  /* 0xa00000ff6d63d230 */ /* 0x000fca0000000900 */
[----:B------:R-:W-:Y:S01]  /*164d0*/  @!P5 PRMT R109, R99, 0x5410, RZ ;  /* 0x00005410636dd816 */ /* 0x000fe200000000ff */
[----:B------:R-:W-:-:S05]  /*164e0*/  @!P4 HADD2 R97, -R104.H0_H0, -RZ.H0_H0 ;  /* 0xa00000ff6861c230 */ /* 0x000fca0000000900 */
[----:B------:R-:W-:Y:S01]  /*164f0*/  @!P4 PRMT R104, R97, 0x5410, RZ ;  /* 0x000054106168c816 */ /* 0x000fe200000000ff */
[----:B------:R-:W-:Y:S02]  /*16500*/  FADD.FTZ R183, R37, R183 ;  /* 0x000000b725b77221 */ /* 0x000fe40000010000 */
[----:B---3--:R-:W-:Y:S01]  /*16510*/  FADD.FTZ R95, R27, R58 ;  /* 0x0000003a1b5f7221 */ /* 0x008fe20000010000 */
[----:B------:R-:W-:-:S05]  /*16520*/  LOP3.LUT R58, R131, UR17, R216, 0x96, !PT ;  /* 0x00000011833a7c12 */ /* 0x000fca000f8e96d8 */
        /* <DEDUP_REMOVED lines=13> */
[----:B------:R-:W-:Y:S01]  /*16600*/  SHF.R.U32.HI R99, RZ, 0x18, R186 ;  /* 0x00000018ff637819 */ /* 0x000fe200000116ba */
[----:B------:R-:W2:Y:S01]  /*16610*/  LDL.LU.64 R130, [R1+0x328] ;  /* 0x0003280001827983 */ /* 0x000ea20000300a00 */
[----:B------:R-:W-:-:S04]  /*16620*/  LOP3.LUT R88, R58, 0xff, RZ, 0xc0, !PT ;  /* 0x000000ff3a587812 */ /* 0x000fc800078ec0ff */
[----:B------:R-:W-:Y:S02]  /*16630*/  ISETP.GE.U32.AND P5, PT, R251, R88, PT ;  /* 0x00000058fb00720c */ /* 0x000fe40003fa6070 */
[----:B------:R-:W-:-:S04]  /*16640*/  LOP3.LUT R88, R58, 0xffff, RZ, 0xc0, !PT ;  /* 0x0000ffff3a587812 */ /* 0x000fc800078ec0ff */
[----:B------:R-:W-:Y:S02]  /*16650*/  SHF.R.U32.HI R88, RZ, 0x8, R88 ;  /* 0x00000008ff587819 */ /* 0x000fe40000011658 */
[--C-:B------:R-:W-:Y:S02]  /*16660*/  SHF.R.U32.HI R97, RZ, 0x10, R58.reuse ;  /* 0x00000010ff617819 */ /* 0x100fe4000001163a */
[----:B------:R-:W-:Y:S02]  /*16670*/  LOP3.LUT R88, R88, 0xffff, RZ, 0xc0, !PT ;  /* 0x0000ffff58587812 */ /* 0x000fe400078ec0ff */
[----:B------:R-:W-:Y:S02]  /*16680*/  SHF.R.U32.HI R58, RZ, 0x18, R58 ;  /* 0x00000018ff3a7819 */ /* 0x000fe4000001163a */
[C---:B------:R-:W-:Y:S02]  /*16690*/  ISETP.GE.U32.AND P2, PT, R251.reuse, R88, PT ;  /* 0x00000058fb00720c */ /* 0x040fe40003f46070 */
[----:B------:R-:W1:Y:S01]  /*166a0*/  MUFU.EX2 R88, R33 ;  /* 0x0000002100587308 */ /* 0x000e620000000800 */
[----:B------:R-:W-:-:S07]  /*166b0*/  ISETP.GE.U32.AND P6, PT, R251, R58, PT ;  /* 0x0000003afb00720c */ /* 0x000fce0003fc6070 */
[----:B------:R-:W3:Y:S01]  /*166c0*/  MUFU.EX2 R58, R28 ;  /* 0x0000001c003a7308 */ /* 0x000ee20000000800 */
[----:B------:R-:W-:Y:S02]  /*166d0*/  ISETP.GE.U32.AND P1, PT, R251, R99, PT ;  /* 0x00000063fb00720c */ /* 0x000fe40003f26070 */
[----:B------:R-:W-:Y:S01]  /*166e0*/  LOP3.LUT R97, R97, 0xff, RZ, 0xc0, !PT ;  /* 0x000000ff61617812 */ /* 0x000fe200078ec0ff */
[----:B-1----:R-:W-:-:S03]  /*166f0*/  FADD.FTZ R99, R88, R17 ;  /* 0x0000001158637221 */ /* 0x002fc60000010000 */
[C---:B------:R-:W-:Y:S02]  /*16700*/  ISETP.GE.U32.AND P4, PT, R251.reuse, R97, PT ;  /* 0x00000061fb00720c */ /* 0x040fe40003f86070 */
[----:B------:R-:W-:Y:S02]  /*16710*/  LOP3.LUT R97, R186, 0xff, RZ, 0xc0, !PT ;  /* 0x000000ffba617812 */ /* 0x000fe400078ec0ff */
[C---:B---3--:R-:W-:Y:S01]  /*16720*/  F2FP.PACK_AB R88, R58.reuse, R88 ;  /* 0x000000583a58723e */ /* 0x048fe200000000ff */
[--C-:B------:R-:W-:Y:S01]  /*16730*/  FADD.FTZ R58, R58, R99.reuse ;  /* 0x000000633a3a7221 */ /* 0x100fe20000010000 */
[----:B------:R-:W-:Y:S02]  /*16740*/  PRMT R99, R100, 0x7632, R99 ;  /* 0x0000763264637816 */ /* 0x000fe40000000063 */
[----:B------:R-:W-:Y:S02]  /*16750*/  ISETP.GE.U32.AND P3, PT, R251, R97, PT ;  /* 0x00000061fb00720c */ /* 0x000fe40003f66070 */
[----:B------:R-:W-:Y:S01]  /*16760*/  LOP3.LUT R97, R186, 0xffff, RZ, 0xc0, !PT ;  /* 0x0000ffffba617812 */ /* 0x000fe200078ec0ff */
[----:B------:R-:W-:Y:S01]  /*16770*/  @!P2 HADD2 R89, -R99.H0_H0, -RZ.H0_H0 ;  /* 0xa00000ff6359a230 */ /* 0x000fe20000000900 */
[----:B------:R-:W-:Y:S01]  /*16780*/  SHF.R.U32.HI R101, RZ, 0x10, R186 ;  /* 0x00000010ff657819 */ /* 0x000fe200000116ba */
[----:B------:R-:W-:Y:S01]  /*16790*/  IMAD.WIDE.U32 R186, R93, -0x2daee0ad, RZ ;  /* 0xd2511f535dba7825 */ /* 0x000fe200078e00ff */
[----:B------:R-:W-:-:S02]  /*167a0*/  PRMT R28, R100, 0x5410, R99 ;  /* 0x00005410641c7816 */ /* 0x000fc40000000063 */
[----:B------:R-:W-:Y:S02]  /*167b0*/  @!P2 PRMT R99, R89, 0x5410, RZ ;  /* 0x000054105963a816 */ /* 0x000fe400000000ff */
[----:B------:R-:W-:Y:S02]  /*167c0*/  LOP3.LUT R89, R187, UR32, R184, 0x96, !PT ;  /* 0x00000020bb597c12 */ /* 0x000fe4000f8e96b8 */
[----:B------:R-:W3:Y:S04]  /*167d0*/  LDL.LU.64 R184, [R1+0x150] ;  /* 0x0001500001b87983 */ /* 0x000ee80000300a00 */
[----:B------:R-:W2:Y:S04]  /*167e0*/  LDL.LU R188, [R1+0xbc] ;  /* 0x0000bc0001bc7983 */ /* 0x000ea80000300800 */
[----:B------:R-:W3:Y:S01]  /*167f0*/  LDL.LU R37, [R1+0x7c] ;  /* 0x00007c0001257983 */ /* 0x000ee20000300800 */
[----:B------:R-:W-:Y:S01]  /*16800*/  SHF.R.U32.HI R97, RZ, 0x8, R97 ;  /* 0x00000008ff617819 */ /* 0x000fe20000011661 */
[----:B------:R-:W-:Y:S01]  /*16810*/  @!P5 HADD2 R91, -R100.H0_H0, -RZ.H0_H0 ;  /* 0xa00000ff645bd230 */ /* 0x000fe20000000900 */
[----:B------:R-:W-:Y:S01]  /*16820*/  FADD.FTZ R182, R25, R95 ;  /* 0x0000005f19b67221 */ /* 0x000fe20000010000 */
[----:B------:R-:W-:Y:S01]  /*16830*/  LOP3.LUT R101, R101, 0xff, RZ, 0xc0, !PT ;  /* 0x000000ff65657812 */ /* 0x000fe200078ec0ff */
[----:B------:R-:W-:Y:S01]  /*16840*/  @!P3 HADD2 R84, -R96.H0_H0, -RZ.H0_H0 ;  /* 0xa00000ff6054b230 */ /* 0x000fe20000000900 */
[----:B------:R-:W-:Y:S01]  /*16850*/  LOP3.LUT R97, R97, 0xffff, RZ, 0xc0, !PT ;  /* 0x0000ffff61617812 */ /* 0x000fe200078ec0ff */
[----:B------:R-:W-:Y:S01]  /*16860*/  @!P4 HADD2 R85, -R102.H0_H0, -RZ.H0_H0 ;  /* 0xa00000ff6655c230 */ /* 0x000fe20000000900 */
[----:B------:R-:W-:Y:S01]  /*16870*/  PRMT R93, R94, 0x7632, R93 ;  /* 0x000076325e5d7816 */ /* 0x000fe2000000005d */
[----:B------:R-:W-:Y:S01]  /*16880*/  FADD.FTZ R183, R24, R183 ;  /* 0x000000b718b77221 */ /* 0x000fe20000010000 */
[----:B------:R-:W-:Y:S01]  /*16890*/  ISETP.GE.U32.AND P2, PT, R251, R97, PT ;  /* 0x00000061fb00720c */ /* 0x000fe20003f46070 */
[----:B------:R-:W4:Y:S01]  /*168a0*/  LDL.LU R181, [R1+0x13c] ;  /* 0x00013c0001b57983 */ /* 0x000f220000300800 */
[----:B------:R-:W-:-:S02]  /*168b0*/  PRMT R95, R96, 0x7632, R95 ;  /* 0x00007632605f7816 */ /* 0x000fc4000000005f */
[----:B------:R-:W-:Y:S02]  /*168c0*/  @!P5 PRMT R100, R91, 0x5410, RZ ;  /* 0x000054105b64d816 */ /* 0x000fe400000000ff */
[----:B------:R-:W-:Y:S02]  /*168d0*/  ISETP.GE.U32.AND P5, PT, R251, R101, PT ;  /* 0x00000065fb00720c */ /* 0x000fe40003fa6070 */
[----:B------:R-:W-:Y:S02]  /*168e0*/  PRMT R17, R96, 0x5410, R95 ;  /* 0x0000541060117816 */ /* 0x000fe4000000005f */
[----:B------:R-:W-:Y:S02]  /*168f0*/  PRMT R101, R102, 0x7632, R101 ;  /* 0x0000763266657816 */ /* 0x000fe40000000065 */
[----:B------:R-:W-:Y:S02]  /*16900*/  @!P3 PRMT R96, R84, 0x5410, RZ ;  /* 0x000054105460b816 */ /* 0x000fe400000000ff */
[----:B------:R-:W-:Y:S01]  /*16910*/  LOP3.LUT R84, R89, 0xffff, RZ, 0xc0, !PT ;  /* 0x0000ffff59547812 */ /* 0x000fe200078ec0ff */
[----:B------:R-:W-:Y:S01]  /*16920*/  @!P2 HADD2 R83, -R95.H0_H0, -RZ.H0_H0 ;  /* 0xa00000ff5f53a230 */ /* 0x000fe20000000900 */
[----:B------:R-:W-:-:S02]  /*16930*/  PRMT R27, R102, 0x5410, R101 ;  /* 0x00005410661b7816 */ /* 0x000fc40000000065 */
[----:B------:R-:W-:Y:S02]  /*16940*/  @!P4 PRMT R102, R85, 0x5410, RZ ;  /* 0x000054105566c816 */ /* 0x000fe400000000ff */
[----:B------:R-:W-:Y:S02]  /*16950*/  SHF.R.U32.HI R84, RZ, 0x8, R84 ;  /* 0x00000008ff547819 */ /* 0x000fe40000011654 */
[----:B------:R-:W-:Y:S02]  /*16960*/  LOP3.LUT R85, R186, 0xff, RZ, 0xc0, !PT ;  /* 0x000000ffba557812 */ /* 0x000fe400078ec0ff */
[----:B------:R-:W-:Y:S02]  /*16970*/  @!P2 PRMT R95, R83, 0x5410, RZ ;  /* 0x00005410535fa816 */ /* 0x000fe400000000ff */
[----:B------:R-:W-:Y:S02]  /*16980*/  LOP3.LUT R83, R84, 0xffff, RZ, 0xc0, !PT ;  /* 0x0000ffff54537812 */ /* 0x000fe400078ec0ff */
[----:B------:R-:W-:Y:S01]  /*16990*/  ISETP.GE.U32.AND P4, PT, R251, R85, PT ;  /* 0x00000055fb00720c */ /* 0x000fe20003f86070 */
[----:B------:R-:W-:Y:S01]  /*169a0*/  @!P5 HADD2 R82, -R98.H0_H0, -RZ.H0_H0 ;  /* 0xa00000ff6252d230 */ /* 0x000fe20000000900 */
[----:B------:R-:W-:-:S02]  /*169b0*/  LOP3.LUT R85, R89, 0xff, RZ, 0xc0, !PT ;  /* 0x000000ff59557812 */ /* 0x000fc400078ec0ff */
[----:B------:R-:W-:Y:S02]  /*169c0*/  SHF.R.U32.HI R91, RZ, 0x10, R89 ;  /* 0x00000010ff5b7819 */ /* 0x000fe40000011659 */
[----:B------:R-:W-:Y:S01]  /*169d0*/  PRMT R97, R98, 0x7632, R97 ;  /* 0x0000763262617816 */ /* 0x000fe20000000061 */
[----:B------:R-:W-:Y:S01]  /*169e0*/  @!P6 HADD2 R87, -R101.H0_H0, -RZ.H0_H0 ;  /* 0xa00000ff6557e230 */ /* 0x000fe20000000900 */
[C---:B------:R-:W-:Y:S02]  /*169f0*/  ISETP.GE.U32.AND P2, PT, R251.reuse, R83, PT ;  /* 0x00000053fb00720c */ /* 0x040fe40003f46070 */
[----:B------:R-:W-:Y:S02]  /*16a00*/  SHF.R.U32.HI R89, RZ, 0x18, R89 ;  /* 0x00000018ff597819 */ /* 0x000fe40000011659 */
[----:B------:R-:W-:Y:S02]  /*16a10*/  ISETP.GE.U32.AND P3, PT, R251, R85, PT ;  /* 0x00000055fb00720c */ /* 0x000fe40003f66070 */
[----:B------:R-:W-:-:S02]  /*16a20*/  LOP3.LUT R91, R91, 0xff, RZ, 0xc0, !PT ;  /* 0x000000ff5b5b7812 */ /* 0x000fc400078ec0ff */
[----:B------:R-:W-:Y:S02]  /*16a30*/  PRMT R25, R98, 0x5410, R97 ;  /* 0x0000541062197816 */ /* 0x000fe40000000061 */
[----:B------:R-:W-:Y:S02]  /*16a40*/  @!P5 PRMT R98, R82, 0x5410, RZ ;  /* 0x000054105262d816 */ /* 0x000fe400000000ff */
[----:B------:R-:W-:Y:S02]  /*16a50*/  ISETP.GE.U32.AND P5, PT, R251, R89, PT ;  /* 0x00000059fb00720c */ /* 0x000fe40003fa6070 */
[----:B------:R-:W-:Y:S02]  /*16a60*/  @!P6 PRMT R101, R87, 0x5410, RZ ;  /* 0x000054105765e816 */ /* 0x000fe400000000ff */
[----:B------:R-:W-:Y:S02]  /*16a70*/  ISETP.GE.U32.AND P6, PT, R251, R91, PT ;  /* 0x0000005bfb00720c */ /* 0x000fe40003fc6070 */
[----:B------:R-:W-:-:S02]  /*16a80*/  PRMT R91, R92, 0x7632, R91 ;  /* 0x000076325c5b7816 */ /* 0x000fc4000000005b */
[----:B------:R-:W-:Y:S02]  /*16a90*/  LOP3.LUT R85, R186, 0xffff, RZ, 0xc0, !PT ;  /* 0x0000ffffba557812 */ /* 0x000fe400078ec0ff */
[----:B------:R-:W-:Y:S01]  /*16aa0*/  SHF.R.U32.HI R84, RZ, 0x10, R186 ;  /* 0x00000010ff547819 */ /* 0x000fe200000116ba */
[----:B------:R-:W-:Y:S01]  /*16ab0*/  @!P2 HADD2 R79, -R91.H0_H0, -RZ.H0_H0 ;  /* 0xa00000ff5b4fa230 */ /* 0x000fe20000000900 */
[----:B------:R-:W-:Y:S01]  /*16ac0*/  SHF.R.U32.HI R85, RZ, 0x8, R85 ;  /* 0x00000008ff557819 */ /* 0x000fe20000011655 */
[----:B------:R-:W-:Y:S01]  /*16ad0*/  @!P3 HADD2 R80, -R92.H0_H0, -RZ.H0_H0 ;  /* 0xa00000ff5c50b230 */ /* 0x000fe20000000900 */
[----:B------:R-:W-:Y:S01]  /*16ae0*/  LOP3.LUT R84, R84, 0xff, RZ, 0xc0, !PT ;  /* 0x000000ff54547812 */ /* 0x000fe200078ec0ff */
[----:B------:R-:W-:Y:S01]  /*16af0*/  @!P5 HADD2 R77, -R93.H0_H0, -RZ.H0_H0 ;  /* 0xa00000ff5d4dd230 */ /* 0x000fe20000000900 */
[----:B------:R-:W-:Y:S02]  /*16b00*/  PRMT R33, R92, 0x5410, R91 ;  /* 0x000054105c217816 */ /* 0x000fe4000000005b */
[----:B------:R-:W-:-:S02]  /*16b10*/  LOP3.LUT R85, R85, 0xffff, RZ, 0xc0, !PT ;  /* 0x0000ffff55557812 */ /* 0x000fc400078ec0ff */
[----:B------:R-:W-:Y:S02]  /*16b20*/  @!P2 PRMT R91, R79, 0x5410, RZ ;  /* 0x000054104f5ba816 */ /* 0x000fe400000000ff */
[C---:B------:R-:W-:Y:S02]  /*16b30*/  ISETP.GE.U32.AND P2, PT, R251.reuse, R84, PT ;  /* 0x00000054fb00720c */ /* 0x040fe40003f46070 */
[----:B------:R-:W-:Y:S01]  /*16b40*/  @!P3 PRMT R92, R80, 0x5410, RZ ;  /* 0x00005410505cb816 */ /* 0x000fe200000000ff */
[----:B------:R-:W-:Y:S01]  /*16b50*/  @!P1 HADD2 R81, -R97.H0_H0, -RZ.H0_H0 ;  /* 0xa00000ff61519230 */ /* 0x000fe20000000900 */
[----:B------:R-:W-:Y:S02]  /*16b60*/  ISETP.GE.U32.AND P3, PT, R251, R85, PT ;  /* 0x00000055fb00720c */ /* 0x000fe40003f66070 */
[----:B------:R-:W-:Y:S02]  /*16b70*/  PRMT R24, R94, 0x5410, R93 ;  /* 0x000054105e187816 */ /* 0x000fe4000000005d */
[----:B------:R-:W-:-:S02]  /*16b80*/  @!P5 PRMT R93, R77, 0x5410, RZ ;  /* 0x000054104d5dd816 */ /* 0x000fc400000000ff */
[----:B------:R-:W-:Y:S02]  /*16b90*/  SHF.R.U32.HI R87, RZ, 0x18, R186 ;  /* 0x00000018ff577819 */ /* 0x000fe400000116ba */
[----:B------:R-:W-:Y:S02]  /*16ba0*/  @!P1 PRMT R97, R81, 0x5410, RZ ;  /* 0x0000541051619816 */ /* 0x000fe400000000ff */
[----:B------:R-:W-:Y:S02]  /*16bb0*/  ISETP.GE.U32.AND P1, PT, R251, R87, PT ;  /* 0x00000057fb00720c */ /* 0x000fe40003f26070 */
[----:B------:R-:W-:Y:S01]  /*16bc0*/  PRMT R87, R88, 0x7632, R87 ;  /* 0x0000763258577816 */ /* 0x000fe20000000057 */
[----:B------:R-:W-:-:S04]  /*16bd0*/  @!P4 HADD2 R76, -R88.H0_H0, -RZ.H0_H0 ;  /* 0xa00000ff584cc230 */ /* 0x000fc80000000900 */
[----:B------:R-:W-:Y:S02]  /*16be0*/  @!P3 HADD2 R75, -R87.H0_H0, -RZ.H0_H0 ;  /* 0xa00000ff574bb230 */ /* 0x000fe40000000900 */
[----:B------:R-:W-:Y:S01]  /*16bf0*/  @!P6 HADD2 R78, -R94.H0_H0, -RZ.H0_H0 ;  /* 0xa00000ff5e4ee230 */ /* 0x000fe20000000900 */
[----:B------:R-:W-:-:S04]  /*16c00*/  PRMT R89, R90, 0x7632, R89 ;  /* 0x000076325a597816 */ /* 0x000fc80000000059 */
[----:B------:R-:W-:Y:S01]  /*16c10*/  @!P6 PRMT R94, R78, 0x5410, RZ ;  /* 0x000054104e5ee816 */ /* 0x000fe200000000ff */
[----:B------:R-:W-:Y:S01]  /*16c20*/  @!P1 HADD2 R73, -R89.H0_H0, -RZ.H0_H0 ;  /* 0xa00000ff59499230 */ /* 0x000fe20000000900 */
[----:B------:R-:W-:Y:S01]  /*16c30*/  FADD.FTZ R182, R36, R182 ;  /* 0x000000b624b67221 */ /* 0x000fe20000010000 */
[----:B------:R-:W-:-:S03]  /*16c40*/  PRMT R36, R90, 0x5410, R89 ;  /* 0x000054105a247816 */ /* 0x000fc60000000059 */
[----:B------:R-:W-:Y:S01]  /*16c50*/  @!P1 PRMT R89, R73, 0x5410, RZ ;  /* 0x0000541049599816 */ /* 0x000fe200000000ff */
[----:B--2---:R-:W1:Y:S08]  /*16c60*/  MUFU.EX2 R84, R188 ;  /* 0x000000bc00547308 */ /* 0x004e700000000800 */
[----:B---3--:R2:W3:Y:S01]  /*16c70*/  MUFU.EX2 R77, R37 ;  /* 0x00000025004d7308 */ /* 0x0084e20000000800 */
[----:B------:R-:W-:Y:S01]  /*16c80*/  LOP3.LUT R82, R185, UR20, R189, 0x96, !PT ;  /* 0x00000014b9527c12 */ /* 0x000fe2000f8e96bd */
[----:B-1----:R-:W-:Y:S01]  /*16c90*/  FADD.FTZ R58, R84, R58 ;  /* 0x0000003a543a7221 */ /* 0x002fe20000010000 */
[----:B------:R-:W-:-:S02]  /*16ca0*/  LOP3.LUT R83, R179, UR18, R184, 0x96, !PT ;  /* 0x00000012b3537c12 */ /* 0x000fc4000f8e96b8 */
[----:B--2---:R-:W-:Y:S02]  /*16cb0*/  PRMT R37, R88, 0x5410, R87 ;  /* 0x0000541058257816 */ /* 0x004fe40000000057 */
[----:B------:R-:W-:Y:S01]  /*16cc0*/  @!P3 PRMT R87, R75, 0x5410, RZ ;  /* 0x000054104b57b816 */ /* 0x000fe200000000ff */
[C---:B---3--:R-:W-:Y:S01]  /*16cd0*/  FADD.FTZ R75, R77.reuse, R58 ;  /* 0x0000003a4d4b7221 */ /* 0x048fe20000010000 */
[----:B------:R-:W-:Y:S02]  /*16ce0*/  @!P4 PRMT R88, R76, 0x5410, RZ ;  /* 0x000054104c58c816 */ /* 0x000fe400000000ff */
[----:B------:R-:W-:Y:S01]  /*16cf0*/  F2FP.PACK_AB R84, R77, R84 ;  /* 0x000000544d54723e */ /* 0x000fe200000000ff */
[----:B------:R-:W-:-:S04]  /*16d00*/  IMAD.WIDE.U32 R76, R82, -0x2daee0ad, RZ ;  /* 0xd2511f53524c7825 */ /* 0x000fc800078e00ff */
[----:B------:R-:W-:Y:S01]  /*16d10*/  IMAD.WIDE.U32 R80, R83, -0x2daee0ad, RZ ;  /* 0xd2511f5353507825 */ /* 0x000fe200078e00ff */
[----:B------:R-:W-:-:S05]  /*16d20*/  LOP3.LUT R58, R77, UR17, R216, 0x96, !PT ;  /* 0x000000114d3a7c12 */ /* 0x000fca000f8e96d8 */
[----:B------:R-:W-:Y:S01]  /*16d30*/  IMAD.WIDE.U32 R78, R58, -0x326172a9, RZ ;  /* 0xcd9e8d573a4e7825 */ /* 0x000fe200078e00ff */
[----:B------:R-:W-:-:S05]  /*16d40*/  LOP3.LUT R58, R81, UR15, R76, 0x96, !PT ;  /* 0x0000000f513a7c12 */ /* 0x000fca000f8e964c */
[----:B------:R-:W-:Y:S01]  /*16d50*/  IMAD.WIDE.U32 R184, R58, -0x326172a9, RZ ;  /* 0xcd9e8d573ab87825 */ /* 0x000fe200078e00ff */
[----:B------:R-:W-:-:S04]  /*16d60*/  LOP3.LUT R73, R79, UR16, R178, 0x96, !PT ;  /* 0x000000104f497c12 */ /* 0x000fc8000f8e96b2 */
[----:B------:R-:W-:Y:S01]  /*16d70*/  LOP3.LUT R78, R185, UR14, R78, 0x96, !PT ;  /* 0x0000000eb94e7c12 */ /* 0x000fe2000f8e964e */
[----:B------:R-:W-:-:S04]  /*16d80*/  IMAD.WIDE.U32 R76, R73, -0x2daee0ad, RZ ;  /* 0xd2511f53494c7825 */ /* 0x000fc800078e00ff */
[----:B------:R-:W-:Y:S01]  /*16d90*/  IMAD.WIDE.U32 R78, R78, -0x2daee0ad, RZ ;  /* 0xd2511f534e4e7825 */ /* 0x000fe200078e00ff */
[----:B------:R-:W-:-:S04]  /*16da0*/  LOP3.LUT R73, R77, UR13, R80, 0x96, !PT ;  /* 0x0000000d4d497c12 */ /* 0x000fc8000f8e9650 */
[----:B------:R-:W-:Y:S01]  /*16db0*/  LOP3.LUT R58, R79, UR11, R76, 0x96, !PT ;  /* 0x0000000b4f3a7c12 */ /* 0x000fe2000f8e964c */
[----:B------:R-:W-:-:S04]  /*16dc0*/  IMAD.WIDE.U32 R76, R73, -0x326172a9, RZ ;  /* 0xcd9e8d57494c7825 */ /* 0x000fc800078e00ff */
[----:B------:R-:W-:-:S05]  /*16dd0*/  IMAD.WIDE.U32 R80, R58, -0x326172a9, RZ ;  /* 0xcd9e8d573a507825 */ /* 0x000fca00078e00ff */
[----:B------:R-:W-:-:S04]  /*16de0*/  LOP3.LUT R58, R81, UR31, R76, 0x96, !PT ;  /* 0x0000001f513a7c12 */ /* 0x000fc8000f8e964c */
[----:B------:R-:W-:-:S04]  /*16df0*/  LOP3.LUT R73, R58, 0xff, RZ, 0xc0, !PT ;  /* 0x000000ff3a497812 */ /* 0x000fc800078ec0ff */
[----:B------:R-:W-:Y:S02]  /*16e00*/  ISETP.GE.U32.AND P6, PT, R251, R73, PT ;  /* 0x00000049fb00720c */ /* 0x000fe40003fc6070 */
[----:B------:R-:W-:-:S04]  /*16e10*/  LOP3.LUT R73, R58, 0xffff, RZ, 0xc0, !PT ;  /* 0x0000ffff3a497812 */ /* 0x000fc800078ec0ff */
[----:B------:R-:W-:Y:S02]  /*16e20*/  SHF.R.U32.HI R73, RZ, 0x8, R73 ;  /* 0x00000008ff497819 */ /* 0x000fe40000011649 */
[----:B------:R-:W-:Y:S02]  /*16e30*/  LOP3.LUT R189, R69, UR20, R189, 0x96, !PT ;  /* 0x0000001445bd7c12 */ /* 0x000fe4000f8e96bd */
[----:B------:R-:W-:Y:S02]  /*16e40*/  LOP3.LUT R76, R73, 0xffff, RZ, 0xc0, !PT ;  /* 0x0000ffff494c7812 */ /* 0x000fe400078ec0ff */
[----:B------:R-:W-:Y:S02]  /*16e50*/  LOP3.LUT R73, R179, UR18, R68, 0x96, !PT ;  /* 0x00000012b3497c12 */ /* 0x000fe4000f8e9644 */
[----:B------:R1:W2:Y:S01]  /*16e60*/  LDL.LU.64 R68, [R1+0x320] ;  /* 0x0003200001447983 */ /* 0x0002a20000300a00 */
[----:B------:R-:W-:Y:S01]  /*16e70*/  @!P2 HADD2 R74, -R90.H0_H0, -RZ.H0_H0 ;  /* 0xa00000ff5a4aa230 */ /* 0x000fe20000000900 */
[----:B------:R-:W-:-:S02]  /*16e80*/  ISETP.GE.U32.AND P3, PT, R251, R76, PT ;  /* 0x0000004cfb00720c */ /* 0x000fc40003f66070 */
[--C-:B------:R-:W-:Y:S02]  /*16e90*/  SHF.R.U32.HI R76, RZ, 0x10, R58.reuse ;  /* 0x00000010ff4c7819 */ /* 0x100fe4000001163a */
[----:B------:R-:W-:Y:S02]  /*16ea0*/  SHF.R.U32.HI R58, RZ, 0x18, R58 ;  /* 0x00000018ff3a7819 */ /* 0x000fe4000001163a */
[----:B------:R-:W-:Y:S02]  /*16eb0*/  @!P2 PRMT R90, R74, 0x5410, RZ ;  /* 0x000054104a5aa816 */ /* 0x000fe400000000ff */
[----:B------:R-:W-:Y:S02]  /*16ec0*/  ISETP.GE.U32.AND P2, PT, R251, R58, PT ;  /* 0x0000003afb00720c */ /* 0x000fe40003f46070 */
[----:B------:R-:W-:Y:S02]  /*16ed0*/  LOP3.LUT R58, R80, 0xff, RZ, 0xc0, !PT ;  /* 0x000000ff503a7812 */ /* 0x000fe400078ec0ff */
[----:B------:R-:W-:-:S02]  /*16ee0*/  PRMT R83, R84, 0x7632, R83 ;  /* 0x0000763254537816 */ /* 0x000fc40000000053 */
[----:B------:R-:W-:Y:S02]  /*16ef0*/  ISETP.GE.U32.AND P1, PT, R251, R58, PT ;  /* 0x0000003afb00720c */ /* 0x000fe40003f26070 */
[----:B------:R-:W-:Y:S02]  /*16f00*/  LOP3.LUT R58, R80, 0xffff, RZ, 0xc0, !PT ;  /* 0x0000ffff503a7812 */ /* 0x000fe400078ec0ff */
[----:B------:R-:W-:Y:S02]  /*16f10*/  LOP3.LUT R184, R77, UR12, R184, 0x96, !PT ;  /* 0x0000000c4db87c12 */ /* 0x000fe4000f8e96b8 */
[----:B------:R-:W-:Y:S01]  /*16f20*/  SHF.R.U32.HI R58, RZ, 0x8, R58 ;  /* 0x00000008ff3a7819 */ /* 0x000fe2000001163a */
[----:B------:R-:W-:Y:S01]  /*16f30*/  @!P3 HADD2 R71, -R83.H0_H0, -RZ.H0_H0 ;  /* 0xa00000ff5347b230 */ /* 0x000fe20000000900 */
[----:B------:R-:W-:Y:S01]  /*16f40*/  LOP3.LUT R76, R76, 0xff, RZ, 0xc0, !PT ;  /* 0x000000ff4c4c7812 */ /* 0x000fe200078ec0ff */
[----:B------:R-:W-:Y:S01]  /*16f50*/  @!P6 HADD2 R72, -R84.H0_H0, -RZ.H0_H0 ;  /* 0xa00000ff5448e230 */ /* 0x000fe20000000900 */
[----:B------:R-:W-:Y:S01]  /*16f60*/  LOP3.LUT R58, R58, 0xffff, RZ, 0xc0, !PT ;  /* 0x0000ffff3a3a7812 */ /* 0x000fe200078ec0ff */
[----:B------:R-:W-:Y:S01]  /*16f70*/  IMAD.WIDE.U32 R184, R184, -0x2daee0ad, RZ ;  /* 0xd2511f53b8b87825 */ /* 0x000fe200078e00ff */
[----:B------:R-:W-:-:S03]  /*16f80*/  ISETP.GE.U32.AND P4, PT, R251, R76, PT ;  /* 0x0000004cfb00720c */ /* 0x000fc60003f86070 */
[----:B------:R-:W-:Y:S01]  /*16f90*/  FADD.FTZ R182, R46, R182 ;  /* 0x000000b62eb67221 */ /* 0x000fe20000010000 */
[----:B------:R-:W-:Y:S02]  /*16fa0*/  PRMT R46, R84, 0x5410, R83 ;  /* 0x00005410542e7816 */ /* 0x000fe40000000053 */
[----:B------:R-:W-:Y:S02]  /*16fb0*/  @!P3 PRMT R83, R71, 0x5410, RZ ;  /* 0x000054104753b816 */ /* 0x000fe400000000ff */
[--C-:B------:R-:W-:Y:S02]  /*16fc0*/  SHF.R.U32.HI R77, RZ, 0x18, R80.reuse ;  /* 0x00000018ff4d7819 */ /* 0x100fe40000011650 */
[----:B------:R-:W-:Y:S02]  /*16fd0*/  SHF.R.U32.HI R76, RZ, 0x10, R80 ;  /* 0x00000010ff4c7819 */ /* 0x000fe40000011650 */
[----:B------:R-:W-:Y:S01]  /*16fe0*/  ISETP.GE.U32.AND P3, PT, R251, R58, PT ;  /* 0x0000003afb00720c */ /* 0x000fe20003f66070 */
[----:B------:R3:W1:Y:S01]  /*16ff0*/  MUFU.EX2 R80, R236 ;  /* 0x000000ec00507308 */ /* 0x0006620000000800 */
[----:B------:R-:W-:-:S02]  /*17000*/  @!P6 PRMT R84, R72, 0x5410, RZ ;  /* 0x000054104854e816 */ /* 0x000fc400000000ff */
[----:B------:R-:W-:Y:S02]  /*17010*/  LOP3.LUT R58, R185, UR32, R78, 0x96, !PT ;  /* 0x00000020b93a7c12 */ /* 0x000fe4000f8e964e */
[----:B------:R-:W-:-:S03]  /*17020*/  PRMT R85, R86, 0x7632, R85 ;  /* 0x0000763256557816 */ /* 0x000fc60000000055 */
[----:B------:R-:W1:Y:S01]  /*17030*/  MUFU.EX2 R72, R237 ;  /* 0x000000ed00487308 */ /* 0x000e620000000800 */
[----:B------:R-:W-:Y:S01]  /*17040*/  SHF.R.U32.HI R71, RZ, 0x10, R58 ;  /* 0x00000010ff477819 */ /* 0x000fe2000001163a */
[----:B----4-:R-:W-:Y:S01]  /*17050*/  FADD.FTZ R74, R181, R183 ;  /* 0x000000b7b54a7221 */ /* 0x010fe20000010000 */
[----:B------:R-:W-:Y:S02]  /*17060*/  @!P2 HADD2 R70, -R85.H0_H0, -RZ.H0_H0 ;  /* 0xa00000ff5546a230 */ /* 0x000fe40000000900 */
[----:B------:R-:W-:Y:S01]  /*17070*/  LOP3.LUT R71, R71, 0xff, RZ, 0xc0, !PT ;  /* 0x000000ff47477812 */ /* 0x000fe200078ec0ff */
[----:B------:R-:W-:Y:S01]  /*17080*/  FADD.FTZ R74, R30, R74 ;  /* 0x0000004a1e4a7221 */ /* 0x000fe20000010000 */
[----:B------:R-:W-:Y:S01]  /*17090*/  PRMT R30, R86, 0x5410, R85 ;  /* 0x00005410561e7816 */ /* 0x000fe20000000055 */
[----:B------:R-:W4:Y:S01]  /*170a0*/  MUFU.EX2 R82, R243 ;  /* 0x000000f300527308 */ /* 0x000f220000000800 */
[----:B------:R-:W-:Y:S01]  /*170b0*/  @!P2 PRMT R85, R70, 0x5410, RZ ;  /* 0x000054104655a816 */ /* 0x000fe200000000ff */
[----:B---3--:R-:W4:Y:S01]  /*170c0*/  LDL.LU R236, [R1+0x318] ;  /* 0x0003180001ec7983 */ /* 0x008f220000300800 */
[----:B------:R-:W-:Y:S01]  /*170d0*/  ISETP.GE.U32.AND P2, PT, R251, R71, PT ;  /* 0x00000047fb00720c */ /* 0x000fe20003f46070 */
[----:B-1----:R-:W-:-:S04]  /*170e0*/  FADD.FTZ R75, R80, R75 ;  /* 0x0000004b504b7221 */ /* 0x002fc80000010000 */
[----:B------:R1:W1:Y:S01]  /*170f0*/  MUFU.EX2 R71, R34 ;  /* 0x0000002200477308 */ /* 0x0002620000000800 */
[----:B------:R-:W-:Y:S01]  /*17100*/  F2FP.PACK_AB R80, R72, R80 ;  /* 0x000000504850723e */ /* 0x000fe200000000ff */
[----:B------:R-:W4:Y:S03]  /*17110*/  LDL.LU R237, [R1+0x314] ;  /* 0x0003140001ed7983 */ /* 0x000f260000300800 */
[----:B------:R-:W-:Y:S02]  /*17120*/  PRMT R79, R80, 0x7632, R79 ;  /* 0x00007632504f7816 */ /* 0x000fe4000000004f */
[----:B------:R-:W-:Y:S02]  /*17130*/  ISETP.GE.U32.AND P5, PT, R251, R77, PT ;  /* 0x0000004dfb00720c */ /* 0x000fe40003fa6070 */
[----:B------:R-:W-:Y:S02]  /*17140*/  LOP3.LUT R76, R76, 0xff, RZ, 0xc0, !PT ;  /* 0x000000ff4c4c7812 */ /* 0x000fe400078ec0ff */
[----:B-1----:R-:W-:-:S02]  /*17150*/  PRMT R34, R80, 0x5410, R79 ;  /* 0x0000541050227816 */ /* 0x002fc4000000004f */
[----:B------:R-:W-:Y:S01]  /*17160*/  ISETP.GE.U32.AND P6, PT, R251, R76, PT ;  /* 0x0000004cfb00720c */ /* 0x000fe20003fc6070 */
[----:B------:R-:W-:Y:S01]  /*17170*/  @!P3 HADD2 R67, -R79.H0_H0, -RZ.H0_H0 ;  /* 0xa00000ff4f43b230 */ /* 0x000fe20000000900 */
[----:B------:R-:W-:Y:S02]  /*17180*/  FADD.FTZ R70, R242, R182 ;  /* 0x000000b6f2467221 */ /* 0x000fe40000010000 */
[----:B------:R-:W-:Y:S01]  /*17190*/  MUFU.EX2 R182, R225 ;  /* 0x000000e100b67308 */ /* 0x000fe20000000800 */
[----:B------:R-:W-:Y:S01]  /*171a0*/  IMAD.WIDE.U32 R186, R189, -0x2daee0ad, RZ ;  /* 0xd2511f53bdba7825 */ /* 0x000fe200078e00ff */
[----:B------:R-:W-:Y:S01]  /*171b0*/  @!P3 PRMT R79, R67, 0x5410, RZ ;  /* 0x00005410434fb816 */ /* 0x000fe200000000ff */
[----:B------:R-:W4:Y:S02]  /*171c0*/  LDL.LU R242, [R1+0x310] ;  /* 0x0003100001f27983 */ /* 0x000f240000300800 */
[----:B------:R-:W-:Y:S01]  /*171d0*/  IMAD.WIDE.U32 R188, R73, -0x2daee0ad, RZ ;  /* 0xd2511f5349bc7825 */ /* 0x000fe200078e00ff */
[----:B------:R-:W-:Y:S01]  /*171e0*/  LOP3.LUT R67, R187, UR17, R216, 0x96, !PT ;  /* 0x00000011bb437c12 */ /* 0x000fe2000f8e96d8 */
[----:B------:R-:W4:Y:S01]  /*171f0*/  LDL.LU R243, [R1+0x30c] ;  /* 0x00030c0001f37983 */ /* 0x000f220000300800 */
[----:B------:R-:W-:Y:S08]  /*17200*/  MUFU.EX2 R183, R215 ;  /* 0x000000d700b77308 */ /* 0x000ff00000000800 */
[----:B------:R-:W-:Y:S08]  /*17210*/  MUFU.EX2 R202, R202 ;  /* 0x000000ca00ca7308 */ /* 0x000ff00000000800 */
[----:B------:R-:W-:Y:S08]  /*17220*/  MUFU.EX2 R194, R194 ;  /* 0x000000c200c27308 */ /* 0x000ff00000000800 */
[----:B------:R-:W-:Y:S01]  /*17230*/  MUFU.EX2 R193, R193 ;  /* 0x000000c100c17308 */ /* 0x000fe20000000800 */
[----:B------:R-:W-:-:S07]  /*17240*/  FADD.FTZ R74, R51, R74 ;  /* 0x0000004a334a7221 */ /* 0x000fce0000010000 */
[----:B------:R-:W-:Y:S01]  /*17250*/  MUFU.EX2 R199, R199 ;  /* 0x000000c700c77308 */ /* 0x000fe20000000800 */
[----:B------:R-:W-:-:S07]  /*17260*/  FADD.FTZ R70, R31, R70 ;  /* 0x000000461f467221 */ /* 0x000fce0000010000 */
[----:B------:R-:W-:Y:S08]  /*17270*/  MUFU.EX2 R198, R198 ;  /* 0x000000c600c67308 */ /* 0x000ff00000000800 */
[----:B------:R-:W-:Y:S08]  /*17280*/  MUFU.EX2 R201, R201 ;  /* 0x000000c900c97308 */ /* 0x000ff00000000800 */
[----:B------:R-:W-:Y:S08]  /*17290*/  MUFU.EX2 R200, R200 ;  /* 0x000000c800c87308 */ /* 0x000ff00000000800 */
[----:B------:R-:W-:Y:S08]  /*172a0*/  MUFU.EX2 R197, R197 ;  /* 0x000000c500c57308 */ /* 0x000ff00000000800 */
[----:B------:R-:W-:Y:S01]  /*172b0*/  MUFU.EX2 R196, R196 ;  /* 0x000000c400c47308 */ /* 0x000fe20000000800 */
[----:B--2---:R-:W-:-:S05]  /*172c0*/  @!P4 HADD2 R69, -R86.H0_H0, -RZ.H0_H0 ;  /* 0xa00000ff5645c230 */ /* 0x004fca0000000900 */
[----:B------:R-:W-:Y:S02]  /*172d0*/  @!P4 PRMT R86, R69, 0x5410, RZ ;  /* 0x000054104556c816 */ /* 0x000fe400000000ff */
[----:B------:R-:W-:Y:S01]  /*172e0*/  LOP3.LUT R69, R58, 0xff, RZ, 0xc0, !PT ;  /* 0x000000ff3a457812 */ /* 0x000fe200078ec0ff */
[----:B------:R-:W-:-:S03]  /*172f0*/  @!P1 HADD2 R68, -R80.H0_H0, -RZ.H0_H0 ;  /* 0xa00000ff50449230 */ /* 0x000fc60000000900 */
[C---:B------:R-:W-:Y:S02]  /*17300*/  ISETP.GE.U32.AND P4, PT, R251.reuse, R69, PT ;  /* 0x00000045fb00720c */ /* 0x040fe40003f86070 */
[----:B------:R-:W-:Y:S02]  /*17310*/  SHF.R.U32.HI R69, RZ, 0x18, R58 ;  /* 0x00000018ff457819 */ /* 0x000fe4000001163a */
[----:B------:R-:W-:Y:S02]  /*17320*/  LOP3.LUT R58, R58, 0xffff, RZ, 0xc0, !PT ;  /* 0x0000ffff3a3a7812 */ /* 0x000fe400078ec0ff */
[----:B------:R-:W-:Y:S02]  /*17330*/  @!P1 PRMT R80, R68, 0x5410, RZ ;  /* 0x0000541044509816 */ /* 0x000fe400000000ff */
[----:B------:R-:W-:Y:S01]  /*17340*/  ISETP.GE.U32.AND P1, PT, R251, R69, PT ;  /* 0x00000045fb00720c */ /* 0x000fe20003f26070 */
[----:B----4-:R-:W-:Y:S01]  /*17350*/  FADD.FTZ R69, R82, R47 ;  /* 0x0000002f52457221 */ /* 0x010fe20000010000 */
[----:B------:R-:W-:-:S02]  /*17360*/  F2FP.PACK_AB R82, R71, R82 ;  /* 0x000000524752723e */ /* 0x000fc400000000ff */
[----:B------:R-:W-:Y:S02]  /*17370*/  SHF.R.U32.HI R58, RZ, 0x8, R58 ;  /* 0x00000008ff3a7819 */ /* 0x000fe4000001163a */
[----:B------:R-:W-:Y:S01]  /*17380*/  PRMT R81, R82, 0x7632, R81 ;  /* 0x0000763252517816 */ /* 0x000fe20000000051 */
[----:B------:R1:W-:Y:S01]  /*17390*/  MUFU.EX2 R68, R240 ;  /* 0x000000f000447308 */ /* 0x0003e20000000800 */
[----:B------:R-:W-:-:S03]  /*173a0*/  LOP3.LUT R76, R58, 0xffff, RZ, 0xc0, !PT ;  /* 0x0000ffff3a4c7812 */ /* 0x000fc600078ec0ff */
[----:B------:R-:W-:-:S04]  /*173b0*/  @!P5 HADD2 R65, -R81.H0_H0, -RZ.H0_H0 ;  /* 0xa00000ff5141d230 */ /* 0x000fc80000000900 */
[----:B------:R-:W2:Y:S01]  /*173c0*/  MUFU.EX2 R58, R228 ;  /* 0x000000e4003a7308 */ /* 0x000ea20000000800 */
[----:B------:R-:W-:Y:S02]  /*173d0*/  PRMT R47, R82, 0x5410, R81 ;  /* 0x00005410522f7816 */ /* 0x000fe40000000051 */
[----:B------:R-:W-:Y:S01]  /*173e0*/  @!P5 PRMT R81, R65, 0x5410, RZ ;  /* 0x000054104151d816 */ /* 0x000fe200000000ff */
[----:B------:R-:W-:Y:S01]  /*173f0*/  @!P6 HADD2 R66, -R82.H0_H0, -RZ.H0_H0 ;  /* 0xa00000ff5242e230 */ /* 0x000fe20000000900 */
[----:B------:R-:W-:-:S03]  /*17400*/  ISETP.GE.U32.AND P3, PT, R251, R76, PT ;  /* 0x0000004cfb00720c */ /* 0x000fc60003f66070 */
[----:B------:R-:W4:Y:S01]  /*17410*/  MUFU.EX2 R65, R226 ;  /* 0x000000e200417308 */ /* 0x000f220000000800 */
[----:B------:R-:W-:Y:S01]  /*17420*/  @!P6 PRMT R82, R66, 0x5410, RZ ;  /* 0x000054104252e816 */ /* 0x000fe200000000ff */
[--C-:B------:R-:W-:Y:S01]  /*17430*/  FADD.FTZ R66, R72, R75.reuse ;  /* 0x0000004b48427221 */ /* 0x100fe20000010000 */
[----:B-1----:R-:W3:Y:S01]  /*17440*/  LDL.LU R240, [R1+0x308] ;  /* 0x0003080001f07983 */ /* 0x002ee20000300800 */
[----:B--2---:R-:W-:Y:S02]  /*17450*/  F2FP.PACK_AB R76, R58, R68 ;  /* 0x000000443a4c723e */ /* 0x004fe400000000ff */
[----:B------:R-:W-:Y:S02]  /*17460*/  LOP3.LUT R72, R189, UR15, R186, 0x96, !PT ;  /* 0x0000000fbd487c12 */ /* 0x000fe4000f8e96ba */
[----:B------:R-:W-:Y:S01]  /*17470*/  PRMT R75, R76, 0x7632, R75 ;  /* 0x000076324c4b7816 */ /* 0x000fe2000000004b */
[----:B------:R-:W-:Y:S01]  /*17480*/  IMAD.WIDE.U32 R186, R67, -0x326172a9, RZ ;  /* 0xcd9e8d5743ba7825 */ /* 0x000fe200078e00ff */
[----:B----4-:R-:W-:-:S03]  /*17490*/  F2FP.PACK_AB R78, R182, R65 ;  /* 0x00000041b64e723e */ /* 0x010fc600000000ff */
[----:B------:R-:W-:Y:S01]  /*174a0*/  @!P3 HADD2 R63, -R75.H0_H0, -RZ.H0_H0 ;  /* 0xa00000ff4b3fb230 */ /* 0x000fe20000000900 */
[----:B------:R-:W-:Y:S01]  /*174b0*/  IMAD.WIDE.U32 R72, R72, -0x326172a9, RZ ;  /* 0xcd9e8d5748487825 */ /* 0x000fe200078e00ff */
[----:B------:R-:W-:Y:S02]  /*174c0*/  PRMT R217, R76, 0x5410, R75 ;  /* 0x000054104cd97816 */ /* 0x000fe4000000004b */
[----:B------:R-:W-:Y:S01]  /*174d0*/  PRMT R77, R78, 0x7632, R77 ;  /* 0x000076324e4d7816 */ /* 0x000fe2000000004d */
[----:B------:R-:W-:Y:S01]  /*174e0*/  @!P2 HADD2 R62, -R78.H0_H0, -RZ.H0_H0 ;  /* 0xa00000ff4e3ea230 */ /* 0x000fe20000000900 */
[----:B------:R-:W-:Y:S02]  /*174f0*/  @!P3 PRMT R75, R63, 0x5410, RZ ;  /* 0x000054103f4bb816 */ /* 0x000fe400000000ff */
[----:B------:R-:W-:Y:S02]  /*17500*/  LOP3.LUT R63, R187, UR16, R178, 0x96, !PT ;  /* 0x00000010bb3f7c12 */ /* 0x000fe4000f8e96b2 */
[----:B------:R-:W-:-:S02]  /*17510*/  LOP3.LUT R186, R73, UR14, R186, 0x96, !PT ;  /* 0x0000000e49ba7c12 */ /* 0x000fc4000f8e96ba */
[----:B------:R-:W-:Y:S01]  /*17520*/  PRMT R216, R78, 0x5410, R77 ;  /* 0x000054104ed87816 */ /* 0x000fe2000000004d */
[----:B------:R-:W-:Y:S01]  /*17530*/  @!P1 HADD2 R61, -R77.H0_H0, -RZ.H0_H0 ;  /* 0xa00000ff4d3d9230 */ /* 0x000fe20000000900 */
[----:B------:R-:W-:Y:S01]  /*17540*/  @!P2 PRMT R78, R62, 0x5410, RZ ;  /* 0x000054103e4ea816 */ /* 0x000fe200000000ff */
[----:B------:R-:W-:-:S04]  /*17550*/  IMAD.WIDE.U32 R62, R63, -0x2daee0ad, RZ ;  /* 0xd2511f533f3e7825 */ /* 0x000fc800078e00ff */
[----:B------:R-:W-:Y:S01]  /*17560*/  IMAD.WIDE.U32 R186, R186, -0x2daee0ad, RZ ;  /* 0xd2511f53baba7825 */ /* 0x000fe200078e00ff */
[----:B------:R-:W-:Y:S02]  /*17570*/  @!P1 PRMT R77, R61, 0x5410, RZ ;  /* 0x000054103d4d9816 */ /* 0x000fe400000000ff */
[----:B------:R-:W-:Y:S02]  /*17580*/  LOP3.LUT R63, R63, UR13, R188, 0x96, !PT ;  /* 0x0000000d3f3f7c12 */ /* 0x000fe4000f8e96bc */
[----:B------:R-:W-:Y:S02]  /*17590*/  LOP3.LUT R61, R187, UR11, R62, 0x96, !PT ;  /* 0x0000000bbb3d7c12 */ /* 0x000fe4000f8e963e */
[C---:B------:R-:W-:Y:S01]  /*175a0*/  LOP3.LUT R67, R184.reuse, 0xffff, RZ, 0xc0, !PT ;  /* 0x0000ffffb8437812 */ /* 0x040fe200078ec0ff */
[----:B------:R-:W-:Y:S01]  /*175b0*/  IMAD.WIDE.U32 R178, R63, -0x326172a9, RZ ;  /* 0xcd9e8d573fb27825 */ /* 0x000fe200078e00ff */
[----:B------:R-:W-:Y:S02]  /*175c0*/  LOP3.LUT R62, R184, 0xff, RZ, 0xc0, !PT ;  /* 0x000000ffb83e7812 */ /* 0x000fe400078ec0ff */
[----:B------:R-:W-:Y:S01]  /*175d0*/  SHF.R.U32.HI R67, RZ, 0x8, R67 ;  /* 0x00000008ff437819 */ /* 0x000fe20000011643 */
[----:B------:R-:W-:Y:S01]  /*175e0*/  IMAD.WIDE.U32 R188, R61, -0x326172a9, RZ ;  /* 0xcd9e8d573dbc7825 */ /* 0x000fe200078e00ff */
[----:B------:R-:W-:Y:S01]  /*175f0*/  @!P4 HADD2 R64, -R76.H0_H0, -RZ.H0_H0 ;  /* 0xa00000ff4c40c230 */ /* 0x000fe20000000900 */
[----:B------:R-:W-:-:S02]  /*17600*/  ISETP.GE.U32.AND P6, PT, R251, R62, PT ;  /* 0x0000003efb00720c */ /* 0x000fc40003fc6070 */
[----:B------:R-:W-:Y:S02]  /*17610*/  LOP3.LUT R67, R67, 0xffff, RZ, 0xc0, !PT ;  /* 0x0000ffff43437812 */ /* 0x000fe400078ec0ff */
[----:B------:R-:W-:Y:S02]  /*17620*/  LOP3.LUT R63, R179, UR12, R72, 0x96, !PT ;  /* 0x0000000cb33f7c12 */ /* 0x000fe4000f8e9648 */
[----:B------:R-:W-:Y:S02]  /*17630*/  SHF.R.U32.HI R62, RZ, 0x10, R184 ;  /* 0x00000010ff3e7819 */ /* 0x000fe400000116b8 */
[----:B------:R-:W-:Y:S02]  /*17640*/  SHF.R.U32.HI R72, RZ, 0x18, R188 ;  /* 0x00000018ff487819 */ /* 0x000fe400000116bc */
[----:B------:R-:W-:Y:S02]  /*17650*/  @!P4 PRMT R76, R64, 0x5410, RZ ;  /* 0x00005410404cc816 */ /* 0x000fe400000000ff */
[----:B------:R-:W-:-:S02]  /*17660*/  SHF.R.U32.HI R184, RZ, 0x18, R184 ;  /* 0x00000018ffb87819 */ /* 0x000fc400000116b8 */
[C---:B------:R-:W-:Y:S02]  /*17670*/  ISETP.GE.U32.AND P4, PT, R251.reuse, R67, PT ;  /* 0x00000043fb00720c */ /* 0x040fe40003f86070 */
[----:B------:R-:W-:Y:S02]  /*17680*/  LOP3.LUT R64, R188, 0xff, RZ, 0xc0, !PT ;  /* 0x000000ffbc407812 */ /* 0x000fe400078ec0ff */
[----:B------:R-:W-:Y:S02]  /*17690*/  SHF.R.U32.HI R73, RZ, 0x10, R188 ;  /* 0x00000010ff497819 */ /* 0x000fe400000116bc */
[C---:B------:R-:W-:Y:S02]  /*176a0*/  ISETP.GE.U32.AND P2, PT, R251.reuse, R72, PT ;  /* 0x00000048fb00720c */ /* 0x040fe40003f46070 */
[C---:B------:R-:W-:Y:S02]  /*176b0*/  ISETP.GE.U32.AND P1, PT, R251.reuse, R184, PT ;  /* 0x000000b8fb00720c */ /* 0x040fe40003f26070 */
[----:B------:R-:W-:Y:S01]  /*176c0*/  F2FP.PACK_AB R72, R202, R183 ;  /* 0x000000b7ca48723e */ /* 0x000fe200000000ff */
[----:B------:R-:W-:Y:S01]  /*176d0*/  FADD.FTZ R184, R50, R74 ;  /* 0x0000004a32b87221 */ /* 0x000fe20000010000 */
[----:B------:R-:W-:Y:S01]  /*176e0*/  ISETP.GE.U32.AND P5, PT, R251, R64, PT ;  /* 0x00000040fb00720c */ /* 0x000fe20003fa6070 */
[----:B------:R-:W-:Y:S01]  /*176f0*/  FADD.FTZ R69, R71, R69 ;  /* 0x0000004547457221 */ /* 0x000fe20000010000 */
[----:B------:R-:W-:Y:S01]  /*17700*/  LOP3.LUT R73, R73, 0xff, RZ, 0xc0, !PT ;  /* 0x000000ff49497812 */ /* 0x000fe200078ec0ff */
[----:B------:R-:W-:Y:S01]  /*17710*/  @!P6 HADD2 R60, -R72.H0_H0, -RZ.H0_H0 ;  /* 0xa00000ff483ce230 */ /* 0x000fe20000000900 */
[----:B------:R-:W-:-:S02]  /*17720*/  LOP3.LUT R64, R188, 0xffff, RZ, 0xc0, !PT ;  /* 0x0000ffffbc407812 */ /* 0x000fc400078ec0ff */
[----:B------:R-:W-:Y:S02]  /*17730*/  F2FP.PACK_AB R74, R193, R194 ;  /* 0x000000c2c14a723e */ /* 0x000fe400000000ff */
[----:B------:R-:W-:Y:S02]  /*17740*/  PRMT R71, R72, 0x7632, R71 ;  /* 0x0000763248477816 */ /* 0x000fe40000000047 */
[----:B------:R-:W-:Y:S02]  /*17750*/  ISETP.GE.U32.AND P3, PT, R251, R73, PT ;  /* 0x00000049fb00720c */ /* 0x000fe40003f66070 */
[----:B------:R-:W-:Y:S02]  /*17760*/  LOP3.LUT R62, R62, 0xff, RZ, 0xc0, !PT ;  /* 0x000000ff3e3e7812 */ /* 0x000fe400078ec0ff */
[----:B------:R-:W-:Y:S02]  /*17770*/  SHF.R.U32.HI R64, RZ, 0x8, R64 ;  /* 0x00000008ff407819 */ /* 0x000fe40000011640 */
[----:B------:R-:W-:Y:S01]  /*17780*/  PRMT R73, R74, 0x7632, R73 ;  /* 0x000076324a497816 */ /* 0x000fe20000000049 */
[----:B------:R-:W-:Y:S01]  /*17790*/  @!P4 HADD2 R59, -R71.H0_H0, -RZ.H0_H0 ;  /* 0xa00000ff473bc230 */ /* 0x000fe20000000900 */
[----:B------:R-:W-:-:S02]  /*177a0*/  PRMT R31, R72, 0x5410, R71 ;  /* 0x00005410481f7816 */ /* 0x000fc40000000047 */
[----:B------:R-:W-:Y:S02]  /*177b0*/  @!P6 PRMT R72, R60, 0x5410, RZ ;  /* 0x000054103c48e816 */ /* 0x000fe400000000ff */
[----:B------:R-:W-:Y:S01]  /*177c0*/  ISETP.GE.U32.AND P6, PT, R251, R62, PT ;  /* 0x0000003efb00720c */ /* 0x000fe20003fc6070 */
[----:B------:R-:W-:Y:S01]  /*177d0*/  @!P1 HADD2 R56, -R73.H0_H0, -RZ.H0_H0 ;  /* 0xa00000ff49389230 */ /* 0x000fe20000000900 */
[----:B------:R-:W-:Y:S02]  /*177e0*/  LOP3.LUT R64, R64, 0xffff, RZ, 0xc0, !PT ;  /* 0x0000ffff40407812 */ /* 0x000fe400078ec0ff */
[----:B------:R-:W-:Y:S02]  /*177f0*/  LOP3.LUT R61, R189, UR31, R178, 0x96, !PT ;  /* 0x0000001fbd3d7c12 */ /* 0x000fe4000f8e96b2 */
[----:B------:R-:W-:Y:S02]  /*17800*/  @!P4 PRMT R71, R59, 0x5410, RZ ;  /* 0x000054103b47c816 */ /* 0x000fe400000000ff */
[----:B------:R-:W-:-:S02]  /*17810*/  ISETP.GE.U32.AND P4, PT, R251, R64, PT ;  /* 0x00000040fb00720c */ /* 0x000fc40003f86070 */
[----:B------:R-:W-:Y:S02]  /*17820*/  PRMT R228, R74, 0x5410, R73 ;  /* 0x000054104ae47816 */ /* 0x000fe40000000049 */
[----:B------:R-:W-:Y:S01]  /*17830*/  F2FP.PACK_AB R64, R198, R199 ;  /* 0x000000c7c640723e */ /* 0x000fe200000000ff */
[----:B------:R-:W-:Y:S01]  /*17840*/  IMAD.WIDE.U32 R50, R63, -0x2daee0ad, RZ ;  /* 0xd2511f533f327825 */ /* 0x000fe200078e00ff */
[C---:B------:R-:W-:Y:S02]  /*17850*/  LOP3.LUT R59, R61.reuse, 0xffff, RZ, 0xc0, !PT ;  /* 0x0000ffff3d3b7812 */ /* 0x040fe400078ec0ff */
[----:B------:R-:W-:Y:S02]  /*17860*/  @!P1 PRMT R73, R56, 0x5410, RZ ;  /* 0x0000541038499816 */ /* 0x000fe400000000ff */
[----:B------:R-:W-:Y:S01]  /*17870*/  LOP3.LUT R56, R61, 0xff, RZ, 0xc0, !PT ;  /* 0x000000ff3d387812 */ /* 0x000fe200078ec0ff */
[----:B------:R-:W-:Y:S01]  /*17880*/  @!P5 HADD2 R40, -R64.H0_H0, -RZ.H0_H0 ;  /* 0xa00000ff4028d230 */ /* 0x000fe20000000900 */
[----:B------:R-:W-:-:S02]  /*17890*/  SHF.R.U32.HI R59, RZ, 0x8, R59 ;  /* 0x00000008ff3b7819 */ /* 0x000fc4000001163b */
[C---:B------:R-:W-:Y:S01]  /*178a0*/  PRMT R63, R64.reuse, 0x7632, R63 ;  /* 0x00007632403f7816 */ /* 0x040fe2000000003f */
[----:B------:R-:W-:Y:S01]  /*178b0*/  @!P6 HADD2 R57, -R74.H0_H0, -RZ.H0_H0 ;  /* 0xa00000ff4a39e230 */ /* 0x000fe20000000900 */
[----:B------:R-:W-:Y:S02]  /*178c0*/  ISETP.GE.U32.AND P1, PT, R251, R56, PT ;  /* 0x00000038fb00720c */ /* 0x000fe40003f26070 */
[----:B------:R-:W-:Y:S02]  /*178d0*/  LOP3.LUT R56, R51, UR32, R186, 0x96, !PT ;  /* 0x0000002033387c12 */ /* 0x000fe4000f8e96ba */
[----:B------:R-:W-:Y:S02]  /*178e0*/  LOP3.LUT R59, R59, 0xffff, RZ, 0xc0, !PT ;  /* 0x0000ffff3b3b7812 */ /* 0x000fe400078ec0ff */
[----:B------:R-:W-:Y:S02]  /*178f0*/  PRMT R226, R64, 0x5410, R63 ;  /* 0x0000541040e27816 */ /* 0x000fe4000000003f */
[----:B------:R-:W-:-:S02]  /*17900*/  @!P5 PRMT R64, R40, 0x5410, RZ ;  /* 0x000054102840d816 */ /* 0x000fc400000000ff */
[----:B------:R-:W-:Y:S02]  /*17910*/  LOP3.LUT R40, R56, 0xff, RZ, 0xc0, !PT ;  /* 0x000000ff38287812 */ /* 0x000fe400078ec0ff */
[----:B------:R-:W-:Y:S02]  /*17920*/  @!P6 PRMT R74, R57, 0x5410, RZ ;  /* 0x00005410394ae816 */ /* 0x000fe400000000ff */
[C---:B------:R-:W-:Y:S01]  /*17930*/  ISETP.GE.U32.AND P6, PT, R251.reuse, R59, PT ;  /* 0x0000003bfb00720c */ /* 0x040fe20003fc6070 */
[----:B------:R-:W-:Y:S01]  /*17940*/  FADD.FTZ R62, R68, R66 ;  /* 0x00000042443e7221 */ /* 0x000fe20000010000 */
[----:B------:R-:W-:Y:S02]  /*17950*/  ISETP.GE.U32.AND P5, PT, R251, R40, PT ;  /* 0x00000028fb00720c */ /* 0x000fe40003fa6070 */
[----:B------:R-:W-:Y:S02]  /*17960*/  F2FP.PACK_AB R68, R200, R201 ;  /* 0x000000c9c844723e */ /* 0x000fe400000000ff */
[----:B------:R-:W-:-:S02]  /*17970*/  LOP3.LUT R59, R56, 0xffff, RZ, 0xc0, !PT ;  /* 0x0000ffff383b7812 */ /* 0x000fc400078ec0ff */
[----:B------:R-:W-:Y:S01]  /*17980*/  PRMT R67, R68, 0x7632, R67 ;  /* 0x0000763244437816 */ /* 0x000fe20000000043 */
[----:B------:R-:W-:Y:S01]  /*17990*/  @!P1 HADD2 R55, -R68.H0_H0, -RZ.H0_H0 ;  /* 0xa00000ff44379230 */ /* 0x000fe20000000900 */
[----:B------:R-:W-:Y:S02]  /*179a0*/  F2FP.PACK_AB R60, R196, R197 ;  /* 0x000000c5c43c723e */ /* 0x000fe400000000ff */
[----:B------:R-:W-:Y:S01]  /*179b0*/  PRMT R225, R68, 0x5410, R67 ;  /* 0x0000541044e17816 */ /* 0x000fe20000000043 */
[----:B------:R-:W-:Y:S01]  /*179c0*/  @!P6 HADD2 R41, -R67.H0_H0, -RZ.H0_H0 ;  /* 0xa00000ff4329e230 */ /* 0x000fe20000000900 */
[----:B------:R-:W-:Y:S01]  /*179d0*/  @!P1 PRMT R68, R55, 0x5410, RZ ;  /* 0x0000541037449816 */ /* 0x000fe200000000ff */
[----:B------:R-:W-:Y:S01]  /*179e0*/  @!P5 HADD2 R12, -R60.H0_H0, -RZ.H0_H0 ;  /* 0xa00000ff3c0cd230 */ /* 0x000fe20000000900 */
[--C-:B------:R-:W-:Y:S02]  /*179f0*/  SHF.R.U32.HI R55, RZ, 0x8, R59.reuse ;  /* 0x00000008ff377819 */ /* 0x100fe4000001163b */
[----:B------:R-:W-:Y:S01]  /*17a00*/  PRMT R59, R60, 0x7632, R59 ;  /* 0x000076323c3b7816 */ /* 0x000fe2000000003b */
[----:B------:R1:W-:Y:S01]  /*17a10*/  MUFU.EX2 R189, R208 ;  /* 0x000000d000bd7308 */ /* 0x0003e20000000800 */
[----:B------:R-:W-:-:S07]  /*17a20*/  @!P6 PRMT R67, R41, 0x5410, RZ ;  /* 0x000054102943e816 */ /* 0x000fce00000000ff */
[----:B------:R2:W-:Y:S01]  /*17a30*/  MUFU.EX2 R41, R241 ;  /* 0x000000f100297308 */ /* 0x0005e20000000800 */
[----:B-1----:R-:W-:-:S07]  /*17a40*/  PRMT R208, R60, 0x5410, R59 ;  /* 0x000054103cd07816 */ /* 0x002fce000000003b */
[----:B------:R1:W-:Y:S01]  /*17a50*/  MUFU.EX2 R186, R238 ;  /* 0x000000ee00ba7308 */ /* 0x0003e20000000800 */
[----:B------:R-:W-:Y:S02]  /*17a60*/  @!P5 PRMT R60, R12, 0x5410, RZ ;  /* 0x000054100c3cd816 */ /* 0x000fe400000000ff */
[----:B------:R-:W-:Y:S01]  /*17a70*/  LOP3.LUT R12, R50, 0xffff, RZ, 0xc0, !PT ;  /* 0x0000ffff320c7812 */ /* 0x000fe200078ec0ff */
[----:B--2---:R-:W3:Y:S04]  /*17a80*/  LDL.LU R241, [R1+0x304] ;  /* 0x0003040001f17983 */ /* 0x004ee80000300800 */
[----:B-1----:R-:W2:Y:S04]  /*17a90*/  LDL.LU R238, [R1+0x300] ;  /* 0x0003000001ee7983 */ /* 0x002ea80000300800 */
[----:B------:R-:W4:Y:S04]  /*17aa0*/  LDL.LU R51, [R1+0xa0] ;  /* 0x0000a00001337983 */ /* 0x000f280000300800 */
[----:B------:R1:W-:Y:S04]  /*17ab0*/  STG.E.U16 [R236.64+-0x100], R239 ;  /* 0xffff00efec007986 */ /* 0x0003e8000c101524 */
[----:B-1----:R-:W2:Y:S01]  /*17ac0*/  LDL.LU R239, [R1+0x2fc] ;  /* 0x0002fc0001ef7983 */ /* 0x002ea20000300800 */
[----:B------:R-:W1:Y:S01]  /*17ad0*/  MUFU.EX2 R190, R190 ;  /* 0x000000be00be7308 */ /* 0x000e620000000800 */
[----:B------:R-:W-:-:S04]  /*17ae0*/  LOP3.LUT R55, R55, 0xffff, RZ, 0xc0, !PT ;  /* 0x0000ffff37377812 */ /* 0x000fc800078ec0ff */
[----:B------:R-:W-:Y:S01]  /*17af0*/  ISETP.GE.U32.AND P1, PT, R251, R55, PT ;  /* 0x00000037fb00720c */ /* 0x000fe20003f26070 */
[----:B------:R-:W-:Y:S01]  /*17b00*/  FADD.FTZ R57, R65, R69 ;  /* 0x0000004541397221 */ /* 0x000fe20000010000 */
[----:B------:R-:W-:Y:S01]  /*17b10*/  @!P4 HADD2 R15, -R63.H0_H0, -RZ.H0_H0 ;  /* 0xa00000ff3f0fc230 */ /* 0x000fe20000000900 */
[----:B-1----:R-:W-:-:S10]  /*17b20*/  F2FP.PACK_AB R66, R189, R190 ;  /* 0x000000bebd42723e */ /* 0x002fd400000000ff */
[----:B------:R-:W-:Y:S01]  /*17b30*/  @!P1 HADD2 R0, -R59.H0_H0, -RZ.H0_H0 ;  /* 0xa00000ff3b009230 */ /* 0x000fe20000000900 */
[----:B------:R-:W-:-:S04]  /*17b40*/  PRMT R65, R66, 0x7632, R65 ;  /* 0x0000763242417816 */ /* 0x000fc80000000041 */
[----:B------:R-:W-:Y:S01]  /*17b50*/  @!P1 PRMT R59, R0, 0x5410, RZ ;  /* 0x00005410003b9816 */ /* 0x000fe200000000ff */
[----:B------:R-:W-:Y:S01]  /*17b60*/  @!P2 HADD2 R13, -R65.H0_H0, -RZ.H0_H0 ;  /* 0xa00000ff410da230 */ /* 0x000fe20000000900 */
[----:B------:R-:W-:Y:S02]  /*17b70*/  LOP3.LUT R0, R50, 0xff, RZ, 0xc0, !PT ;  /* 0x000000ff32007812 */ /* 0x000fe400078ec0ff */
[----:B------:R-:W-:Y:S02]  /*17b80*/  @!P4 PRMT R63, R15, 0x5410, RZ ;  /* 0x000054100f3fc816 */ /* 0x000fe400000000ff */
[----:B------:R-:W-:Y:S02]  /*17b90*/  PRMT R215, R66, 0x5410, R65 ;  /* 0x0000541042d77816 */ /* 0x000fe40000000041 */
[----:B------:R-:W-:Y:S02]  /*17ba0*/  @!P2 PRMT R65, R13, 0x5410, RZ ;  /* 0x000054100d41a816 */ /* 0x000fe400000000ff */
[----:B------:R-:W-:-:S02]  /*17bb0*/  ISETP.GE.U32.AND P4, PT, R251, R0, PT ;  /* 0x00000000fb00720c */ /* 0x000fc40003f86070 */
[--C-:B------:R-:W-:Y:S02]  /*17bc0*/  SHF.R.U32.HI R0, RZ, 0x10, R50.reuse ;  /* 0x00000010ff007819 */ /* 0x100fe40000011632 */
[----:B------:R-:W-:Y:S01]  /*17bd0*/  SHF.R.U32.HI R13, RZ, 0x18, R50 ;  /* 0x00000018ff0d7819 */ /* 0x000fe20000011632 */
[----:B------:R-:W1:Y:S01]  /*17be0*/  MUFU.EX2 R195, R195 ;  /* 0x000000c300c37308 */ /* 0x000e620000000800 */
[----:B------:R-:W-:Y:S01]  /*17bf0*/  SHF.R.U32.HI R12, RZ, 0x8, R12 ;  /* 0x00000008ff0c7819 */ /* 0x000fe2000001160c */
[----:B------:R-:W-:Y:S01]  /*17c00*/  FADD.FTZ R62, R58, R62 ;  /* 0x0000003e3a3e7221 */ /* 0x000fe20000010000 */
[----:B------:R-:W-:Y:S01]  /*17c10*/  @!P3 HADD2 R14, -R66.H0_H0, -RZ.H0_H0 ;  /* 0xa00000ff420eb230 */ /* 0x000fe20000000900 */
[----:B------:R-:W-:-:S04]  /*17c20*/  LOP3.LUT R0, R0, 0xff, RZ, 0xc0, !PT ;  /* 0x000000ff00007812 */ /* 0x000fc800078ec0ff */
[----:B------:R1:W1:Y:S01]  /*17c30*/  MUFU.EX2 R40, R170 ;  /* 0x000000aa00287308 */ /* 0x0002620000000800 */
[----:B------:R-:W-:Y:S01]  /*17c40*/  LOP3.LUT R12, R12, 0xffff, RZ, 0xc0, !PT ;  /* 0x0000ffff0c0c7812 */ /* 0x000fe200078ec0ff */
[----:B------:R-:W-:-:S06]  /*17c50*/  FADD.FTZ R182, R182, R57 ;  /* 0x00000039b6b67221 */ /* 0x000fcc0000010000 */
[----:B------:R-:W-:Y:S01]  /*17c60*/  MUFU.EX2 R188, R224 ;  /* 0x000000e000bc7308 */ /* 0x000fe20000000800 */
[----:B-1----:R-:W-:-:S07]  /*17c70*/  F2FP.PACK_AB R58, R41, R195 ;  /* 0x000000c3293a723e */ /* 0x002fce00000000ff */
[----:B------:R-:W1:Y:S01]  /*17c80*/  MUFU.EX2 R187, R171 ;  /* 0x000000ab00bb7308 */ /* 0x000e620000000800 */
[----:B------:R-:W-:Y:S01]  /*17c90*/  @!P3 PRMT R66, R14, 0x5410, RZ ;  /* 0x000054100e42b816 */ /* 0x000fe200000000ff */
[----:B------:R-:W-:Y:S01]  /*17ca0*/  @!P4 HADD2 R11, -R58.H0_H0, -RZ.H0_H0 ;  /* 0xa00000ff3a0bc230 */ /* 0x000fe20000000900 */
[----:B------:R-:W-:Y:S02]  /*17cb0*/  PRMT R57, R58, 0x7632, R57 ;  /* 0x000076323a397816 */ /* 0x000fe40000000039 */
[C---:B------:R-:W-:Y:S02]  /*17cc0*/  ISETP.GE.U32.AND P3, PT, R251.reuse, R12, PT ;  /* 0x0000000cfb00720c */ /* 0x040fe40003f66070 */
[----:B------:R-:W-:Y:S02]  /*17cd0*/  ISETP.GE.U32.AND P2, PT, R251, R0, PT ;  /* 0x00000000fb00720c */ /* 0x000fe40003f46070 */
[----:B------:R-:W-:Y:S02]  /*17ce0*/  SHF.R.U32.HI R12, RZ, 0x18, R56 ;  /* 0x00000018ff0c7819 */ /* 0x000fe40000011638 */
[----:B------:R-:W-:-:S02]  /*17cf0*/  SHF.R.U32.HI R14, RZ, 0x18, R61 ;  /* 0x00000018ff0e7819 */ /* 0x000fc4000001163d */
[----:B------:R-:W-:Y:S01]  /*17d00*/  PRMT R170, R58, 0x5410, R57 ;  /* 0x000054103aaa7816 */ /* 0x000fe20000000039 */
[----:B----4-:R-:W-:Y:S04]  /*17d10*/  STG.E.U16 [R236.64+-0xfe], R51 ;  /* 0xffff0233ec007986 */ /* 0x010fe8000c101524 */
[----:B------:R4:W-:Y:S04]  /*17d20*/  STG.E.U16 [R242.64+-0x100], R213 ;  /* 0xffff00d5f2007986 */ /* 0x0009e8000c101524 */
[----:B------:R1:W-:Y:S04]  /*17d30*/  STG.E.U16 [R242.64+-0xfe], R214 ;  /* 0xffff02d6f2007986 */ /* 0x0003e8000c101524 */
[----:B----4-:R-:W4:Y:S04]  /*17d40*/  LDL.LU R213, [R1+0x2f8] ;  /* 0x0002f80001d57983 */ /* 0x010f280000300800 */
[----:B-1----:R-:W4:Y:S04]  /*17d50*/  LDL.LU R214, [R1+0x2f4] ;  /* 0x0002f40001d67983 */ /* 0x002f280000300800 */
[----:B------:R-:W4:Y:S04]  /*17d60*/  LDL.LU R50, [R1+0x9c] ;  /* 0x00009c0001327983 */ /* 0x000f280000300800 */
[----:B------:R-:W4:Y:S01]  /*17d70*/  LDL.LU R51, [R1+0x94] ;  /* 0x0000940001337983 */ /* 0x000f220000300800 */
[----:B------:R-:W-:-:S02]  /*17d80*/  SHF.R.U32.HI R61, RZ, 0x10, R61 ;  /* 0x00000010ff3d7819 */ /* 0x000fc4000001163d */
[----:B------:R-:W-:Y:S01]  /*17d90*/  @!P4 PRMT R58, R11, 0x5410, RZ ;  /* 0x000054100b3ac816 */ /* 0x000fe200000000ff */
[----:B---3--:R-:W-:Y:S01]  /*17da0*/  STG.E.U16 [R240.64+-0x100], R43 ;  /* 0xffff002bf0007986 */ /* 0x008fe2000c101524 */
[----:B------:R-:W-:-:S03]  /*17db0*/  ISETP.GE.U32.AND P4, PT, R251, R12, PT ;  /* 0x0000000cfb00720c */ /* 0x000fc60003f86070 */
[----:B------:R-:W-:Y:S04]  /*17dc0*/  STG.E.U16 [R240.64+-0xfe], R42 ;  /* 0xffff022af0007986 */ /* 0x000fe8000c101524 */
[----:B--2---:R-:W-:Y:S04]  /*17dd0*/  STG.E.U16 [R238.64+-0x100], R39 ;  /* 0xffff0027ee007986 */ /* 0x004fe8000c101524 */
[----:B------:R-:W-:Y:S01]  /*17de0*/  STG.E.U16 [R238.64+-0xfe], R38 ;  /* 0xffff0226ee007986 */ /* 0x000fe2000c101524 */
[----:B------:R-:W-:-:S03]  /*17df0*/  LOP3.LUT R61, R61, 0xff, RZ, 0xc0, !PT ;  /* 0x000000ff3d3d7812 */ /* 0x000fc600078ec0ff */
[----:B------:R1:W-:Y:S01]  /*17e00*/  STG.E.U16 [R236.64+-0xf0], R169 ;  /* 0xffff10a9ec007986 */ /* 0x0003e2000c101524 */
[----:B------:R-:W-:Y:S01]  /*17e10*/  FADD.FTZ R183, R183, R62 ;  /* 0x0000003eb7b77221 */ /* 0x000fe20000010000 */
[----:B------:R-:W-:Y:S02]  /*17e20*/  F2FP.PACK_AB R0, R40, R186 ;  /* 0x000000ba2800723e */ /* 0x000fe400000000ff */
[----:B------:R-:W-:Y:S01]  /*17e30*/  F2FP.PACK_AB R62, R187, R188 ;  /* 0x000000bcbb3e723e */ /* 0x000fe200000000ff */
[----:B------:R-:W-:Y:S01]  /*17e40*/  MUFU.EX2 R192, R192 ;  /* 0x000000c000c07308 */ /* 0x000fe20000000800 */
[----:B------:R-:W-:Y:S02]  /*17e50*/  ISETP.GE.U32.AND P6, PT, R251, R61, PT ;  /* 0x0000003dfb00720c */ /* 0x000fe40003fc6070 */
[----:B------:R-:W-:Y:S01]  /*17e60*/  SHF.R.U32.HI R11, RZ, 0x10, R56 ;  /* 0x00000010ff0b7819 */ /* 0x000fe20000011638 */
[----:B------:R-:W-:Y:S01]  /*17e70*/  @!P2 HADD2 R10, -R0.H0_H0, -RZ.H0_H0 ;  /* 0xa00000ff000aa230 */ /* 0x000fe20000000900 */
[----:B------:R-:W-:-:S03]  /*17e80*/  PRMT R61, R62, 0x7632, R61 ;  /* 0x000076323e3d7816 */ /* 0x000fc6000000003d */
[----:B------:R-:W2:Y:S01]  /*17e90*/  MUFU.EX2 R191, R191 ;  /* 0x000000bf00bf7308 */ /* 0x000ea20000000800 */
[----:B------:R-:W-:Y:S01]  /*17ea0*/  LOP3.LUT R11, R11, 0xff, RZ, 0xc0, !PT ;  /* 0x000000ff0b0b7812 */ /* 0x000fe200078ec0ff */
[----:B------:R-:W-:Y:S01]  /*17eb0*/  @!P4 HADD2 R4, -R61.H0_H0, -RZ.H0_H0 ;  /* 0xa00000ff3d04c230 */ /* 0x000fe20000000900 */
[----:B-1----:R-:W3:Y:S01]  /*17ec0*/  LDL.LU R169, [R1+0x2f0] ;  /* 0x0002f00001a97983 */ /* 0x002ee20000300800 */
[----:B------:R-:W-:Y:S02]  /*17ed0*/  @P2 PRMT R56, R0, 0x7610, R56 ;  /* 0x0000761000382816 */ /* 0x000fe40000000038 */
[----:B------:R-:W-:Y:S02]  /*17ee0*/  @!P2 PRMT R56, R10, 0x5410, RZ ;  /* 0x000054100a38a816 */ /* 0x000fe400000000ff */
[----:B------:R-:W-:Y:S01]  /*17ef0*/  ISETP.GE.U32.AND P2, PT, R251, R11, PT ;  /* 0x0000000bfb00720c */ /* 0x000fe20003f46070 */
[----:B------:R-:W-:Y:S01]  /*17f00*/  USHF.L.U32 UR7, UR5, 0x2, URZ ;  /* 0x0000000205077899 */ /* 0x000fe2000800063f */
[----:B------:R-:W-:Y:S01]  /*17f10*/  PRMT R171, R62, 0x5410, R61 ;  /* 0x000054103eab7816 */ /* 0x000fe2000000003d */
[----:B------:R-:W-:Y:S01]  /*17f20*/  FADD.FTZ R70, R53, R70 ;  /* 0x0000004635467221 */ /* 0x000fe20000010000 */
[----:B------:R-:W-:Y:S01]  /*17f30*/  @!P4 PRMT R61, R4, 0x5410, RZ ;  /* 0x00005410043dc816 */ /* 0x000fe200000000ff */
[----:B------:R-:W-:Y:S01]  /*17f40*/  IMAD.U32 R4, RZ, RZ, UR29 ;  /* 0x0000001dff047e24 */ /* 0x000fe2000f8e00ff */
[----:B------:R-:W-:Y:S01]  /*17f50*/  ISETP.GE.U32.AND P5, PT, R251, R14, PT ;  /* 0x0000000efb00720c */ /* 0x000fe20003fa6070 */
[----:B------:R-:W-:Y:S01]  /*17f60*/  FADD.FTZ R185, R49, R70 ;  /* 0x0000004631b97221 */ /* 0x000fe20000010000 */
[----:B--2---:R-:W-:-:S02]  /*17f70*/  F2FP.PACK_AB R70, R191, R192 ;  /* 0x000000c0bf46723e */ /* 0x004fc400000000ff */
[----:B------:R-:W-:Y:S02]  /*17f80*/  LOP3.LUT R4, R233, UR7, R4, 0x96, !PT ;  /* 0x00000007e9047c12 */ /* 0x000fe4000f8e9604 */
[----:B------:R-:W-:Y:S01]  /*17f90*/  PRMT R69, R70, 0x7632, R69 ;  /* 0x0000763246457816 */ /* 0x000fe20000000045 */
[----:B------:R-:W-:Y:S02]  /*17fa0*/  @!P2 HADD2 R5, -R62.H0_H0, -RZ.H0_H0 ;  /* 0xa00000ff3e05a230 */ /* 0x000fe40000000900 */
[----:B------:R-:W-:Y:S01]  /*17fb0*/  IMAD.WIDE.U32 R10, R4, -0x326172a9, RZ ;  /* 0xcd9e8d57040a7825 */ /* 0x000fe200078e00ff */
[----:B------:R-:W-:Y:S01]  /*17fc0*/  LOP3.LUT R4, R235, UR19, R232, 0x96, !PT ;  /* 0x00000013eb047c12 */ /* 0x000fe2000f8e96e8 */
[----:B------:R-:W-:Y:S01]  /*17fd0*/  @!P6 HADD2 R7, -R70.H0_H0, -RZ.H0_H0 ;  /* 0xa00000ff4607e230 */ /* 0x000fe20000000900 */
[----:B------:R-:W-:Y:S01]  /*17fe0*/  @!P2 PRMT R62, R5, 0x5410, RZ ;  /* 0x00005410053ea816 */ /* 0x000fe200000000ff */
[----:B------:R-:W-:Y:S01]  /*17ff0*/  @!P5 HADD2 R6, -R69.H0_H0, -RZ.H0_H0 ;  /* 0xa00000ff4506d230 */ /* 0x000fe20000000900 */
[----:B------:R-:W-:Y:S01]  /*18000*/  LOP3.LUT R5, R11, UR20, R166, 0x96, !PT ;  /* 0x000000140b057c12 */ /* 0x000fe2000f8e96a6 */
[----:B------:R-:W-:Y:S01]  /*18010*/  IMAD.WIDE.U32 R38, R4, -0x326172a9, RZ ;  /* 0xcd9e8d5704267825 */ /* 0x000fe200078e00ff */
[----:B------:R-:W-:-:S02]  /*18020*/  PRMT R224, R70, 0x5410, R69 ;  /* 0x0000541046e07816 */ /* 0x000fc40000000045 */
[----:B------:R-:W-:Y:S02]  /*18030*/  @!P6 PRMT R70, R7, 0x5410, RZ ;  /* 0x000054100746e816 */ /* 0x000fe400000000ff */
[----:B------:R-:W-:Y:S01]  /*18040*/  @!P5 PRMT R69, R6, 0x5410, RZ ;  /* 0x000054100645d816 */ /* 0x000fe200000000ff */
[----:B------:R-:W-:Y:S01]  /*18050*/  IMAD.WIDE.U32 R6, R5, -0x2daee0ad, RZ ;  /* 0xd2511f5305067825 */ /* 0x000fe200078e00ff */
[----:B------:R-:W-:Y:S02]  /*18060*/  LOP3.LUT R5, R39, UR18, R10, 0x96, !PT ;  /* 0x0000001227057c12 */ /* 0x000fe4000f8e960a */
[----:B------:R-:W-:Y:S02]  /*18070*/  ISETP.GE.U32.AND P1, PT, R251, R13, PT ;  /* 0x0000000dfb00720c */ /* 0x000fe40003f26070 */
[----:B------:R-:W-:Y:S01]  /*18080*/  LOP3.LUT R4, R7, UR17, R234, 0x96, !PT ;  /* 0x0000001107047c12 */ /* 0x000fe2000f8e96ea */
[----:B------:R-:W-:-:S04]  /*18090*/  IMAD.WIDE.U32 R14, R5, -0x2daee0ad, RZ ;  /* 0xd2511f53050e7825 */ /* 0x000fc800078e00ff */
[----:B------:R-:W-:Y:S01]  /*180a0*/  IMAD.WIDE.U32 R12, R4, -0x326172a9, RZ ;  /* 0xcd9e8d57040c7825 */ /* 0x000fe200078e00ff */
[----:B------:R-:W-:Y:S01]  /*180b0*/  LOP3.LUT R4, R15, UR15, R6, 0x96, !PT ;  /* 0x0000000f0f047c12 */ /* 0x000fe2000f8e9606 */
[----:B------:R-:W-:-:S04]  /*180c0*/  @!P3 HADD2 R8, -R57.H0_H0, -RZ.H0_H0 ;  /* 0xa00000ff3908b230 */ /* 0x000fc80000000900 */
[----:B------:R-:W-:Y:S01]  /*180d0*/  IMAD.WIDE.U32 R6, R4, -0x326172a9, RZ ;  /* 0xcd9e8d5704067825 */ /* 0x000fe200078e00ff */
[----:B------:R-:W-:Y:S01]  /*180e0*/  @!P1 HADD2 R9, -R0.H1_H1, -RZ.H0_H0 ;  /* 0xa00000ff00099230 */ /* 0x000fe20000000d00 */
[----:B------:R-:W-:-:S03]  /*180f0*/  LOP3.LUT R5, R13, UR16, R38, 0x96, !PT ;  /* 0x000000100d057c12 */ /* 0x000fc6000f8e9626 */
[----:B------:R-:W-:Y:S02]  /*18100*/  LOP3.LUT R4, R7, UR14, R12, 0x96, !PT ;  /* 0x0000000e07047c12 */ /* 0x000fe4000f8e960c */
[----:B------:R-:W-:Y:S02]  /*18110*/  @P1 PRMT R55, R0, 0x7632, R55 ;  /* 0x0000763200371816 */ /* 0x000fe40000000037 */
[----:B------:R-:W-:Y:S01]  /*18120*/  @!P1 PRMT R55, R9, 0x5410, RZ ;  /* 0x0000541009379816 */ /* 0x000fe200000000ff */
[----:B------:R-:W-:Y:S01]  /*18130*/  IMAD.WIDE.U32 R42, R4, -0x2daee0ad, RZ ;  /* 0xd2511f53042a7825 */ /* 0x000fe200078e00ff */
[----:B------:R-:W-:-:S03]  /*18140*/  @!P3 PRMT R57, R8, 0x5410, RZ ;  /* 0x000054100839b816 */ /* 0x000fc600000000ff */
[----:B------:R-:W-:-:S05]  /*18150*/  IMAD.WIDE.U32 R8, R5, -0x2daee0ad, RZ ;  /* 0xd2511f5305087825 */ /* 0x000fca00078e00ff */
[----:B------:R-:W-:Y:S02]  /*18160*/  LOP3.LUT R5, R9, UR13, R14, 0x96, !PT ;  /* 0x0000000d09057c12 */ /* 0x000fe4000f8e960e */
[----:B------:R-:W-:-:S03]  /*18170*/  LOP3.LUT R4, R43, UR11, R8, 0x96, !PT ;  /* 0x0000000b2b047c12 */ /* 0x000fc6000f8e9608 */
[----:B------:R-:W-:-:S04]  /*18180*/  IMAD.WIDE.U32 R8, R5, -0x326172a9, RZ ;  /* 0xcd9e8d5705087825 */ /* 0x000fc800078e00ff */
[----:B------:R-:W-:Y:S01]  /*18190*/  IMAD.WIDE.U32 R12, R4, -0x326172a9, RZ ;  /* 0xcd9e8d57040c7825 */ /* 0x000fe200078e00ff */
[----:B------:R-:W-:-:S04]  /*181a0*/  LOP3.LUT R235, R9, UR12, R6, 0x96, !PT ;  /* 0x0000000c09eb7c12 */ /* 0x000fc8000f8e9606 */
[----:B------:R-:W-:Y:S02]  /*181b0*/  LOP3.LUT R7, R13, UR31, R8, 0x96, !PT ;  /* 0x0000001f0d077c12 */ /* 0x000fe4000f8e9608 */
[C---:B------:R-:W-:Y:S02]  /*181c0*/  LOP3.LUT R8, R12.reuse, 0xffff, RZ, 0xc0, !PT ;  /* 0x0000ffff0c087812 */ /* 0x040fe400078ec0ff */
[----:B------:R-:W-:Y:S02]  /*181d0*/  SHF.R.U32.HI R4, RZ, 0x10, R12 ;  /* 0x00000010ff047819 */ /* 0x000fe4000001160c */
[----:B------:R-:W-:Y:S02]  /*181e0*/  LOP3.LUT R6, R12, 0xff, RZ, 0xc0, !PT ;  /* 0x000000ff0c067812 */ /* 0x000fe400078ec0ff */
[----:B------:R-:W-:Y:S02]  /*181f0*/  SHF.R.U32.HI R8, RZ, 0x8, R8 ;  /* 0x00000008ff087819 */ /* 0x000fe40000011608 */
[----:B------:R-:W-:-:S02]  /*18200*/  SHF.R.U32.HI R5, RZ, 0x18, R12 ;  /* 0x00000018ff057819 */ /* 0x000fc4000001160c */
[----:B------:R-:W-:Y:S02]  /*18210*/  LOP3.LUT R4, R4, 0xff, RZ, 0xc0, !PT ;  /* 0x000000ff04047812 */ /* 0x000fe400078ec0ff */
[----:B------:R-:W-:Y:S02]  /*18220*/  PRMT R6, R6, 0x5410, R8 ;  /* 0x0000541006067816 */ /* 0x000fe40000000008 */
[C---:B------:R-:W-:Y:S02]  /*18230*/  LOP3.LUT R8, R7.reuse, 0xffff, RZ, 0xc0, !PT ;  /* 0x0000ffff07087812 */ /* 0x040fe400078ec0ff */
[----:B------:R-:W-:Y:S02]  /*18240*/  PRMT R4, R4, 0x5410, R5 ;  /* 0x0000541004047816 */ /* 0x000fe40000000005 */
[----:B------:R-:W-:Y:S02]  /*18250*/  SHF.R.U32.HI R8, RZ, 0x8, R8 ;  /* 0x00000008ff087819 */ /* 0x000fe40000011608 */
[----:B------:R-:W-:-:S04]  /*18260*/  LOP3.LUT R5, R7, 0xff, RZ, 0xc0, !PT ;  /* 0x000000ff07057812 */ /* 0x000fc800078ec0ff */
[----:B------:R-:W-:Y:S02]  /*18270*/  PRMT R5, R5, 0x5410, R8 ;  /* 0x0000541005057816 */ /* 0x000fe40000000008 */
[----:B------:R-:W-:Y:S02]  /*18280*/  SHF.R.U32.HI R8, RZ, 0x10, R7 ;  /* 0x00000010ff087819 */ /* 0x000fe40000011607 */
[----:B------:R-:W-:Y:S02]  /*18290*/  PRMT R251, R251, 0x7054, R251 ;  /* 0x00007054fbfb7816 */ /* 0x000fe400000000fb */
[----:B------:R-:W-:Y:S02]  /*182a0*/  SHF.R.U32.HI R7, RZ, 0x18, R7 ;  /* 0x00000018ff077819 */ /* 0x000fe40000011607 */
[----:B------:R-:W-:Y:S01]  /*182b0*/  LOP3.LUT R8, R8, 0xff, RZ, 0xc0, !PT ;  /* 0x000000ff08087812 */ /* 0x000fe200078ec0ff */
[----:B------:R-:W-:-:S03]  /*182c0*/  HSET2.LE.AND R4, R4, R251, PT ;  /* 0x000000fb04047233 */ /* 0x000fc60003803000 */
[----:B------:R-:W-:Y:S01]  /*182d0*/  PRMT R7, R8, 0x5410, R7 ;  /* 0x0000541008077816 */ /* 0x000fe20000000007 */
[----:B------:R-:W-:-:S04]  /*182e0*/  HSET2.LE.AND R8, R5, R251, PT ;  /* 0x000000fb05087233 */ /* 0x000fc80003803000 */
[----:B------:R-:W-:Y:S01]  /*182f0*/  HSET2.LE.AND R5, R7, R251, PT ;  /* 0x000000fb07057233 */ /* 0x000fe20003803000 */
[----:B----4-:R-:W-:Y:S02]  /*18300*/  LOP3.LUT R7, R4, R51, RZ, 0xc0, !PT ;  /* 0x0000003304077212 */ /* 0x010fe400078ec0ff */
[----:B------:R-:W-:Y:S02]  /*18310*/  LOP3.LUT R4, R8, R214, RZ, 0xc0, !PT ;  /* 0x000000d608047212 */ /* 0x000fe400078ec0ff */
[----:B------:R-:W2:Y:S01]  /*18320*/  LDL.LU R214, [R1+0x2ec] ;  /* 0x0002ec0001d67983 */ /* 0x000ea20000300800 */
[----:B------:R-:W-:-:S03]  /*18330*/  LOP3.LUT R5, R5, R213, RZ, 0xc0, !PT ;  /* 0x000000d505057212 */ /* 0x000fc600078ec0ff */
[----:B------:R-:W4:Y:S01]  /*18340*/  LDL.LU R213, [R1+0x2e8] ;  /* 0x0002e80001d57983 */ /* 0x000f220000300800 */
[----:B------:R-:W-:-:S04]  /*18350*/  FADD.FTZ R184, R52, R184 ;  /* 0x000000b834b87221 */ /* 0x000fc80000010000 */
[----:B------:R-:W-:Y:S02]  /*18360*/  FADD.FTZ R184, R48, R184 ;  /* 0x000000b830b87221 */ /* 0x000fe40000010000 */
[----:B------:R-:W-:Y:S01]  /*18370*/  IMAD.WIDE.U32 R48, R230, -0x326172a9, RZ ;  /* 0xcd9e8d57e6307825 */ /* 0x000fe200078e00ff */
[----:B------:R-:W-:-:S05]  /*18380*/  HSET2.LE.AND R6, R6, R251, PT ;  /* 0x000000fb06067233 */ /* 0x000fca0003803000 */
[----:B------:R-:W-:Y:S02]  /*18390*/  LOP3.LUT R6, R6, R50, RZ, 0xc0, !PT ;  /* 0x0000003206067212 */ /* 0x000fe400078ec0ff */
[----:B------:R-:W-:Y:S02]  /*183a0*/  LOP3.LUT R9, R11, UR20, R48, 0x96, !PT ;  /* 0x000000140b097c12 */ /* 0x000fe4000f8e9630 */
[----:B---3--:R-:W-:-:S05]  /*183b0*/  LOP3.LUT R8, R49, R169, RZ, 0x3c, !PT ;  /* 0x000000a931087212 */ /* 0x008fca00078e3cff */
[----:B------:R-:W-:-:S05]  /*183c0*/  IMAD.WIDE.U32 R52, R8, -0x2daee0ad, RZ ;  /* 0xd2511f5308347825 */ /* 0x000fca00078e00ff */
[----:B------:R-:W-:-:S05]  /*183d0*/  LOP3.LUT R8, R53, UR19, R232, 0x96, !PT ;  /* 0x0000001335087c12 */ /* 0x000fca000f8e96e8 */
        /* <DEDUP_REMOVED lines=10> */
[----:B------:R-:W-:Y:S02]  /*18480*/  IMAD.MOV.U32 R232, RZ, RZ, R45 ;  /* 0x000000ffffe87224 */ /* 0x000fe400078e002d */
[----:B------:R-:W-:Y:S02]  /*18490*/  IMAD.MOV.U32 R15, RZ, RZ, R44 ;  /* 0x000000ffff0f7224 */ /* 0x000fe400078e002c */
[----:B------:R-:W-:-:S04]  /*184a0*/  IMAD.WIDE.U32 R10, R8, -0x2daee0ad, RZ ;  /* 0xd2511f53080a7825 */ /* 0x000fc800078e00ff */
[----:B------:R-:W-:-:S05]  /*184b0*/  IMAD.WIDE.U32 R44, R9, -0x2daee0ad, RZ ;  /* 0xd2511f53092c7825 */ /* 0x000fca00078e00ff */
[----:B------:R-:W-:-:S05]  /*184c0*/  LOP3.LUT R9, R45, UR11, R10, 0x96, !PT ;  /* 0x0000000b2d097c12 */ /* 0x000fca000f8e960a */
[----:B------:R-:W-:-:S05]  /*184d0*/  IMAD.WIDE.U32 R12, R9, -0x326172a9, RZ ;  /* 0xcd9e8d57090c7825 */ /* 0x000fca00078e00ff */
[C---:B------:R-:W-:Y:S02]  /*184e0*/  LOP3.LUT R10, R12.reuse, 0xffff, RZ, 0xc0, !PT ;  /* 0x0000ffff0c0a7812 */ /* 0x040fe400078ec0ff */
[----:B------:R-:W-:Y:S02]  /*184f0*/  LOP3.LUT R9, R12, 0xff, RZ, 0xc0, !PT ;  /* 0x000000ff0c097812 */ /* 0x000fe400078ec0ff */
[----:B------:R-:W-:-:S04]  /*18500*/  SHF.R.U32.HI R10, RZ, 0x8, R10 ;  /* 0x00000008ff0a7819 */ /* 0x000fc8000001160a */
[----:B------:R-:W-:Y:S02]  /*18510*/  PRMT R9, R9, 0x5410, R10 ;  /* 0x0000541009097816 */ /* 0x000fe4000000000a */
[----:B------:R-:W-:-:S03]  /*18520*/  LOP3.LUT R8, R11, UR13, R14, 0x96, !PT ;  /* 0x0000000d0b087c12 */ /* 0x000fc6000f8e960e */
[----:B------:R-:W-:-:S05]  /*18530*/  HSET2.LE.AND R9, R9, R251, PT ;  /* 0x000000fb09097233 */ /* 0x000fca0003803000 */
[----:B------:R-:W-:Y:S01]  /*18540*/  LOP3.LUT R10, R9, R180, RZ, 0xc0, !PT ;  /* 0x000000b4090a7212 */ /* 0x000fe200078ec0ff */
[----:B------:R-:W-:Y:S01]  /*18550*/  IMAD.WIDE.U32 R180, R8, -0x326172a9, RZ ;  /* 0xcd9e8d5708b47825 */ /* 0x000fe200078e00ff */
[--C-:B------:R-:W-:Y:S02]  /*18560*/  SHF.R.U32.HI R8, RZ, 0x10, R12.reuse ;  /* 0x00000010ff087819 */ /* 0x100fe4000001160c */
[----:B------:R-:W-:Y:S02]  /*18570*/  SHF.R.U32.HI R11, RZ, 0x18, R12 ;  /* 0x00000018ff0b7819 */ /* 0x000fe4000001160c */
[----:B------:R-:W-:-:S04]  /*18580*/  LOP3.LUT R8, R8, 0xff, RZ, 0xc0, !PT ;  /* 0x000000ff08087812 */ /* 0x000fc800078ec0ff */
[----:B------:R-:W-:Y:S02]  /*18590*/  PRMT R8, R8, 0x5410, R11 ;  /* 0x0000541008087816 */ /* 0x000fe4000000000b */
[----:B------:R-:W-:-:S03]  /*185a0*/  LOP3.LUT R9, R13, UR31, R180, 0x96, !PT ;  /* 0x0000001f0d097c12 */ /* 0x000fc6000f8e96b4 */
[----:B------:R-:W-:Y:S01]  /*185b0*/  HSET2.LE.AND R8, R8, R251, PT ;  /* 0x000000fb08087233 */ /* 0x000fe20003803000 */
[----:B------:R-:W-:-:S04]  /*185c0*/  LOP3.LUT R12, R9, 0xffff, RZ, 0xc0, !PT ;  /* 0x0000ffff090c7812 */ /* 0x000fc800078ec0ff */
[----:B------:R-:W-:Y:S02]  /*185d0*/  LOP3.LUT R11, R8, R15, RZ, 0xc0, !PT ;  /* 0x0000000f080b7212 */ /* 0x000fe400078ec0ff */
[----:B------:R-:W-:Y:S02]  /*185e0*/  SHF.R.U32.HI R12, RZ, 0x8, R12 ;  /* 0x00000008ff0c7819 */ /* 0x000fe4000001160c */
[----:B------:R-:W-:-:S04]  /*185f0*/  LOP3.LUT R8, R9, 0xff, RZ, 0xc0, !PT ;  /* 0x000000ff09087812 */ /* 0x000fc800078ec0ff */
[----:B------:R-:W-:Y:S02]  /*18600*/  PRMT R8, R8, 0x5410, R12 ;  /* 0x0000541008087816 */ /* 0x000fe4000000000c */
[--C-:B------:R-:W-:Y:S02]  /*18610*/  SHF.R.U32.HI R12, RZ, 0x10, R9.reuse ;  /* 0x00000010ff0c7819 */ /* 0x100fe40000011609 */
[----:B------:R-:W-:Y:S02]  /*18620*/  SHF.R.U32.HI R9, RZ, 0x18, R9 ;  /* 0x00000018ff097819 */ /* 0x000fe40000011609 */
[----:B------:R-:W-:-:S04]  /*18630*/  LOP3.LUT R12, R12, 0xff, RZ, 0xc0, !PT ;  /* 0x000000ff0c0c7812 */ /* 0x000fc800078ec0ff */
[----:B------:R-:W-:Y:S01]  /*18640*/  PRMT R9, R12, 0x5410, R9 ;  /* 0x000054100c097816 */ /* 0x000fe20000000009 */
[----:B------:R-:W-:-:S04]  /*18650*/  HSET2.LE.AND R8, R8, R251, PT ;  /* 0x000000fb08087233 */ /* 0x000fc80003803000 */
[----:B------:R-:W-:Y:S01]  /*18660*/  HSET2.LE.AND R9, R9, R251, PT ;  /* 0x000000fb09097233 */ /* 0x000fe20003803000 */
[----:B------:R-:W-:-:S04]  /*18670*/  LOP3.LUT R8, R8, R232, RZ, 0xc0, !PT ;  /* 0x000000e808087212 */ /* 0x000fc800078ec0ff */
[----:B------:R-:W-:Y:S01]  /*18680*/  LOP3.LUT R9, R9, R29, RZ, 0xc0, !PT ;  /* 0x0000001d09097212 */ /* 0x000fe200078ec0ff */
[----:B--2---:R-:W1:Y:S02]  /*18690*/  LDSM.16.MT88.4 R12, [R214+0x4000] ;  /* 0x00400000d60c783b */ /* 0x004e640000004200 */
[-C--:B-1----:R-:W-:Y:S08]  /*186a0*/  HMMA.16816.F32 R144, R4, R12.reuse, R144 ;  /* 0x0000000c0490723c */ /* 0x082ff00000001890 */
[C---:B------:R-:W-:Y:S08]  /*186b0*/  HMMA.16816.F32 R132, R8.reuse, R12, R132 ;  /* 0x0000000c0884723c */ /* 0x040ff00000001884 */
[-C--:B------:R-:W-:Y:S08]  /*186c0*/  HMMA.16816.F32 R136, R8, R14.reuse, R136 ;  /* 0x0000000e0888723c */ /* 0x080ff00000001888 */
[C---:B------:R-:W-:Y:S01]  /*186d0*/  HMMA.16816.F32 R152, R4.reuse, R14, R152 ;  /* 0x0000000e0498723c */ /* 0x040fe20000001898 */
[----:B----4-:R-:W1:Y:S07]  /*186e0*/  LDSM.16.MT88.4 R12, [R213+0x4000] ;  /* 0x00400000d50c783b */ /* 0x010e6e0000004200 */
[-C--:B-1----:R-:W-:Y:S08]  /*186f0*/  HMMA.16816.F32 R156, R4, R12.reuse, R156 ;  /* 0x0000000c049c723c */ /* 0x082ff0000000189c */
[C---:B------:R-:W-:Y:S07]  /*18700*/  HMMA.16816.F32 R140, R8.reuse, R12, R140 ;  /* 0x0000000c088c723c */ /* 0x040fee000000188c */
[----:B------:R-:W-:Y:S01]  /*18710*/  IMAD.MOV.U32 R13, RZ, RZ, R181 ;  /* 0x000000ffff0d7224 */ /* 0x000fe200078e00b5 */
[-C--:B------:R-:W-:Y:S07]  /*18720*/  HMMA.16816.F32 R148, R8, R14.reuse, R148 ;  /* 0x0000000e0894723c */ /* 0x080fee0000001894 */
[----:B------:R-:W-:Y:S01]  /*18730*/  IMAD.MOV.U32 R10, RZ, RZ, R178 ;  /* 0x000000ffff0a7224 */ /* 0x000fe200078e00b2 */
[----:B------:R-:W-:Y:S07]  /*18740*/  HMMA.16816.F32 R160, R4, R14, R160 ;  /* 0x0000000e04a0723c */ /* 0x000fee00000018a0 */
[----:B------:R-:W-:-:S05]  /*18750*/  LOP3.LUT R4, R13, UR12, R10, 0x96, !PT ;  /* 0x0000000c0d047c12 */ /* 0x000fca000f8e960a */
[----:B------:R-:W-:-:S05]  /*18760*/  IMAD.WIDE.U32 R8, R4, -0x2daee0ad, RZ ;  /* 0xd2511f5304087825 */ /* 0x000fca00078e00ff */
[----:B------:R-:W-:Y:S02]  /*18770*/  SHF.R.U32.HI R4, RZ, 0x10, R8 ;  /* 0x00000010ff047819 */ /* 0x000fe40000011608 */
[----:B------:R-:W-:Y:S02]  /*18780*/  LOP3.LUT R7, R8, 0xffff, RZ, 0xc0, !PT ;  /* 0x0000ffff08077812 */ /* 0x000fe400078ec0ff */
[----:B------:R-:W-:Y:S02]  /*18790*/  LOP3.LUT R6, R9, UR32, R44, 0x96, !PT ;  /* 0x0000002009067c12 */ /* 0x000fe4000f8e962c */
[----:B------:R-:W-:Y:S02]  /*187a0*/  SHF.R.U32.HI R9, RZ, 0x18, R8 ;  /* 0x00000018ff097819 */ /* 0x000fe40000011608 */
[----:B------:R-:W-:Y:S02]  /*187b0*/  LOP3.LUT R4, R4, 0xff, RZ, 0xc0, !PT ;  /* 0x000000ff04047812 */ /* 0x000fe400078ec0ff */
[----:B------:R-:W-:-:S02]  /*187c0*/  SHF.R.U32.HI R7, RZ, 0x8, R7 ;  /* 0x00000008ff077819 */ /* 0x000fc40000011607 */
[----:B------:R-:W-:Y:S02]  /*187d0*/  LOP3.LUT R5, R8, 0xff, RZ, 0xc0, !PT ;  /* 0x000000ff08057812 */ /* 0x000fe400078ec0ff */
[----:B------:R-:W-:Y:S02]  /*187e0*/  PRMT R4, R4, 0x5410, R9 ;  /* 0x0000541004047816 */ /* 0x000fe40000000009 */
[----:B------:R-:W-:-:S03]  /*187f0*/  PRMT R5, R5, 0x5410, R7 ;  /* 0x0000541005057816 */ /* 0x000fc60000000007 */
[--C-:B------:R-:W-:Y:S01]  /*18800*/  HSET2.LE.AND R4, R4, R251.reuse, PT ;  /* 0x000000fb04047233 */ /* 0x100fe20003803000 */
[----:B------:R-:W-:Y:S01]  /*18810*/  IMAD.MOV.U32 R12, RZ, RZ, R180 ;  /* 0x000000ffff0c7224 */ /* 0x000fe200078e00b4 */
[----:B------:R-:W-:Y:S01]  /*18820*/  HSET2.LE.AND R5, R5, R251, PT ;  /* 0x000000fb05057233 */ /* 0x000fe20003803000 */
[----:B------:R-:W2:Y:S01]  /*18830*/  LDL.LU.64 R180, [R1+0x2e0] ;  /* 0x0002e00001b47983 */ /* 0x000ea20000300a00 */
[----:B------:R-:W-:Y:S01]  /*18840*/  IMAD.MOV.U32 R11, RZ, RZ, R179 ;  /* 0x000000ffff0b7224 */ /* 0x000fe200078e00b3 */
[----:B------:R-:W-:Y:S02]  /*18850*/  LOP3.LUT R15, R4, R21, RZ, 0xc0, !PT ;  /* 0x00000015040f7212 */ /* 0x000fe400078ec0ff */
[----:B------:R-:W3:Y:S01]  /*18860*/  LDL.LU.64 R178, [R1+0x2d8] ;  /* 0x0002d80001b27983 */ /* 0x000ee20000300a00 */
[----:B------:R-:W-:-:S03]  /*18870*/  LOP3.LUT R14, R5, R26, RZ, 0xc0, !PT ;  /* 0x0000001a050e7212 */ /* 0x000fc600078ec0ff */
[----:B------:R-:W4:Y:S04]  /*18880*/  LDL.LU R21, [R1+0x6c] ;  /* 0x00006c0001157983 */ /* 0x000f280000300800 */
[----:B------:R-:W2:Y:S04]  /*18890*/  LDL.LU R26, [R1+0x64] ;  /* 0x00006400011a7983 */ /* 0x000ea80000300800 */
[----:B------:R-:W3:Y:S01]  /*188a0*/  LDL.LU R29, [R1+0x60] ;  /* 0x00006000011d7983 */ /* 0x000ee20000300800 */
[C---:B------:R-:W-:Y:S02]  /*188b0*/  LOP3.LUT R8, R6.reuse, 0xffff, RZ, 0xc0, !PT ;  /* 0x0000ffff06087812 */ /* 0x040fe400078ec0ff */
[----:B------:R-:W-:-:S02]  /*188c0*/  LOP3.LUT R7, R6, 0xff, RZ, 0xc0, !PT ;  /* 0x000000ff06077812 */ /* 0x000fc400078ec0ff */
[----:B------:R-:W-:Y:S02]  /*188d0*/  SHF.R.U32.HI R8, RZ, 0x8, R8 ;  /* 0x00000008ff087819 */ /* 0x000fe40000011608 */
[----:B------:R-:W-:Y:S02]  /*188e0*/  SHF.R.U32.HI R13, RZ, 0x10, R6 ;  /* 0x00000010ff0d7819 */ /* 0x000fe40000011606 */
[----:B------:R-:W-:Y:S02]  /*188f0*/  PRMT R7, R7, 0x5410, R8 ;  /* 0x0000541007077816 */ /* 0x000fe40000000008 */
[----:B------:R-:W-:Y:S01]  /*18900*/  SHF.R.U32.HI R6, RZ, 0x18, R6 ;  /* 0x00000018ff067819 */ /* 0x000fe20000011606 */
[----:B------:R-:W1:Y:S01]  /*18910*/  LDSM.16.MT88.4 R8, [R214+0x4400] ;  /* 0x00440000d608783b */ /* 0x000e620000004200 */
[----:B------:R-:W-:Y:S01]  /*18920*/  LOP3.LUT R13, R13, 0xff, RZ, 0xc0, !PT ;  /* 0x000000ff0d0d7812 */ /* 0x000fe200078ec0ff */
[----:B------:R-:W-:-:S03]  /*18930*/  HSET2.LE.AND R7, R7, R251, PT ;  /* 0x000000fb07077233 */ /* 0x000fc60003803000 */
[----:B------:R-:W-:Y:S02]  /*18940*/  PRMT R13, R13, 0x5410, R6 ;  /* 0x000054100d0d7816 */ /* 0x000fe40000000006 */
[----:B------:R-:W-:Y:S02]  /*18950*/  LOP3.LUT R12, R7, R23, RZ, 0xc0, !PT ;  /* 0x00000017070c7212 */ /* 0x000fe400078ec0ff */
[----:B------:R-:W1:Y:S01]  /*18960*/  LDSM.16.MT88.4 R4, [R213+0x4400] ;  /* 0x00440000d504783b */ /* 0x000e620000004200 */
[----:B------:R-:W-:-:S05]  /*18970*/  HSET2.LE.AND R13, R13, R251, PT ;  /* 0x000000fb0d0d7233 */ /* 0x000fca0003803000 */
[----:B------:R-:W-:Y:S01]  /*18980*/  LOP3.LUT R13, R13, R22, RZ, 0xc0, !PT ;  /* 0x000000160d0d7212 */ /* 0x000fe200078ec0ff */
[----:B------:R-:W-:-:S05]  /*18990*/  IMAD.WIDE.U32 R22, R235, -0x2daee0ad, RZ ;  /* 0xd2511f53eb167825 */ /* 0x000fca00078e00ff */
[----:B------:R-:W-:-:S04]  /*189a0*/  LOP3.LUT R232, R22, 0xffff, RZ, 0xc0, !PT ;  /* 0x0000ffff16e87812 */ /* 0x000fc800078ec0ff */
[----:B------:R-:W-:Y:S01]  /*189b0*/  SHF.R.U32.HI R232, RZ, 0x8, R232 ;  /* 0x00000008ffe87819 */ /* 0x000fe200000116e8 */
[C---:B-1----:R-:W-:Y:S08]  /*189c0*/  HMMA.16816.F32 R132, R12.reuse, R8, R132 ;  /* 0x000000080c84723c */ /* 0x042ff00000001884 */
[C---:B------:R-:W-:Y:S08]  /*189d0*/  HMMA.16816.F32 R136, R12.reuse, R10, R136 ;  /* 0x0000000a0c88723c */ /* 0x040ff00000001888 */
[C---:B------:R-:W-:Y:S08]  /*189e0*/  HMMA.16816.F32 R140, R12.reuse, R4, R140 ;  /* 0x000000040c8c723c */ /* 0x040ff0000000188c */
[----:B------:R-:W-:Y:S07]  /*189f0*/  HMMA.16816.F32 R148, R12, R6, R148 ;  /* 0x000000060c94723c */ /* 0x000fee0000001894 */
[----:B------:R-:W-:-:S02]  /*18a00*/  SHF.R.U32.HI R12, RZ, 0x10, R22 ;  /* 0x00000010ff0c7819 */ /* 0x000fc40000011616 */
[----:B------:R-:W-:Y:S02]  /*18a10*/  LOP3.LUT R15, R23, UR32, R42, 0x96, !PT ;  /* 0x00000020170f7c12 */ /* 0x000fe4000f8e962a */
[----:B------:R-:W-:Y:S02]  /*18a20*/  SHF.R.U32.HI R14, RZ, 0x18, R22 ;  /* 0x00000018ff0e7819 */ /* 0x000fe40000011616 */
[----:B------:R-:W-:Y:S02]  /*18a30*/  LOP3.LUT R12, R12, 0xff, RZ, 0xc0, !PT ;  /* 0x000000ff0c0c7812 */ /* 0x000fe400078ec0ff */
[----:B------:R-:W-:Y:S02]  /*18a40*/  LOP3.LUT R13, R22, 0xff, RZ, 0xc0, !PT ;  /* 0x000000ff160d7812 */ /* 0x000fe400078ec0ff */
[----:B------:R-:W-:Y:S02]  /*18a50*/  LOP3.LUT R235, R15, 0xffff, RZ, 0xc0, !PT ;  /* 0x0000ffff0feb7812 */ /* 0x000fe400078ec0ff */
[----:B------:R-:W-:-:S02]  /*18a60*/  PRMT R12, R12, 0x5410, R14 ;  /* 0x000054100c0c7816 */ /* 0x000fc4000000000e */
[----:B------:R-:W-:Y:S02]  /*18a70*/  PRMT R13, R13, 0x5410, R232 ;  /* 0x000054100d0d7816 */ /* 0x000fe400000000e8 */
[----:B------:R-:W-:Y:S02]  /*18a80*/  SHF.R.U32.HI R14, RZ, 0x10, R15 ;  /* 0x00000010ff0e7819 */ /* 0x000fe4000001160f */
[----:B------:R-:W-:Y:S02]  /*18a90*/  LOP3.LUT R232, R15, 0xff, RZ, 0xc0, !PT ;  /* 0x000000ff0fe87812 */ /* 0x000fe400078ec0ff */
[----:B------:R-:W-:Y:S02]  /*18aa0*/  SHF.R.U32.HI R235, RZ, 0x8, R235 ;  /* 0x00000008ffeb7819 */ /* 0x000fe400000116eb */
[----:B------:R-:W-:Y:S02]  /*18ab0*/  SHF.R.U32.HI R15, RZ, 0x18, R15 ;  /* 0x00000018ff0f7819 */ /* 0x000fe4000001160f */
[----:B------:R-:W-:-:S02]  /*18ac0*/  LOP3.LUT R14, R14, 0xff, RZ, 0xc0, !PT ;  /* 0x000000ff0e0e7812 */ /* 0x000fc400078ec0ff */
[----:B------:R-:W-:Y:S01]  /*18ad0*/  PRMT R232, R232, 0x5410, R235 ;  /* 0x00005410e8e87816 */ /* 0x000fe200000000eb */
[--C-:B------:R-:W-:Y:S01]  /*18ae0*/  HSET2.LE.AND R13, R13, R251.reuse, PT ;  /* 0x000000fb0d0d7233 */ /* 0x100fe20003803000 */
[----:B------:R-:W-:Y:S01]  /*18af0*/  PRMT R15, R14, 0x5410, R15 ;  /* 0x000054100e0f7816 */ /* 0x000fe2000000000f */
[--C-:B------:R-:W-:Y:S02]  /*18b00*/  HSET2.LE.AND R12, R12, R251.reuse, PT ;  /* 0x000000fb0c0c7233 */ /* 0x100fe40003803000 */
[--C-:B------:R-:W-:Y:S01]  /*18b10*/  HSET2.LE.AND R232, R232, R251.reuse, PT ;  /* 0x000000fbe8e87233 */ /* 0x100fe20003803000 */
[----:B----4-:R-:W-:Y:S01]  /*18b20*/  LOP3.LUT R14, R13, R21, RZ, 0xc0, !PT ;  /* 0x000000150d0e7212 */ /* 0x010fe200078ec0ff */
[----:B------:R-:W-:Y:S01]  /*18b30*/  HSET2.LE.AND R13, R15, R251, PT ;  /* 0x000000fb0f0d7233 */ /* 0x000fe20003803000 */
[----:B--2---:R-:W-:Y:S02]  /*18b40*/  LOP3.LUT R15, R12, R26, RZ, 0xc0, !PT ;  /* 0x0000001a0c0f7212 */ /* 0x004fe400078ec0ff */
[----:B---3--:R-:W-:-:S02]  /*18b50*/  LOP3.LUT R12, R232, R29, RZ, 0xc0, !PT ;  /* 0x0000001de80c7212 */ /* 0x008fc400078ec0ff */
[----:B------:R-:W2:Y:S04]  /*18b60*/  LDL.LU R29, [R1+0x44] ;  /* 0x00004400011d7983 */ /* 0x000ea80000300800 */
[----:B------:R-:W3:Y:S01]  /*18b70*/  LDL.LU R26, [R1+0x48] ;  /* 0x00004800011a7983 */ /* 0x000ee20000300800 */
[----:B------:R-:W-:-:S07]  /*18b80*/  LOP3.LUT R13, R13, R20, RZ, 0xc0, !PT ;  /* 0x000000140d0d7212 */ /* 0x000fce00078ec0ff */
[----:B------:R-:W-:Y:S07]  /*18b90*/  HMMA.16816.F32 R156, R12, R4, R156 ;  /* 0x000000040c9c723c */ /* 0x000fee000000189c */
[----:B------:R-:W-:-:S05]  /*18ba0*/  LOP3.LUT R4, R233, UR6, RZ, 0x3c, !PT ;  /* 0x00000006e9047c12 */ /* 0x000fca000f8e3cff */
[----:B------:R-:W-:Y:S01]  /*18bb0*/  IMAD.WIDE.U32 R44, R4, -0x326172a9, RZ ;  /* 0xcd9e8d57042c7825 */ /* 0x000fe200078e00ff */
[C---:B------:R-:W-:Y:S04]  /*18bc0*/  HMMA.16816.F32 R144, R12.reuse, R8, R144 ;  /* 0x000000080c90723c */ /* 0x040fe80000001890 */
[----:B------:R-:W-:Y:S02]  /*18bd0*/  LOP3.LUT R5, R45, UR20, R48, 0x96, !PT ;  /* 0x000000142d057c12 */ /* 0x000fe4000f8e9630 */
[----:B------:R-:W-:Y:S02]  /*18be0*/  LOP3.LUT R4, R51, UR18, R44, 0x96, !PT ;  /* 0x0000001233047c12 */ /* 0x000fe4000f8e962c */
        /* <DEDUP_REMOVED lines=12> */
[----:B------:R-:W-:-:S05]  /*18cb0*/  LOP3.LUT R5, R43, UR11, R8, 0x96, !PT ;  /* 0x0000000b2b057c12 */ /* 0x000fca000f8e9608 */
[----:B------:R-:W-:Y:S01]  /*18cc0*/  IMAD.WIDE.U32 R6, R5, -0x326172a9, RZ ;  /* 0xcd9e8d5705067825 */ /* 0x000fe200078e00ff */
[----:B------:R-:W-:Y:S01]  /*18cd0*/  HMMA.16816.F32 R152, R12, R10, R152 ;  /* 0x0000000a0c98723c */ /* 0x000fe20000001898 */
[----:B------:R-:W1:Y:S02]  /*18ce0*/  LDSM.16.MT88.4 R8, [R214+0x4800] ;  /* 0x00480000d608783b */ /* 0x000e640000004200 */
[----:B------:R-:W-:Y:S01]  /*18cf0*/  IMAD.WIDE.U32 R20, R4, -0x326172a9, RZ ;  /* 0xcd9e8d5704147825 */ /* 0x000fe200078e00ff */
[----:B------:R-:W-:-:S03]  /*18d00*/  LOP3.LUT R5, R6, 0xffff, RZ, 0xc0, !PT ;  /* 0x0000ffff06057812 */ /* 0x000fc600078ec0ff */
[----:B------:R-:W-:Y:S02]  /*18d10*/  LOP3.LUT R14, R6, 0xff, RZ, 0xc0, !PT ;  /* 0x000000ff060e7812 */ /* 0x000fe400078ec0ff */
[----:B------:R-:W-:Y:S02]  /*18d20*/  SHF.R.U32.HI R5, RZ, 0x8, R5 ;  /* 0x00000008ff057819 */ /* 0x000fe40000011605 */
[----:B------:R-:W-:Y:S02]  /*18d30*/  LOP3.LUT R4, R7, UR31, R20, 0x96, !PT ;  /* 0x0000001f07047c12 */ /* 0x000fe4000f8e9614 */
[----:B------:R-:W-:Y:S02]  /*18d40*/  PRMT R14, R14, 0x5410, R5 ;  /* 0x000054100e0e7816 */ /* 0x000fe40000000005 */
[----:B------:R-:W-:Y:S02]  /*18d50*/  LOP3.LUT R5, R4, 0xffff, RZ, 0xc0, !PT ;  /* 0x0000ffff04057812 */ /* 0x000fe400078ec0ff */
[----:B------:R-:W-:-:S02]  /*18d60*/  SHF.R.U32.HI R15, RZ, 0x10, R6 ;  /* 0x00000010ff0f7819 */ /* 0x000fc40000011606 */
[----:B------:R-:W-:Y:S02]  /*18d70*/  SHF.R.U32.HI R13, RZ, 0x10, R4 ;  /* 0x00000010ff0d7819 */ /* 0x000fe40000011604 */
[----:B------:R-:W-:Y:S02]  /*18d80*/  LOP3.LUT R12, R4, 0xff, RZ, 0xc0, !PT ;  /* 0x000000ff040c7812 */ /* 0x000fe400078ec0ff */
[----:B------:R-:W-:Y:S02]  /*18d90*/  SHF.R.U32.HI R6, RZ, 0x18, R6 ;  /* 0x00000018ff067819 */ /* 0x000fe40000011606 */
[----:B------:R-:W-:Y:S02]  /*18da0*/  SHF.R.U32.HI R4, RZ, 0x18, R4 ;  /* 0x00000018ff047819 */ /* 0x000fe40000011604 */
[----:B------:R-:W-:Y:S02]  /*18db0*/  SHF.R.U32.HI R5, RZ, 0x8, R5 ;  /* 0x00000008ff057819 */ /* 0x000fe40000011605 */
[----:B------:R-:W-:-:S02]  /*18dc0*/  LOP3.LUT R15, R15, 0xff, RZ, 0xc0, !PT ;  /* 0x000000ff0f0f7812 */ /* 0x000fc400078ec0ff */
[----:B------:R-:W-:Y:S02]  /*18dd0*/  LOP3.LUT R13, R13, 0xff, RZ, 0xc0, !PT ;  /* 0x000000ff0d0d7812 */ /* 0x000fe400078ec0ff */
[----:B------:R-:W-:Y:S02]  /*18de0*/  PRMT R15, R15, 0x5410, R6 ;  /* 0x000054100f0f7816 */ /* 0x000fe40000000006 */
[----:B------:R-:W-:Y:S02]  /*18df0*/  PRMT R12, R12, 0x5410, R5 ;  /* 0x000054100c0c7816 */ /* 0x000fe40000000005 */
[----:B------:R-:W-:Y:S02]  /*18e00*/  PRMT R13, R13, 0x5410, R4 ;  /* 0x000054100d0d7816 */ /* 0x000fe40000000004 */
[----:B------:R-:W4:Y:S01]  /*18e10*/  LDSM.16.MT88.4 R4, [R213+0x4800] ;  /* 0x00480000d504783b */ /* 0x000f220000004200 */
[--C-:B------:R-:W-:Y:S02]  /*18e20*/  HSET2.LE.AND R14, R14, R251.reuse, PT ;  /* 0x000000fb0e0e7233 */ /* 0x100fe40003803000 */
[----:B------:R-:W-:-:S02]  /*18e30*/  HSET2.LE.AND R15, R15, R251, PT ;  /* 0x000000fb0f0f7233 */ /* 0x000fc40003803000 */
[--C-:B------:R-:W-:Y:S02]  /*18e40*/  HSET2.LE.AND R12, R12, R251.reuse, PT ;  /* 0x000000fb0c0c7233 */ /* 0x100fe40003803000 */
[----:B------:R-:W-:Y:S01]  /*18e50*/  HSET2.LE.AND R13, R13, R251, PT ;  /* 0x000000fb0d0d7233 */ /* 0x000fe20003803000 */
[----:B------:R-:W-:Y:S02]  /*18e60*/  LOP3.LUT R14, R14, R17, RZ, 0xc0, !PT ;  /* 0x000000110e0e7212 */ /* 0x000fe400078ec0ff */
[----:B------:R-:W-:Y:S01]  /*18e70*/  LOP3.LUT R15, R15, R25, RZ, 0xc0, !PT ;  /* 0x000000190f0f7212 */ /* 0x000fe200078ec0ff */
[----:B------:R-:W3:Y:S01]  /*18e80*/  LDL.LU R17, [R1+0x2d0] ;  /* 0x0002d00001117983 */ /* 0x000ee20000300800 */
[----:B------:R-:W-:Y:S02]  /*18e90*/  LOP3.LUT R12, R12, R28, RZ, 0xc0, !PT ;  /* 0x0000001c0c0c7212 */ /* 0x000fe400078ec0ff */
[----:B------:R-:W-:Y:S01]  /*18ea0*/  LOP3.LUT R13, R13, R27, RZ, 0xc0, !PT ;  /* 0x0000001b0d0d7212 */ /* 0x000fe200078ec0ff */
[----:B------:R-:W3:Y:S06]  /*18eb0*/  LDL.LU R25, [R1+0x2cc] ;  /* 0x0002cc0001197983 */ /* 0x000eec0000300800 */
[C---:B-1----:R-:W-:Y:S08]  /*18ec0*/  HMMA.16816.F32 R132, R12.reuse, R8, R132 ;  /* 0x000000080c84723c */ /* 0x042ff00000001884 */
[C---:B------:R-:W-:Y:S08]  /*18ed0*/  HMMA.16816.F32 R136, R12.reuse, R10, R136 ;  /* 0x0000000a0c88723c */ /* 0x040ff00000001888 */
[C---:B----4-:R-:W-:Y:S08]  /*18ee0*/  HMMA.16816.F32 R140, R12.reuse, R4, R140 ;  /* 0x000000040c8c723c */ /* 0x050ff0000000188c */
[----:B------:R-:W-:Y:S07]  /*18ef0*/  HMMA.16816.F32 R148, R12, R6, R148 ;  /* 0x000000060c94723c */ /* 0x000fee0000001894 */
[----:B------:R-:W-:-:S02]  /*18f00*/  LOP3.LUT R12, R45, UR20, R166, 0x96, !PT ;  /* 0x000000142d0c7c12 */ /* 0x000fc4000f8e96a6 */
[----:B------:R-:W-:-:S03]  /*18f10*/  LOP3.LUT R13, R39, UR18, R44, 0x96, !PT ;  /* 0x00000012270d7c12 */ /* 0x000fc6000f8e962c */
[----:B------:R-:W-:-:S05]  /*18f20*/  IMAD.WIDE.U32 R44, R12, -0x2daee0ad, RZ ;  /* 0xd2511f530c2c7825 */ /* 0x000fca00078e00ff */
[----:B------:R-:W-:Y:S01]  /*18f30*/  LOP3.LUT R12, R45, UR17, R234, 0x96, !PT ;  /* 0x000000112d0c7c12 */ /* 0x000fe2000f8e96ea */
[----:B------:R-:W-:Y:S01]  /*18f40*/  IMAD.WIDE.U32 R14, R13, -0x2daee0ad, RZ ;  /* 0xd2511f530d0e7825 */ /* 0x000fe200078e00ff */
[----:B--2---:R1:W-:Y:S03]  /*18f50*/  STG.E.U16 [R236.64+-0xee], R29 ;  /* 0xffff121dec007986 */ /* 0x0043e6000c101524 */
[----:B-1----:R-:W-:Y:S01]  /*18f60*/  IMAD.WIDE.U32 R28, R12, -0x326172a9, RZ ;  /* 0xcd9e8d570c1c7825 */ /* 0x002fe200078e00ff */
[----:B------:R-:W-:-:S04]  /*18f70*/  LOP3.LUT R12, R15, UR15, R44, 0x96, !PT ;  /* 0x0000000f0f0c7c12 */ /* 0x000fc8000f8e962c */
[----:B------:R-:W-:-:S05]  /*18f80*/  LOP3.LUT R13, R29, UR16, R38, 0x96, !PT ;  /* 0x000000101d0d7c12 */ /* 0x000fca000f8e9626 */
[----:B------:R-:W-:-:S05]  /*18f90*/  IMAD.WIDE.U32 R44, R13, -0x2daee0ad, RZ ;  /* 0xd2511f530d2c7825 */ /* 0x000fca00078e00ff */
[----:B------:R-:W-:Y:S01]  /*18fa0*/  LOP3.LUT R13, R45, UR13, R14, 0x96, !PT ;  /* 0x0000000d2d0d7c12 */ /* 0x000fe2000f8e960e */
[----:B------:R-:W-:-:S05]  /*18fb0*/  IMAD.WIDE.U32 R14, R12, -0x326172a9, RZ ;  /* 0xcd9e8d570c0e7825 */ /* 0x000fca00078e00ff */
[----:B------:R-:W-:-:S05]  /*18fc0*/  LOP3.LUT R12, R15, UR14, R28, 0x96, !PT ;  /* 0x0000000e0f0c7c12 */ /* 0x000fca000f8e961c */
[----:B------:R-:W-:Y:S01]  /*18fd0*/  IMAD.WIDE.U32 R28, R12, -0x2daee0ad, RZ ;  /* 0xd2511f530c1c7825 */ /* 0x000fe200078e00ff */
[----:B---3--:R1:W-:Y:S04]  /*18fe0*/  STG.E.U16 [R242.64+-0xf0], R26 ;  /* 0xffff101af2007986 */ /* 0x0083e8000c101524 */
[----:B------:R-:W-:-:S05]  /*18ff0*/  LOP3.LUT R12, R29, UR11, R44, 0x96, !PT ;  /* 0x0000000b1d0c7c12 */ /* 0x000fca000f8e962c */
[----:B------:R-:W-:-:S04]  /*19000*/  IMAD.WIDE.U32 R44, R12, -0x326172a9, RZ ;  /* 0xcd9e8d570c2c7825 */ /* 0x000fc800078e00ff */
[----:B-1----:R-:W-:-:S04]  /*19010*/  IMAD.WIDE.U32 R26, R13, -0x326172a9, RZ ;  /* 0xcd9e8d570d1a7825 */ /* 0x002fc800078e00ff */
[----:B------:R-:W-:Y:S02]  /*19020*/  IMAD.MOV.U32 R12, RZ, RZ, R26 ;  /* 0x000000ffff0c7224 */ /* 0x000fe400078e001a */
[----:B------:R-:W-:Y:S01]  /*19030*/  IMAD.MOV.U32 R13, RZ, RZ, R27 ;  /* 0x000000ffff0d7224 */ /* 0x000fe200078e001b */
[----:B------:R-:W-:Y:S01]  /*19040*/  LOP3.LUT R235, R44, 0xffff, RZ, 0xc0, !PT ;  /* 0x0000ffff2ceb7812 */ /* 0x000fe200078ec0ff */
[----:B------:R-:W2:Y:S01]  /*19050*/  LDL.LU R27, [R1+0x2c8] ;  /* 0x0002c800011b7983 */ /* 0x000ea20000300800 */
[----:B------:R-:W-:Y:S02]  /*19060*/  LOP3.LUT R15, R45, UR31, R12, 0x96, !PT ;  /* 0x0000001f2d0f7c12 */ /* 0x000fe4000f8e960c */
[----:B------:R-:W-:Y:S02]  /*19070*/  SHF.R.U32.HI R12, RZ, 0x10, R44 ;  /* 0x00000010ff0c7819 */ /* 0x000fe4000001162c */
[----:B------:R-:W-:Y:S02]  /*19080*/  LOP3.LUT R232, R13, UR12, R14, 0x96, !PT ;  /* 0x0000000c0de87c12 */ /* 0x000fe4000f8e960e */
[----:B------:R-:W-:-:S02]  /*19090*/  SHF.R.U32.HI R14, RZ, 0x18, R44 ;  /* 0x00000018ff0e7819 */ /* 0x000fc4000001162c */
[----:B------:R-:W-:Y:S02]  /*190a0*/  LOP3.LUT R12, R12, 0xff, RZ, 0xc0, !PT ;  /* 0x000000ff0c0c7812 */ /* 0x000fe400078ec0ff */
[----:B------:R-:W-:Y:S02]  /*190b0*/  LOP3.LUT R13, R44, 0xff, RZ, 0xc0, !PT ;  /* 0x000000ff2c0d7812 */ /* 0x000fe400078ec0ff */
[----:B------:R-:W-:Y:S01]  /*190c0*/  SHF.R.U32.HI R235, RZ, 0x8, R235 ;  /* 0x00000008ffeb7819 */ /* 0x000fe200000116eb */
[----:B------:R-:W3:Y:S01]  /*190d0*/  LDL.LU.64 R44, [R1+0x2c0] ;  /* 0x0002c000012c7983 */ /* 0x000ee20000300a00 */
[----:B------:R-:W-:Y:S02]  /*190e0*/  PRMT R12, R12, 0x5410, R14 ;  /* 0x000054100c0c7816 */ /* 0x000fe4000000000e */
[----:B------:R-:W-:Y:S02]  /*190f0*/  LOP3.LUT R26, R15, 0xffff, RZ, 0xc0, !PT ;  /* 0x0000ffff0f1a7812 */ /* 0x000fe400078ec0ff */
[----:B------:R-:W-:-:S02]  /*19100*/  SHF.R.U32.HI R14, RZ, 0x10, R15 ;  /* 0x00000010ff0e7819 */ /* 0x000fc4000001160f */
[----:B------:R-:W-:Y:S02]  /*19110*/  PRMT R13, R13, 0x5410, R235 ;  /* 0x000054100d0d7816 */ /* 0x000fe400000000eb */
[----:B------:R-:W-:Y:S02]  /*19120*/  SHF.R.U32.HI R26, RZ, 0x8, R26 ;  /* 0x00000008ff1a7819 */ /* 0x000fe4000001161a */
[----:B------:R-:W-:Y:S02]  /*19130*/  LOP3.LUT R235, R15, 0xff, RZ, 0xc0, !PT ;  /* 0x000000ff0feb7812 */ /* 0x000fe400078ec0ff */
[----:B------:R-:W-:Y:S02]  /*19140*/  LOP3.LUT R14, R14, 0xff, RZ, 0xc0, !PT ;  /* 0x000000ff0e0e7812 */ /* 0x000fe400078ec0ff */
[----:B------:R-:W-:Y:S02]  /*19150*/  SHF.R.U32.HI R15, RZ, 0x18, R15 ;  /* 0x00000018ff0f7819 */ /* 0x000fe4000001160f */
[----:B------:R-:W-:-:S02]  /*19160*/  PRMT R235, R235, 0x5410, R26 ;  /* 0x00005410ebeb7816 */ /* 0x000fc4000000001a */
[----:B------:R-:W4:Y:S01]  /*19170*/  LDL.LU R26, [R1+0x2bc] ;  /* 0x0002bc00011a7983 */ /* 0x000f220000300800 */
[----:B------:R-:W-:-:S03]  /*19180*/  PRMT R15, R14, 0x5410, R15 ;  /* 0x000054100e0f7816 */ /* 0x000fc6000000000f */
[----:B------:R-:W2:Y:S01]  /*19190*/  LDL.LU R14, [R1+0x58] ;  /* 0x00005800010e7983 */ /* 0x000ea20000300800 */
[--C-:B------:R-:W-:Y:S02]  /*191a0*/  HSET2.LE.AND R13, R13, R251.reuse, PT ;  /* 0x000000fb0d0d7233 */ /* 0x100fe40003803000 */
[----:B------:R-:W-:-:S03]  /*191b0*/  HSET2.LE.AND R12, R12, R251, PT ;  /* 0x000000fb0c0c7233 */ /* 0x000fc60003803000 */
[----:B--2---:R-:W-:Y:S01]  /*191c0*/  LOP3.LUT R14, R13, R14, RZ, 0xc0, !PT ;  /* 0x0000000e0d0e7212 */ /* 0x004fe200078ec0ff */
[--C-:B------:R-:W-:Y:S02]  /*191d0*/  HSET2.LE.AND R13, R15, R251.reuse, PT ;  /* 0x000000fb0f0d7233 */ /* 0x100fe40003803000 */
[----:B------:R-:W2:Y:S01]  /*191e0*/  LDL.LU R15, [R1+0x54] ;  /* 0x00005400010f7983 */ /* 0x000ea20000300800 */
[----:B------:R-:W-:Y:S01]  /*191f0*/  HSET2.LE.AND R235, R235, R251, PT ;  /* 0x000000fbebeb7233 */ /* 0x000fe20003803000 */
[----:B--2---:R-:W-:Y:S02]  /*19200*/  LOP3.LUT R15, R12, R15, RZ, 0xc0, !PT ;  /* 0x0000000f0c0f7212 */ /* 0x004fe400078ec0ff */
[----:B------:R-:W2:Y:S01]  /*19210*/  LDL.LU R12, [R1+0x50] ;  /* 0x00005000010c7983 */ /* 0x000ea20000300800 */
[----:B----4-:R-:W-:-:S03]  /*19220*/  LOP3.LUT R13, R13, R26, RZ, 0xc0, !PT ;  /* 0x0000001a0d0d7212 */ /* 0x010fc600078ec0ff */
[----:B------:R-:W4:Y:S01]  /*19230*/  LDL.LU R26, [R1+0x2b8] ;  /* 0x0002b800011a7983 */ /* 0x000f220000300800 */
[----:B--2---:R-:W-:-:S07]  /*19240*/  LOP3.LUT R12, R235, R12, RZ, 0xc0, !PT ;  /* 0x0000000ceb0c7212 */ /* 0x004fce00078ec0ff */
[C---:B------:R-:W-:Y:S07]  /*19250*/  HMMA.16816.F32 R156, R12.reuse, R4, R156 ;  /* 0x000000040c9c723c */ /* 0x040fee000000189c */
[----:B------:R-:W-:Y:S01]  /*19260*/  LOP3.LUT R4, R21, UR12, R22, 0x96, !PT ;  /* 0x0000000c15047c12 */ /* 0x000fe2000f8e9616 */
[C---:B------:R-:W-:Y:S01]  /*19270*/  HMMA.16816.F32 R144, R12.reuse, R8, R144 ;  /* 0x000000080c90723c */ /* 0x040fe20000001890 */
[----:B------:R-:W2:Y:S04]  /*19280*/  LDL.LU.64 R22, [R1+0x2b0] ;  /* 0x0002b00001167983 */ /* 0x000ea80000300a00 */
[----:B------:R-:W2:Y:S03]  /*19290*/  LDL.LU R21, [R1+0x2a8] ;  /* 0x0002a80001157983 */ /* 0x000ea60000300800 */
[C---:B------:R-:W-:Y:S01]  /*192a0*/  HMMA.16816.F32 R152, R12.reuse, R10, R152 ;  /* 0x0000000a0c98723c */ /* 0x040fe20000001898 */
[----:B------:R-:W1:Y:S07]  /*192b0*/  LDSM.16.MT88.4 R8, [R214+0x4c00] ;  /* 0x004c0000d608783b */ /* 0x000e6e0000004200 */
[----:B------:R-:W-:Y:S07]  /*192c0*/  HMMA.16816.F32 R160, R12, R6, R160 ;  /* 0x000000060ca0723c */ /* 0x000fee00000018a0 */
[----:B------:R-:W-:-:S05]  /*192d0*/  IMAD.WIDE.U32 R14, R4, -0x2daee0ad, RZ ;  /* 0xd2511f53040e7825 */ /* 0x000fca00078e00ff */
[----:B------:R-:W-:Y:S02]  /*192e0*/  LOP3.LUT R4, R14, 0xffff, RZ, 0xc0, !PT ;  /* 0x0000ffff0e047812 */ /* 0x000fe400078ec0ff */
[----:B------:R-:W-:Y:S02]  /*192f0*/  LOP3.LUT R15, R15, UR32, R42, 0x96, !PT ;  /* 0x000000200f0f7c12 */ /* 0x000fe4000f8e962a */
[----:B------:R-:W3:Y:S02]  /*19300*/  LDL.LU.64 R42, [R1+0x2a0] ;  /* 0x0002a000012a7983 */ /* 0x000ee40000300a00 */
[C---:B------:R-:W-:Y:S02]  /*19310*/  LOP3.LUT R20, R15.reuse, 0xffff, RZ, 0xc0, !PT ;  /* 0x0000ffff0f147812 */ /* 0x040fe400078ec0ff */
[----:B------:R-:W-:Y:S02]  /*19320*/  LOP3.LUT R235, R15, 0xff, RZ, 0xc0, !PT ;  /* 0x000000ff0feb7812 */ /* 0x000fe400078ec0ff */
[----:B------:R-:W-:-:S04]  /*19330*/  SHF.R.U32.HI R20, RZ, 0x8, R20 ;  /* 0x00000008ff147819 */ /* 0x000fc80000011614 */
[----:B------:R-:W-:Y:S02]  /*19340*/  PRMT R235, R235, 0x5410, R20 ;  /* 0x00005410ebeb7816 */ /* 0x000fe40000000014 */
[----:B------:R-:W3:Y:S01]  /*19350*/  LDL.LU R20, [R1+0x298] ;  /* 0x0002980001147983 */ /* 0x000ee20000300800 */
[----:B------:R-:W-:Y:S02]  /*19360*/  SHF.R.U32.HI R4, RZ, 0x8, R4 ;  /* 0x00000008ff047819 */ /* 0x000fe40000011604 */
[----:B------:R-:W-:-:S04]  /*19370*/  LOP3.LUT R13, R14, 0xff, RZ, 0xc0, !PT ;  /* 0x000000ff0e0d7812 */ /* 0x000fc800078ec0ff */
[----:B------:R-:W-:Y:S02]  /*19380*/  PRMT R13, R13, 0x5410, R4 ;  /* 0x000054100d0d7816 */ /* 0x000fe40000000004 */
[----:B------:R-:W4:Y:S01]  /*19390*/  LDSM.16.MT88.4 R4, [R213+0x4c00] ;  /* 0x004c0000d504783b */ /* 0x000f220000004200 */
[--C-:B------:R-:W-:Y:S02]  /*193a0*/  SHF.R.U32.HI R12, RZ, 0x10, R14.reuse ;  /* 0x00000010ff0c7819 */ /* 0x100fe4000001160e */
[----:B------:R-:W-:Y:S02]  /*193b0*/  SHF.R.U32.HI R14, RZ, 0x18, R14 ;  /* 0x00000018ff0e7819 */ /* 0x000fe4000001160e */
[----:B------:R-:W-:-:S04]  /*193c0*/  LOP3.LUT R12, R12, 0xff, RZ, 0xc0, !PT ;  /* 0x000000ff0c0c7812 */ /* 0x000fc800078ec0ff */
[----:B------:R-:W-:Y:S02]  /*193d0*/  PRMT R12, R12, 0x5410, R14 ;  /* 0x000054100c0c7816 */ /* 0x000fe4000000000e */
[--C-:B------:R-:W-:Y:S02]  /*193e0*/  SHF.R.U32.HI R14, RZ, 0x10, R15.reuse ;  /* 0x00000010ff0e7819 */ /* 0x100fe4000001160f */
[----:B------:R-:W-:Y:S02]  /*193f0*/  SHF.R.U32.HI R15, RZ, 0x18, R15 ;  /* 0x00000018ff0f7819 */ /* 0x000fe4000001160f */
[----:B------:R-:W-:Y:S01]  /*19400*/  LOP3.LUT R14, R14, 0xff, RZ, 0xc0, !PT ;  /* 0x000000ff0e0e7812 */ /* 0x000fe200078ec0ff */
[----:B------:R-:W-:-:S03]  /*19410*/  HSET2.LE.AND R13, R13, R251, PT ;  /* 0x000000fb0d0d7233 */ /* 0x000fc60003803000 */
[----:B------:R-:W-:Y:S01]  /*19420*/  PRMT R15, R14, 0x5410, R15 ;  /* 0x000054100e0f7816 */ /* 0x000fe2000000000f */
[--C-:B------:R-:W-:Y:S01]  /*19430*/  HSET2.LE.AND R12, R12, R251.reuse, PT ;  /* 0x000000fb0c0c7233 */ /* 0x100fe20003803000 */
[----:B------:R-:W-:Y:S01]  /*19440*/  LOP3.LUT R14, R13, R37, RZ, 0xc0, !PT ;  /* 0x000000250d0e7212 */ /* 0x000fe200078ec0ff */
[--C-:B------:R-:W-:Y:S02]  /*19450*/  HSET2.LE.AND R235, R235, R251.reuse, PT ;  /* 0x000000fbebeb7233 */ /* 0x100fe40003803000 */
[----:B------:R-:W-:Y:S01]  /*19460*/  HSET2.LE.AND R13, R15, R251, PT ;  /* 0x000000fb0f0d7233 */ /* 0x000fe20003803000 */
[----:B------:R-:W-:Y:S02]  /*19470*/  LOP3.LUT R15, R12, R36, RZ, 0xc0, !PT ;  /* 0x000000240c0f7212 */ /* 0x000fe400078ec0ff */
[----:B------:R-:W-:Y:S02]  /*19480*/  LOP3.LUT R12, R235, R33, RZ, 0xc0, !PT ;  /* 0x00000021eb0c7212 */ /* 0x000fe400078ec0ff */
[----:B------:R-:W-:Y:S01]  /*19490*/  LOP3.LUT R13, R13, R24, RZ, 0xc0, !PT ;  /* 0x000000180d0d7212 */ /* 0x000fe200078ec0ff */
[----:B------:R-:W-:-:S06]  /*194a0*/  IMAD.WIDE.U32 R36, R232, -0x2daee0ad, RZ ;  /* 0xd2511f53e8247825 */ /* 0x000fcc00078e00ff */
[----:B-1----:R-:W-:Y:S01]  /*194b0*/  HMMA.16816.F32 R132, R12, R8, R132 ;  /* 0x000000080c84723c */ /* 0x002fe20000001884 */
[----:B------:R-:W-:-:S07]  /*194c0*/  LOP3.LUT R29, R37, UR32, R28, 0x96, !PT ;  /* 0x00000020251d7c12 */ /* 0x000fce000f8e961c */
[C---:B------:R-:W-:Y:S08]  /*194d0*/  HMMA.16816.F32 R136, R12.reuse, R10, R136 ;  /* 0x0000000a0c88723c */ /* 0x040ff00000001888 */
[C---:B----4-:R-:W-:Y:S08]  /*194e0*/  HMMA.16816.F32 R140, R12.reuse, R4, R140 ;  /* 0x000000040c8c723c */ /* 0x050ff0000000188c */
[----:B------:R-:W-:Y:S07]  /*194f0*/  HMMA.16816.F32 R148, R12, R6, R148 ;  /* 0x000000060c94723c */ /* 0x000fee0000001894 */
[----:B------:R-:W-:-:S02]  /*19500*/  SHF.R.U32.HI R12, RZ, 0x10, R36 ;  /* 0x00000010ff0c7819 */ /* 0x000fc40000011624 */
[----:B------:R-:W-:Y:S02]  /*19510*/  LOP3.LUT R15, R36, 0xffff, RZ, 0xc0, !PT ;  /* 0x0000ffff240f7812 */ /* 0x000fe400078ec0ff */
[----:B------:R-:W-:Y:S02]  /*19520*/  SHF.R.U32.HI R13, RZ, 0x18, R36 ;  /* 0x00000018ff0d7819 */ /* 0x000fe40000011624 */
[----:B------:R-:W-:Y:S02]  /*19530*/  LOP3.LUT R12, R12, 0xff, RZ, 0xc0, !PT ;  /* 0x000000ff0c0c7812 */ /* 0x000fe400078ec0ff */
[----:B------:R-:W-:Y:S02]  /*19540*/  LOP3.LUT R232, R233, UR4, RZ, 0x3c, !PT ;  /* 0x00000004e9e87c12 */ /* 0x000fe4000f8e3cff */
[----:B------:R-:W-:Y:S02]  /*19550*/  LOP3.LUT R14, R36, 0xff, RZ, 0xc0, !PT ;  /* 0x000000ff240e7812 */ /* 0x000fe400078ec0ff */
[----:B------:R-:W-:-:S02]  /*19560*/  SHF.R.U32.HI R15, RZ, 0x8, R15 ;  /* 0x00000008ff0f7819 */ /* 0x000fc4000001160f */
[----:B------:R-:W-:Y:S02]  /*19570*/  PRMT R12, R12, 0x5410, R13 ;  /* 0x000054100c0c7816 */ /* 0x000fe4000000000d */
[C---:B------:R-:W-:Y:S01]  /*19580*/  LOP3.LUT R13, R29.reuse, 0xffff, RZ, 0xc0, !PT ;  /* 0x0000ffff1d0d7812 */ /* 0x040fe200078ec0ff */
[----:B------:R-:W-:Y:S01]  /*19590*/  IMAD.WIDE.U32 R36, R232, -0x326172a9, RZ ;  /* 0xcd9e8d57e8247825 */ /* 0x000fe200078e00ff */
[----:B------:R-:W-:Y:S02]  /*195a0*/  PRMT R14, R14, 0x5410, R15 ;  /* 0x000054100e0e7816 */ /* 0x000fe4000000000f */
[----:B------:R-:W-:Y:S02]  /*195b0*/  SHF.R.U32.HI R13, RZ, 0x8, R13 ;  /* 0x00000008ff0d7819 */ /* 0x000fe4000001160d */
[----:B------:R-:W-:Y:S01]  /*195c0*/  LOP3.LUT R15, R29, 0xff, RZ, 0xc0, !PT ;  /* 0x000000ff1d0f7812 */ /* 0x000fe200078ec0ff */
[----:B------:R-:W-:Y:S01]  /*195d0*/  HSET2.LE.AND R14, R14, R251, PT ;  /* 0x000000fb0e0e7233 */ /* 0x000fe20003803000 */
[----:B------:R-:W-:-:S02]  /*195e0*/  LOP3.LUT R24, R37, UR20, R166, 0x96, !PT ;  /* 0x0000001425187c12 */ /* 0x000fc4000f8e96a6 */
[----:B------:R-:W-:Y:S02]  /*195f0*/  PRMT R15, R15, 0x5410, R13 ;  /* 0x000054100f0f7816 */ /* 0x000fe4000000000d */
[--C-:B------:R-:W-:Y:S01]  /*19600*/  SHF.R.U32.HI R13, RZ, 0x10, R29.reuse ;  /* 0x00000010ff0d7819 */ /* 0x100fe2000001161d */
[----:B------:R-:W-:Y:S01]  /*19610*/  HSET2.LE.AND R12, R12, R251, PT ;  /* 0x000000fb0c0c7233 */ /* 0x000fe20003803000 */
[----:B------:R-:W-:Y:S01]  /*19620*/  LOP3.LUT R14, R14, R25, RZ, 0xc0, !PT ;  /* 0x000000190e0e7212 */ /* 0x000fe200078ec0ff */
[----:B------:R-:W-:Y:S01]  /*19630*/  IMAD.WIDE.U32 R24, R24, -0x2daee0ad, RZ ;  /* 0xd2511f5318187825 */ /* 0x000fe200078e00ff */
[----:B------:R-:W-:Y:S02]  /*19640*/  SHF.R.U32.HI R29, RZ, 0x18, R29 ;  /* 0x00000018ff1d7819 */ /* 0x000fe4000001161d */
[----:B------:R-:W-:-:S04]  /*19650*/  LOP3.LUT R13, R13, 0xff, RZ, 0xc0, !PT ;  /* 0x000000ff0d0d7812 */ /* 0x000fc800078ec0ff */
[----:B------:R-:W-:Y:S02]  /*19660*/  PRMT R13, R13, 0x5410, R29 ;  /* 0x000054100d0d7816 */ /* 0x000fe4000000001d */
[----:B------:R-:W-:Y:S02]  /*19670*/  LOP3.LUT R28, R39, UR18, R36, 0x96, !PT ;  /* 0x00000012271c7c12 */ /* 0x000fe4000f8e9624 */
[----:B------:R-:W-:Y:S01]  /*19680*/  LOP3.LUT R235, R37, UR20, R48, 0x96, !PT ;  /* 0x0000001425eb7c12 */ /* 0x000fe2000f8e9630 */
[----:B------:R-:W-:Y:S01]  /*19690*/  HSET2.LE.AND R13, R13, R251, PT ;  /* 0x000000fb0d0d7233 */ /* 0x000fe20003803000 */
[----:B------:R-:W-:-:S03]  /*196a0*/  LOP3.LUT R232, R51, UR18, R36, 0x96, !PT ;  /* 0x0000001233e87c12 */ /* 0x000fc6000f8e9624 */
[----:B------:R-:W-:Y:S01]  /*196b0*/  IMAD.WIDE.U32 R48, R235, -0x2daee0ad, RZ ;  /* 0xd2511f53eb307825 */ /* 0x000fe200078e00ff */
[----:B------:R-:W-:Y:S02]  /*196c0*/  LOP3.LUT R233, R233, UR8, RZ, 0x3c, !PT ;  /* 0x00000008e9e97c12 */ /* 0x000fe4000f8e3cff */
[----:B--2---:R-:W-:Y:S01]  /*196d0*/  LOP3.LUT R13, R13, R21, RZ, 0xc0, !PT ;  /* 0x000000150d0d7212 */ /* 0x004fe200078ec0ff */
[----:B---3--:R1:W-:Y:S02]  /*196e0*/  STG.E.U16 [R242.64+-0xee], R20 ;  /* 0xffff1214f2007986 */ /* 0x0083e4000c101524 */
[----:B-1----:R-:W-:Y:S01]  /*196f0*/  HSET2.LE.AND R20, R15, R251, PT ;  /* 0x000000fb0f147233 */ /* 0x002fe20003803000 */
[----:B------:R-:W-:Y:S02]  /*19700*/  LOP3.LUT R15, R12, R23, RZ, 0xc0, !PT ;  /* 0x000000170c0f7212 */ /* 0x000fe400078ec0ff */
[----:B------:R-:W-:Y:S02]  /*19710*/  LOP3.LUT R23, R25, UR17, R234, 0x96, !PT ;  /* 0x0000001119177c12 */ /* 0x000fe4000f8e96ea */
[----:B------:R-:W-:-:S03]  /*19720*/  LOP3.LUT R12, R20, R22, RZ, 0xc0, !PT ;  /* 0x00000016140c7212 */ /* 0x000fc600078ec0ff */
[----:B------:R-:W-:-:S04]  /*19730*/  IMAD.WIDE.U32 R36, R23, -0x326172a9, RZ ;  /* 0xcd9e8d5717247825 */ /* 0x000fc800078e00ff */
[----:B------:R-:W-:Y:S01]  /*19740*/  IMAD.WIDE.U32 R22, R28, -0x2daee0ad, RZ ;  /* 0xd2511f531c167825 */ /* 0x000fe200078e00ff */
[----:B------:R-:W-:-:S04]  /*19750*/  LOP3.LUT R21, R37, UR16, R38, 0x96, !PT ;  /* 0x0000001025157c12 */ /* 0x000fc8000f8e9626 */
[----:B------:R-:W-:Y:S01]  /*19760*/  LOP3.LUT R20, R23, UR15, R24, 0x96, !PT ;  /* 0x0000000f17147c12 */ /* 0x000fe2000f8e9618 */
[----:B------:R-:W-:Y:S01]  /*19770*/  IMAD.WIDE.U32 R24, R21, -0x2daee0ad, RZ ;  /* 0xd2511f5315187825 */ /* 0x000fe200078e00ff */
[----:B------:R-:W-:Y:S03]  /*19780*/  HMMA.16816.F32 R144, R12, R8, R144 ;  /* 0x000000080c90723c */ /* 0x000fe60000001890 */
[----:B------:R-:W-:-:S04]  /*19790*/  IMAD.WIDE.U32 R28, R20, -0x326172a9, RZ ;  /* 0xcd9e8d57141c7825 */ /* 0x000fc800078e00ff */
[----:B------:R-:W-:Y:S01]  /*197a0*/  LOP3.LUT R9, R25, UR13, R22, 0x96, !PT ;  /* 0x0000000d19097c12 */ /* 0x000fe2000f8e9616 */
[----:B------:R-:W-:Y:S01]  /*197b0*/  IMAD.WIDE.U32 R22, R232, -0x2daee0ad, RZ ;  /* 0xd2511f53e8167825 */ /* 0x000fe200078e00ff */
[----:B------:R-:W-:Y:S02]  /*197c0*/  LOP3.LUT R21, R49, UR17, R52, 0x96, !PT ;  /* 0x0000001131157c12 */ /* 0x000fe4000f8e9634 */
[----:B------:R-:W-:Y:S02]  /*197d0*/  LOP3.LUT R8, R29, UR14, R36, 0x96, !PT ;  /* 0x0000000e1d087c12 */ /* 0x000fe4000f8e9624 */
[----:B------:R-:W-:Y:S01]  /*197e0*/  LOP3.LUT R20, R23, UR15, R48, 0x96, !PT ;  /* 0x0000000f17147c12 */ /* 0x000fe2000f8e9630 */
[----:B------:R-:W-:Y:S01]  /*197f0*/  HMMA.16816.F32 R152, R12, R10, R152 ;  /* 0x0000000a0c98723c */ /* 0x000fe20000001898 */
[----:B------:R1:W-:Y:S03]  /*19800*/  STG.E.U16 [R240.64+-0xf0], R32 ;  /* 0xffff1020f0007986 */ /* 0x0003e6000c101524 */
[----:B------:R-:W-:Y:S01]  /*19810*/  IMAD.WIDE.U32 R36, R20, -0x326172a9, RZ ;  /* 0xcd9e8d5714247825 */ /* 0x000fe200078e00ff */
[----:B------:R-:W2:Y:S03]  /*19820*/  LDL.LU.64 R48, [R1+0x290] ;  /* 0x0002900001307983 */ /* 0x000ea60000300a00 */
[----:B------:R-:W-:-:S04]  /*19830*/  IMAD.WIDE.U32 R10, R21, -0x326172a9, RZ ;  /* 0xcd9e8d57150a7825 */ /* 0x000fc800078e00ff */
[----:B------:R-:W-:Y:S02]  /*19840*/  IMAD.MOV.U32 R20, RZ, RZ, R24 ;  /* 0x000000ffff147224 */ /* 0x000fe400078e0018 */
[----:B------:R-:W-:Y:S02]  /*19850*/  IMAD.MOV.U32 R21, RZ, RZ, R25 ;  /* 0x000000ffff157224 */ /* 0x000fe400078e0019 */
[----:B------:R-:W-:Y:S01]  /*19860*/  IMAD.WIDE.U32 R24, R8, -0x2daee0ad, RZ ;  /* 0xd2511f5308187825 */ /* 0x000fe200078e00ff */
[----:B------:R-:W-:Y:S02]  /*19870*/  LOP3.LUT R11, R11, UR16, R50, 0x96, !PT ;  /* 0x000000100b0b7c12 */ /* 0x000fe4000f8e9632 */
[----:B------:R-:W-:Y:S02]  /*19880*/  LOP3.LUT R10, R37, UR14, R10, 0x96, !PT ;  /* 0x0000000e250a7c12 */ /* 0x000fe4000f8e960a */
[----:B------:R-:W-:Y:S01]  /*19890*/  LOP3.LUT R8, R25, UR11, R20, 0x96, !PT ;  /* 0x0000000b19087c12 */ /* 0x000fe2000f8e9614 */
[----:B------:R-:W-:Y:S01]  /*198a0*/  IMAD.WIDE.U32 R20, R9, -0x326172a9, RZ ;  /* 0xcd9e8d5709147825 */ /* 0x000fe200078e00ff */
[----:B------:R-:W-:Y:S04]  /*198b0*/  HMMA.16816.F32 R156, R12, R4, R156 ;  /* 0x000000040c9c723c */ /* 0x000fe8000000189c */
[----:B------:R-:W-:Y:S01]  /*198c0*/  LOP3.LUT R232, R21, UR12, R28, 0x96, !PT ;  /* 0x0000000c15e87c12 */ /* 0x000fe2000f8e961c */
[----:B------:R-:W-:-:S04]  /*198d0*/  IMAD.WIDE.U32 R28, R10, -0x2daee0ad, RZ ;  /* 0xd2511f530a1c7825 */ /* 0x000fc800078e00ff */
[----:B------:R-:W-:-:S04]  /*198e0*/  IMAD.WIDE.U32 R4, R11, -0x2daee0ad, RZ ;  /* 0xd2511f530b047825 */ /* 0x000fc800078e00ff */
[----:B------:R-:W-:Y:S01]  /*198f0*/  IMAD.WIDE.U32 R10, R8, -0x326172a9, RZ ;  /* 0xcd9e8d57080a7825 */ /* 0x000fe200078e00ff */
[----:B------:R-:W-:Y:S02]  /*19900*/  LOP3.LUT R8, R5, UR13, R22, 0x96, !PT ;  /* 0x0000000d05087c12 */ /* 0x000fe4000f8e9616 */
[----:B------:R-:W-:Y:S01]  /*19910*/  LOP3.LUT R5, R29, UR11, R4, 0x96, !PT ;  /* 0x0000000b1d057c12 */ /* 0x000fe2000f8e9604 */
[----:B------:R-:W-:Y:S02]  /*19920*/  HMMA.16816.F32 R160, R12, R6, R160 ;  /* 0x000000060ca0723c */ /* 0x000fe400000018a0 */
[----:B-1----:R-:W-:Y:S01]  /*19930*/  IMAD.WIDE.U32 R32, R8, -0x326172a9, RZ ;  /* 0xcd9e8d5708207825 */ /* 0x002fe200078e00ff */
[----:B------:R-:W-:-:S04]  /*19940*/  LOP3.LUT R4, R11, UR31, R20, 0x96, !PT ;  /* 0x0000001f0b047c12 */ /* 0x000fc8000f8e9614 */
[----:B------:R-:W-:-:S05]  /*19950*/  IMAD.WIDE.U32 R12, R5, -0x326172a9, RZ ;  /* 0xcd9e8d57050c7825 */ /* 0x000fca00078e00ff */
[----:B------:R-:W-:Y:S02]  /*19960*/  LOP3.LUT R20, R13, UR31, R32, 0x96, !PT ;  /* 0x0000001f0d147c12 */ /* 0x000fe4000f8e9620 */
[C---:B------:R-:W-:Y:S02]  /*19970*/  LOP3.LUT R13, R12.reuse, 0xffff, RZ, 0xc0, !PT ;  /* 0x0000ffff0c0d7812 */ /* 0x040fe400078ec0ff */
[--C-:B------:R-:W-:Y:S02]  /*19980*/  SHF.R.U32.HI R15, RZ, 0x10, R12.reuse ;  /* 0x00000010ff0f7819 */ /* 0x100fe4000001160c */
[----:B------:R-:W-:Y:S02]  /*19990*/  LOP3.LUT R14, R12, 0xff, RZ, 0xc0, !PT ;  /* 0x000000ff0c0e7812 */ /* 0x000fe400078ec0ff */
[----:B------:R-:W-:Y:S02]  /*199a0*/  SHF.R.U32.HI R13, RZ, 0x8, R13 ;  /* 0x00000008ff0d7819 */ /* 0x000fe4000001160d */
[----:B------:R-:W-:-:S02]  /*199b0*/  SHF.R.U32.HI R12, RZ, 0x18, R12 ;  /* 0x00000018ff0c7819 */ /* 0x000fc4000001160c */
[----:B------:R-:W-:Y:S02]  /*199c0*/  LOP3.LUT R15, R15, 0xff, RZ, 0xc0, !PT ;  /* 0x000000ff0f0f7812 */ /* 0x000fe400078ec0ff */
[----:B------:R-:W-:Y:S02]  /*199d0*/  LOP3.LUT R8, R10, 0xffff, RZ, 0xc0, !PT ;  /* 0x0000ffff0a087812 */ /* 0x000fe400078ec0ff */
[----:B------:R-:W-:Y:S02]  /*199e0*/  PRMT R14, R14, 0x5410, R13 ;  /* 0x000054100e0e7816 */ /* 0x000fe4000000000d */
[----:B------:R-:W-:Y:S02]  /*199f0*/  LOP3.LUT R21, R20, 0xffff, RZ, 0xc0, !PT ;  /* 0x0000ffff14157812 */ /* 0x000fe400078ec0ff */
[----:B------:R-:W-:Y:S02]  /*19a00*/  SHF.R.U32.HI R13, RZ, 0x10, R20 ;  /* 0x00000010ff0d7819 */ /* 0x000fe40000011614 */
[----:B------:R-:W-:-:S02]  /*19a10*/  PRMT R15, R15, 0x5410, R12 ;  /* 0x000054100f0f7816 */ /* 0x000fc4000000000c */
[----:B------:R-:W-:Y:S02]  /*19a20*/  LOP3.LUT R12, R20, 0xff, RZ, 0xc0, !PT ;  /* 0x000000ff140c7812 */ /* 0x000fe400078ec0ff */
[----:B------:R-:W-:Y:S02]  /*19a30*/  SHF.R.U32.HI R8, RZ, 0x8, R8 ;  /* 0x00000008ff087819 */ /* 0x000fe40000011608 */
[----:B------:R-:W-:Y:S02]  /*19a40*/  SHF.R.U32.HI R20, RZ, 0x18, R20 ;  /* 0x00000018ff147819 */ /* 0x000fe40000011614 */
[----:B------:R-:W-:Y:S02]  /*19a50*/  SHF.R.U32.HI R21, RZ, 0x8, R21 ;  /* 0x00000008ff157819 */ /* 0x000fe40000011615 */
[----:B------:R-:W-:Y:S02]  /*19a60*/  LOP3.LUT R5, R10, 0xff, RZ, 0xc0, !PT ;  /* 0x000000ff0a057812 */ /* 0x000fe400078ec0ff */
[----:B------:R-:W-:-:S02]  /*19a70*/  LOP3.LUT R13, R13, 0xff, RZ, 0xc0, !PT ;  /* 0x000000ff0d0d7812 */ /* 0x000fc400078ec0ff */
[--C-:B------:R-:W-:Y:S02]  /*19a80*/  SHF.R.U32.HI R7, RZ, 0x10, R10.reuse ;  /* 0x00000010ff077819 */ /* 0x100fe4000001160a */
[----:B------:R-:W-:Y:S02]  /*19a90*/  SHF.R.U32.HI R6, RZ, 0x18, R10 ;  /* 0x00000018ff067819 */ /* 0x000fe4000001160a */
[----:B------:R-:W-:Y:S02]  /*19aa0*/  PRMT R5, R5, 0x5410, R8 ;  /* 0x0000541005057816 */ /* 0x000fe40000000008 */
[----:B------:R-:W-:Y:S01]  /*19ab0*/  PRMT R12, R12, 0x5410, R21 ;  /* 0x000054100c0c7816 */ /* 0x000fe20000000015 */
[----:B------:R-:W1:Y:S01]  /*19ac0*/  LDSM.16.MT88.4 R8, [R214+0x5000] ;  /* 0x00500000d608783b */ /* 0x000e620000004200 */
[----:B------:R-:W-:-:S03]  /*19ad0*/  PRMT R13, R13, 0x5410, R20 ;  /* 0x000054100d0d7816 */ /* 0x000fc60000000014 */
[----:B------:R-:W3:Y:S01]  /*19ae0*/  LDSM.16.MT88.4 R20, [R213+0x5000] ;  /* 0x00500000d514783b */ /* 0x000ee20000004200 */
[----:B------:R-:W-:Y:S01]  /*19af0*/  LOP3.LUT R7, R7, 0xff, RZ, 0xc0, !PT ;  /* 0x000000ff07077812 */ /* 0x000fe200078ec0ff */
[--C-:B------:R-:W-:Y:S01]  /*19b00*/  HSET2.LE.AND R13, R13, R251.reuse, PT ;  /* 0x000000fb0d0d7233 */ /* 0x100fe20003803000 */
[C---:B------:R-:W-:Y:S02]  /*19b10*/  LOP3.LUT R235, R4.reuse, 0xffff, RZ, 0xc0, !PT ;  /* 0x0000ffff04eb7812 */ /* 0x040fe400078ec0ff */
[----:B------:R-:W-:Y:S02]  /*19b20*/  PRMT R6, R7, 0x5410, R6 ;  /* 0x0000541007067816 */ /* 0x000fe40000000006 */
[----:B------:R-:W-:Y:S02]  /*19b30*/  SHF.R.U32.HI R235, RZ, 0x8, R235 ;  /* 0x00000008ffeb7819 */ /* 0x000fe400000116eb */
[----:B------:R-:W-:Y:S02]  /*19b40*/  LOP3.LUT R7, R4, 0xff, RZ, 0xc0, !PT ;  /* 0x000000ff04077812 */ /* 0x000fe400078ec0ff */
[----:B------:R-:W-:Y:S01]  /*19b50*/  LOP3.LUT R13, R13, R30, RZ, 0xc0, !PT ;  /* 0x0000001e0d0d7212 */ /* 0x000fe200078ec0ff */
[--C-:B------:R-:W-:Y:S01]  /*19b60*/  HSET2.LE.AND R15, R15, R251.reuse, PT ;  /* 0x000000fb0f0f7233 */ /* 0x100fe20003803000 */
[----:B------:R-:W-:Y:S01]  /*19b70*/  SHF.R.U32.HI R30, RZ, 0x10, R4 ;  /* 0x00000010ff1e7819 */ /* 0x000fe20000011604 */
[----:B------:R-:W-:Y:S01]  /*19b80*/  HSET2.LE.AND R12, R12, R251, PT ;  /* 0x000000fb0c0c7233 */ /* 0x000fe20003803000 */
[----:B------:R-:W-:-:S02]  /*19b90*/  PRMT R7, R7, 0x5410, R235 ;  /* 0x0000541007077816 */ /* 0x000fc400000000eb */
[----:B------:R-:W-:Y:S02]  /*19ba0*/  SHF.R.U32.HI R235, RZ, 0x18, R4 ;  /* 0x00000018ffeb7819 */ /* 0x000fe40000011604 */
[----:B------:R-:W-:Y:S02]  /*19bb0*/  LOP3.LUT R4, R30, 0xff, RZ, 0xc0, !PT ;  /* 0x000000ff1e047812 */ /* 0x000fe400078ec0ff */
[----:B------:R-:W-:Y:S02]  /*19bc0*/  LOP3.LUT R15, R15, R47, RZ, 0xc0, !PT ;  /* 0x0000002f0f0f7212 */ /* 0x000fe400078ec0ff */
[----:B------:R-:W-:Y:S01]  /*19bd0*/  LOP3.LUT R12, R12, R46, RZ, 0xc0, !PT ;  /* 0x0000002e0c0c7212 */ /* 0x000fe200078ec0ff */
[----:B------:R-:W-:Y:S01]  /*19be0*/  IMAD.WIDE.U32 R46, R233, -0x326172a9, RZ ;  /* 0xcd9e8d57e92e7825 */ /* 0x000fe200078e00ff */
[----:B------:R-:W-:Y:S01]  /*19bf0*/  PRMT R4, R4, 0x5410, R235 ;  /* 0x0000541004047816 */ /* 0x000fe200000000eb */
[--C-:B------:R-:W-:Y:S02]  /*19c00*/  HSET2.LE.AND R233, R5, R251.reuse, PT ;  /* 0x000000fb05e97233 */ /* 0x100fe40003803000 */
[----:B------:R-:W-:-:S02]  /*19c10*/  HSET2.LE.AND R5, R6, R251, PT ;  /* 0x000000fb06057233 */ /* 0x000fc40003803000 */
[--C-:B------:R-:W-:Y:S01]  /*19c20*/  HSET2.LE.AND R235, R7, R251.reuse, PT ;  /* 0x000000fb07eb7233 */ /* 0x100fe20003803000 */
[----:B------:R-:W-:Y:S01]  /*19c30*/  IMAD.WIDE.U32 R6, R230, -0x326172a9, RZ ;  /* 0xcd9e8d57e6067825 */ /* 0x000fe200078e00ff */
[--C-:B------:R-:W-:Y:S01]  /*19c40*/  HSET2.LE.AND R14, R14, R251.reuse, PT ;  /* 0x000000fb0e0e7233 */ /* 0x100fe20003803000 */
[C---:B------:R-:W-:Y:S01]  /*19c50*/  LOP3.LUT R166, R47.reuse, UR20, R166, 0x96, !PT ;  /* 0x000000142fa67c12 */ /* 0x040fe2000f8e96a6 */
[----:B------:R-:W-:Y:S01]  /*19c60*/  HSET2.LE.AND R30, R4, R251, PT ;  /* 0x000000fb041e7233 */ /* 0x000fe20003803000 */
[----:B------:R-:W-:Y:S01]  /*19c70*/  IMAD.MOV.U32 R4, RZ, RZ, R235 ;  /* 0x000000ffff047224 */ /* 0x000fe200078e00eb */
[----:B------:R-:W-:Y:S02]  /*19c80*/  LOP3.LUT R235, R47, UR20, R6, 0x96, !PT ;  /* 0x000000142feb7c12 */ /* 0x000fe4000f8e9606 */
[----:B------:R-:W-:Y:S02]  /*19c90*/  LOP3.LUT R14, R14, R34, RZ, 0xc0, !PT ;  /* 0x000000220e0e7212 */ /* 0x000fe400078ec0ff */
[----:B------:R-:W-:Y:S01]  /*19ca0*/  LOP3.LUT R6, R233, R19, RZ, 0xc0, !PT ;  /* 0x00000013e9067212 */ /* 0x000fe200078ec0ff */
[----:B------:R-:W4:Y:S01]  /*19cb0*/  LDL.LU R34, [R1+0x288] ;  /* 0x0002880001227983 */ /* 0x000f220000300800 */
[----:B------:R-:W-:Y:S01]  /*19cc0*/  LOP3.LUT R7, R5, R18, RZ, 0xc0, !PT ;  /* 0x0000001205077212 */ /* 0x000fe200078ec0ff */
[----:B------:R-:W-:Y:S01]  /*19cd0*/  IMAD.WIDE.U32 R18, R166, -0x2daee0ad, RZ ;  /* 0xd2511f53a6127825 */ /* 0x000fe200078e00ff */
[----:B------:R-:W-:-:S02]  /*19ce0*/  LOP3.LUT R4, R4, R17, RZ, 0xc0, !PT ;  /* 0x0000001104047212 */ /* 0x000fc400078ec0ff */
[----:B------:R-:W-:Y:S01]  /*19cf0*/  LOP3.LUT R5, R30, R16, RZ, 0xc0, !PT ;  /* 0x000000101e057212 */ /* 0x000fe200078ec0ff */
[----:B------:R-:W-:Y:S01]  /*19d00*/  IMAD.WIDE.U32 R16, R235, -0x2daee0ad, RZ ;  /* 0xd2511f53eb107825 */ /* 0x000fe200078e00ff */
[----:B------:R-:W-:Y:S01]  /*19d10*/  LOP3.LUT R234, R19, UR17, R234, 0x96, !PT ;  /* 0x0000001113ea7c12 */ /* 0x000fe2000f8e96ea */
[----:B-1----:R-:W-:Y:S02]  /*19d20*/  HMMA.16816.F32 R132, R12, R8, R132 ;  /* 0x000000080c84723c */ /* 0x002fe40000001884 */
[----:B------:R-:W-:-:S06]  /*19d30*/  IMAD.MOV.U32 R235, RZ, RZ, R39 ;  /* 0x000000ffffeb7224 */ /* 0x000fcc00078e0027 */
[C---:B------:R-:W-:Y:S08]  /*19d40*/  HMMA.16816.F32 R136, R12.reuse, R10, R136 ;  /* 0x0000000a0c88723c */ /* 0x040ff00000001888 */
[C---:B---3--:R-:W-:Y:S08]  /*19d50*/  HMMA.16816.F32 R140, R12.reuse, R20, R140 ;  /* 0x000000140c8c723c */ /* 0x048ff0000000188c */
[----:B------:R-:W-:Y:S07]  /*19d60*/  HMMA.16816.F32 R148, R12, R22, R148 ;  /* 0x000000160c94723c */ /* 0x000fee0000001894 */
[----:B------:R-:W-:-:S02]  /*19d70*/  LOP3.LUT R13, R51, UR18, R46, 0x96, !PT ;  /* 0x00000012330d7c12 */ /* 0x000fc4000f8e962e */
[----:B------:R-:W-:Y:S02]  /*19d80*/  LOP3.LUT R12, R17, UR17, R52, 0x96, !PT ;  /* 0x00000011110c7c12 */ /* 0x000fe4000f8e9634 */
[----:B------:R-:W-:Y:S01]  /*19d90*/  LOP3.LUT R15, R33, UR12, R36, 0x96, !PT ;  /* 0x0000000c210f7c12 */ /* 0x000fe2000f8e9624 */
[----:B------:R-:W-:Y:S01]  /*19da0*/  IMAD.WIDE.U32 R32, R234, -0x326172a9, RZ ;  /* 0xcd9e8d57ea207825 */ /* 0x000fe200078e00ff */
[----:B------:R-:W-:Y:S01]  /*19db0*/  LOP3.LUT R14, R39, UR18, R46, 0x96, !PT ;  /* 0x00000012270e7c12 */ /* 0x000fe2000f8e962e */
[----:B------:R-:W-:Y:S01]  /*19dc0*/  HMMA.16816.F32 R144, R4, R8, R144 ;  /* 0x000000080490723c */ /* 0x000fe20000001890 */
[----:B------:R-:W3:Y:S01]  /*19dd0*/  LDL.LU.64 R46, [R1+0x280] ;  /* 0x00028000012e7983 */ /* 0x000ee20000300a00 */
[----:B------:R-:W-:Y:S02]  /*19de0*/  IMAD.MOV.U32 R234, RZ, RZ, R38 ;  /* 0x000000ffffea7224 */ /* 0x000fe400078e0026 */
[----:B------:R-:W-:Y:S01]  /*19df0*/  IMAD.WIDE.U32 R36, R13, -0x2daee0ad, RZ ;  /* 0xd2511f530d247825 */ /* 0x000fe200078e00ff */
[----:B------:R-:W2:Y:S03]  /*19e00*/  LDL.LU.64 R52, [R1+0x278] ;  /* 0x0002780001347983 */ /* 0x000ea60000300a00 */
[----:B------:R-:W-:-:S04]  /*19e10*/  IMAD.WIDE.U32 R38, R12, -0x326172a9, RZ ;  /* 0xcd9e8d570c267825 */ /* 0x000fc800078e00ff */
[----:B------:R-:W-:Y:S02]  /*19e20*/  IMAD.MOV.U32 R12, RZ, RZ, R50 ;  /* 0x000000ffff0c7224 */ /* 0x000fe400078e0032 */
[----:B------:R-:W-:Y:S02]  /*19e30*/  IMAD.MOV.U32 R13, RZ, RZ, R51 ;  /* 0x000000ffff0d7224 */ /* 0x000fe400078e0033 */
[----:B------:R-:W-:Y:S02]  /*19e40*/  IMAD.MOV.U32 R8, RZ, RZ, R28 ;  /* 0x000000ffff087224 */ /* 0x000fe400078e001c */
[----:B------:R-:W-:-:S04]  /*19e50*/  IMAD.WIDE.U32 R50, R15, -0x2daee0ad, RZ ;  /* 0xd2511f530f327825 */ /* 0x000fc800078e00ff */
[----:B------:R-:W-:Y:S02]  /*19e60*/  IMAD.MOV.U32 R9, RZ, RZ, R29 ;  /* 0x000000ffff097224 */ /* 0x000fe400078e001d */
[----:B------:R-:W-:Y:S01]  /*19e70*/  IMAD.WIDE.U32 R28, R14, -0x2daee0ad, RZ ;  /* 0xd2511f530e1c7825 */ /* 0x000fe200078e00ff */
[----:B------:R-:W-:Y:S01]  /*19e80*/  LOP3.LUT R8, R51, UR32, R8, 0x96, !PT ;  /* 0x0000002033087c12 */ /* 0x000fe2000f8e9608 */
[----:B------:R-:W-:Y:S01]  /*19e90*/  HMMA.16816.F32 R152, R4, R10, R152 ;  /* 0x0000000a0498723c */ /* 0x000fe20000001898 */
[----:B------:R-:W-:Y:S02]  /*19ea0*/  SHF.R.U32.HI R19, RZ, 0x10, R50 ;  /* 0x00000010ff137819 */ /* 0x000fe40000011632 */
[----:B------:R-:W-:Y:S02]  /*19eb0*/  LOP3.LUT R233, R29, UR15, R18, 0x96, !PT ;  /* 0x0000000f1de97c12 */ /* 0x000fe4000f8e9612 */
[----:B------:R-:W-:Y:S01]  /*19ec0*/  LOP3.LUT R18, R8, 0xffff, RZ, 0xc0, !PT ;  /* 0x0000ffff08127812 */ /* 0x000fe200078ec0ff */
[----:B------:R-:W-:Y:S01]  /*19ed0*/  IMAD.MOV.U32 R14, RZ, RZ, R234 ;  /* 0x000000ffff0e7224 */ /* 0x000fe200078e00ea */
[----:B------:R-:W-:-:S02]  /*19ee0*/  LOP3.LUT R11, R50, 0xffff, RZ, 0xc0, !PT ;  /* 0x0000ffff320b7812 */ /* 0x000fc400078ec0ff */
[----:B------:R-:W-:Y:S01]  /*19ef0*/  LOP3.LUT R234, R37, UR15, R16, 0x96, !PT ;  /* 0x0000000f25ea7c12 */ /* 0x000fe2000f8e9610 */
[----:B------:R-:W-:Y:S01]  /*19f00*/  HMMA.16816.F32 R156, R4, R20, R156 ;  /* 0x00000014049c723c */ /* 0x000fe2000000189c */
[----:B------:R-:W-:Y:S02]  /*19f10*/  LOP3.LUT R10, R8, 0xff, RZ, 0xc0, !PT ;  /* 0x000000ff080a7812 */ /* 0x000fe400078ec0ff */
[--C-:B------:R-:W-:Y:S02]  /*19f20*/  SHF.R.U32.HI R9, RZ, 0x10, R8.reuse ;  /* 0x00000010ff097819 */ /* 0x100fe40000011608 */
[----:B------:R-:W-:Y:S02]  /*19f30*/  SHF.R.U32.HI R16, RZ, 0x18, R8 ;  /* 0x00000018ff107819 */ /* 0x000fe40000011608 */
[----:B------:R-:W-:Y:S01]  /*19f40*/  SHF.R.U32.HI R18, RZ, 0x8, R18 ;  /* 0x00000008ff127819 */ /* 0x000fe20000011612 */
[----:B------:R-:W-:Y:S01]  /*19f50*/  IMAD.MOV.U32 R21, RZ, RZ, R19 ;  /* 0x000000ffff157224 */ /* 0x000fe200078e0013 */
[----:B------:R-:W-:-:S02]  /*19f60*/  LOP3.LUT R17, R50, 0xff, RZ, 0xc0, !PT ;  /* 0x000000ff32117812 */ /* 0x000fc400078ec0ff */
[----:B------:R-:W-:Y:S02]  /*19f70*/  SHF.R.U32.HI R8, RZ, 0x8, R11 ;  /* 0x00000008ff087819 */ /* 0x000fe4000001160b */
[----:B------:R-:W-:Y:S02]  /*19f80*/  LOP3.LUT R9, R9, 0xff, RZ, 0xc0, !PT ;  /* 0x000000ff09097812 */ /* 0x000fe400078ec0ff */
[----:B------:R-:W-:Y:S02]  /*19f90*/  PRMT R10, R10, 0x5410, R18 ;  /* 0x000054100a0a7816 */ /* 0x000fe40000000012 */
[----:B------:R-:W-:Y:S01]  /*19fa0*/  PRMT R8, R17, 0x5410, R8 ;  /* 0x0000541011087816 */ /* 0x000fe20000000008 */
[----:B------:R-:W-:Y:S01]  /*19fb0*/  IMAD.MOV.U32 R15, RZ, RZ, R235 ;  /* 0x000000ffff0f7224 */ /* 0x000fe200078e00eb */
[----:B------:R-:W-:Y:S01]  /*19fc0*/  LOP3.LUT R20, R21, 0xff, RZ, 0xc0, !PT ;  /* 0x000000ff15147812 */ /* 0x000fe200078ec0ff */
[----:B------:R-:W-:Y:S01]  /*19fd0*/  IMAD.WIDE.U32 R234, R234, -0x326172a9, RZ ;  /* 0xcd9e8d57eaea7825 */ /* 0x000fe200078e00ff */
[----:B------:R-:W-:Y:S01]  /*19fe0*/  PRMT R9, R9, 0x5410, R16 ;  /* 0x0000541009097816 */ /* 0x000fe20000000010 */
[--C-:B------:R-:W-:Y:S01]  /*19ff0*/  HSET2.LE.AND R21, R10, R251.reuse, PT ;  /* 0x000000fb0a157233 */ /* 0x100fe20003803000 */
[----:B------:R-:W-:Y:S01]  /*1a000*/  LOP3.LUT R30, R39, UR16, R12, 0x96, !PT ;  /* 0x00000010271e7c12 */ /* 0x000fe2000f8e960c */
[--C-:B------:R-:W-:Y:S01]  /*1a010*/  HSET2.LE.AND R10, R8, R251.reuse, PT ;  /* 0x000000fb080a7233 */ /* 0x100fe20003803000 */
[----:B------:R-:W-:Y:S01]  /*1a020*/  IMAD.MOV.U32 R8, RZ, RZ, R20 ;  /* 0x000000ffff087224 */ /* 0x000fe200078e0014 */
[----:B------:R-:W-:Y:S01]  /*1a030*/  SHF.R.U32.HI R11, RZ, 0x18, R50 ;  /* 0x00000018ff0b7819 */ /* 0x000fe20000011632 */
[----:B------:R-:W-:Y:S01]  /*1a040*/  HSET2.LE.AND R9, R9, R251, PT ;  /* 0x000000fb09097233 */ /* 0x000fe20003803000 */
[----:B------:R-:W-:Y:S01]  /*1a050*/  HMMA.16816.F32 R160, R4, R22, R160 ;  /* 0x0000001604a0723c */ /* 0x000fe200000018a0 */
[----:B------:R-:W-:Y:S01]  /*1a060*/  LOP3.LUT R166, R33, UR16, R14, 0x96, !PT ;  /* 0x0000001021a67c12 */ /* 0x000fe2000f8e960e */
[----:B------:R-:W-:Y:S01]  /*1a070*/  LDSM.16.MT88.4 R16, [R213+0x5400] ;  /* 0x00540000d510783b */ /* 0x000fe20000004200 */
[----:B------:R-:W-:-:S02]  /*1a080*/  LOP3.LUT R20, R235, UR14, R38, 0x96, !PT ;  /* 0x0000000eeb147c12 */ /* 0x000fc4000f8e9626 */
[----:B------:R-:W-:Y:S01]  /*1a090*/  LOP3.LUT R10, R10, R31, RZ, 0xc0, !PT ;  /* 0x0000001f0a0a7212 */ /* 0x000fe200078ec0ff */
[----:B------:R-:W1:Y:S01]  /*1a0a0*/  LDSM.16.MT88.4 R12, [R214+0x5400] ;  /* 0x00540000d60c783b */ /* 0x000e620000004200 */
[----:B------:R-:W-:Y:S02]  /*1a0b0*/  IMAD.MOV.U32 R22, RZ, RZ, R32 ;  /* 0x000000ffff167224 */ /* 0x000fe400078e0020 */
[----:B------:R-:W-:Y:S01]  /*1a0c0*/  IMAD.MOV.U32 R23, RZ, RZ, R33 ;  /* 0x000000ffff177224 */ /* 0x000fe200078e0021 */
[----:B------:R-:W2:Y:S01]  /*1a0d0*/  LDL.LU.64 R50, [R1+0x270] ;  /* 0x0002700001327983 */ /* 0x000ea20000300a00 */
[----:B------:R-:W-:Y:S01]  /*1a0e0*/  IMAD.WIDE.U32 R32, R233, -0x326172a9, RZ ;  /* 0xcd9e8d57e9207825 */ /* 0x000fe200078e00ff */
[----:B------:R-:W-:-:S03]  /*1a0f0*/  PRMT R11, R8, 0x5410, R11 ;  /* 0x00005410080b7816 */ /* 0x000fc6000000000b */
[----:B------:R-:W-:Y:S01]  /*1a100*/  IMAD.WIDE.U32 R4, R30, -0x2daee0ad, RZ ;  /* 0xd2511f531e047825 */ /* 0x000fe200078e00ff */
[----:B------:R-:W-:Y:S01]  /*1a110*/  LOP3.LUT R8, R21, R217, RZ, 0xc0, !PT ;  /* 0x000000d915087212 */ /* 0x000fe200078ec0ff */
[----:B------:R-:W2:Y:S02]  /*1a120*/  LDL.LU.64 R38, [R1+0x268] ;  /* 0x0002680001267983 */ /* 0x000ea40000300a00 */
[----:B------:R-:W-:Y:S01]  /*1a130*/  IMAD.WIDE.U32 R30, R232, -0x2daee0ad, RZ ;  /* 0xd2511f53e81e7825 */ /* 0x000fe200078e00ff */
[----:B------:R-:W-:Y:S02]  /*1a140*/  LOP3.LUT R9, R9, R216, RZ, 0xc0, !PT ;  /* 0x000000d809097212 */ /* 0x000fe400078ec0ff */
[----:B------:R-:W-:Y:S01]  /*1a150*/  LOP3.LUT R232, R33, UR14, R22, 0x96, !PT ;  /* 0x0000000e21e87c12 */ /* 0x000fe2000f8e9616 */
[----:B------:R-:W-:Y:S01]  /*1a160*/  IMAD.WIDE.U32 R216, R20, -0x2daee0ad, RZ ;  /* 0xd2511f5314d87825 */ /* 0x000fe200078e00ff */
[----:B------:R-:W-:Y:S02]  /*1a170*/  LOP3.LUT R22, R30, 0xffff, RZ, 0xc0, !PT ;  /* 0x0000ffff1e167812 */ /* 0x000fe400078ec0ff */
[----:B------:R-:W-:-:S02]  /*1a180*/  LOP3.LUT R21, R5, UR13, R36, 0x96, !PT ;  /* 0x0000000d05157c12 */ /* 0x000fc4000f8e9624 */
[----:B------:R-:W-:Y:S01]  /*1a190*/  LOP3.LUT R5, R31, UR32, R24, 0x96, !PT ;  /* 0x000000201f057c12 */ /* 0x000fe2000f8e9618 */
[----:B------:R-:W-:Y:S01]  /*1a1a0*/  HSET2.LE.AND R11, R11, R251, PT ;  /* 0x000000fb0b0b7233 */ /* 0x000fe20003803000 */
[----:B------:R-:W-:Y:S01]  /*1a1b0*/  LOP3.LUT R20, R217, UR11, R4, 0x96, !PT ;  /* 0x0000000bd9147c12 */ /* 0x000fe2000f8e9604 */
[----:B------:R-:W2:Y:S01]  /*1a1c0*/  LDL.LU.64 R36, [R1+0x260] ;  /* 0x0002600001247983 */ /* 0x000ea20000300a00 */
[----:B------:R-:W-:Y:S02]  /*1a1d0*/  LOP3.LUT R4, R30, 0xff, RZ, 0xc0, !PT ;  /* 0x000000ff1e047812 */ /* 0x000fe400078ec0ff */
[----:B------:R-:W-:Y:S01]  /*1a1e0*/  SHF.R.U32.HI R22, RZ, 0x8, R22 ;  /* 0x00000008ff167819 */ /* 0x000fe20000011616 */
[----:B------:R-:W2:Y:S01]  /*1a1f0*/  LDL.LU.64 R24, [R1+0x258] ;  /* 0x0002580001187983 */ /* 0x000ea20000300a00 */
[----:B------:R-:W-:Y:S02]  /*1a200*/  SHF.R.U32.HI R6, RZ, 0x10, R30 ;  /* 0x00000010ff067819 */ /* 0x000fe4000001161e */
[----:B------:R-:W-:-:S02]  /*1a210*/  LOP3.LUT R233, R5, 0xffff, RZ, 0xc0, !PT ;  /* 0x0000ffff05e97812 */ /* 0x000fc400078ec0ff */
[----:B------:R-:W-:Y:S02]  /*1a220*/  PRMT R4, R4, 0x5410, R22 ;  /* 0x0000541004047816 */ /* 0x000fe40000000016 */
[----:B------:R-:W-:Y:S02]  /*1a230*/  SHF.R.U32.HI R22, RZ, 0x10, R5 ;  /* 0x00000010ff167819 */ /* 0x000fe40000011605 */
[----:B------:R-:W-:Y:S02]  /*1a240*/  SHF.R.U32.HI R7, RZ, 0x18, R30 ;  /* 0x00000018ff077819 */ /* 0x000fe4000001161e */
[----:B------:R-:W-:Y:S02]  /*1a250*/  LOP3.LUT R6, R6, 0xff, RZ, 0xc0, !PT ;  /* 0x000000ff06067812 */ /* 0x000fe400078ec0ff */
[----:B------:R-:W-:Y:S02]  /*1a260*/  LOP3.LUT R23, R5, 0xff, RZ, 0xc0, !PT ;  /* 0x000000ff05177812 */ /* 0x000fe400078ec0ff */
[----:B------:R-:W-:Y:S01]  /*1a270*/  SHF.R.U32.HI R233, RZ, 0x8, R233 ;  /* 0x00000008ffe97819 */ /* 0x000fe200000116e9 */
[----:B------:R-:W-:Y:S01]  /*1a280*/  HSET2.LE.AND R4, R4, R251, PT ;  /* 0x000000fb04047233 */ /* 0x000fe20003803000 */
[----:B------:R-:W-:Y:S01]  /*1a290*/  SHF.R.U32.HI R5, RZ, 0x18, R5 ;  /* 0x00000018ff057819 */ /* 0x000fe20000011605 */
[----:B------:R-:W2:Y:S01]  /*1a2a0*/  LDL.LU.64 R30, [R1+0x250] ;  /* 0x00025000011e7983 */ /* 0x000ea20000300a00 */
[----:B------:R-:W-:-:S02]  /*1a2b0*/  LOP3.LUT R22, R22, 0xff, RZ, 0xc0, !PT ;  /* 0x000000ff16167812 */ /* 0x000fc400078ec0ff */
[----:B------:R-:W-:Y:S02]  /*1a2c0*/  PRMT R6, R6, 0x5410, R7 ;  /* 0x0000541006067816 */ /* 0x000fe40000000007 */
[----:B------:R-:W-:Y:S02]  /*1a2d0*/  PRMT R23, R23, 0x5410, R233 ;  /* 0x0000541017177816 */ /* 0x000fe400000000e9 */
[----:B------:R-:W-:Y:S01]  /*1a2e0*/  PRMT R5, R22, 0x5410, R5 ;  /* 0x0000541016057816 */ /* 0x000fe20000000005 */
[--C-:B------:R-:W-:Y:S02]  /*1a2f0*/  HSET2.LE.AND R7, R6, R251.reuse, PT ;  /* 0x000000fb06077233 */ /* 0x100fe40003803000 */
[--C-:B------:R-:W-:Y:S01]  /*1a300*/  HSET2.LE.AND R23, R23, R251.reuse, PT ;  /* 0x000000fb17177233 */ /* 0x100fe20003803000 */
[----:B------:R-:W-:Y:S01]  /*1a310*/  LOP3.LUT R6, R4, R227, RZ, 0xc0, !PT ;  /* 0x000000e304067212 */ /* 0x000fe200078ec0ff */
[----:B------:R-:W-:Y:S01]  /*1a320*/  HSET2.LE.AND R5, R5, R251, PT ;  /* 0x000000fb05057233 */ /* 0x000fe20003803000 */
[----:B------:R-:W-:-:S02]  /*1a330*/  LOP3.LUT R7, R7, R219, RZ, 0xc0, !PT ;  /* 0x000000db07077212 */ /* 0x000fc400078ec0ff */
[----:B------:R-:W-:Y:S01]  /*1a340*/  LOP3.LUT R4, R23, R218, RZ, 0xc0, !PT ;  /* 0x000000da17047212 */ /* 0x000fe200078ec0ff */
[----:B------:R-:W-:Y:S01]  /*1a350*/  IMAD.WIDE.U32 R218, R21, -0x326172a9, RZ ;  /* 0xcd9e8d5715da7825 */ /* 0x000fe200078e00ff */
[----:B------:R-:W-:Y:S02]  /*1a360*/  LOP3.LUT R11, R11, R228, RZ, 0xc0, !PT ;  /* 0x000000e40b0b7212 */ /* 0x000fe400078ec0ff */
[----:B------:R-:W-:Y:S01]  /*1a370*/  LOP3.LUT R5, R5, R35, RZ, 0xc0, !PT ;  /* 0x0000002305057212 */ /* 0x000fe200078ec0ff */
[----:B------:R-:W-:-:S05]  /*1a380*/  IMAD.WIDE.U32 R20, R20, -0x326172a9, RZ ;  /* 0xcd9e8d5714147825 */ /* 0x000fca00078e00ff */
[----:B------:R-:W-:Y:S01]  /*1a390*/  LOP3.LUT R228, R21, UR31, R218, 0x96, !PT ;  /* 0x0000001f15e47c12 */ /* 0x000fe2000f8e96da */
[----:B-1----:R-:W-:Y:S01]  /*1a3a0*/  HMMA.16816.F32 R136, R8, R14, R136 ;  /* 0x0000000e0888723c */ /* 0x002fe20000001888 */
[----:B------:R-:W-:-:S07]  /*1a3b0*/  LOP3.LUT R35, R20, 0xff, RZ, 0xc0, !PT ;  /* 0x000000ff14237812 */ /* 0x000fce00078ec0ff */
[----:B------:R-:W-:Y:S01]  /*1a3c0*/  HMMA.16816.F32 R152, R4, R14, R152 ;  /* 0x0000000e0498723c */ /* 0x000fe20000001898 */
[----:B------:R-:W-:-:S06]  /*1a3d0*/  SHF.R.U32.HI R227, RZ, 0x10, R228 ;  /* 0x00000010ffe37819 */ /* 0x000fcc00000116e4 */
[C---:B------:R-:W-:Y:S01]  /*1a3e0*/  LOP3.LUT R15, R228.reuse, 0xffff, RZ, 0xc0, !PT ;  /* 0x0000ffffe40f7812 */ /* 0x040fe200078ec0ff */
[----:B------:R-:W-:Y:S01]  /*1a3f0*/  HMMA.16816.F32 R132, R8, R12, R132 ;  /* 0x0000000c0884723c */ /* 0x000fe20000001884 */
[----:B------:R-:W-:Y:S02]  /*1a400*/  LOP3.LUT R14, R228, 0xff, RZ, 0xc0, !PT ;  /* 0x000000ffe40e7812 */ /* 0x000fe400078ec0ff */
[----:B------:R-:W-:-:S05]  /*1a410*/  SHF.R.U32.HI R15, RZ, 0x8, R15 ;  /* 0x00000008ff0f7819 */ /* 0x000fca000001160f */
[----:B------:R-:W-:Y:S01]  /*1a420*/  HMMA.16816.F32 R144, R4, R12, R144 ;  /* 0x0000000c0490723c */ /* 0x000fe20000001890 */
[----:B------:R-:W-:-:S06]  /*1a430*/  SHF.R.U32.HI R235, RZ, 0x10, R20 ;  /* 0x00000010ffeb7819 */ /* 0x000fcc0000011614 */
[----:B------:R-:W-:-:S04]  /*1a440*/  LOP3.LUT R12, R20, 0xffff, RZ, 0xc0, !PT ;  /* 0x0000ffff140c7812 */ /* 0x000fc800078ec0ff */
[----:B------:R-:W-:Y:S02]  /*1a450*/  SHF.R.U32.HI R12, RZ, 0x8, R12 ;  /* 0x00000008ff0c7819 */ /* 0x000fe4000001160c */
[----:B------:R-:W-:Y:S01]  /*1a460*/  PRMT R14, R14, 0x5410, R15 ;  /* 0x000054100e0e7816 */ /* 0x000fe2000000000f */
[----:B------:R-:W-:Y:S01]  /*1a470*/  IMAD.WIDE.U32 R22, R166, -0x2daee0ad, RZ ;  /* 0xd2511f53a6167825 */ /* 0x000fe200078e00ff */
[----:B------:R-:W-:Y:S02]  /*1a480*/  SHF.R.U32.HI R228, RZ, 0x18, R228 ;  /* 0x00000018ffe47819 */ /* 0x000fe400000116e4 */
[----:B------:R-:W-:Y:S02]  /*1a490*/  LOP3.LUT R227, R227, 0xff, RZ, 0xc0, !PT ;  /* 0x000000ffe3e37812 */ /* 0x000fe400078ec0ff */
[----:B------:R-:W-:Y:S02]  /*1a4a0*/  PRMT R12, R35, 0x5410, R12 ;  /* 0x00005410230c7816 */ /* 0x000fe4000000000c */
[----:B------:R-:W-:-:S02]  /*1a4b0*/  SHF.R.U32.HI R13, RZ, 0x18, R20 ;  /* 0x00000018ff0d7819 */ /* 0x000fc40000011614 */
[----:B------:R-:W-:Y:S01]  /*1a4c0*/  LOP3.LUT R235, R235, 0xff, RZ, 0xc0, !PT ;  /* 0x000000ffebeb7812 */ /* 0x000fe200078ec0ff */
[-C--:B------:R-:W-:Y:S01]  /*1a4d0*/  HMMA.16816.F32 R140, R8, R16.reuse, R140 ;  /* 0x00000010088c723c */ /* 0x080fe2000000188c */
[--C-:B------:R-:W-:Y:S01]  /*1a4e0*/  HSET2.LE.AND R14, R14, R251.reuse, PT ;  /* 0x000000fb0e0e7233 */ /* 0x100fe20003803000 */
[----:B------:R-:W-:Y:S02]  /*1a4f0*/  PRMT R15, R227, 0x5410, R228 ;  /* 0x00005410e30f7816 */ /* 0x000fe400000000e4 */
[----:B------:R-:W-:Y:S02]  /*1a500*/  PRMT R13, R235, 0x5410, R13 ;  /* 0x00005410eb0d7816 */ /* 0x000fe4000000000d */
[----:B------:R-:W-:Y:S02]  /*1a510*/  LOP3.LUT R166, R23, UR13, R28, 0x96, !PT ;  /* 0x0000000d17a67c12 */ /* 0x000fe4000f8e961c */
[----:B------:R-:W-:Y:S01]  /*1a520*/  HMMA.16816.F32 R156, R4, R16, R156 ;  /* 0x00000010049c723c */ /* 0x000fe2000000189c */
[--C-:B------:R-:W-:Y:S01]  /*1a530*/  HSET2.LE.AND R15, R15, R251.reuse, PT ;  /* 0x000000fb0f0f7233 */ /* 0x100fe20003803000 */
[----:B------:R-:W2:Y:S04]  /*1a540*/  LDL.LU.64 R28, [R1+0x248] ;  /* 0x00024800011c7983 */ /* 0x000ea80000300a00 */
[----:B------:R-:W2:Y:S01]  /*1a550*/  LDL.LU R35, [R1+0x240] ;  /* 0x0002400001237983 */ /* 0x000ea20000300800 */
[--C-:B------:R-:W-:Y:S01]  /*1a560*/  HSET2.LE.AND R16, R12, R251.reuse, PT ;  /* 0x000000fb0c107233 */ /* 0x100fe20003803000 */
[----:B------:R-:W-:Y:S01]  /*1a570*/  LOP3.LUT R12, R14, R225, RZ, 0xc0, !PT ;  /* 0x000000e10e0c7212 */ /* 0x000fe200078ec0ff */
[----:B------:R-:W-:Y:S01]  /*1a580*/  HSET2.LE.AND R17, R13, R251, PT ;  /* 0x000000fb0d117233 */ /* 0x000fe20003803000 */
[----:B------:R1:W5:Y:S02]  /*1a590*/  LDL.LU R228, [R1+0x23c] ;  /* 0x00023c0001e47983 */ /* 0x0003640000300800 */
[----:B------:R-:W-:Y:S01]  /*1a5a0*/  LOP3.LUT R14, R16, R226, RZ, 0xc0, !PT ;  /* 0x000000e2100e7212 */ /* 0x000fe200078ec0ff */
[----:B------:R-:W-:Y:S01]  /*1a5b0*/  IMAD.WIDE.U32 R226, R166, -0x326172a9, RZ ;  /* 0xcd9e8d57a6e27825 */ /* 0x000fe200078e00ff */
[----:B------:R-:W-:-:S02]  /*1a5c0*/  LOP3.LUT R13, R15, R224, RZ, 0xc0, !PT ;  /* 0x000000e00f0d7212 */ /* 0x000fc400078ec0ff */
[----:B------:R-:W-:Y:S02]  /*1a5d0*/  LOP3.LUT R15, R17, R215, RZ, 0xc0, !PT ;  /* 0x000000d7110f7212 */ /* 0x000fe400078ec0ff */
[----:B------:R1:W5:Y:S01]  /*1a5e0*/  LDL.LU R215, [R1+0x238] ;  /* 0x0002380001d77983 */ /* 0x0003620000300800 */
[----:B------:R-:W-:-:S03]  /*1a5f0*/  LOP3.LUT R16, R227, UR12, R32, 0x96, !PT ;  /* 0x0000000ce3107c12 */ /* 0x000fc6000f8e9620 */
[----:B------:R-:W2:Y:S01]  /*1a600*/  LDL.LU.64 R32, [R1+0x230] ;  /* 0x0002300001207983 */ /* 0x000ea20000300a00 */
[----:B------:R-:W-:-:S05]  /*1a610*/  IMAD.WIDE.U32 R232, R232, -0x2daee0ad, RZ ;  /* 0xd2511f53e8e87825 */ /* 0x000fca00078e00ff */
[----:B------:R-:W-:Y:S01]  /*1a620*/  LOP3.LUT R233, R233, UR11, R22, 0x96, !PT ;  /* 0x0000000be9e97c12 */ /* 0x000fe2000f8e9616 */
[-C--:B------:R-:W-:Y:S01]  /*1a630*/  HMMA.16816.F32 R148, R8, R18.reuse, R148 ;  /* 0x000000120894723c */ /* 0x080fe20000001894 */
[----:B------:R-:W1:Y:S03]  /*1a640*/  LDSM.16.MT88.4 R8, [R214+0x5800] ;  /* 0x00580000d608783b */ /* 0x000e660000004200 */
[----:B------:R-:W-:Y:S01]  /*1a650*/  IMAD.WIDE.U32 R224, R233, -0x326172a9, RZ ;  /* 0xcd9e8d57e9e07825 */ /* 0x000fe200078e00ff */
[----:B------:R-:W1:Y:S03]  /*1a660*/  LDSM.16.MT88.4 R20, [R213+0x5800] ;  /* 0x00580000d514783b */ /* 0x000e660000004200 */
[----:B------:R-:W-:Y:S07]  /*1a670*/  HMMA.16816.F32 R160, R4, R18, R160 ;  /* 0x0000001204a0723c */ /* 0x000fee00000018a0 */
[----:B------:R-:W-:-:S02]  /*1a680*/  LOP3.LUT R7, R224, 0xffff, RZ, 0xc0, !PT ;  /* 0x0000ffffe0077812 */ /* 0x000fc400078ec0ff */
[----:B------:R-:W-:Y:S02]  /*1a690*/  LOP3.LUT R5, R225, UR31, R226, 0x96, !PT ;  /* 0x0000001fe1057c12 */ /* 0x000fe4000f8e96e2 */
[----:B------:R-:W-:Y:S01]  /*1a6a0*/  LOP3.LUT R4, R224, 0xff, RZ, 0xc0, !PT ;  /* 0x000000ffe0047812 */ /* 0x000fe200078ec0ff */
[----:B------:R-:W-:Y:S01]  /*1a6b0*/  STG.E.U16 [R240.64+-0xee], R250 ;  /* 0xffff12faf0007986 */ /* 0x000fe2000c101524 */
[----:B------:R-:W-:Y:S02]  /*1a6c0*/  SHF.R.U32.HI R7, RZ, 0x8, R7 ;  /* 0x00000008ff077819 */ /* 0x000fe40000011607 */
[----:B------:R-:W-:Y:S01]  /*1a6d0*/  LOP3.LUT R19, R5, 0xffff, RZ, 0xc0, !PT ;  /* 0x0000ffff05137812 */ /* 0x000fe200078ec0ff */
[----:B------:R-:W-:Y:S01]  /*1a6e0*/  FADD.FTZ R185, R249, R185 ;  /* 0x000000b9f9b97221 */ /* 0x000fe20000010000 */
[----:B------:R-:W-:Y:S01]  /*1a6f0*/  PRMT R4, R4, 0x5410, R7 ;  /* 0x0000541004047816 */ /* 0x000fe20000000007 */
[----:B------:R-:W-:Y:S01]  /*1a700*/  FADD.FTZ R184, R222, R184 ;  /* 0x000000b8deb87221 */ /* 0x000fe20000010000 */
[----:B------:R-:W-:Y:S01]  /*1a710*/  SHF.R.U32.HI R7, RZ, 0x10, R5 ;  /* 0x00000010ff077819 */ /* 0x000fe20000011605 */
[----:B------:R-:W-:Y:S01]  /*1a720*/  FADD.FTZ R182, R194, R182 ;  /* 0x000000b6c2b67221 */ /* 0x000fe20000010000 */
[----:B------:R-:W-:Y:S01]  /*1a730*/  LOP3.LUT R18, R5, 0xff, RZ, 0xc0, !PT ;  /* 0x000000ff05127812 */ /* 0x000fe200078ec0ff */
[----:B------:R-:W-:Y:S01]  /*1a740*/  FADD.FTZ R183, R202, R183 ;  /* 0x000000b7cab77221 */ /* 0x000fe20000010000 */
[----:B------:R-:W-:Y:S01]  /*1a750*/  SHF.R.U32.HI R19, RZ, 0x8, R19 ;  /* 0x00000008ff137819 */ /* 0x000fe20000011613 */
[----:B------:R2:W5:Y:S01]  /*1a760*/  LDL.LU.64 R226, [R1+0x228] ;  /* 0x0002280001e27983 */ /* 0x0005620000300a00 */
[----:B------:R-:W-:-:S02]  /*1a770*/  SHF.R.U32.HI R6, RZ, 0x10, R224 ;  /* 0x00000010ff067819 */ /* 0x000fc400000116e0 */
[----:B------:R-:W-:Y:S02]  /*1a780*/  LOP3.LUT R166, R7, 0xff, RZ, 0xc0, !PT ;  /* 0x000000ff07a67812 */ /* 0x000fe400078ec0ff */
[----:B------:R-:W-:Y:S02]  /*1a790*/  PRMT R7, R18, 0x5410, R19 ;  /* 0x0000541012077816 */ /* 0x000fe40000000013 */
[----:B------:R-:W-:Y:S02]  /*1a7a0*/  SHF.R.U32.HI R17, RZ, 0x18, R224 ;  /* 0x00000018ff117819 */ /* 0x000fe400000116e0 */
[----:B------:R-:W-:Y:S02]  /*1a7b0*/  LOP3.LUT R6, R6, 0xff, RZ, 0xc0, !PT ;  /* 0x000000ff06067812 */ /* 0x000fe400078ec0ff */
[----:B------:R-:W-:Y:S01]  /*1a7c0*/  SHF.R.U32.HI R5, RZ, 0x18, R5 ;  /* 0x00000018ff057819 */ /* 0x000fe20000011605 */
[--C-:B------:R-:W-:Y:S01]  /*1a7d0*/  HSET2.LE.AND R7, R7, R251.reuse, PT ;  /* 0x000000fb07077233 */ /* 0x100fe20003803000 */
[----:B------:R-:W-:Y:S01]  /*1a7e0*/  PRMT R6, R6, 0x5410, R17 ;  /* 0x0000541006067816 */ /* 0x000fe20000000011 */
[--C-:B------:R-:W-:Y:S01]  /*1a7f0*/  HSET2.LE.AND R18, R4, R251.reuse, PT ;  /* 0x000000fb04127233 */ /* 0x100fe20003803000 */
[----:B------:R-:W-:Y:S01]  /*1a800*/  PRMT R5, R166, 0x5410, R5 ;  /* 0x00005410a6057816 */ /* 0x000fe20000000005 */
[----:B-1----:R-:W-:Y:S01]  /*1a810*/  HMMA.16816.F32 R132, R12, R8, R132 ;  /* 0x000000080c84723c */ /* 0x002fe20000001884 */
[----:B------:R-:W-:Y:S01]  /*1a820*/  LOP3.LUT R4, R7, R212, RZ, 0xc0, !PT ;  /* 0x000000d407047212 */ /* 0x000fe200078ec0ff */
[--C-:B------:R-:W-:Y:S01]  /*1a830*/  HSET2.LE.AND R7, R6, R251.reuse, PT ;  /* 0x000000fb06077233 */ /* 0x100fe20003803000 */
[----:B------:R-:W-:Y:S01]  /*1a840*/  STG.E.U16 [R238.64+-0xf0], R112 ;  /* 0xffff1070ee007986 */ /* 0x000fe2000c101524 */
[----:B------:R-:W-:Y:S01]  /*1a850*/  HSET2.LE.AND R5, R5, R251, PT ;  /* 0x000000fb05057233 */ /* 0x000fe20003803000 */
[----:B------:R-:W-:-:S02]  /*1a860*/  LOP3.LUT R17, R219, UR12, R234, 0x96, !PT ;  /* 0x0000000cdb117c12 */ /* 0x000fc4000f8e96ea */
[----:B------:R-:W-:Y:S01]  /*1a870*/  LOP3.LUT R6, R18, R210, RZ, 0xc0, !PT ;  /* 0x000000d212067212 */ /* 0x000fe200078ec0ff */
[----:B------:R-:W-:Y:S01]  /*1a880*/  HMMA.16816.F32 R136, R12, R10, R136 ;  /* 0x0000000a0c88723c */ /* 0x000fe20000001888 */
[----:B------:R-:W-:Y:S01]  /*1a890*/  LOP3.LUT R5, R5, R211, RZ, 0xc0, !PT ;  /* 0x000000d305057212 */ /* 0x000fe200078ec0ff */
[----:B------:R-:W-:Y:S01]  /*1a8a0*/  STG.E.U16 [R238.64+-0xee], R111 ;  /* 0xffff126fee007986 */ /* 0x000fe2000c101524 */
[----:B------:R-:W-:Y:S01]  /*1a8b0*/  LOP3.LUT R7, R7, R209, RZ, 0xc0, !PT ;  /* 0x000000d107077212 */ /* 0x000fe200078ec0ff */
[----:B------:R-:W-:Y:S02]  /*1a8c0*/  IMAD.WIDE.U32 R234, R16, -0x2daee0ad, RZ ;  /* 0xd2511f5310ea7825 */ /* 0x000fe400078e00ff */
[----:B------:R1:W5:Y:S02]  /*1a8d0*/  LDL.LU.64 R224, [R1+0x220] ;  /* 0x0002200001e07983 */ /* 0x0003640000300a00 */
[----:B------:R-:W-:Y:S02]  /*1a8e0*/  IMAD.WIDE.U32 R16, R17, -0x2daee0ad, RZ ;  /* 0xd2511f5311107825 */ /* 0x000fe400078e00ff */
[----:B------:R-:W-:Y:S08]  /*1a8f0*/  HMMA.16816.F32 R144, R4, R8, R144 ;  /* 0x000000080490723c */ /* 0x000ff00000001890 */
[----:B------:R-:W-:Y:S01]  /*1a900*/  HMMA.16816.F32 R140, R12, R20, R140 ;  /* 0x000000140c8c723c */ /* 0x000fe2000000188c */
[----:B------:R-:W-:-:S07]  /*1a910*/  LOP3.LUT R166, R17, UR32, R216, 0x96, !PT ;  /* 0x0000002011a67c12 */ /* 0x000fce000f8e96d8 */
[----:B------:R-:W-:Y:S01]  /*1a920*/  HMMA.16816.F32 R148, R12, R22, R148 ;  /* 0x000000160c94723c */ /* 0x000fe20000001894 */
[--C-:B------:R-:W-:Y:S01]  /*1a930*/  SHF.R.U32.HI R8, RZ, 0x10, R16.reuse ;  /* 0x00000010ff087819 */ /* 0x100fe20000011610 */
[----:B------:R-:W1:Y:S01]  /*1a940*/  LDSM.16.MT88.4 R12, [R214+0x5c00] ;  /* 0x005c0000d60c783b */ /* 0x000e620000004200 */
[C---:B------:R-:W-:Y:S02]  /*1a950*/  LOP3.LUT R9, R16.reuse, 0xffff, RZ, 0xc0, !PT ;  /* 0x0000ffff10097812 */ /* 0x040fe400078ec0ff */
[----:B------:R-:W-:Y:S01]  /*1a960*/  LOP3.LUT R17, R16, 0xff, RZ, 0xc0, !PT ;  /* 0x000000ff10117812 */ /* 0x000fe200078ec0ff */
[----:B------:R-:W-:Y:S01]  /*1a970*/  FADD.FTZ R185, R248, R185 ;  /* 0x000000b9f8b97221 */ /* 0x000fe20000010000 */
[----:B------:R-:W-:Y:S01]  /*1a980*/  SHF.R.U32.HI R16, RZ, 0x18, R16 ;  /* 0x00000018ff107819 */ /* 0x000fe20000011610 */
[C---:B------:R-:W-:Y:S01]  /*1a990*/  HMMA.16816.F32 R152, R4.reuse, R10, R152 ;  /* 0x0000000a0498723c */ /* 0x040fe20000001898 */
[----:B------:R-:W-:Y:S01]  /*1a9a0*/  LOP3.LUT R233, R166, 0xffff, RZ, 0xc0, !PT ;  /* 0x0000ffffa6e97812 */ /* 0x000fe200078ec0ff */
[----:B------:R-:W-:Y:S01]  /*1a9b0*/  FADD.FTZ R184, R221, R184 ;  /* 0x000000b8ddb87221 */ /* 0x000fe20000010000 */
[----:B------:R-:W-:Y:S01]  /*1a9c0*/  LOP3.LUT R209, R8, 0xff, RZ, 0xc0, !PT ;  /* 0x000000ff08d17812 */ /* 0x000fe200078ec0ff */
[----:B------:R-:W-:Y:S01]  /*1a9d0*/  FADD.FTZ R182, R193, R182 ;  /* 0x000000b6c1b67221 */ /* 0x000fe20000010000 */
[----:B------:R-:W-:Y:S01]  /*1a9e0*/  LOP3.LUT R19, R166, 0xff, RZ, 0xc0, !PT ;  /* 0x000000ffa6137812 */ /* 0x000fe200078ec0ff */
[----:B------:R-:W-:Y:S01]  /*1a9f0*/  FADD.FTZ R183, R201, R183 ;  /* 0x000000b7c9b77221 */ /* 0x000fe20000010000 */
[----:B------:R-:W-:Y:S01]  /*1aa00*/  SHF.R.U32.HI R233, RZ, 0x8, R233 ;  /* 0x00000008ffe97819 */ /* 0x000fe200000116e9 */
[----:B------:R-:W-:Y:S01]  /*1aa10*/  HMMA.16816.F32 R156, R4, R20, R156 ;  /* 0x00000014049c723c */ /* 0x000fe2000000189c */
[----:B------:R-:W-:Y:S01]  /*1aa20*/  PRMT R16, R209, 0x5410, R16 ;  /* 0x00005410d1107816 */ /* 0x000fe20000000010 */
[----:B------:R1:W5:Y:S01]  /*1aa30*/  LDL.LU R212, [R1+0x218] ;  /* 0x0002180001d47983 */ /* 0x0003620000300800 */
[----:B------:R-:W-:-:S03]  /*1aa40*/  SHF.R.U32.HI R210, RZ, 0x8, R9 ;  /* 0x00000008ffd27819 */ /* 0x000fc60000011609 */
[----:B------:R-:W1:Y:S01]  /*1aa50*/  LDSM.16.MT88.4 R8, [R213+0x5c00] ;  /* 0x005c0000d508783b */ /* 0x000e620000004200 */
[----:B------:R-:W-:Y:S01]  /*1aa60*/  PRMT R19, R19, 0x5410, R233 ;  /* 0x0000541013137816 */ /* 0x000fe200000000e9 */
[--C-:B------:R-:W-:Y:S01]  /*1aa70*/  HSET2.LE.AND R16, R16, R251.reuse, PT ;  /* 0x000000fb10107233 */ /* 0x100fe20003803000 */
[----:B------:R-:W-:Y:S01]  /*1aa80*/  LOP3.LUT R232, R235, UR32, R232, 0x96, !PT ;  /* 0x00000020ebe87c12 */ /* 0x000fe2000f8e96e8 */
[----:B------:R-:W-:Y:S01]  /*1aa90*/  HMMA.16816.F32 R160, R4, R22, R160 ;  /* 0x0000001604a0723c */ /* 0x000fe200000018a0 */
[----:B------:R-:W-:Y:S01]  /*1aaa0*/  FADD.FTZ R185, R247, R185 ;  /* 0x000000b9f7b97221 */ /* 0x000fe20000010000 */
[----:B------:R-:W-:Y:S01]  /*1aab0*/  HSET2.LE.AND R21, R19, R251, PT ;  /* 0x000000fb13157233 */ /* 0x000fe20003803000 */
[----:B------:R-:W-:Y:S01]  /*1aac0*/  LOP3.LUT R19, R16, R0, RZ, 0xc0, !PT ;  /* 0x0000000010137212 */ /* 0x000fe200078ec0ff */
[----:B------:R-:W-:Y:S01]  /*1aad0*/  FADD.FTZ R184, R220, R184 ;  /* 0x000000b8dcb87221 */ /* 0x000fe20000010000 */
[----:B------:R-:W-:Y:S01]  /*1aae0*/  LOP3.LUT R0, R234, 0xffff, RZ, 0xc0, !PT ;  /* 0x0000ffffea007812 */ /* 0x000fe200078ec0ff */
[----:B------:R-:W-:Y:S01]  /*1aaf0*/  FADD.FTZ R182, R192, R182 ;  /* 0x000000b6c0b67221 */ /* 0x000fe20000010000 */
[----:B------:R-:W-:-:S02]  /*1ab00*/  LOP3.LUT R4, R234, 0xff, RZ, 0xc0, !PT ;  /* 0x000000ffea047812 */ /* 0x000fc400078ec0ff */
[----:B------:R-:W-:Y:S01]  /*1ab10*/  SHF.R.U32.HI R18, RZ, 0x10, R166 ;  /* 0x00000010ff127819 */ /* 0x000fe200000116a6 */
[----:B------:R-:W-:Y:S01]  /*1ab20*/  FADD.FTZ R183, R200, R183 ;  /* 0x000000b7c8b77221 */ /* 0x000fe20000010000 */
[----:B------:R-:W-:Y:S01]  /*1ab30*/  SHF.R.U32.HI R0, RZ, 0x8, R0 ;  /* 0x00000008ff007819 */ /* 0x000fe20000011600 */
[----:B------:R1:W5:Y:S01]  /*1ab40*/  LDL.LU.64 R218, [R1+0x210] ;  /* 0x0002100001da7983 */ /* 0x0003620000300a00 */
[----:B------:R-:W-:Y:S02]  /*1ab50*/  LOP3.LUT R5, R232, 0xffff, RZ, 0xc0, !PT ;  /* 0x0000ffffe8057812 */ /* 0x000fe400078ec0ff */
[----:B------:R-:W-:Y:S02]  /*1ab60*/  SHF.R.U32.HI R6, RZ, 0x10, R234 ;  /* 0x00000010ff067819 */ /* 0x000fe400000116ea */
[----:B------:R-:W-:Y:S01]  /*1ab70*/  SHF.R.U32.HI R7, RZ, 0x10, R232 ;  /* 0x00000010ff077819 */ /* 0x000fe200000116e8 */
[----:B------:R-:W-:Y:S01]  /*1ab80*/  FADD.FTZ R185, R246, R185 ;  /* 0x000000b9f6b97221 */ /* 0x000fe20000010000 */
[----:B------:R-:W-:Y:S01]  /*1ab90*/  PRMT R0, R4, 0x5410, R0 ;  /* 0x0000541004007816 */ /* 0x000fe20000000000 */
[----:B------:R-:W-:Y:S01]  /*1aba0*/  FADD.FTZ R184, R207, R184 ;  /* 0x000000b8cfb87221 */ /* 0x000fe20000010000 */
[----:B------:R-:W-:Y:S01]  /*1abb0*/  LOP3.LUT R4, R232, 0xff, RZ, 0xc0, !PT ;  /* 0x000000ffe8047812 */ /* 0x000fe200078ec0ff */
[----:B------:R-:W-:Y:S01]  /*1abc0*/  FADD.FTZ R182, R191, R182 ;  /* 0x000000b6bfb67221 */ /* 0x000fe20000010000 */
[----:B------:R-:W-:-:S02]  /*1abd0*/  SHF.R.U32.HI R5, RZ, 0x8, R5 ;  /* 0x00000008ff057819 */ /* 0x000fc40000011605 */
[----:B------:R-:W-:Y:S02]  /*1abe0*/  SHF.R.U32.HI R166, RZ, 0x18, R166 ;  /* 0x00000018ffa67819 */ /* 0x000fe400000116a6 */
[----:B------:R-:W-:Y:S01]  /*1abf0*/  LOP3.LUT R18, R18, 0xff, RZ, 0xc0, !PT ;  /* 0x000000ff12127812 */ /* 0x000fe200078ec0ff */
[----:B------:R-:W-:Y:S01]  /*1ac00*/  FADD.FTZ R183, R199, R183 ;  /* 0x000000b7c7b77221 */ /* 0x000fe20000010000 */
[----:B------:R-:W-:Y:S01]  /*1ac10*/  SHF.R.U32.HI R234, RZ, 0x18, R234 ;  /* 0x00000018ffea7819 */ /* 0x000fe200000116ea */
[----:B------:R1:W5:Y:S01]  /*1ac20*/  LDL.LU R211, [R1+0x208] ;  /* 0x0002080001d37983 */ /* 0x0003620000300800 */
[----:B------:R-:W-:Y:S02]  /*1ac30*/  LOP3.LUT R6, R6, 0xff, RZ, 0xc0, !PT ;  /* 0x000000ff06067812 */ /* 0x000fe400078ec0ff */
[----:B------:R-:W-:Y:S02]  /*1ac40*/  SHF.R.U32.HI R232, RZ, 0x18, R232 ;  /* 0x00000018ffe87819 */ /* 0x000fe400000116e8 */
[----:B------:R-:W-:-:S02]  /*1ac50*/  LOP3.LUT R7, R7, 0xff, RZ, 0xc0, !PT ;  /* 0x000000ff07077812 */ /* 0x000fc400078ec0ff */
[----:B------:R-:W-:Y:S01]  /*1ac60*/  PRMT R4, R4, 0x5410, R5 ;  /* 0x0000541004047816 */ /* 0x000fe20000000005 */
[--C-:B------:R-:W-:Y:S01]  /*1ac70*/  HSET2.LE.AND R0, R0, R251.reuse, PT ;  /* 0x000000fb00007233 */ /* 0x100fe20003803000 */
[----:B------:R-:W-:Y:S01]  /*1ac80*/  PRMT R6, R6, 0x5410, R234 ;  /* 0x0000541006067816 */ /* 0x000fe200000000ea */
[----:B------:R-:W-:Y:S01]  /*1ac90*/  FADD.FTZ R185, R245, R185 ;  /* 0x000000b9f5b97221 */ /* 0x000fe20000010000 */
[----:B------:R-:W-:Y:S01]  /*1aca0*/  PRMT R5, R7, 0x5410, R232 ;  /* 0x0000541007057816 */ /* 0x000fe200000000e8 */
[--C-:B------:R-:W-:Y:S01]  /*1acb0*/  HSET2.LE.AND R4, R4, R251.reuse, PT ;  /* 0x000000fb04047233 */ /* 0x100fe20003803000 */
[----:B------:R-:W-:Y:S01]  /*1acc0*/  FADD.FTZ R184, R206, R184 ;  /* 0x000000b8ceb87221 */ /* 0x000fe20000010000 */
[--C-:B------:R-:W-:Y:S01]  /*1acd0*/  HSET2.LE.AND R7, R6, R251.reuse, PT ;  /* 0x000000fb06077233 */ /* 0x100fe20003803000 */
[----:B------:R-:W-:Y:S01]  /*1ace0*/  FADD.FTZ R182, R190, R182 ;  /* 0x000000b6beb67221 */ /* 0x000fe20000010000 */
[----:B------:R-:W-:Y:S01]  /*1acf0*/  HSET2.LE.AND R5, R5, R251, PT ;  /* 0x000000fb05057233 */ /* 0x000fe20003803000 */
[----:B------:R-:W-:Y:S01]  /*1ad00*/  PRMT R18, R18, 0x5410, R166 ;  /* 0x0000541012127816 */ /* 0x000fe200000000a6 */
[----:B------:R-:W-:Y:S01]  /*1ad10*/  FADD.FTZ R185, R244, R185 ;  /* 0x000000b9f4b97221 */ /* 0x000fe20000010000 */
[----:B------:R-:W-:Y:S01]  /*1ad20*/  LOP3.LUT R4, R4, R252, RZ, 0xc0, !PT ;  /* 0x000000fc04047212 */ /* 0x000fe200078ec0ff */
[----:B------:R-:W-:Y:S01]  /*1ad30*/  FADD.FTZ R183, R198, R183 ;  /* 0x000000b7c6b77221 */ /* 0x000fe20000010000 */
[----:B------:R-:W-:Y:S01]  /*1ad40*/  LOP3.LUT R5, R5, R164, RZ, 0xc0, !PT ;  /* 0x000000a405057212 */ /* 0x000fe200078ec0ff */
[----:B------:R2:W5:Y:S01]  /*1ad50*/  LDL.LU.64 R216, [R1+0x200] ;  /* 0x0002000001d87983 */ /* 0x0005620000300a00 */
[----:B------:R-:W-:-:S02]  /*1ad60*/  LOP3.LUT R6, R0, R3, RZ, 0xc0, !PT ;  /* 0x0000000300067212 */ /* 0x000fc400078ec0ff */
[----:B------:R-:W-:Y:S01]  /*1ad70*/  LOP3.LUT R7, R7, R2, RZ, 0xc0, !PT ;  /* 0x0000000207077212 */ /* 0x000fe200078ec0ff */
[----:B------:R-:W-:Y:S01]  /*1ad80*/  FADD.FTZ R184, R205, R184 ;  /* 0x000000b8cdb87221 */ /* 0x000fe20000010000 */
[----:B------:R-:W-:Y:S01]  /*1ad90*/  PRMT R17, R17, 0x5410, R210 ;  /* 0x0000541011117816 */ /* 0x000fe200000000d2 */
[----:B------:R-:W-:Y:S01]  /*1ada0*/  FADD.FTZ R182, R189, R182 ;  /* 0x000000b6bdb67221 */ /* 0x000fe20000010000 */
[--C-:B------:R-:W-:Y:S01]  /*1adb0*/  HSET2.LE.AND R20, R18, R251.reuse, PT ;  /* 0x000000fb12147233 */ /* 0x100fe20003803000 */
[----:B------:R-:W-:Y:S01]  /*1adc0*/  FADD.FTZ R185, R231, R185 ;  /* 0x000000b9e7b97221 */ /* 0x000fe20000010000 */
[----:B------:R2:W5:Y:S01]  /*1add0*/  LDL.LU R210, [R1+0x1f8] ;  /* 0x0001f80001d27983 */ /* 0x0005620000300800 */
[----:B------:R-:W-:Y:S01]  /*1ade0*/  HSET2.LE.AND R18, R17, R251, PT ;  /* 0x000000fb11127233 */ /* 0x000fe20003803000 */
[----:B------:R-:W-:Y:S01]  /*1adf0*/  FADD.FTZ R183, R197, R183 ;  /* 0x000000b7c5b77221 */ /* 0x000fe20000010000 */
[C---:B-1----:R-:W-:Y:S01]  /*1ae00*/  HMMA.16816.F32 R144, R4.reuse, R12, R144 ;  /* 0x0000000c0490723c */ /* 0x042fe20000001890 */
[----:B------:R-:W-:Y:S01]  /*1ae10*/  FADD.FTZ R184, R204, R184 ;  /* 0x000000b8ccb87221 */ /* 0x000fe20000010000 */
[----:B------:R1:W5:Y:S01]  /*1ae20*/  LDL.LU R209, [R1+0x1f4] ;  /* 0x0001f40001d17983 */ /* 0x0003620000300800 */
[----:B------:R-:W-:Y:S01]  /*1ae30*/  FADD.FTZ R182, R188, R182 ;  /* 0x000000b6bcb67221 */ /* 0x000fe20000010000 */
[----:B------:R-:W-:Y:S01]  /*1ae40*/  LOP3.LUT R16, R21, R208, RZ, 0xc0, !PT ;  /* 0x000000d015107212 */ /* 0x000fe200078ec0ff */
[----:B------:R-:W-:Y:S01]  /*1ae50*/  FADD.FTZ R185, R229, R185 ;  /* 0x000000b9e5b97221 */ /* 0x000fe20000010000 */
[----:B------:R1:W5:Y:S02]  /*1ae60*/  LDL.LU R208, [R1+0x1f0] ;  /* 0x0001f00001d07983 */ /* 0x0003640000300800 */
[----:B------:R-:W-:Y:S01]  /*1ae70*/  HMMA.16816.F32 R152, R4, R14, R152 ;  /* 0x0000000e0498723c */ /* 0x000fe20000001898 */
[----:B------:R-:W-:Y:S01]  /*1ae80*/  LOP3.LUT R17, R20, R171, RZ, 0xc0, !PT ;  /* 0x000000ab14117212 */ /* 0x000fe200078ec0ff */
[----:B------:R-:W-:Y:S01]  /*1ae90*/  FADD.FTZ R183, R196, R183 ;  /* 0x000000b7c4b77221 */ /* 0x000fe20000010000 */
[----:B------:R1:W5:Y:S01]  /*1aea0*/  LDL.LU R171, [R1+0x1ec] ;  /* 0x0001ec0001ab7983 */ /* 0x0003620000300800 */
[----:B------:R-:W-:-:S04]  /*1aeb0*/  FADD.FTZ R184, R203, R184 ;  /* 0x000000b8cbb87221 */ /* 0x000fc80000010000 */
[C---:B------:R-:W-:Y:S01]  /*1aec0*/  HMMA.16816.F32 R156, R4.reuse, R8, R156 ;  /* 0x00000008049c723c */ /* 0x040fe2000000189c */
[----:B------:R-:W-:Y:S01]  /*1aed0*/  LOP3.LUT R18, R18, R170, RZ, 0xc0, !PT ;  /* 0x000000aa12127212 */ /* 0x000fe200078ec0ff */
[----:B------:R-:W-:Y:S01]  /*1aee0*/  FADD.FTZ R182, R187, R182 ;  /* 0x000000b6bbb67221 */ /* 0x000fe20000010000 */
[----:B------:R1:W5:Y:S05]  /*1aef0*/  LDL.LU R170, [R1+0x1e8] ;  /* 0x0001e80001aa7983 */ /* 0x00036a0000300800 */
[----:B------:R-:W-:Y:S01]  /*1af00*/  HMMA.16816.F32 R160, R4, R10, R160 ;  /* 0x0000000a04a0723c */ /* 0x000fe200000018a0 */
[----:B------:R-:W-:-:S06]  /*1af10*/  FADD.FTZ R183, R195, R183 ;  /* 0x000000b7c3b77221 */ /* 0x000fcc0000010000 */
[----:B------:R-:W-:Y:S01]  /*1af20*/  IADD3 R4, P1, R236, -0x200, RZ ;  /* 0xfffffe00ec047810 */ /* 0x000fe20007f3e0ff */
[----:B------:R-:W-:Y:S02]  /*1af30*/  FADD.FTZ R5, R223, R185 ;  /* 0x000000b9df057221 */ /* 0x000fe40000010000 */
[----:B------:R-:W-:Y:S02]  /*1af40*/  FADD.FTZ R182, R186, R182 ;  /* 0x000000b6bab67221 */ /* 0x000fe40000010000 */
[----:B------:R1:W-:Y:S01]  /*1af50*/  STL [R1+0x1dc], R4 ;  /* 0x0001dc0401007387 */ /* 0x0003e20000100800 */
[----:B------:R-:W-:-:S03]  /*1af60*/  FADD.FTZ R6, R41, R183 ;  /* 0x000000b729067221 */ /* 0x000fc60000010000 */
[----:B------:R3:W-:Y:S01]  /*1af70*/  STL [R1+0x1d8], R5 ;  /* 0x0001d80501007387 */ /* 0x0007e20000100800 */
[----:B-1----:R-:W-:Y:S02]  /*1af80*/  FADD.FTZ R4, R54, R184 ;  /* 0x000000b836047221 */ /* 0x002fe40000010000 */
[----:B---3--:R-:W-:-:S03]  /*1af90*/  FADD.FTZ R5, R40, R182 ;  /* 0x000000b628057221 */ /* 0x008fc60000010000 */
[----:B------:R1:W-:Y:S04]  /*1afa0*/  STL [R1+0x1d4], R4 ;  /* 0x0001d40401007387 */ /* 0x0003e80000100800 */
[----:B--2---:R2:W-:Y:S04]  /*1afb0*/  STG.E.U16 [R236.64+-0xe0], R33 ;  /* 0xffff2021ec007986 */ /* 0x0045e8000c101524 */
[----:B------:R2:W-:Y:S04]  /*1afc0*/  STG.E.U16 [R236.64+-0xde], R32 ;  /* 0xffff2220ec007986 */ /* 0x0005e8000c101524 */
[----:B------:R2:W-:Y:S04]  /*1afd0*/  STG.E.U16 [R242.64+-0xe0], R35 ;  /* 0xffff2023f2007986 */ /* 0x0005e8000c101524 */
[----:B----4-:R2:W-:Y:S04]  /*1afe0*/  STG.E.U16 [R242.64+-0xde], R34 ;  /* 0xffff2222f2007986 */ /* 0x0105e8000c101524 */
[----:B------:R2:W-:Y:S04]  /*1aff0*/  STG.E.U16 [R240.64+-0xe0], R108 ;  /* 0xffff206cf0007986 */ /* 0x0005e8000c101524 */
        /* <DEDUP_REMOVED lines=88> */
[----:B------:R2:W-:Y:S01]  /*1b580*/  STG.E.U16 [R240.64+-0x2e], R63 ;  /* 0xffffd23ff0007986 */ /* 0x0005e2000c101524 */
[----:B-1----:R-:W-:-:S03]  /*1b590*/  IADD3.X R4, R237, -0x1, RZ, P1, !PT ;  /* 0xffffffffed047810 */ /* 0x002fc60000ffe4ff */
        /* <DEDUP_REMOVED lines=14> */
[----:B------:R2:W-:Y:S04]  /*1b680*/  STL [R1+0x1d0], R6 ;  /* 0x0001d00601007387 */ /* 0x0005e80000100800 */
[----:B------:R2:W-:Y:S04]  /*1b690*/  STG.E.U16 [R240.64+-0x10], R58 ;  /* 0xfffff03af0007986 */ /* 0x0005e8000c101524 */
[----:B------:R2:W-:Y:S04]  /*1b6a0*/  STG.E.U16 [R240.64+-0xe], R57 ;  /* 0xfffff239f0007986 */ /* 0x0005e8000c101524 */
[----:B------:R2:W-:Y:S04]  /*1b6b0*/  STL [R1+0x198], R5 ;  /* 0x0001980501007387 */ /* 0x0005e80000100800 */
[----:B------:R2:W-:Y:S04]  /*1b6c0*/  STG.E.U16 [R238.64+-0x10], R56 ;  /* 0xfffff038ee007986 */ /* 0x0005e8000c101524 */
[----:B------:R2:W-:Y:S04]  /*1b6d0*/  STG.E.U16 [R238.64+-0xe], R55 ;  /* 0xfffff237ee007986 */ /* 0x0005e8000c101524 */
[----:B------:R2:W-:Y:S01]  /*1b6e0*/  STL [R1+0x1e0], R4 ;  /* 0x0001e00401007387 */ /* 0x0005e20000100800 */
[----:B------:R-:W-:Y:S01]  /*1b6f0*/  HMMA.16816.F32 R132, R16, R12, R132 ;  /* 0x0000000c1084723c */ /* 0x000fe20000001884 */
[----:B------:R-:W-:Y:S01]  /*1b700*/  @UP0 UIADD3 UR26, UR26, -0x3, URZ ;  /* 0xfffffffd1a1a0890 */ /* 0x000fe2000fffe03f */
[----:B------:R-:W-:-:S02]  /*1b710*/  IMAD.MOV.U32 R3, RZ, RZ, R25 ;  /* 0x000000ffff037224 */ /* 0x000fc400078e0019 */
[----:B------:R-:W-:Y:S02]  /*1b720*/  IMAD.MOV.U32 R164, RZ, RZ, R24 ;  /* 0x000000ffffa47224 */ /* 0x000fe400078e0018 */
[----:B------:R-:W-:Y:S02]  /*1b730*/  IMAD.MOV.U32 R0, RZ, RZ, R26 ;  /* 0x000000ffff007224 */ /* 0x000fe400078e001a */
[----:B------:R-:W-:Y:S01]  /*1b740*/  HMMA.16816.F32 R136, R16, R14, R136 ;  /* 0x0000000e1088723c */ /* 0x000fe20000001888 */
[----:B------:R-:W-:Y:S02]  /*1b750*/  IMAD.MOV.U32 R2, RZ, RZ, R27 ;  /* 0x000000ffff027224 */ /* 0x000fe400078e001b */
[----:B------:R-:W-:Y:S02]  /*1b760*/  @P0 IMAD.MOV.U32 R3, RZ, RZ, R25 ;  /* 0x000000ffff030224 */ /* 0x000fe400078e0019 */
[----:B------:R-:W-:-:S03]  /*1b770*/  @P0 IMAD.MOV.U32 R164, RZ, RZ, R24 ;  /* 0x000000ffffa40224 */ /* 0x000fc600078e0018 */
[----:B------:R-:W-:Y:S01]  /*1b780*/  HMMA.16816.F32 R140, R16, R8, R140 ;  /* 0x00000008108c723c */ /* 0x000fe2000000188c */
[----:B------:R-:W-:Y:S02]  /*1b790*/  @P0 IMAD.MOV.U32 R0, RZ, RZ, R26 ;  /* 0x000000ffff000224 */ /* 0x000fe400078e001a */
[----:B------:R-:W-:-:S05]  /*1b7a0*/  @P0 IMAD.MOV.U32 R2, RZ, RZ, R27 ;  /* 0x000000ffff020224 */ /* 0x000fca00078e001b */
[----:B------:R-:W-:Y:S01]  /*1b7b0*/  HMMA.16816.F32 R148, R16, R10, R148 ;  /* 0x0000000a1094723c */ /* 0x000fe20000001894 */
[----:B------:R-:W-:Y:S11]  /*1b7c0*/  @P0 BRA `(.L_x_385) ;  /* 0x0000001000000947 */ /* 0x000ff60003800000 */
.L_x_381:
[----:B--2---:R-:W-:-:S12]  /*1b7d0*/  UIADD3 UR26, UR5, -0x1, URZ ;  /* 0xffffffff051a7890 */ /* 0x004fd8000fffe03f */
.L_x_385:
[----:B--2---:R-:W-:-:S13]  /*1b7e0*/  ISETP.LE.AND P0, PT, RZ, UR26, PT ;  /* 0x0000001aff007c0c */ /* 0x004fda000bf03270 */
[----:B------:R-:W-:Y:S05]  /*1b7f0*/  @!P0 BRA `(.L_x_386) ;  /* 0x0000ada000008947 */ /* 0x000fea0003800000 */
[----:B------:R-:W2:Y:S01]  /*1b800*/  LDL.64 R6, [R1+0x190] ;  /* 0x0001900001067983 */ /* 0x000ea20000100a00 */
[----:B-----5:R-:W-:Y:S01]  /*1b810*/  MOV R168, R3 ;  /* 0x0000000300a87202 */ /* 0x020fe20000000f00 */
[----:B------:R-:W-:Y:S01]  /*1b820*/  IMAD.MOV.U32 R165, RZ, RZ, R2 ;  /* 0x000000ffffa57224 */ /* 0x000fe200078e0002 */
[----:B------:R-:W-:Y:S01]  /*1b830*/  MOV R166, R0 ;  /* 0x0000000000a67202 */ /* 0x000fe20000000f00 */
[----:B------:R-:W-:Y:S01]  /*1b840*/  IMAD.WIDE.U32 R2, R228, -0x326172a9, RZ ;  /* 0xcd9e8d57e4027825 */ /* 0x000fe200078e00ff */
[----:B------:R-:W-:Y:S01]  /*1b850*/  UMOV UR7, 0x6 ;  /* 0x0000000600077882 */ /* 0x000fe20000000000 */
[----:B------:R-:W-:Y:S01]  /*1b860*/  MOV R167, R164 ;  /* 0x000000a400a77202 */ /* 0x000fe20000000f00 */
[----:B------:R-:W-:Y:S01]  /*1b870*/  ULDC.64 UR4, c[0x0][0x1a0] ;  /* 0x0000680000047ab9 */ /* 0x000fe20000000a00 */
[----:B------:R-:W-:Y:S01]  /*1b880*/  IMAD.WIDE.U32 R4, R230, -0x326172a9, RZ ;  /* 0xcd9e8d57e6047825 */ /* 0x000fe200078e00ff */
[----:B------:R1:W-:Y:S01]  /*1b890*/  STL.64 [R1+0x1b8], R2 ;  /* 0x0001b80201007387 */ /* 0x0003e20000100a00 */
[----:B------:R-:W3:Y:S01]  /*1b8a0*/  LDC.U8 R0, c[0x0][0x2d8] ;  /* 0x0000b600ff007b82 */ /* 0x000ee20000000000 */
[----:B------:R-:W-:-:S02]  /*1b8b0*/  USHF.L.U32 UR10, UR4, 0x6, URZ ;  /* 0x00000006040a7899 */ /* 0x000fc4000800063f */
[----:B------:R4:W-:Y:S01]  /*1b8c0*/  STL.64 [R1+0x1a8], R4 ;  /* 0x0001a80401007387 */ /* 0x0009e20000100a00 */
[----:B------:R-:W-:Y:S02]  /*1b8d0*/  USHF.L.U32 UR9, UR4, 0x7, URZ ;  /* 0x0000000704097899 */ /* 0x000fe4000800063f */
[----:B------:R-:W-:Y:S02]  /*1b8e0*/  USHF.L.U32 UR8, UR4, 0x5, URZ ;  /* 0x0000000504087899 */ /* 0x000fe4000800063f */
[----:B------:R-:W-:Y:S02]  /*1b8f0*/  USHF.L.U64.HI UR6, UR4, UR7, UR5 ;  /* 0x0000000704067299 */ /* 0x000fe40008010205 */
[----:B------:R-:W-:Y:S02]  /*1b900*/  UIMAD.WIDE.U32 UR42, UR4, 0x60, URZ ;  /* 0x00000060042a78a5 */ /* 0x000fe4000f8e003f */
[----:B------:R-:W-:Y:S02]  /*1b910*/  UIMAD UR4, UR46, 0x38, UR34 ;  /* 0x000000382e0478a4 */ /* 0x000fe4000f8e0222 */
[----:B------:R-:W-:-:S02]  /*1b920*/  USHF.R.S32.HI UR36, URZ, 0x1f, UR46 ;  /* 0x0000001f3f247899 */ /* 0x000fc4000801142e */
[----:B------:R-:W-:Y:S02]  /*1b930*/  UIADD3 UR4, UR4, 0x1, URZ ;  /* 0x0000000104047890 */ /* 0x000fe4000fffe03f */
[----:B------:R-:W-:Y:S02]  /*1b940*/  USHF.R.S32.HI UR30, URZ, 0x1f, UR34 ;  /* 0x0000001f3f1e7899 */ /* 0x000fe40008011422 */
[----:B------:R-:W-:Y:S02]  /*1b950*/  UIMAD UR33, UR5, 0x60, URZ ;  /* 0x00000060052178a4 */ /* 0x000fe4000f8e023f */
[----:B------:R-:W-:Y:S02]  /*1b960*/  USHF.R.S32.HI UR5, URZ, 0x1f, UR39 ;  /* 0x0000001f3f057899 */ /* 0x000fe40008011427 */
[----:B------:R-:W-:Y:S01]  /*1b970*/  UIMAD.WIDE.U32 UR46, UR46, 0x70, URZ ;  /* 0x000000702e2e78a5 */ /* 0x000fe2000f8e003f */
[-C--:B-1----:R-:W-:Y:S01]  /*1b980*/  LOP3.LUT R2, R3, R169.reuse, RZ, 0x3c, !PT ;  /* 0x000000a903027212 */ /* 0x082fe200078e3cff */
[----:B------:R-:W-:Y:S01]  /*1b990*/  UIMAD UR36, UR36, 0x70, URZ ;  /* 0x00000070242478a4 */ /* 0x000fe2000f8e023f */
[----:B------:R-:W-:Y:S01]  /*1b9a0*/  LOP3.LUT R169, R5, R169, RZ, 0x3c, !PT ;  /* 0x000000a905a97212 */ /* 0x000fe200078e3cff */
[----:B------:R-:W-:Y:S01]  /*1b9b0*/  USHF.R.S32.HI UR37, URZ, 0x1f, UR4 ;  /* 0x0000001f3f257899 */ /* 0x000fe20008011404 */
[----:B----4-:R-:W-:Y:S01]  /*1b9c0*/  IMAD.WIDE.U32 R4, R219, -0x2daee0ad, RZ ;  /* 0xd2511f53db047825 */ /* 0x010fe200078e00ff */
[----:B---3--:R-:W-:Y:S01]  /*1b9d0*/  PRMT R0, R0, 0x7054, R0 ;  /* 0x0000705400007816 */ /* 0x008fe20000000000 */
[----:B------:R-:W-:-:S02]  /*1b9e0*/  USHF.L.U32 UR35, UR34, 0x1, URZ ;  /* 0x0000000122237899 */ /* 0x000fc4000800063f */
[----:B------:R-:W-:Y:S01]  /*1b9f0*/  IMAD.MOV.U32 R3, RZ, RZ, R227 ;  /* 0x000000ffff037224 */ /* 0x000fe200078e00e3 */
[----:B------:R1:W-:Y:S01]  /*1ba00*/  STL.64 [R1+0x1c0], R4 ;  /* 0x0001c00401007387 */ /* 0x0003e20000100a00 */
[----:B------:R-:W-:Y:S02]  /*1ba10*/  USHF.L.U32 UR40, UR39, 0x1, URZ ;  /* 0x0000000127287899 */ /* 0x000fe4000800063f */
[----:B------:R-:W-:Y:S02]  /*1ba20*/  USHF.L.U64.HI UR34, UR34, 0x1, UR30 ;  /* 0x0000000122227899 */ /* 0x000fe4000801021e */
[----:B------:R-:W-:Y:S02]  /*1ba30*/  USHF.L.U64.HI UR39, UR39, 0x1, UR5 ;  /* 0x0000000127277899 */ /* 0x000fe40008010205 */
[----:B------:R-:W-:Y:S02]  /*1ba40*/  UIADD3 UR36, UR47, UR36, URZ ;  /* 0x000000242f247290 */ /* 0x000fe4000fffe03f */
[----:B------:R-:W-:-:S02]  /*1ba50*/  USHF.L.U32 UR38, UR4, 0x1, URZ ;  /* 0x0000000104267899 */ /* 0x000fc4000800063f */
[----:B------:R-:W-:Y:S02]  /*1ba60*/  UIADD3 UR33, UR33, UR43, URZ ;  /* 0x0000002b21217290 */ /* 0x000fe4000fffe03f */
[----:B------:R-:W-:Y:S02]  /*1ba70*/  USHF.L.U64.HI UR37, UR4, 0x1, UR37 ;  /* 0x0000000104257899 */ /* 0x000fe40008010225 */
[----:B------:R-:W-:Y:S02]  /*1ba80*/  ULDC.64 UR44, c[0x0][0x118] ;  /* 0x00004600002c7ab9 */ /* 0x000fe40000000a00 */
[----:B------:R-:W-:Y:S01]  /*1ba90*/  ULDC.U8 UR30, c[0x0][0x2d8] ;  /* 0x0000b600001e7ab9 */ /* 0x000fe20000000000 */
[----:B-1----:R-:W-:Y:S01]  /*1baa0*/  IMAD.WIDE.U32 R4, R169, -0x2daee0ad, RZ ;  /* 0xd2511f53a9047825 */ /* 0x002fe200078e00ff */
[----:B--2---:R-:W-:-:S03]  /*1bab0*/  ISETP.GE.AND P0, PT, R6, c[0x0][0x220], PT ;  /* 0x0000880006007a0c */ /* 0x004fc60003f06270 */
[----:B------:R-:W-:Y:S01]  /*1bac0*/  IMAD.WIDE.U32 R6, R2, -0x2daee0ad, RZ ;  /* 0xd2511f5302067825 */ /* 0x000fe200078e00ff */
[----:B------:R-:W-:-:S04]  /*1bad0*/  MOV R2, R224 ;  /* 0x000000e000027202 */ /* 0x000fc80000000f00 */
[----:B------:R1:W-:Y:S04]  /*1bae0*/  STL.64 [R1+0x1b0], R6 ;  /* 0x0001b00601007387 */ /* 0x0003e80000100a00 */
[----:B------:R1:W-:Y:S04]  /*1baf0*/  STL.64 [R1+0x1c8], R2 ;  /* 0x0001c80201007387 */ /* 0x0003e80000100a00 */
[----:B------:R1:W-:Y:S01]  /*1bb00*/  STL.64 [R1+0x1a0], R4 ;  /* 0x0001a00401007387 */ /* 0x0003e20000100a00 */
[----:B------:R-:W-:Y:S05]  /*1bb10*/  BRA `(.L_x_387) ;  /* 0x000003c000007947 */ /* 0x000fea0003800000 */
.L_x_389:
[----:B------:R-:W2:Y:S01]  /*1bb20*/  LDL.64 R192, [R1+0x180] ;  /* 0x0001800001c07983 */ /* 0x000ea20000100a00 */
[----:B------:R-:W-:Y:S01]  /*1bb30*/  ULDC.64 UR4, c[0x0][0x198] ;  /* 0x0000660000047ab9 */ /* 0x000fe20000000a00 */
[----:B------:R-:W-:Y:S01]  /*1bb40*/  @!P0 IMAD.MOV.U32 R0, RZ, RZ, c[0x0][0x19c] ;  /* 0x00006700ff008624 */ /* 0x000fe200078e00ff */
[----:B------:R-:W-:Y:S01]  /*1bb50*/  UIADD3 UR32, UR26, -0x1, URZ ;  /* 0xffffffff1a207890 */ /* 0x000fe2000fffe03f */
[----:B------:R-:W3:Y:S03]  /*1bb60*/  LDL R189, [R1+0x178] ;  /* 0x0001780001bd7983 */ /* 0x000ee60000100800 */
[----:B------:R-:W-:Y:S01]  /*1bb70*/  USHF.R.S32.HI UR31, URZ, 0x1f, UR32 ;  /* 0x0000001f3f1f7899 */ /* 0x000fe20008011420 */
[----:B------:R-:W4:Y:S01]  /*1bb80*/  LDL.64 R190, [R1+0x188] ;  /* 0x0001880001be7983 */ /* 0x000f220000100a00 */
[----:B------:R-:W-:Y:S02]  /*1bb90*/  UIMAD.WIDE.U32 UR48, UR32, UR4, URZ ;  /* 0x00000004203072a5 */ /* 0x000fe4000f8e003f */
[----:B------:R-:W-:Y:S04]  /*1bba0*/  UIMAD UR31, UR31, UR4, URZ ;  /* 0x000000041f1f72a4 */ /* 0x000fe8000f8e023f */
[----:B------:R-:W-:Y:S01]  /*1bbb0*/  UIMAD UR31, UR32, UR5, UR31 ;  /* 0x00000005201f72a4 */ /* 0x000fe2000f8e021f */
[----:B------:R-:W-:Y:S01]  /*1bbc0*/  IMAD.U32 R2, RZ, RZ, UR48 ;  /* 0x00000030ff027e24 */ /* 0x000fe2000f8e00ff */
[----:B------:R-:W-:Y:S01]  /*1bbd0*/  USHF.L.U32 UR32, UR4, 0x6, URZ ;  /* 0x0000000604207899 */ /* 0x000fe2000800063f */
[----:B------:R-:W-:Y:S01]  /*1bbe0*/  IMAD.U32 R3, RZ, RZ, UR49 ;  /* 0x00000031ff037e24 */ /* 0x000fe2000f8e00ff */
[----:B------:R-:W-:Y:S02]  /*1bbf0*/  UIADD3 UR31, UR49, UR31, URZ ;  /* 0x0000001f311f7290 */ /* 0x000fe4000fffe03f */
[----:B------:R-:W-:Y:S04]  /*1bc00*/  UIMAD.WIDE.U32 UR48, UR4, 0x60, URZ ;  /* 0x00000060043078a5 */ /* 0x000fe8000f8e003f */
[----:B------:R-:W-:Y:S01]  /*1bc10*/  IMAD.U32 R3, RZ, RZ, UR31 ;  /* 0x0000001fff037e24 */ /* 0x000fe2000f8e00ff */
[----:B------:R-:W-:Y:S02]  /*1bc20*/  USHF.L.U64.HI UR31, UR4, UR7, UR5 ;  /* 0x00000007041f7299 */ /* 0x000fe40008010205 */
[----:B------:R-:W-:Y:S04]  /*1bc30*/  UIMAD UR4, UR5, 0x60, URZ ;  /* 0x00000060050478a4 */ /* 0x000fe8000f8e023f */
[----:B------:R-:W-:Y:S01]  /*1bc40*/  UIADD3 UR4, UR4, UR49, URZ ;  /* 0x0000003104047290 */ /* 0x000fe2000fffe03f */
[----:B---3--:R1:W-:Y:S01]  /*1bc50*/  @P0 STS [R189+0x2000], RZ ;  /* 0x002000ffbd000388 */ /* 0x0083e20000000800 */
[C---:B--2---:R-:W-:Y:S03]  /*1bc60*/  LEA R164, P1, R2.reuse, R192, 0x7 ;  /* 0x000000c002a47211 */ /* 0x044fe600078238ff */
[----:B------:R1:W-:Y:S01]  /*1bc70*/  @P0 STS [R189+0x2004], RZ ;  /* 0x002004ffbd000388 */ /* 0x0003e20000000800 */
[----:B----4-:R-:W-:Y:S01]  /*1bc80*/  LEA.HI.X R3, R2, R191, R3, 0x7, P1 ;  /* 0x000000bf02037211 */ /* 0x010fe200008f3c03 */
[----:B------:R-:W-:Y:S01]  /*1bc90*/  @!P0 IMAD.MOV.U32 R2, RZ, RZ, c[0x0][0x198] ;  /* 0x00006600ff028624 */ /* 0x000fe200078e00ff */
[C---:B------:R-:W-:Y:S01]  /*1bca0*/  @!P0 LEA R174, P1, R164.reuse, c[0x0][0x168], 0x1 ;  /* 0x00005a00a4ae8a11 */ /* 0x040fe200078208ff */
[----:B------:R1:W-:Y:S03]  /*1bcb0*/  @P0 STS.64 [R189+0x2008], RZ ;  /* 0x002008ffbd000388 */ /* 0x0003e60000000a00 */
[----:B------:R-:W-:Y:S02]  /*1bcc0*/  @!P0 LEA.HI.X R175, R164, c[0x0][0x16c], R3, 0x1, P1 ;  /* 0x00005b00a4af8a11 */ /* 0x000fe400008f0c03 */
[C---:B------:R-:W-:Y:S03]  /*1bcd0*/  @!P0 LEA R169, P1, R2.reuse, R164, 0x5 ;  /* 0x000000a402a98211 */ /* 0x040fe600078228ff */
[----:B------:R-:W-:Y:S01]  /*1bce0*/  @!PT LDS RZ, [RZ] ;  /* 0x00000000fffff984 */ /* 0x000fe20000000800 */
[----:B------:R-:W-:Y:S01]  /*1bcf0*/  @!PT LDS RZ, [RZ] ;  /* 0x00000000fffff984 */ /* 0x000fe20000000800 */
[----:B------:R-:W-:Y:S01]  /*1bd00*/  @!PT LDS RZ, [RZ] ;  /* 0x00000000fffff984 */ /* 0x000fe20000000800 */
[----:B------:R2:W-:Y:S01]  /*1bd10*/  @!P0 LDGSTS.E.BYPASS.LTC128B.128 [R189+0x2000], [R174.64] ;  /* 0x02000000aebd8fae */ /* 0x0005e2000b901d6c */
[----:B------:R-:W-:Y:S02]  /*1bd20*/  @!P0 LEA.HI.X R0, R2, R3, R0, 0x5, P1 ;  /* 0x0000000302008211 */ /* 0x000fe400008f2c00 */
[C---:B------:R-:W-:Y:S01]  /*1bd30*/  @!P0 IADD3 R2, P2, R164.reuse, UR32, RZ ;  /* 0x00000020a4028c10 */ /* 0x040fe2000ff5e0ff */
[----:B------:R1:W-:Y:S01]  /*1bd40*/  @P0 STS.128 [R189+0x2800], RZ ;  /* 0x002800ffbd000388 */ /* 0x0003e20000000c00 */
[C---:B--2---:R-:W-:Y:S04]  /*1bd50*/  @!P0 LEA R174, P1, R169.reuse, c[0x0][0x168], 0x1 ;  /* 0x00005a00a9ae8a11 */ /* 0x044fe800078208ff */
[----:B------:R-:W-:Y:S02]  /*1bd60*/  @!P0 LEA.HI.X R175, R169, c[0x0][0x16c], R0, 0x1, P1 ;  /* 0x00005b00a9af8a11 */ /* 0x000fe400008f0c00 */
[C---:B------:R-:W-:Y:S02]  /*1bd70*/  @!P0 IADD3.X R0, R3.reuse, UR31, RZ, P2, !PT ;  /* 0x0000001f03008c10 */ /* 0x040fe400097fe4ff */
[----:B------:R-:W-:Y:S01]  /*1bd80*/  @!P0 IADD3 R164, P2, R164, UR48, RZ ;  /* 0x00000030a4a48c10 */ /* 0x000fe2000ff5e0ff */
[----:B------:R-:W-:Y:S01]  /*1bd90*/  @!PT LDS RZ, [RZ] ;  /* 0x00000000fffff984 */ /* 0x000fe20000000800 */
[----:B------:R-:W-:Y:S01]  /*1bda0*/  @!PT LDS RZ, [RZ] ;  /* 0x00000000fffff984 */ /* 0x000fe20000000800 */
[----:B------:R-:W-:Y:S01]  /*1bdb0*/  @!PT LDS RZ, [RZ] ;  /* 0x00000000fffff984 */ /* 0x000fe20000000800 */
[----:B------:R2:W-:Y:S03]  /*1bdc0*/  @!P0 LDGSTS.E.BYPASS.LTC128B.128 [R189+0x2800], [R174.64] ;  /* 0x02800000aebd8fae */ /* 0x0005e6000b901d6c */
[----:B------:R-:W-:Y:S01]  /*1bdd0*/  @!P0 IADD3.X R3, R3, UR4, RZ, P2, !PT ;  /* 0x0000000403038c10 */ /* 0x000fe200097fe4ff */
[----:B------:R1:W-:Y:S01]  /*1bde0*/  @P0 STS.128 [R189+0x3000], RZ ;  /* 0x003000ffbd000388 */ /* 0x0003e20000000c00 */
[C---:B--2---:R-:W-:Y:S04]  /*1bdf0*/  @!P0 LEA R174, P1, R2.reuse, c[0x0][0x168], 0x1 ;  /* 0x00005a0002ae8a11 */ /* 0x044fe800078208ff */
[----:B------:R-:W-:Y:S02]  /*1be00*/  @!P0 LEA.HI.X R175, R2, c[0x0][0x16c], R0, 0x1, P1 ;  /* 0x00005b0002af8a11 */ /* 0x000fe400008f0c00 */
[C---:B------:R-:W-:Y:S03]  /*1be10*/  @!P0 LEA R2, P1, R164.reuse, c[0x0][0x168], 0x1 ;  /* 0x00005a00a4028a11 */ /* 0x040fe600078208ff */
        /* <DEDUP_REMOVED lines=12> */
.L_x_387:
[----:B------:R-:W2:Y:S01]  /*1bee0*/  LDL R18, [R1+0x178] ;  /* 0x0001780001127983 */ /* 0x000ea20000100800 */
[----:B------:R-:W-:Y:S04]  /*1bef0*/  DEPBAR.LE SB0, 0x0 ;  /* 0x000080000000791a */ /* 0x000fe80000000000 */
[----:B------:R-:W-:Y:S01]  /*1bf00*/  USHF.R.S32.HI UR5, URZ, 0x1f, UR26 ;  /* 0x0000001f3f057899 */ /* 0x000fe2000801141a */
[----:B-1----:R-:W3:Y:S01]  /*1bf10*/  LDL.64 R2, [R1+0x1c8] ;  /* 0x0001c80001027983 */ /* 0x002ee20000100a00 */
[----:B------:R-:W-:Y:S01]  /*1bf20*/  UIMAD UR4, UR22, UR26, URZ ;  /* 0x0000001a160472a4 */ /* 0x000fe2000f8e023f */
[----:B------:R-:W-:Y:S01]  /*1bf30*/  IMAD.U32 R8, RZ, RZ, UR9 ;  /* 0x00000009ff087e24 */ /* 0x000fe2000f8e00ff */
[----:B------:R-:W-:Y:S02]  /*1bf40*/  UISETP.GE.AND UP0, UPT, UR26, 0x1, UPT ;  /* 0x000000011a00788c */ /* 0x000fe4000bf06270 */
[----:B------:R-:W-:Y:S01]  /*1bf50*/  UIMAD UR4, UR5, UR9, UR4 ;  /* 0x00000009050472a4 */ /* 0x000fe2000f8e0204 */
[----:B------:R-:W-:Y:S01]  /*1bf60*/  BAR.SYNC.DEFER_BLOCKING 0x0 ;  /* 0x0000000000007b1d */ /* 0x000fe20000010000 */
[----:B---3--:R-:W-:Y:S05]  /*1bf70*/  IMAD.WIDE.U32 R8, R8, UR26, R2 ;  /* 0x0000001a08087c25 */ /* 0x008fea000f8e0002 */
[----:B--2---:R-:W-:Y:S01]  /*1bf80*/  @P0 STS [R18+0x4000], RZ ;  /* 0x004000ff12000388 */ /* 0x004fe20000000800 */
[----:B------:R-:W-:Y:S05]  /*1bf90*/  IADD3 R0, R9, UR4, RZ ;  /* 0x0000000409007c10 */ /* 0x000fea000fffe0ff */
[----:B------:R-:W-:Y:S01]  /*1bfa0*/  @P0 STS [R18+0x4004], RZ ;  /* 0x004004ff12000388 */ /* 0x000fe20000000800 */
[C---:B------:R-:W-:Y:S02]  /*1bfb0*/  @!P0 LEA R16, P4, R8.reuse, c[0x0][0x170], 0x1 ;  /* 0x00005c0008108a11 */ /* 0x040fe400078808ff */
[C---:B------:R-:W-:Y:S02]  /*1bfc0*/  @!P0 IADD3 R3, P3, R8.reuse, UR8, RZ ;  /* 0x0000000808038c10 */ /* 0x040fe4000ff7e0ff */
[----:B------:R-:W-:Y:S01]  /*1bfd0*/  @!P0 LEA.HI.X R17, R8, c[0x0][0x174], R0, 0x1, P4 ;  /* 0x00005d0008118a11 */ /* 0x000fe200020f0c00 */
[----:B------:R-:W-:Y:S01]  /*1bfe0*/  @P0 STS.64 [R18+0x4008], RZ ;  /* 0x004008ff12000388 */ /* 0x000fe20000000a00 */
[----:B------:R-:W-:Y:S02]  /*1bff0*/  @!P0 IADD3.X R2, R0, UR23, RZ, P3, !PT ;  /* 0x0000001700028c10 */ /* 0x000fe40009ffe4ff */
[C---:B------:R-:W-:Y:S02]  /*1c000*/  @!P0 LEA R14, P3, R3.reuse, c[0x0][0x170], 0x1 ;  /* 0x00005c00030e8a11 */ /* 0x040fe400078608ff */
[----:B------:R-:W-:Y:S01]  /*1c010*/  @!P0 IADD3 R5, P2, R8, UR10, RZ ;  /* 0x0000000a08058c10 */ /* 0x000fe2000ff5e0ff */
[----:B------:R-:W-:Y:S01]  /*1c020*/  @!PT LDS RZ, [RZ] ;  /* 0x00000000fffff984 */ /* 0x000fe20000000800 */
[----:B------:R-:W-:Y:S01]  /*1c030*/  @!PT LDS RZ, [RZ] ;  /* 0x00000000fffff984 */ /* 0x000fe20000000800 */
[----:B------:R-:W-:Y:S01]  /*1c040*/  @!PT LDS RZ, [RZ] ;  /* 0x00000000fffff984 */ /* 0x000fe20000000800 */
[----:B------:R1:W-:Y:S01]  /*1c050*/  @!P0 LDGSTS.E.BYPASS.LTC128B.128 [R18+0x4000], [R16.64] ;  /* 0x0400000010128fae */ /* 0x0003e2000b901d6c */
[----:B------:R-:W-:Y:S02]  /*1c060*/  @!P0 LEA.HI.X R15, R3, c[0x0][0x174], R2, 0x1, P3 ;  /* 0x00005d00030f8a11 */ /* 0x000fe400018f0c02 */
[----:B------:R-:W-:Y:S02]  /*1c070*/  @!P0 IADD3.X R4, R0, UR6, RZ, P2, !PT ;  /* 0x0000000600048c10 */ /* 0x000fe400097fe4ff */
[C---:B------:R-:W-:Y:S01]  /*1c080*/  @!P0 LEA R12, P2, R5.reuse, c[0x0][0x170], 0x1 ;  /* 0x00005c00050c8a11 */ /* 0x040fe200078408ff */
[----:B------:R-:W-:Y:S01]  /*1c090*/  @P0 STS.128 [R18+0x4800], RZ ;  /* 0x004800ff12000388 */ /* 0x000fe20000000c00 */
[----:B------:R-:W-:Y:S02]  /*1c0a0*/  @!P0 IADD3 R7, P1, R8, UR42, RZ ;  /* 0x0000002a08078c10 */ /* 0x000fe4000ff3e0ff */
[----:B------:R-:W-:Y:S02]  /*1c0b0*/  @!P0 LEA.HI.X R13, R5, c[0x0][0x174], R4, 0x1, P2 ;  /* 0x00005d00050d8a11 */ /* 0x000fe400010f0c04 */
[----:B------:R-:W-:Y:S01]  /*1c0c0*/  @!P0 IADD3.X R6, R0, UR33, RZ, P1, !PT ;  /* 0x0000002100068c10 */ /* 0x000fe20008ffe4ff */
[----:B------:R-:W-:Y:S01]  /*1c0d0*/  @!PT LDS RZ, [RZ] ;  /* 0x00000000fffff984 */ /* 0x000fe20000000800 */
[----:B------:R-:W-:Y:S01]  /*1c0e0*/  @!PT LDS RZ, [RZ] ;  /* 0x00000000fffff984 */ /* 0x000fe20000000800 */
[----:B------:R-:W-:Y:S01]  /*1c0f0*/  @!PT LDS RZ, [RZ] ;  /* 0x00000000fffff984 */ /* 0x000fe20000000800 */
[----:B------:R1:W-:Y:S01]  /*1c100*/  @!P0 LDGSTS.E.BYPASS.LTC128B.128 [R18+0x4800], [R14.64] ;  /* 0x048000000e128fae */ /* 0x0003e2000b901d6c */
[C---:B------:R-:W-:Y:S04]  /*1c110*/  @!P0 LEA R10, P1, R7.reuse, c[0x0][0x170], 0x1 ;  /* 0x00005c00070a8a11 */ /* 0x040fe800078208ff */
[----:B------:R-:W-:Y:S01]  /*1c120*/  @!P0 LEA.HI.X R11, R7, c[0x0][0x174], R6, 0x1, P1 ;  /* 0x00005d00070b8a11 */ /* 0x000fe200008f0c06 */
[----:B------:R-:W-:Y:S01]  /*1c130*/  @P0 STS.128 [R18+0x5000], RZ ;  /* 0x005000ff12000388 */ /* 0x000fe20000000c00 */
[----:B------:R-:W-:Y:S05]  /*1c140*/  PLOP3.LUT P1, PT, PT, PT, UP0, 0x80, 0x0 ;  /* 0x000000000000781c */ /* 0x000fea0003f2f008 */
        /* <DEDUP_REMOVED lines=10> */
[----:B------:R-:W-:Y:S06]  /*1c1f0*/  LDSM.16.M88.4 R124, [R218+0x1000] ;  /* 0x00100000da7c783b */ /* 0x000fec0000000200 */
[----:B------:R-:W-:Y:S06]  /*1c200*/  LDSM.16.M88.4 R32, [R217+0x2400] ;  /* 0x00240000d920783b */ /* 0x000fec0000000200 */
[----:B------:R-:W2:Y:S06]  /*1c210*/  LDL.LU R2, [R1+0x1e0] ;  /* 0x0001e00001027983 */ /* 0x000eac0000300800 */
[----:B-1----:R-:W1:Y:S06]  /*1c220*/  LDSM.16.M88.4 R16, [R217+0x2000] ;  /* 0x00200000d910783b */ /* 0x002e6c0000000200 */
[----:B------:R-:W3:Y:S06]  /*1c230*/  LDL.LU R0, [R1+0x1dc] ;  /* 0x0001dc0001007983 */ /* 0x000eec0000300800 */
[----:B------:R-:W4:Y:S06]  /*1c240*/  LDSM.16.M88.4 R48, [R217+0x2800] ;  /* 0x00280000d930783b */ /* 0x000f2c0000000200 */
[----:B------:R-:W0:Y:S06]  /*1c250*/  LDGDEPBAR ;  /* 0x00000000000079af */ /* 0x000e2c0000000000 */
[----:B------:R-:W5:Y:S06]  /*1c260*/  LDSM.16.M88.4 R64, [R217+0x2c00] ;  /* 0x002c0000d940783b */ /* 0x000f6c0000000200 */
[----:B------:R-:W4:Y:S06]  /*1c270*/  LDSM.16.M88.4 R80, [R217+0x3000] ;  /* 0x00300000d950783b */ /* 0x000f2c0000000200 */
[----:B------:R-:W4:Y:S01]  /*1c280*/  LDSM.16.M88.4 R96, [R217+0x3400] ;  /* 0x00340000d960783b */ /* 0x000f220000000200 */
[-C--:B-1----:R-:W-:Y:S05]  /*1c290*/  HMMA.16816.F32 R4, R128, R16.reuse, RZ ;  /* 0x000000108004723c */ /* 0x082fea00000018ff */
[----:B------:R-:W1:Y:S03]  /*1c2a0*/  LDSM.16.M88.4 R112, [R217+0x3800] ;  /* 0x00380000d970783b */ /* 0x000e660000000200 */
[C---:B------:R-:W-:Y:S03]  /*1c2b0*/  HMMA.16816.F32 R8, R124.reuse, R16, RZ ;  /* 0x000000107c08723c */ /* 0x040fe600000018ff */
[----:B------:R-:W1:Y:S06]  /*1c2c0*/  LDSM.16.M88.4 R172, [R217+0x3c00] ;  /* 0x003c0000d9ac783b */ /* 0x000e6c0000000200 */
[----:B------:R-:W-:Y:S01]  /*1c2d0*/  LDSM.16.M88.4 R176, [R216] ;  /* 0x00000000d8b0783b */ /* 0x000fe20000000200 */
[-C--:B------:R-:W-:Y:S05]  /*1c2e0*/  HMMA.16816.F32 R12, R124, R18.reuse, RZ ;  /* 0x000000127c0c723c */ /* 0x080fea00000018ff */
[----:B------:R-:W1:Y:S03]  /*1c2f0*/  LDSM.16.M88.4 R180, [R215] ;  /* 0x00000000d7b4783b */ /* 0x000e660000000200 */
[C---:B------:R-:W-:Y:S03]  /*1c300*/  HMMA.16816.F32 R16, R128.reuse, R18, RZ ;  /* 0x000000128010723c */ /* 0x040fe600000018ff */
[----:B------:R-:W1:Y:S05]  /*1c310*/  LDSM.16.M88.4 R184, [R216+0x1000] ;  /* 0x00100000d8b8783b */ /* 0x000e6a0000000200 */
[-C--:B------:R-:W-:Y:S01]  /*1c320*/  HMMA.16816.F32 R20, R128, R32.reuse, RZ ;  /* 0x000000208014723c */ /* 0x080fe200000018ff */
[----:B------:R-:W1:Y:S06]  /*1c330*/  LDSM.16.M88.4 R188, [R212] ;  /* 0x00000000d4bc783b */ /* 0x000e6c0000000200 */
[----:B------:R-:W1:Y:S01]  /*1c340*/  LDSM.16.M88.4 R192, [R211] ;  /* 0x00000000d3c0783b */ /* 0x000e620000000200 */
[C---:B------:R-:W-:Y:S05]  /*1c350*/  HMMA.16816.F32 R24, R124.reuse, R32, RZ ;  /* 0x000000207c18723c */ /* 0x040fea00000018ff */
[----:B------:R-:W1:Y:S03]  /*1c360*/  LDSM.16.M88.4 R196, [R210] ;  /* 0x00000000d2c4783b */ /* 0x000e660000000200 */
[-C--:B------:R-:W-:Y:S03]  /*1c370*/  HMMA.16816.F32 R28, R124, R34.reuse, RZ ;  /* 0x000000227c1c723c */ /* 0x080fe600000018ff */
[----:B------:R-:W1:Y:S05]  /*1c380*/  LDSM.16.M88.4 R200, [R209] ;  /* 0x00000000d1c8783b */ /* 0x000e6a0000000200 */
[C---:B------:R-:W-:Y:S01]  /*1c390*/  HMMA.16816.F32 R32, R128.reuse, R34, RZ ;  /* 0x000000228020723c */ /* 0x040fe200000018ff */
[----:B------:R-:W-:Y:S07]  /*1c3a0*/  LDSM.16.M88.4 R204, [R171] ;  /* 0x00000000abcc783b */ /* 0x000fee0000000200 */
        /* <DEDUP_REMOVED lines=29> */
[----:B------:R-:W4:Y:S01]  /*1c580*/  LDSM.16.M88.4 R180, [R170] ;  /* 0x00000000aab4783b */ /* 0x000f220000000200 */
        /* <DEDUP_REMOVED lines=19> */
[C---:B------:R-:W-:Y:S07]  /*1c6c0*/  HMMA.16816.F32 R88, R184.reuse, R172, R88 ;  /* 0x000000acb858723c */ /* 0x040fee0000001858 */
[----:B---3--:R-:W-:Y:S01]  /*1c6d0*/  IMAD.MOV.U32 R172, RZ, RZ, R0 ;  /* 0x000000ffffac7224 */ /* 0x008fe200078e0000 */
[-C--:B------:R-:W-:Y:S04]  /*1c6e0*/  HMMA.16816.F32 R92, R184, R174.reuse, R92 ;  /* 0x000000aeb85c723c */ /* 0x080fe8000000185c */
[----:B--2---:R-:W-:Y:S04]  /*1c6f0*/  IMAD.MOV.U32 R173, RZ, RZ, R2 ;  /* 0x000000ffffad7224 */ /* 0x004fe800078e0002 */
[C---:B------:R-:W-:Y:S08]  /*1c700*/  HMMA.16816.F32 R96, R176.reuse, R174, R96 ;  /* 0x000000aeb060723c */ /* 0x040ff00000001860 */
[-C--:B------:R-:W-:Y:S08]  /*1c710*/  HMMA.16816.F32 R100, R176, R204.reuse, R100 ;  /* 0x000000ccb064723c */ /* 0x080ff00000001864 */
[C---:B------:R-:W-:Y:S08]  /*1c720*/  HMMA.16816.F32 R104, R184.reuse, R204, R104 ;  /* 0x000000ccb868723c */ /* 0x040ff00000001868 */
[-C--:B------:R-:W-:Y:S08]  /*1c730*/  HMMA.16816.F32 R108, R184, R206.reuse, R108 ;  /* 0x000000ceb86c723c */ /* 0x080ff0000000186c */
[C---:B------:R-:W-:Y:S08]  /*1c740*/  HMMA.16816.F32 R112, R176.reuse, R206, R112 ;  /* 0x000000ceb070723c */ /* 0x040ff00000001870 */
[-C--:B----4-:R-:W-:Y:S08]  /*1c750*/  HMMA.16816.F32 R116, R176, R180.reuse, R116 ;  /* 0x000000b4b074723c */ /* 0x090ff00000001874 */
[C---:B------:R-:W-:Y:S08]  /*1c760*/  HMMA.16816.F32 R120, R184.reuse, R180, R120 ;  /* 0x000000b4b878723c */ /* 0x040ff00000001878 */
[-C--:B------:R-:W-:Y:S08]  /*1c770*/  HMMA.16816.F32 R124, R184, R182.reuse, R124 ;  /* 0x000000b6b87c723c */ /* 0x080ff0000000187c */
[----:B------:R-:W-:Y:S01]  /*1c780*/  HMMA.16816.F32 R128, R176, R182, R128 ;  /* 0x000000b6b080723c */ /* 0x000fe20000001880 */
[----:B------:R-:W-:-:S07]  /*1c790*/  @P1 BRA `(.L_x_389) ;  /* 0xfffff38000001947 */ /* 0x000fce000383ffff */
.L_x_388:
[----:B------:R-:W-:Y:S01]  /*1c7a0*/  FMNMX.FTZ R169, R4, R167, !PT ;  /* 0x000000a704a97209 */ /* 0x000fe20007810000 */
[----:B------:R2:W-:Y:S01]  /*1c7b0*/  STL.64 [R1+0x1f8], R210 ;  /* 0x0001f8d201007387 */ /* 0x0005e20000100a00 */
[----:B------:R-:W-:Y:S01]  /*1c7c0*/  FMNMX.FTZ R164, R6, R168, !PT ;  /* 0x000000a806a47209 */ /* 0x000fe20007810000 */
[----:B------:R-:W-:Y:S01]  /*1c7d0*/  UIADD3 UR5, UR28, -0x4ab325aa, URZ ;  /* 0xb54cda561c057890 */ /* 0x000fe2000fffe03f */
[----:B------:R-:W-:Y:S01]  /*1c7e0*/  FMNMX.FTZ R169, R5, R169, !PT ;  /* 0x000000a905a97209 */ /* 0x000fe20007810000 */
[----:B------:R-:W-:Y:S01]  /*1c7f0*/  USHF.L.U32 UR32, UR26, 0x2, URZ ;  /* 0x000000021a207899 */ /* 0x000fe2000800063f */
[----:B------:R-:W-:Y:S02]  /*1c800*/  FMNMX.FTZ R164, R7, R164, !PT ;  /* 0x000000a407a47209 */ /* 0x000fe40007810000 */
[----:B------:R-:W-:Y:S01]  /*1c810*/  FMNMX.FTZ R169, R16, R169, !PT ;  /* 0x000000a910a97209 */ /* 0x000fe20007810000 */
[----:B------:R-:W-:Y:S01]  /*1c820*/  ULOP3.LUT UR4, UR32, UR29, URZ, 0x3c, !UPT ;  /* 0x0000001d20047292 */ /* 0x000fe2000f8e3c3f */
[----:B-1----:R-:W-:Y:S01]  /*1c830*/  FMNMX.FTZ R3, R8, R165, !PT ;  /* 0x000000a508037209 */ /* 0x002fe20007810000 */
[----:B------:R-:W-:Y:S01]  /*1c840*/  UIADD3 UR31, UR32, 0x1, URZ ;  /* 0x00000001201f7890 */ /* 0x000fe2000fffe03f */
[----:B------:R-:W-:Y:S02]  /*1c850*/  FMNMX.FTZ R164, R18, R164, !PT ;  /* 0x000000a412a47209 */ /* 0x000fe40007810000 */
[----:B------:R-:W-:Y:S01]  /*1c860*/  FMNMX.FTZ R169, R17, R169, !PT ;  /* 0x000000a911a97209 */ /* 0x000fe20007810000 */
[----:B------:R-:W-:Y:S01]  /*1c870*/  ULOP3.LUT UR31, UR31, UR29, URZ, 0x3c, !UPT ;  /* 0x0000001d1f1f7292 */ /* 0x000fe2000f8e3c3f */
[----:B------:R-:W-:Y:S02]  /*1c880*/  FMNMX.FTZ R3, R9, R3, !PT ;  /* 0x0000000309037209 */ /* 0x000fe40007810000 */
[----:B------:R-:W-:Y:S02]  /*1c890*/  FMNMX.FTZ R164, R19, R164, !PT ;  /* 0x000000a413a47209 */ /* 0x000fe40007810000 */
[----:B------:R-:W-:Y:S02]  /*1c8a0*/  FMNMX.FTZ R169, R20, R169, !PT ;  /* 0x000000a914a97209 */ /* 0x000fe40007810000 */
[----:B------:R-:W-:Y:S02]  /*1c8b0*/  FMNMX.FTZ R3, R12, R3, !PT ;  /* 0x000000030c037209 */ /* 0x000fe40007810000 */
[----:B------:R-:W-:Y:S02]  /*1c8c0*/  FMNMX.FTZ R164, R22, R164, !PT ;  /* 0x000000a416a47209 */ /* 0x000fe40007810000 */
[----:B------:R-:W-:Y:S02]  /*1c8d0*/  FMNMX.FTZ R169, R21, R169, !PT ;  /* 0x000000a915a97209 */ /* 0x000fe40007810000 */
[----:B------:R-:W-:Y:S01]  /*1c8e0*/  FMNMX.FTZ R3, R13, R3, !PT ;  /* 0x000000030d037209 */ /* 0x000fe20007810000 */
[----:B--2---:R-:W2:Y:S01]  /*1c8f0*/  LDL.64 R210, [R1+0x1c0] ;  /* 0x0001c00001d27983 */ /* 0x004ea20000100a00 */
[----:B------:R-:W-:Y:S02]  /*1c900*/  FMNMX.FTZ R164, R23, R164, !PT ;  /* 0x000000a417a47209 */ /* 0x000fe40007810000 */
[----:B------:R-:W-:Y:S02]  /*1c910*/  FMNMX.FTZ R169, R32, R169, !PT ;  /* 0x000000a920a97209 */ /* 0x000fe40007810000 */
[----:B------:R-:W-:Y:S01]  /*1c920*/  FMNMX.FTZ R3, R24, R3, !PT ;  /* 0x0000000318037209 */ /* 0x000fe20007810000 */
[----:B------:R1:W-:Y:S01]  /*1c930*/  STL.64 [R1+0x1f0], R208 ;  /* 0x0001f0d001007387 */ /* 0x0003e20000100a00 */
        /* <DEDUP_REMOVED lines=14> */
[----:B-1----:R-:W3:Y:S01]  /*1ca20*/  LDL.64 R208, [R1+0x1b8] ;  /* 0x0001b80001d07983 */ /* 0x002ee20000100a00 */
        /* <DEDUP_REMOVED lines=18> */
[----:B-1----:R-:W4:Y:S01]  /*1cb50*/  LDL.64 R170, [R1+0x1b0] ;  /* 0x0001b00001aa7983 */ /* 0x002f220000100a00 */
        /* <DEDUP_REMOVED lines=74> */
[----:B------:R-:W-:Y:S01]  /*1d000*/  FMNMX.FTZ R3, R125, R3, !PT ;  /* 0x000000037d037209 */ /* 0x000fe20007810000 */
[----:B------:R-:W1:Y:S01]  /*1d010*/  SHFL.BFLY PT, R176, R164, 0x2, 0x1f ;  /* 0x0c401f00a4b07f89 */ /* 0x000e6200000e0000 */
[----:B------:R-:W-:Y:S04]  /*1d020*/  FMNMX.FTZ R2, R111, R2, !PT ;  /* 0x000000026f027209 */ /* 0x000fe80007810000 */
[----:B------:R-:W-:Y:S03]  /*1d030*/  FMNMX.FTZ R2, R122, R2, !PT ;  /* 0x000000027a027209 */ /* 0x000fe60007810000 */
[----:B------:R-:W1:Y:S01]  /*1d040*/  SHFL.BFLY PT, R175, R3, 0x2, 0x1f ;  /* 0x0c401f0003af7f89 */ /* 0x000e6200000e0000 */
[----:B------:R-:W-:Y:S04]  /*1d050*/  FMNMX.FTZ R2, R123, R2, !PT ;  /* 0x000000027b027209 */ /* 0x000fe80007810000 */
[----:B------:R-:W-:Y:S02]  /*1d060*/  FMNMX.FTZ R2, R126, R2, !PT ;  /* 0x000000027e027209 */ /* 0x000fe40007810000 */
[----:B-1----:R-:W-:Y:S02]  /*1d070*/  FMNMX.FTZ R0, R169, R0, !PT ;  /* 0x00000000a9007209 */ /* 0x002fe40007810000 */
[----:B------:R-:W-:Y:S05]  /*1d080*/  FMNMX.FTZ R2, R127, R2, !PT ;  /* 0x000000027f027209 */ /* 0x000fea0007810000 */
[----:B------:R-:W1:Y:S01]  /*1d090*/  SHFL.BFLY PT, R174, R2, 0x2, 0x1f ;  /* 0x0c401f0002ae7f89 */ /* 0x000e6200000e0000 */
[----:B------:R-:W-:Y:S07]  /*1d0a0*/  FMNMX.FTZ R176, R164, R176, !PT ;  /* 0x000000b0a4b07209 */ /* 0x000fee0007810000 */
[----:B------:R-:W1:Y:S01]  /*1d0b0*/  SHFL.BFLY PT, R164, R0, 0x1, 0x1f ;  /* 0x0c201f0000a47f89 */ /* 0x000e6200000e0000 */
[----:B------:R-:W-:Y:S07]  /*1d0c0*/  FMNMX.FTZ R175, R3, R175, !PT ;  /* 0x000000af03af7209 */ /* 0x000fee0007810000 */
[----:B------:R-:W1:Y:S02]  /*1d0d0*/  SHFL.BFLY PT, R3, R176, 0x1, 0x1f ;  /* 0x0c201f00b0037f89 */ /* 0x000e6400000e0000 */
[----:B-1----:R-:W-:Y:S06]  /*1d0e0*/  FMNMX.FTZ R174, R2, R174, !PT ;  /* 0x000000ae02ae7209 */ /* 0x002fec0007810000 */
[----:B------:R-:W1:Y:S01]  /*1d0f0*/  SHFL.BFLY PT, R2, R175, 0x1, 0x1f ;  /* 0x0c201f00af027f89 */ /* 0x000e6200000e0000 */
[----:B------:R-:W-:Y:S07]  /*1d100*/  FMNMX.FTZ R164, R0, R164, !PT ;  /* 0x000000a400a47209 */ /* 0x000fee0007810000 */
[----:B------:R-:W2:Y:S01]  /*1d110*/  SHFL.BFLY PT, R0, R174, 0x1, 0x1f ;  /* 0x0c201f00ae007f89 */ /* 0x000ea200000e0000 */
[C---:B------:R-:W-:Y:S01]  /*1d120*/  FSETP.NEU.FTZ.AND P2, PT, R164.reuse, -INF , PT ;  /* 0xff800000a400780b */ /* 0x040fe20003f5d000 */
[C---:B------:R-:W-:Y:S02]  /*1d130*/  FMUL.FTZ R178, R164.reuse, c[0x0][0x23c] ;  /* 0x00008f00a4b27a20 */ /* 0x040fe40000410000 */
[----:B------:R-:W-:Y:S01]  /*1d140*/  FADD.FTZ R169, -R164, R167 ;  /* 0x000000a7a4a97221 */ /* 0x000fe20000010100 */
[----:B------:R-:W-:Y:S02]  /*1d150*/  FMNMX.FTZ R3, R176, R3, !PT ;  /* 0x00000003b0037209 */ /* 0x000fe40007810000 */
[----:B------:R-:W-:Y:S01]  /*1d160*/  FSEL R178, R178, RZ, P2 ;  /* 0x000000ffb2b27208 */ /* 0x000fe20001000000 */
[----:B------:R-:W-:Y:S01]  /*1d170*/  FMUL.FTZ R169, R169, c[0x0][0x23c] ;  /* 0x00008f00a9a97a20 */ /* 0x000fe20000410000 */
[C---:B------:R-:W-:Y:S01]  /*1d180*/  FSETP.NEU.FTZ.AND P1, PT, R3.reuse, -INF , PT ;  /* 0xff8000000300780b */ /* 0x040fe20003f3d000 */
[----:B------:R-:W-:Y:S02]  /*1d190*/  FMUL.FTZ R183, R3, c[0x0][0x23c] ;  /* 0x00008f0003b77a20 */ /* 0x000fe40000410000 */
[--C-:B------:R-:W-:Y:S02]  /*1d1a0*/  FFMA.FTZ R177, R48, c[0x0][0x23c], -R178.reuse ;  /* 0x00008f0030b17a23 */ /* 0x100fe400000108b2 */
[--C-:B------:R-:W-:Y:S01]  /*1d1b0*/  FFMA.FTZ R192, R100, c[0x0][0x23c], -R178.reuse ;  /* 0x00008f0064c07a23 */ /* 0x100fe200000108b2 */
[----:B------:R-:W-:Y:S01]  /*1d1c0*/  FSEL R183, R183, RZ, P1 ;  /* 0x000000ffb7b77208 */ /* 0x000fe20000800000 */
[--C-:B------:R-:W-:Y:S01]  /*1d1d0*/  FFMA.FTZ R4, R4, c[0x0][0x23c], -R178.reuse ;  /* 0x00008f0004047a23 */ /* 0x100fe200000108b2 */
[----:B-1----:R-:W-:Y:S01]  /*1d1e0*/  FMNMX.FTZ R2, R175, R2, !PT ;  /* 0x00000002af027209 */ /* 0x002fe20007810000 */
[--C-:B------:R-:W-:Y:S01]  /*1d1f0*/  FFMA.FTZ R198, R68, c[0x0][0x23c], -R178.reuse ;  /* 0x00008f0044c67a23 */ /* 0x100fe200000108b2 */
[----:B------:R-:W-:Y:S01]  /*1d200*/  MUFU.EX2 R169, R169 ;  /* 0x000000a900a97308 */ /* 0x000fe20000000800 */
[--C-:B------:R-:W-:Y:S01]  /*1d210*/  FFMA.FTZ R68, R84, c[0x0][0x23c], -R178.reuse ;  /* 0x00008f0054447a23 */ /* 0x100fe200000108b2 */
[----:B------:R-:W-:Y:S01]  /*1d220*/  FSETP.NEU.FTZ.AND P1, PT, R2, -INF , PT ;  /* 0xff8000000200780b */ /* 0x000fe20003f3d000 */
[--C-:B------:R-:W-:Y:S01]  /*1d230*/  FFMA.FTZ R84, R113, c[0x0][0x23c], -R178.reuse ;  /* 0x00008f0071547a23 */ /* 0x100fe200000108b2 */
[----:B--2---:R-:W-:Y:S01]  /*1d240*/  FMNMX.FTZ R0, R174, R0, !PT ;  /* 0x00000000ae007209 */ /* 0x004fe20007810000 */
[--C-:B------:R-:W-:Y:S02]  /*1d250*/  FFMA.FTZ R6, R6, c[0x0][0x23c], -R183.reuse ;  /* 0x00008f0006067a23 */ /* 0x100fe400000108b7 */
[----:B------:R-:W-:Y:S02]  /*1d260*/  FFMA.FTZ R176, R52, c[0x0][0x23c], -R178 ;  /* 0x00008f0034b07a23 */ /* 0x000fe400000108b2 */
[----:B------:R-:W-:Y:S01]  /*1d270*/  FFMA.FTZ R52, R38, c[0x0][0x23c], -R183 ;  /* 0x00008f0026347a23 */ /* 0x000fe200000108b7 */
[----:B------:R1:W-:Y:S01]  /*1d280*/  MUFU.EX2 R113, R4 ;  /* 0x0000000400717308 */ /* 0x0003e20000000800 */
[----:B------:R-:W-:Y:S02]  /*1d290*/  FADD.FTZ R167, -R3, R168 ;  /* 0x000000a803a77221 */ /* 0x000fe40000010100 */
[----:B------:R-:W-:Y:S02]  /*1d2a0*/  FADD.FTZ R168, -R2, R165 ;  /* 0x000000a502a87221 */ /* 0x000fe40000010100 */
[----:B------:R-:W-:Y:S02]  /*1d2b0*/  FMUL.FTZ R167, R167, c[0x0][0x23c] ;  /* 0x00008f00a7a77a20 */ /* 0x000fe40000410000 */
[----:B------:R-:W-:Y:S02]  /*1d2c0*/  FMUL.FTZ R168, R168, c[0x0][0x23c] ;  /* 0x00008f00a8a87a20 */ /* 0x000fe40000410000 */
[----:B------:R-:W-:Y:S01]  /*1d2d0*/  FADD.FTZ R165, -R0, R166 ;  /* 0x000000a600a57221 */ /* 0x000fe20000010100 */
        /* <DEDUP_REMOVED lines=8> */
[----:B------:R-:W-:Y:S02]  /*1d360*/  FMUL.FTZ R165, R165, c[0x0][0x23c] ;  /* 0x00008f00a5a57a20 */ /* 0x000fe40000410000 */
[----:B-1----:R-:W-:Y:S02]  /*1d370*/  FMUL.FTZ R4, R2, c[0x0][0x23c] ;  /* 0x00008f0002047a20 */ /* 0x002fe40000410000 */
[--C-:B------:R-:W-:Y:S02]  /*1d380*/  FFMA.FTZ R51, R51, c[0x0][0x23c], -R183.reuse ;  /* 0x00008f0033337a23 */ /* 0x100fe400000108b7 */
[--C-:B------:R-:W-:Y:S01]  /*1d390*/  FFMA.FTZ R204, R66, c[0x0][0x23c], -R183.reuse ;  /* 0x00008f0042cc7a23 */ /* 0x100fe200000108b7 */
[----:B------:R-:W1:Y:S01]  /*1d3a0*/  MUFU.EX2 R167, R167 ;  /* 0x000000a700a77308 */ /* 0x000e620000000800 */
[--C-:B------:R-:W-:Y:S02]  /*1d3b0*/  FFMA.FTZ R196, R98, c[0x0][0x23c], -R183.reuse ;  /* 0x00008f0062c47a23 */ /* 0x100fe400000108b7 */
[--C-:B------:R-:W-:Y:S01]  /*1d3c0*/  FFMA.FTZ R5, R5, c[0x0][0x23c], -R178.reuse ;  /* 0x00008f0005057a23 */ /* 0x100fe200000108b2 */
[----:B--2---:R-:W-:Y:S01]  /*1d3d0*/  FSEL R6, R4, RZ, P1 ;  /* 0x000000ff04067208 */ /* 0x004fe20000800000 */
[C---:B------:R-:W-:Y:S01]  /*1d3e0*/  FMUL.FTZ R4, R0.reuse, c[0x0][0x23c] ;  /* 0x00008f0000047a20 */ /* 0x040fe20000410000 */
[----:B------:R-:W-:Y:S01]  /*1d3f0*/  FSETP.NEU.FTZ.AND P1, PT, R0, -INF , PT ;  /* 0xff8000000000780b */ /* 0x000fe20003f3d000 */
[----:B------:R-:W-:Y:S02]  /*1d400*/  FFMA.FTZ R16, R16, c[0x0][0x23c], -R178 ;  /* 0x00008f0010107a23 */ /* 0x000fe400000108b2 */
[--C-:B------:R-:W-:Y:S01]  /*1d410*/  FFMA.FTZ R39, R8, c[0x0][0x23c], -R6.reuse ;  /* 0x00008f0008277a23 */ /* 0x100fe20000010806 */
[----:B------:R-:W-:Y:S01]  /*1d420*/  FSEL R4, R4, RZ, P1 ;  /* 0x000000ff04047208 */ /* 0x000fe20000800000 */
[----:B------:R-:W2:Y:S01]  /*1d430*/  LDL.LU R8, [R1+0x1d4] ;  /* 0x0001d40001087983 */ /* 0x000ea20000300800 */
[----:B------:R-:W-:Y:S01]  /*1d440*/  FFMA.FTZ R188, R25, c[0x0][0x23c], -R6 ;  /* 0x00008f0019bc7a23 */ /* 0x000fe20000010806 */
[----:B------:R-:W-:Y:S01]  /*1d450*/  MUFU.EX2 R165, R165 ;  /* 0x000000a500a57308 */ /* 0x000fe20000000800 */
[----:B---3--:R-:W-:Y:S02]  /*1d460*/  FFMA.FTZ R168, R85, c[0x0][0x23c], -R178 ;  /* 0x00008f0055a87a23 */ /* 0x008fe400000108b2 */
[----:B------:R-:W-:Y:S02]  /*1d470*/  FFMA.FTZ R182, R10, c[0x0][0x23c], -R4 ;  /* 0x00008f000ab67a23 */ /* 0x000fe40000010804 */
[----:B------:R-:W2:Y:S01]  /*1d480*/  LDL.LU R10, [R1+0x1d0] ;  /* 0x0001d000010a7983 */ /* 0x000ea20000300800 */
[----:B------:R-:W-:Y:S02]  /*1d490*/  FFMA.FTZ R85, R112, c[0x0][0x23c], -R178 ;  /* 0x00008f0070557a23 */ /* 0x000fe400000108b2 */
[----:B------:R-:W-:Y:S01]  /*1d4a0*/  FFMA.FTZ R112, R35, c[0x0][0x23c], -R183 ;  /* 0x00008f0023707a23 */ /* 0x000fe200000108b7 */
[----:B------:R-:W2:Y:S01]  /*1d4b0*/  LDL.LU R25, [R1+0x1d8] ;  /* 0x0001d80001197983 */ /* 0x000ea20000300800 */
[----:B------:R-:W-:Y:S01]  /*1d4c0*/  FFMA.FTZ R35, R46, c[0x0][0x23c], -R4 ;  /* 0x00008f002e237a23 */ /* 0x000fe20000010804 */
[----:B------:R-:W-:Y:S01]  /*1d4d0*/  MUFU.EX2 R182, R182 ;  /* 0x000000b600b67308 */ /* 0x000fe20000000800 */
[----:B------:R-:W-:Y:S02]  /*1d4e0*/  FFMA.FTZ R119, R77, c[0x0][0x23c], -R6 ;  /* 0x00008f004d777a23 */ /* 0x000fe40000010806 */
[--C-:B------:R-:W-:Y:S02]  /*1d4f0*/  FFMA.FTZ R77, R63, c[0x0][0x23c], -R4.reuse ;  /* 0x00008f003f4d7a23 */ /* 0x100fe40000010804 */
[--C-:B------:R-:W-:Y:S02]  /*1d500*/  FFMA.FTZ R63, R90, c[0x0][0x23c], -R4.reuse ;  /* 0x00008f005a3f7a23 */ /* 0x100fe40000010804 */
[----:B------:R-:W-:Y:S02]  /*1d510*/  FFMA.FTZ R90, R95, c[0x0][0x23c], -R4 ;  /* 0x00008f005f5a7a23 */ /* 0x000fe40000010804 */
[----:B------:R-:W-:Y:S01]  /*1d520*/  IMAD.MOV.U32 R95, RZ, RZ, R34 ;  /* 0x000000ffff5f7224 */ /* 0x000fe200078e0022 */
[----:B------:R-:W-:Y:S01]  /*1d530*/  MUFU.EX2 R39, R39 ;  /* 0x0000002700277308 */ /* 0x000fe20000000800 */
[C---:B-1----:R-:W-:Y:S02]  /*1d540*/  FMUL.FTZ R34, R167.reuse, R162 ;  /* 0x000000a2a7227220 */ /* 0x042fe40000410000 */
[----:B------:R-:W-:Y:S02]  /*1d550*/  IMAD.MOV.U32 R162, RZ, RZ, R35 ;  /* 0x000000ffffa27224 */ /* 0x000fe400078e0023 */
[----:B------:R-:W-:Y:S02]  /*1d560*/  FMUL.FTZ R35, R167, R163 ;  /* 0x000000a3a7237220 */ /* 0x000fe40000410000 */
[----:B------:R-:W2:Y:S01]  /*1d570*/  LDL.LU R163, [R1+0x198] ;  /* 0x0001980001a37983 */ /* 0x000ea20000300800 */
[----:B------:R-:W-:Y:S02]  /*1d580*/  FFMA.FTZ R9, R9, c[0x0][0x23c], -R6 ;  /* 0x00008f0009097a23 */ /* 0x000fe40000010806 */
[----:B------:R-:W-:Y:S01]  /*1d590*/  FFMA.FTZ R17, R17, c[0x0][0x23c], -R178 ;  /* 0x00008f0011117a23 */ /* 0x000fe200000108b2 */
        /* <DEDUP_REMOVED lines=11> */
[--C-:B------:R-:W-:Y:S01]  /*1d650*/  FFMA.FTZ R99, R60, c[0x0][0x23c], -R6.reuse ;  /* 0x00008f003c637a23 */ /* 0x100fe20000010806 */
[----:B------:R-:W-:Y:S01]  /*1d660*/  MUFU.EX2 R188, R188 ;  /* 0x000000bc00bc7308 */ /* 0x000fe20000000800 */
[----:B------:R-:W-:Y:S02]  /*1d670*/  FFMA.FTZ R203, R73, c[0x0][0x23c], -R6 ;  /* 0x00008f0049cb7a23 */ /* 0x000fe40000010806 */
        /* <DEDUP_REMOVED lines=9> */
[----:B------:R-:W-:Y:S01]  /*1d710*/  FFMA.FTZ R129, R129, c[0x0][0x23c], -R178 ;  /* 0x00008f0081817a23 */ /* 0x000fe200000108b2 */
        /* <DEDUP_REMOVED lines=10> */
[----:B------:R-:W-:Y:S02]  /*1d7c0*/  FFMA.FTZ R73, R59, c[0x0][0x23c], -R4 ;  /* 0x00008f003b497a23 */ /* 0x000fe40000010804 */
[----:B------:R-:W-:Y:S01]  /*1d7d0*/  FFMA.FTZ R175, R37, c[0x0][0x23c], -R178 ;  /* 0x00008f0025af7a23 */ /* 0x000fe200000108b2 */
[----:B------:R-:W-:Y:S01]  /*1d7e0*/  MUFU.EX2 R59, R13 ;  /* 0x0000000d003b7308 */ /* 0x000fe20000000800 */
[--C-:B------:R-:W-:Y:S02]  /*1d7f0*/  FFMA.FTZ R37, R23, c[0x0][0x23c], -R183.reuse ;  /* 0x00008f0017257a23 */ /* 0x100fe400000108b7 */
[----:B------:R-:W-:Y:S02]  /*1d800*/  FFMA.FTZ R23, R47, c[0x0][0x23c], -R4 ;  /* 0x00008f002f177a23 */ /* 0x000fe40000010804 */
        /* <DEDUP_REMOVED lines=21> */
[----:B------:R-:W1:Y:S01]  /*1d960*/  MUFU.EX2 R183, R5 ;  /* 0x0000000500b77308 */ /* 0x000e620000000800 */
[----:B------:R-:W-:Y:S02]  /*1d970*/  FFMA.FTZ R104, R58, c[0x0][0x23c], -R4 ;  /* 0x00008f003a687a23 */ /* 0x000fe40000010804 */
[----:B------:R-:W-:Y:S02]  /*1d980*/  FFMA.FTZ R189, R24, c[0x0][0x23c], -R6 ;  /* 0x00008f0018bd7a23 */ /* 0x000fe40000010806 */
[----:B------:R-:W-:Y:S02]  /*1d990*/  FFMA.FTZ R24, R42, c[0x0][0x23c], -R4 ;  /* 0x00008f002a187a23 */ /* 0x000fe40000010804 */
[----:B------:R-:W-:Y:S02]  /*1d9a0*/  FFMA.FTZ R67, R41, c[0x0][0x23c], -R6 ;  /* 0x00008f0029437a23 */ /* 0x000fe40000010806 */
[----:B------:R-:W-:Y:S01]  /*1d9b0*/  FFMA.FTZ R195, R110, c[0x0][0x23c], -R4 ;  /* 0x00008f006ec37a23 */ /* 0x000fe20000010804 */
[----:B------:R-:W-:Y:S01]  /*1d9c0*/  LOP3.LUT R110, R211, UR4, RZ, 0x3c, !PT ;  /* 0x00000004d36e7c12 */ /* 0x000fe2000f8e3cff */
[----:B------:R-:W1:Y:S01]  /*1d9d0*/  MUFU.EX2 R41, R7 ;  /* 0x0000000700297308 */ /* 0x000e620000000800 */
[--C-:B------:R-:W-:Y:S01]  /*1d9e0*/  FFMA.FTZ R202, R72, c[0x0][0x23c], -R6.reuse ;  /* 0x00008f0048ca7a23 */ /* 0x100fe20000010806 */
[----:B------:R-:W-:Y:S01]  /*1d9f0*/  UIADD3 UR4, UR29, 0x646e171e, URZ ;  /* 0x646e171e1d047890 */ /* 0x000fe2000fffe03f */
[--C-:B------:R-:W-:Y:S02]  /*1da00*/  FFMA.FTZ R72, R105, c[0x0][0x23c], -R6.reuse ;  /* 0x00008f0069487a23 */ /* 0x100fe40000010806 */
[----:B------:R-:W-:Y:S02]  /*1da10*/  FFMA.FTZ R105, R121, c[0x0][0x23c], -R6 ;  /* 0x00008f0079697a23 */ /* 0x000fe40000010806 */
[----:B------:R-:W-:Y:S02]  /*1da20*/  FFMA.FTZ R121, R111, c[0x0][0x23c], -R4 ;  /* 0x00008f006f797a23 */ /* 0x000fe40000010804 */
[----:B------:R-:W-:Y:S01]  /*1da30*/  IMAD.WIDE.U32 R110, R110, -0x326172a9, RZ ;  /* 0xcd9e8d576e6e7825 */ /* 0x000fe200078e00ff */
[----:B------:R1:W-:Y:S03]  /*1da40*/  MUFU.EX2 R42, R17 ;  /* 0x00000011002a7308 */ /* 0x0003e60000000800 */
[--C-:B------:R-:W-:Y:S02]  /*1da50*/  FFMA.FTZ R115, R89, c[0x0][0x23c], -R6.reuse ;  /* 0x00008f0059737a23 */ /* 0x100fe40000010806 */
[----:B------:R-:W-:Y:S02]  /*1da60*/  FFMA.FTZ R89, R92, c[0x0][0x23c], -R6 ;  /* 0x00008f005c597a23 */ /* 0x000fe40000010806 */
[--C-:B------:R-:W-:Y:S02]  /*1da70*/  FFMA.FTZ R92, R78, c[0x0][0x23c], -R4.reuse ;  /* 0x00008f004e5c7a23 */ /* 0x100fe40000010804 */
[--C-:B------:R-:W-:Y:S01]  /*1da80*/  FFMA.FTZ R78, R122, c[0x0][0x23c], -R4.reuse ;  /* 0x00008f007a4e7a23 */ /* 0x100fe20000010804 */
[----:B------:R1:W-:Y:S01]  /*1da90*/  MUFU.EX2 R58, R12 ;  /* 0x0000000c003a7308 */ /* 0x0003e20000000800 */
[----:B------:R-:W-:Y:S01]  /*1daa0*/  FFMA.FTZ R122, R126, c[0x0][0x23c], -R4 ;  /* 0x00008f007e7a7a23 */ /* 0x000fe20000010804 */
[----:B----4-:R-:W-:Y:S01]  /*1dab0*/  LOP3.LUT R126, R171, UR19, R210, 0x96, !PT ;  /* 0x00000013ab7e7c12 */ /* 0x010fe2000f8e96d2 */
[--C-:B------:R-:W-:Y:S02]  /*1dac0*/  FFMA.FTZ R43, R43, c[0x0][0x23c], -R4.reuse ;  /* 0x00008f002b2b7a23 */ /* 0x100fe40000010804 */
[--C-:B------:R-:W-:Y:S02]  /*1dad0*/  FFMA.FTZ R14, R14, c[0x0][0x23c], -R4.reuse ;  /* 0x00008f000e0e7a23 */ /* 0x100fe40000010804 */
[--C-:B------:R-:W-:Y:S02]  /*1dae0*/  FFMA.FTZ R206, R74, c[0x0][0x23c], -R4.reuse ;  /* 0x00008f004ace7a23 */ /* 0x100fe40000010804 */
[--C-:B------:R-:W-:Y:S01]  /*1daf0*/  FFMA.FTZ R207, R75, c[0x0][0x23c], -R4.reuse ;  /* 0x00008f004bcf7a23 */ /* 0x100fe20000010804 */
[----:B------:R4:W2:Y:S01]  /*1db00*/  MUFU.EX2 R74, R14 ;  /* 0x0000000e004a7308 */ /* 0x0008a20000000800 */
[----:B------:R-:W-:Y:S02]  /*1db10*/  FFMA.FTZ R205, R79, c[0x0][0x23c], -R4 ;  /* 0x00008f004fcd7a23 */ /* 0x000fe40000010804 */
[----:B------:R-:W-:Y:S01]  /*1db20*/  IMAD.MOV.U32 R79, RZ, RZ, R43 ;  /* 0x000000ffff4f7224 */ /* 0x000fe200078e002b */
[----:B------:R-:W-:Y:S01]  /*1db30*/  LOP3.LUT R43, R111, UR20, R208, 0x96, !PT ;  /* 0x000000146f2b7c12 */ /* 0x000fe2000f8e96d0 */
[--C-:B------:R-:W-:Y:S02]  /*1db40*/  FFMA.FTZ R75, R106, c[0x0][0x23c], -R4.reuse ;  /* 0x00008f006a4b7a23 */ /* 0x100fe40000010804 */
[----:B------:R-:W-:Y:S02]  /*1db50*/  FFMA.FTZ R106, R127, c[0x0][0x23c], -R4 ;  /* 0x00008f007f6a7a23 */ /* 0x000fe40000010804 */
[----:B------:R-:W-:Y:S01]  /*1db60*/  IMAD.WIDE.U32 R126, R126, -0x326172a9, RZ ;  /* 0xcd9e8d577e7e7825 */ /* 0x000fe200078e00ff */
[----:B------:R-:W-:Y:S03]  /*1db70*/  MUFU.EX2 R189, R189 ;  /* 0x000000bd00bd7308 */ /* 0x000fe60000000800 */
[----:B------:R-:W-:Y:S02]  /*1db80*/  FFMA.FTZ R98, R76, c[0x0][0x23c], -R6 ;  /* 0x00008f004c627a23 */ /* 0x000fe40000010806 */
[----:B------:R-:W-:Y:S02]  /*1db90*/  FFMA.FTZ R76, R62, c[0x0][0x23c], -R4 ;  /* 0x00008f003e4c7a23 */ /* 0x000fe40000010804 */
[----:B------:R-:W-:Y:S02]  /*1dba0*/  IMAD.MOV.U32 R62, RZ, RZ, R24 ;  /* 0x000000ffff3e7224 */ /* 0x000fe400078e0018 */
[----:B------:R-:W-:Y:S01]  /*1dbb0*/  FFMA.FTZ R184, R15, c[0x0][0x23c], -R4 ;  /* 0x00008f000fb87a23 */ /* 0x000fe20000010804 */
[----:B------:R-:W-:Y:S01]  /*1dbc0*/  MUFU.EX2 R200, R200 ;  /* 0x000000c800c87308 */ /* 0x000fe20000000800 */
[----:B-1----:R-:W-:Y:S02]  /*1dbd0*/  FMUL.FTZ R9, R166, R133 ;  /* 0x00000085a6097220 */ /* 0x002fe40000410000 */
[--C-:B------:R-:W-:Y:S01]  /*1dbe0*/  FFMA.FTZ R55, R40, c[0x0][0x23c], -R6.reuse ;  /* 0x00008f0028377a23 */ /* 0x100fe20000010806 */
[----:B------:R-:W-:Y:S01]  /*1dbf0*/  F2FP.PACK_AB R40, R183, R113 ;  /* 0x00000071b728723e */ /* 0x000fe200000000ff */
[--C-:B------:R-:W-:Y:S02]  /*1dc00*/  FFMA.FTZ R193, R108, c[0x0][0x23c], -R6.reuse ;  /* 0x00008f006cc17a23 */ /* 0x100fe40000010806 */
[----:B------:R-:W-:Y:S02]  /*1dc10*/  FFMA.FTZ R124, R124, c[0x0][0x23c], -R6 ;  /* 0x00008f007c7c7a23 */ /* 0x000fe40000010806 */
[----:B------:R-:W-:Y:S01]  /*1dc20*/  FFMA.FTZ R91, R91, c[0x0][0x23c], -R4 ;  /* 0x00008f005b5b7a23 */ /* 0x000fe20000010804 */
[----:B------:R-:W-:Y:S01]  /*1dc30*/  MUFU.EX2 R204, R204 ;  /* 0x000000cc00cc7308 */ /* 0x000fe20000000800 */
[C---:B------:R-:W-:Y:S02]  /*1dc40*/  FMUL.FTZ R5, R169.reuse, R145 ;  /* 0x00000091a9057220 */ /* 0x040fe40000410000 */
[C---:B------:R-:W-:Y:S02]  /*1dc50*/  FMUL.FTZ R16, R169.reuse, R152 ;  /* 0x00000098a9107220 */ /* 0x040fe40000410000 */
[C---:B------:R-:W-:Y:S02]  /*1dc60*/  FMUL.FTZ R17, R169.reuse, R153 ;  /* 0x00000099a9117220 */ /* 0x040fe40000410000 */
[C---:B------:R-:W-:Y:S02]  /*1dc70*/  FMUL.FTZ R20, R169.reuse, R156 ;  /* 0x0000009ca9147220 */ /* 0x040fe40000410000 */
[C---:B------:R-:W-:Y:S01]  /*1dc80*/  FMUL.FTZ R21, R169.reuse, R157 ;  /* 0x0000009da9157220 */ /* 0x040fe20000410000 */
[----:B------:R-:W-:Y:S01]  /*1dc90*/  MUFU.EX2 R198, R198 ;  /* 0x000000c600c67308 */ /* 0x000fe20000000800 */
[C---:B------:R-:W-:Y:S02]  /*1dca0*/  FMUL.FTZ R32, R169.reuse, R160 ;  /* 0x000000a0a9207220 */ /* 0x040fe40000410000 */
[----:B------:R-:W-:Y:S02]  /*1dcb0*/  IMAD.MOV.U32 R160, RZ, RZ, R22 ;  /* 0x000000ffffa07224 */ /* 0x000fe400078e0016 */
[----:B------:R-:W-:Y:S02]  /*1dcc0*/  FMUL.FTZ R33, R169, R161 ;  /* 0x000000a1a9217220 */ /* 0x000fe40000410000 */
[----:B------:R-:W-:Y:S02]  /*1dcd0*/  IMAD.MOV.U32 R161, RZ, RZ, R23 ;  /* 0x000000ffffa17224 */ /* 0x000fe400078e0017 */
[C---:B------:R-:W-:Y:S01]  /*1dce0*/  FMUL.FTZ R7, R167.reuse, R147 ;  /* 0x00000093a7077220 */ /* 0x040fe20000410000 */
[----:B------:R-:W-:Y:S01]  /*1dcf0*/  MUFU.EX2 R101, R101 ;  /* 0x0000006500657308 */ /* 0x000fe20000000800 */
[C---:B------:R-:W-:Y:S02]  /*1dd00*/  FMUL.FTZ R18, R167.reuse, R154 ;  /* 0x0000009aa7127220 */ /* 0x040fe40000410000 */
[C---:B------:R-:W-:Y:S02]  /*1dd10*/  FMUL.FTZ R19, R167.reuse, R155 ;  /* 0x0000009ba7137220 */ /* 0x040fe40000410000 */
[C---:B------:R-:W-:Y:S02]  /*1dd20*/  FMUL.FTZ R22, R167.reuse, R158 ;  /* 0x0000009ea7167220 */ /* 0x040fe40000410000 */
[----:B------:R-:W-:Y:S02]  /*1dd30*/  FMUL.FTZ R23, R167, R159 ;  /* 0x0000009fa7177220 */ /* 0x000fe40000410000 */
[C---:B------:R-:W-:Y:S01]  /*1dd40*/  FMUL.FTZ R12, R166.reuse, R136 ;  /* 0x00000088a60c7220 */ /* 0x040fe20000410000 */
[----:B------:R-:W-:Y:S01]  /*1dd50*/  MUFU.EX2 R202, R202 ;  /* 0x000000ca00ca7308 */ /* 0x000fe20000000800 */
[C---:B------:R-:W-:Y:S02]  /*1dd60*/  FMUL.FTZ R13, R166.reuse, R137 ;  /* 0x00000089a60d7220 */ /* 0x040fe40000410000 */
[----:B------:R-:W-:Y:S02]  /*1dd70*/  FMUL.FTZ R24, R166, R140 ;  /* 0x0000008ca6187220 */ /* 0x000fe40000410000 */
[----:B------:R-:W-:Y:S02]  /*1dd80*/  FMUL.FTZ R11, R165, R135 ;  /* 0x00000087a50b7220 */ /* 0x000fe40000410000 */
[--C-:B------:R-:W-:Y:S02]  /*1dd90*/  FFMA.FTZ R54, R28, c[0x0][0x23c], -R6.reuse ;  /* 0x00008f001c367a23 */ /* 0x100fe40000010806 */
[C---:B------:R-:W-:Y:S01]  /*1dda0*/  FMUL.FTZ R28, R166.reuse, R148 ;  /* 0x00000094a61c7220 */ /* 0x040fe20000410000 */
[----:B------:R-:W-:Y:S01]  /*1ddb0*/  MUFU.EX2 R203, R203 ;  /* 0x000000cb00cb7308 */ /* 0x000fe20000000800 */
[--C-:B------:R-:W-:Y:S02]  /*1ddc0*/  FFMA.FTZ R50, R29, c[0x0][0x23c], -R6.reuse ;  /* 0x00008f001d327a23 */ /* 0x100fe40000010806 */
[----:B------:R-:W-:Y:S02]  /*1ddd0*/  FMUL.FTZ R29, R166, R149 ;  /* 0x00000095a61d7220 */ /* 0x000fe40000410000 */
[--C-:B------:R-:W-:Y:S02]  /*1dde0*/  FFMA.FTZ R71, R44, c[0x0][0x23c], -R6.reuse ;  /* 0x00008f002c477a23 */ /* 0x100fe40000010806 */
[--C-:B------:R-:W-:Y:S02]  /*1ddf0*/  FFMA.FTZ R45, R45, c[0x0][0x23c], -R6.reuse ;  /* 0x00008f002d2d7a23 */ /* 0x100fe40000010806 */
[--C-:B------:R-:W-:Y:S01]  /*1de00*/  FFMA.FTZ R103, R56, c[0x0][0x23c], -R6.reuse ;  /* 0x00008f0038677a23 */ /* 0x100fe20000010806 */
[----:B------:R-:W-:Y:S01]  /*1de10*/  MUFU.EX2 R206, R206 ;  /* 0x000000ce00ce7308 */ /* 0x000fe20000000800 */
[--C-:B------:R-:W-:Y:S02]  /*1de20*/  FFMA.FTZ R56, R57, c[0x0][0x23c], -R6.reuse ;  /* 0x00008f0039387a23 */ /* 0x100fe40000010806 */
[----:B------:R-:W-:Y:S02]  /*1de30*/  FFMA.FTZ R102, R61, c[0x0][0x23c], -R6 ;  /* 0x00008f003d667a23 */ /* 0x000fe40000010806 */
[----:B------:R-:W-:Y:S02]  /*1de40*/  FFMA.FTZ R61, R26, c[0x0][0x23c], -R4 ;  /* 0x00008f001a3d7a23 */ /* 0x000fe40000010804 */
[----:B------:R-:W-:Y:S02]  /*1de50*/  FFMA.FTZ R125, R125, c[0x0][0x23c], -R6 ;  /* 0x00008f007d7d7a23 */ /* 0x000fe40000010806 */
[--C-:B------:R-:W-:Y:S01]  /*1de60*/  FFMA.FTZ R108, R27, c[0x0][0x23c], -R4.reuse ;  /* 0x00008f001b6c7a23 */ /* 0x100fe20000010804 */
[----:B------:R-:W-:Y:S01]  /*1de70*/  MUFU.EX2 R197, R197 ;  /* 0x000000c500c57308 */ /* 0x000fe20000000800 */
[--C-:B------:R-:W-:Y:S02]  /*1de80*/  FFMA.FTZ R57, R30, c[0x0][0x23c], -R4.reuse ;  /* 0x00008f001e397a23 */ /* 0x100fe40000010804 */
[--C-:B------:R-:W-:Y:S02]  /*1de90*/  FFMA.FTZ R44, R31, c[0x0][0x23c], -R4.reuse ;  /* 0x00008f001f2c7a23 */ /* 0x100fe40000010804 */
[--C-:B------:R-:W-:Y:S02]  /*1dea0*/  FFMA.FTZ R94, R94, c[0x0][0x23c], -R4.reuse ;  /* 0x00008f005e5e7a23 */ /* 0x100fe40000010804 */
[--C-:B------:R-:W-:Y:S02]  /*1deb0*/  FFMA.FTZ R107, R107, c[0x0][0x23c], -R4.reuse ;  /* 0x00008f006b6b7a23 */ /* 0x100fe40000010804 */
[----:B------:R-:W-:Y:S01]  /*1dec0*/  FFMA.FTZ R123, R123, c[0x0][0x23c], -R4 ;  /* 0x00008f007b7b7a23 */ /* 0x000fe20000010804 */
[----:B------:R-:W-:Y:S01]  /*1ded0*/  MUFU.EX2 R108, R108 ;  /* 0x0000006c006c7308 */ /* 0x000fe20000000800 */
[----:B------:R-:W-:Y:S02]  /*1dee0*/  FMUL.FTZ R4, R169, R144 ;  /* 0x00000090a9047220 */ /* 0x000fe40000410000 */
[--C-:B------:R-:W-:Y:S02]  /*1def0*/  FFMA.FTZ R93, R93, c[0x0][0x23c], -R6.reuse ;  /* 0x00008f005d5d7a23 */ /* 0x100fe40000010806 */
[----:B------:R-:W-:Y:S02]  /*1df00*/  FFMA.FTZ R120, R120, c[0x0][0x23c], -R6 ;  /* 0x00008f0078787a23 */ /* 0x000fe40000010806 */
[----:B------:R-:W-:Y:S02]  /*1df10*/  FMUL.FTZ R6, R167, R146 ;  /* 0x00000092a7067220 */ /* 0x000fe40000410000 */
[----:B------:R-:W-:Y:S01]  /*1df20*/  IMAD.MOV.U32 R148, RZ, RZ, R161 ;  /* 0x000000ffff947224 */ /* 0x000fe200078e00a1 */
[----:B------:R-:W-:Y:S01]  /*1df30*/  MUFU.EX2 R207, R207 ;  /* 0x000000cf00cf7308 */ /* 0x000fe20000000800 */
[----:B------:R1:W3:Y:S01]  /*1df40*/  LDL.S16 R161, [R1+0x170] ;  /* 0x0001700001a17983 */ /* 0x0002e20000100600 */
[----:B------:R-:W-:Y:S02]  /*1df50*/  IMAD.MOV.U32 R140, RZ, RZ, R95 ;  /* 0x000000ffff8c7224 */ /* 0x000fe400078e005f */
[----:B------:R-:W-:Y:S02]  /*1df60*/  IMAD.MOV.U32 R149, RZ, RZ, R160 ;  /* 0x000000ffff957224 */ /* 0x000fe400078e00a0 */
[----:B------:R1:W3:Y:S01]  /*1df70*/  LDL.S16 R160, [R1+0x16c] ;  /* 0x00016c0001a07983 */ /* 0x0002e20000100600 */
[C---:B----4-:R-:W-:Y:S02]  /*1df80*/  FMUL.FTZ R14, R165.reuse, R138 ;  /* 0x0000008aa50e7220 */ /* 0x050fe40000410000 */
[C---:B------:R-:W-:Y:S01]  /*1df90*/  FMUL.FTZ R15, R165.reuse, R139 ;  /* 0x0000008ba50f7220 */ /* 0x040fe20000410000 */
[----:B------:R-:W-:Y:S01]  /*1dfa0*/  MUFU.EX2 R205, R205 ;  /* 0x000000cd00cd7308 */ /* 0x000fe20000000800 */
[C---:B------:R-:W-:Y:S02]  /*1dfb0*/  FMUL.FTZ R26, R165.reuse, R142 ;  /* 0x0000008ea51a7220 */ /* 0x040fe40000410000 */
[----:B------:R1:W4:Y:S01]  /*1dfc0*/  LDL.S16 R142, [R1+0x168] ;  /* 0x00016800018e7983 */ /* 0x0003220000100600 */
[----:B------:R-:W-:Y:S02]  /*1dfd0*/  FMUL.FTZ R27, R165, R143 ;  /* 0x0000008fa51b7220 */ /* 0x000fe40000410000 */
[----:B--2---:R-:W-:Y:S02]  /*1dfe0*/  FFMA.FTZ R167, R167, R8, R38 ;  /* 0x00000008a7a77223 */ /* 0x004fe40000010026 */
[C---:B------:R-:W-:Y:S02]  /*1dff0*/  FMUL.FTZ R8, R166.reuse, R132 ;  /* 0x00000084a6087220 */ /* 0x040fe40000410000 */
[----:B------:R-:W-:Y:S01]  /*1e000*/  IMAD.MOV.U32 R132, RZ, RZ, R162 ;  /* 0x000000ffff847224 */ /* 0x000fe200078e00a2 */
[----:B------:R-:W-:Y:S01]  /*1e010*/  MUFU.EX2 R199, R199 ;  /* 0x000000c700c77308 */ /* 0x000fe20000000800 */
[----:B------:R-:W-:Y:S01]  /*1e020*/  IMAD.MOV.U32 R162, RZ, RZ, R62 ;  /* 0x000000ffffa27224 */ /* 0x000fe200078e003e */
[----:B------:R-:W-:Y:S01]  /*1e030*/  LOP3.LUT R62, R127, UR18, R110, 0x96, !PT ;  /* 0x000000127f3e7c12 */ /* 0x000fe2000f8e966e */
[----:B------:R-:W-:Y:S02]  /*1e040*/  FADD.FTZ R167, R41, R167 ;  /* 0x000000a729a77221 */ /* 0x000fe40000010000 */
[----:B------:R-:W-:Y:S02]  /*1e050*/  FFMA.FTZ R169, R169, R25, R113 ;  /* 0x00000019a9a97223 */ /* 0x000fe40000010071 */
[C---:B------:R-:W-:Y:S02]  /*1e060*/  FMUL.FTZ R25, R166.reuse, R141 ;  /* 0x0000008da6197220 */ /* 0x040fe40000410000 */
[----:B------:R-:W-:Y:S01]  /*1e070*/  FFMA.FTZ R166, R166, R10, R39 ;  /* 0x0000000aa6a67223 */ /* 0x000fe20000010027 */
[----:B------:R2:W1:Y:S01]  /*1e080*/  MUFU.EX2 R113, R48 ;  /* 0x0000003000717308 */ /* 0x0004620000000800 */
[----:B------:R-:W-:Y:S02]  /*1e090*/  FMUL.FTZ R10, R165, R134 ;  /* 0x00000086a50a7220 */ /* 0x000fe40000410000 */
[----:B------:R-:W-:Y:S01]  /*1e0a0*/  IMAD.WIDE.U32 R134, R43, -0x2daee0ad, RZ ;  /* 0xd2511f532b867825 */ /* 0x000fe200078e00ff */
[----:B------:R-:W-:Y:S02]  /*1e0b0*/  F2FP.PACK_AB R43, R41, R38 ;  /* 0x00000026292b723e */ /* 0x000fe400000000ff */
[----:B------:R-:W-:Y:S01]  /*1e0c0*/  F2FP.PACK_AB R41, R60, R39 ;  /* 0x000000273c29723e */ /* 0x000fe200000000ff */
[----:B------:R-:W-:Y:S01]  /*1e0d0*/  IMAD.WIDE.U32 R136, R62, -0x2daee0ad, RZ ;  /* 0xd2511f533e887825 */ /* 0x000fe200078e00ff */
[----:B------:R-:W-:Y:S02]  /*1e0e0*/  LOP3.LUT R38, R135, UR17, R170, 0x96, !PT ;  /* 0x0000001187267c12 */ /* 0x000fe4000f8e96aa */
[----:B------:R-:W-:Y:S01]  /*1e0f0*/  MUFU.EX2 R196, R196 ;  /* 0x000000c400c47308 */ /* 0x000fe20000000800 */
[----:B------:R-:W-:Y:S01]  /*1e100*/  FADD.FTZ R39, R60, R166 ;  /* 0x000000a63c277221 */ /* 0x000fe20000010000 */
[----:B------:R-:W-:Y:S01]  /*1e110*/  LOP3.LUT R62, R137, UR15, R134, 0x96, !PT ;  /* 0x0000000f893e7c12 */ /* 0x000fe2000f8e9686 */
[----:B------:R-:W-:Y:S01]  /*1e120*/  IMAD.WIDE.U32 R134, R38, -0x326172a9, RZ ;  /* 0xcd9e8d5726867825 */ /* 0x000fe200078e00ff */
[----:B------:R-:W-:Y:S03]  /*1e130*/  F2FP.PACK_AB R38, R109, R182 ;  /* 0x000000b66d26723e */ /* 0x000fe600000000ff */
[----:B------:R-:W-:Y:S01]  /*1e140*/  FFMA.FTZ R133, R165, R163, R182 ;  /* 0x000000a3a5857223 */ /* 0x000fe200000100b6 */
[----:B------:R-:W-:Y:S01]  /*1e150*/  LOP3.LUT R95, R135, UR16, R126, 0x96, !PT ;  /* 0x00000010875f7c12 */ /* 0x000fe2000f8e967e */
[----:B------:R-:W-:Y:S01]  /*1e160*/  IMAD.MOV.U32 R163, RZ, RZ, R79 ;  /* 0x000000ffffa37224 */ /* 0x000fe200078e004f */
[----:B------:R-:W1:Y:S01]  /*1e170*/  MUFU.EX2 R60, R181 ;  /* 0x000000b5003c7308 */ /* 0x000e620000000800 */
[----:B------:R-:W-:Y:S02]  /*1e180*/  FADD.FTZ R133, R109, R133 ;  /* 0x000000856d857221 */ /* 0x000fe40000010000 */
[----:B------:R-:W-:Y:S04]  /*1e190*/  IMAD.WIDE.U32 R138, R95, -0x2daee0ad, RZ ;  /* 0xd2511f535f8a7825 */ /* 0x000fe800078e00ff */
[----:B------:R-:W-:Y:S02]  /*1e1a0*/  FADD.FTZ R169, R183, R169 ;  /* 0x000000a9b7a97221 */ /* 0x000fe40000010000 */
[----:B------:R-:W-:Y:S01]  /*1e1b0*/  IMAD.MOV.U32 R141, RZ, RZ, R185 ;  /* 0x000000ffff8d7224 */ /* 0x000fe200078e00b9 */
[----:B------:R1:W1:Y:S01]  /*1e1c0*/  MUFU.EX2 R79, R184 ;  /* 0x000000b8004f7308 */ /* 0x0002620000000800 */
[----:B------:R-:W-:Y:S02]  /*1e1d0*/  FADD.FTZ R133, R74, R133 ;  /* 0x000000854a857221 */ /* 0x000fe40000010000 */
[----:B------:R-:W-:Y:S01]  /*1e1e0*/  IMAD.MOV.U32 R166, RZ, RZ, R148 ;  /* 0x000000ffffa67224 */ /* 0x000fe200078e0094 */
[----:B--2---:R-:W-:Y:S01]  /*1e1f0*/  F2FP.PACK_AB R48, R42, R141 ;  /* 0x0000008d2a30723e */ /* 0x004fe200000000ff */
[C---:B------:R-:W-:Y:S02]  /*1e200*/  FMUL.FTZ R30, R165.reuse, R150 ;  /* 0x00000096a51e7220 */ /* 0x040fe40000410000 */
[----:B------:R-:W-:Y:S02]  /*1e210*/  FMUL.FTZ R31, R165, R151 ;  /* 0x00000097a51f7220 */ /* 0x000fe40000410000 */
[----:B------:R-:W-:Y:S01]  /*1e220*/  FADD.FTZ R39, R58, R39 ;  /* 0x000000273a277221 */ /* 0x000fe20000010000 */
[----:B------:R-:W-:Y:S01]  /*1e230*/  MUFU.EX2 R193, R193 ;  /* 0x000000c100c17308 */ /* 0x000fe20000000800 */
[----:B------:R-:W-:Y:S01]  /*1e240*/  FADD.FTZ R135, R46, R167 ;  /* 0x000000a72e877221 */ /* 0x000fe20000010000 */
[C---:B------:R-:W-:Y:S03]  /*1e250*/  F2FP.PACK_AB R46, R47.reuse, R46 ;  /* 0x0000002e2f2e723e */ /* 0x040fe600000000ff */
[----:B------:R-:W-:Y:S01]  /*1e260*/  FADD.FTZ R135, R47, R135 ;  /* 0x000000872f877221 */ /* 0x000fe20000010000 */
[C---:B------:R-:W-:Y:S01]  /*1e270*/  F2FP.PACK_AB R47, R59.reuse, R58 ;  /* 0x0000003a3b2f723e */ /* 0x040fe200000000ff */
[--C-:B------:R-:W-:Y:S01]  /*1e280*/  FADD.FTZ R59, R59, R39.reuse ;  /* 0x000000273b3b7221 */ /* 0x100fe20000010000 */
[----:B------:R-:W-:Y:S01]  /*1e290*/  PRMT R39, R43, 0x7632, R39 ;  /* 0x000076322b277816 */ /* 0x000fe20000000027 */
[----:B-1----:R-:W-:Y:S01]  /*1e2a0*/  FADD.FTZ R135, R113, R135 ;  /* 0x0000008771877221 */ /* 0x002fe20000010000 */
[----:B------:R-:W-:Y:S01]  /*1e2b0*/  MUFU.EX2 R194, R194 ;  /* 0x000000c200c27308 */ /* 0x000fe20000000800 */
[----:B------:R-:W-:Y:S01]  /*1e2c0*/  LOP3.LUT R184, R139, UR13, R136, 0x96, !PT ;  /* 0x0000000d8bb87c12 */ /* 0x000fe2000f8e9688 */
[----:B------:R-:W-:Y:S01]  /*1e2d0*/  IMAD.WIDE.U32 R136, R62, -0x326172a9, RZ ;  /* 0xcd9e8d573e887825 */ /* 0x000fe200078e00ff */
[----:B------:R1:W2:Y:S03]  /*1e2e0*/  LDL.S16 R139, [R1+0x164] ;  /* 0x00016400018b7983 */ /* 0x0002a60000100600 */
[----:B------:R-:W-:Y:S01]  /*1e2f0*/  IMAD.WIDE.U32 R184, R184, -0x326172a9, RZ ;  /* 0xcd9e8d57b8b87825 */ /* 0x000fe200078e00ff */
[----:B------:R-:W-:Y:S03]  /*1e300*/  LOP3.LUT R182, R137, UR14, R134, 0x96, !PT ;  /* 0x0000000e89b67c12 */ /* 0x000fe6000f8e9686 */
[----:B------:R1:W-:Y:S01]  /*1e310*/  MUFU.EX2 R109, R180 ;  /* 0x000000b4006d7308 */ /* 0x0003e20000000800 */
[----:B------:R-:W-:Y:S01]  /*1e320*/  FADD.FTZ R134, R141, R169 ;  /* 0x000000a98d867221 */ /* 0x000fe20000010000 */
[----:B------:R-:W-:Y:S01]  /*1e330*/  LOP3.LUT R62, R185, UR12, R136, 0x96, !PT ;  /* 0x0000000cb93e7c12 */ /* 0x000fe2000f8e9688 */
[----:B------:R-:W-:Y:S04]  /*1e340*/  IMAD.WIDE.U32 R182, R182, -0x2daee0ad, RZ ;  /* 0xd2511f53b6b67825 */ /* 0x000fe800078e00ff */
[----:B------:R-:W-:Y:S03]  /*1e350*/  FADD.FTZ R134, R42, R134 ;  /* 0x000000862a867221 */ /* 0x000fe60000010000 */
[----:B------:R1:W1:Y:S01]  /*1e360*/  MUFU.EX2 R95, R37 ;  /* 0x00000025005f7308 */ /* 0x0002620000000800 */
[----:B------:R-:W-:Y:S02]  /*1e370*/  IMAD.MOV.U32 R141, RZ, RZ, R132 ;  /* 0x000000ffff8d7224 */ /* 0x000fe400078e0084 */
[----:B------:R-:W-:Y:S07]  /*1e380*/  FADD.FTZ R134, R60, R134 ;  /* 0x000000863c867221 */ /* 0x000fee0000010000 */
[----:B------:R-:W-:Y:S01]  /*1e390*/  MUFU.EX2 R117, R117 ;  /* 0x0000007500757308 */ /* 0x000fe20000000800 */
[----:B-1----:R-:W-:Y:S05]  /*1e3a0*/  LOP3.LUT R180, R183, UR11, R138, 0x96, !PT ;  /* 0x0000000bb7b47c12 */ /* 0x002fea000f8e968a */
[----:B------:R-:W-:Y:S04]  /*1e3b0*/  IMAD.WIDE.U32 R180, R180, -0x326172a9, RZ ;  /* 0xcd9e8d57b4b47825 */ /* 0x000fe800078e00ff */
[----:B------:R-:W-:Y:S01]  /*1e3c0*/  MUFU.EX2 R85, R85 ;  /* 0x0000005500557308 */ /* 0x000fe20000000800 */
[----:B------:R-:W-:Y:S04]  /*1e3d0*/  LOP3.LUT R37, R181, UR5, R184, 0x96, !PT ;  /* 0x00000005b5257c12 */ /* 0x000fe8000f8e96b8 */
[C---:B------:R-:W-:Y:S05]  /*1e3e0*/  LOP3.LUT R42, R37.reuse, 0xff, RZ, 0xc0, !PT ;  /* 0x000000ff252a7812 */ /* 0x040fea00078ec0ff */
[----:B------:R-:W-:Y:S01]  /*1e3f0*/  MUFU.EX2 R195, R195 ;  /* 0x000000c300c37308 */ /* 0x000fe20000000800 */
[----:B------:R-:W-:Y:S02]  /*1e400*/  ISETP.LE.U32.AND P4, PT, R42, UR30, PT ;  /* 0x0000001e2a007c0c */ /* 0x000fe4000bf83070 */
[----:B------:R-:W-:Y:S04]  /*1e410*/  LOP3.LUT R42, R37, 0xffff, RZ, 0xc0, !PT ;  /* 0x0000ffff252a7812 */ /* 0x000fe800078ec0ff */
[----:B------:R-:W-:Y:S03]  /*1e420*/  SHF.R.U32.HI R42, RZ, 0x8, R42 ;  /* 0x00000008ff2a7819 */ /* 0x000fe6000001162a */
[----:B------:R-:W-:Y:S01]  /*1e430*/  MUFU.EX2 R190, R190 ;  /* 0x000000be00be7308 */ /* 0x000fe20000000800 */
[----:B------:R-:W-:Y:S04]  /*1e440*/  LOP3.LUT R42, R42, 0xffff, RZ, 0xc0, !PT ;  /* 0x0000ffff2a2a7812 */ /* 0x000fe800078ec0ff */
[----:B------:R-:W-:Y:S02]  /*1e450*/  ISETP.LE.U32.AND P3, PT, R42, UR30, PT ;  /* 0x0000001e2a007c0c */ /* 0x000fe4000bf63070 */
[--C-:B------:R-:W-:Y:S02]  /*1e460*/  SHF.R.U32.HI R42, RZ, 0x10, R37.reuse ;  /* 0x00000010ff2a7819 */ /* 0x100fe40000011625 */
[----:B------:R-:W-:Y:S01]  /*1e470*/  SHF.R.U32.HI R37, RZ, 0x18, R37 ;  /* 0x00000018ff257819 */ /* 0x000fe20000011625 */
[----:B------:R-:W-:Y:S01]  /*1e480*/  MUFU.EX2 R128, R128 ;  /* 0x0000008000807308 */ /* 0x000fe20000000800 */
[----:B------:R-:W-:Y:S02]  /*1e490*/  LOP3.LUT R42, R42, 0xff, RZ, 0xc0, !PT ;  /* 0x000000ff2a2a7812 */ /* 0x000fe400078ec0ff */
[----:B------:R-:W-:Y:S02]  /*1e4a0*/  ISETP.LE.U32.AND P1, PT, R37, UR30, PT ;  /* 0x0000001e25007c0c */ /* 0x000fe4000bf23070 */
[----:B------:R-:W-:Y:S02]  /*1e4b0*/  ISETP.LE.U32.AND P2, PT, R42, UR30, PT ;  /* 0x0000001e2a007c0c */ /* 0x000fe4000bf43070 */
[C---:B------:R-:W-:Y:S02]  /*1e4c0*/  PRMT R37, R40.reuse, 0x7632, R37 ;  /* 0x0000763228257816 */ /* 0x040fe40000000025 */
[C---:B------:R-:W-:Y:S01]  /*1e4d0*/  F2FP.PACK_AB R42, R79.reuse, R74 ;  /* 0x0000004a4f2a723e */ /* 0x040fe200000000ff */
[----:B------:R-:W-:Y:S01]  /*1e4e0*/  FADD.FTZ R79, R79, R133 ;  /* 0x000000854f4f7221 */ /* 0x000fe20000010000 */
[----:B------:R1:W-:Y:S10]  /*1e4f0*/  MUFU.EX2 R58, R36 ;  /* 0x00000024003a7308 */ /* 0x0003f40000000800 */
[----:B------:R-:W-:Y:S10]  /*1e500*/  MUFU.EX2 R74, R112 ;  /* 0x00000070004a7308 */ /* 0x000ff40000000800 */
[----:B------:R-:W-:Y:S01]  /*1e510*/  MUFU.EX2 R129, R129 ;  /* 0x0000008100817308 */ /* 0x000fe20000000800 */
[----:B-1----:R-:W-:Y:S09]  /*1e520*/  PRMT R36, R40, 0x5410, R37 ;  /* 0x0000541028247816 */ /* 0x002ff20000000025 */
[----:B------:R1:W1:Y:S10]  /*1e530*/  MUFU.EX2 R132, R61 ;  /* 0x0000003d00847308 */ /* 0x0002740000000800 */
[----:B------:R-:W-:Y:S10]  /*1e540*/  MUFU.EX2 R130, R130 ;  /* 0x0000008200827308 */ /* 0x000ff40000000800 */
[----:B------:R-:W-:Y:S01]  /*1e550*/  MUFU.EX2 R131, R131 ;  /* 0x0000008300837308 */ /* 0x000fe20000000800 */
[C---:B-1----:R-:W-:Y:S01]  /*1e560*/  F2FP.PACK_AB R61, R95.reuse, R113 ;  /* 0x000000715f3d723e */ /* 0x042fe200000000ff */
[----:B------:R-:W-:Y:S02]  /*1e570*/  FADD.FTZ R79, R132, R79 ;  /* 0x0000004f844f7221 */ /* 0x000fe40000010000 */
[----:B------:R-:W-:Y:S06]  /*1e580*/  FADD.FTZ R95, R95, R135 ;  /* 0x000000875f5f7221 */ /* 0x000fec0000010000 */
[----:B------:R1:W-:Y:S10]  /*1e590*/  MUFU.EX2 R135, R50 ;  /* 0x0000003200877308 */ /* 0x0003f40000000800 */
[----:B------:R-:W-:Y:S10]  /*1e5a0*/  MUFU.EX2 R125, R125 ;  /* 0x0000007d007d7308 */ /* 0x000ff40000000800 */
[----:B------:R-:W-:Y:S01]  /*1e5b0*/  MUFU.EX2 R191, R191 ;  /* 0x000000bf00bf7308 */ /* 0x000fe20000000800 */
[----:B-1----:R-:W-:Y:S09]  /*1e5c0*/  F2FP.PACK_AB R50, R186, R187 ;  /* 0x000000bbba32723e */ /* 0x002ff200000000ff */
[----:B------:R-:W-:Y:S10]  /*1e5d0*/  MUFU.EX2 R89, R89 ;  /* 0x0000005900597308 */ /* 0x000ff40000000800 */
[----:B------:R-:W-:Y:S10]  /*1e5e0*/  MUFU.EX2 R116, R116 ;  /* 0x0000007400747308 */ /* 0x000ff40000000800 */
[----:B------:R-:W-:Y:S10]  /*1e5f0*/  MUFU.EX2 R75, R75 ;  /* 0x0000004b004b7308 */ /* 0x000ff40000000800 */
[----:B------:R-:W-:Y:S10]  /*1e600*/  MUFU.EX2 R121, R121 ;  /* 0x0000007900797308 */ /* 0x000ff40000000800 */
[----:B------:R-:W-:Y:S01]  /*1e610*/  MUFU.EX2 R82, R82 ;  /* 0x0000005200527308 */ /* 0x000fe20000000800 */
[----:B---3--:R-:W-:Y:S09]  /*1e620*/  @!P4 HADD2 R161, -R40.H0_H0, -RZ.H0_H0 ;  /* 0xa00000ff28a1c230 */ /* 0x008ff20000000900 */
[----:B------:R-:W-:Y:S01]  /*1e630*/  MUFU.EX2 R123, R123 ;  /* 0x0000007b007b7308 */ /* 0x000fe20000000800 */
[----:B------:R-:W-:Y:S01]  /*1e640*/  PRMT R138, R161, 0x7610, R138 ;  /* 0x00007610a18a7816 */ /* 0x000fe2000000008a */
[----:B------:R-:W-:Y:S01]  /*1e650*/  @!P3 HADD2 R160, -R37.H0_H0, -RZ.H0_H0 ;  /* 0xa00000ff25a0b230 */ /* 0x000fe20000000900 */
[----:B------:R-:W-:Y:S02]  /*1e660*/  @!P4 STL.S16 [R1+0x170], R161 ;  /* 0x000170a10100c387 */ /* 0x000fe40000100600 */
[----:B------:R-:W-:Y:S01]  /*1e670*/  @!P4 PRMT R40, R138, 0x5410, RZ ;  /* 0x000054108a28c816 */ /* 0x000fe200000000ff */
[----:B------:R-:W-:Y:S01]  /*1e680*/  IMAD.MOV.U32 R138, RZ, RZ, R149 ;  /* 0x000000ffff8a7224 */ /* 0x000fe200078e0095 */
[----:B------:R-:W-:Y:S01]  /*1e690*/  PRMT R137, R160, 0x7610, R137 ;  /* 0x00007610a0897816 */ /* 0x000fe20000000089 */
[----:B----4-:R-:W-:Y:S01]  /*1e6a0*/  @!P2 HADD2 R142, -R43.H0_H0, -RZ.H0_H0 ;  /* 0xa00000ff2b8ea230 */ /* 0x010fe20000000900 */
[----:B------:R-:W-:Y:S02]  /*1e6b0*/  @!P3 STL.S16 [R1+0x16c], R160 ;  /* 0x00016ca00100b387 */ /* 0x000fe40000100600 */
[----:B------:R-:W-:Y:S02]  /*1e6c0*/  @!P3 PRMT R37, R137, 0x5410, RZ ;  /* 0x000054108925b816 */ /* 0x000fe400000000ff */
[----:B------:R-:W-:Y:S01]  /*1e6d0*/  PRMT R136, R142, 0x7610, R136 ;  /* 0x000076108e887816 */ /* 0x000fe20000000088 */
[----:B------:R1:W-:Y:S01]  /*1e6e0*/  @!P2 STL.S16 [R1+0x168], R142 ;  /* 0x0001688e0100a387 */ /* 0x0003e20000100600 */
[----:B------:R-:W-:Y:S03]  /*1e6f0*/  IADD3 R112, P3, R172, UR35, RZ ;  /* 0x00000023ac707c10 */ /* 0x000fe6000ff7e0ff */
[----:B------:R3:W-:Y:S01]  /*1e700*/  STG.E.U16 [R172.64+0x2], R37 ;  /* 0x00000225ac007986 */ /* 0x0007e2000c10152c */
[----:B------:R-:W-:Y:S03]  /*1e710*/  IADD3.X R113, R173, UR34, RZ, P3, !PT ;  /* 0x00000022ad717c10 */ /* 0x000fe60009ffe4ff */
[----:B------:R4:W-:Y:S01]  /*1e720*/  STG.E.U16 [R172.64], R40 ;  /* 0x00000028ac007986 */ /* 0x0009e2000c10152c */
[----:B-1----:R-:W-:Y:S02]  /*1e730*/  IMAD.MOV.U32 R142, RZ, RZ, R162 ;  /* 0x000000ffff8e7224 */ /* 0x002fe400078e00a2 */
[----:B---3--:R-:W-:Y:S01]  /*1e740*/  FADD.FTZ R37, R189, R59 ;  /* 0x0000003bbd257221 */ /* 0x008fe20000010000 */
[C---:B------:R-:W-:Y:S02]  /*1e750*/  F2FP.PACK_AB R59, R188.reuse, R189 ;  /* 0x000000bdbc3b723e */ /* 0x040fe400000000ff */
[----:B----4-:R-:W-:Y:S01]  /*1e760*/  F2FP.PACK_AB R40, R109, R60 ;  /* 0x0000003c6d28723e */ /* 0x010fe200000000ff */
[----:B------:R-:W-:Y:S01]  /*1e770*/  FADD.FTZ R188, R188, R37 ;  /* 0x00000025bcbc7221 */ /* 0x000fe20000010000 */
[----:B------:R-:W-:Y:S01]  /*1e780*/  PRMT R37, R43, 0x5410, R39 ;  /* 0x000054102b257816 */ /* 0x000fe20000000027 */
[----:B------:R-:W-:Y:S01]  /*1e790*/  FADD.FTZ R109, R109, R134 ;  /* 0x000000866d6d7221 */ /* 0x000fe20000010000 */
[----:B------:R-:W-:Y:S01]  /*1e7a0*/  @!P2 PRMT R43, R136, 0x5410, RZ ;  /* 0x00005410882ba816 */ /* 0x000fe200000000ff */
[----:B------:R-:W-:Y:S01]  /*1e7b0*/  MUFU.EX2 R134, R44 ;  /* 0x0000002c00867308 */ /* 0x000fe20000000800 */
[C---:B------:R-:W-:Y:S01]  /*1e7c0*/  F2FP.PACK_AB R60, R108.reuse, R132 ;  /* 0x000000846c3c723e */ /* 0x040fe200000000ff */
[----:B------:R-:W-:Y:S02]  /*1e7d0*/  FADD.FTZ R108, R108, R79 ;  /* 0x0000004f6c6c7221 */ /* 0x000fe40000010000 */
[----:B------:R-:W-:Y:S06]  /*1e7e0*/  STG.E.U16 [R112.64], R43 ;  /* 0x0000002b70007986 */ /* 0x000fec000c10152c */
[----:B------:R1:W3:Y:S10]  /*1e7f0*/  MUFU.EX2 R132, R54 ;  /* 0x0000003600847308 */ /* 0x0002f40000000800 */
[----:B------:R4:W4:Y:S01]  /*1e800*/  MUFU.EX2 R79, R57 ;  /* 0x00000039004f7308 */ /* 0x0009220000000800 */
[----:B--2---:R-:W-:Y:S09]  /*1e810*/  @!P1 HADD2 R139, -R39.H0_H0, -RZ.H0_H0 ;  /* 0xa00000ff278b9230 */ /* 0x004ff20000000900 */
[----:B------:R4:W-:Y:S01]  /*1e820*/  MUFU.EX2 R44, R174 ;  /* 0x000000ae002c7308 */ /* 0x0009e20000000800 */
[----:B------:R-:W-:Y:S01]  /*1e830*/  PRMT R169, R139, 0x7610, R169 ;  /* 0x000076108ba97816 */ /* 0x000fe200000000a9 */
[----:B------:R4:W-:Y:S01]  /*1e840*/  @!P1 STL.S16 [R1+0x164], R139 ;  /* 0x0001648b01009387 */ /* 0x0009e20000100600 */
[----:B-1----:R-:W-:Y:S02]  /*1e850*/  FADD.FTZ R54, R187, R109 ;  /* 0x0000006dbb367221 */ /* 0x002fe40000010000 */
[----:B------:R-:W-:Y:S01]  /*1e860*/  @!P1 PRMT R39, R169, 0x5410, RZ ;  /* 0x00005410a9279816 */ /* 0x000fe200000000ff */
[----:B------:R-:W2:Y:S01]  /*1e870*/  LDL.64 R160, [R1+0x1a0] ;  /* 0x0001a00001a07983 */ /* 0x000ea20000100a00 */
[----:B------:R-:W-:Y:S02]  /*1e880*/  FADD.FTZ R54, R186, R54 ;  /* 0x00000036ba367221 */ /* 0x000fe40000010000 */
[----:B---3--:R-:W-:Y:S01]  /*1e890*/  FADD.FTZ R188, R132, R188 ;  /* 0x000000bc84bc7221 */ /* 0x008fe20000010000 */
[C---:B----4-:R-:W-:Y:S02]  /*1e8a0*/  F2FP.PACK_AB R57, R135.reuse, R132 ;  /* 0x000000848739723e */ /* 0x050fe400000000ff */
[----:B------:R1:W3:Y:S01]  /*1e8b0*/  LDL.S16 R133, [R1+0x174] ;  /* 0x0001740001857983 */ /* 0x0002e20000100600 */
[----:B------:R4:W-:Y:S01]  /*1e8c0*/  MUFU.EX2 R132, R175 ;  /* 0x000000af00847308 */ /* 0x0009e20000000800 */
[----:B------:R-:W-:Y:S02]  /*1e8d0*/  FADD.FTZ R135, R135, R188 ;  /* 0x000000bc87877221 */ /* 0x000fe40000010000 */
[----:B------:R1:W-:Y:S01]  /*1e8e0*/  STG.E.U16 [R112.64+0x2], R39 ;  /* 0x0000022770007986 */ /* 0x0003e2000c10152c */
[----:B------:R-:W-:Y:S02]  /*1e8f0*/  FADD.FTZ R108, R79, R108 ;  /* 0x0000006c4f6c7221 */ /* 0x000fe40000010000 */
[----:B------:R-:W-:Y:S02]  /*1e900*/  IMAD.MOV.U32 R139, RZ, RZ, R141 ;  /* 0x000000ffff8b7224 */ /* 0x000fe400078e008d */
[----:B------:R-:W-:Y:S02]  /*1e910*/  IMAD.MOV.U32 R141, RZ, RZ, R140 ;  /* 0x000000ffff8d7224 */ /* 0x000fe400078e008c */
[----:B------:R-:W-:Y:S02]  /*1e920*/  IMAD.MOV.U32 R140, RZ, RZ, R163 ;  /* 0x000000ffff8c7224 */ /* 0x000fe400078e00a3 */
[----:B------:R-:W3:Y:S01]  /*1e930*/  LDL.64 R162, [R1+0x1a8] ;  /* 0x0001a80001a27983 */ /* 0x000ee20000100a00 */
[----:B------:R-:W-:Y:S10]  /*1e940*/  MUFU.EX2 R139, R139 ;  /* 0x0000008b008b7308 */ /* 0x000ff40000000800 */
[----:B------:R-:W-:Y:S10]  /*1e950*/  MUFU.EX2 R141, R141 ;  /* 0x0000008d008d7308 */ /* 0x000ff40000000800 */
[----:B------:R-:W-:Y:S01]  /*1e960*/  MUFU.EX2 R140, R140 ;  /* 0x0000008c008c7308 */ /* 0x000fe20000000800 */
[----:B--2---:R-:W-:Y:S05]  /*1e970*/  LOP3.LUT R148, R161, UR19, R210, 0x96, !PT ;  /* 0x00000013a1947c12 */ /* 0x004fea000f8e96d2 */
[----:B------:R-:W-:Y:S05]  /*1e980*/  IMAD.WIDE.U32 R148, R148, -0x326172a9, RZ ;  /* 0xcd9e8d5794947825 */ /* 0x000fea00078e00ff */
[----:B------:R-:W-:Y:S02]  /*1e990*/  LOP3.LUT R110, R149, UR18, R110, 0x96, !PT ;  /* 0x00000012956e7c12 */ /* 0x000fe4000f8e966e */
[----:B---3--:R-:W-:Y:S03]  /*1e9a0*/  LOP3.LUT R43, R111, UR20, R162, 0x96, !PT ;  /* 0x000000146f2b7c12 */ /* 0x008fe6000f8e96a2 */
[----:B------:R-:W-:Y:S04]  /*1e9b0*/  IMAD.WIDE.U32 R110, R110, -0x2daee0ad, RZ ;  /* 0xd2511f536e6e7825 */ /* 0x000fe800078e00ff */
[----:B------:R-:W-:Y:S05]  /*1e9c0*/  IMAD.WIDE.U32 R136, R43, -0x2daee0ad, RZ ;  /* 0xd2511f532b887825 */ /* 0x000fea00078e00ff */
[----:B-1----:R-:W-:Y:S02]  /*1e9d0*/  LOP3.LUT R39, R137, UR17, R160, 0x96, !PT ;  /* 0x0000001189277c12 */ /* 0x002fe4000f8e96a0 */
[----:B------:R-:W-:Y:S03]  /*1e9e0*/  LOP3.LUT R43, R111, UR15, R136, 0x96, !PT ;  /* 0x0000000f6f2b7c12 */ /* 0x000fe6000f8e9688 */
[----:B------:R-:W-:Y:S04]  /*1e9f0*/  IMAD.WIDE.U32 R136, R39, -0x326172a9, RZ ;  /* 0xcd9e8d5727887825 */ /* 0x000fe800078e00ff */
[----:B------:R-:W-:Y:S01]  /*1ea00*/  FADD.FTZ R39, R58, R95 ;  /* 0x0000005f3a277221 */ /* 0x000fe20000010000 */
[C---:B------:R-:W-:Y:S03]  /*1ea10*/  F2FP.PACK_AB R58, R74.reuse, R58 ;  /* 0x0000003a4a3a723e */ /* 0x040fe600000000ff */
[----:B------:R-:W-:Y:S01]  /*1ea20*/  FADD.FTZ R39, R74, R39 ;  /* 0x000000274a277221 */ /* 0x000fe20000010000 */
[----:B------:R-:W-:Y:S02]  /*1ea30*/  LOP3.LUT R74, R137, UR16, R148, 0x96, !PT ;  /* 0x00000010894a7c12 */ /* 0x000fe4000f8e9694 */
[----:B------:R-:W1:Y:S03]  /*1ea40*/  MUFU.EX2 R137, R55 ;  /* 0x0000003700897308 */ /* 0x000e660000000800 */
[----:B------:R-:W-:Y:S05]  /*1ea50*/  IMAD.WIDE.U32 R186, R74, -0x2daee0ad, RZ ;  /* 0xd2511f534aba7825 */ /* 0x000fea00078e00ff */
[----:B------:R-:W-:Y:S01]  /*1ea60*/  LOP3.LUT R188, R187, UR13, R110, 0x96, !PT ;  /* 0x0000000dbbbc7c12 */ /* 0x000fe2000f8e966e */
[----:B------:R-:W-:Y:S01]  /*1ea70*/  IMAD.WIDE.U32 R110, R43, -0x326172a9, RZ ;  /* 0xcd9e8d572b6e7825 */ /* 0x000fe200078e00ff */
[----:B------:R-:W-:Y:S03]  /*1ea80*/  MUFU.EX2 R55, R177 ;  /* 0x000000b100377308 */ /* 0x000fe60000000800 */
[----:B------:R-:W-:Y:S01]  /*1ea90*/  IMAD.WIDE.U32 R188, R188, -0x326172a9, RZ ;  /* 0xcd9e8d57bcbc7825 */ /* 0x000fe200078e00ff */
[----:B------:R-:W-:Y:S04]  /*1eaa0*/  LOP3.LUT R174, R111, UR14, R136, 0x96, !PT ;  /* 0x0000000e6fae7c12 */ /* 0x000fe8000f8e9688 */
[----:B------:R-:W-:Y:S01]  /*1eab0*/  LOP3.LUT R74, R189, UR12, R110, 0x96, !PT ;  /* 0x0000000cbd4a7c12 */ /* 0x000fe2000f8e966e */
[----:B----4-:R-:W-:Y:S01]  /*1eac0*/  IMAD.WIDE.U32 R174, R174, -0x2daee0ad, RZ ;  /* 0xd2511f53aeae7825 */ /* 0x010fe200078e00ff */
[----:B------:R2:W3:Y:S04]  /*1ead0*/  MUFU.EX2 R43, R52 ;  /* 0x00000034002b7308 */ /* 0x0004e80000000800 */
[----:B------:R-:W-:Y:S01]  /*1eae0*/  LOP3.LUT R186, R175, UR11, R186, 0x96, !PT ;  /* 0x0000000bafba7c12 */ /* 0x000fe2000f8e96ba */
[----:B-1----:R-:W-:Y:S04]  /*1eaf0*/  FADD.FTZ R135, R137, R135 ;  /* 0x0000008789877221 */ /* 0x002fe80000010000 */
[----:B------:R-:W-:Y:S05]  /*1eb00*/  IMAD.WIDE.U32 R186, R186, -0x326172a9, RZ ;  /* 0xcd9e8d57baba7825 */ /* 0x000fea00078e00ff */
[----:B------:R-:W-:Y:S02]  /*1eb10*/  LOP3.LUT R95, R187, UR5, R188, 0x96, !PT ;  /* 0x00000005bb5f7c12 */ /* 0x000fe4000f8e96bc */
[C---:B--2---:R-:W-:Y:S01]  /*1eb20*/  F2FP.PACK_AB R52, R134.reuse, R79 ;  /* 0x0000004f8634723e */ /* 0x044fe200000000ff */
[----:B------:R-:W-:Y:S01]  /*1eb30*/  FADD.FTZ R134, R134, R108 ;  /* 0x0000006c86867221 */ /* 0x000fe20000010000 */
[----:B------:R-:W1:Y:S01]  /*1eb40*/  MUFU.EX2 R79, R138 ;  /* 0x0000008a004f7308 */ /* 0x000e620000000800 */
[----:B------:R-:W-:Y:S01]  /*1eb50*/  FADD.FTZ R108, R44, R54 ;  /* 0x000000362c6c7221 */ /* 0x000fe20000010000 */
[C---:B------:R-:W-:Y:S02]  /*1eb60*/  F2FP.PACK_AB R54, R132.reuse, R44 ;  /* 0x0000002c8436723e */ /* 0x040fe400000000ff */
[----:B------:R-:W-:Y:S01]  /*1eb70*/  LOP3.LUT R44, R95, 0xff, RZ, 0xc0, !PT ;  /* 0x000000ff5f2c7812 */ /* 0x000fe200078ec0ff */
[----:B------:R-:W-:Y:S01]  /*1eb80*/  FADD.FTZ R132, R132, R108 ;  /* 0x0000006c84847221 */ /* 0x000fe20000010000 */
[----:B------:R-:W-:Y:S02]  /*1eb90*/  IADD3 R108, P1, R112, UR46, RZ ;  /* 0x0000002e706c7c10 */ /* 0x000fe4000ff3e0ff */
[----:B------:R-:W-:Y:S01]  /*1eba0*/  ISETP.LE.U32.AND P2, PT, R44, UR30, PT ;  /* 0x0000001e2c007c0c */ /* 0x000fe2000bf43070 */
[--C-:B---3--:R-:W-:Y:S01]  /*1ebb0*/  FADD.FTZ R44, R43, R39.reuse ;  /* 0x000000272b2c7221 */ /* 0x108fe20000010000 */
[----:B------:R-:W-:Y:S01]  /*1ebc0*/  PRMT R39, R41, 0x7632, R39 ;  /* 0x0000763229277816 */ /* 0x000fe20000000027 */
[----:B------:R-:W-:Y:S01]  /*1ebd0*/  MUFU.EX2 R138, R67 ;  /* 0x00000043008a7308 */ /* 0x000fe20000000800 */
[----:B------:R-:W-:Y:S01]  /*1ebe0*/  IADD3.X R109, R113, UR36, RZ, P1, !PT ;  /* 0x00000024716d7c10 */ /* 0x000fe20008ffe4ff */
[----:B------:R-:W-:Y:S08]  /*1ebf0*/  FADD.FTZ R132, R55, R132 ;  /* 0x0000008437847221 */ /* 0x000ff00000010000 */
[----:B------:R-:W-:Y:S01]  /*1ec00*/  @!P2 HADD2 R133, -R41.H0_H0, -RZ.H0_H0 ;  /* 0xa00000ff2985a230 */ /* 0x000fe20000000900 */
[----:B------:R-:W2:Y:S01]  /*1ec10*/  MUFU.EX2 R67, R142 ;  /* 0x0000008e00437308 */ /* 0x000ea20000000800 */
[C---:B-1----:R-:W-:Y:S01]  /*1ec20*/  F2FP.PACK_AB R43, R79.reuse, R43 ;  /* 0x0000002b4f2b723e */ /* 0x042fe200000000ff */
[----:B------:R-:W-:Y:S02]  /*1ec30*/  FADD.FTZ R79, R79, R44 ;  /* 0x0000002c4f4f7221 */ /* 0x000fe40000010000 */
[----:B------:R-:W-:Y:S01]  /*1ec40*/  PRMT R110, R133, 0x7610, R110 ;  /* 0x00007610856e7816 */ /* 0x000fe2000000006e */
[----:B------:R1:W-:Y:S01]  /*1ec50*/  @!P2 STL.S16 [R1+0x174], R133 ;  /* 0x000174850100a387 */ /* 0x0003e20000100600 */
[----:B------:R-:W-:Y:S01]  /*1ec60*/  PRMT R44, R41, 0x5410, R39 ;  /* 0x00005410292c7816 */ /* 0x000fe20000000027 */
[----:B------:R-:W-:Y:S01]  /*1ec70*/  FADD.FTZ R79, R141, R79 ;  /* 0x0000004f8d4f7221 */ /* 0x000fe20000010000 */
[----:B------:R-:W-:Y:S01]  /*1ec80*/  @!P2 PRMT R41, R110, 0x5410, RZ ;  /* 0x000054106e29a816 */ /* 0x000fe200000000ff */
[----:B------:R3:W4:Y:S01]  /*1ec90*/  LDL.S16 R136, [R1+0x160] ;  /* 0x0001600001887983 */ /* 0x0007220000100600 */
[----:B------:R-:W-:Y:S01]  /*1eca0*/  IADD3 R110, P1, R172, UR38, RZ ;  /* 0x00000026ac6e7c10 */ /* 0x000fe2000ff3e0ff */
[----:B------:R3:W3:Y:S02]  /*1ecb0*/  MUFU.EX2 R142, R49 ;  /* 0x00000031008e7308 */ /* 0x0006e40000000800 */
[----:B------:R3:W-:Y:S01]  /*1ecc0*/  STG.E.U16 [R108.64], R41 ;  /* 0x000000296c007986 */ /* 0x0007e2000c10152c */
[----:B------:R-:W-:Y:S01]  /*1ecd0*/  IADD3.X R111, R173, UR37, RZ, P1, !PT ;  /* 0x00000025ad6f7c10 */ /* 0x000fe20008ffe4ff */
[----:B--2---:R-:W-:Y:S01]  /*1ece0*/  FADD.FTZ R134, R67, R134 ;  /* 0x0000008643867221 */ /* 0x004fe20000010000 */
[C---:B------:R-:W-:Y:S03]  /*1ecf0*/  F2FP.PACK_AB R67, R140.reuse, R67 ;  /* 0x000000438c43723e */ /* 0x040fe600000000ff */
[----:B------:R-:W-:Y:S01]  /*1ed00*/  FADD.FTZ R140, R140, R134 ;  /* 0x000000868c8c7221 */ /* 0x000fe20000010000 */
[----:B-1----:R-:W-:Y:S03]  /*1ed10*/  LOP3.LUT R133, R180, 0xff, RZ, 0xc0, !PT ;  /* 0x000000ffb4857812 */ /* 0x002fe600078ec0ff */
[----:B------:R-:W-:Y:S01]  /*1ed20*/  FADD.FTZ R140, R139, R140 ;  /* 0x0000008c8b8c7221 */ /* 0x000fe20000010000 */
[----:B---3--:R-:W-:Y:S01]  /*1ed30*/  PRMT R49, R48, 0x7632, R49 ;  /* 0x0000763230317816 */ /* 0x008fe20000000031 */
[C---:B------:R-:W-:Y:S01]  /*1ed40*/  FADD.FTZ R134, R142.reuse, R132 ;  /* 0x000000848e867221 */ /* 0x040fe20000010000 */
[----:B------:R-:W-:Y:S01]  /*1ed50*/  F2FP.PACK_AB R55, R142, R55 ;  /* 0x000000378e37723e */ /* 0x000fe200000000ff */
[----:B------:R-:W-:Y:S01]  /*1ed60*/  MUFU.EX2 R132, R53 ;  /* 0x0000003500847308 */ /* 0x000fe20000000800 */
[----:B------:R-:W-:Y:S02]  /*1ed70*/  LOP3.LUT R108, R95, 0xffff, RZ, 0xc0, !PT ;  /* 0x0000ffff5f6c7812 */ /* 0x000fe400078ec0ff */
[--C-:B------:R-:W-:Y:S02]  /*1ed80*/  SHF.R.U32.HI R41, RZ, 0x18, R95.reuse ;  /* 0x00000018ff297819 */ /* 0x100fe4000001165f */
[----:B------:R-:W-:Y:S02]  /*1ed90*/  SHF.R.U32.HI R108, RZ, 0x8, R108 ;  /* 0x00000008ff6c7819 */ /* 0x000fe4000001166c */
[----:B------:R-:W-:Y:S02]  /*1eda0*/  SHF.R.U32.HI R95, RZ, 0x10, R95 ;  /* 0x00000010ff5f7819 */ /* 0x000fe4000001165f */
[----:B------:R-:W-:Y:S02]  /*1edb0*/  LOP3.LUT R108, R108, 0xffff, RZ, 0xc0, !PT ;  /* 0x0000ffff6c6c7812 */ /* 0x000fe400078ec0ff */
[----:B------:R-:W-:Y:S02]  /*1edc0*/  LOP3.LUT R95, R95, 0xff, RZ, 0xc0, !PT ;  /* 0x000000ff5f5f7812 */ /* 0x000fe400078ec0ff */
[----:B------:R-:W-:Y:S02]  /*1edd0*/  ISETP.LE.U32.AND P4, PT, R108, UR30, PT ;  /* 0x0000001e6c007c0c */ /* 0x000fe4000bf83070 */
[----:B------:R-:W-:Y:S02]  /*1ede0*/  ISETP.LE.U32.AND P3, PT, R95, UR30, PT ;  /* 0x0000001e5f007c0c */ /* 0x000fe4000bf63070 */
[----:B------:R-:W-:Y:S02]  /*1edf0*/  ISETP.LE.U32.AND P2, PT, R41, UR30, PT ;  /* 0x0000001e29007c0c */ /* 0x000fe4000bf43070 */
[--C-:B------:R-:W-:Y:S02]  /*1ee00*/  SHF.R.U32.HI R108, RZ, 0x10, R180.reuse ;  /* 0x00000010ff6c7819 */ /* 0x100fe400000116b4 */
[----:B------:R-:W-:Y:S02]  /*1ee10*/  SHF.R.U32.HI R109, RZ, 0x18, R180 ;  /* 0x00000018ff6d7819 */ /* 0x000fe400000116b4 */
[----:B------:R-:W-:Y:S02]  /*1ee20*/  LOP3.LUT R108, R108, 0xff, RZ, 0xc0, !PT ;  /* 0x000000ff6c6c7812 */ /* 0x000fe400078ec0ff */
[----:B------:R-:W-:Y:S02]  /*1ee30*/  ISETP.LE.U32.AND P5, PT, R109, UR30, PT ;  /* 0x0000001e6d007c0c */ /* 0x000fe4000bfa3070 */
[----:B------:R-:W-:Y:S02]  /*1ee40*/  ISETP.LE.U32.AND P6, PT, R108, UR30, PT ;  /* 0x0000001e6c007c0c */ /* 0x000fe4000bfc3070 */
[----:B------:R-:W-:Y:S02]  /*1ee50*/  IADD3 R108, P1, R172, UR40, RZ ;  /* 0x00000028ac6c7c10 */ /* 0x000fe4000ff3e0ff */
[----:B------:R-:W-:Y:S02]  /*1ee60*/  LOP3.LUT R41, R180, 0xffff, RZ, 0xc0, !PT ;  /* 0x0000ffffb4297812 */ /* 0x000fe400078ec0ff */
[----:B------:R-:W-:Y:S02]  /*1ee70*/  IADD3.X R109, R173, UR39, RZ, P1, !PT ;  /* 0x00000027ad6d7c10 */ /* 0x000fe40008ffe4ff */
[----:B------:R-:W-:Y:S04]  /*1ee80*/  SHF.R.U32.HI R41, RZ, 0x8, R41 ;  /* 0x00000008ff297819 */ /* 0x000fe80000011629 */
[----:B------:R-:W-:Y:S01]  /*1ee90*/  LOP3.LUT R41, R41, 0xffff, RZ, 0xc0, !PT ;  /* 0x0000ffff29297812 */ /* 0x000fe200078ec0ff */
[----:B----4-:R-:W-:Y:S05]  /*1eea0*/  @!P4 HADD2 R136, -R39.H0_H0, -RZ.H0_H0 ;  /* 0xa00000ff2788c230 */ /* 0x010fea0000000900 */
[----:B------:R-:W-:Y:S01]  /*1eeb0*/  PRMT R95, R136, 0x7610, R95 ;  /* 0x00007610885f7816 */ /* 0x000fe2000000005f */
[----:B------:R1:W-:Y:S03]  /*1eec0*/  @!P4 STL.S16 [R1+0x160], R136 ;  /* 0x000160880100c387 */ /* 0x0003e60000100600 */
[----:B------:R-:W-:Y:S01]  /*1eed0*/  @!P4 PRMT R39, R95, 0x5410, RZ ;  /* 0x000054105f27c816 */ /* 0x000fe200000000ff */
[----:B------:R2:W3:Y:S01]  /*1eee0*/  LDL.S16 R177, [R1+0x15c] ;  /* 0x00015c0001b17983 */ /* 0x0004e20000100600 */
[----:B------:R-:W-:Y:S01]  /*1eef0*/  ISETP.LE.U32.AND P4, PT, R41, UR30, PT ;  /* 0x0000001e29007c0c */ /* 0x000fe2000bf83070 */
[----:B------:R4:W2:Y:S01]  /*1ef00*/  MUFU.EX2 R95, R71 ;  /* 0x00000047005f7308 */ /* 0x0008a20000000800 */
[----:B------:R-:W-:Y:S01]  /*1ef10*/  SHF.R.U32.HI R41, RZ, 0x18, R186 ;  /* 0x00000018ff297819 */ /* 0x000fe200000116ba */
[----:B------:R2:W3:Y:S04]  /*1ef20*/  LDL.S16 R169, [R1+0x158] ;  /* 0x0001580001a97983 */ /* 0x0004e80000100600 */
[----:B------:R2:W-:Y:S04]  /*1ef30*/  STG.E.U16 [R110.64], R39 ;  /* 0x000000276e007986 */ /* 0x0005e8000c10152c */
[----:B-1----:R-:W1:Y:S01]  /*1ef40*/  MUFU.EX2 R136, R51 ;  /* 0x0000003300887308 */ /* 0x002e620000000800 */
[C---:B----4-:R-:W-:Y:S01]  /*1ef50*/  F2FP.PACK_AB R71, R138.reuse, R137 ;  /* 0x000000898a47723e */ /* 0x050fe200000000ff */
[----:B------:R-:W-:Y:S08]  /*1ef60*/  FADD.FTZ R138, R138, R135 ;  /* 0x000000878a8a7221 */ /* 0x000ff00000010000 */
[----:B------:R4:W-:Y:S01]  /*1ef70*/  MUFU.EX2 R135, R45 ;  /* 0x0000002d00877308 */ /* 0x0009e20000000800 */
[----:B--2---:R-:W-:Y:S01]  /*1ef80*/  FADD.FTZ R138, R95, R138 ;  /* 0x0000008a5f8a7221 */ /* 0x004fe20000010000 */
[----:B------:R-:W-:Y:S08]  /*1ef90*/  PRMT R39, R38, 0x7632, R39 ;  /* 0x0000763226277816 */ /* 0x000ff00000000027 */
[----:B------:R2:W-:Y:S01]  /*1efa0*/  MUFU.EX2 R137, R166 ;  /* 0x000000a600897308 */ /* 0x0005e20000000800 */
[----:B-1----:R-:W-:Y:S01]  /*1efb0*/  FADD.FTZ R79, R136, R79 ;  /* 0x0000004f884f7221 */ /* 0x002fe20000010000 */
[----:B----4-:R-:W-:Y:S01]  /*1efc0*/  PRMT R45, R38, 0x5410, R39 ;  /* 0x00005410262d7816 */ /* 0x010fe20000000027 */
[----:B---3--:R-:W-:Y:S02]  /*1efd0*/  @!P3 HADD2 R177, -R38.H0_H0, -RZ.H0_H0 ;  /* 0xa00000ff26b1b230 */ /* 0x008fe40000000900 */
[----:B------:R-:W-:Y:S03]  /*1efe0*/  @!P2 HADD2 R169, -R39.H0_H0, -RZ.H0_H0 ;  /* 0xa00000ff27a9a230 */ /* 0x000fe60000000900 */
[----:B------:R-:W-:Y:S01]  /*1eff0*/  PRMT R51, R177, 0x7610, R51 ;  /* 0x00007610b1337816 */ /* 0x000fe20000000033 */
[----:B------:R-:W-:Y:S03]  /*1f000*/  @!P3 STL.S16 [R1+0x15c], R177 ;  /* 0x00015cb10100b387 */ /* 0x000fe60000100600 */
[----:B------:R-:W-:Y:S01]  /*1f010*/  @!P3 PRMT R38, R51, 0x5410, RZ ;  /* 0x000054103326b816 */ /* 0x000fe200000000ff */
[----:B------:R1:W-:Y:S01]  /*1f020*/  @!P2 STL.S16 [R1+0x158], R169 ;  /* 0x000158a90100a387 */ /* 0x0003e20000100600 */
[----:B------:R-:W-:Y:S02]  /*1f030*/  PRMT R159, R169, 0x7610, R159 ;  /* 0x00007610a99f7816 */ /* 0x000fe4000000009f */
[----:B------:R-:W-:Y:S01]  /*1f040*/  ISETP.LE.U32.AND P3, PT, R133, UR30, PT ;  /* 0x0000001e85007c0c */ /* 0x000fe2000bf63070 */
[----:B------:R3:W4:Y:S01]  /*1f050*/  LDL.S16 R51, [R1+0x154] ;  /* 0x0001540001337983 */ /* 0x0007220000100600 */
[----:B------:R-:W-:Y:S01]  /*1f060*/  @!P2 PRMT R39, R159, 0x5410, RZ ;  /* 0x000054109f27a816 */ /* 0x000fe200000000ff */
[----:B------:R3:W3:Y:S02]  /*1f070*/  MUFU.EX2 R133, R176 ;  /* 0x000000b000857308 */ /* 0x0006e40000000800 */
[----:B--2---:R2:W2:Y:S04]  /*1f080*/  LDL.S16 R166, [R1+0x144] ;  /* 0x0001440001a67983 */ /* 0x0044a80000100600 */
[----:B------:R3:W-:Y:S04]  /*1f090*/  STG.E.U16 [R108.64], R38 ;  /* 0x000000266c007986 */ /* 0x0007e8000c10152c */
[----:B------:R-:W-:Y:S04]  /*1f0a0*/  STG.E.U16 [R108.64+0x2], R39 ;  /* 0x000002276c007986 */ /* 0x000fe8000c10152c */
[----:B-1----:R1:W2:Y:S01]  /*1f0b0*/  LDL.S16 R169, [R1+0x150] ;  /* 0x0001500001a97983 */ /* 0x0022a20000100600 */
[----:B---3--:R-:W-:Y:S04]  /*1f0c0*/  IMAD.WIDE.U32 R176, R62, -0x2daee0ad, RZ ;  /* 0xd2511f533eb07825 */ /* 0x008fe800078e00ff */
[----:B------:R-:W-:Y:S01]  /*1f0d0*/  FADD.FTZ R134, R133, R134 ;  /* 0x0000008685867221 */ /* 0x000fe20000010000 */
[----:B------:R-:W-:Y:S02]  /*1f0e0*/  LOP3.LUT R62, R177, UR4, R182, 0x96, !PT ;  /* 0x00000004b13e7c12 */ /* 0x000fe4000f8e96b6 */
[----:B------:R-:W-:Y:S02]  /*1f0f0*/  LOP3.LUT R38, R186, 0xff, RZ, 0xc0, !PT ;  /* 0x000000ffba267812 */ /* 0x000fe400078ec0ff */
[----:B------:R-:W-:Y:S02]  /*1f100*/  LOP3.LUT R53, R62, 0xff, RZ, 0xc0, !PT ;  /* 0x000000ff3e357812 */ /* 0x000fe400078ec0ff */
[----:B------:R-:W-:Y:S02]  /*1f110*/  ISETP.LE.U32.AND P1, PT, R38, UR30, PT ;  /* 0x0000001e26007c0c */ /* 0x000fe4000bf23070 */
[----:B------:R-:W-:Y:S04]  /*1f120*/  LOP3.LUT R38, R186, 0xffff, RZ, 0xc0, !PT ;  /* 0x0000ffffba267812 */ /* 0x000fe800078ec0ff */
[----:B------:R-:W-:Y:S04]  /*1f130*/  SHF.R.U32.HI R38, RZ, 0x8, R38 ;  /* 0x00000008ff267819 */ /* 0x000fe80000011626 */
[----:B------:R-:W-:Y:S04]  /*1f140*/  LOP3.LUT R38, R38, 0xffff, RZ, 0xc0, !PT ;  /* 0x0000ffff26267812 */ /* 0x000fe800078ec0ff */
[----:B------:R-:W-:Y:S02]  /*1f150*/  ISETP.LE.U32.AND P2, PT, R38, UR30, PT ;  /* 0x0000001e26007c0c */ /* 0x000fe4000bf43070 */
[----:B------:R-:W-:Y:S01]  /*1f160*/  SHF.R.U32.HI R38, RZ, 0x10, R186 ;  /* 0x00000010ff267819 */ /* 0x000fe200000116ba */
[----:B----4-:R-:W-:Y:S02]  /*1f170*/  @!P3 HADD2 R51, -R48.H0_H0, -RZ.H0_H0 ;  /* 0xa00000ff3033b230 */ /* 0x010fe40000000900 */
[----:B--2---:R-:W-:Y:S03]  /*1f180*/  @!P6 HADD2 R166, -R46.H0_H0, -RZ.H0_H0 ;  /* 0xa00000ff2ea6e230 */ /* 0x004fe60000000900 */
[----:B------:R-:W-:Y:S01]  /*1f190*/  PRMT R158, R51, 0x7610, R158 ;  /* 0x00007610339e7816 */ /* 0x000fe2000000009e */
[----:B------:R2:W-:Y:S01]  /*1f1a0*/  @!P3 STL.S16 [R1+0x154], R51 ;  /* 0x000154330100b387 */ /* 0x0005e20000100600 */
[----:B------:R-:W-:Y:S03]  /*1f1b0*/  PRMT R156, R166, 0x7610, R156 ;  /* 0x00007610a69c7816 */ /* 0x000fe6000000009c */
[----:B------:R1:W3:Y:S01]  /*1f1c0*/  LDL.S16 R159, [R1+0x140] ;  /* 0x00014000019f7983 */ /* 0x0002e20000100600 */
[----:B------:R-:W-:Y:S05]  /*1f1d0*/  @!P4 HADD2 R169, -R49.H0_H0, -RZ.H0_H0 ;  /* 0xa00000ff31a9c230 */ /* 0x000fea0000000900 */
[----:B------:R-:W-:Y:S02]  /*1f1e0*/  PRMT R167, R169, 0x7610, R167 ;  /* 0x00007610a9a77816 */ /* 0x000fe400000000a7 */
[----:B--2---:R-:W-:Y:S02]  /*1f1f0*/  LOP3.LUT R51, R38, 0xff, RZ, 0xc0, !PT ;  /* 0x000000ff26337812 */ /* 0x004fe400078ec0ff */
[----:B------:R-:W-:Y:S02]  /*1f200*/  PRMT R38, R48, 0x5410, R49 ;  /* 0x0000541030267816 */ /* 0x000fe40000000031 */
[----:B------:R-:W-:Y:S02]  /*1f210*/  @!P3 PRMT R48, R158, 0x5410, RZ ;  /* 0x000054109e30b816 */ /* 0x000fe400000000ff */
[----:B------:R-:W-:Y:S01]  /*1f220*/  ISETP.LE.U32.AND P3, PT, R51, UR30, PT ;  /* 0x0000001e33007c0c */ /* 0x000fe2000bf63070 */
[----:B------:R1:W2:Y:S01]  /*1f230*/  LDL.S16 R158, [R1+0x13c] ;  /* 0x00013c00019e7983 */ /* 0x0002a20000100600 */
[----:B------:R-:W-:Y:S02]  /*1f240*/  F2FP.PACK_AB R51, R136, R141 ;  /* 0x0000008d8833723e */ /* 0x000fe400000000ff */
[----:B------:R-:W-:Y:S01]  /*1f250*/  @!P4 PRMT R49, R167, 0x5410, RZ ;  /* 0x00005410a731c816 */ /* 0x000fe200000000ff */
[----:B------:R-:W-:Y:S01]  /*1f260*/  @!P4 STL.S16 [R1+0x150], R169 ;  /* 0x000150a90100c387 */ /* 0x000fe20000100600 */
[----:B------:R-:W-:Y:S01]  /*1f270*/  ISETP.LE.U32.AND P4, PT, R41, UR30, PT ;  /* 0x0000001e29007c0c */ /* 0x000fe2000bf83070 */
[----:B------:R-:W4:Y:S01]  /*1f280*/  MUFU.EX2 R136, R179 ;  /* 0x000000b300887308 */ /* 0x000f220000000800 */
[C---:B------:R-:W-:Y:S01]  /*1f290*/  PRMT R41, R46.reuse, 0x7632, R41 ;  /* 0x000076322e297816 */ /* 0x040fe20000000029 */
[----:B------:R1:W2:Y:S03]  /*1f2a0*/  LDL.S16 R141, [R1+0x138] ;  /* 0x00013800018d7983 */ /* 0x0002a60000100600 */
[----:B------:R-:W-:Y:S01]  /*1f2b0*/  PRMT R39, R46, 0x5410, R41 ;  /* 0x000054102e277816 */ /* 0x000fe20000000029 */
[----:B------:R-:W-:Y:S01]  /*1f2c0*/  @!P6 STL.S16 [R1+0x144], R166 ;  /* 0x000144a60100e387 */ /* 0x000fe20000100600 */
[----:B------:R-:W-:Y:S02]  /*1f2d0*/  @!P6 PRMT R46, R156, 0x5410, RZ ;  /* 0x000054109c2ee816 */ /* 0x000fe400000000ff */
[----:B------:R-:W-:Y:S01]  /*1f2e0*/  ISETP.LE.U32.AND P6, PT, R53, UR30, PT ;  /* 0x0000001e35007c0c */ /* 0x000fe2000bfc3070 */
[----:B------:R1:W2:Y:S01]  /*1f2f0*/  LDL.S16 R156, [R1+0x134] ;  /* 0x00013400019c7983 */ /* 0x0002a20000100600 */
[----:B------:R-:W-:Y:S03]  /*1f300*/  LOP3.LUT R53, R62, 0xffff, RZ, 0xc0, !PT ;  /* 0x0000ffff3e357812 */ /* 0x000fe600078ec0ff */
[----:B------:R1:W-:Y:S04]  /*1f310*/  STG.E.U16 [R172.64+0x12], R49 ;  /* 0x00001231ac007986 */ /* 0x0003e8000c10152c */
[----:B------:R1:W-:Y:S04]  /*1f320*/  STG.E.U16 [R172.64+0x10], R48 ;  /* 0x00001030ac007986 */ /* 0x0003e8000c10152c */
[----:B------:R1:W-:Y:S01]  /*1f330*/  STG.E.U16 [R112.64+0x10], R46 ;  /* 0x0000102e70007986 */ /* 0x0003e2000c10152c */
[----:B----4-:R-:W-:Y:S01]  /*1f340*/  FADD.FTZ R79, R136, R79 ;  /* 0x0000004f884f7221 */ /* 0x010fe20000010000 */
[--C-:B-1----:R-:W-:Y:S02]  /*1f350*/  SHF.R.U32.HI R49, RZ, 0x8, R53.reuse ;  /* 0x00000008ff317819 */ /* 0x102fe40000011635 */
[----:B------:R-:W-:Y:S02]  /*1f360*/  PRMT R53, R47, 0x7632, R53 ;  /* 0x000076322f357816 */ /* 0x000fe40000000035 */
[C---:B------:R-:W-:Y:S01]  /*1f370*/  F2FP.PACK_AB R48, R135.reuse, R95 ;  /* 0x0000005f8730723e */ /* 0x040fe200000000ff */
[----:B------:R-:W-:Y:S01]  /*1f380*/  FADD.FTZ R95, R135, R138 ;  /* 0x0000008a875f7221 */ /* 0x000fe20000010000 */
[----:B------:R-:W-:Y:S01]  /*1f390*/  LOP3.LUT R49, R49, 0xffff, RZ, 0xc0, !PT ;  /* 0x0000ffff31317812 */ /* 0x000fe200078ec0ff */
[----:B------:R-:W1:Y:S01]  /*1f3a0*/  MUFU.EX2 R138, R103 ;  /* 0x00000067008a7308 */ /* 0x000e620000000800 */
[----:B------:R-:W-:Y:S09]  /*1f3b0*/  PRMT R46, R47, 0x5410, R53 ;  /* 0x000054102f2e7816 */ /* 0x000ff20000000035 */
[----:B------:R4:W-:Y:S01]  /*1f3c0*/  MUFU.EX2 R135, R178 ;  /* 0x000000b200877308 */ /* 0x0009e20000000800 */
[----:B-1----:R-:W-:Y:S02]  /*1f3d0*/  FADD.FTZ R95, R138, R95 ;  /* 0x0000005f8a5f7221 */ /* 0x002fe40000010000 */
[----:B----4-:R-:W-:Y:S07]  /*1f3e0*/  IMAD.WIDE.U32 R178, R74, -0x2daee0ad, RZ ;  /* 0xd2511f534ab27825 */ /* 0x010fee00078e00ff */
[----:B------:R-:W1:Y:S01]  /*1f3f0*/  MUFU.EX2 R74, R104 ;  /* 0x00000068004a7308 */ /* 0x000e620000000800 */
[----:B---3--:R-:W-:Y:S05]  /*1f400*/  @!P5 HADD2 R159, -R41.H0_H0, -RZ.H0_H0 ;  /* 0xa00000ff299fd230 */ /* 0x008fea0000000900 */
[----:B------:R-:W-:Y:S01]  /*1f410*/  PRMT R157, R159, 0x7610, R157 ;  /* 0x000076109f9d7816 */ /* 0x000fe2000000009d */
[----:B------:R-:W-:Y:S03]  /*1f420*/  @!P5 STL.S16 [R1+0x140], R159 ;  /* 0x0001409f0100d387 */ /* 0x000fe60000100600 */
[----:B------:R-:W-:Y:S02]  /*1f430*/  @!P5 PRMT R41, R157, 0x5410, RZ ;  /* 0x000054109d29d816 */ /* 0x000fe400000000ff */
[----:B------:R-:W-:Y:S02]  /*1f440*/  ISETP.LE.U32.AND P5, PT, R49, UR30, PT ;  /* 0x0000001e31007c0c */ /* 0x000fe4000bfa3070 */
[--C-:B------:R-:W-:Y:S01]  /*1f450*/  SHF.R.U32.HI R49, RZ, 0x18, R62.reuse ;  /* 0x00000018ff317819 */ /* 0x100fe2000001163e */
[----:B------:R3:W-:Y:S01]  /*1f460*/  STG.E.U16 [R112.64+0x12], R41 ;  /* 0x0000122970007986 */ /* 0x0007e2000c10152c */
[----:B------:R-:W-:Y:S01]  /*1f470*/  SHF.R.U32.HI R62, RZ, 0x10, R62 ;  /* 0x00000010ff3e7819 */ /* 0x000fe2000001163e */
[----:B--2---:R-:W-:Y:S05]  /*1f480*/  @!P1 HADD2 R158, -R47.H0_H0, -RZ.H0_H0 ;  /* 0xa00000ff2f9e9230 */ /* 0x004fea0000000900 */
[----:B------:R-:W-:Y:S01]  /*1f490*/  PRMT R154, R158, 0x7610, R154 ;  /* 0x000076109e9a7816 */ /* 0x000fe2000000009a */
[----:B------:R2:W-:Y:S01]  /*1f4a0*/  @!P1 STL.S16 [R1+0x13c], R158 ;  /* 0x00013c9e01009387 */ /* 0x0005e20000100600 */
[----:B------:R-:W-:Y:S02]  /*1f4b0*/  @!P2 HADD2 R141, -R53.H0_H0, -RZ.H0_H0 ;  /* 0xa00000ff358da230 */ /* 0x000fe40000000900 */
[----:B------:R-:W-:Y:S01]  /*1f4c0*/  @!P1 PRMT R47, R154, 0x5410, RZ ;  /* 0x000054109a2f9816 */ /* 0x000fe200000000ff */
[----:B------:R4:W4:Y:S01]  /*1f4d0*/  LDL.S16 R157, [R1+0x130] ;  /* 0x00013000019d7983 */ /* 0x0009220000100600 */
[----:B------:R-:W-:Y:S02]  /*1f4e0*/  ISETP.LE.U32.AND P1, PT, R49, UR30, PT ;  /* 0x0000001e31007c0c */ /* 0x000fe4000bf23070 */
[----:B------:R-:W-:Y:S01]  /*1f4f0*/  PRMT R103, R141, 0x7610, R103 ;  /* 0x000076108d677816 */ /* 0x000fe20000000067 */
[----:B------:R2:W-:Y:S01]  /*1f500*/  STG.E.U16 [R110.64+0xe], R47 ;  /* 0x00000e2f6e007986 */ /* 0x0005e2000c10152c */
[----:B---3--:R-:W-:Y:S01]  /*1f510*/  LOP3.LUT R41, R62, 0xff, RZ, 0xc0, !PT ;  /* 0x000000ff3e297812 */ /* 0x008fe200078ec0ff */
[----:B------:R-:W-:Y:S01]  /*1f520*/  @!P3 HADD2 R156, -R42.H0_H0, -RZ.H0_H0 ;  /* 0xa00000ff2a9cb230 */ /* 0x000fe20000000900 */
[----:B------:R-:W-:Y:S02]  /*1f530*/  @!P2 PRMT R53, R103, 0x5410, RZ ;  /* 0x000054106735a816 */ /* 0x000fe400000000ff */
[----:B------:R-:W-:Y:S02]  /*1f540*/  PRMT R62, R40, 0x7632, R62 ;  /* 0x00007632283e7816 */ /* 0x000fe4000000003e */
[----:B------:R-:W-:Y:S01]  /*1f550*/  PRMT R143, R156, 0x7610, R143 ;  /* 0x000076109c8f7816 */ /* 0x000fe2000000008f */
[----:B------:R-:W-:Y:S01]  /*1f560*/  STG.E.U16 [R110.64+0x10], R53 ;  /* 0x000010356e007986 */ /* 0x000fe2000c10152c */
[----:B------:R-:W-:Y:S02]  /*1f570*/  LOP3.LUT R103, R179, UR4, R174, 0x96, !PT ;  /* 0x00000004b3677c12 */ /* 0x000fe4000f8e96ae */
[C---:B------:R-:W-:Y:S01]  /*1f580*/  F2FP.PACK_AB R49, R137.reuse, R139 ;  /* 0x0000008b8931723e */ /* 0x040fe200000000ff */
[----:B------:R-:W-:Y:S01]  /*1f590*/  FADD.FTZ R137, R137, R140 ;  /* 0x0000008c89897221 */ /* 0x000fe20000010000 */
[----:B------:R3:W-:Y:S03]  /*1f5a0*/  MUFU.EX2 R139, R73 ;  /* 0x00000049008b7308 */ /* 0x0007e60000000800 */
[----:B-1----:R-:W-:Y:S01]  /*1f5b0*/  FADD.FTZ R137, R74, R137 ;  /* 0x000000894a897221 */ /* 0x002fe20000010000 */
[----:B--2---:R1:W2:Y:S04]  /*1f5c0*/  LDL.S16 R158, [R1+0x12c] ;  /* 0x00012c00019e7983 */ /* 0x0042a80000100600 */
[----:B------:R1:W-:Y:S01]  /*1f5d0*/  @!P2 STL.S16 [R1+0x138], R141 ;  /* 0x0001388d0100a387 */ /* 0x0003e20000100600 */
[----:B------:R-:W-:Y:S02]  /*1f5e0*/  ISETP.LE.U32.AND P2, PT, R41, UR30, PT ;  /* 0x0000001e29007c0c */ /* 0x000fe4000bf43070 */
[C---:B------:R-:W-:Y:S01]  /*1f5f0*/  PRMT R41, R42.reuse, 0x7632, R41 ;  /* 0x000076322a297816 */ /* 0x040fe20000000029 */
[----:B------:R2:W2:Y:S03]  /*1f600*/  LDL.S16 R154, [R1+0x128] ;  /* 0x00012800019a7983 */ /* 0x0004a60000100600 */
[----:B------:R-:W-:Y:S01]  /*1f610*/  PRMT R47, R42, 0x5410, R41 ;  /* 0x000054102a2f7816 */ /* 0x000fe20000000029 */
[----:B------:R1:W-:Y:S01]  /*1f620*/  @!P3 STL.S16 [R1+0x134], R156 ;  /* 0x0001349c0100b387 */ /* 0x0003e20000100600 */
[----:B------:R-:W-:Y:S03]  /*1f630*/  @!P3 PRMT R42, R143, 0x5410, RZ ;  /* 0x000054108f2ab816 */ /* 0x000fe600000000ff */
[----:B------:R2:W2:Y:S01]  /*1f640*/  LDL.S16 R143, [R1+0x120] ;  /* 0x00012000018f7983 */ /* 0x0004a20000100600 */
[C---:B---3--:R-:W-:Y:S01]  /*1f650*/  F2FP.PACK_AB R73, R135.reuse, R136 ;  /* 0x000000888749723e */ /* 0x048fe200000000ff */
[----:B------:R-:W-:Y:S02]  /*1f660*/  FADD.FTZ R135, R135, R79 ;  /* 0x0000004f87877221 */ /* 0x000fe40000010000 */
[----:B------:R3:W-:Y:S02]  /*1f670*/  STG.E.U16 [R108.64+0x10], R42 ;  /* 0x0000102a6c007986 */ /* 0x0007e4000c10152c */
[----:B------:R-:W-:Y:S01]  /*1f680*/  FADD.FTZ R135, R204, R135 ;  /* 0x00000087cc877221 */ /* 0x000fe20000010000 */
[----:B-1----:R1:W1:Y:S01]  /*1f690*/  MUFU.EX2 R141, R56 ;  /* 0x00000038008d7308 */ /* 0x0022620000000800 */
[----:B------:R2:W2:Y:S01]  /*1f6a0*/  LDL.S16 R156, [R1+0x124] ;  /* 0x00012400019c7983 */ /* 0x0004a20000100600 */
[C---:B---3--:R-:W-:Y:S01]  /*1f6b0*/  F2FP.PACK_AB R42, R132.reuse, R133 ;  /* 0x00000085842a723e */ /* 0x048fe200000000ff */
[----:B------:R-:W-:Y:S07]  /*1f6c0*/  FADD.FTZ R132, R132, R134 ;  /* 0x0000008684847221 */ /* 0x000fee0000010000 */
[----:B------:R3:W2:Y:S01]  /*1f6d0*/  MUFU.EX2 R133, R100 ;  /* 0x0000006400857308 */ /* 0x0006a20000000800 */
[----:B-1----:R-:W-:Y:S01]  /*1f6e0*/  LOP3.LUT R56, R103, 0xff, RZ, 0xc0, !PT ;  /* 0x000000ff67387812 */ /* 0x002fe200078ec0ff */
[----:B------:R-:W-:Y:S03]  /*1f6f0*/  FADD.FTZ R132, R201, R132 ;  /* 0x00000084c9847221 */ /* 0x000fe60000010000 */
[----:B------:R-:W-:Y:S02]  /*1f700*/  ISETP.LE.U32.AND P3, PT, R56, UR30, PT ;  /* 0x0000001e38007c0c */ /* 0x000fe4000bf63070 */
[----:B------:R-:W-:Y:S03]  /*1f710*/  LOP3.LUT R56, R103, 0xffff, RZ, 0xc0, !PT ;  /* 0x0000ffff67387812 */ /* 0x000fe600078ec0ff */
[----:B------:R-:W-:Y:S01]  /*1f720*/  MUFU.EX2 R134, R99 ;  /* 0x0000006300867308 */ /* 0x000fe20000000800 */
[--C-:B------:R-:W-:Y:S02]  /*1f730*/  SHF.R.U32.HI R53, RZ, 0x8, R56.reuse ;  /* 0x00000008ff357819 */ /* 0x100fe40000011638 */
[----:B------:R-:W-:Y:S02]  /*1f740*/  PRMT R56, R61, 0x7632, R56 ;  /* 0x000076323d387816 */ /* 0x000fe40000000038 */
[----:B------:R-:W-:Y:S01]  /*1f750*/  LOP3.LUT R53, R53, 0xffff, RZ, 0xc0, !PT ;  /* 0x0000ffff35357812 */ /* 0x000fe200078ec0ff */
[----:B----4-:R-:W-:Y:S05]  /*1f760*/  @!P6 HADD2 R157, -R40.H0_H0, -RZ.H0_H0 ;  /* 0xa00000ff289de230 */ /* 0x010fea0000000900 */
[----:B------:R-:W-:Y:S01]  /*1f770*/  PRMT R155, R157, 0x7610, R155 ;  /* 0x000076109d9b7816 */ /* 0x000fe2000000009b */
[----:B--2---:R-:W-:Y:S05]  /*1f780*/  @!P4 HADD2 R158, -R41.H0_H0, -RZ.H0_H0 ;  /* 0xa00000ff299ec230 */ /* 0x004fea0000000900 */
[----:B------:R-:W-:Y:S01]  /*1f790*/  PRMT R104, R158, 0x7610, R104 ;  /* 0x000076109e687816 */ /* 0x000fe20000000068 */
[----:B------:R-:W-:Y:S01]  /*1f7a0*/  @!P4 STL.S16 [R1+0x12c], R158 ;  /* 0x00012c9e0100c387 */ /* 0x000fe20000100600 */
[----:B------:R-:W-:Y:S02]  /*1f7b0*/  @!P5 HADD2 R154, -R62.H0_H0, -RZ.H0_H0 ;  /* 0xa00000ff3e9ad230 */ /* 0x000fe40000000900 */
[----:B------:R-:W-:Y:S01]  /*1f7c0*/  @!P4 PRMT R41, R104, 0x5410, RZ ;  /* 0x000054106829c816 */ /* 0x000fe200000000ff */
[----:B------:R-:W-:Y:S01]  /*1f7d0*/  @!P6 STL.S16 [R1+0x130], R157 ;  /* 0x0001309d0100e387 */ /* 0x000fe20000100600 */
[----:B------:R-:W-:Y:S02]  /*1f7e0*/  PRMT R104, R40, 0x5410, R62 ;  /* 0x0000541028687816 */ /* 0x000fe4000000003e */
[----:B------:R-:W-:Y:S01]  /*1f7f0*/  @!P6 PRMT R40, R155, 0x5410, RZ ;  /* 0x000054109b28e816 */ /* 0x000fe200000000ff */
[----:B------:R1:W-:Y:S01]  /*1f800*/  STG.E.U16 [R108.64+0x12], R41 ;  /* 0x000012296c007986 */ /* 0x0003e2000c10152c */
[----:B------:R-:W-:Y:S01]  /*1f810*/  PRMT R150, R154, 0x7610, R150 ;  /* 0x000076109a967816 */ /* 0x000fe20000000096 */
[----:B------:R-:W-:Y:S01]  /*1f820*/  @!P1 HADD2 R143, -R56.H0_H0, -RZ.H0_H0 ;  /* 0xa00000ff388f9230 */ /* 0x000fe20000000900 */
[----:B------:R-:W-:Y:S01]  /*1f830*/  ISETP.LE.U32.AND P4, PT, R53, UR30, PT ;  /* 0x0000001e35007c0c */ /* 0x000fe2000bf83070 */
[----:B------:R2:W4:Y:S01]  /*1f840*/  LDL.S16 R155, [R1+0x11c] ;  /* 0x00011c00019b7983 */ /* 0x0005220000100600 */
[----:B------:R-:W-:Y:S02]  /*1f850*/  @!P5 PRMT R62, R150, 0x5410, RZ ;  /* 0x00005410963ed816 */ /* 0x000fe400000000ff */
[--C-:B------:R-:W-:Y:S01]  /*1f860*/  SHF.R.U32.HI R53, RZ, 0x18, R103.reuse ;  /* 0x00000018ff357819 */ /* 0x100fe20000011667 */
[----:B------:R2:W-:Y:S01]  /*1f870*/  @!P5 STL.S16 [R1+0x128], R154 ;  /* 0x0001289a0100d387 */ /* 0x0005e20000100600 */
[----:B------:R-:W-:Y:S02]  /*1f880*/  SHF.R.U32.HI R103, RZ, 0x10, R103 ;  /* 0x00000010ff677819 */ /* 0x000fe40000011667 */
[----:B------:R-:W-:Y:S01]  /*1f890*/  PRMT R142, R143, 0x7610, R142 ;  /* 0x000076108f8e7816 */ /* 0x000fe2000000008e */
[----:B------:R4:W4:Y:S01]  /*1f8a0*/  LDL.S16 R150, [R1+0x108] ;  /* 0x0001080001967983 */ /* 0x0009220000100600 */
[----:B------:R-:W-:Y:S02]  /*1f8b0*/  LOP3.LUT R79, R103, 0xff, RZ, 0xc0, !PT ;  /* 0x000000ff674f7812 */ /* 0x000fe400078ec0ff */
[----:B------:R-:W-:Y:S01]  /*1f8c0*/  PRMT R103, R61, 0x5410, R56 ;  /* 0x000054103d677816 */ /* 0x000fe20000000038 */
[----:B------:R2:W-:Y:S01]  /*1f8d0*/  STG.E.U16 [R172.64+0x20], R40 ;  /* 0x00002028ac007986 */ /* 0x0005e2000c10152c */
[----:B------:R-:W-:Y:S02]  /*1f8e0*/  @!P1 PRMT R56, R142, 0x5410, RZ ;  /* 0x000054108e389816 */ /* 0x000fe400000000ff */
[----:B------:R-:W-:Y:S01]  /*1f8f0*/  ISETP.LE.U32.AND P6, PT, R53, UR30, PT ;  /* 0x0000001e35007c0c */ /* 0x000fe2000bfc3070 */
[----:B------:R-:W-:Y:S01]  /*1f900*/  STG.E.U16 [R172.64+0x22], R62 ;  /* 0x0000223eac007986 */ /* 0x000fe2000c10152c */
[C---:B------:R-:W-:Y:S01]  /*1f910*/  PRMT R53, R59.reuse, 0x7632, R53 ;  /* 0x000076323b357816 */ /* 0x040fe20000000035 */
[----:B------:R-:W-:Y:S02]  /*1f920*/  @!P2 HADD2 R156, -R61.H0_H0, -RZ.H0_H0 ;  /* 0xa00000ff3d9ca230 */ /* 0x000fe40000000900 */
[----:B------:R2:W-:Y:S01]  /*1f930*/  STG.E.U16 [R112.64+0x22], R56 ;  /* 0x0000223870007986 */ /* 0x0005e2000c10152c */
[----:B---3--:R-:W-:Y:S02]  /*1f940*/  PRMT R100, R59, 0x5410, R53 ;  /* 0x000054103b647816 */ /* 0x008fe40000000035 */
[----:B-1----:R-:W-:Y:S02]  /*1f950*/  LOP3.LUT R41, R176, 0xff, RZ, 0xc0, !PT ;  /* 0x000000ffb0297812 */ /* 0x002fe400078ec0ff */
[----:B------:R-:W-:Y:S02]  /*1f960*/  PRMT R140, R156, 0x7610, R140 ;  /* 0x000076109c8c7816 */ /* 0x000fe4000000008c */
[----:B------:R-:W-:Y:S02]  /*1f970*/  ISETP.LE.U32.AND P5, PT, R41, UR30, PT ;  /* 0x0000001e29007c0c */ /* 0x000fe4000bfa3070 */
[----:B------:R-:W-:Y:S01]  /*1f980*/  @!P2 PRMT R61, R140, 0x5410, RZ ;  /* 0x000054108c3da816 */ /* 0x000fe200000000ff */
[----:B--2---:R1:W2:Y:S01]  /*1f990*/  LDL.S16 R154, [R1+0x118] ;  /* 0x00011800019a7983 */ /* 0x0042a20000100600 */
[----:B------:R-:W-:Y:S03]  /*1f9a0*/  LOP3.LUT R41, R176, 0xffff, RZ, 0xc0, !PT ;  /* 0x0000ffffb0297812 */ /* 0x000fe600078ec0ff */
[----:B------:R-:W-:Y:S01]  /*1f9b0*/  @!P2 STL.S16 [R1+0x124], R156 ;  /* 0x0001249c0100a387 */ /* 0x000fe20000100600 */
[----:B------:R-:W-:Y:S02]  /*1f9c0*/  SHF.R.U32.HI R41, RZ, 0x8, R41 ;  /* 0x00000008ff297819 */ /* 0x000fe40000011629 */
[----:B------:R-:W-:Y:S01]  /*1f9d0*/  ISETP.LE.U32.AND P2, PT, R79, UR30, PT ;  /* 0x0000001e4f007c0c */ /* 0x000fe2000bf43070 */
[----:B------:R3:W-:Y:S01]  /*1f9e0*/  @!P1 STL.S16 [R1+0x120], R143 ;  /* 0x0001208f01009387 */ /* 0x0007e20000100600 */
[----:B------:R-:W-:Y:S02]  /*1f9f0*/  LOP3.LUT R41, R41, 0xffff, RZ, 0xc0, !PT ;  /* 0x0000ffff29297812 */ /* 0x000fe400078ec0ff */
[----:B------:R-:W-:Y:S01]  /*1fa00*/  PRMT R40, R50, 0x7632, R40 ;  /* 0x0000763232287816 */ /* 0x000fe20000000028 */
[----:B------:R1:W2:Y:S01]  /*1fa10*/  LDL.S16 R140, [R1+0x104] ;  /* 0x00010400018c7983 */ /* 0x0002a20000100600 */
[----:B------:R-:W-:Y:S02]  /*1fa20*/  ISETP.LE.U32.AND P1, PT, R41, UR30, PT ;  /* 0x0000001e29007c0c */ /* 0x000fe4000bf23070 */
[--C-:B------:R-:W-:Y:S01]  /*1fa30*/  SHF.R.U32.HI R41, RZ, 0x10, R176.reuse ;  /* 0x00000010ff297819 */ /* 0x100fe200000116b0 */
[----:B------:R1:W2:Y:S01]  /*1fa40*/  LDL.S16 R142, [R1+0xf4] ;  /* 0x0000f400018e7983 */ /* 0x0002a20000100600 */
[C---:B------:R-:W-:Y:S01]  /*1fa50*/  F2FP.PACK_AB R79, R141.reuse, R138 ;  /* 0x0000008a8d4f723e */ /* 0x040fe200000000ff */
[----:B------:R-:W-:Y:S01]  /*1fa60*/  FADD.FTZ R141, R141, R95 ;  /* 0x0000005f8d8d7221 */ /* 0x000fe20000010000 */
[----:B------:R-:W-:Y:S01]  /*1fa70*/  LOP3.LUT R41, R41, 0xff, RZ, 0xc0, !PT ;  /* 0x000000ff29297812 */ /* 0x000fe200078ec0ff */
[----:B------:R1:W-:Y:S01]  /*1fa80*/  MUFU.EX2 R138, R76 ;  /* 0x0000004c008a7308 */ /* 0x0003e20000000800 */
[----:B------:R-:W-:Y:S01]  /*1fa90*/  SHF.R.U32.HI R95, RZ, 0x18, R176 ;  /* 0x00000018ff5f7819 */ /* 0x000fe200000116b0 */
[----:B------:R-:W-:Y:S01]  /*1faa0*/  STG.E.U16 [R112.64+0x20], R61 ;  /* 0x0000203d70007986 */ /* 0x000fe2000c10152c */
[C---:B------:R-:W-:Y:S01]  /*1fab0*/  F2FP.PACK_AB R56, R133.reuse, R204 ;  /* 0x000000cc8538723e */ /* 0x040fe200000000ff */
[----:B------:R-:W-:Y:S01]  /*1fac0*/  FADD.FTZ R133, R133, R135 ;  /* 0x0000008785857221 */ /* 0x000fe20000010000 */
[--C-:B------:R-:W-:Y:S01]  /*1fad0*/  SHF.R.U32.HI R62, RZ, 0x18, R178.reuse ;  /* 0x00000018ff3e7819 */ /* 0x100fe200000116b2 */
[----:B---3--:R3:W3:Y:S01]  /*1fae0*/  LDL.S16 R143, [R1+0xf8] ;  /* 0x0000f800018f7983 */ /* 0x0086e20000100600 */
[C---:B-1----:R-:W-:Y:S01]  /*1faf0*/  F2FP.PACK_AB R76, R139.reuse, R74 ;  /* 0x0000004a8b4c723e */ /* 0x042fe200000000ff */
[----:B------:R-:W-:Y:S02]  /*1fb00*/  FADD.FTZ R74, R139, R137 ;  /* 0x000000898b4a7221 */ /* 0x000fe40000010000 */
[----:B------:R1:W-:Y:S02]  /*1fb10*/  MUFU.EX2 R139, R77 ;  /* 0x0000004d008b7308 */ /* 0x0003e40000000800 */
[----:B-1----:R-:W-:Y:S04]  /*1fb20*/  SHF.R.U32.HI R77, RZ, 0x10, R178 ;  /* 0x00000010ff4d7819 */ /* 0x002fe800000116b2 */
[----:B------:R-:W-:Y:S01]  /*1fb30*/  LOP3.LUT R77, R77, 0xff, RZ, 0xc0, !PT ;  /* 0x000000ff4d4d7812 */ /* 0x000fe200078ec0ff */
[----:B----4-:R-:W-:Y:S05]  /*1fb40*/  @!P3 HADD2 R155, -R59.H0_H0, -RZ.H0_H0 ;  /* 0xa00000ff3b9bb230 */ /* 0x010fea0000000900 */
[----:B------:R-:W-:Y:S01]  /*1fb50*/  PRMT R151, R155, 0x7610, R151 ;  /* 0x000076109b977816 */ /* 0x000fe20000000097 */
[----:B------:R-:W-:Y:S01]  /*1fb60*/  @!P3 STL.S16 [R1+0x11c], R155 ;  /* 0x00011c9b0100b387 */ /* 0x000fe20000100600 */
[----:B------:R-:W-:Y:S02]  /*1fb70*/  @!P2 HADD2 R150, -R60.H0_H0, -RZ.H0_H0 ;  /* 0xa00000ff3c96a230 */ /* 0x000fe40000000900 */
[----:B------:R-:W-:Y:S02]  /*1fb80*/  @!P3 PRMT R59, R151, 0x5410, RZ ;  /* 0x00005410973bb816 */ /* 0x000fe400000000ff */
[----:B------:R-:W-:Y:S02]  /*1fb90*/  ISETP.LE.U32.AND P3, PT, R41, UR30, PT ;  /* 0x0000001e29007c0c */ /* 0x000fe4000bf63070 */
[----:B------:R-:W-:Y:S01]  /*1fba0*/  PRMT R41, R60, 0x7632, R41 ;  /* 0x000076323c297816 */ /* 0x000fe20000000029 */
[----:B------:R-:W-:Y:S01]  /*1fbb0*/  STG.E.U16 [R110.64+0x1e], R59 ;  /* 0x00001e3b6e007986 */ /* 0x000fe2000c10152c */
[----:B------:R-:W-:Y:S02]  /*1fbc0*/  PRMT R144, R150, 0x7610, R144 ;  /* 0x0000761096907816 */ /* 0x000fe40000000090 */
[----:B------:R-:W-:Y:S02]  /*1fbd0*/  PRMT R99, R60, 0x5410, R41 ;  /* 0x000054103c637816 */ /* 0x000fe40000000029 */
[----:B------:R-:W-:Y:S01]  /*1fbe0*/  @!P2 PRMT R60, R144, 0x5410, RZ ;  /* 0x00005410903ca816 */ /* 0x000fe200000000ff */
[----:B--2---:R-:W-:Y:S05]  /*1fbf0*/  @!P4 HADD2 R154, -R53.H0_H0, -RZ.H0_H0 ;  /* 0xa00000ff359ac230 */ /* 0x004fea0000000900 */
[----:B------:R-:W-:Y:S01]  /*1fc00*/  PRMT R145, R154, 0x7610, R145 ;  /* 0x000076109a917816 */ /* 0x000fe20000000091 */
[----:B------:R-:W-:Y:S03]  /*1fc10*/  @!P4 STL.S16 [R1+0x118], R154 ;  /* 0x0001189a0100c387 */ /* 0x000fe60000100600 */
[----:B------:R-:W-:Y:S01]  /*1fc20*/  @!P4 PRMT R53, R145, 0x5410, RZ ;  /* 0x000054109135c816 */ /* 0x000fe200000000ff */
[----:B------:R-:W-:Y:S01]  /*1fc30*/  @!P2 STL.S16 [R1+0x108], R150 ;  /* 0x000108960100a387 */ /* 0x000fe20000100600 */
[----:B------:R-:W-:Y:S01]  /*1fc40*/  ISETP.LE.U32.AND P4, PT, R95, UR30, PT ;  /* 0x0000001e5f007c0c */ /* 0x000fe2000bf83070 */
[----:B------:R-:W-:Y:S01]  /*1fc50*/  @!P6 HADD2 R140, -R41.H0_H0, -RZ.H0_H0 ;  /* 0xa00000ff298ce230 */ /* 0x000fe20000000900 */
[----:B------:R-:W-:Y:S01]  /*1fc60*/  LOP3.LUT R95, R178, 0xff, RZ, 0xc0, !PT ;  /* 0x000000ffb25f7812 */ /* 0x000fe200078ec0ff */
[----:B------:R1:W-:Y:S01]  /*1fc70*/  STG.E.U16 [R110.64+0x20], R53 ;  /* 0x000020356e007986 */ /* 0x0003e2000c10152c */
[----:B------:R-:W-:Y:S02]  /*1fc80*/  @!P1 HADD2 R142, -R40.H0_H0, -RZ.H0_H0 ;  /* 0xa00000ff288e9230 */ /* 0x000fe40000000900 */
[----:B------:R-:W-:Y:S01]  /*1fc90*/  PRMT R137, R140, 0x7610, R137 ;  /* 0x000076108c897816 */ /* 0x000fe20000000089 */
[----:B------:R2:W-:Y:S01]  /*1fca0*/  @!P6 STL.S16 [R1+0x104], R140 ;  /* 0x0001048c0100e387 */ /* 0x0005e20000100600 */
[----:B------:R-:W-:Y:S02]  /*1fcb0*/  ISETP.LE.U32.AND P2, PT, R95, UR30, PT ;  /* 0x0000001e5f007c0c */ /* 0x000fe4000bf43070 */
[----:B------:R-:W-:Y:S01]  /*1fcc0*/  LOP3.LUT R95, R178, 0xffff, RZ, 0xc0, !PT ;  /* 0x0000ffffb25f7812 */ /* 0x000fe200078ec0ff */
[----:B------:R-:W-:Y:S01]  /*1fcd0*/  STG.E.U16 [R108.64+0x20], R60 ;  /* 0x0000203c6c007986 */ /* 0x000fe2000c10152c */
[----:B------:R-:W-:Y:S02]  /*1fce0*/  @!P6 PRMT R41, R137, 0x5410, RZ ;  /* 0x000054108929e816 */ /* 0x000fe400000000ff */
[----:B------:R-:W-:Y:S03]  /*1fcf0*/  SHF.R.U32.HI R95, RZ, 0x8, R95 ;  /* 0x00000008ff5f7819 */ /* 0x000fe6000001165f */
[----:B------:R4:W-:Y:S01]  /*1fd00*/  STG.E.U16 [R108.64+0x22], R41 ;  /* 0x000022296c007986 */ /* 0x0009e2000c10152c */
[----:B------:R-:W-:Y:S04]  /*1fd10*/  LOP3.LUT R95, R95, 0xffff, RZ, 0xc0, !PT ;  /* 0x0000ffff5f5f7812 */ /* 0x000fe800078ec0ff */
[----:B------:R-:W-:Y:S01]  /*1fd20*/  ISETP.LE.U32.AND P6, PT, R95, UR30, PT ;  /* 0x0000001e5f007c0c */ /* 0x000fe2000bfc3070 */
[----:B---3--:R-:W-:Y:S01]  /*1fd30*/  @!P5 HADD2 R143, -R50.H0_H0, -RZ.H0_H0 ;  /* 0xa00000ff328fd230 */ /* 0x008fe20000000900 */
[----:B------:R-:W-:Y:S04]  /*1fd40*/  PRMT R95, R142, 0x7610, R95 ;  /* 0x000076108e5f7816 */ /* 0x000fe8000000005f */
[----:B------:R-:W-:Y:S01]  /*1fd50*/  PRMT R136, R143, 0x7610, R136 ;  /* 0x000076108f887816 */ /* 0x000fe20000000088 */
[----:B------:R-:W-:Y:S01]  /*1fd60*/  @!P5 STL.S16 [R1+0xf8], R143 ;  /* 0x0000f88f0100d387 */ /* 0x000fe20000100600 */
[----:B-1----:R-:W-:Y:S01]  /*1fd70*/  PRMT R53, R58, 0x7632, R53 ;  /* 0x000076323a357816 */ /* 0x002fe20000000035 */
[----:B--2---:R1:W2:Y:S02]  /*1fd80*/  MUFU.EX2 R140, R102 ;  /* 0x00000066008c7308 */ /* 0x0042a40000000800 */
[----:B------:R2:W-:Y:S04]  /*1fd90*/  @!P1 STL.S16 [R1+0xf4], R142 ;  /* 0x0000f48e01009387 */ /* 0x0005e80000100600 */
[----:B------:R2:W3:Y:S04]  /*1fda0*/  LDL.S16 R155, [R1+0x114] ;  /* 0x00011400019b7983 */ /* 0x0004e80000100600 */
[----:B------:R2:W3:Y:S01]  /*1fdb0*/  LDL.S16 R154, [R1+0x110] ;  /* 0x00011000019a7983 */ /* 0x0004e20000100600 */
[----:B----4-:R-:W-:Y:S03]  /*1fdc0*/  FADD.FTZ R41, R101, R133 ;  /* 0x0000008565297221 */ /* 0x010fe60000010000 */
[----:B------:R4:W4:Y:S04]  /*1fdd0*/  LDL.S16 R145, [R1+0x100] ;  /* 0x0001000001917983 */ /* 0x0009280000100600 */
[----:B------:R3:W4:Y:S01]  /*1fde0*/  LDL.S16 R144, [R1+0xf0] ;  /* 0x0000f00001907983 */ /* 0x0007220000100600 */
[----:B-1----:R-:W-:Y:S02]  /*1fdf0*/  PRMT R102, R50, 0x5410, R40 ;  /* 0x0000541032667816 */ /* 0x002fe40000000028 */
[----:B------:R-:W-:Y:S02]  /*1fe00*/  @!P1 PRMT R40, R95, 0x5410, RZ ;  /* 0x000054105f289816 */ /* 0x000fe400000000ff */
[----:B------:R-:W-:Y:S01]  /*1fe10*/  @!P5 PRMT R50, R136, 0x5410, RZ ;  /* 0x000054108832d816 */ /* 0x000fe200000000ff */
[----:B------:R1:W1:Y:S01]  /*1fe20*/  MUFU.EX2 R95, R64 ;  /* 0x00000040005f7308 */ /* 0x0002620000000800 */
[----:B------:R-:W-:Y:S01]  /*1fe30*/  LOP3.LUT R136, R211, UR31, RZ, 0x3c, !PT ;  /* 0x0000001fd3887c12 */ /* 0x000fe2000f8e3cff */
[----:B------:R-:W-:Y:S01]  /*1fe40*/  STG.E.U16 [R172.64+0x32], R40 ;  /* 0x00003228ac007986 */ /* 0x000fe2000c10152c */
[----:B------:R-:W-:Y:S01]  /*1fe50*/  ISETP.LE.U32.AND P5, PT, R77, UR30, PT ;  /* 0x0000001e4d007c0c */ /* 0x000fe2000bfa3070 */
[----:B------:R-:W-:Y:S01]  /*1fe60*/  UIADD3 UR31, UR32, 0x2, URZ ;  /* 0x00000002201f7890 */ /* 0x000fe2000fffe03f */
[----:B--2---:R-:W-:Y:S01]  /*1fe70*/  F2FP.PACK_AB R77, R140, R134 ;  /* 0x000000868c4d723e */ /* 0x004fe200000000ff */
[----:B------:R2:W-:Y:S01]  /*1fe80*/  STG.E.U16 [R172.64+0x30], R50 ;  /* 0x00003032ac007986 */ /* 0x0005e2000c10152c */
[----:B------:R-:W-:Y:S01]  /*1fe90*/  ISETP.LE.U32.AND P1, PT, R62, UR30, PT ;  /* 0x0000001e3e007c0c */ /* 0x000fe2000bf23070 */
[----:B------:R-:W-:Y:S01]  /*1fea0*/  IMAD.WIDE.U32 R136, R136, -0x326172a9, RZ ;  /* 0xcd9e8d5788887825 */ /* 0x000fe200078e00ff */
[----:B------:R-:W-:Y:S03]  /*1feb0*/  ULOP3.LUT UR31, UR31, UR29, URZ, 0x3c, !UPT ;  /* 0x0000001d1f1f7292 */ /* 0x000fe6000f8e3c3f */
[----:B------:R-:W-:Y:S01]  /*1fec0*/  FADD.FTZ R62, R138, R74 ;  /* 0x0000004a8a3e7221 */ /* 0x000fe20000010000 */
[----:B------:R-:W-:Y:S02]  /*1fed0*/  LOP3.LUT R61, R137, UR20, R208, 0x96, !PT ;  /* 0x00000014893d7c12 */ /* 0x000fe4000f8e96d0 */
[----:B------:R-:W-:Y:S01]  /*1fee0*/  LOP3.LUT R135, R127, UR18, R136, 0x96, !PT ;  /* 0x000000127f877c12 */ /* 0x000fe2000f8e9688 */
[C---:B------:R-:W-:Y:S01]  /*1fef0*/  FADD.FTZ R62, R139.reuse, R62 ;  /* 0x0000003e8b3e7221 */ /* 0x040fe20000010000 */
[----:B------:R-:W-:Y:S01]  /*1ff00*/  F2FP.PACK_AB R74, R139, R138 ;  /* 0x0000008a8b4a723e */ /* 0x000fe200000000ff */
[----:B------:R-:W-:Y:S01]  /*1ff10*/  IMAD.WIDE.U32 R142, R61, -0x2daee0ad, RZ ;  /* 0xd2511f533d8e7825 */ /* 0x000fe200078e00ff */
[----:B------:R-:W-:Y:S03]  /*1ff20*/  LOP3.LUT R136, R149, UR18, R136, 0x96, !PT ;  /* 0x0000001295887c12 */ /* 0x000fe6000f8e9688 */
[----:B------:R-:W-:Y:S01]  /*1ff30*/  FADD.FTZ R61, R134, R141 ;  /* 0x0000008d863d7221 */ /* 0x000fe20000010000 */
[----:B------:R-:W-:Y:S01]  /*1ff40*/  LOP3.LUT R134, R143, UR17, R170, 0x96, !PT ;  /* 0x000000118f867c12 */ /* 0x000fe2000f8e96aa */
[----:B------:R-:W-:Y:S01]  /*1ff50*/  MUFU.EX2 R141, R98 ;  /* 0x00000062008d7308 */ /* 0x000fe20000000800 */
[C---:B-1----:R-:W-:Y:S01]  /*1ff60*/  F2FP.PACK_AB R64, R200.reuse, R201 ;  /* 0x000000c9c840723e */ /* 0x042fe200000000ff */
[----:B------:R-:W-:Y:S02]  /*1ff70*/  FADD.FTZ R200, R200, R132 ;  /* 0x00000084c8c87221 */ /* 0x000fe40000010000 */
[----:B------:R-:W-:Y:S04]  /*1ff80*/  IMAD.WIDE.U32 R158, R135, -0x2daee0ad, RZ ;  /* 0xd2511f53879e7825 */ /* 0x000fe800078e00ff */
[----:B------:R-:W-:Y:S02]  /*1ff90*/  IMAD.WIDE.U32 R134, R134, -0x326172a9, RZ ;  /* 0xcd9e8d5786867825 */ /* 0x000fe400078e00ff */
[----:B------:R1:W1:Y:S02]  /*1ffa0*/  MUFU.EX2 R132, R66 ;  /* 0x0000004200847308 */ /* 0x0002640000000800 */
[----:B------:R-:W-:Y:S01]  /*1ffb0*/  FADD.FTZ R200, R198, R200 ;  /* 0x000000c8c6c87221 */ /* 0x000fe20000010000 */
[----:B------:R-:W-:Y:S01]  /*1ffc0*/  LOP3.LUT R59, R135, UR16, R126, 0x96, !PT ;  /* 0x00000010873b7c12 */ /* 0x000fe2000f8e967e */
[----:B------:R-:W-:Y:S02]  /*1ffd0*/  FADD.FTZ R61, R140, R61 ;  /* 0x0000003d8c3d7221 */ /* 0x000fe40000010000 */
[----:B------:R-:W-:Y:S02]  /*1ffe0*/  FADD.FTZ R133, R95, R200 ;  /* 0x000000c85f857221 */ /* 0x000fe40000010000 */
[----:B------:R-:W-:Y:S02]  /*1fff0*/  FADD.FTZ R61, R202, R61 ;  /* 0x0000003dca3d7221 */ /* 0x000fe40000010000 */
[----:B------:R-:W-:Y:S01]  /*20000*/  FADD.FTZ R133, R197, R133 ;  /* 0x00000085c5857221 */ /* 0x000fe20000010000 */
[----:B------:R1:W1:Y:S01]  /*20010*/  MUFU.EX2 R140, R69 ;  /* 0x00000045008c7308 */ /* 0x0002620000000800 */
[----:B------:R-:W-:Y:S02]  /*20020*/  FADD.FTZ R61, R203, R61 ;  /* 0x0000003dcb3d7221 */ /* 0x000fe40000010000 */
[----:B------:R-:W-:Y:S05]  /*20030*/  IMAD.WIDE.U32 R156, R59, -0x2daee0ad, RZ ;  /* 0xd2511f533b9c7825 */ /* 0x000fea00078e00ff */
[----:B------:R-:W-:Y:S02]  /*20040*/  LOP3.LUT R158, R157, UR13, R158, 0x96, !PT ;  /* 0x0000000d9d9e7c12 */ /* 0x000fe4000f8e969e */
[----:B--2---:R-:W-:Y:S01]  /*20050*/  MUFU.EX2 R50, R92 ;  /* 0x0000005c00327308 */ /* 0x004fe20000000800 */
[----:B-1----:R-:W-:Y:S02]  /*20060*/  LOP3.LUT R66, R159, UR15, R142, 0x96, !PT ;  /* 0x0000000f9f427c12 */ /* 0x002fe4000f8e968e */
[----:B------:R-:W-:Y:S01]  /*20070*/  IMAD.WIDE.U32 R158, R158, -0x326172a9, RZ ;  /* 0xcd9e8d579e9e7825 */ /* 0x000fe200078e00ff */
[----:B------:R-:W-:Y:S02]  /*20080*/  F2FP.PACK_AB R60, R132, R101 ;  /* 0x00000065843c723e */ /* 0x000fe400000000ff */
[----:B------:R-:W-:Y:S01]  /*20090*/  PRMT R101, R58, 0x5410, R53 ;  /* 0x000054103a657816 */ /* 0x000fe20000000035 */
[----:B------:R-:W-:Y:S01]  /*200a0*/  IMAD.WIDE.U32 R150, R66, -0x326172a9, RZ ;  /* 0xcd9e8d5742967825 */ /* 0x000fe200078e00ff */
[----:B------:R-:W-:Y:S02]  /*200b0*/  F2FP.PACK_AB R66, R95, R198 ;  /* 0x000000c65f42723e */ /* 0x000fe400000000ff */
[----:B------:R1:W2:Y:S01]  /*200c0*/  MUFU.EX2 R92, R68 ;  /* 0x00000044005c7308 */ /* 0x0002a20000000800 */
[----:B------:R-:W-:Y:S01]  /*200d0*/  FADD.FTZ R95, R132, R41 ;  /* 0x00000029845f7221 */ /* 0x000fe20000010000 */
[----:B------:R-:W-:Y:S02]  /*200e0*/  LOP3.LUT R134, R151, UR14, R134, 0x96, !PT ;  /* 0x0000000e97867c12 */ /* 0x000fe4000f8e9686 */
[----:B------:R-:W-:Y:S02]  /*200f0*/  LOP3.LUT R150, R159, UR12, R150, 0x96, !PT ;  /* 0x0000000c9f967c12 */ /* 0x000fe4000f8e9696 */
[----:B------:R-:W-:Y:S01]  /*20100*/  F2FP.PACK_AB R69, R207, R206 ;  /* 0x000000cecf45723e */ /* 0x000fe200000000ff */
[----:B------:R-:W-:Y:S03]  /*20110*/  IMAD.WIDE.U32 R134, R134, -0x2daee0ad, RZ ;  /* 0xd2511f5386867825 */ /* 0x000fe600078e00ff */
[----:B------:R2:W2:Y:S02]  /*20120*/  MUFU.EX2 R132, R70 ;  /* 0x0000004600847308 */ /* 0x0004a40000000800 */
[----:B------:R-:W-:Y:S05]  /*20130*/  LOP3.LUT R156, R135, UR11, R156, 0x96, !PT ;  /* 0x0000000b879c7c12 */ /* 0x000fea000f8e969c */
[----:B------:R-:W-:Y:S05]  /*20140*/  IMAD.WIDE.U32 R156, R156, -0x326172a9, RZ ;  /* 0xcd9e8d579c9c7825 */ /* 0x000fea00078e00ff */
[----:B------:R-:W-:Y:S02]  /*20150*/  LOP3.LUT R135, R157, UR5, R158, 0x96, !PT ;  /* 0x000000059d877c12 */ /* 0x000fe4000f8e969e */
[C---:B-1----:R-:W-:Y:S01]  /*20160*/  F2FP.PACK_AB R68, R140.reuse, R197 ;  /* 0x000000c58c44723e */ /* 0x042fe200000000ff */
[----:B------:R-:W-:Y:S01]  /*20170*/  FADD.FTZ R140, R140, R133 ;  /* 0x000000858c8c7221 */ /* 0x000fe20000010000 */
[----:B------:R-:W-:Y:S01]  /*20180*/  LOP3.LUT R41, R135, 0xff, RZ, 0xc0, !PT ;  /* 0x000000ff87297812 */ /* 0x000fe200078ec0ff */
[----:B------:R-:W-:Y:S02]  /*20190*/  MUFU.EX2 R133, R118 ;  /* 0x0000007600857308 */ /* 0x000fe40000000800 */
[----:B--2---:R-:W-:Y:S01]  /*201a0*/  FADD.FTZ R140, R92, R140 ;  /* 0x0000008c5c8c7221 */ /* 0x004fe20000010000 */
[----:B------:R-:W-:Y:S01]  /*201b0*/  F2FP.PACK_AB R70, R203, R202 ;  /* 0x000000cacb46723e */ /* 0x000fe200000000ff */
[----:B---3--:R-:W-:Y:S02]  /*201c0*/  @!P3 HADD2 R155, -R58.H0_H0, -RZ.H0_H0 ;  /* 0xa00000ff3a9bb230 */ /* 0x008fe40000000900 */
[----:B------:R-:W-:Y:S03]  /*201d0*/  @!P4 HADD2 R154, -R53.H0_H0, -RZ.H0_H0 ;  /* 0xa00000ff359ac230 */ /* 0x000fe60000000900 */
[----:B------:R-:W-:Y:S01]  /*201e0*/  PRMT R139, R155, 0x7610, R139 ;  /* 0x000076109b8b7816 */ /* 0x000fe2000000008b */
[----:B------:R-:W-:Y:S01]  /*201f0*/  @!P3 STL.S16 [R1+0x114], R155 ;  /* 0x0001149b0100b387 */ /* 0x000fe20000100600 */
[----:B----4-:R-:W-:Y:S02]  /*20200*/  @!P2 HADD2 R145, -R57.H0_H0, -RZ.H0_H0 ;  /* 0xa00000ff3991a230 */ /* 0x010fe40000000900 */
[----:B------:R-:W-:Y:S01]  /*20210*/  @!P3 PRMT R58, R139, 0x5410, RZ ;  /* 0x000054108b3ab816 */ /* 0x000fe200000000ff */
[----:B------:R-:W-:Y:S01]  /*20220*/  @!P4 STL.S16 [R1+0x110], R154 ;  /* 0x0001109a0100c387 */ /* 0x000fe20000100600 */
[----:B------:R-:W-:Y:S01]  /*20230*/  ISETP.LE.U32.AND P3, PT, R41, UR30, PT ;  /* 0x0000001e29007c0c */ /* 0x000fe2000bf63070 */
[----:B------:R-:W1:Y:S01]  /*20240*/  MUFU.EX2 R139, R119 ;  /* 0x00000077008b7308 */ /* 0x000e620000000800 */
[----:B------:R-:W-:Y:S01]  /*20250*/  LOP3.LUT R41, R135, 0xffff, RZ, 0xc0, !PT ;  /* 0x0000ffff87297812 */ /* 0x000fe200078ec0ff */
[----:B------:R-:W-:Y:S01]  /*20260*/  @!P2 STL.S16 [R1+0x100], R145 ;  /* 0x000100910100a387 */ /* 0x000fe20000100600 */
[----:B------:R-:W-:Y:S02]  /*20270*/  PRMT R59, R154, 0x7610, R59 ;  /* 0x000076109a3b7816 */ /* 0x000fe4000000003b */
[----:B------:R-:W-:Y:S01]  /*20280*/  SHF.R.U32.HI R41, RZ, 0x8, R41 ;  /* 0x00000008ff297819 */ /* 0x000fe20000011629 */
[----:B------:R2:W-:Y:S01]  /*20290*/  STG.E.U16 [R112.64+0x30], R58 ;  /* 0x0000303a70007986 */ /* 0x0005e2000c10152c */
[----:B------:R-:W-:Y:S01]  /*202a0*/  @!P4 PRMT R53, R59, 0x5410, RZ ;  /* 0x000054103b35c816 */ /* 0x000fe200000000ff */
[----:B------:R-:W-:Y:S01]  /*202b0*/  FADD.FTZ R59, R206, R62 ;  /* 0x0000003ece3b7221 */ /* 0x000fe20000010000 */
[----:B------:R-:W-:Y:S02]  /*202c0*/  LOP3.LUT R41, R41, 0xffff, RZ, 0xc0, !PT ;  /* 0x0000ffff29297812 */ /* 0x000fe400078ec0ff */
[----:B------:R-:W-:Y:S01]  /*202d0*/  PRMT R138, R145, 0x7610, R138 ;  /* 0x00007610918a7816 */ /* 0x000fe2000000008a */
[----:B------:R1:W-:Y:S01]  /*202e0*/  STG.E.U16 [R112.64+0x32], R53 ;  /* 0x0000323570007986 */ /* 0x0003e2000c10152c */
[----:B------:R-:W-:Y:S01]  /*202f0*/  ISETP.LE.U32.AND P4, PT, R41, UR30, PT ;  /* 0x0000001e29007c0c */ /* 0x000fe2000bf83070 */
[----:B------:R-:W-:Y:S01]  /*20300*/  FADD.FTZ R59, R207, R59 ;  /* 0x0000003bcf3b7221 */ /* 0x000fe20000010000 */
[C---:B------:R-:W-:Y:S02]  /*20310*/  PRMT R41, R57.reuse, 0x7632, R41 ;  /* 0x0000763239297816 */ /* 0x040fe40000000029 */
[----:B------:R-:W-:Y:S01]  /*20320*/  SHF.R.U32.HI R62, RZ, 0x18, R135 ;  /* 0x00000018ff3e7819 */ /* 0x000fe20000011687 */
[----:B------:R-:W-:Y:S01]  /*20330*/  FADD.FTZ R59, R50, R59 ;  /* 0x0000003b323b7221 */ /* 0x000fe20000010000 */
[----:B------:R-:W-:Y:S01]  /*20340*/  PRMT R98, R57, 0x5410, R41 ;  /* 0x0000541039627816 */ /* 0x000fe20000000029 */
[----:B------:R-:W-:Y:S01]  /*20350*/  @!P6 HADD2 R144, -R41.H0_H0, -RZ.H0_H0 ;  /* 0xa00000ff2990e230 */ /* 0x000fe20000000900 */
[----:B------:R-:W-:Y:S01]  /*20360*/  @!P2 PRMT R57, R138, 0x5410, RZ ;  /* 0x000054108a39a816 */ /* 0x000fe200000000ff */
[----:B------:R-:W-:Y:S01]  /*20370*/  FADD.FTZ R59, R205, R59 ;  /* 0x0000003bcd3b7221 */ /* 0x000fe20000010000 */
[----:B------:R-:W-:Y:S01]  /*20380*/  ISETP.LE.U32.AND P2, PT, R62, UR30, PT ;  /* 0x0000001e3e007c0c */ /* 0x000fe2000bf43070 */
[----:B------:R3:W4:Y:S01]  /*20390*/  LDL.S16 R138, [R1+0x10c] ;  /* 0x00010c00018a7983 */ /* 0x0007220000100600 */
[----:B------:R-:W-:Y:S02]  /*203a0*/  LOP3.LUT R62, R137, UR20, R162, 0x96, !PT ;  /* 0x00000014893e7c12 */ /* 0x000fe4000f8e96a2 */
[----:B------:R-:W-:Y:S01]  /*203b0*/  PRMT R142, R144, 0x7610, R142 ;  /* 0x00007610908e7816 */ /* 0x000fe2000000008e */
[----:B------:R3:W-:Y:S01]  /*203c0*/  @!P6 STL.S16 [R1+0xf0], R144 ;  /* 0x0000f0900100e387 */ /* 0x0007e20000100600 */
[----:B------:R-:W-:Y:S02]  /*203d0*/  SHF.R.U32.HI R135, RZ, 0x10, R135 ;  /* 0x00000010ff877819 */ /* 0x000fe40000011687 */
[----:B------:R-:W-:Y:S01]  /*203e0*/  @!P6 PRMT R41, R142, 0x5410, RZ ;  /* 0x000054108e29e816 */ /* 0x000fe200000000ff */
[----:B------:R4:W4:Y:S01]  /*203f0*/  LDL.S16 R200, [R1+0xfc] ;  /* 0x0000fc0001c87983 */ /* 0x0009220000100600 */
[----:B------:R-:W-:Y:S01]  /*20400*/  LOP3.LUT R135, R135, 0xff, RZ, 0xc0, !PT ;  /* 0x000000ff87877812 */ /* 0x000fe200078ec0ff */
[----:B------:R-:W-:Y:S01]  /*20410*/  IMAD.WIDE.U32 R142, R136, -0x2daee0ad, RZ ;  /* 0xd2511f53888e7825 */ /* 0x000fe200078e00ff */
[----:B--2---:R-:W-:Y:S01]  /*20420*/  F2FP.PACK_AB R58, R199, R132 ;  /* 0x00000084c73a723e */ /* 0x004fe200000000ff */
[----:B------:R2:W2:Y:S01]  /*20430*/  LDL.S16 R204, [R1+0xec] ;  /* 0x0000ec0001cc7983 */ /* 0x0004a20000100600 */
[----:B------:R-:W-:Y:S02]  /*20440*/  ISETP.LE.U32.AND P6, PT, R135, UR30, PT ;  /* 0x0000001e87007c0c */ /* 0x000fe4000bfc3070 */
[----:B-1----:R-:W-:Y:S01]  /*20450*/  F2FP.PACK_AB R53, R139, R141 ;  /* 0x0000008d8b35723e */ /* 0x002fe200000000ff */
[----:B------:R1:W2:Y:S01]  /*20460*/  LDL.S16 R203, [R1+0xe8] ;  /* 0x0000e80001cb7983 */ /* 0x0002a20000100600 */
[----:B------:R1:W-:Y:S03]  /*20470*/  MUFU.EX2 R135, R96 ;  /* 0x0000006000877308 */ /* 0x0003e60000000800 */
[----:B------:R1:W2:Y:S04]  /*20480*/  LDL.S16 R202, [R1+0xe4] ;  /* 0x0000e40001ca7983 */ /* 0x0002a80000100600 */
[----:B------:R-:W-:Y:S04]  /*20490*/  STG.E.U16 [R110.64+0x30], R41 ;  /* 0x000030296e007986 */ /* 0x000fe8000c10152c */
[----:B------:R1:W-:Y:S01]  /*204a0*/  STG.E.U16 [R110.64+0x2e], R57 ;  /* 0x00002e396e007986 */ /* 0x0003e2000c10152c */
[----:B---3--:R-:W-:Y:S05]  /*204b0*/  IMAD.WIDE.U32 R144, R62, -0x2daee0ad, RZ ;  /* 0xd2511f533e907825 */ /* 0x008fea00078e00ff */
[----:B------:R-:W-:Y:S02]  /*204c0*/  LOP3.LUT R119, R145, UR17, R160, 0x96, !PT ;  /* 0x0000001191777c12 */ /* 0x000fe4000f8e96a0 */
[----:B------:R-:W-:Y:S03]  /*204d0*/  LOP3.LUT R62, R143, UR15, R144, 0x96, !PT ;  /* 0x0000000f8f3e7c12 */ /* 0x000fe6000f8e9690 */
[----:B------:R-:W-:Y:S02]  /*204e0*/  IMAD.WIDE.U32 R136, R119, -0x326172a9, RZ ;  /* 0xcd9e8d5777887825 */ /* 0x000fe400078e00ff */
[----:B------:R3:W-:Y:S02]  /*204f0*/  MUFU.EX2 R119, R97 ;  /* 0x0000006100777308 */ /* 0x0007e40000000800 */
[----:B------:R-:W-:Y:S01]  /*20500*/  IMAD.WIDE.U32 R154, R62, -0x326172a9, RZ ;  /* 0xcd9e8d573e9a7825 */ /* 0x000fe200078e00ff */
[----:B------:R-:W-:Y:S03]  /*20510*/  LOP3.LUT R40, R137, UR16, R148, 0x96, !PT ;  /* 0x0000001089287c12 */ /* 0x000fe6000f8e9694 */
[----:B-1----:R-:W-:Y:S01]  /*20520*/  FADD.FTZ R96, R141, R61 ;  /* 0x0000003d8d607221 */ /* 0x002fe20000010000 */
[----:B------:R-:W-:Y:S01]  /*20530*/  LOP3.LUT R136, R155, UR14, R136, 0x96, !PT ;  /* 0x0000000e9b887c12 */ /* 0x000fe2000f8e9688 */
[----:B------:R-:W-:Y:S01]  /*20540*/  IMAD.WIDE.U32 R166, R40, -0x2daee0ad, RZ ;  /* 0xd2511f5328a67825 */ /* 0x000fe200078e00ff */
[----:B------:R-:W-:Y:S01]  /*20550*/  PRMT R40, R52, 0x7632, R40 ;  /* 0x0000763234287816 */ /* 0x000fe20000000028 */
[----:B------:R1:W1:Y:S02]  /*20560*/  MUFU.EX2 R62, R168 ;  /* 0x000000a8003e7308 */ /* 0x0002640000000800 */
[----:B------:R-:W-:Y:S01]  /*20570*/  IMAD.WIDE.U32 R136, R136, -0x2daee0ad, RZ ;  /* 0xd2511f5388887825 */ /* 0x000fe200078e00ff */
[----:B------:R-:W-:Y:S02]  /*20580*/  LOP3.LUT R169, R167, UR13, R142, 0x96, !PT ;  /* 0x0000000da7a97c12 */ /* 0x000fe4000f8e968e */
[----:B------:R-:W-:Y:S01]  /*20590*/  LOP3.LUT R57, R156, 0xff, RZ, 0xc0, !PT ;  /* 0x000000ff9c397812 */ /* 0x000fe200078ec0ff */
[----:B------:R-:W-:Y:S01]  /*205a0*/  FADD.FTZ R118, R139, R96 ;  /* 0x000000608b767221 */ /* 0x000fe20000010000 */
[----:B------:R-:W-:Y:S05]  /*205b0*/  LOP3.LUT R166, R137, UR11, R166, 0x96, !PT ;  /* 0x0000000b89a67c12 */ /* 0x000fea000f8e96a6 */
[----:B------:R-:W-:Y:S01]  /*205c0*/  IMAD.WIDE.U32 R166, R166, -0x326172a9, RZ ;  /* 0xcd9e8d57a6a67825 */ /* 0x000fe200078e00ff */
[----:B---3--:R-:W-:Y:S03]  /*205d0*/  PRMT R97, R52, 0x5410, R40 ;  /* 0x0000541034617816 */ /* 0x008fe60000000028 */
[----:B-1----:R-:W-:Y:S04]  /*205e0*/  IMAD.WIDE.U32 R168, R169, -0x326172a9, RZ ;  /* 0xcd9e8d57a9a87825 */ /* 0x002fe800078e00ff */
[----:B------:R-:W-:Y:S01]  /*205f0*/  FADD.FTZ R140, R62, R140 ;  /* 0x0000008c3e8c7221 */ /* 0x000fe20000010000 */
[----:B------:R-:W-:Y:S03]  /*20600*/  LOP3.LUT R154, R169, UR12, R154, 0x96, !PT ;  /* 0x0000000ca99a7c12 */ /* 0x000fe6000f8e969a */
[----:B------:R-:W-:Y:S01]  /*20610*/  FADD.FTZ R140, R194, R140 ;  /* 0x0000008cc28c7221 */ /* 0x000fe20000010000 */
[----:B----4-:R-:W-:Y:S05]  /*20620*/  @!P5 HADD2 R138, -R52.H0_H0, -RZ.H0_H0 ;  /* 0xa00000ff348ad230 */ /* 0x010fea0000000900 */
[----:B------:R-:W-:Y:S01]  /*20630*/  PRMT R137, R138, 0x7610, R137 ;  /* 0x000076108a897816 */ /* 0x000fe20000000089 */
[----:B------:R1:W-:Y:S01]  /*20640*/  @!P5 STL.S16 [R1+0x10c], R138 ;  /* 0x00010c8a0100d387 */ /* 0x0003e20000100600 */
[----:B------:R-:W-:Y:S02]  /*20650*/  @!P1 HADD2 R200, -R40.H0_H0, -RZ.H0_H0 ;  /* 0xa00000ff28c89230 */ /* 0x000fe40000000900 */
[----:B------:R-:W-:Y:S02]  /*20660*/  @!P5 PRMT R52, R137, 0x5410, RZ ;  /* 0x000054108934d816 */ /* 0x000fe400000000ff */
[----:B------:R3:W4:Y:S01]  /*20670*/  LDL.S16 R137, [R1+0xe0] ;  /* 0x0000e00001897983 */ /* 0x0007220000100600 */
[----:B--2---:R-:W-:Y:S01]  /*20680*/  @!P3 HADD2 R204, -R54.H0_H0, -RZ.H0_H0 ;  /* 0xa00000ff36ccb230 */ /* 0x004fe20000000900 */
[----:B------:R-:W-:Y:S02]  /*20690*/  PRMT R139, R200, 0x7610, R139 ;  /* 0x00007610c88b7816 */ /* 0x000fe4000000008b */
[----:B------:R2:W-:Y:S02]  /*206a0*/  @!P1 STL.S16 [R1+0xfc], R200 ;  /* 0x0000fcc801009387 */ /* 0x0005e40000100600 */
[----:B------:R-:W-:Y:S02]  /*206b0*/  PRMT R197, R204, 0x7610, R197 ;  /* 0x00007610ccc57816 */ /* 0x000fe400000000c5 */
[----:B------:R-:W-:Y:S01]  /*206c0*/  @!P1 PRMT R40, R139, 0x5410, RZ ;  /* 0x000054108b289816 */ /* 0x000fe200000000ff */
[----:B------:R-:W-:Y:S01]  /*206d0*/  STG.E.U16 [R108.64+0x30], R52 ;  /* 0x000030346c007986 */ /* 0x000fe2000c10152c */
[----:B------:R3:W-:Y:S01]  /*206e0*/  MUFU.EX2 R139, R91 ;  /* 0x0000005b008b7308 */ /* 0x0007e20000000800 */
[----:B------:R-:W-:Y:S02]  /*206f0*/  @!P6 HADD2 R202, -R43.H0_H0, -RZ.H0_H0 ;  /* 0xa00000ff2bcae230 */ /* 0x000fe40000000900 */
[----:B------:R3:W-:Y:S01]  /*20700*/  STG.E.U16 [R108.64+0x32], R40 ;  /* 0x000032286c007986 */ /* 0x0007e2000c10152c */
[----:B-1----:R-:W-:Y:S01]  /*20710*/  FADD.FTZ R138, R132, R95 ;  /* 0x0000005f848a7221 */ /* 0x002fe20000010000 */
[----:B------:R-:W-:Y:S05]  /*20720*/  LOP3.LUT R95, R167, UR5, R168, 0x96, !PT ;  /* 0x00000005a75f7c12 */ /* 0x000fea000f8e96a8 */
[----:B------:R-:W-:Y:S01]  /*20730*/  MUFU.EX2 R132, R115 ;  /* 0x0000007300847308 */ /* 0x000fe20000000800 */
[----:B------:R-:W-:Y:S01]  /*20740*/  FADD.FTZ R138, R199, R138 ;  /* 0x0000008ac78a7221 */ /* 0x000fe20000010000 */
[C---:B------:R-:W-:Y:S02]  /*20750*/  LOP3.LUT R61, R95.reuse, 0xff, RZ, 0xc0, !PT ;  /* 0x000000ff5f3d7812 */ /* 0x040fe400078ec0ff */
[----:B------:R-:W-:Y:S01]  /*20760*/  LOP3.LUT R96, R95, 0xffff, RZ, 0xc0, !PT ;  /* 0x0000ffff5f607812 */ /* 0x000fe200078ec0ff */
[----:B------:R-:W-:Y:S01]  /*20770*/  FADD.FTZ R138, R119, R138 ;  /* 0x0000008a778a7221 */ /* 0x000fe20000010000 */
[----:B------:R-:W-:Y:S01]  /*20780*/  ISETP.LE.U32.AND P5, PT, R61, UR30, PT ;  /* 0x0000001e3d007c0c */ /* 0x000fe2000bfa3070 */
[----:B--2---:R1:W2:Y:S01]  /*20790*/  LDL.S16 R200, [R1+0xdc] ;  /* 0x0000dc0001c87983 */ /* 0x0042a20000100600 */
[----:B------:R-:W-:Y:S02]  /*207a0*/  F2FP.PACK_AB R61, R205, R50 ;  /* 0x00000032cd3d723e */ /* 0x000fe400000000ff */
[----:B------:R1:W-:Y:S01]  /*207b0*/  MUFU.EX2 R115, R63 ;  /* 0x0000003f00737308 */ /* 0x0003e20000000800 */
[----:B------:R-:W-:Y:S01]  /*207c0*/  PRMT R50, R54, 0x7632, R50 ;  /* 0x0000763236327816 */ /* 0x000fe20000000032 */
[----:B------:R-:W-:Y:S01]  /*207d0*/  @!P3 STL.S16 [R1+0xec], R204 ;  /* 0x0000eccc0100b387 */ /* 0x000fe20000100600 */
[----:B------:R-:W-:Y:S02]  /*207e0*/  SHF.R.U32.HI R96, RZ, 0x8, R96 ;  /* 0x00000008ff607819 */ /* 0x000fe40000011660 */
[----:B------:R-:W-:Y:S01]  /*207f0*/  SHF.R.U32.HI R41, RZ, 0x18, R95 ;  /* 0x00000018ff297819 */ /* 0x000fe2000001165f */
[----:B------:R-:W-:Y:S01]  /*20800*/  @!P4 HADD2 R203, -R50.H0_H0, -RZ.H0_H0 ;  /* 0xa00000ff32cbc230 */ /* 0x000fe20000000900 */
[----:B------:R-:W-:Y:S02]  /*20810*/  LOP3.LUT R96, R96, 0xffff, RZ, 0xc0, !PT ;  /* 0x0000ffff60607812 */ /* 0x000fe400078ec0ff */
[----:B---3--:R-:W-:Y:S02]  /*20820*/  PRMT R91, R202, 0x7610, R91 ;  /* 0x00007610ca5b7816 */ /* 0x008fe4000000005b */
[----:B------:R-:W-:Y:S01]  /*20830*/  ISETP.LE.U32.AND P1, PT, R96, UR30, PT ;  /* 0x0000001e60007c0c */ /* 0x000fe2000bf23070 */
[----:B------:R-:W-:Y:S01]  /*20840*/  @!P4 STL.S16 [R1+0xe8], R203 ;  /* 0x0000e8cb0100c387 */ /* 0x000fe20000100600 */
[----:B------:R-:W-:Y:S02]  /*20850*/  PRMT R96, R54, 0x5410, R50 ;  /* 0x0000541036607816 */ /* 0x000fe40000000032 */
[----:B------:R-:W-:Y:S02]  /*20860*/  @!P3 PRMT R54, R197, 0x5410, RZ ;  /* 0x00005410c536b816 */ /* 0x000fe400000000ff */
[----:B------:R-:W-:Y:S01]  /*20870*/  ISETP.LE.U32.AND P3, PT, R41, UR30, PT ;  /* 0x0000001e29007c0c */ /* 0x000fe2000bf63070 */
[----:B------:R3:W3:Y:S01]  /*20880*/  LDL.S16 R197, [R1+0xd8] ;  /* 0x0000d80001c57983 */ /* 0x0006e20000100600 */
[----:B------:R-:W-:Y:S02]  /*20890*/  PRMT R41, R43, 0x7632, R41 ;  /* 0x000076322b297816 */ /* 0x000fe40000000029 */
[----:B------:R-:W-:Y:S01]  /*208a0*/  SHF.R.U32.HI R95, RZ, 0x10, R95 ;  /* 0x00000010ff5f7819 */ /* 0x000fe2000001165f */
[----:B------:R-:W-:Y:S01]  /*208b0*/  @!P6 STL.S16 [R1+0xe4], R202 ;  /* 0x0000e4ca0100e387 */ /* 0x000fe20000100600 */
[----:B------:R-:W-:Y:S02]  /*208c0*/  PRMT R40, R71, 0x7632, R40 ;  /* 0x0000763247287816 */ /* 0x000fe40000000028 */
[----:B------:R-:W-:Y:S01]  /*208d0*/  LOP3.LUT R52, R95, 0xff, RZ, 0xc0, !PT ;  /* 0x000000ff5f347812 */ /* 0x000fe200078ec0ff */
[----:B------:R-:W-:Y:S01]  /*208e0*/  STG.E.U16 [R172.64+0x40], R54 ;  /* 0x00004036ac007986 */ /* 0x000fe2000c10152c */
[----:B------:R-:W-:Y:S02]  /*208f0*/  PRMT R95, R43, 0x5410, R41 ;  /* 0x000054102b5f7816 */ /* 0x000fe40000000029 */
[----:B------:R-:W-:Y:S02]  /*20900*/  @!P6 PRMT R43, R91, 0x5410, RZ ;  /* 0x000054105b2be816 */ /* 0x000fe400000000ff */
[----:B-1----:R-:W-:Y:S01]  /*20910*/  F2FP.PACK_AB R63, R62, R92 ;  /* 0x0000005c3e3f723e */ /* 0x002fe200000000ff */
[----:B------:R1:W3:Y:S01]  /*20920*/  LDL.S16 R91, [R1+0xc8] ;  /* 0x0000c800015b7983 */ /* 0x0002e20000100600 */
[----:B------:R-:W-:Y:S02]  /*20930*/  PRMT R92, R71, 0x5410, R40 ;  /* 0x00005410475c7816 */ /* 0x000fe40000000028 */
[----:B------:R-:W-:Y:S02]  /*20940*/  ISETP.LE.U32.AND P6, PT, R52, UR30, PT ;  /* 0x0000001e34007c0c */ /* 0x000fe4000bfc3070 */
[----:B------:R-:W-:Y:S02]  /*20950*/  PRMT R201, R203, 0x7610, R201 ;  /* 0x00007610cbc97816 */ /* 0x000fe400000000c9 */
[----:B------:R-:W-:Y:S02]  /*20960*/  PRMT R62, R67, 0x7632, R62 ;  /* 0x00007632433e7816 */ /* 0x000fe4000000003e */
[----:B------:R-:W-:Y:S02]  /*20970*/  @!P4 PRMT R50, R201, 0x5410, RZ ;  /* 0x00005410c932c816 */ /* 0x000fe400000000ff */
[----:B------:R-:W-:Y:S02]  /*20980*/  ISETP.LE.U32.AND P4, PT, R57, UR30, PT ;  /* 0x0000001e39007c0c */ /* 0x000fe4000bf83070 */
[----:B------:R-:W-:Y:S01]  /*20990*/  SHF.R.U32.HI R52, RZ, 0x10, R156 ;  /* 0x00000010ff347819 */ /* 0x000fe2000001169c */
[----:B------:R1:W-:Y:S03]  /*209a0*/  STG.E.U16 [R172.64+0x42], R50 ;  /* 0x00004232ac007986 */ /* 0x0003e6000c10152c */
[----:B------:R-:W-:Y:S01]  /*209b0*/  LOP3.LUT R57, R52, 0xff, RZ, 0xc0, !PT ;  /* 0x000000ff34397812 */ /* 0x000fe200078ec0ff */
[----:B------:R1:W-:Y:S01]  /*209c0*/  STG.E.U16 [R112.64+0x40], R43 ;  /* 0x0000402b70007986 */ /* 0x0003e2000c10152c */
[----:B------:R-:W-:Y:S04]  /*209d0*/  LOP3.LUT R52, R156, 0xffff, RZ, 0xc0, !PT ;  /* 0x0000ffff9c347812 */ /* 0x000fe800078ec0ff */
[----:B------:R-:W-:Y:S04]  /*209e0*/  SHF.R.U32.HI R52, RZ, 0x8, R52 ;  /* 0x00000008ff347819 */ /* 0x000fe80000011634 */
[----:B------:R-:W-:Y:S02]  /*209f0*/  LOP3.LUT R52, R52, 0xffff, RZ, 0xc0, !PT ;  /* 0x0000ffff34347812 */ /* 0x000fe400078ec0ff */
[----:B-1----:R-:W-:Y:S02]  /*20a00*/  PRMT R50, R51, 0x7632, R50 ;  /* 0x0000763233327816 */ /* 0x002fe40000000032 */
[----:B------:R-:W-:Y:S01]  /*20a10*/  PRMT R43, R48, 0x7632, R43 ;  /* 0x00007632302b7816 */ /* 0x000fe2000000002b */
[----:B----4-:R-:W-:Y:S05]  /*20a20*/  @!P2 HADD2 R137, -R41.H0_H0, -RZ.H0_H0 ;  /* 0xa00000ff2989a230 */ /* 0x010fea0000000900 */
[----:B------:R-:W-:Y:S01]  /*20a30*/  PRMT R199, R137, 0x7610, R199 ;  /* 0x0000761089c77816 */ /* 0x000fe200000000c7 */
[----:B------:R1:W-:Y:S03]  /*20a40*/  @!P2 STL.S16 [R1+0xe0], R137 ;  /* 0x0000e0890100a387 */ /* 0x0003e60000100600 */
[----:B------:R-:W-:Y:S02]  /*20a50*/  @!P2 PRMT R41, R199, 0x5410, RZ ;  /* 0x00005410c729a816 */ /* 0x000fe400000000ff */
[----:B------:R-:W-:Y:S01]  /*20a60*/  ISETP.LE.U32.AND P2, PT, R57, UR30, PT ;  /* 0x0000001e39007c0c */ /* 0x000fe2000bf43070 */
[----:B------:R4:W4:Y:S04]  /*20a70*/  LDL.S16 R199, [R1+0xc4] ;  /* 0x0000c40001c77983 */ /* 0x0009280000100600 */
[----:B------:R-:W-:Y:S01]  /*20a80*/  STG.E.U16 [R112.64+0x42], R41 ;  /* 0x0000422970007986 */ /* 0x000fe2000c10152c */
[----:B--2---:R-:W-:Y:S01]  /*20a90*/  @!P5 HADD2 R200, -R71.H0_H0, -RZ.H0_H0 ;  /* 0xa00000ff47c8d230 */ /* 0x004fe20000000900 */
[----:B-1----:R1:W2:Y:S04]  /*20aa0*/  MUFU.EX2 R137, R65 ;  /* 0x0000004100897308 */ /* 0x0022a80000000800 */
[----:B------:R-:W-:Y:S01]  /*20ab0*/  PRMT R155, R200, 0x7610, R155 ;  /* 0x00007610c89b7816 */ /* 0x000fe2000000009b */
[----:B------:R-:W-:Y:S03]  /*20ac0*/  @!P5 STL.S16 [R1+0xdc], R200 ;  /* 0x0000dcc80100d387 */ /* 0x000fe60000100600 */
[----:B------:R-:W-:Y:S02]  /*20ad0*/  @!P5 PRMT R71, R155, 0x5410, RZ ;  /* 0x000054109b47d816 */ /* 0x000fe400000000ff */
[----:B------:R-:W-:Y:S02]  /*20ae0*/  ISETP.LE.U32.AND P5, PT, R52, UR30, PT ;  /* 0x0000001e34007c0c */ /* 0x000fe4000bfa3070 */
[----:B------:R-:W-:Y:S01]  /*20af0*/  SHF.R.U32.HI R52, RZ, 0x18, R156 ;  /* 0x00000018ff347819 */ /* 0x000fe2000001169c */
[----:B------:R-:W-:Y:S01]  /*20b00*/  STG.E.U16 [R110.64+0x3e], R71 ;  /* 0x00003e476e007986 */ /* 0x000fe2000c10152c */
[----:B---3--:R-:W-:Y:S05]  /*20b10*/  @!P1 HADD2 R197, -R40.H0_H0, -RZ.H0_H0 ;  /* 0xa00000ff28c59230 */ /* 0x008fea0000000900 */
[----:B------:R-:W-:Y:S01]  /*20b20*/  PRMT R141, R197, 0x7610, R141 ;  /* 0x00007610c58d7816 */ /* 0x000fe2000000008d */
[----:B------:R3:W-:Y:S01]  /*20b30*/  @!P1 STL.S16 [R1+0xd8], R197 ;  /* 0x0000d8c501009387 */ /* 0x0007e20000100600 */
[C---:B-1----:R-:W-:Y:S01]  /*20b40*/  F2FP.PACK_AB R65, R135.reuse, R119 ;  /* 0x000000778741723e */ /* 0x042fe200000000ff */
[----:B------:R-:W-:Y:S01]  /*20b50*/  FADD.FTZ R135, R135, R138 ;  /* 0x0000008a87877221 */ /* 0x000fe20000010000 */
[----:B------:R-:W-:Y:S01]  /*20b60*/  @!P1 PRMT R40, R141, 0x5410, RZ ;  /* 0x000054108d289816 */ /* 0x000fe200000000ff */
[----:B------:R1:W4:Y:S01]  /*20b70*/  LDL.S16 R155, [R1+0xbc] ;  /* 0x0000bc00019b7983 */ /* 0x0003220000100600 */
[----:B------:R-:W-:Y:S01]  /*20b80*/  ISETP.LE.U32.AND P1, PT, R52, UR30, PT ;  /* 0x0000001e34007c0c */ /* 0x000fe2000bf23070 */
[----:B------:R-:W-:Y:S01]  /*20b90*/  FADD.FTZ R135, R196, R135 ;  /* 0x00000087c4877221 */ /* 0x000fe20000010000 */
[----:B------:R-:W-:Y:S01]  /*20ba0*/  LOP3.LUT R52, R166, 0xff, RZ, 0xc0, !PT ;  /* 0x000000ffa6347812 */ /* 0x000fe200078ec0ff */
[----:B------:R-:W-:Y:S01]  /*20bb0*/  @!P6 HADD2 R91, -R67.H0_H0, -RZ.H0_H0 ;  /* 0xa00000ff435be230 */ /* 0x000fe20000000900 */
[----:B--2---:R-:W-:Y:S01]  /*20bc0*/  F2FP.PACK_AB R54, R137, R194 ;  /* 0x000000c28936723e */ /* 0x004fe200000000ff */
[----:B------:R2:W-:Y:S01]  /*20bd0*/  STG.E.U16 [R110.64+0x40], R40 ;  /* 0x000040286e007986 */ /* 0x0005e2000c10152c */
[----:B------:R-:W-:Y:S01]  /*20be0*/  F2FP.PACK_AB R119, R117, R196 ;  /* 0x000000c47577723e */ /* 0x000fe200000000ff */
[----:B------:R-:W-:Y:S01]  /*20bf0*/  FADD.FTZ R137, R137, R140 ;  /* 0x0000008c89897221 */ /* 0x000fe20000010000 */
[----:B------:R-:W-:Y:S01]  /*20c00*/  PRMT R57, R91, 0x7610, R57 ;  /* 0x000076105b397816 */ /* 0x000fe20000000039 */
[----:B------:R-:W-:Y:S01]  /*20c10*/  FADD.FTZ R135, R117, R135 ;  /* 0x0000008775877221 */ /* 0x000fe20000010000 */
[----:B---3--:R1:W3:Y:S04]  /*20c20*/  LDL.S16 R197, [R1+0xc0] ;  /* 0x0000c00001c57983 */ /* 0x0082e80000100600 */
[----:B------:R1:W-:Y:S04]  /*20c30*/  @!P6 STL.S16 [R1+0xc8], R91 ;  /* 0x0000c85b0100e387 */ /* 0x0003e80000100600 */
[----:B------:R3:W3:Y:S01]  /*20c40*/  LDL.S16 R141, [R1+0xb4] ;  /* 0x0000b400018d7983 */ /* 0x0006e20000100600 */
[----:B--2---:R-:W-:Y:S02]  /*20c50*/  PRMT R40, R42, 0x7632, R40 ;  /* 0x000076322a287816 */ /* 0x004fe40000000028 */
[----:B-1----:R-:W-:Y:S02]  /*20c60*/  PRMT R91, R67, 0x5410, R62 ;  /* 0x00005410435b7816 */ /* 0x002fe4000000003e */
[----:B------:R-:W-:Y:S02]  /*20c70*/  @!P6 PRMT R67, R57, 0x5410, RZ ;  /* 0x000054103943e816 */ /* 0x000fe400000000ff */
[----:B------:R-:W-:Y:S01]  /*20c80*/  ISETP.LE.U32.AND P6, PT, R52, UR30, PT ;  /* 0x0000001e34007c0c */ /* 0x000fe2000bfc3070 */
[----:B------:R-:W-:Y:S01]  /*20c90*/  FADD.FTZ R52, R133, R118 ;  /* 0x0000007685347221 */ /* 0x000fe20000010000 */
[----:B------:R-:W-:Y:S01]  /*20ca0*/  LOP3.LUT R57, R166, 0xffff, RZ, 0xc0, !PT ;  /* 0x0000ffffa6397812 */ /* 0x000fe200078ec0ff */
[----:B------:R1:W-:Y:S03]  /*20cb0*/  STG.E.U16 [R108.64+0x40], R67 ;  /* 0x000040436c007986 */ /* 0x0003e6000c10152c */
[----:B------:R-:W-:Y:S02]  /*20cc0*/  SHF.R.U32.HI R118, RZ, 0x8, R57 ;  /* 0x00000008ff767819 */ /* 0x000fe40000011639 */
[C---:B------:R-:W-:Y:S01]  /*20cd0*/  F2FP.PACK_AB R57, R132.reuse, R133 ;  /* 0x000000858439723e */ /* 0x040fe200000000ff */
[--C-:B------:R-:W-:Y:S01]  /*20ce0*/  FADD.FTZ R132, R132, R52.reuse ;  /* 0x0000003484847221 */ /* 0x100fe20000010000 */
[----:B------:R-:W-:Y:S01]  /*20cf0*/  PRMT R52, R55, 0x7632, R52 ;  /* 0x0000763237347816 */ /* 0x000fe20000000034 */
[----:B------:R2:W2:Y:S01]  /*20d00*/  MUFU.EX2 R133, R93 ;  /* 0x0000005d00857308 */ /* 0x0004a20000000800 */
[----:B------:R-:W-:Y:S01]  /*20d10*/  LOP3.LUT R118, R118, 0xffff, RZ, 0xc0, !PT ;  /* 0x0000ffff76767812 */ /* 0x000fe200078ec0ff */
[----:B------:R-:W-:Y:S08]  /*20d20*/  FADD.FTZ R132, R89, R132 ;  /* 0x0000008459847221 */ /* 0x000ff00000010000 */
[----:B-1----:R-:W1:Y:S01]  /*20d30*/  MUFU.EX2 R67, R107 ;  /* 0x0000006b00437308 */ /* 0x002e620000000800 */
[----:B--2---:R-:W-:Y:S02]  /*20d40*/  SHF.R.U32.HI R93, RZ, 0x10, R166 ;  /* 0x00000010ff5d7819 */ /* 0x004fe400000116a6 */
[C---:B------:R-:W-:Y:S01]  /*20d50*/  F2FP.PACK_AB R117, R133.reuse, R89 ;  /* 0x000000598575723e */ /* 0x040fe200000000ff */
[----:B------:R-:W-:Y:S01]  /*20d60*/  FADD.FTZ R133, R133, R132 ;  /* 0x0000008485857221 */ /* 0x000fe20000010000 */
[----:B------:R-:W-:Y:S05]  /*20d70*/  LOP3.LUT R93, R93, 0xff, RZ, 0xc0, !PT ;  /* 0x000000ff5d5d7812 */ /* 0x000fea00078ec0ff */
[----:B------:R-:W-:Y:S01]  /*20d80*/  MUFU.EX2 R132, R87 ;  /* 0x0000005700847308 */ /* 0x000fe20000000800 */
[----:B-1----:R-:W-:Y:S01]  /*20d90*/  F2FP.PACK_AB R107, R67, R75 ;  /* 0x0000004b436b723e */ /* 0x002fe200000000ff */
[----:B----4-:R-:W-:Y:S05]  /*20da0*/  @!P3 HADD2 R199, -R62.H0_H0, -RZ.H0_H0 ;  /* 0xa00000ff3ec7b230 */ /* 0x010fea0000000900 */
[----:B------:R-:W-:Y:S01]  /*20db0*/  PRMT R198, R199, 0x7610, R198 ;  /* 0x00007610c7c67816 */ /* 0x000fe200000000c6 */
[----:B------:R-:W-:Y:S03]  /*20dc0*/  @!P3 STL.S16 [R1+0xc4], R199 ;  /* 0x0000c4c70100b387 */ /* 0x000fe60000100600 */
[----:B------:R-:W-:Y:S02]  /*20dd0*/  @!P3 PRMT R62, R198, 0x5410, RZ ;  /* 0x00005410c63eb816 */ /* 0x000fe400000000ff */
[----:B------:R-:W-:Y:S01]  /*20de0*/  ISETP.LE.U32.AND P3, PT, R118, UR30, PT ;  /* 0x0000001e76007c0c */ /* 0x000fe2000bf63070 */
[----:B------:R1:W2:Y:S01]  /*20df0*/  LDL.S16 R198, [R1+0xb8] ;  /* 0x0000b80001c67983 */ /* 0x0002a20000100600 */
[----:B------:R-:W-:Y:S01]  /*20e00*/  FADD.FTZ R118, R115, R59 ;  /* 0x0000003b73767221 */ /* 0x000fe20000010000 */
[C---:B------:R-:W-:Y:S02]  /*20e10*/  F2FP.PACK_AB R59, R139.reuse, R115 ;  /* 0x000000738b3b723e */ /* 0x040fe400000000ff */
[----:B------:R4:W1:Y:S01]  /*20e20*/  MUFU.EX2 R115, R94 ;  /* 0x0000005e00737308 */ /* 0x0008620000000800 */
[----:B------:R-:W-:Y:S01]  /*20e30*/  STG.E.U16 [R108.64+0x42], R62 ;  /* 0x0000423e6c007986 */ /* 0x000fe2000c10152c */
[----:B------:R-:W-:Y:S08]  /*20e40*/  FADD.FTZ R139, R139, R118 ;  /* 0x000000768b8b7221 */ /* 0x000ff00000010000 */
[----:B------:R-:W4:Y:S02]  /*20e50*/  MUFU.EX2 R118, R192 ;  /* 0x000000c000767308 */ /* 0x000f240000000800 */
[----:B----4-:R-:W-:Y:S01]  /*20e60*/  PRMT R94, R55, 0x5410, R52 ;  /* 0x00005410375e7816 */ /* 0x010fe20000000034 */
[----:B-1----:R-:W-:Y:S07]  /*20e70*/  FADD.FTZ R89, R115, R139 ;  /* 0x0000008b73597221 */ /* 0x002fee0000010000 */
[----:B------:R-:W1:Y:S01]  /*20e80*/  MUFU.EX2 R139, R88 ;  /* 0x00000058008b7308 */ /* 0x000e620000000800 */
[----:B------:R-:W-:Y:S01]  /*20e90*/  @!P5 HADD2 R155, -R52.H0_H0, -RZ.H0_H0 ;  /* 0xa00000ff349bd230 */ /* 0x000fe20000000900 */
[----:B------:R-:W-:Y:S01]  /*20ea0*/  FADD.FTZ R137, R118, R137 ;  /* 0x0000008976897221 */ /* 0x000fe20000010000 */
[----:B------:R-:W-:Y:S03]  /*20eb0*/  F2FP.PACK_AB R118, R191, R118 ;  /* 0x00000076bf76723e */ /* 0x000fe600000000ff */
[----:B------:R-:W-:Y:S01]  /*20ec0*/  PRMT R138, R155, 0x7610, R138 ;  /* 0x000076109b8a7816 */ /* 0x000fe2000000008a */
[----:B------:R-:W-:Y:S03]  /*20ed0*/  FADD.FTZ R191, R191, R137 ;  /* 0x00000089bfbf7221 */ /* 0x000fe60000010000 */
[----:B------:R-:W-:Y:S01]  /*20ee0*/  @!P5 PRMT R52, R138, 0x5410, RZ ;  /* 0x000054108a34d816 */ /* 0x000fe200000000ff */
[----:B------:R-:W-:Y:S01]  /*20ef0*/  FADD.FTZ R191, R85, R191 ;  /* 0x000000bf55bf7221 */ /* 0x000fe20000010000 */
[----:B------:R-:W4:Y:S03]  /*20f00*/  MUFU.EX2 R138, R90 ;  /* 0x0000005a008a7308 */ /* 0x000f260000000800 */
[----:B------:R-:W-:Y:S01]  /*20f10*/  STG.E.U16 [R172.64+0x52], R52 ;  /* 0x00005234ac007986 */ /* 0x000fe2000c10152c */
[----:B-1----:R-:W-:Y:S01]  /*20f20*/  FADD.FTZ R133, R139, R133 ;  /* 0x000000858b857221 */ /* 0x002fe20000010000 */
[----:B---3--:R-:W-:Y:S05]  /*20f30*/  @!P4 HADD2 R197, -R55.H0_H0, -RZ.H0_H0 ;  /* 0xa00000ff37c5c230 */ /* 0x008fea0000000900 */
[----:B------:R-:W-:Y:S01]  /*20f40*/  PRMT R151, R197, 0x7610, R151 ;  /* 0x00007610c5977816 */ /* 0x000fe20000000097 */
[----:B------:R1:W-:Y:S01]  /*20f50*/  @!P4 STL.S16 [R1+0xc0], R197 ;  /* 0x0000c0c50100c387 */ /* 0x0003e20000100600 */
[----:B------:R-:W-:Y:S02]  /*20f60*/  @!P2 HADD2 R141, -R51.H0_H0, -RZ.H0_H0 ;  /* 0xa00000ff338da230 */ /* 0x000fe40000000900 */
[----:B------:R-:W-:Y:S01]  /*20f70*/  @!P4 PRMT R55, R151, 0x5410, RZ ;  /* 0x000054109737c816 */ /* 0x000fe200000000ff */
[----:B------:R3:W-:Y:S01]  /*20f80*/  @!P5 STL.S16 [R1+0xbc], R155 ;  /* 0x0000bc9b0100d387 */ /* 0x0007e20000100600 */
[----:B------:R-:W-:Y:S01]  /*20f90*/  ISETP.LE.U32.AND P4, PT, R93, UR30, PT ;  /* 0x0000001e5d007c0c */ /* 0x000fe2000bf83070 */
[----:B------:R-:W-:Y:S01]  /*20fa0*/  IMAD.WIDE.U32 R150, R150, -0x2daee0ad, RZ ;  /* 0xd2511f5396967825 */ /* 0x000fe200078e00ff */
[----:B------:R-:W-:Y:S01]  /*20fb0*/  SHF.R.U32.HI R93, RZ, 0x18, R166 ;  /* 0x00000018ff5d7819 */ /* 0x000fe200000116a6 */
[----:B------:R-:W-:Y:S01]  /*20fc0*/  STG.E.U16 [R172.64+0x50], R55 ;  /* 0x00005037ac007986 */ /* 0x000fe2000c10152c */
[----:B------:R-:W-:Y:S02]  /*20fd0*/  PRMT R143, R141, 0x7610, R143 ;  /* 0x000076108d8f7816 */ /* 0x000fe4000000008f */
[----:B------:R-:W-:Y:S02]  /*20fe0*/  ISETP.LE.U32.AND P5, PT, R93, UR30, PT ;  /* 0x0000001e5d007c0c */ /* 0x000fe4000bfa3070 */
[----:B------:R-:W-:Y:S02]  /*20ff0*/  PRMT R93, R51, 0x5410, R50 ;  /* 0x00005410335d7816 */ /* 0x000fe40000000032 */
[----:B------:R-:W-:Y:S02]  /*21000*/  @!P2 PRMT R51, R143, 0x5410, RZ ;  /* 0x000054108f33a816 */ /* 0x000fe400000000ff */
[C---:B----4-:R-:W-:Y:S01]  /*21010*/  F2FP.PACK_AB R115, R138.reuse, R115 ;  /* 0x000000738a73723e */ /* 0x050fe200000000ff */
[----:B------:R-:W-:Y:S02]  /*21020*/  FADD.FTZ R138, R138, R89 ;  /* 0x000000598a8a7221 */ /* 0x000fe40000010000 */
[----:B------:R-:W-:Y:S02]  /*21030*/  STG.E.U16 [R112.64+0x50], R51 ;  /* 0x0000503370007986 */ /* 0x000fe4000c10152c */
[----:B------:R-:W-:Y:S02]  /*21040*/  FADD.FTZ R138, R75, R138 ;  /* 0x0000008a4b8a7221 */ /* 0x000fe40000010000 */
[----:B-1----:R1:W4:Y:S02]  /*21050*/  LDL.S16 R197, [R1+0xb0] ;  /* 0x0000b00001c57983 */ /* 0x0023240000100600 */
[----:B------:R-:W-:Y:S02]  /*21060*/  FADD.FTZ R67, R67, R138 ;  /* 0x0000008a43437221 */ /* 0x000fe40000010000 */
[----:B------:R-:W1:Y:S01]  /*21070*/  MUFU.EX2 R138, R86 ;  /* 0x00000056008a7308 */ /* 0x000e620000000800 */
[----:B---3--:R3:W3:Y:S04]  /*21080*/  LDL.S16 R155, [R1+0xac] ;  /* 0x0000ac00019b7983 */ /* 0x0086e80000100600 */
[----:B------:R1:W-:Y:S04]  /*21090*/  @!P2 STL.S16 [R1+0xb4], R141 ;  /* 0x0000b48d0100a387 */ /* 0x0003e80000100600 */
[----:B------:R2:W3:Y:S01]  /*210a0*/  LDL.S16 R143, [R1+0xa4] ;  /* 0x0000a400018f7983 */ /* 0x0004e20000100600 */
[----:B-1----:R-:W-:Y:S04]  /*210b0*/  LOP3.LUT R141, R151, UR4, R134, 0x96, !PT ;  /* 0x00000004978d7c12 */ /* 0x002fe8000f8e9686 */
[----:B------:R-:W-:Y:S04]  /*210c0*/  LOP3.LUT R41, R141, 0xff, RZ, 0xc0, !PT ;  /* 0x000000ff8d297812 */ /* 0x000fe800078ec0ff */
[----:B------:R-:W-:Y:S02]  /*210d0*/  ISETP.LE.U32.AND P2, PT, R41, UR30, PT ;  /* 0x0000001e29007c0c */ /* 0x000fe4000bf43070 */
[----:B------:R-:W-:Y:S04]  /*210e0*/  LOP3.LUT R41, R141, 0xffff, RZ, 0xc0, !PT ;  /* 0x0000ffff8d297812 */ /* 0x000fe800078ec0ff */
[----:B------:R-:W-:Y:S04]  /*210f0*/  SHF.R.U32.HI R41, RZ, 0x8, R41 ;  /* 0x00000008ff297819 */ /* 0x000fe80000011629 */
[----:B------:R-:W-:Y:S01]  /*21100*/  LOP3.LUT R41, R41, 0xffff, RZ, 0xc0, !PT ;  /* 0x0000ffff29297812 */ /* 0x000fe200078ec0ff */
[----:B--2---:R-:W-:Y:S05]  /*21110*/  @!P1 HADD2 R198, -R50.H0_H0, -RZ.H0_H0 ;  /* 0xa00000ff32c69230 */ /* 0x004fea0000000900 */
[----:B------:R-:W-:Y:S01]  /*21120*/  PRMT R90, R198, 0x7610, R90 ;  /* 0x00007610c65a7816 */ /* 0x000fe2000000005a */
[----:B------:R-:W-:Y:S03]  /*21130*/  @!P1 STL.S16 [R1+0xb8], R198 ;  /* 0x0000b8c601009387 */ /* 0x000fe60000100600 */
[----:B------:R-:W-:Y:S02]  /*21140*/  @!P1 PRMT R50, R90, 0x5410, RZ ;  /* 0x000054105a329816 */ /* 0x000fe400000000ff */
[----:B------:R-:W-:Y:S02]  /*21150*/  PRMT R90, R48, 0x5410, R43 ;  /* 0x00005410305a7816 */ /* 0x000fe4000000002b */
[----:B------:R-:W-:Y:S01]  /*21160*/  ISETP.LE.U32.AND P1, PT, R41, UR30, PT ;  /* 0x0000001e29007c0c */ /* 0x000fe2000bf23070 */
[----:B------:R1:W-:Y:S01]  /*21170*/  STG.E.U16 [R112.64+0x52], R50 ;  /* 0x0000523270007986 */ /* 0x0003e2000c10152c */
[--C-:B------:R-:W-:Y:S02]  /*21180*/  SHF.R.U32.HI R41, RZ, 0x18, R141.reuse ;  /* 0x00000018ff297819 */ /* 0x100fe4000001168d */
[----:B------:R-:W-:Y:S04]  /*21190*/  SHF.R.U32.HI R141, RZ, 0x10, R141 ;  /* 0x00000010ff8d7819 */ /* 0x000fe8000001168d */
[----:B------:R-:W-:Y:S02]  /*211a0*/  LOP3.LUT R141, R141, 0xff, RZ, 0xc0, !PT ;  /* 0x000000ff8d8d7812 */ /* 0x000fe400078ec0ff */
[----:B-1----:R-:W-:Y:S01]  /*211b0*/  F2FP.PACK_AB R50, R138, R193 ;  /* 0x000000c18a32723e */ /* 0x002fe200000000ff */
[----:B----4-:R-:W-:Y:S02]  /*211c0*/  @!P6 HADD2 R197, -R48.H0_H0, -RZ.H0_H0 ;  /* 0xa00000ff30c5e230 */ /* 0x010fe40000000900 */
[----:B---3--:R-:W-:Y:S03]  /*211d0*/  @!P3 HADD2 R155, -R43.H0_H0, -RZ.H0_H0 ;  /* 0xa00000ff2b9bb230 */ /* 0x008fe60000000900 */
[----:B------:R-:W-:Y:S01]  /*211e0*/  PRMT R194, R197, 0x7610, R194 ;  /* 0x00007610c5c27816 */ /* 0x000fe200000000c2 */
[----:B------:R1:W-:Y:S03]  /*211f0*/  @!P6 STL.S16 [R1+0xb0], R197 ;  /* 0x0000b0c50100e387 */ /* 0x0003e60000100600 */
[----:B------:R-:W-:Y:S01]  /*21200*/  @!P6 PRMT R48, R194, 0x5410, RZ ;  /* 0x00005410c230e816 */ /* 0x000fe200000000ff */
[----:B------:R2:W3:Y:S01]  /*21210*/  LDL.S16 R196, [R1+0xa8] ;  /* 0x0000a80001c47983 */ /* 0x0004e20000100600 */
[----:B------:R-:W-:Y:S01]  /*21220*/  ISETP.LE.U32.AND P6, PT, R41, UR30, PT ;  /* 0x0000001e29007c0c */ /* 0x000fe2000bfc3070 */
[----:B------:R-:W-:Y:S01]  /*21230*/  @!P4 HADD2 R143, -R49.H0_H0, -RZ.H0_H0 ;  /* 0xa00000ff318fc230 */ /* 0x000fe20000000900 */
[----:B------:R-:W-:Y:S01]  /*21240*/  PRMT R145, R155, 0x7610, R145 ;  /* 0x000076109b917816 */ /* 0x000fe20000000091 */
[----:B------:R2:W4:Y:S01]  /*21250*/  LDL.S16 R194, [R1+0x9c] ;  /* 0x00009c0001c27983 */ /* 0x0005220000100600 */
[----:B------:R-:W-:Y:S02]  /*21260*/  PRMT R41, R49, 0x7632, R41 ;  /* 0x0000763231297816 */ /* 0x000fe40000000029 */
[----:B------:R-:W-:Y:S01]  /*21270*/  @!P3 PRMT R43, R145, 0x5410, RZ ;  /* 0x00005410912bb816 */ /* 0x000fe200000000ff */
[----:B------:R-:W-:Y:S01]  /*21280*/  STG.E.U16 [R110.64+0x4e], R48 ;  /* 0x00004e306e007986 */ /* 0x000fe2000c10152c */
[----:B------:R-:W-:Y:S02]  /*21290*/  PRMT R140, R143, 0x7610, R140 ;  /* 0x000076108f8c7816 */ /* 0x000fe4000000008c */
[----:B------:R-:W-:Y:S01]  /*212a0*/  PRMT R89, R49, 0x5410, R41 ;  /* 0x0000541031597816 */ /* 0x000fe20000000029 */
[----:B------:R2:W-:Y:S01]  /*212b0*/  STG.E.U16 [R110.64+0x50], R43 ;  /* 0x0000502b6e007986 */ /* 0x0005e2000c10152c */
[----:B------:R-:W-:Y:S02]  /*212c0*/  @!P4 PRMT R49, R140, 0x5410, RZ ;  /* 0x000054108c31c816 */ /* 0x000fe400000000ff */
[----:B------:R2:W2:Y:S03]  /*212d0*/  MUFU.EX2 R140, R72 ;  /* 0x00000048008c7308 */ /* 0x0004a60000000800 */
[----:B------:R2:W-:Y:S04]  /*212e0*/  STG.E.U16 [R108.64+0x50], R49 ;  /* 0x000050316c007986 */ /* 0x0005e8000c10152c */
[----:B-1----:R1:W4:Y:S04]  /*212f0*/  LDL.S16 R197, [R1+0xa0] ;  /* 0x0000a00001c57983 */ /* 0x0023280000100600 */
[----:B------:R1:W-:Y:S01]  /*21300*/  @!P3 STL.S16 [R1+0xac], R155 ;  /* 0x0000ac9b0100b387 */ /* 0x0003e20000100600 */
[----:B------:R-:W-:Y:S03]  /*21310*/  ISETP.LE.U32.AND P3, PT, R141, UR30, PT ;  /* 0x0000001e8d007c0c */ /* 0x000fe6000bf63070 */
[----:B------:R1:W-:Y:S04]  /*21320*/  @!P4 STL.S16 [R1+0xa4], R143 ;  /* 0x0000a48f0100c387 */ /* 0x0003e80000100600 */
[----:B------:R3:W4:Y:S01]  /*21330*/  LDL.S16 R145, [R1+0x98] ;  /* 0x0000980001917983 */ /* 0x0007220000100600 */
[----:B--2---:R-:W-:Y:S01]  /*21340*/  PRMT R72, R73, 0x7632, R72 ;  /* 0x0000763249487816 */ /* 0x004fe20000000048 */
[----:B------:R2:W-:Y:S01]  /*21350*/  MUFU.EX2 R43, R78 ;  /* 0x0000004e002b7308 */ /* 0x0005e20000000800 */
[----:B------:R-:W-:Y:S01]  /*21360*/  F2FP.PACK_AB R49, R190, R82 ;  /* 0x00000052be31723e */ /* 0x000fe200000000ff */
[----:B-1----:R-:W-:Y:S01]  /*21370*/  IMAD.WIDE.U32 R154, R154, -0x2daee0ad, RZ ;  /* 0xd2511f539a9a7825 */ /* 0x002fe200078e00ff */
[----:B------:R1:W4:Y:S04]  /*21380*/  LDL.S16 R143, [R1+0x94] ;  /* 0x00009400018f7983 */ /* 0x0003280000100600 */
[----:B------:R-:W-:Y:S02]  /*21390*/  LOP3.LUT R87, R155, UR4, R136, 0x96, !PT ;  /* 0x000000049b577c12 */ /* 0x000fe4000f8e9688 */
[----:B------:R-:W-:Y:S02]  /*213a0*/  LOP3.LUT R75, R154, 0xff, RZ, 0xc0, !PT ;  /* 0x000000ff9a4b7812 */ /* 0x000fe400078ec0ff */
[C---:B------:R-:W-:Y:S02]  /*213b0*/  LOP3.LUT R88, R87.reuse, 0xff, RZ, 0xc0, !PT ;  /* 0x000000ff57587812 */ /* 0x040fe400078ec0ff */
[----:B------:R-:W-:Y:S02]  /*213c0*/  LOP3.LUT R71, R87, 0xffff, RZ, 0xc0, !PT ;  /* 0x0000ffff57477812 */ /* 0x000fe400078ec0ff */
[----:B------:R-:W-:Y:S02]  /*213d0*/  ISETP.LE.U32.AND P4, PT, R88, UR30, PT ;  /* 0x0000001e58007c0c */ /* 0x000fe4000bf83070 */
[----:B------:R-:W-:Y:S02]  /*213e0*/  SHF.R.U32.HI R71, RZ, 0x8, R71 ;  /* 0x00000008ff477819 */ /* 0x000fe40000011647 */
[----:B------:R-:W-:Y:S02]  /*213f0*/  SHF.R.U32.HI R62, RZ, 0x10, R87 ;  /* 0x00000010ff3e7819 */ /* 0x000fe40000011657 */
[----:B------:R-:W-:Y:S02]  /*21400*/  LOP3.LUT R71, R71, 0xffff, RZ, 0xc0, !PT ;  /* 0x0000ffff47477812 */ /* 0x000fe400078ec0ff */
[----:B------:R-:W-:Y:S02]  /*21410*/  LOP3.LUT R62, R62, 0xff, RZ, 0xc0, !PT ;  /* 0x000000ff3e3e7812 */ /* 0x000fe400078ec0ff */
[----:B--2---:R-:W-:Y:S02]  /*21420*/  PRMT R78, R56, 0x7632, R78 ;  /* 0x00007632384e7816 */ /* 0x004fe4000000004e */
[--C-:B------:R-:W-:Y:S02]  /*21430*/  SHF.R.U32.HI R55, RZ, 0x10, R154.reuse ;  /* 0x00000010ff377819 */ /* 0x100fe4000001169a */
[----:B------:R-:W-:Y:S02]  /*21440*/  SHF.R.U32.HI R52, RZ, 0x18, R154 ;  /* 0x00000018ff347819 */ /* 0x000fe4000001169a */
[----:B------:R-:W-:Y:S01]  /*21450*/  LOP3.LUT R55, R55, 0xff, RZ, 0xc0, !PT ;  /* 0x000000ff37377812 */ /* 0x000fe200078ec0ff */
[----:B---3--:R-:W-:Y:S02]  /*21460*/  @!P2 HADD2 R196, -R42.H0_H0, -RZ.H0_H0 ;  /* 0xa00000ff2ac4a230 */ /* 0x008fe40000000900 */
[----:B----4-:R-:W-:Y:S03]  /*21470*/  @!P1 HADD2 R194, -R40.H0_H0, -RZ.H0_H0 ;  /* 0xa00000ff28c29230 */ /* 0x010fe60000000900 */
[----:B------:R-:W-:Y:S02]  /*21480*/  PRMT R153, R196, 0x7610, R153 ;  /* 0x00007610c4997816 */ /* 0x000fe40000000099 */
[----:B------:R-:W-:Y:S01]  /*21490*/  PRMT R147, R194, 0x7610, R147 ;  /* 0x00007610c2937816 */ /* 0x000fe20000000093 */
[----:B------:R-:W-:Y:S05]  /*214a0*/  @!P5 HADD2 R197, -R41.H0_H0, -RZ.H0_H0 ;  /* 0xa00000ff29c5d230 */ /* 0x000fea0000000900 */
[----:B------:R-:W-:Y:S01]  /*214b0*/  PRMT R88, R197, 0x7610, R88 ;  /* 0x00007610c5587816 */ /* 0x000fe20000000058 */
[----:B------:R-:W-:Y:S03]  /*214c0*/  @!P5 STL.S16 [R1+0xa0], R197 ;  /* 0x0000a0c50100d387 */ /* 0x000fe60000100600 */
[----:B------:R-:W-:Y:S01]  /*214d0*/  @!P5 PRMT R41, R88, 0x5410, RZ ;  /* 0x000054105829d816 */ /* 0x000fe200000000ff */
[----:B------:R-:W-:Y:S01]  /*214e0*/  @!P2 STL.S16 [R1+0xa8], R196 ;  /* 0x0000a8c40100a387 */ /* 0x000fe20000100600 */
[----:B------:R-:W-:Y:S01]  /*214f0*/  PRMT R88, R42, 0x5410, R40 ;  /* 0x000054102a587816 */ /* 0x000fe20000000028 */
[----:B------:R-:W-:Y:S01]  /*21500*/  @!P3 HADD2 R145, -R73.H0_H0, -RZ.H0_H0 ;  /* 0xa00000ff4991b230 */ /* 0x000fe20000000900 */
[----:B------:R-:W-:Y:S01]  /*21510*/  @!P2 PRMT R42, R153, 0x5410, RZ ;  /* 0x00005410992aa816 */ /* 0x000fe200000000ff */
[----:B------:R2:W-:Y:S01]  /*21520*/  @!P1 STL.S16 [R1+0x9c], R194 ;  /* 0x00009cc201009387 */ /* 0x0005e20000100600 */
[----:B------:R-:W-:Y:S02]  /*21530*/  @!P1 PRMT R40, R147, 0x5410, RZ ;  /* 0x0000541093289816 */ /* 0x000fe400000000ff */
[----:B------:R-:W-:Y:S01]  /*21540*/  ISETP.LE.U32.AND P5, PT, R71, UR30, PT ;  /* 0x0000001e47007c0c */ /* 0x000fe2000bfa3070 */
[----:B------:R1:W3:Y:S01]  /*21550*/  LDL.S16 R153, [R1+0x8c] ;  /* 0x00008c0001997983 */ /* 0x0002e20000100600 */
[----:B------:R-:W-:Y:S02]  /*21560*/  SHF.R.U32.HI R71, RZ, 0x18, R87 ;  /* 0x00000018ff477819 */ /* 0x000fe40000011657 */
[----:B------:R-:W-:Y:S01]  /*21570*/  PRMT R87, R73, 0x5410, R72 ;  /* 0x0000541049577816 */ /* 0x000fe20000000048 */
[----:B------:R-:W-:Y:S01]  /*21580*/  STG.E.U16 [R108.64+0x52], R41 ;  /* 0x000052296c007986 */ /* 0x000fe2000c10152c */
[----:B------:R-:W-:Y:S02]  /*21590*/  ISETP.LE.U32.AND P2, PT, R71, UR30, PT ;  /* 0x0000001e47007c0c */ /* 0x000fe4000bf43070 */
[----:B------:R-:W-:Y:S01]  /*215a0*/  LOP3.LUT R71, R150, 0xff, RZ, 0xc0, !PT ;  /* 0x000000ff96477812 */ /* 0x000fe200078ec0ff */
[----:B------:R-:W-:Y:S03]  /*215b0*/  STG.E.U16 [R172.64+0x60], R42 ;  /* 0x0000602aac007986 */ /* 0x000fe6000c10152c */
[----:B------:R-:W-:Y:S01]  /*215c0*/  ISETP.LE.U32.AND P1, PT, R71, UR30, PT ;  /* 0x0000001e47007c0c */ /* 0x000fe2000bf23070 */
[----:B------:R-:W-:Y:S01]  /*215d0*/  STG.E.U16 [R172.64+0x62], R40 ;  /* 0x00006228ac007986 */ /* 0x000fe2000c10152c */
[----:B------:R-:W-:Y:S01]  /*215e0*/  PRMT R71, R145, 0x7610, R71 ;  /* 0x0000761091477816 */ /* 0x000fe20000000047 */
[----:B------:R-:W-:Y:S03]  /*215f0*/  @!P6 HADD2 R143, -R72.H0_H0, -RZ.H0_H0 ;  /* 0xa00000ff488fe230 */ /* 0x000fe60000000900 */
[----:B------:R-:W-:Y:S01]  /*21600*/  @!P3 PRMT R73, R71, 0x5410, RZ ;  /* 0x000054104749b816 */ /* 0x000fe200000000ff */
[----:B------:R-:W-:Y:S01]  /*21610*/  FADD.FTZ R71, R116, R135 ;  /* 0x0000008774477221 */ /* 0x000fe20000010000 */
[C---:B------:R-:W-:Y:S01]  /*21620*/  F2FP.PACK_AB R116, R132.reuse, R116 ;  /* 0x000000748474723e */ /* 0x040fe200000000ff */
[----:B------:R4:W1:Y:S01]  /*21630*/  MUFU.EX2 R135, R114 ;  /* 0x0000007200877308 */ /* 0x0008620000000800 */
[----:B------:R-:W-:Y:S01]  /*21640*/  PRMT R137, R143, 0x7610, R137 ;  /* 0x000076108f897816 */ /* 0x000fe20000000089 */
[----:B--2---:R2:W2:Y:S01]  /*21650*/  LDL.S16 R194, [R1+0x90] ;  /* 0x0000900001c27983 */ /* 0x0044a20000100600 */
[----:B------:R-:W-:Y:S02]  /*21660*/  FADD.FTZ R132, R132, R71 ;  /* 0x0000004784847221 */ /* 0x000fe40000010000 */
[----:B------:R-:W-:Y:S01]  /*21670*/  @!P6 PRMT R72, R137, 0x5410, RZ ;  /* 0x000054108948e816 */ /* 0x000fe200000000ff */
[----:B------:R1:W-:Y:S01]  /*21680*/  @!P3 STL.S16 [R1+0x98], R145 ;  /* 0x000098910100b387 */ /* 0x0003e20000100600 */
[----:B------:R-:W-:Y:S02]  /*21690*/  ISETP.LE.U32.AND P3, PT, R62, UR30, PT ;  /* 0x0000001e3e007c0c */ /* 0x000fe4000bf63070 */
[----:B------:R-:W-:Y:S01]  /*216a0*/  SHF.R.U32.HI R62, RZ, 0x10, R150 ;  /* 0x00000010ff3e7819 */ /* 0x000fe20000011696 */
[----:B------:R2:W2:Y:S01]  /*216b0*/  LDL.S16 R147, [R1+0x7c] ;  /* 0x00007c0001937983 */ /* 0x0004a20000100600 */
[----:B------:R1:W1:Y:S02]  /*216c0*/  MUFU.EX2 R137, R84 ;  /* 0x0000005400897308 */ /* 0x0002640000000800 */
[----:B------:R-:W-:Y:S01]  /*216d0*/  LOP3.LUT R71, R62, 0xff, RZ, 0xc0, !PT ;  /* 0x000000ff3e477812 */ /* 0x000fe200078ec0ff */
[----:B------:R1:W-:Y:S01]  /*216e0*/  @!P6 STL.S16 [R1+0x94], R143 ;  /* 0x0000948f0100e387 */ /* 0x0003e20000100600 */
[----:B------:R-:W-:Y:S02]  /*216f0*/  LOP3.LUT R62, R150, 0xffff, RZ, 0xc0, !PT ;  /* 0x0000ffff963e7812 */ /* 0x000fe400078ec0ff */
[----:B------:R-:W-:Y:S01]  /*21700*/  ISETP.LE.U32.AND P6, PT, R71, UR30, PT ;  /* 0x0000001e47007c0c */ /* 0x000fe2000bfc3070 */
[----:B------:R1:W-:Y:S01]  /*21710*/  STG.E.U16 [R112.64+0x62], R72 ;  /* 0x0000624870007986 */ /* 0x0003e2000c10152c */
[----:B------:R-:W-:Y:S02]  /*21720*/  PRMT R71, R79, 0x7632, R71 ;  /* 0x000076324f477816 */ /* 0x000fe40000000047 */
[----:B------:R-:W-:Y:S01]  /*21730*/  SHF.R.U32.HI R62, RZ, 0x8, R62 ;  /* 0x00000008ff3e7819 */ /* 0x000fe2000001163e */
[----:B------:R1:W-:Y:S01]  /*21740*/  STG.E.U16 [R112.64+0x60], R73 ;  /* 0x0000604970007986 */ /* 0x0003e2000c10152c */
[C---:B----4-:R-:W-:Y:S01]  /*21750*/  F2FP.PACK_AB R114, R140.reuse, R139 ;  /* 0x0000008b8c72723e */ /* 0x050fe200000000ff */
[----:B------:R-:W-:Y:S01]  /*21760*/  FADD.FTZ R140, R140, R133 ;  /* 0x000000858c8c7221 */ /* 0x000fe20000010000 */
[----:B------:R-:W-:Y:S01]  /*21770*/  LOP3.LUT R62, R62, 0xffff, RZ, 0xc0, !PT ;  /* 0x0000ffff3e3e7812 */ /* 0x000fe200078ec0ff */
[----:B------:R4:W2:Y:S01]  /*21780*/  MUFU.EX2 R133, R83 ;  /* 0x0000005300857308 */ /* 0x0008a20000000800 */
[----:B-1----:R-:W-:Y:S02]  /*21790*/  FADD.FTZ R132, R135, R132 ;  /* 0x0000008487847221 */ /* 0x002fe40000010000 */
[----:B------:R-:W-:Y:S01]  /*217a0*/  FADD.FTZ R140, R193, R140 ;  /* 0x0000008cc18c7221 */ /* 0x000fe20000010000 */
[----:B------:R1:W4:Y:S01]  /*217b0*/  LDL.S16 R145, [R1+0x74] ;  /* 0x0000740001917983 */ /* 0x0003220000100600 */
[----:B------:R-:W-:Y:S03]  /*217c0*/  PRMT R84, R79, 0x5410, R71 ;  /* 0x000054104f547816 */ /* 0x000fe60000000047 */
[----:B------:R1:W4:Y:S02]  /*217d0*/  LDL.S16 R143, [R1+0x78] ;  /* 0x00007800018f7983 */ /* 0x0003240000100600 */
[----:B------:R-:W-:Y:S01]  /*217e0*/  MUFU.EX2 R72, R106 ;  /* 0x0000006a00487308 */ /* 0x000fe20000000800 */
[----:B------:R-:W-:Y:S01]  /*217f0*/  PRMT R73, R74, 0x7632, R73 ;  /* 0x000076324a497816 */ /* 0x000fe20000000049 */
[----:B---3--:R-:W-:Y:S05]  /*21800*/  @!P5 HADD2 R153, -R71.H0_H0, -RZ.H0_H0 ;  /* 0xa00000ff4799d230 */ /* 0x008fea0000000900 */
[----:B------:R-:W-:Y:S04]  /*21810*/  PRMT R141, R153, 0x7610, R141 ;  /* 0x00007610998d7816 */ /* 0x000fe8000000008d */
[----:B------:R-:W-:Y:S05]  /*21820*/  @!P5 PRMT R71, R141, 0x5410, RZ ;  /* 0x000054108d47d816 */ /* 0x000fea00000000ff */
[----:B------:R3:W-:Y:S01]  /*21830*/  STG.E.U16 [R110.64+0x60], R71 ;  /* 0x000060476e007986 */ /* 0x0007e2000c10152c */
[----:B--2---:R-:W-:Y:S05]  /*21840*/  @!P4 HADD2 R194, -R79.H0_H0, -RZ.H0_H0 ;  /* 0xa00000ff4fc2c230 */ /* 0x004fea0000000900 */
[----:B------:R-:W-:Y:S01]  /*21850*/  PRMT R152, R194, 0x7610, R152 ;  /* 0x00007610c2987816 */ /* 0x000fe20000000098 */
[----:B------:R-:W-:Y:S01]  /*21860*/  @!P4 STL.S16 [R1+0x90], R194 ;  /* 0x000090c20100c387 */ /* 0x000fe20000100600 */
[----:B------:R-:W-:Y:S02]  /*21870*/  @!P3 HADD2 R147, -R76.H0_H0, -RZ.H0_H0 ;  /* 0xa00000ff4c93b230 */ /* 0x000fe40000000900 */
[----:B------:R-:W-:Y:S01]  /*21880*/  @!P4 PRMT R79, R152, 0x5410, RZ ;  /* 0x00005410984fc816 */ /* 0x000fe200000000ff */
[----:B------:R-:W-:Y:S01]  /*21890*/  @!P5 STL.S16 [R1+0x8c], R153 ;  /* 0x00008c990100d387 */ /* 0x000fe20000100600 */
[----:B------:R-:W-:Y:S02]  /*218a0*/  ISETP.LE.U32.AND P4, PT, R62, UR30, PT ;  /* 0x0000001e3e007c0c */ /* 0x000fe4000bf83070 */
[----:B------:R-:W-:Y:S01]  /*218b0*/  SHF.R.U32.HI R62, RZ, 0x18, R150 ;  /* 0x00000018ff3e7819 */ /* 0x000fe20000011696 */
[----:B------:R1:W2:Y:S01]  /*218c0*/  LDL.S16 R141, [R1+0x6c] ;  /* 0x00006c00018d7983 */ /* 0x0002a20000100600 */
[----:B------:R-:W-:Y:S02]  /*218d0*/  PRMT R146, R147, 0x7610, R146 ;  /* 0x0000761093927816 */ /* 0x000fe40000000092 */
[----:B------:R-:W-:Y:S01]  /*218e0*/  ISETP.LE.U32.AND P5, PT, R62, UR30, PT ;  /* 0x0000001e3e007c0c */ /* 0x000fe2000bfa3070 */
[----:B------:R-:W-:Y:S01]  /*218f0*/  @!P3 STL.S16 [R1+0x7c], R147 ;  /* 0x00007c930100b387 */ /* 0x000fe20000100600 */
[----:B------:R-:W-:Y:S02]  /*21900*/  PRMT R62, R76, 0x7632, R62 ;  /* 0x000076324c3e7816 */ /* 0x000fe4000000003e */
[----:B---3--:R-:W-:Y:S01]  /*21910*/  PRMT R71, R60, 0x7632, R71 ;  /* 0x000076323c477816 */ /* 0x008fe20000000047 */
[----:B------:R-:W-:Y:S01]  /*21920*/  STG.E.U16 [R110.64+0x5e], R79 ;  /* 0x00005e4f6e007986 */ /* 0x000fe2000c10152c */
[----:B----4-:R-:W-:Y:S02]  /*21930*/  PRMT R83, R76, 0x5410, R62 ;  /* 0x000054104c537816 */ /* 0x010fe4000000003e */
[----:B------:R-:W-:Y:S02]  /*21940*/  @!P3 PRMT R76, R146, 0x5410, RZ ;  /* 0x00005410924cb816 */ /* 0x000fe400000000ff */
[----:B------:R-:W-:Y:S02]  /*21950*/  ISETP.LE.U32.AND P3, PT, R75, UR30, PT ;  /* 0x0000001e4b007c0c */ /* 0x000fe4000bf63070 */
[----:B------:R-:W-:Y:S01]  /*21960*/  LOP3.LUT R75, R154, 0xffff, RZ, 0xc0, !PT ;  /* 0x0000ffff9a4b7812 */ /* 0x000fe200078ec0ff */
[----:B------:R-:W-:Y:S01]  /*21970*/  @!P2 HADD2 R145, -R62.H0_H0, -RZ.H0_H0 ;  /* 0xa00000ff3e91a230 */ /* 0x000fe20000000900 */
[----:B------:R-:W-:Y:S02]  /*21980*/  STG.E.U16 [R108.64+0x60], R76 ;  /* 0x0000604c6c007986 */ /* 0x000fe4000c10152c */
[----:B------:R-:W-:Y:S02]  /*21990*/  SHF.R.U32.HI R75, RZ, 0x8, R75 ;  /* 0x00000008ff4b7819 */ /* 0x000fe4000001164b */
[----:B------:R-:W-:Y:S01]  /*219a0*/  PRMT R144, R145, 0x7610, R144 ;  /* 0x0000761091907816 */ /* 0x000fe20000000090 */
[----:B------:R3:W-:Y:S01]  /*219b0*/  @!P2 STL.S16 [R1+0x74], R145 ;  /* 0x000074910100a387 */ /* 0x0007e20000100600 */
[----:B------:R-:W-:Y:S01]  /*219c0*/  LOP3.LUT R75, R75, 0xffff, RZ, 0xc0, !PT ;  /* 0x0000ffff4b4b7812 */ /* 0x000fe200078ec0ff */
[----:B------:R-:W-:Y:S01]  /*219d0*/  @!P1 HADD2 R143, -R64.H0_H0, -RZ.H0_H0 ;  /* 0xa00000ff408f9230 */ /* 0x000fe20000000900 */
[----:B------:R-:W-:Y:S02]  /*219e0*/  @!P2 PRMT R62, R144, 0x5410, RZ ;  /* 0x00005410903ea816 */ /* 0x000fe400000000ff */
[----:B------:R-:W-:Y:S02]  /*219f0*/  ISETP.LE.U32.AND P2, PT, R75, UR30, PT ;  /* 0x0000001e4b007c0c */ /* 0x000fe4000bf43070 */
[C---:B------:R-:W-:Y:S01]  /*21a00*/  PRMT R75, R64.reuse, 0x7632, R75 ;  /* 0x00007632404b7816 */ /* 0x040fe2000000004b */
[----:B------:R4:W-:Y:S01]  /*21a10*/  @!P1 STL.S16 [R1+0x78], R143 ;  /* 0x0000788f01009387 */ /* 0x0009e20000100600 */
[----:B------:R-:W-:Y:S02]  /*21a20*/  PRMT R142, R143, 0x7610, R142 ;  /* 0x000076108f8e7816 */ /* 0x000fe4000000008e */
[----:B------:R-:W-:Y:S01]  /*21a30*/  PRMT R86, R64, 0x5410, R75 ;  /* 0x0000541040567816 */ /* 0x000fe2000000004b */
[----:B------:R1:W-:Y:S01]  /*21a40*/  STG.E.U16 [R108.64+0x62], R62 ;  /* 0x0000623e6c007986 */ /* 0x0003e2000c10152c */
[----:B------:R-:W-:Y:S02]  /*21a50*/  @!P1 PRMT R64, R142, 0x5410, RZ ;  /* 0x000054108e409816 */ /* 0x000fe400000000ff */
[----:B------:R-:W-:Y:S02]  /*21a60*/  ISETP.LE.U32.AND P1, PT, R55, UR30, PT ;  /* 0x0000001e37007c0c */ /* 0x000fe4000bf23070 */
[----:B------:R-:W-:Y:S01]  /*21a70*/  F2FP.PACK_AB R55, R137, R85 ;  /* 0x000000558937723e */ /* 0x000fe200000000ff */
[----:B------:R-:W-:Y:S01]  /*21a80*/  FADD.FTZ R85, R133, R132 ;  /* 0x0000008485557221 */ /* 0x000fe20000010000 */
[----:B------:R-:W-:Y:S01]  /*21a90*/  LOP3.LUT R144, R211, UR31, RZ, 0x3c, !PT ;  /* 0x0000001fd3907c12 */ /* 0x000fe2000f8e3cff */
[----:B------:R1:W1:Y:S01]  /*21aa0*/  MUFU.EX2 R132, R81 ;  /* 0x0000005100847308 */ /* 0x0002620000000800 */
[----:B------:R-:W-:Y:S01]  /*21ab0*/  FADD.FTZ R137, R137, R191 ;  /* 0x000000bf89897221 */ /* 0x000fe20000010000 */
[----:B------:R-:W-:Y:S01]  /*21ac0*/  STG.E.U16 [R172.64+0x70], R64 ;  /* 0x00007040ac007986 */ /* 0x000fe2000c10152c */
[----:B------:R-:W-:Y:S01]  /*21ad0*/  FADD.FTZ R85, R82, R85 ;  /* 0x0000005552557221 */ /* 0x000fe20000010000 */
[----:B------:R-:W-:Y:S01]  /*21ae0*/  UIADD3 UR31, UR32, 0x3, URZ ;  /* 0x00000003201f7890 */ /* 0x000fe2000fffe03f */
[----:B---3--:R-:W-:Y:S03]  /*21af0*/  IMAD.WIDE.U32 R144, R144, -0x326172a9, RZ ;  /* 0xcd9e8d5790907825 */ /* 0x008fe600078e00ff */
[----:B------:R-:W-:Y:S02]  /*21b00*/  ULOP3.LUT UR31, UR31, UR29, URZ, 0x3c, !UPT ;  /* 0x0000001d1f1f7292 */ /* 0x000fe4000f8e3c3f */
[----:B------:R-:W-:Y:S05]  /*21b10*/  LOP3.LUT R51, R145, UR20, R208, 0x96, !PT ;  /* 0x0000001491337c12 */ /* 0x000fea000f8e96d0 */
[----:B----4-:R-:W-:Y:S01]  /*21b20*/  IMAD.WIDE.U32 R142, R51, -0x2daee0ad, RZ ;  /* 0xd2511f53338e7825 */ /* 0x010fe200078e00ff */
[----:B------:R-:W-:Y:S02]  /*21b30*/  F2FP.PACK_AB R51, R121, R195 ;  /* 0x000000c37933723e */ /* 0x000fe400000000ff */
[----:B-1----:R-:W-:Y:S02]  /*21b40*/  PRMT R62, R70, 0x7632, R62 ;  /* 0x00007632463e7816 */ /* 0x002fe4000000003e */
[--C-:B------:R-:W-:Y:S01]  /*21b50*/  LOP3.LUT R81, R127, UR18, R144.reuse, 0x96, !PT ;  /* 0x000000127f517c12 */ /* 0x100fe2000f8e9690 */
[----:B------:R-:W-:Y:S01]  /*21b60*/  FADD.FTZ R137, R132, R137 ;  /* 0x0000008984897221 */ /* 0x000fe20000010000 */
[----:B------:R-:W-:Y:S01]  /*21b70*/  LOP3.LUT R144, R149, UR18, R144, 0x96, !PT ;  /* 0x0000001295907c12 */ /* 0x000fe2000f8e9690 */
[----:B--2---:R-:W-:Y:S05]  /*21b80*/  @!P4 HADD2 R141, -R75.H0_H0, -RZ.H0_H0 ;  /* 0xa00000ff4b8dc230 */ /* 0x004fea0000000900 */
[----:B------:R-:W-:Y:S01]  /*21b90*/  PRMT R139, R141, 0x7610, R139 ;  /* 0x000076108d8b7816 */ /* 0x000fe2000000008b */
[----:B------:R1:W-:Y:S03]  /*21ba0*/  @!P4 STL.S16 [R1+0x6c], R141 ;  /* 0x00006c8d0100c387 */ /* 0x0003e60000100600 */
[----:B------:R-:W-:Y:S01]  /*21bb0*/  @!P4 PRMT R75, R139, 0x5410, RZ ;  /* 0x000054108b4bc816 */ /* 0x000fe200000000ff */
[----:B------:R2:W3:Y:S01]  /*21bc0*/  LDL.S16 R197, [R1+0x88] ;  /* 0x0000880001c57983 */ /* 0x0004e20000100600 */
[----:B------:R-:W-:Y:S02]  /*21bd0*/  ISETP.LE.U32.AND P4, PT, R52, UR30, PT ;  /* 0x0000001e34007c0c */ /* 0x000fe4000bf83070 */
[----:B------:R-:W-:Y:S01]  /*21be0*/  F2FP.PACK_AB R52, R133, R135 ;  /* 0x000000878534723e */ /* 0x000fe200000000ff */
[----:B------:R2:W4:Y:S01]  /*21bf0*/  LDL.S16 R196, [R1+0x84] ;  /* 0x0000840001c47983 */ /* 0x0005220000100600 */
[----:B------:R-:W-:Y:S02]  /*21c00*/  FADD.FTZ R133, R195, R67 ;  /* 0x00000043c3857221 */ /* 0x000fe40000010000 */
[----:B------:R-:W-:Y:S01]  /*21c10*/  FADD.FTZ R67, R138, R140 ;  /* 0x0000008c8a437221 */ /* 0x000fe20000010000 */
[----:B------:R2:W2:Y:S01]  /*21c20*/  LDL.S16 R194, [R1+0x70] ;  /* 0x0000700001c27983 */ /* 0x0004a20000100600 */
[----:B------:R1:W1:Y:S01]  /*21c30*/  MUFU.EX2 R138, R80 ;  /* 0x00000050008a7308 */ /* 0x0002620000000800 */
[----:B------:R-:W-:Y:S02]  /*21c40*/  FADD.FTZ R133, R121, R133 ;  /* 0x0000008579857221 */ /* 0x000fe40000010000 */
[----:B------:R2:W2:Y:S04]  /*21c50*/  LDL.S16 R139, [R1+0x68] ;  /* 0x00006800018b7983 */ /* 0x0004a80000100600 */
[----:B------:R-:W-:Y:S01]  /*21c60*/  STG.E.U16 [R172.64+0x72], R75 ;  /* 0x0000724bac007986 */ /* 0x000fe2000c10152c */
[----:B-1----:R-:W-:Y:S01]  /*21c70*/  IMAD.WIDE.U32 R140, R81, -0x2daee0ad, RZ ;  /* 0xd2511f53518c7825 */ /* 0x002fe200078e00ff */
[----:B------:R-:W-:Y:S04]  /*21c80*/  LOP3.LUT R81, R143, UR17, R170, 0x96, !PT ;  /* 0x000000118f517c12 */ /* 0x000fe8000f8e96aa */
[----:B------:R-:W-:Y:S01]  /*21c90*/  LOP3.LUT R80, R141, UR15, R142, 0x96, !PT ;  /* 0x0000000f8d507c12 */ /* 0x000fe2000f8e968e */
[----:B------:R-:W-:Y:S02]  /*21ca0*/  IMAD.WIDE.U32 R142, R81, -0x326172a9, RZ ;  /* 0xcd9e8d57518e7825 */ /* 0x000fe400078e00ff */
[----:B------:R1:W-:Y:S02]  /*21cb0*/  MUFU.EX2 R81, R105 ;  /* 0x0000006900517308 */ /* 0x0003e40000000800 */
[----:B------:R-:W-:Y:S01]  /*21cc0*/  IMAD.WIDE.U32 R146, R80, -0x326172a9, RZ ;  /* 0xcd9e8d5750927825 */ /* 0x000fe200078e00ff */
[----:B------:R-:W-:Y:S05]  /*21cd0*/  LOP3.LUT R48, R143, UR16, R126, 0x96, !PT ;  /* 0x000000108f307c12 */ /* 0x000fea000f8e967e */
[----:B------:R-:W-:Y:S01]  /*21ce0*/  IMAD.WIDE.U32 R152, R48, -0x2daee0ad, RZ ;  /* 0xd2511f5330987825 */ /* 0x000fe200078e00ff */
[C---:B------:R-:W-:Y:S01]  /*21cf0*/  F2FP.PACK_AB R48, R138.reuse, R132 ;  /* 0x000000848a30723e */ /* 0x040fe200000000ff */
[----:B------:R1:W1:Y:S02]  /*21d00*/  MUFU.EX2 R80, R120 ;  /* 0x0000007800507308 */ /* 0x0002640000000800 */
[----:B------:R-:W-:Y:S01]  /*21d10*/  FADD.FTZ R132, R138, R137 ;  /* 0x000000898a847221 */ /* 0x000fe20000010000 */
[----:B------:R-:W-:Y:S03]  /*21d20*/  LOP3.LUT R140, R153, UR13, R140, 0x96, !PT ;  /* 0x0000000d998c7c12 */ /* 0x000fe6000f8e968c */
[----:B------:R-:W-:Y:S02]  /*21d30*/  FADD.FTZ R132, R128, R132 ;  /* 0x0000008480847221 */ /* 0x000fe40000010000 */
[----:B------:R-:W-:Y:S04]  /*21d40*/  IMAD.WIDE.U32 R140, R140, -0x326172a9, RZ ;  /* 0xcd9e8d578c8c7825 */ /* 0x000fe800078e00ff */
[----:B-1----:R-:W-:Y:S01]  /*21d50*/  FADD.FTZ R105, R190, R85 ;  /* 0x00000055be697221 */ /* 0x002fe20000010000 */
[----:B------:R-:W-:Y:S03]  /*21d60*/  PRMT R85, R56, 0x5410, R78 ;  /* 0x0000541038557816 */ /* 0x000fe6000000004e */
[----:B------:R-:W-:Y:S04]  /*21d70*/  FADD.FTZ R105, R130, R105 ;  /* 0x0000006982697221 */ /* 0x000fe80000010000 */
[----:B------:R-:W-:Y:S01]  /*21d80*/  FADD.FTZ R195, R131, R105 ;  /* 0x0000006983c37221 */ /* 0x000fe20000010000 */
[----:B------:R-:W-:Y:S01]  /*21d90*/  LOP3.LUT R120, R147, UR14, R142, 0x96, !PT ;  /* 0x0000000e93787c12 */ /* 0x000fe2000f8e968e */
[----:B------:R-:W-:Y:S04]  /*21da0*/  FADD.FTZ R82, R80, R67 ;  /* 0x0000004350527221 */ /* 0x000fe80000010000 */
[----:B------:R-:W-:Y:S05]  /*21db0*/  IMAD.WIDE.U32 R120, R120, -0x2daee0ad, RZ ;  /* 0xd2511f5378787825 */ /* 0x000fea00078e00ff */
[----:B------:R-:W-:Y:S02]  /*21dc0*/  LOP3.LUT R142, R121, UR11, R152, 0x96, !PT ;  /* 0x0000000b798e7c12 */ /* 0x000fe4000f8e9698 */
[----:B------:R-:W-:Y:S03]  /*21dd0*/  LOP3.LUT R121, R141, UR12, R146, 0x96, !PT ;  /* 0x0000000c8d797c12 */ /* 0x000fe6000f8e9692 */
[----:B------:R-:W-:Y:S05]  /*21de0*/  IMAD.WIDE.U32 R142, R142, -0x326172a9, RZ ;  /* 0xcd9e8d578e8e7825 */ /* 0x000fea00078e00ff */
[----:B------:R-:W-:Y:S02]  /*21df0*/  LOP3.LUT R135, R143, UR5, R140, 0x96, !PT ;  /* 0x000000058f877c12 */ /* 0x000fe4000f8e968c */
[----:B------:R-:W-:Y:S02]  /*21e00*/  LOP3.LUT R79, R142, 0xff, RZ, 0xc0, !PT ;  /* 0x000000ff8e4f7812 */ /* 0x000fe400078ec0ff */
[----:B------:R-:W-:Y:S01]  /*21e10*/  LOP3.LUT R41, R135, 0xff, RZ, 0xc0, !PT ;  /* 0x000000ff87297812 */ /* 0x000fe200078ec0ff */
[----:B---3--:R-:W-:Y:S02]  /*21e20*/  @!P6 HADD2 R197, -R56.H0_H0, -RZ.H0_H0 ;  /* 0xa00000ff38c5e230 */ /* 0x008fe40000000900 */
[----:B----4-:R-:W-:Y:S03]  /*21e30*/  @!P5 HADD2 R196, -R78.H0_H0, -RZ.H0_H0 ;  /* 0xa00000ff4ec4d230 */ /* 0x010fe60000000900 */
[----:B------:R-:W-:Y:S01]  /*21e40*/  PRMT R152, R197, 0x7610, R152 ;  /* 0x00007610c5987816 */ /* 0x000fe20000000098 */
[----:B------:R-:W-:Y:S01]  /*21e50*/  @!P6 STL.S16 [R1+0x88], R197 ;  /* 0x000088c50100e387 */ /* 0x000fe20000100600 */
[----:B--2---:R-:W-:Y:S02]  /*21e60*/  @!P3 HADD2 R194, -R77.H0_H0, -RZ.H0_H0 ;  /* 0xa00000ff4dc2b230 */ /* 0x004fe40000000900 */
[----:B------:R-:W-:Y:S01]  /*21e70*/  @!P6 PRMT R56, R152, 0x5410, RZ ;  /* 0x000054109838e816 */ /* 0x000fe200000000ff */
[----:B------:R-:W-:Y:S01]  /*21e80*/  @!P5 STL.S16 [R1+0x84], R196 ;  /* 0x000084c40100d387 */ /* 0x000fe20000100600 */
[----:B------:R-:W-:Y:S02]  /*21e90*/  ISETP.LE.U32.AND P6, PT, R41, UR30, PT ;  /* 0x0000001e29007c0c */ /* 0x000fe4000bfc3070 */
[----:B------:R-:W-:Y:S01]  /*21ea0*/  LOP3.LUT R41, R135, 0xffff, RZ, 0xc0, !PT ;  /* 0x0000ffff87297812 */ /* 0x000fe200078ec0ff */
[----:B------:R1:W-:Y:S01]  /*21eb0*/  @!P3 STL.S16 [R1+0x70], R194 ;  /* 0x000070c20100b387 */ /* 0x0003e20000100600 */
[----:B------:R-:W-:Y:S02]  /*21ec0*/  PRMT R147, R196, 0x7610, R147 ;  /* 0x00007610c4937816 */ /* 0x000fe40000000093 */
[----:B------:R-:W-:Y:S01]  /*21ed0*/  SHF.R.U32.HI R67, RZ, 0x8, R41 ;  /* 0x00000008ff437819 */ /* 0x000fe20000011629 */
[----:B------:R2:W3:Y:S01]  /*21ee0*/  LDL.S16 R193, [R1+0x80] ;  /* 0x0000800001c17983 */ /* 0x0004e20000100600 */
[----:B------:R-:W-:Y:S02]  /*21ef0*/  @!P5 PRMT R78, R147, 0x5410, RZ ;  /* 0x00005410934ed816 */ /* 0x000fe400000000ff */
[----:B------:R-:W-:Y:S01]  /*21f00*/  LOP3.LUT R67, R67, 0xffff, RZ, 0xc0, !PT ;  /* 0x0000ffff43437812 */ /* 0x000fe200078ec0ff */
[----:B------:R4:W-:Y:S01]  /*21f10*/  STG.E.U16 [R112.64+0x70], R56 ;  /* 0x0000703870007986 */ /* 0x0009e2000c10152c */
[C---:B------:R-:W-:Y:S01]  /*21f20*/  F2FP.PACK_AB R41, R81.reuse, R80 ;  /* 0x000000505129723e */ /* 0x040fe200000000ff */
[----:B------:R-:W-:Y:S01]  /*21f30*/  FADD.FTZ R81, R81, R82 ;  /* 0x0000005251517221 */ /* 0x000fe20000010000 */
[----:B------:R-:W-:Y:S01]  /*21f40*/  ISETP.LE.U32.AND P5, PT, R67, UR30, PT ;  /* 0x0000001e43007c0c */ /* 0x000fe2000bfa3070 */
[----:B------:R2:W-:Y:S01]  /*21f50*/  STG.E.U16 [R112.64+0x72], R78 ;  /* 0x0000724e70007986 */ /* 0x0005e2000c10152c */
[----:B------:R-:W-:Y:S01]  /*21f60*/  PRMT R67, R77, 0x7632, R67 ;  /* 0x000076324d437816 */ /* 0x000fe20000000043 */
[----:B------:R-:W-:Y:S01]  /*21f70*/  FADD.FTZ R80, R43, R133 ;  /* 0x000000852b507221 */ /* 0x000fe20000010000 */
[----:B------:R-:W-:Y:S02]  /*21f80*/  PRMT R138, R194, 0x7610, R138 ;  /* 0x00007610c28a7816 */ /* 0x000fe4000000008a */
[----:B------:R-:W-:Y:S01]  /*21f90*/  SHF.R.U32.HI R133, RZ, 0x18, R135 ;  /* 0x00000018ff857819 */ /* 0x000fe20000011687 */
[----:B------:R-:W-:Y:S01]  /*21fa0*/  @!P2 HADD2 R139, -R67.H0_H0, -RZ.H0_H0 ;  /* 0xa00000ff438ba230 */ /* 0x000fe20000000900 */
[----:B------:R-:W-:Y:S01]  /*21fb0*/  PRMT R82, R77, 0x5410, R67 ;  /* 0x000054104d527816 */ /* 0x000fe20000000043 */
[----:B------:R-:W-:Y:S01]  /*21fc0*/  FADD.FTZ R80, R123, R80 ;  /* 0x000000507b507221 */ /* 0x000fe20000010000 */
[----:B------:R-:W-:Y:S02]  /*21fd0*/  @!P3 PRMT R77, R138, 0x5410, RZ ;  /* 0x000054108a4db816 */ /* 0x000fe400000000ff */
[----:B------:R-:W-:Y:S01]  /*21fe0*/  ISETP.LE.U32.AND P3, PT, R133, UR30, PT ;  /* 0x0000001e85007c0c */ /* 0x000fe2000bf63070 */
[----:B------:R2:W-:Y:S01]  /*21ff0*/  @!P2 STL.S16 [R1+0x68], R139 ;  /* 0x0000688b0100a387 */ /* 0x0005e20000100600 */
[----:B------:R-:W-:Y:S02]  /*22000*/  SHF.R.U32.HI R133, RZ, 0x10, R135 ;  /* 0x00000010ff857819 */ /* 0x000fe40000011687 */
[----:B------:R-:W-:Y:S01]  /*22010*/  PRMT R146, R139, 0x7610, R146 ;  /* 0x000076108b927816 */ /* 0x000fe20000000092 */
[----:B-1----:R1:W3:Y:S01]  /*22020*/  LDL.S16 R194, [R1+0x60] ;  /* 0x0000600001c27983 */ /* 0x0022e20000100600 */
[----:B------:R-:W-:Y:S02]  /*22030*/  LOP3.LUT R133, R133, 0xff, RZ, 0xc0, !PT ;  /* 0x000000ff85857812 */ /* 0x000fe400078ec0ff */
[----:B------:R-:W-:Y:S01]  /*22040*/  @!P2 PRMT R67, R146, 0x5410, RZ ;  /* 0x000054109243a816 */ /* 0x000fe200000000ff */
[----:B------:R1:W3:Y:S01]  /*22050*/  LDL.S16 R191, [R1+0x64] ;  /* 0x0000640001bf7983 */ /* 0x0002e20000100600 */
[----:B------:R-:W-:Y:S01]  /*22060*/  ISETP.LE.U32.AND P2, PT, R133, UR30, PT ;  /* 0x0000001e85007c0c */ /* 0x000fe2000bf43070 */
[----:B------:R-:W-:Y:S01]  /*22070*/  IMAD.WIDE.U32 R146, R144, -0x2daee0ad, RZ ;  /* 0xd2511f5390927825 */ /* 0x000fe200078e00ff */
[----:B------:R-:W-:Y:S01]  /*22080*/  F2FP.PACK_AB R43, R123, R43 ;  /* 0x0000002b7b2b723e */ /* 0x000fe200000000ff */
[----:B------:R1:W-:Y:S01]  /*22090*/  STG.E.U16 [R110.64+0x70], R67 ;  /* 0x000070436e007986 */ /* 0x0003e2000c10152c */
[----:B------:R-:W-:Y:S01]  /*220a0*/  LOP3.LUT R123, R145, UR20, R162, 0x96, !PT ;  /* 0x00000014917b7c12 */ /* 0x000fe2000f8e96a2 */
[----:B------:R-:W1:Y:S01]  /*220b0*/  MUFU.EX2 R133, R124 ;  /* 0x0000007c00857308 */ /* 0x000e620000000800 */
[C---:B----4-:R-:W-:Y:S01]  /*220c0*/  PRMT R56, R68.reuse, 0x7632, R56 ;  /* 0x0000763244387816 */ /* 0x050fe20000000038 */
[----:B------:R4:W-:Y:S03]  /*220d0*/  STG.E.U16 [R110.64+0x6e], R77 ;  /* 0x00006e4d6e007986 */ /* 0x0009e6000c10152c */
[----:B--2---:R-:W-:Y:S05]  /*220e0*/  PRMT R78, R68, 0x5410, R56 ;  /* 0x00005410444e7816 */ /* 0x004fea0000000038 */
[----:B------:R2:W2:Y:S01]  /*220f0*/  MUFU.EX2 R124, R122 ;  /* 0x0000007a007c7308 */ /* 0x0004a20000000800 */
[----:B------:R-:W-:Y:S05]  /*22100*/  IMAD.WIDE.U32 R138, R123, -0x2daee0ad, RZ ;  /* 0xd2511f537b8a7825 */ /* 0x000fea00078e00ff */
[----:B------:R-:W-:Y:S02]  /*22110*/  LOP3.LUT R123, R139, UR17, R160, 0x96, !PT ;  /* 0x000000118b7b7c12 */ /* 0x000fe4000f8e96a0 */
[----:B------:R-:W-:Y:S03]  /*22120*/  LOP3.LUT R42, R147, UR15, R138, 0x96, !PT ;  /* 0x0000000f932a7c12 */ /* 0x000fe6000f8e968a */
[----:B------:R-:W-:Y:S01]  /*22130*/  IMAD.WIDE.U32 R144, R123, -0x326172a9, RZ ;  /* 0xcd9e8d577b907825 */ /* 0x000fe200078e00ff */
[----:B-1----:R-:W-:Y:S03]  /*22140*/  F2FP.PACK_AB R106, R125, R133 ;  /* 0x000000857d6a723e */ /* 0x002fe600000000ff */
[----:B------:R-:W-:Y:S01]  /*22150*/  IMAD.WIDE.U32 R138, R42, -0x326172a9, RZ ;  /* 0xcd9e8d572a8a7825 */ /* 0x000fe200078e00ff */
[----:B------:R-:W-:Y:S02]  /*22160*/  LOP3.LUT R40, R145, UR16, R148, 0x96, !PT ;  /* 0x0000001091287c12 */ /* 0x000fe4000f8e9694 */
[----:B------:R-:W-:Y:S01]  /*22170*/  F2FP.PACK_AB R42, R129, R128 ;  /* 0x00000080812a723e */ /* 0x000fe200000000ff */
[----:B------:R-:W-:Y:S01]  /*22180*/  FADD.FTZ R81, R133, R81 ;  /* 0x0000005185517221 */ /* 0x000fe20000010000 */
[----:B------:R-:W-:Y:S01]  /*22190*/  LOP3.LUT R123, R139, UR14, R144, 0x96, !PT ;  /* 0x0000000e8b7b7c12 */ /* 0x000fe2000f8e9690 */
[----:B------:R-:W-:Y:S01]  /*221a0*/  IMAD.WIDE.U32 R152, R40, -0x2daee0ad, RZ ;  /* 0xd2511f5328987825 */ /* 0x000fe200078e00ff */
[----:B------:R-:W-:Y:S02]  /*221b0*/  F2FP.PACK_AB R40, R131, R130 ;  /* 0x000000828328723e */ /* 0x000fe400000000ff */
[C---:B------:R-:W-:Y:S01]  /*221c0*/  PRMT R67, R58.reuse, 0x7632, R67 ;  /* 0x000076323a437816 */ /* 0x040fe20000000043 */
[----:B--2---:R-:W-:Y:S01]  /*221d0*/  IMAD.WIDE.U32 R122, R123, -0x2daee0ad, RZ ;  /* 0xd2511f537b7a7825 */ /* 0x004fe200078e00ff */
[----:B------:R-:W-:Y:S02]  /*221e0*/  LOP3.LUT R146, R153, UR13, R146, 0x96, !PT ;  /* 0x0000000d99927c12 */ /* 0x000fe4000f8e9692 */
[----:B----4-:R-:W-:Y:S01]  /*221f0*/  PRMT R77, R58, 0x5410, R67 ;  /* 0x000054103a4d7816 */ /* 0x010fe20000000043 */
[----:B------:R-:W-:Y:S01]  /*22200*/  FADD.FTZ R125, R125, R81 ;  /* 0x000000517d7d7221 */ /* 0x000fe20000010000 */
[----:B------:R-:W-:Y:S01]  /*22210*/  LOP3.LUT R144, R123, UR11, R152, 0x96, !PT ;  /* 0x0000000b7b907c12 */ /* 0x000fe2000f8e9698 */
[----:B------:R-:W-:Y:S01]  /*22220*/  FADD.FTZ R123, R129, R132 ;  /* 0x00000084817b7221 */ /* 0x000fe20000010000 */
[----:B------:R-:W-:Y:S01]  /*22230*/  PRMT R81, R74, 0x5410, R73 ;  /* 0x000054104a517816 */ /* 0x000fe20000000049 */
[----:B------:R-:W-:Y:S04]  /*22240*/  IMAD.WIDE.U32 R146, R146, -0x326172a9, RZ ;  /* 0xcd9e8d5792927825 */ /* 0x000fe800078e00ff */
[----:B------:R-:W-:Y:S01]  /*22250*/  IMAD.WIDE.U32 R144, R144, -0x326172a9, RZ ;  /* 0xcd9e8d5790907825 */ /* 0x000fe200078e00ff */
[----:B------:R-:W-:Y:S01]  /*22260*/  LOP3.LUT R138, R147, UR12, R138, 0x96, !PT ;  /* 0x0000000c938a7c12 */ /* 0x000fe2000f8e968a */
[----:B---3--:R-:W-:Y:S05]  /*22270*/  @!P1 HADD2 R193, -R74.H0_H0, -RZ.H0_H0 ;  /* 0xa00000ff4ac19230 */ /* 0x008fea0000000900 */
[----:B------:R-:W-:Y:S01]  /*22280*/  PRMT R192, R193, 0x7610, R192 ;  /* 0x00007610c1c07816 */ /* 0x000fe200000000c0 */
[----:B------:R1:W-:Y:S03]  /*22290*/  @!P1 STL.S16 [R1+0x80], R193 ;  /* 0x000080c101009387 */ /* 0x0003e60000100600 */
[----:B------:R-:W-:Y:S05]  /*222a0*/  @!P1 PRMT R74, R192, 0x5410, RZ ;  /* 0x00005410c04a9816 */ /* 0x000fea00000000ff */
[----:B------:R-:W-:Y:S01]  /*222b0*/  STG.E.U16 [R108.64+0x70], R74 ;  /* 0x0000704a6c007986 */ /* 0x000fe2000c10152c */
[----:B------:R-:W-:Y:S02]  /*222c0*/  @!P4 HADD2 R194, -R73.H0_H0, -RZ.H0_H0 ;  /* 0xa00000ff49c2c230 */ /* 0x000fe40000000900 */
[----:B------:R-:W-:Y:S01]  /*222d0*/  @!P6 HADD2 R191, -R66.H0_H0, -RZ.H0_H0 ;  /* 0xa00000ff42bfe230 */ /* 0x000fe20000000900 */
[----:B-1----:R1:W2:Y:S04]  /*222e0*/  LDL.S16 R193, [R1+0x5c] ;  /* 0x00005c0001c17983 */ /* 0x0022a80000100600 */
[----:B------:R-:W-:Y:S01]  /*222f0*/  PRMT R190, R191, 0x7610, R190 ;  /* 0x00007610bfbe7816 */ /* 0x000fe200000000be */
[----:B------:R3:W-:Y:S04]  /*22300*/  STL [R1+0x1d8], R123 ;  /* 0x0001d87b01007387 */ /* 0x0007e80000100800 */
[----:B------:R-:W-:Y:S04]  /*22310*/  STL [R1+0x1d4], R195 ;  /* 0x0001d4c301007387 */ /* 0x000fe80000100800 */
[----:B------:R4:W-:Y:S04]  /*22320*/  STL [R1+0x1d0], R125 ;  /* 0x0001d07d01007387 */ /* 0x0009e80000100800 */
[----:B------:R1:W2:Y:S04]  /*22330*/  LDL.S16 R192, [R1+0x58] ;  /* 0x0000580001c07983 */ /* 0x0002a80000100600 */
[----:B------:R1:W2:Y:S01]  /*22340*/  LDL.S16 R133, [R1+0x54] ;  /* 0x0000540001857983 */ /* 0x0002a20000100600 */
[----:B---3--:R-:W-:Y:S04]  /*22350*/  LOP3.LUT R123, R145, UR5, R146, 0x96, !PT ;  /* 0x00000005917b7c12 */ /* 0x008fe8000f8e9692 */
[----:B------:R-:W-:Y:S04]  /*22360*/  LOP3.LUT R105, R123, 0xff, RZ, 0xc0, !PT ;  /* 0x000000ff7b697812 */ /* 0x000fe800078ec0ff */
[----:B------:R-:W-:Y:S01]  /*22370*/  ISETP.LE.U32.AND P1, PT, R105, UR30, PT ;  /* 0x0000001e69007c0c */ /* 0x000fe2000bf23070 */
[----:B----4-:R-:W-:Y:S01]  /*22380*/  FADD.FTZ R125, R124, R80 ;  /* 0x000000507c7d7221 */ /* 0x010fe20000010000 */
[----:B------:R-:W-:Y:S02]  /*22390*/  LOP3.LUT R80, R123, 0xffff, RZ, 0xc0, !PT ;  /* 0x0000ffff7b507812 */ /* 0x000fe400078ec0ff */
[C---:B------:R-:W-:Y:S01]  /*223a0*/  F2FP.PACK_AB R105, R72.reuse, R124 ;  /* 0x0000007c4869723e */ /* 0x040fe200000000ff */
[----:B------:R-:W-:Y:S01]  /*223b0*/  FADD.FTZ R195, R72, R125 ;  /* 0x0000007d48c37221 */ /* 0x000fe20000010000 */
[----:B------:R-:W-:Y:S02]  /*223c0*/  SHF.R.U32.HI R80, RZ, 0x8, R80 ;  /* 0x00000008ff507819 */ /* 0x000fe40000011650 */
[----:B------:R-:W-:Y:S02]  /*223d0*/  PRMT R72, R66, 0x7632, R72 ;  /* 0x0000763242487816 */ /* 0x000fe40000000048 */
[----:B------:R-:W-:Y:S01]  /*223e0*/  PRMT R124, R194, 0x7610, R124 ;  /* 0x00007610c27c7816 */ /* 0x000fe2000000007c */
[----:B------:R-:W-:Y:S01]  /*223f0*/  STL [R1+0x198], R195 ;  /* 0x000198c301007387 */ /* 0x000fe20000100800 */
[----:B------:R-:W-:Y:S02]  /*22400*/  LOP3.LUT R80, R80, 0xffff, RZ, 0xc0, !PT ;  /* 0x0000ffff50507812 */ /* 0x000fe400078ec0ff */
[----:B------:R-:W-:Y:S01]  /*22410*/  @!P4 PRMT R73, R124, 0x5410, RZ ;  /* 0x000054107c49c816 */ /* 0x000fe200000000ff */
[----:B------:R-:W-:Y:S01]  /*22420*/  @!P4 STL.S16 [R1+0x60], R194 ;  /* 0x000060c20100c387 */ /* 0x000fe20000100600 */
[----:B------:R-:W-:Y:S02]  /*22430*/  ISETP.LE.U32.AND P4, PT, R80, UR30, PT ;  /* 0x0000001e50007c0c */ /* 0x000fe4000bf83070 */
[----:B------:R-:W-:Y:S01]  /*22440*/  PRMT R80, R66, 0x5410, R72 ;  /* 0x0000541042507816 */ /* 0x000fe20000000048 */
[----:B------:R3:W-:Y:S01]  /*22450*/  @!P6 STL.S16 [R1+0x64], R191 ;  /* 0x000064bf0100e387 */ /* 0x0007e20000100600 */
[----:B------:R-:W-:Y:S02]  /*22460*/  @!P6 PRMT R66, R190, 0x5410, RZ ;  /* 0x00005410be42e816 */ /* 0x000fe400000000ff */
[--C-:B------:R-:W-:Y:S01]  /*22470*/  SHF.R.U32.HI R124, RZ, 0x18, R123.reuse ;  /* 0x00000018ff7c7819 */ /* 0x100fe2000001167b */
[----:B------:R1:W4:Y:S01]  /*22480*/  LDL.S16 R190, [R1+0x4c] ;  /* 0x00004c0001be7983 */ /* 0x0003220000100600 */
[----:B------:R-:W-:Y:S02]  /*22490*/  SHF.R.U32.HI R123, RZ, 0x10, R123 ;  /* 0x00000010ff7b7819 */ /* 0x000fe4000001167b */
[----:B------:R-:W-:Y:S01]  /*224a0*/  ISETP.LE.U32.AND P6, PT, R124, UR30, PT ;  /* 0x0000001e7c007c0c */ /* 0x000fe2000bfc3070 */
[----:B------:R-:W-:Y:S01]  /*224b0*/  STG.E.U16 [R108.64+0x72], R73 ;  /* 0x000072496c007986 */ /* 0x000fe2000c10152c */
[----:B------:R-:W-:Y:S03]  /*224c0*/  LOP3.LUT R76, R123, 0xff, RZ, 0xc0, !PT ;  /* 0x000000ff7b4c7812 */ /* 0x000fe600078ec0ff */
[----:B------:R1:W-:Y:S04]  /*224d0*/  STG.E.U16 [R172.64+0x80], R66 ;  /* 0x00008042ac007986 */ /* 0x0003e8000c10152c */
[----:B---3--:R3:W3:Y:S01]  /*224e0*/  LDL.S16 R191, [R1+0x50] ;  /* 0x0000500001bf7983 */ /* 0x0086e20000100600 */
[----:B-1----:R-:W-:Y:S01]  /*224f0*/  PRMT R66, R53, 0x7632, R66 ;  /* 0x0000763235427816 */ /* 0x002fe20000000042 */
[----:B--2---:R-:W-:Y:S05]  /*22500*/  @!P5 HADD2 R193, -R72.H0_H0, -RZ.H0_H0 ;  /* 0xa00000ff48c1d230 */ /* 0x004fea0000000900 */
[----:B------:R-:W-:Y:S01]  /*22510*/  PRMT R165, R193, 0x7610, R165 ;  /* 0x00007610c1a57816 */ /* 0x000fe200000000a5 */
[----:B------:R-:W-:Y:S03]  /*22520*/  @!P5 STL.S16 [R1+0x5c], R193 ;  /* 0x00005cc10100d387 */ /* 0x000fe60000100600 */
[----:B------:R-:W-:Y:S02]  /*22530*/  @!P5 PRMT R72, R165, 0x5410, RZ ;  /* 0x00005410a548d816 */ /* 0x000fe400000000ff */
[----:B------:R-:W-:Y:S01]  /*22540*/  ISETP.LE.U32.AND P5, PT, R79, UR30, PT ;  /* 0x0000001e4f007c0c */ /* 0x000fe2000bfa3070 */
[----:B------:R1:W2:Y:S01]  /*22550*/  LDL.S16 R165, [R1+0x48] ;  /* 0x0000480001a57983 */ /* 0x0002a20000100600 */
[----:B------:R-:W-:Y:S01]  /*22560*/  LOP3.LUT R79, R142, 0xffff, RZ, 0xc0, !PT ;  /* 0x0000ffff8e4f7812 */ /* 0x000fe200078ec0ff */
[----:B------:R-:W-:Y:S03]  /*22570*/  @!P2 HADD2 R192, -R60.H0_H0, -RZ.H0_H0 ;  /* 0xa00000ff3cc0a230 */ /* 0x000fe60000000900 */
[----:B------:R-:W-:Y:S01]  /*22580*/  SHF.R.U32.HI R123, RZ, 0x8, R79 ;  /* 0x00000008ff7b7819 */ /* 0x000fe2000001164f */
[----:B------:R-:W-:Y:S01]  /*22590*/  STG.E.U16 [R172.64+0x82], R72 ;  /* 0x00008248ac007986 */ /* 0x000fe2000c10152c */
[----:B------:R-:W-:Y:S01]  /*225a0*/  PRMT R79, R60, 0x5410, R71 ;  /* 0x000054103c4f7816 */ /* 0x000fe20000000047 */
[----:B------:R-:W-:Y:S01]  /*225b0*/  @!P3 HADD2 R133, -R71.H0_H0, -RZ.H0_H0 ;  /* 0xa00000ff4785b230 */ /* 0x000fe20000000900 */
[----:B------:R-:W-:Y:S01]  /*225c0*/  PRMT R130, R192, 0x7610, R130 ;  /* 0x00007610c0827816 */ /* 0x000fe20000000082 */
[----:B------:R-:W-:Y:S03]  /*225d0*/  @!P2 STL.S16 [R1+0x58], R192 ;  /* 0x000058c00100a387 */ /* 0x000fe60000100600 */
[----:B------:R-:W-:Y:S01]  /*225e0*/  @!P2 PRMT R60, R130, 0x5410, RZ ;  /* 0x00005410823ca816 */ /* 0x000fe200000000ff */
[----:B------:R1:W-:Y:S01]  /*225f0*/  @!P3 STL.S16 [R1+0x54], R133 ;  /* 0x000054850100b387 */ /* 0x0003e20000100600 */
[----:B------:R-:W-:Y:S02]  /*22600*/  PRMT R132, R133, 0x7610, R132 ;  /* 0x0000761085847816 */ /* 0x000fe40000000084 */
[----:B------:R-:W-:Y:S01]  /*22610*/  ISETP.LE.U32.AND P2, PT, R76, UR30, PT ;  /* 0x0000001e4c007c0c */ /* 0x000fe2000bf43070 */
[----:B------:R2:W2:Y:S01]  /*22620*/  LDL.S16 R130, [R1+0x3c] ;  /* 0x00003c0001827983 */ /* 0x0004a20000100600 */
[----:B------:R-:W-:Y:S02]  /*22630*/  LOP3.LUT R76, R123, 0xffff, RZ, 0xc0, !PT ;  /* 0x0000ffff7b4c7812 */ /* 0x000fe400078ec0ff */
[----:B------:R-:W-:Y:S01]  /*22640*/  @!P3 PRMT R71, R132, 0x5410, RZ ;  /* 0x000054108447b816 */ /* 0x000fe200000000ff */
[----:B------:R-:W-:Y:S01]  /*22650*/  STG.E.U16 [R112.64+0x80], R60 ;  /* 0x0000803c70007986 */ /* 0x000fe2000c10152c */
[----:B------:R-:W-:Y:S02]  /*22660*/  ISETP.LE.U32.AND P3, PT, R76, UR30, PT ;  /* 0x0000001e4c007c0c */ /* 0x000fe4000bf63070 */
[----:B------:R-:W-:Y:S01]  /*22670*/  SHF.R.U32.HI R76, RZ, 0x10, R142 ;  /* 0x00000010ff4c7819 */ /* 0x000fe2000001168e */
[----:B------:R2:W2:Y:S03]  /*22680*/  LDL.S16 R132, [R1+0x2c] ;  /* 0x00002c0001847983 */ /* 0x0004a60000100600 */
[----:B------:R-:W-:Y:S01]  /*22690*/  LOP3.LUT R64, R76, 0xff, RZ, 0xc0, !PT ;  /* 0x000000ff4c407812 */ /* 0x000fe200078ec0ff */
[----:B------:R-:W-:Y:S01]  /*226a0*/  STG.E.U16 [R112.64+0x82], R71 ;  /* 0x0000824770007986 */ /* 0x000fe2000c10152c */
[----:B------:R-:W-:Y:S03]  /*226b0*/  PRMT R76, R70, 0x5410, R62 ;  /* 0x00005410464c7816 */ /* 0x000fe6000000003e */
[----:B-1----:R1:W2:Y:S01]  /*226c0*/  LDL.S16 R133, [R1+0x30] ;  /* 0x0000300001857983 */ /* 0x0022a20000100600 */
[----:B----4-:R-:W-:Y:S05]  /*226d0*/  @!P4 HADD2 R190, -R62.H0_H0, -RZ.H0_H0 ;  /* 0xa00000ff3ebec230 */ /* 0x010fea0000000900 */
[----:B------:R-:W-:Y:S04]  /*226e0*/  PRMT R152, R190, 0x7610, R152 ;  /* 0x00007610be987816 */ /* 0x000fe80000000098 */
[----:B------:R-:W-:Y:S05]  /*226f0*/  @!P4 PRMT R62, R152, 0x5410, RZ ;  /* 0x00005410983ec816 */ /* 0x000fea00000000ff */
[----:B------:R4:W-:Y:S01]  /*22700*/  STG.E.U16 [R110.64+0x80], R62 ;  /* 0x0000803e6e007986 */ /* 0x0009e2000c10152c */
[----:B---3--:R-:W-:Y:S05]  /*22710*/  @!P1 HADD2 R191, -R70.H0_H0, -RZ.H0_H0 ;  /* 0xa00000ff46bf9230 */ /* 0x008fea0000000900 */
[----:B------:R-:W-:Y:S01]  /*22720*/  PRMT R123, R191, 0x7610, R123 ;  /* 0x00007610bf7b7816 */ /* 0x000fe2000000007b */
[----:B------:R-:W-:Y:S03]  /*22730*/  @!P1 STL.S16 [R1+0x50], R191 ;  /* 0x000050bf01009387 */ /* 0x000fe60000100600 */
[----:B------:R-:W-:Y:S01]  /*22740*/  @!P1 PRMT R70, R123, 0x5410, RZ ;  /* 0x000054107b469816 */ /* 0x000fe200000000ff */
[----:B------:R3:W-:Y:S01]  /*22750*/  @!P4 STL.S16 [R1+0x4c], R190 ;  /* 0x00004cbe0100c387 */ /* 0x0007e20000100600 */
[----:B------:R-:W-:Y:S02]  /*22760*/  ISETP.LE.U32.AND P1, PT, R64, UR30, PT ;  /* 0x0000001e40007c0c */ /* 0x000fe4000bf23070 */
[C---:B------:R-:W-:Y:S01]  /*22770*/  PRMT R64, R69.reuse, 0x7632, R64 ;  /* 0x0000763245407816 */ /* 0x040fe20000000040 */
[----:B------:R-:W-:Y:S01]  /*22780*/  STG.E.U16 [R110.64+0x7e], R70 ;  /* 0x00007e466e007986 */ /* 0x000fe2000c10152c */
[----:B------:R-:W-:Y:S02]  /*22790*/  SHF.R.U32.HI R123, RZ, 0x18, R142 ;  /* 0x00000018ff7b7819 */ /* 0x000fe4000001168e */
[----:B------:R-:W-:Y:S02]  /*227a0*/  PRMT R75, R69, 0x5410, R64 ;  /* 0x00005410454b7816 */ /* 0x000fe40000000040 */
[----:B------:R-:W-:Y:S02]  /*227b0*/  ISETP.LE.U32.AND P4, PT, R123, UR30, PT ;  /* 0x0000001e7b007c0c */ /* 0x000fe4000bf83070 */
[C---:B------:R-:W-:Y:S02]  /*227c0*/  LOP3.LUT R123, R144.reuse, 0xff, RZ, 0xc0, !PT ;  /* 0x000000ff907b7812 */ /* 0x040fe400078ec0ff */
[----:B----4-:R-:W-:Y:S01]  /*227d0*/  PRMT R62, R63, 0x7632, R62 ;  /* 0x000076323f3e7816 */ /* 0x010fe2000000003e */
[----:B---3--:R-:W3:Y:S01]  /*227e0*/  LDC.U8 R190, c[0x0][0x2d8] ;  /* 0x0000b600ffbe7b82 */ /* 0x008ee20000000000 */
[----:B--2---:R-:W-:Y:S05]  /*227f0*/  @!P2 HADD2 R165, -R69.H0_H0, -RZ.H0_H0 ;  /* 0xa00000ff45a5a230 */ /* 0x004fea0000000900 */
[----:B------:R-:W-:Y:S01]  /*22800*/  PRMT R153, R165, 0x7610, R153 ;  /* 0x00007610a5997816 */ /* 0x000fe20000000099 */
[----:B------:R2:W-:Y:S03]  /*22810*/  @!P2 STL.S16 [R1+0x48], R165 ;  /* 0x000048a50100a387 */ /* 0x0005e60000100600 */
[----:B------:R-:W-:Y:S01]  /*22820*/  @!P2 PRMT R69, R153, 0x5410, RZ ;  /* 0x000054109945a816 */ /* 0x000fe200000000ff */
[----:B------:R1:W4:Y:S01]  /*22830*/  LDL.S16 R152, [R1+0x28] ;  /* 0x0000280001987983 */ /* 0x0003220000100600 */
[----:B------:R-:W-:Y:S02]  /*22840*/  ISETP.LE.U32.AND P2, PT, R123, UR30, PT ;  /* 0x0000001e7b007c0c */ /* 0x000fe4000bf43070 */
[----:B------:R-:W-:Y:S01]  /*22850*/  LOP3.LUT R123, R144, 0xffff, RZ, 0xc0, !PT ;  /* 0x0000ffff907b7812 */ /* 0x000fe200078ec0ff */
[----:B------:R-:W-:Y:S03]  /*22860*/  STG.E.U16 [R108.64+0x80], R69 ;  /* 0x000080456c007986 */ /* 0x000fe6000c10152c */
[----:B------:R-:W-:Y:S01]  /*22870*/  SHF.R.U32.HI R123, RZ, 0x8, R123 ;  /* 0x00000008ff7b7819 */ /* 0x000fe2000001167b */
[----:B------:R-:W-:Y:S03]  /*22880*/  @!P6 HADD2 R130, -R64.H0_H0, -RZ.H0_H0 ;  /* 0xa00000ff4082e230 */ /* 0x000fe60000000900 */
[----:B------:R-:W-:Y:S02]  /*22890*/  LOP3.LUT R123, R123, 0xffff, RZ, 0xc0, !PT ;  /* 0x0000ffff7b7b7812 */ /* 0x000fe400078ec0ff */
[----:B------:R-:W-:Y:S01]  /*228a0*/  PRMT R125, R130, 0x7610, R125 ;  /* 0x00007610827d7816 */ /* 0x000fe2000000007d */
[----:B------:R1:W-:Y:S01]  /*228b0*/  @!P6 STL.S16 [R1+0x3c], R130 ;  /* 0x00003c820100e387 */ /* 0x0003e20000100600 */
[----:B------:R-:W-:Y:S02]  /*228c0*/  @!P3 HADD2 R132, -R56.H0_H0, -RZ.H0_H0 ;  /* 0xa00000ff3884b230 */ /* 0x000fe40000000900 */
[----:B------:R-:W-:Y:S02]  /*228d0*/  @!P6 PRMT R64, R125, 0x5410, RZ ;  /* 0x000054107d40e816 */ /* 0x000fe400000000ff */
[----:B------:R-:W-:Y:S01]  /*228e0*/  ISETP.LE.U32.AND P6, PT, R123, UR30, PT ;  /* 0x0000001e7b007c0c */ /* 0x000fe2000bfc3070 */
[----:B------:R3:W4:Y:S01]  /*228f0*/  LDL.S16 R125, [R1+0x38] ;  /* 0x00003800017d7983 */ /* 0x0007220000100600 */
[----:B------:R-:W-:Y:S01]  /*22900*/  PRMT R128, R132, 0x7610, R128 ;  /* 0x0000761084807816 */ /* 0x000fe20000000080 */
[----:B--2---:R-:W3:Y:S01]  /*22910*/  LDC.U8 R165, c[0x0][0x2d8] ;  /* 0x0000b600ffa57b82 */ /* 0x004ee20000000000 */
[----:B------:R-:W-:Y:S01]  /*22920*/  SHF.R.U32.HI R123, RZ, 0x10, R144 ;  /* 0x00000010ff7b7819 */ /* 0x000fe20000011690 */
[----:B------:R2:W-:Y:S01]  /*22930*/  STG.E.U16 [R108.64+0x82], R64 ;  /* 0x000082406c007986 */ /* 0x0005e2000c10152c */
[----:B------:R-:W-:Y:S02]  /*22940*/  @!P3 PRMT R56, R128, 0x5410, RZ ;  /* 0x000054108038b816 */ /* 0x000fe400000000ff */
[----:B------:R-:W-:Y:S01]  /*22950*/  LOP3.LUT R123, R123, 0xff, RZ, 0xc0, !PT ;  /* 0x000000ff7b7b7812 */ /* 0x000fe200078ec0ff */
[----:B------:R-:W-:Y:S02]  /*22960*/  @!P5 HADD2 R133, -R68.H0_H0, -RZ.H0_H0 ;  /* 0xa00000ff4485d230 */ /* 0x000fe40000000900 */
[----:B------:R-:W-:Y:S03]  /*22970*/  STG.E.U16 [R172.64+0x92], R56 ;  /* 0x00009238ac007986 */ /* 0x000fe6000c10152c */
[----:B------:R-:W-:Y:S04]  /*22980*/  PRMT R129, R133, 0x7610, R129 ;  /* 0x0000761085817816 */ /* 0x000fe80000000081 */
[----:B------:R-:W-:Y:S01]  /*22990*/  @!P5 PRMT R68, R129, 0x5410, RZ ;  /* 0x000054108144d816 */ /* 0x000fe200000000ff */
[----:B-1----:R1:W4:Y:S01]  /*229a0*/  LDL.S16 R130, [R1+0x44] ;  /* 0x0000440001827983 */ /* 0x0023220000100600 */
[----:B------:R-:W-:Y:S03]  /*229b0*/  IMAD.WIDE.U32 R128, R121, -0x2daee0ad, RZ ;  /* 0xd2511f5379807825 */ /* 0x000fe600078e00ff */
[----:B------:R1:W-:Y:S01]  /*229c0*/  @!P5 STL.S16 [R1+0x30], R133 ;  /* 0x000030850100d387 */ /* 0x0003e20000100600 */
[----:B------:R-:W-:Y:S02]  /*229d0*/  ISETP.LE.U32.AND P5, PT, R123, UR30, PT ;  /* 0x0000001e7b007c0c */ /* 0x000fe4000bfa3070 */
[----:B------:R-:W-:Y:S01]  /*229e0*/  LOP3.LUT R121, R129, UR4, R120, 0x96, !PT ;  /* 0x0000000481797c12 */ /* 0x000fe2000f8e9678 */
[----:B------:R3:W-:Y:S01]  /*229f0*/  @!P3 STL.S16 [R1+0x2c], R132 ;  /* 0x00002c840100b387 */ /* 0x0007e20000100600 */
[----:B------:R-:W-:Y:S02]  /*22a00*/  SHF.R.U32.HI R123, RZ, 0x18, R144 ;  /* 0x00000018ff7b7819 */ /* 0x000fe40000011690 */
[C---:B------:R-:W-:Y:S01]  /*22a10*/  LOP3.LUT R74, R121.reuse, 0xff, RZ, 0xc0, !PT ;  /* 0x000000ff794a7812 */ /* 0x040fe200078ec0ff */
[----:B------:R-:W-:Y:S01]  /*22a20*/  STG.E.U16 [R172.64+0x90], R68 ;  /* 0x00009044ac007986 */ /* 0x000fe2000c10152c */
[----:B------:R-:W-:Y:S02]  /*22a30*/  LOP3.LUT R73, R121, 0xffff, RZ, 0xc0, !PT ;  /* 0x0000ffff79497812 */ /* 0x000fe400078ec0ff */
[----:B------:R-:W-:Y:S02]  /*22a40*/  ISETP.LE.U32.AND P3, PT, R123, UR30, PT ;  /* 0x0000001e7b007c0c */ /* 0x000fe4000bf63070 */
[----:B------:R-:W-:Y:S02]  /*22a50*/  SHF.R.U32.HI R73, RZ, 0x8, R73 ;  /* 0x00000008ff497819 */ /* 0x000fe40000011649 */
[--C-:B------:R-:W-:Y:S02]  /*22a60*/  SHF.R.U32.HI R72, RZ, 0x18, R121.reuse ;  /* 0x00000018ff487819 */ /* 0x100fe40000011679 */
[----:B------:R-:W-:Y:S02]  /*22a70*/  LOP3.LUT R73, R73, 0xffff, RZ, 0xc0, !PT ;  /* 0x0000ffff49497812 */ /* 0x000fe400078ec0ff */
[----:B------:R-:W-:Y:S02]  /*22a80*/  SHF.R.U32.HI R121, RZ, 0x10, R121 ;  /* 0x00000010ff797819 */ /* 0x000fe40000011679 */
[----:B------:R-:W-:Y:S02]  /*22a90*/  LOP3.LUT R69, R128, 0xff, RZ, 0xc0, !PT ;  /* 0x000000ff80457812 */ /* 0x000fe400078ec0ff */
[----:B------:R-:W-:Y:S02]  /*22aa0*/  LOP3.LUT R60, R121, 0xff, RZ, 0xc0, !PT ;  /* 0x000000ff793c7812 */ /* 0x000fe400078ec0ff */
[----:B--2---:R-:W-:Y:S01]  /*22ab0*/  PRMT R64, R65, 0x7632, R64 ;  /* 0x0000763241407816 */ /* 0x004fe20000000040 */
[----:B-1----:R1:W2:Y:S01]  /*22ac0*/  LDL.S16 R133, [R1+0x1c] ;  /* 0x00001c0001857983 */ /* 0x0022a20000100600 */
[----:B------:R-:W-:Y:S02]  /*22ad0*/  PRMT R56, R57, 0x7632, R56 ;  /* 0x0000763239387816 */ /* 0x000fe40000000038 */
[----:B---3--:R-:W-:Y:S01]  /*22ae0*/  PRMT R165, R165, 0x7054, R190 ;  /* 0x00007054a5a57816 */ /* 0x008fe200000000be */
[----:B------:R1:W4:Y:S02]  /*22af0*/  LDL.S16 R132, [R1+0x18] ;  /* 0x0000180001847983 */ /* 0x0003240000100600 */
[----:B----4-:R-:W-:Y:S05]  /*22b00*/  @!P1 HADD2 R152, -R58.H0_H0, -RZ.H0_H0 ;  /* 0xa00000ff3a989230 */ /* 0x010fea0000000900 */
[----:B------:R-:W-:Y:S01]  /*22b10*/  PRMT R139, R152, 0x7610, R139 ;  /* 0x00007610988b7816 */ /* 0x000fe2000000008b */
[----:B------:R-:W-:Y:S03]  /*22b20*/  @!P1 STL.S16 [R1+0x28], R152 ;  /* 0x0000289801009387 */ /* 0x000fe60000100600 */
[----:B------:R-:W-:Y:S01]  /*22b30*/  @!P1 PRMT R58, R139, 0x5410, RZ ;  /* 0x000054108b3a9816 */ /* 0x000fe200000000ff */
[----:B------:R-:W-:Y:S01]  /*22b40*/  IMAD.WIDE.U32 R138, R138, -0x2daee0ad, RZ ;  /* 0xd2511f538a8a7825 */ /* 0x000fe200078e00ff */
[----:B------:R-:W-:Y:S03]  /*22b50*/  ISETP.LE.U32.AND P1, PT, R74, UR30, PT ;  /* 0x0000001e4a007c0c */ /* 0x000fe6000bf23070 */
[----:B------:R-:W-:Y:S01]  /*22b60*/  STG.E.U16 [R112.64+0x90], R58 ;  /* 0x0000903a70007986 */ /* 0x000fe2000c10152c */
[----:B------:R-:W-:Y:S04]  /*22b70*/  LOP3.LUT R121, R139, UR4, R122, 0x96, !PT ;  /* 0x000000048b797c12 */ /* 0x000fe8000f8e967a */
[C---:B------:R-:W-:Y:S01]  /*22b80*/  LOP3.LUT R70, R121.reuse, 0xffff, RZ, 0xc0, !PT ;  /* 0x0000ffff79467812 */ /* 0x040fe200078ec0ff */
[----:B------:R-:W-:Y:S01]  /*22b90*/  @!P2 HADD2 R125, -R53.H0_H0, -RZ.H0_H0 ;  /* 0xa00000ff357da230 */ /* 0x000fe20000000900 */
[----:B------:R-:W-:Y:S02]  /*22ba0*/  LOP3.LUT R71, R121, 0xff, RZ, 0xc0, !PT ;  /* 0x000000ff79477812 */ /* 0x000fe400078ec0ff */
[----:B------:R-:W-:Y:S02]  /*22bb0*/  SHF.R.U32.HI R70, RZ, 0x8, R70 ;  /* 0x00000008ff467819 */ /* 0x000fe40000011646 */
[----:B------:R-:W-:Y:S02]  /*22bc0*/  PRMT R124, R125, 0x7610, R124 ;  /* 0x000076107d7c7816 */ /* 0x000fe4000000007c */
[----:B------:R-:W-:Y:S01]  /*22bd0*/  LOP3.LUT R70, R70, 0xffff, RZ, 0xc0, !PT ;  /* 0x0000ffff46467812 */ /* 0x000fe200078ec0ff */
[----:B------:R-:W-:Y:S05]  /*22be0*/  @!P4 HADD2 R130, -R67.H0_H0, -RZ.H0_H0 ;  /* 0xa00000ff4382c230 */ /* 0x000fea0000000900 */
[----:B------:R-:W-:Y:S01]  /*22bf0*/  PRMT R74, R130, 0x7610, R74 ;  /* 0x00007610824a7816 */ /* 0x000fe2000000004a */
[----:B------:R4:W-:Y:S03]  /*22c00*/  @!P4 STL.S16 [R1+0x44], R130 ;  /* 0x000044820100c387 */ /* 0x0009e60000100600 */
[----:B------:R-:W-:Y:S01]  /*22c10*/  @!P4 PRMT R67, R74, 0x5410, RZ ;  /* 0x000054104a43c816 */ /* 0x000fe200000000ff */
[----:B------:R1:W-:Y:S01]  /*22c20*/  @!P2 STL.S16 [R1+0x38], R125 ;  /* 0x0000387d0100a387 */ /* 0x0003e20000100600 */
[----:B------:R-:W-:Y:S02]  /*22c30*/  PRMT R74, R53, 0x5410, R66 ;  /* 0x00005410354a7816 */ /* 0x000fe40000000042 */
[----:B------:R-:W-:Y:S01]  /*22c40*/  @!P2 PRMT R53, R124, 0x5410, RZ ;  /* 0x000054107c35a816 */ /* 0x000fe200000000ff */
[----:B------:R-:W-:Y:S01]  /*22c50*/  STG.E.U16 [R112.64+0x92], R67 ;  /* 0x0000924370007986 */ /* 0x000fe2000c10152c */
[----:B------:R-:W-:Y:S02]  /*22c60*/  ISETP.LE.U32.AND P4, PT, R73, UR30, PT ;  /* 0x0000001e49007c0c */ /* 0x000fe4000bf83070 */
[----:B------:R-:W-:Y:S01]  /*22c70*/  ISETP.LE.U32.AND P2, PT, R72, UR30, PT ;  /* 0x0000001e48007c0c */ /* 0x000fe2000bf43070 */
[----:B------:R1:W3:Y:S04]  /*22c80*/  LDL.S16 R124, [R1+0x8] ;  /* 0x00000800017c7983 */ /* 0x0002e80000100600 */
[----:B------:R1:W-:Y:S01]  /*22c90*/  STG.E.U16 [R110.64+0x8e], R53 ;  /* 0x00008e356e007986 */ /* 0x0003e2000c10152c */
[----:B--2---:R-:W-:Y:S03]  /*22ca0*/  @!P6 HADD2 R133, -R66.H0_H0, -RZ.H0_H0 ;  /* 0xa00000ff4285e230 */ /* 0x004fe60000000900 */
[----:B----4-:R2:W4:Y:S04]  /*22cb0*/  LDL.S16 R130, [R1+0x14] ;  /* 0x0000140001827983 */ /* 0x0105280000100600 */
[----:B------:R-:W-:Y:S02]  /*22cc0*/  @!P2 HADD2 R250, -R64.H0_H0, -RZ.H0_H0 ;  /* 0xa00000ff40faa230 */ /* 0x000fe40000000900 */
[----:B------:R-:W-:Y:S01]  /*22cd0*/  @!P5 HADD2 R132, -R61.H0_H0, -RZ.H0_H0 ;  /* 0xa00000ff3d84d230 */ /* 0x000fe20000000900 */
[----:B------:R-:W-:Y:S01]  /*22ce0*/  PRMT R73, R133, 0x7610, R73 ;  /* 0x0000761085497816 */ /* 0x000fe20000000049 */
[----:B-1----:R2:W2:Y:S03]  /*22cf0*/  LDL.S16 R125, [R1+0x24] ;  /* 0x00002400017d7983 */ /* 0x0024a60000100600 */
[----:B------:R-:W-:Y:S01]  /*22d00*/  @!P6 PRMT R66, R73, 0x5410, RZ ;  /* 0x000054104942e816 */ /* 0x000fe200000000ff */
[----:B------:R-:W-:Y:S01]  /*22d10*/  @!P6 STL.S16 [R1+0x1c], R133 ;  /* 0x00001c850100e387 */ /* 0x000fe20000100600 */
[----:B------:R-:W-:Y:S02]  /*22d20*/  ISETP.LE.U32.AND P6, PT, R60, UR30, PT ;  /* 0x0000001e3c007c0c */ /* 0x000fe4000bfc3070 */
[C---:B------:R-:W-:Y:S01]  /*22d30*/  PRMT R60, R61.reuse, 0x7632, R60 ;  /* 0x000076323d3c7816 */ /* 0x040fe2000000003c */
[----:B------:R-:W-:Y:S01]  /*22d40*/  @!P5 STL.S16 [R1+0x18], R132 ;  /* 0x000018840100d387 */ /* 0x000fe20000100600 */
[----:B------:R-:W-:Y:S02]  /*22d50*/  PRMT R131, R132, 0x7610, R131 ;  /* 0x0000761084837816 */ /* 0x000fe40000000083 */
[----:B------:R-:W-:Y:S01]  /*22d60*/  PRMT R73, R61, 0x5410, R60 ;  /* 0x000054103d497816 */ /* 0x000fe2000000003c */
[----:B------:R1:W-:Y:S01]  /*22d70*/  STG.E.U16 [R110.64+0x90], R66 ;  /* 0x000090426e007986 */ /* 0x0003e2000c10152c */
[----:B------:R-:W-:Y:S02]  /*22d80*/  @!P5 PRMT R61, R131, 0x5410, RZ ;  /* 0x00005410833dd816 */ /* 0x000fe400000000ff */
[----:B------:R-:W-:Y:S02]  /*22d90*/  ISETP.LE.U32.AND P5, PT, R71, UR30, PT ;  /* 0x0000001e47007c0c */ /* 0x000fe4000bfa3070 */
[----:B------:R-:W-:Y:S01]  /*22da0*/  PRMT R53, R54, 0x7632, R53 ;  /* 0x0000763236357816 */ /* 0x000fe20000000035 */
[----:B------:R-:W-:Y:S01]  /*22db0*/  @!P6 HADD2 R251, -R65.H0_H0, -RZ.H0_H0 ;  /* 0xa00000ff41fbe230 */ /* 0x000fe20000000900 */
[----:B------:R-:W-:Y:S09]  /*22dc0*/  STG.E.U16 [R108.64+0x90], R61 ;  /* 0x0000903d6c007986 */ /* 0x000ff2000c10152c */
[----:B------:R-:W-:Y:S02]  /*22dd0*/  @!P5 HADD2 R244, -R57.H0_H0, -RZ.H0_H0 ;  /* 0xa00000ff39f4d230 */ /* 0x000fe40000000900 */
[----:B---3--:R-:W-:Y:S02]  /*22de0*/  @!P4 HADD2 R124, -R62.H0_H0, -RZ.H0_H0 ;  /* 0xa00000ff3e7cc230 */ /* 0x008fe40000000900 */
[----:B----4-:R-:W-:Y:S05]  /*22df0*/  @!P3 HADD2 R130, -R60.H0_H0, -RZ.H0_H0 ;  /* 0xa00000ff3c82b230 */ /* 0x010fea0000000900 */
[----:B------:R-:W-:Y:S01]  /*22e00*/  PRMT R72, R130, 0x7610, R72 ;  /* 0x0000761082487816 */ /* 0x000fe20000000048 */
[----:B--2---:R-:W-:Y:S01]  /*22e10*/  @!P1 HADD2 R125, -R63.H0_H0, -RZ.H0_H0 ;  /* 0xa00000ff3f7d9230 */ /* 0x004fe20000000900 */
[----:B------:R-:W-:Y:S02]  /*22e20*/  @!P3 STL.S16 [R1+0x14], R130 ;  /* 0x000014820100b387 */ /* 0x000fe40000100600 */
[----:B------:R-:W-:Y:S02]  /*22e30*/  @!P3 PRMT R60, R72, 0x5410, RZ ;  /* 0x00005410483cb816 */ /* 0x000fe400000000ff */
[----:B------:R-:W-:Y:S01]  /*22e40*/  PRMT R71, R125, 0x7610, R71 ;  /* 0x000076107d477816 */ /* 0x000fe20000000047 */
[----:B------:R-:W-:Y:S01]  /*22e50*/  @!P1 STL.S16 [R1+0x24], R125 ;  /* 0x0000247d01009387 */ /* 0x000fe20000100600 */
[----:B------:R-:W-:Y:S02]  /*22e60*/  ISETP.LE.U32.AND P3, PT, R70, UR30, PT ;  /* 0x0000001e46007c0c */ /* 0x000fe4000bf63070 */
[--C-:B------:R-:W-:Y:S01]  /*22e70*/  SHF.R.U32.HI R70, RZ, 0x18, R121.reuse ;  /* 0x00000018ff467819 */ /* 0x100fe20000011679 */
[----:B------:R-:W-:Y:S01]  /*22e80*/  @!P4 STL.S16 [R1+0x8], R124 ;  /* 0x0000087c0100c387 */ /* 0x000fe20000100600 */
[----:B------:R-:W-:Y:S02]  /*22e90*/  PRMT R72, R63, 0x5410, R62 ;  /* 0x000054103f487816 */ /* 0x000fe4000000003e */
[----:B------:R-:W-:Y:S01]  /*22ea0*/  @!P1 PRMT R63, R71, 0x5410, RZ ;  /* 0x00005410473f9816 */ /* 0x000fe200000000ff */
[----:B------:R-:W-:Y:S01]  /*22eb0*/  STG.E.U16 [R108.64+0x92], R60 ;  /* 0x0000923c6c007986 */ /* 0x000fe2000c10152c */
[----:B------:R-:W-:Y:S02]  /*22ec0*/  ISETP.LE.U32.AND P1, PT, R70, UR30, PT ;  /* 0x0000001e46007c0c */ /* 0x000fe4000bf23070 */
[----:B------:R-:W-:Y:S01]  /*22ed0*/  PRMT R70, R124, 0x7610, R70 ;  /* 0x000076107c467816 */ /* 0x000fe20000000046 */
[----:B------:R-:W-:Y:S01]  /*22ee0*/  STG.E.U16 [R172.64+0xa0], R63 ;  /* 0x0000a03fac007986 */ /* 0x000fe2000c10152c */
[----:B------:R-:W-:Y:S01]  /*22ef0*/  SHF.R.U32.HI R121, RZ, 0x10, R121 ;  /* 0x00000010ff797819 */ /* 0x000fe20000011679 */
[----:B------:R-:W-:Y:S01]  /*22f00*/  @!P3 HADD2 R243, -R56.H0_H0, -RZ.H0_H0 ;  /* 0xa00000ff38f3b230 */ /* 0x000fe20000000900 */
[----:B------:R-:W-:Y:S02]  /*22f10*/  @!P4 PRMT R62, R70, 0x5410, RZ ;  /* 0x00005410463ec816 */ /* 0x000fe400000000ff */
[----:B------:R-:W-:Y:S02]  /*22f20*/  ISETP.LE.U32.AND P4, PT, R69, UR30, PT ;  /* 0x0000001e45007c0c */ /* 0x000fe4000bf83070 */
[----:B------:R-:W-:Y:S01]  /*22f30*/  LOP3.LUT R69, R128, 0xffff, RZ, 0xc0, !PT ;  /* 0x0000ffff80457812 */ /* 0x000fe200078ec0ff */
[----:B------:R-:W-:Y:S01]  /*22f40*/  STG.E.U16 [R172.64+0xa2], R62 ;  /* 0x0000a23eac007986 */ /* 0x000fe2000c10152c */
[----:B------:R-:W-:Y:S02]  /*22f50*/  LOP3.LUT R68, R121, 0xff, RZ, 0xc0, !PT ;  /* 0x000000ff79447812 */ /* 0x000fe400078ec0ff */
[----:B------:R-:W-:Y:S02]  /*22f60*/  SHF.R.U32.HI R69, RZ, 0x8, R69 ;  /* 0x00000008ff457819 */ /* 0x000fe40000011645 */
[----:B------:R-:W-:Y:S02]  /*22f70*/  PRMT R71, R65, 0x5410, R64 ;  /* 0x0000541041477816 */ /* 0x000fe40000000040 */
[----:B------:R-:W-:Y:S02]  /*22f80*/  @!P6 PRMT R65, R251, 0x5410, RZ ;  /* 0x00005410fb41e816 */ /* 0x000fe400000000ff */
[----:B------:R-:W-:Y:S01]  /*22f90*/  ISETP.LE.U32.AND P6, PT, R68, UR30, PT ;  /* 0x0000001e44007c0c */ /* 0x000fe2000bfc3070 */
[----:B------:R-:W-:Y:S01]  /*22fa0*/  @!P4 HADD2 R236, -R54.H0_H0, -RZ.H0_H0 ;  /* 0xa00000ff36ecc230 */ /* 0x000fe20000000900 */
[----:B------:R-:W-:Y:S01]  /*22fb0*/  LOP3.LUT R68, R69, 0xffff, RZ, 0xc0, !PT ;  /* 0x0000ffff45447812 */ /* 0x000fe200078ec0ff */
[----:B------:R-:W-:Y:S01]  /*22fc0*/  STG.E.U16 [R112.64+0xa0], R65 ;  /* 0x0000a04170007986 */ /* 0x000fe2000c10152c */
[----:B------:R-:W-:Y:S02]  /*22fd0*/  @!P2 PRMT R64, R250, 0x5410, RZ ;  /* 0x00005410fa40a816 */ /* 0x000fe400000000ff */
[----:B------:R-:W-:Y:S02]  /*22fe0*/  ISETP.LE.U32.AND P2, PT, R68, UR30, PT ;  /* 0x0000001e44007c0c */ /* 0x000fe4000bf43070 */
[--C-:B------:R-:W-:Y:S01]  /*22ff0*/  SHF.R.U32.HI R68, RZ, 0x10, R128.reuse ;  /* 0x00000010ff447819 */ /* 0x100fe20000011680 */
[----:B------:R-:W-:Y:S01]  /*23000*/  STG.E.U16 [R112.64+0xa2], R64 ;  /* 0x0000a24070007986 */ /* 0x000fe2000c10152c */
[----:B------:R-:W-:Y:S02]  /*23010*/  SHF.R.U32.HI R69, RZ, 0x18, R128 ;  /* 0x00000018ff457819 */ /* 0x000fe40000011680 */
[----:B------:R-:W-:Y:S01]  /*23020*/  LOP3.LUT R58, R68, 0xff, RZ, 0xc0, !PT ;  /* 0x000000ff443a7812 */ /* 0x000fe200078ec0ff */
[----:B------:R-:W-:Y:S01]  /*23030*/  @!P6 HADD2 R242, -R59.H0_H0, -RZ.H0_H0 ;  /* 0xa00000ff3bf2e230 */ /* 0x000fe20000000900 */
[----:B------:R-:W-:Y:S02]  /*23040*/  PRMT R68, R57, 0x5410, R56 ;  /* 0x0000541039447816 */ /* 0x000fe40000000038 */
[----:B------:R-:W-:Y:S02]  /*23050*/  @!P5 PRMT R57, R244, 0x5410, RZ ;  /* 0x00005410f439d816 */ /* 0x000fe400000000ff */
[----:B------:R-:W-:Y:S01]  /*23060*/  ISETP.LE.U32.AND P5, PT, R58, UR30, PT ;  /* 0x0000001e3a007c0c */ /* 0x000fe2000bfa3070 */
[----:B------:R-:W-:Y:S01]  /*23070*/  @!P2 HADD2 R235, -R53.H0_H0, -RZ.H0_H0 ;  /* 0xa00000ff35eba230 */ /* 0x000fe20000000900 */
[----:B------:R-:W-:Y:S01]  /*23080*/  PRMT R58, R59, 0x7632, R58 ;  /* 0x000076323b3a7816 */ /* 0x000fe2000000003a */
[----:B------:R2:W-:Y:S01]  /*23090*/  STG.E.U16 [R110.64+0x9e], R57 ;  /* 0x00009e396e007986 */ /* 0x0005e2000c10152c */
[----:B------:R-:W-:Y:S02]  /*230a0*/  @!P3 PRMT R56, R243, 0x5410, RZ ;  /* 0x00005410f338b816 */ /* 0x000fe400000000ff */
[----:B------:R-:W-:Y:S01]  /*230b0*/  ISETP.LE.U32.AND P3, PT, R69, UR30, PT ;  /* 0x0000001e45007c0c */ /* 0x000fe2000bf63070 */
[----:B------:R-:W-:Y:S01]  /*230c0*/  @!P1 HADD2 R238, -R58.H0_H0, -RZ.H0_H0 ;  /* 0xa00000ff3aee9230 */ /* 0x000fe20000000900 */
[----:B------:R-:W-:Y:S01]  /*230d0*/  LOP3.LUT R69, R138, 0xff, RZ, 0xc0, !PT ;  /* 0x000000ff8a457812 */ /* 0x000fe200078ec0ff */
[----:B------:R-:W-:Y:S01]  /*230e0*/  STG.E.U16 [R110.64+0xa0], R56 ;  /* 0x0000a0386e007986 */ /* 0x000fe2000c10152c */
[----:B------:R-:W-:Y:S02]  /*230f0*/  PRMT R67, R59, 0x5410, R58 ;  /* 0x000054103b437816 */ /* 0x000fe4000000003a */
[----:B------:R-:W-:Y:S02]  /*23100*/  @!P6 PRMT R59, R242, 0x5410, RZ ;  /* 0x00005410f23be816 */ /* 0x000fe400000000ff */
[----:B------:R-:W-:Y:S02]  /*23110*/  ISETP.LE.U32.AND P6, PT, R69, UR30, PT ;  /* 0x0000001e45007c0c */ /* 0x000fe4000bfc3070 */
[----:B------:R-:W-:Y:S01]  /*23120*/  LOP3.LUT R69, R138, 0xffff, RZ, 0xc0, !PT ;  /* 0x0000ffff8a457812 */ /* 0x000fe200078ec0ff */
[----:B------:R-:W-:Y:S01]  /*23130*/  STG.E.U16 [R108.64+0xa0], R59 ;  /* 0x0000a03b6c007986 */ /* 0x000fe2000c10152c */
[----:B------:R-:W-:Y:S02]  /*23140*/  @!P1 PRMT R58, R238, 0x5410, RZ ;  /* 0x00005410ee3a9816 */ /* 0x000fe400000000ff */
[----:B------:R-:W-:Y:S02]  /*23150*/  SHF.R.U32.HI R69, RZ, 0x8, R69 ;  /* 0x00000008ff457819 */ /* 0x000fe40000011645 */
[----:B------:R-:W-:Y:S01]  /*23160*/  PRMT R70, R54, 0x5410, R53 ;  /* 0x0000541036467816 */ /* 0x000fe20000000035 */
[----:B------:R-:W-:Y:S01]  /*23170*/  STG.E.U16 [R108.64+0xa2], R58 ;  /* 0x0000a23a6c007986 */ /* 0x000fe2000c10152c */
[----:B------:R-:W-:Y:S02]  /*23180*/  LOP3.LUT R69, R69, 0xffff, RZ, 0xc0, !PT ;  /* 0x0000ffff45457812 */ /* 0x000fe400078ec0ff */
[----:B------:R-:W-:Y:S02]  /*23190*/  @!P4 PRMT R54, R236, 0x5410, RZ ;  /* 0x00005410ec36c816 */ /* 0x000fe400000000ff */
[----:B------:R-:W-:Y:S02]  /*231a0*/  ISETP.LE.U32.AND P1, PT, R69, UR30, PT ;  /* 0x0000001e45007c0c */ /* 0x000fe4000bf23070 */
[--C-:B------:R-:W-:Y:S01]  /*231b0*/  SHF.R.U32.HI R69, RZ, 0x10, R138.reuse ;  /* 0x00000010ff457819 */ /* 0x100fe2000001168a */
[----:B------:R3:W-:Y:S01]  /*231c0*/  STG.E.U16 [R172.64+0xb0], R54 ;  /* 0x0000b036ac007986 */ /* 0x0007e2000c10152c */
[----:B------:R-:W-:Y:S02]  /*231d0*/  @!P2 PRMT R53, R235, 0x5410, RZ ;  /* 0x00005410eb35a816 */ /* 0x000fe400000000ff */
[----:B-1----:R-:W-:Y:S02]  /*231e0*/  LOP3.LUT R66, R69, 0xff, RZ, 0xc0, !PT ;  /* 0x000000ff45427812 */ /* 0x002fe400078ec0ff */
[----:B--2---:R-:W-:Y:S01]  /*231f0*/  PRMT R57, R119, 0x7610, R57 ;  /* 0x0000761077397816 */ /* 0x004fe20000000039 */
[----:B------:R1:W-:Y:S01]  /*23200*/  STG.E.U16 [R172.64+0xb2], R53 ;  /* 0x0000b235ac007986 */ /* 0x0003e2000c10152c */
[----:B------:R-:W-:Y:S02]  /*23210*/  ISETP.LE.U32.AND P4, PT, R66, UR30, PT ;  /* 0x0000001e42007c0c */ /* 0x000fe4000bf83070 */
[----:B------:R-:W-:Y:S04]  /*23220*/  SHF.R.U32.HI R66, RZ, 0x18, R138 ;  /* 0x00000018ff427819 */ /* 0x000fe8000001168a */
[----:B------:R-:W-:Y:S02]  /*23230*/  ISETP.LE.U32.AND P2, PT, R66, UR30, PT ;  /* 0x0000001e42007c0c */ /* 0x000fe4000bf43070 */
[----:B------:R-:W-:Y:S02]  /*23240*/  LOP3.LUT R66, R211, UR31, RZ, 0x3c, !PT ;  /* 0x0000001fd3427c12 */ /* 0x000fe4000f8e3cff */
[----:B------:R2:W5:Y:S03]  /*23250*/  LDL.LU.64 R210, [R1+0x1f8] ;  /* 0x0001f80001d27983 */ /* 0x0005660000300a00 */
[----:B------:R-:W-:Y:S03]  /*23260*/  IMAD.WIDE.U32 R124, R66, -0x326172a9, RZ ;  /* 0xcd9e8d57427c7825 */ /* 0x000fe600078e00ff */
[----:B------:R2:W4:Y:S02]  /*23270*/  LDL.S16 R69, [R1+0x20] ;  /* 0x0000200001457983 */ /* 0x0005240000100600 */
[----:B------:R-:W-:Y:S02]  /*23280*/  LOP3.LUT R60, R125, UR20, R208, 0x96, !PT ;  /* 0x000000147d3c7c12 */ /* 0x000fe4000f8e96d0 */
[----:B---3--:R-:W-:Y:S01]  /*23290*/  PRMT R54, R117, 0x7610, R54 ;  /* 0x0000761075367816 */ /* 0x008fe20000000036 */
[----:B------:R2:W5:Y:S02]  /*232a0*/  LDL.LU.64 R208, [R1+0x1f0] ;  /* 0x0001f00001d07983 */ /* 0x0005640000300a00 */
[----:B------:R-:W-:Y:S01]  /*232b0*/  IMAD.WIDE.U32 R130, R60, -0x2daee0ad, RZ ;  /* 0xd2511f533c827825 */ /* 0x000fe200078e00ff */
[----:B-1----:R-:W-:Y:S04]  /*232c0*/  LOP3.LUT R53, R125, UR20, R162, 0x96, !PT ;  /* 0x000000147d357c12 */ /* 0x002fe8000f8e96a2 */
[----:B------:R-:W-:Y:S02]  /*232d0*/  LOP3.LUT R60, R131, UR17, R170, 0x96, !PT ;  /* 0x00000011833c7c12 */ /* 0x000fe4000f8e96aa */
[----:B------:R2:W5:Y:S03]  /*232e0*/  LDL.LU.64 R170, [R1+0x1e8] ;  /* 0x0001e80001aa7983 */ /* 0x0005660000300a00 */
[----:B------:R-:W-:Y:S01]  /*232f0*/  IMAD.WIDE.U32 R62, R60, -0x326172a9, RZ ;  /* 0xcd9e8d573c3e7825 */ /* 0x000fe200078e00ff */
[----:B------:R-:W-:Y:S02]  /*23300*/  LOP3.LUT R60, R127, UR18, R124, 0x96, !PT ;  /* 0x000000127f3c7c12 */ /* 0x000fe4000f8e967c */
[----:B------:R2:W3:Y:S02]  /*23310*/  LDL.S16 R153, [R1+0x40] ;  /* 0x0000400001997983 */ /* 0x0004e40000100600 */
[----:B------:R-:W-:Y:S01]  /*23320*/  LOP3.LUT R126, R63, UR16, R126, 0x96, !PT ;  /* 0x000000103f7e7c12 */ /* 0x000fe2000f8e967e */
[----:B------:R-:W-:Y:S01]  /*23330*/  IMAD.WIDE.U32 R64, R60, -0x2daee0ad, RZ ;  /* 0xd2511f533c407825 */ /* 0x000fe200078e00ff */
[----:B------:R2:W2:Y:S03]  /*23340*/  LDL.S16 R66, [R1+0x34] ;  /* 0x0000340001427983 */ /* 0x0004a60000100600 */
[----:B------:R-:W-:Y:S01]  /*23350*/  IMAD.WIDE.U32 R132, R126, -0x2daee0ad, RZ ;  /* 0xd2511f537e847825 */ /* 0x000fe200078e00ff */
[----:B------:R-:W-:Y:S01]  /*23360*/  LOP3.LUT R60, R65, UR15, R130, 0x96, !PT ;  /* 0x0000000f413c7c12 */ /* 0x000fe2000f8e9682 */
[----:B------:R1:W2:Y:S03]  /*23370*/  LDL.S16 R152, [R1+0x10] ;  /* 0x0000100001987983 */ /* 0x0002a60000100600 */
[----:B------:R-:W-:Y:S01]  /*23380*/  LOP3.LUT R130, R133, UR13, R64, 0x96, !PT ;  /* 0x0000000d85827c12 */ /* 0x000fe2000f8e9640 */
[----:B------:R-:W-:Y:S04]  /*23390*/  IMAD.WIDE.U32 R60, R60, -0x326172a9, RZ ;  /* 0xcd9e8d573c3c7825 */ /* 0x000fe800078e00ff */
[----:B------:R-:W-:Y:S01]  /*233a0*/  IMAD.WIDE.U32 R130, R130, -0x326172a9, RZ ;  /* 0xcd9e8d5782827825 */ /* 0x000fe200078e00ff */
[----:B------:R-:W-:Y:S04]  /*233b0*/  LOP3.LUT R126, R61, UR14, R62, 0x96, !PT ;  /* 0x0000000e3d7e7c12 */ /* 0x000fe8000f8e963e */
[--C-:B------:R-:W-:Y:S01]  /*233c0*/  LOP3.LUT R121, R131, UR12, R60.reuse, 0x96, !PT ;  /* 0x0000000c83797c12 */ /* 0x100fe2000f8e963c */
[----:B------:R-:W-:Y:S01]  /*233d0*/  IMAD.WIDE.U32 R126, R126, -0x2daee0ad, RZ ;  /* 0xd2511f537e7e7825 */ /* 0x000fe200078e00ff */
[----:B------:R-:W-:Y:S04]  /*233e0*/  PRMT R60, R119, 0x7632, R60 ;  /* 0x00007632773c7816 */ /* 0x000fe8000000003c */
[----:B------:R-:W-:Y:S05]  /*233f0*/  LOP3.LUT R132, R127, UR11, R132, 0x96, !PT ;  /* 0x0000000b7f847c12 */ /* 0x000fea000f8e9684 */
[----:B------:R-:W-:Y:S05]  /*23400*/  IMAD.WIDE.U32 R132, R132, -0x326172a9, RZ ;  /* 0xcd9e8d5784847825 */ /* 0x000fea00078e00ff */
[----:B------:R-:W-:Y:S04]  /*23410*/  LOP3.LUT R61, R133, UR5, R130, 0x96, !PT ;  /* 0x00000005853d7c12 */ /* 0x000fe8000f8e9682 */
[C---:B------:R-:W-:Y:S02]  /*23420*/  LOP3.LUT R58, R61.reuse, 0xffff, RZ, 0xc0, !PT ;  /* 0x0000ffff3d3a7812 */ /* 0x040fe400078ec0ff */
[----:B------:R-:W-:Y:S02]  /*23430*/  LOP3.LUT R56, R61, 0xff, RZ, 0xc0, !PT ;  /* 0x000000ff3d387812 */ /* 0x000fe400078ec0ff */
[----:B------:R-:W-:Y:S04]  /*23440*/  SHF.R.U32.HI R58, RZ, 0x8, R58 ;  /* 0x00000008ff3a7819 */ /* 0x000fe8000001163a */
[----:B------:R-:W-:Y:S01]  /*23450*/  LOP3.LUT R58, R58, 0xffff, RZ, 0xc0, !PT ;  /* 0x0000ffff3a3a7812 */ /* 0x000fe200078ec0ff */
[----:B----4-:R-:W-:Y:S05]  /*23460*/  @!P5 HADD2 R69, -R57.H0_H0, -RZ.H0_H0 ;  /* 0xa00000ff3945d230 */ /* 0x010fea0000000900 */
[----:B------:R-:W-:Y:S01]  /*23470*/  PRMT R64, R69, 0x7610, R64 ;  /* 0x0000761045407816 */ /* 0x000fe20000000040 */
[----:B------:R4:W-:Y:S01]  /*23480*/  @!P5 STL.S16 [R1+0x20], R69 ;  /* 0x000020450100d387 */ /* 0x0009e20000100600 */
[----:B---3--:R-:W-:Y:S02]  /*23490*/  @!P3 HADD2 R153, -R60.H0_H0, -RZ.H0_H0 ;  /* 0xa00000ff3c99b230 */ /* 0x008fe40000000900 */
[----:B--2---:R-:W-:Y:S03]  /*234a0*/  @!P6 HADD2 R66, -R54.H0_H0, -RZ.H0_H0 ;  /* 0xa00000ff3642e230 */ /* 0x004fe60000000900 */
[----:B------:R-:W-:Y:S01]  /*234b0*/  PRMT R63, R153, 0x7610, R63 ;  /* 0x00007610993f7816 */ /* 0x000fe2000000003f */
[----:B------:R-:W-:Y:S01]  /*234c0*/  @!P3 STL.S16 [R1+0x40], R153 ;  /* 0x000040990100b387 */ /* 0x000fe20000100600 */
[----:B------:R-:W-:Y:S03]  /*234d0*/  PRMT R62, R66, 0x7610, R62 ;  /* 0x00007610423e7816 */ /* 0x000fe6000000003e */
[----:B------:R2:W-:Y:S01]  /*234e0*/  @!P6 STL.S16 [R1+0x34], R66 ;  /* 0x000034420100e387 */ /* 0x0005e20000100600 */
[----:B----4-:R-:W-:Y:S02]  /*234f0*/  PRMT R69, R57, 0x5410, R60 ;  /* 0x0000541039457816 */ /* 0x010fe4000000003c */
[----:B------:R-:W-:Y:S01]  /*23500*/  @!P5 PRMT R57, R64, 0x5410, RZ ;  /* 0x000054104039d816 */ /* 0x000fe200000000ff */
[----:B------:R1:W3:Y:S01]  /*23510*/  LDL.S16 R65, [R1+0xc] ;  /* 0x00000c0001417983 */ /* 0x0002e20000100600 */
[----:B------:R-:W-:Y:S02]  /*23520*/  ISETP.LE.U32.AND P5, PT, R56, UR30, PT ;  /* 0x0000001e38007c0c */ /* 0x000fe4000bfa3070 */
[----:B------:R-:W-:Y:S01]  /*23530*/  PRMT R56, R117, 0x7632, R56 ;  /* 0x0000763275387816 */ /* 0x000fe20000000038 */
[----:B------:R1:W4:Y:S01]  /*23540*/  LDL.S16 R64, [R1] ;  /* 0x0000000001407983 */ /* 0x0003220000100600 */
[----:B------:R-:W-:Y:S02]  /*23550*/  @!P3 PRMT R60, R63, 0x5410, RZ ;  /* 0x000054103f3cb816 */ /* 0x000fe400000000ff */
[----:B------:R-:W-:Y:S01]  /*23560*/  ISETP.LE.U32.AND P3, PT, R58, UR30, PT ;  /* 0x0000001e3a007c0c */ /* 0x000fe2000bf63070 */
[----:B------:R-:W-:Y:S01]  /*23570*/  @!P1 HADD2 R152, -R56.H0_H0, -RZ.H0_H0 ;  /* 0xa00000ff38989230 */ /* 0x000fe20000000900 */
[--C-:B------:R-:W-:Y:S01]  /*23580*/  SHF.R.U32.HI R58, RZ, 0x18, R61.reuse ;  /* 0x00000018ff3a7819 */ /* 0x100fe2000001163d */
[----:B------:R-:W-:Y:S01]  /*23590*/  STG.E.U16 [R112.64+0xb2], R60 ;  /* 0x0000b23c70007986 */ /* 0x000fe2000c10152c */
[----:B------:R-:W-:Y:S02]  /*235a0*/  SHF.R.U32.HI R61, RZ, 0x10, R61 ;  /* 0x00000010ff3d7819 */ /* 0x000fe4000001163d */
[----:B------:R-:W-:Y:S01]  /*235b0*/  PRMT R59, R152, 0x7610, R59 ;  /* 0x00007610983b7816 */ /* 0x000fe2000000003b */
[----:B------:R-:W-:Y:S01]  /*235c0*/  @!P1 STL.S16 [R1+0x10], R152 ;  /* 0x0000109801009387 */ /* 0x000fe20000100600 */
[----:B------:R-:W-:Y:S03]  /*235d0*/  LOP3.LUT R61, R61, 0xff, RZ, 0xc0, !PT ;  /* 0x000000ff3d3d7812 */ /* 0x000fe600078ec0ff */
[----:B------:R1:W-:Y:S01]  /*235e0*/  STG.E.U16 [R112.64+0xb0], R57 ;  /* 0x0000b03970007986 */ /* 0x0003e2000c10152c */
[----:B--2---:R-:W-:Y:S02]  /*235f0*/  PRMT R66, R54, 0x5410, R56 ;  /* 0x0000541036427816 */ /* 0x004fe40000000038 */
[----:B------:R-:W-:Y:S02]  /*23600*/  @!P1 PRMT R56, R59, 0x5410, RZ ;  /* 0x000054103b389816 */ /* 0x000fe400000000ff */
[----:B------:R-:W-:Y:S02]  /*23610*/  ISETP.LE.U32.AND P1, PT, R61, UR30, PT ;  /* 0x0000001e3d007c0c */ /* 0x000fe4000bf23070 */
[----:B------:R-:W-:Y:S01]  /*23620*/  @!P6 PRMT R54, R62, 0x5410, RZ ;  /* 0x000054103e36e816 */ /* 0x000fe200000000ff */
[----:B------:R2:W2:Y:S01]  /*23630*/  LDL.S16 R61, [R1+0x4] ;  /* 0x00000400013d7983 */ /* 0x0004a20000100600 */
[----:B------:R-:W-:Y:S01]  /*23640*/  ISETP.LE.U32.AND P6, PT, R58, UR30, PT ;  /* 0x0000001e3a007c0c */ /* 0x000fe2000bfc3070 */
[----:B------:R-:W-:Y:S01]  /*23650*/  IMAD.WIDE.U32 R62, R53, -0x2daee0ad, RZ ;  /* 0xd2511f53353e7825 */ /* 0x000fe200078e00ff */
[----:B------:R-:W-:Y:S01]  /*23660*/  LOP3.LUT R58, R149, UR18, R124, 0x96, !PT ;  /* 0x00000012953a7c12 */ /* 0x000fe2000f8e967c */
[----:B------:R1:W-:Y:S03]  /*23670*/  STG.E.U16 [R110.64+0xae], R54 ;  /* 0x0000ae366e007986 */ /* 0x0003e6000c10152c */
[----:B------:R-:W-:Y:S01]  /*23680*/  LOP3.LUT R53, R63, UR17, R160, 0x96, !PT ;  /* 0x000000113f357c12 */ /* 0x000fe2000f8e96a0 */
[----:B------:R-:W-:Y:S01]  /*23690*/  IMAD.WIDE.U32 R58, R58, -0x2daee0ad, RZ ;  /* 0xd2511f533a3a7825 */ /* 0x000fe200078e00ff */
[----:B------:R1:W-:Y:S03]  /*236a0*/  STG.E.U16 [R110.64+0xb0], R56 ;  /* 0x0000b0386e007986 */ /* 0x0003e6000c10152c */
[----:B------:R-:W-:Y:S01]  /*236b0*/  IMAD.WIDE.U32 R124, R53, -0x326172a9, RZ ;  /* 0xcd9e8d57357c7825 */ /* 0x000fe200078e00ff */
[----:B------:R-:W-:Y:S04]  /*236c0*/  LOP3.LUT R53, R59, UR15, R62, 0x96, !PT ;  /* 0x0000000f3b357c12 */ /* 0x000fe8000f8e963e */
[----:B------:R-:W-:Y:S01]  /*236d0*/  LOP3.LUT R148, R125, UR16, R148, 0x96, !PT ;  /* 0x000000107d947c12 */ /* 0x000fe2000f8e9694 */
[----:B------:R-:W-:Y:S01]  /*236e0*/  IMAD.WIDE.U32 R62, R53, -0x326172a9, RZ ;  /* 0xcd9e8d57353e7825 */ /* 0x000fe200078e00ff */
[----:B------:R-:W-:Y:S02]  /*236f0*/  PRMT R53, R115, 0x7610, R53 ;  /* 0x0000761073357816 */ /* 0x000fe40000000035 */
[----:B-1----:R-:W-:Y:S01]  /*23700*/  PRMT R57, R118, 0x7610, R57 ;  /* 0x0000761076397816 */ /* 0x002fe20000000039 */
[----:B------:R-:W-:Y:S01]  /*23710*/  IMAD.WIDE.U32 R148, R148, -0x2daee0ad, RZ ;  /* 0xd2511f5394947825 */ /* 0x000fe200078e00ff */
[----:B------:R-:W-:Y:S03]  /*23720*/  LOP3.LUT R124, R63, UR14, R124, 0x96, !PT ;  /* 0x0000000e3f7c7c12 */ /* 0x000fe6000f8e967c */
[----:B------:R-:W-:Y:S01]  /*23730*/  @!P5 HADD2 R249, -R57.H0_H0, -RZ.H0_H0 ;  /* 0xa00000ff39f9d230 */ /* 0x000fe20000000900 */
[--C-:B------:R-:W-:Y:S01]  /*23740*/  LOP3.LUT R119, R149, UR13, R58.reuse, 0x96, !PT ;  /* 0x0000000d95777c12 */ /* 0x100fe2000f8e963a */
[----:B------:R-:W-:Y:S01]  /*23750*/  IMAD.WIDE.U32 R124, R124, -0x2daee0ad, RZ ;  /* 0xd2511f537c7c7825 */ /* 0x000fe200078e00ff */
[----:B------:R-:W-:Y:S02]  /*23760*/  PRMT R58, R115, 0x7632, R58 ;  /* 0x00007632733a7816 */ /* 0x000fe4000000003a */
[----:B------:R-:W-:Y:S01]  /*23770*/  PRMT R54, R118, 0x7632, R54 ;  /* 0x0000763276367816 */ /* 0x000fe20000000036 */
[----:B------:R-:W-:Y:S01]  /*23780*/  IMAD.WIDE.U32 R118, R119, -0x326172a9, RZ ;  /* 0xcd9e8d5777767825 */ /* 0x000fe200078e00ff */
[----:B------:R-:W-:Y:S02]  /*23790*/  LOP3.LUT R152, R125, UR11, R148, 0x96, !PT ;  /* 0x0000000b7d987c12 */ /* 0x000fe4000f8e9694 */
[----:B------:R-:W-:Y:S01]  /*237a0*/  PRMT R56, R116, 0x7632, R56 ;  /* 0x0000763274387816 */ /* 0x000fe20000000038 */
[----:B------:R-:W-:Y:S01]  /*237b0*/  @!P3 HADD2 R248, -R54.H0_H0, -RZ.H0_H0 ;  /* 0xa00000ff36f8b230 */ /* 0x000fe20000000900 */
[----:B------:R-:W-:Y:S01]  /*237c0*/  LOP3.LUT R115, R119, UR12, R62, 0x96, !PT ;  /* 0x0000000c77737c12 */ /* 0x000fe2000f8e963e */
[----:B------:R-:W-:Y:S01]  /*237d0*/  IMAD.WIDE.U32 R152, R152, -0x326172a9, RZ ;  /* 0xcd9e8d5798987825 */ /* 0x000fe200078e00ff */
[----:B------:R-:W-:Y:S04]  /*237e0*/  SHF.R.U32.HI R119, RZ, 0x10, R178 ;  /* 0x00000010ff777819 */ /* 0x000fe800000116b2 */
[----:B------:R-:W-:Y:S01]  /*237f0*/  LOP3.LUT R119, R119, 0xff, RZ, 0xc0, !PT ;  /* 0x000000ff77777812 */ /* 0x000fe200078ec0ff */
[----:B---3--:R-:W-:Y:S02]  /*23800*/  @!P4 HADD2 R65, -R53.H0_H0, -RZ.H0_H0 ;  /* 0xa00000ff3541c230 */ /* 0x008fe40000000900 */
[----:B----4-:R-:W-:Y:S03]  /*23810*/  @!P2 HADD2 R64, -R58.H0_H0, -RZ.H0_H0 ;  /* 0xa00000ff3a40a230 */ /* 0x010fe60000000900 */
[----:B------:R-:W-:Y:S01]  /*23820*/  PRMT R60, R65, 0x7610, R60 ;  /* 0x00007610413c7816 */ /* 0x000fe2000000003c */
[----:B------:R1:W-:Y:S01]  /*23830*/  @!P4 STL.S16 [R1+0xc], R65 ;  /* 0x00000c410100c387 */ /* 0x0003e20000100600 */
[----:B------:R-:W-:Y:S03]  /*23840*/  PRMT R59, R64, 0x7610, R59 ;  /* 0x00007610403b7816 */ /* 0x000fe6000000003b */
[----:B------:R3:W-:Y:S01]  /*23850*/  @!P2 STL.S16 [R1], R64 ;  /* 0x000000400100a387 */ /* 0x0007e20000100600 */
[----:B--2---:R-:W-:Y:S01]  /*23860*/  @!P6 HADD2 R61, -R56.H0_H0, -RZ.H0_H0 ;  /* 0xa00000ff383de230 */ /* 0x004fe20000000900 */
[----:B-1----:R-:W-:Y:S02]  /*23870*/  PRMT R65, R53, 0x5410, R58 ;  /* 0x0000541035417816 */ /* 0x002fe4000000003a */
[----:B------:R-:W-:Y:S02]  /*23880*/  @!P4 PRMT R53, R60, 0x5410, RZ ;  /* 0x000054103c35c816 */ /* 0x000fe400000000ff */
[----:B------:R-:W-:Y:S01]  /*23890*/  @!P6 STL.S16 [R1+0x4], R61 ;  /* 0x0000043d0100e387 */ /* 0x000fe20000100600 */
[----:B------:R-:W-:Y:S02]  /*238a0*/  @!P2 PRMT R58, R59, 0x5410, RZ ;  /* 0x000054103b3aa816 */ /* 0x000fe400000000ff */
[----:B---3--:R-:W-:Y:S01]  /*238b0*/  PRMT R64, R57, 0x5410, R54 ;  /* 0x0000541039407816 */ /* 0x008fe20000000036 */
[----:B------:R1:W-:Y:S01]  /*238c0*/  STG.E.U16 [R108.64+0xb0], R53 ;  /* 0x0000b0356c007986 */ /* 0x0003e2000c10152c */
[----:B------:R-:W-:Y:S02]  /*238d0*/  @!P5 PRMT R57, R249, 0x5410, RZ ;  /* 0x00005410f939d816 */ /* 0x000fe400000000ff */
[----:B------:R-:W-:Y:S01]  /*238e0*/  @!P3 PRMT R54, R248, 0x5410, RZ ;  /* 0x00005410f836b816 */ /* 0x000fe200000000ff */
[----:B------:R2:W3:Y:S04]  /*238f0*/  LDL.S16 R191, [R1+0xcc] ;  /* 0x0000cc0001bf7983 */ /* 0x0004e80000100600 */
[----:B------:R4:W-:Y:S04]  /*23900*/  STG.E.U16 [R108.64+0xb2], R58 ;  /* 0x0000b23a6c007986 */ /* 0x0009e8000c10152c */
[----:B------:R2:W-:Y:S04]  /*23910*/  STG.E.U16 [R172.64+0xc0], R57 ;  /* 0x0000c039ac007986 */ /* 0x0005e8000c10152c */
[----:B------:R2:W-:Y:S01]  /*23920*/  STG.E.U16 [R172.64+0xc2], R54 ;  /* 0x0000c236ac007986 */ /* 0x0005e2000c10152c */
[----:B-1----:R-:W-:Y:S01]  /*23930*/  PRMT R53, R116, 0x7610, R53 ;  /* 0x0000761074357816 */ /* 0x002fe20000000035 */
[----:B------:R-:W-:Y:S03]  /*23940*/  IMAD.WIDE.U32 R116, R121, -0x2daee0ad, RZ ;  /* 0xd2511f5379747825 */ /* 0x000fe600078e00ff */
[----:B------:R-:W-:Y:S01]  /*23950*/  PRMT R63, R53, 0x5410, R56 ;  /* 0x00005410353f7816 */ /* 0x000fe20000000038 */
[----:B------:R-:W-:Y:S01]  /*23960*/  @!P1 HADD2 R247, -R53.H0_H0, -RZ.H0_H0 ;  /* 0xa00000ff35f79230 */ /* 0x000fe20000000900 */
[----:B----4-:R-:W-:Y:S04]  /*23970*/  PRMT R58, R61, 0x7610, R58 ;  /* 0x000076103d3a7816 */ /* 0x010fe8000000003a */
[----:B------:R-:W-:Y:S02]  /*23980*/  @!P1 PRMT R53, R247, 0x5410, RZ ;  /* 0x00005410f7359816 */ /* 0x000fe400000000ff */
[----:B--2---:R-:W-:Y:S01]  /*23990*/  LOP3.LUT R57, R153, UR5, R118, 0x96, !PT ;  /* 0x0000000599397c12 */ /* 0x004fe2000f8e9676 */
[----:B------:R-:W-:Y:S01]  /*239a0*/  UIADD3 UR5, UR29, 0x646e171e, URZ ;  /* 0x646e171e1d057890 */ /* 0x000fe2000fffe03f */
[----:B------:R-:W-:Y:S01]  /*239b0*/  @!P6 PRMT R56, R58, 0x5410, RZ ;  /* 0x000054103a38e816 */ /* 0x000fe200000000ff */
[----:B------:R1:W-:Y:S01]  /*239c0*/  STG.E.U16 [R112.64+0xc0], R53 ;  /* 0x0000c03570007986 */ /* 0x0003e2000c10152c */
[C---:B------:R-:W-:Y:S03]  /*239d0*/  PRMT R54, R114.reuse, 0x7632, R54 ;  /* 0x0000763272367816 */ /* 0x040fe60000000036 */
[----:B------:R-:W-:Y:S01]  /*239e0*/  LOP3.LUT R182, R177, UR5, R182, 0x96, !PT ;  /* 0x00000005b1b67c12 */ /* 0x000fe2000f8e96b6 */
[----:B------:R2:W-:Y:S01]  /*239f0*/  STG.E.U16 [R112.64+0xc2], R56 ;  /* 0x0000c23870007986 */ /* 0x0005e2000c10152c */
[----:B------:R-:W-:Y:S02]  /*23a00*/  LOP3.LUT R174, R179, UR5, R174, 0x96, !PT ;  /* 0x00000005b3ae7c12 */ /* 0x000fe4000f8e96ae */
[----:B------:R-:W-:Y:S02]  /*23a10*/  LOP3.LUT R134, R151, UR5, R134, 0x96, !PT ;  /* 0x0000000597867c12 */ /* 0x000fe4000f8e9686 */
[----:B------:R-:W-:Y:S02]  /*23a20*/  LOP3.LUT R136, R155, UR5, R136, 0x96, !PT ;  /* 0x000000059b887c12 */ /* 0x000fe4000f8e9688 */
[----:B------:R-:W-:Y:S02]  /*23a30*/  LOP3.LUT R120, R129, UR5, R120, 0x96, !PT ;  /* 0x0000000581787c12 */ /* 0x000fe4000f8e9678 */
[----:B------:R-:W-:Y:S02]  /*23a40*/  LOP3.LUT R122, R139, UR5, R122, 0x96, !PT ;  /* 0x000000058b7a7c12 */ /* 0x000fe4000f8e967a */
[----:B-1----:R-:W-:Y:S04]  /*23a50*/  LOP3.LUT R53, R57, 0xff, RZ, 0xc0, !PT ;  /* 0x000000ff39357812 */ /* 0x002fe800078ec0ff */
[----:B------:R-:W-:Y:S02]  /*23a60*/  ISETP.LE.U32.AND P1, PT, R53, UR30, PT ;  /* 0x0000001e35007c0c */ /* 0x000fe4000bf23070 */
[----:B------:R-:W-:Y:S01]  /*23a70*/  PRMT R53, R114, 0x7610, R53 ;  /* 0x0000761072357816 */ /* 0x000fe20000000035 */
[----:B------:R-:W-:Y:S01]  /*23a80*/  IMAD.WIDE.U32 R114, R115, -0x2daee0ad, RZ ;  /* 0xd2511f5373727825 */ /* 0x000fe200078e00ff */
[----:B--2---:R-:W-:Y:S02]  /*23a90*/  PRMT R56, R107, 0x7632, R56 ;  /* 0x000076326b387816 */ /* 0x004fe40000000038 */
[----:B------:R-:W-:Y:S07]  /*23aa0*/  PRMT R60, R53, 0x5410, R54 ;  /* 0x00005410353c7816 */ /* 0x000fee0000000036 */
[----:B------:R-:W-:Y:S05]  /*23ab0*/  @!P1 HADD2 R252, -R53.H0_H0, -RZ.H0_H0 ;  /* 0xa00000ff35fc9230 */ /* 0x000fea0000000900 */
[----:B------:R-:W-:Y:S05]  /*23ac0*/  @!P1 PRMT R53, R252, 0x5410, RZ ;  /* 0x00005410fc359816 */ /* 0x000fea00000000ff */
[----:B------:R1:W-:Y:S02]  /*23ad0*/  STG.E.U16 [R110.64+0xbe], R53 ;  /* 0x0000be356e007986 */ /* 0x0003e4000c10152c */
[----:B-1----:R-:W-:Y:S04]  /*23ae0*/  LOP3.LUT R53, R57, 0xffff, RZ, 0xc0, !PT ;  /* 0x0000ffff39357812 */ /* 0x002fe800078ec0ff */
[----:B------:R-:W-:Y:S04]  /*23af0*/  SHF.R.U32.HI R53, RZ, 0x8, R53 ;  /* 0x00000008ff357819 */ /* 0x000fe80000011635 */
[----:B------:R-:W-:Y:S04]  /*23b00*/  LOP3.LUT R53, R53, 0xffff, RZ, 0xc0, !PT ;  /* 0x0000ffff35357812 */ /* 0x000fe800078ec0ff */
[----:B------:R-:W-:Y:S02]  /*23b10*/  ISETP.LE.U32.AND P3, PT, R53, UR30, PT ;  /* 0x0000001e35007c0c */ /* 0x000fe4000bf63070 */
[--C-:B------:R-:W-:Y:S02]  /*23b20*/  SHF.R.U32.HI R53, RZ, 0x10, R57.reuse ;  /* 0x00000010ff357819 */ /* 0x100fe40000011639 */
[----:B------:R-:W-:Y:S02]  /*23b30*/  SHF.R.U32.HI R57, RZ, 0x18, R57 ;  /* 0x00000018ff397819 */ /* 0x000fe40000011639 */
[----:B------:R-:W-:Y:S02]  /*23b40*/  LOP3.LUT R53, R53, 0xff, RZ, 0xc0, !PT ;  /* 0x000000ff35357812 */ /* 0x000fe400078ec0ff */
[----:B------:R-:W-:Y:S02]  /*23b50*/  ISETP.LE.U32.AND P1, PT, R57, UR30, PT ;  /* 0x0000001e39007c0c */ /* 0x000fe4000bf23070 */
[----:B------:R-:W-:Y:S02]  /*23b60*/  ISETP.LE.U32.AND P2, PT, R53, UR30, PT ;  /* 0x0000001e35007c0c */ /* 0x000fe4000bf43070 */
[C---:B------:R-:W-:Y:S01]  /*23b70*/  LOP3.LUT R53, R132.reuse, 0xff, RZ, 0xc0, !PT ;  /* 0x000000ff84357812 */ /* 0x040fe200078ec0ff */
[----:B------:R-:W-:Y:S01]  /*23b80*/  @!P3 HADD2 R246, -R54.H0_H0, -RZ.H0_H0 ;  /* 0xa00000ff36f6b230 */ /* 0x000fe20000000900 */
[----:B------:R-:W-:Y:S02]  /*23b90*/  SHF.R.U32.HI R57, RZ, 0x10, R132 ;  /* 0x00000010ff397819 */ /* 0x000fe40000011684 */
[----:B------:R-:W-:Y:S02]  /*23ba0*/  ISETP.LE.U32.AND P6, PT, R53, UR30, PT ;  /* 0x0000001e35007c0c */ /* 0x000fe4000bfc3070 */
[----:B------:R-:W-:Y:S02]  /*23bb0*/  LOP3.LUT R53, R132, 0xffff, RZ, 0xc0, !PT ;  /* 0x0000ffff84357812 */ /* 0x000fe400078ec0ff */
[----:B------:R-:W-:Y:S01]  /*23bc0*/  @!P3 PRMT R54, R246, 0x5410, RZ ;  /* 0x00005410f636b816 */ /* 0x000fe200000000ff */
[----:B------:R-:W-:Y:S01]  /*23bd0*/  @!P1 HADD2 R232, -R56.H0_H0, -RZ.H0_H0 ;  /* 0xa00000ff38e89230 */ /* 0x000fe20000000900 */
[----:B------:R-:W-:Y:S02]  /*23be0*/  SHF.R.U32.HI R53, RZ, 0x8, R53 ;  /* 0x00000008ff357819 */ /* 0x000fe40000011635 */
[----:B------:R-:W-:Y:S01]  /*23bf0*/  LOP3.LUT R57, R57, 0xff, RZ, 0xc0, !PT ;  /* 0x000000ff39397812 */ /* 0x000fe200078ec0ff */
[----:B------:R1:W-:Y:S01]  /*23c00*/  STG.E.U16 [R110.64+0xc0], R54 ;  /* 0x0000c0366e007986 */ /* 0x0003e2000c10152c */
[----:B------:R-:W-:Y:S02]  /*23c10*/  LOP3.LUT R53, R53, 0xffff, RZ, 0xc0, !PT ;  /* 0x0000ffff35357812 */ /* 0x000fe400078ec0ff */
[----:B------:R-:W-:Y:S01]  /*23c20*/  ISETP.LE.U32.AND P4, PT, R57, UR30, PT ;  /* 0x0000001e39007c0c */ /* 0x000fe2000bf83070 */
[----:B------:R-:W-:Y:S01]  /*23c30*/  @!P6 HADD2 R241, -R55.H0_H0, -RZ.H0_H0 ;  /* 0xa00000ff37f1e230 */ /* 0x000fe20000000900 */
[----:B------:R-:W-:Y:S02]  /*23c40*/  ISETP.LE.U32.AND P5, PT, R53, UR30, PT ;  /* 0x0000001e35007c0c */ /* 0x000fe4000bfa3070 */
[----:B------:R-:W-:Y:S02]  /*23c50*/  PRMT R53, R107, 0x7610, R53 ;  /* 0x000076106b357816 */ /* 0x000fe40000000035 */
[----:B------:R-:W-:Y:S02]  /*23c60*/  LOP3.LUT R107, R178, 0xff, RZ, 0xc0, !PT ;  /* 0x000000ffb26b7812 */ /* 0x000fe400078ec0ff */
[----:B------:R-:W-:Y:S01]  /*23c70*/  PRMT R59, R53, 0x5410, R56 ;  /* 0x00005410353b7816 */ /* 0x000fe20000000038 */
[----:B------:R-:W-:Y:S01]  /*23c80*/  @!P2 HADD2 R245, -R53.H0_H0, -RZ.H0_H0 ;  /* 0xa00000ff35f5a230 */ /* 0x000fe20000000900 */
[----:B------:R-:W-:Y:S03]  /*23c90*/  @!P1 PRMT R56, R232, 0x5410, RZ ;  /* 0x00005410e8389816 */ /* 0x000fe600000000ff */
[----:B------:R-:W-:Y:S01]  /*23ca0*/  @!P4 HADD2 R239, -R52.H0_H0, -RZ.H0_H0 ;  /* 0xa00000ff34efc230 */ /* 0x000fe20000000900 */
[----:B------:R-:W-:Y:S01]  /*23cb0*/  @!P2 PRMT R53, R245, 0x5410, RZ ;  /* 0x00005410f535a816 */ /* 0x000fe200000000ff */
[----:B------:R2:W-:Y:S04]  /*23cc0*/  STG.E.U16 [R108.64+0xc2], R56 ;  /* 0x0000c2386c007986 */ /* 0x0005e8000c10152c */
[----:B------:R4:W-:Y:S01]  /*23cd0*/  STG.E.U16 [R108.64+0xc0], R53 ;  /* 0x0000c0356c007986 */ /* 0x0009e2000c10152c */
[C---:B-1----:R-:W-:Y:S04]  /*23ce0*/  PRMT R54, R55.reuse, 0x7632, R54 ;  /* 0x0000763237367816 */ /* 0x042fe80000000036 */
[----:B------:R-:W-:Y:S01]  /*23cf0*/  PRMT R62, R55, 0x5410, R54 ;  /* 0x00005410373e7816 */ /* 0x000fe20000000036 */
[----:B------:R-:W-:Y:S01]  /*23d00*/  @!P5 HADD2 R240, -R54.H0_H0, -RZ.H0_H0 ;  /* 0xa00000ff36f0d230 */ /* 0x000fe20000000900 */
[----:B------:R-:W-:Y:S04]  /*23d10*/  @!P6 PRMT R55, R241, 0x5410, RZ ;  /* 0x00005410f137e816 */ /* 0x000fe800000000ff */
[----:B------:R-:W-:Y:S01]  /*23d20*/  @!P5 PRMT R54, R240, 0x5410, RZ ;  /* 0x00005410f036d816 */ /* 0x000fe200000000ff */
[----:B------:R1:W-:Y:S04]  /*23d30*/  STG.E.U16 [R172.64+0xd0], R55 ;  /* 0x0000d037ac007986 */ /* 0x0003e8000c10152c */
[----:B------:R1:W-:Y:S01]  /*23d40*/  STG.E.U16 [R172.64+0xd2], R54 ;  /* 0x0000d236ac007986 */ /* 0x0003e2000c10152c */
[C---:B--2---:R-:W-:Y:S02]  /*23d50*/  PRMT R56, R40.reuse, 0x7632, R56 ;  /* 0x0000763228387816 */ /* 0x044fe40000000038 */
[----:B----4-:R-:W-:Y:S02]  /*23d60*/  SHF.R.U32.HI R53, RZ, 0x18, R132 ;  /* 0x00000018ff357819 */ /* 0x010fe40000011684 */
[----:B------:R-:W-:Y:S02]  /*23d70*/  PRMT R163, R40, 0x5410, R56 ;  /* 0x0000541028a37816 */ /* 0x000fe40000000038 */
[----:B------:R-:W-:Y:S02]  /*23d80*/  ISETP.LE.U32.AND P2, PT, R53, UR30, PT ;  /* 0x0000001e35007c0c */ /* 0x000fe4000bf43070 */
[C---:B------:R-:W-:Y:S04]  /*23d90*/  PRMT R53, R52.reuse, 0x7632, R53 ;  /* 0x0000763234357816 */ /* 0x040fe80000000035 */
[----:B------:R-:W-:Y:S02]  /*23da0*/  PRMT R61, R52, 0x5410, R53 ;  /* 0x00005410343d7816 */ /* 0x000fe40000000035 */
[----:B------:R-:W-:Y:S02]  /*23db0*/  @!P4 PRMT R52, R239, 0x5410, RZ ;  /* 0x00005410ef34c816 */ /* 0x000fe400000000ff */
[C---:B-1----:R-:W-:Y:S03]  /*23dc0*/  LOP3.LUT R55, R152.reuse, 0xff, RZ, 0xc0, !PT ;  /* 0x000000ff98377812 */ /* 0x042fe600078ec0ff */
[----:B------:R1:W-:Y:S01]  /*23dd0*/  STG.E.U16 [R112.64+0xd0], R52 ;  /* 0x0000d03470007986 */ /* 0x0003e2000c10152c */
[----:B------:R-:W-:Y:S01]  /*23de0*/  @!P2 HADD2 R234, -R53.H0_H0, -RZ.H0_H0 ;  /* 0xa00000ff35eaa230 */ /* 0x000fe20000000900 */
[----:B------:R-:W-:Y:S02]  /*23df0*/  ISETP.LE.U32.AND P3, PT, R55, UR30, PT ;  /* 0x0000001e37007c0c */ /* 0x000fe4000bf63070 */
[----:B------:R-:W-:Y:S02]  /*23e00*/  LOP3.LUT R55, R152, 0xffff, RZ, 0xc0, !PT ;  /* 0x0000ffff98377812 */ /* 0x000fe400078ec0ff */
[----:B------:R-:W-:Y:S02]  /*23e10*/  @!P2 PRMT R53, R234, 0x5410, RZ ;  /* 0x00005410ea35a816 */ /* 0x000fe400000000ff */
[----:B------:R-:W-:Y:S03]  /*23e20*/  SHF.R.U32.HI R55, RZ, 0x8, R55 ;  /* 0x00000008ff377819 */ /* 0x000fe60000011637 */
[----:B------:R-:W-:Y:S01]  /*23e30*/  STG.E.U16 [R112.64+0xd2], R53 ;  /* 0x0000d23570007986 */ /* 0x000fe2000c10152c */
[----:B------:R-:W-:Y:S03]  /*23e40*/  LOP3.LUT R55, R55, 0xffff, RZ, 0xc0, !PT ;  /* 0x0000ffff37377812 */ /* 0x000fe600078ec0ff */
[----:B------:R-:W-:Y:S01]  /*23e50*/  @!P3 HADD2 R237, -R50.H0_H0, -RZ.H0_H0 ;  /* 0xa00000ff32edb230 */ /* 0x000fe20000000900 */
[----:B------:R-:W-:Y:S02]  /*23e60*/  ISETP.LE.U32.AND P1, PT, R55, UR30, PT ;  /* 0x0000001e37007c0c */ /* 0x000fe4000bf23070 */
[----:B------:R-:W-:Y:S04]  /*23e70*/  SHF.R.U32.HI R55, RZ, 0x10, R152 ;  /* 0x00000010ff377819 */ /* 0x000fe80000011698 */
[----:B------:R-:W-:Y:S02]  /*23e80*/  LOP3.LUT R54, R55, 0xff, RZ, 0xc0, !PT ;  /* 0x000000ff37367812 */ /* 0x000fe400078ec0ff */
[----:B-1----:R-:W-:Y:S02]  /*23e90*/  PRMT R52, R50, 0x7632, R52 ;  /* 0x0000763232347816 */ /* 0x002fe40000000034 */
[----:B------:R-:W-:Y:S02]  /*23ea0*/  ISETP.LE.U32.AND P5, PT, R54, UR30, PT ;  /* 0x0000001e36007c0c */ /* 0x000fe4000bfa3070 */
[----:B------:R-:W-:Y:S01]  /*23eb0*/  PRMT R58, R50, 0x5410, R52 ;  /* 0x00005410323a7816 */ /* 0x000fe20000000034 */
[----:B------:R-:W-:Y:S01]  /*23ec0*/  @!P1 HADD2 R230, -R52.H0_H0, -RZ.H0_H0 ;  /* 0xa00000ff34e69230 */ /* 0x000fe20000000900 */
[----:B------:R-:W-:Y:S02]  /*23ed0*/  @!P3 PRMT R50, R237, 0x5410, RZ ;  /* 0x00005410ed32b816 */ /* 0x000fe400000000ff */
[----:B------:R-:W-:Y:S02]  /*23ee0*/  SHF.R.U32.HI R54, RZ, 0x18, R152 ;  /* 0x00000018ff367819 */ /* 0x000fe40000011698 */
[----:B------:R-:W-:Y:S01]  /*23ef0*/  @!P1 PRMT R52, R230, 0x5410, RZ ;  /* 0x00005410e6349816 */ /* 0x000fe200000000ff */
[----:B------:R1:W-:Y:S01]  /*23f00*/  STG.E.U16 [R110.64+0xce], R50 ;  /* 0x0000ce326e007986 */ /* 0x0003e2000c10152c */
[----:B------:R-:W-:Y:S02]  /*23f10*/  ISETP.LE.U32.AND P4, PT, R54, UR30, PT ;  /* 0x0000001e36007c0c */ /* 0x000fe4000bf83070 */
[----:B------:R-:W-:Y:S01]  /*23f20*/  SHF.R.U32.HI R54, RZ, 0x10, R186 ;  /* 0x00000010ff367819 */ /* 0x000fe200000116ba */
[----:B------:R2:W-:Y:S01]  /*23f30*/  STG.E.U16 [R110.64+0xd0], R52 ;  /* 0x0000d0346e007986 */ /* 0x0005e2000c10152c */
[----:B------:R-:W-:Y:S02]  /*23f40*/  @!P5 HADD2 R229, -R51.H0_H0, -RZ.H0_H0 ;  /* 0xa00000ff33e5d230 */ /* 0x000fe40000000900 */
[----:B------:R-:W-:Y:S02]  /*23f50*/  LOP3.LUT R54, R54, 0xff, RZ, 0xc0, !PT ;  /* 0x000000ff36367812 */ /* 0x000fe400078ec0ff */
[C---:B-1----:R-:W-:Y:S04]  /*23f60*/  PRMT R50, R51.reuse, 0x7632, R50 ;  /* 0x0000763233327816 */ /* 0x042fe80000000032 */
[----:B------:R-:W-:Y:S01]  /*23f70*/  PRMT R57, R51, 0x5410, R50 ;  /* 0x0000541033397816 */ /* 0x000fe20000000032 */
[----:B------:R-:W-:Y:S01]  /*23f80*/  @!P4 HADD2 R228, -R50.H0_H0, -RZ.H0_H0 ;  /* 0xa00000ff32e4c230 */ /* 0x000fe20000000900 */
[----:B------:R-:W-:Y:S02]  /*23f90*/  @!P5 PRMT R51, R229, 0x5410, RZ ;  /* 0x00005410e533d816 */ /* 0x000fe400000000ff */
[----:B--2---:R-:W-:Y:S02]  /*23fa0*/  SHF.R.U32.HI R52, RZ, 0x18, R186 ;  /* 0x00000018ff347819 */ /* 0x004fe400000116ba */
[----:B------:R-:W-:Y:S01]  /*23fb0*/  @!P4 PRMT R50, R228, 0x5410, RZ ;  /* 0x00005410e432c816 */ /* 0x000fe200000000ff */
[----:B------:R1:W-:Y:S01]  /*23fc0*/  STG.E.U16 [R108.64+0xd0], R51 ;  /* 0x0000d0336c007986 */ /* 0x0003e2000c10152c */
[----:B------:R-:W-:Y:S03]  /*23fd0*/  PRMT R52, R54, 0x5410, R52 ;  /* 0x0000541036347816 */ /* 0x000fe60000000034 */
[----:B------:R2:W-:Y:S02]  /*23fe0*/  STG.E.U16 [R108.64+0xd2], R50 ;  /* 0x0000d2326c007986 */ /* 0x0005e4000c10152c */
[--C-:B------:R-:W-:Y:S05]  /*23ff0*/  HSET2.LE.AND R52, R52, R165.reuse, PT ;  /* 0x000000a534347233 */ /* 0x100fea0003803000 */
[----:B------:R-:W-:Y:S02]  /*24000*/  LOP3.LUT R47, R52, R47, RZ, 0xc0, !PT ;  /* 0x0000002f342f7212 */ /* 0x000fe400078ec0ff */
[----:B------:R-:W-:Y:S02]  /*24010*/  LOP3.LUT R52, R178, 0xffff, RZ, 0xc0, !PT ;  /* 0x0000ffffb2347812 */ /* 0x000fe400078ec0ff */
[----:B------:R-:W-:Y:S02]  /*24020*/  SHF.R.U32.HI R178, RZ, 0x18, R178 ;  /* 0x00000018ffb27819 */ /* 0x000fe400000116b2 */
[----:B------:R-:W-:Y:S04]  /*24030*/  SHF.R.U32.HI R52, RZ, 0x8, R52 ;  /* 0x00000008ff347819 */ /* 0x000fe80000011634 */
[----:B------:R-:W-:Y:S02]  /*24040*/  PRMT R107, R107, 0x5410, R52 ;  /* 0x000054106b6b7816 */ /* 0x000fe40000000034 */
[C-C-:B-1----:R-:W-:Y:S02]  /*24050*/  LOP3.LUT R51, R117.reuse, UR4, R126.reuse, 0x96, !PT ;  /* 0x0000000475337c12 */ /* 0x142fe4000f8e967e */
[----:B------:R-:W-:Y:S02]  /*24060*/  LOP3.LUT R126, R117, UR5, R126, 0x96, !PT ;  /* 0x00000005757e7c12 */ /* 0x000fe4000f8e967e */
[----:B--2---:R-:W-:Y:S04]  /*24070*/  LOP3.LUT R50, R51, 0xff, RZ, 0xc0, !PT ;  /* 0x000000ff33327812 */ /* 0x004fe800078ec0ff */
[----:B------:R-:W-:Y:S02]  /*24080*/  ISETP.LE.U32.AND P1, PT, R50, UR30, PT ;  /* 0x0000001e32007c0c */ /* 0x000fe4000bf23070 */
[C---:B------:R-:W-:Y:S04]  /*24090*/  PRMT R50, R48.reuse, 0x7632, R50 ;  /* 0x0000763230327816 */ /* 0x040fe80000000032 */
        /* <DEDUP_REMOVED lines=13> */
[C---:B------:R-:W-:Y:S01]  /*24170*/  PRMT R48, R49.reuse, 0x7632, R48 ;  /* 0x0000763231307816 */ /* 0x040fe20000000030 */
[----:B------:R-:W-:Y:S01]  /*24180*/  @!P3 HADD2 R231, -R50.H0_H0, -RZ.H0_H0 ;  /* 0xa00000ff32e7b230 */ /* 0x000fe20000000900 */
[----:B------:R-:W-:Y:S02]  /*24190*/  SHF.R.U32.HI R51, RZ, 0x10, R180 ;  /* 0x00000010ff337819 */ /* 0x000fe400000116b4 */
[----:B------:R-:W-:Y:S02]  /*241a0*/  PRMT R161, R49, 0x5410, R48 ;  /* 0x0000541031a17816 */ /* 0x000fe40000000030 */
[----:B------:R-:W-:Y:S02]  /*241b0*/  @!P3 PRMT R50, R231, 0x5410, RZ ;  /* 0x00005410e732b816 */ /* 0x000fe400000000ff */
[----:B------:R-:W-:Y:S01]  /*241c0*/  LOP3.LUT R51, R51, 0xff, RZ, 0xc0, !PT ;  /* 0x000000ff33337812 */ /* 0x000fe200078ec0ff */
[----:B------:R-:W-:Y:S02]  /*241d0*/  @!P1 HADD2 R225, -R48.H0_H0, -RZ.H0_H0 ;  /* 0xa00000ff30e19230 */ /* 0x000fe40000000900 */
[----:B------:R-:W-:Y:S01]  /*241e0*/  @!P2 HADD2 R227, -R49.H0_H0, -RZ.H0_H0 ;  /* 0xa00000ff31e3a230 */ /* 0x000fe20000000900 */
[----:B------:R-:W-:Y:S02]  /*241f0*/  STG.E.U16 [R172.64+0xe2], R50 ;  /* 0x0000e232ac007986 */ /* 0x000fe4000c10152c */
[----:B------:R-:W-:Y:S02]  /*24200*/  @!P1 PRMT R48, R225, 0x5410, RZ ;  /* 0x00005410e1309816 */ /* 0x000fe400000000ff */
[----:B------:R-:W-:Y:S03]  /*24210*/  @!P2 PRMT R49, R227, 0x5410, RZ ;  /* 0x00005410e331a816 */ /* 0x000fe600000000ff */
[----:B------:R-:W-:Y:S04]  /*24220*/  STG.E.U16 [R112.64+0xe2], R48 ;  /* 0x0000e23070007986 */ /* 0x000fe8000c10152c */
[----:B------:R1:W-:Y:S02]  /*24230*/  STG.E.U16 [R112.64+0xe0], R49 ;  /* 0x0000e03170007986 */ /* 0x0003e4000c10152c */
[C-C-:B-1----:R-:W-:Y:S01]  /*24240*/  LOP3.LUT R49, R115.reuse, UR4, R124.reuse, 0x96, !PT ;  /* 0x0000000473317c12 */ /* 0x142fe2000f8e967c */
[----:B------:R-:W-:Y:S01]  /*24250*/  UIADD3 UR4, UR28, -0x4ab325aa, URZ ;  /* 0xb54cda561c047890 */ /* 0x000fe2000fffe03f */
[----:B------:R-:W-:Y:S02]  /*24260*/  LOP3.LUT R124, R115, UR5, R124, 0x96, !PT ;  /* 0x00000005737c7c12 */ /* 0x000fe4000f8e967c */
[----:B------:R-:W-:Y:S03]  /*24270*/  LOP3.LUT R48, R49, 0xff, RZ, 0xc0, !PT ;  /* 0x000000ff31307812 */ /* 0x000fe600078ec0ff */
[----:B------:R-:W-:Y:S02]  /*24280*/  LOP3.LUT R184, R181, UR4, R184, 0x96, !PT ;  /* 0x00000004b5b87c12 */ /* 0x000fe4000f8e96b8 */
[----:B------:R-:W-:Y:S02]  /*24290*/  ISETP.LE.U32.AND P1, PT, R48, UR30, PT ;  /* 0x0000001e30007c0c */ /* 0x000fe4000bf23070 */
[----:B------:R-:W-:Y:S02]  /*242a0*/  PRMT R48, R41, 0x7632, R48 ;  /* 0x0000763229307816 */ /* 0x000fe40000000030 */
[----:B------:R-:W-:Y:S02]  /*242b0*/  LOP3.LUT R158, R157, UR4, R158, 0x96, !PT ;  /* 0x000000049d9e7c12 */ /* 0x000fe4000f8e969e */
[----:B------:R-:W-:Y:S02]  /*242c0*/  PRMT R148, R41, 0x5410, R48 ;  /* 0x0000541029947816 */ /* 0x000fe40000000030 */
[----:B------:R-:W-:Y:S02]  /*242d0*/  LOP3.LUT R168, R167, UR4, R168, 0x96, !PT ;  /* 0x00000004a7a87c12 */ /* 0x000fe4000f8e96a8 */
[----:B------:R-:W-:Y:S02]  /*242e0*/  LOP3.LUT R140, R143, UR4, R140, 0x96, !PT ;  /* 0x000000048f8c7c12 */ /* 0x000fe4000f8e968c */
[----:B------:R-:W-:Y:S01]  /*242f0*/  LOP3.LUT R146, R145, UR4, R146, 0x96, !PT ;  /* 0x0000000491927c12 */ /* 0x000fe2000f8e9692 */
[----:B------:R-:W-:Y:S01]  /*24300*/  @!P1 HADD2 R226, -R41.H0_H0, -RZ.H0_H0 ;  /* 0xa00000ff29e29230 */ /* 0x000fe20000000900 */
[----:B------:R-:W-:Y:S02]  /*24310*/  LOP3.LUT R130, R133, UR4, R130, 0x96, !PT ;  /* 0x0000000485827c12 */ /* 0x000fe4000f8e9682 */
[----:B------:R-:W-:Y:S02]  /*24320*/  LOP3.LUT R118, R153, UR4, R118, 0x96, !PT ;  /* 0x0000000499767c12 */ /* 0x000fe4000f8e9676 */
        /* <DEDUP_REMOVED lines=13> */
[----:B------:R-:W-:Y:S02]  /*24400*/  LOP3.LUT R49, R186, 0xffff, RZ, 0xc0, !PT ;  /* 0x0000ffffba317812 */ /* 0x000fe400078ec0ff */
[----:B------:R-:W-:Y:S02]  /*24410*/  PRMT R149, R43, 0x5410, R41 ;  /* 0x000054102b957816 */ /* 0x000fe40000000029 */
[----:B------:R-:W-:Y:S02]  /*24420*/  @!P3 PRMT R48, R224, 0x5410, RZ ;  /* 0x00005410e030b816 */ /* 0x000fe400000000ff */
[----:B------:R-:W-:Y:S01]  /*24430*/  SHF.R.U32.HI R49, RZ, 0x8, R49 ;  /* 0x00000008ff317819 */ /* 0x000fe20000011631 */
[----:B------:R-:W-:Y:S02]  /*24440*/  @!P1 HADD2 R219, -R41.H0_H0, -RZ.H0_H0 ;  /* 0xa00000ff29db9230 */ /* 0x000fe40000000900 */
[----:B------:R1:W-:Y:S01]  /*24450*/  STG.E.U16 [R110.64+0xe0], R48 ;  /* 0x0000e0306e007986 */ /* 0x0003e2000c10152c */
[----:B------:R-:W-:Y:S02]  /*24460*/  @!P2 HADD2 R222, -R43.H0_H0, -RZ.H0_H0 ;  /* 0xa00000ff2bdea230 */ /* 0x000fe40000000900 */
[----:B------:R-:W-:Y:S03]  /*24470*/  @!P1 PRMT R41, R219, 0x5410, RZ ;  /* 0x00005410db299816 */ /* 0x000fe600000000ff */
[----:B------:R-:W-:Y:S02]  /*24480*/  @!P2 PRMT R43, R222, 0x5410, RZ ;  /* 0x00005410de2ba816 */ /* 0x000fe400000000ff */
[----:B------:R2:W-:Y:S04]  /*24490*/  STG.E.U16 [R108.64+0xe2], R41 ;  /* 0x0000e2296c007986 */ /* 0x0005e8000c10152c */
[----:B------:R4:W-:Y:S01]  /*244a0*/  STG.E.U16 [R108.64+0xe0], R43 ;  /* 0x0000e02b6c007986 */ /* 0x0009e2000c10152c */
[----:B-1----:R-:W-:Y:S04]  /*244b0*/  LOP3.LUT R48, R186, 0xff, RZ, 0xc0, !PT ;  /* 0x000000ffba307812 */ /* 0x002fe800078ec0ff */
[----:B------:R-:W-:Y:S02]  /*244c0*/  PRMT R48, R48, 0x5410, R49 ;  /* 0x0000541030307816 */ /* 0x000fe40000000031 */
[----:B--2---:R-:W-:Y:S03]  /*244d0*/  LOP3.LUT R41, R116, 0xff, RZ, 0xc0, !PT ;  /* 0x000000ff74297812 */ /* 0x004fe600078ec0ff */
[--C-:B------:R-:W-:Y:S01]  /*244e0*/  HSET2.LE.AND R48, R48, R165.reuse, PT ;  /* 0x000000a530307233 */ /* 0x100fe20003803000 */
[----:B------:R-:W-:Y:S02]  /*244f0*/  ISETP.LE.U32.AND P1, PT, R41, UR30, PT ;  /* 0x0000001e29007c0c */ /* 0x000fe4000bf23070 */
[C---:B------:R-:W-:Y:S02]  /*24500*/  PRMT R41, R42.reuse, 0x7632, R41 ;  /* 0x000076322a297816 */ /* 0x040fe40000000029 */
[----:B----4-:R-:W-:Y:S02]  /*24510*/  LOP3.LUT R43, R187, UR4, R188, 0x96, !PT ;  /* 0x00000004bb2b7c12 */ /* 0x010fe4000f8e96bc */
[----:B------:R-:W-:Y:S02]  /*24520*/  PRMT R162, R42, 0x5410, R41 ;  /* 0x000054102aa27816 */ /* 0x000fe40000000029 */
[--C-:B------:R-:W-:Y:S02]  /*24530*/  SHF.R.U32.HI R49, RZ, 0x10, R43.reuse ;  /* 0x00000010ff317819 */ /* 0x100fe4000001162b */
[C---:B------:R-:W-:Y:S02]  /*24540*/  LOP3.LUT R53, R43.reuse, 0xffff, RZ, 0xc0, !PT ;  /* 0x0000ffff2b357812 */ /* 0x040fe400078ec0ff */
[----:B------:R-:W-:Y:S01]  /*24550*/  LOP3.LUT R50, R43, 0xff, RZ, 0xc0, !PT ;  /* 0x000000ff2b327812 */ /* 0x000fe200078ec0ff */
[----:B------:R-:W-:Y:S01]  /*24560*/  @!P1 HADD2 R223, -R42.H0_H0, -RZ.H0_H0 ;  /* 0xa00000ff2adf9230 */ /* 0x000fe20000000900 */
[----:B------:R-:W-:Y:S02]  /*24570*/  SHF.R.U32.HI R43, RZ, 0x18, R43 ;  /* 0x00000018ff2b7819 */ /* 0x000fe4000001162b */
[----:B------:R-:W-:Y:S02]  /*24580*/  LOP3.LUT R49, R49, 0xff, RZ, 0xc0, !PT ;  /* 0x000000ff31317812 */ /* 0x000fe400078ec0ff */
[----:B------:R-:W-:Y:S02]  /*24590*/  @!P1 PRMT R42, R223, 0x5410, RZ ;  /* 0x00005410df2a9816 */ /* 0x000fe400000000ff */
[----:B------:R-:W-:Y:S02]  /*245a0*/  PRMT R49, R49, 0x5410, R43 ;  /* 0x0000541031317816 */ /* 0x000fe4000000002b */
[----:B------:R-:W-:Y:S01]  /*245b0*/  SHF.R.U32.HI R53, RZ, 0x8, R53 ;  /* 0x00000008ff357819 */ /* 0x000fe20000011635 */
[----:B------:R1:W-:Y:S01]  /*245c0*/  STG.E.U16 [R172.64+0xf0], R42 ;  /* 0x0000f02aac007986 */ /* 0x0003e2000c10152c */
[----:B------:R-:W-:Y:S01]  /*245d0*/  LOP3.LUT R46, R48, R46, RZ, 0xc0, !PT ;  /* 0x0000002e302e7212 */ /* 0x000fe200078ec0ff */
[--C-:B------:R-:W-:Y:S01]  /*245e0*/  HSET2.LE.AND R49, R49, R165.reuse, PT ;  /* 0x000000a531317233 */ /* 0x100fe20003803000 */
[----:B------:R-:W-:Y:S02]  /*245f0*/  PRMT R50, R50, 0x5410, R53 ;  /* 0x0000541032327816 */ /* 0x000fe40000000035 */
[----:B------:R-:W-:Y:S02]  /*24600*/  LDSM.16.MT88.4 R52, [R214+0x4400] ;  /* 0x00440000d634783b */ /* 0x000fe40000004200 */
[----:B------:R-:W-:Y:S01]  /*24610*/  LOP3.LUT R45, R49, R45, RZ, 0xc0, !PT ;  /* 0x0000002d312d7212 */ /* 0x000fe200078ec0ff */
[--C-:B------:R-:W-:Y:S05]  /*24620*/  HSET2.LE.AND R50, R50, R165.reuse, PT ;  /* 0x000000a532327233 */ /* 0x100fea0003803000 */
[----:B------:R-:W-:Y:S02]  /*24630*/  LOP3.LUT R44, R50, R44, RZ, 0xc0, !PT ;  /* 0x0000002c322c7212 */ /* 0x000fe400078ec0ff */
[----:B-1----:R-:W-:Y:S04]  /*24640*/  LOP3.LUT R42, R116, 0xffff, RZ, 0xc0, !PT ;  /* 0x0000ffff742a7812 */ /* 0x002fe800078ec0ff */
[----:B------:R-:W-:Y:S04]  /*24650*/  SHF.R.U32.HI R42, RZ, 0x8, R42 ;  /* 0x00000008ff2a7819 */ /* 0x000fe8000001162a */
[----:B------:R-:W-:Y:S04]  /*24660*/  LOP3.LUT R42, R42, 0xffff, RZ, 0xc0, !PT ;  /* 0x0000ffff2a2a7812 */ /* 0x000fe800078ec0ff */
[----:B------:R-:W-:Y:S02]  /*24670*/  ISETP.LE.U32.AND P1, PT, R42, UR30, PT ;  /* 0x0000001e2a007c0c */ /* 0x000fe4000bf23070 */
[----:B------:R-:W-:Y:S11]  /*24680*/  LOP3.LUT R42, R180, 0xff, RZ, 0xc0, !PT ;  /* 0x000000ffb42a7812 */ /* 0x000ff600078ec0ff */
[----:B------:R-:W-:Y:S05]  /*24690*/  @!P1 HADD2 R221, -R41.H0_H0, -RZ.H0_H0 ;  /* 0xa00000ff29dd9230 */ /* 0x000fea0000000900 */
[----:B------:R-:W-:Y:S05]  /*246a0*/  @!P1 PRMT R41, R221, 0x5410, RZ ;  /* 0x00005410dd299816 */ /* 0x000fea00000000ff */
[----:B------:R1:W-:Y:S02]  /*246b0*/  STG.E.U16 [R172.64+0xf2], R41 ;  /* 0x0000f229ac007986 */ /* 0x0003e4000c10152c */
[--C-:B-1----:R-:W-:Y:S04]  /*246c0*/  SHF.R.U32.HI R41, RZ, 0x10, R116.reuse ;  /* 0x00000010ff297819 */ /* 0x102fe80000011674 */
[----:B------:R-:W-:Y:S04]  /*246d0*/  LOP3.LUT R41, R41, 0xff, RZ, 0xc0, !PT ;  /* 0x000000ff29297812 */ /* 0x000fe800078ec0ff */
[----:B------:R-:W-:Y:S02]  /*246e0*/  ISETP.LE.U32.AND P1, PT, R41, UR30, PT ;  /* 0x0000001e29007c0c */ /* 0x000fe4000bf23070 */
[----:B------:R-:W-:Y:S04]  /*246f0*/  LOP3.LUT R41, R184, 0xffff, RZ, 0xc0, !PT ;  /* 0x0000ffffb8297812 */ /* 0x000fe800078ec0ff */
[----:B------:R-:W-:Y:S07]  /*24700*/  SHF.R.U32.HI R41, RZ, 0x8, R41 ;  /* 0x00000008ff297819 */ /* 0x000fee0000011629 */
[----:B------:R-:W-:Y:S05]  /*24710*/  @!P1 HADD2 R220, -R40.H0_H0, -RZ.H0_H0 ;  /* 0xa00000ff28dc9230 */ /* 0x000fea0000000900 */
[----:B------:R-:W-:Y:S05]  /*24720*/  @!P1 PRMT R40, R220, 0x5410, RZ ;  /* 0x00005410dc289816 */ /* 0x000fea00000000ff */
[----:B------:R1:W-:Y:S02]  /*24730*/  STG.E.U16 [R112.64+0xf0], R40 ;  /* 0x0000f02870007986 */ /* 0x0003e4000c10152c */
[----:B-1----:R-:W-:Y:S04]  /*24740*/  SHF.R.U32.HI R40, RZ, 0x18, R116 ;  /* 0x00000018ff287819 */ /* 0x002fe80000011674 */
[----:B------:R-:W-:Y:S02]  /*24750*/  ISETP.LE.U32.AND P1, PT, R40, UR30, PT ;  /* 0x0000001e28007c0c */ /* 0x000fe4000bf23070 */
[----:B------:R-:W-:Y:S04]  /*24760*/  LOP3.LUT R40, R184, 0xff, RZ, 0xc0, !PT ;  /* 0x000000ffb8287812 */ /* 0x000fe800078ec0ff */
[----:B------:R-:W-:Y:S02]  /*24770*/  PRMT R40, R40, 0x5410, R41 ;  /* 0x0000541028287816 */ /* 0x000fe40000000029 */
[----:B------:R-:W-:Y:S02]  /*24780*/  LOP3.LUT R41, R180, 0xffff, RZ, 0xc0, !PT ;  /* 0x0000ffffb4297812 */ /* 0x000fe400078ec0ff */
[----:B------:R-:W-:Y:S01]  /*24790*/  SHF.R.U32.HI R180, RZ, 0x18, R180 ;  /* 0x00000018ffb47819 */ /* 0x000fe200000116b4 */
[--C-:B------:R-:W-:Y:S01]  /*247a0*/  HSET2.LE.AND R40, R40, R165.reuse, PT ;  /* 0x000000a528287233 */ /* 0x100fe20003803000 */
[----:B------:R-:W-:Y:S01]  /*247b0*/  SHF.R.U32.HI R41, RZ, 0x8, R41 ;  /* 0x00000008ff297819 */ /* 0x000fe20000011629 */
[----:B---3--:R-:W-:Y:S01]  /*247c0*/  @!P1 HADD2 R191, -R56.H0_H0, -RZ.H0_H0 ;  /* 0xa00000ff38bf9230 */ /* 0x008fe20000000900 */
[----:B------:R-:W-:Y:S02]  /*247d0*/  PRMT R51, R51, 0x5410, R180 ;  /* 0x0000541033337816 */ /* 0x000fe400000000b4 */
[----:B------:R-:W-:Y:S02]  /*247e0*/  PRMT R42, R42, 0x5410, R41 ;  /* 0x000054102a2a7816 */ /* 0x000fe40000000029 */
[--C-:B------:R-:W-:Y:S01]  /*247f0*/  SHF.R.U32.HI R41, RZ, 0x10, R184.reuse ;  /* 0x00000010ff297819 */ /* 0x100fe200000116b8 */
[----:B------:R-:W-:Y:S01]  /*24800*/  @!P1 STL.S16 [R1+0xcc], R191 ;  /* 0x0000ccbf01009387 */ /* 0x000fe20000100600 */
[----:B------:R-:W-:Y:S01]  /*24810*/  SHF.R.U32.HI R184, RZ, 0x18, R184 ;  /* 0x00000018ffb87819 */ /* 0x000fe200000116b8 */
[--C-:B------:R-:W-:Y:S01]  /*24820*/  HSET2.LE.AND R51, R51, R165.reuse, PT ;  /* 0x000000a533337233 */ /* 0x100fe20003803000 */
[----:B------:R-:W-:Y:S02]  /*24830*/  LOP3.LUT R41, R41, 0xff, RZ, 0xc0, !PT ;  /* 0x000000ff29297812 */ /* 0x000fe400078ec0ff */
[----:B------:R-:W-:Y:S01]  /*24840*/  LOP3.LUT R36, R40, R36, RZ, 0xc0, !PT ;  /* 0x0000002428247212 */ /* 0x000fe200078ec0ff */
[--C-:B------:R-:W-:Y:S01]  /*24850*/  HSET2.LE.AND R40, R42, R165.reuse, PT ;  /* 0x000000a52a287233 */ /* 0x100fe20003803000 */
[----:B------:R-:W-:Y:S02]  /*24860*/  PRMT R41, R41, 0x5410, R184 ;  /* 0x0000541029297816 */ /* 0x000fe400000000b8 */
[----:B------:R-:W-:Y:S02]  /*24870*/  LOP3.LUT R39, R51, R39, RZ, 0xc0, !PT ;  /* 0x0000002733277212 */ /* 0x000fe400078ec0ff */
[----:B------:R-:W-:Y:S01]  /*24880*/  LOP3.LUT R38, R40, R38, RZ, 0xc0, !PT ;  /* 0x0000002628267212 */ /* 0x000fe200078ec0ff */
[--C-:B------:R-:W-:Y:S01]  /*24890*/  HSET2.LE.AND R41, R41, R165.reuse, PT ;  /* 0x000000a529297233 */ /* 0x100fe20003803000 */
[----:B------:R-:W-:Y:S04]  /*248a0*/  LDSM.16.MT88.4 R48, [R213+0x4000] ;  /* 0x00400000d530783b */ /* 0x000fe80000004200 */
[----:B------:R-:W-:Y:S04]  /*248b0*/  LOP3.LUT R37, R41, R37, RZ, 0xc0, !PT ;  /* 0x0000002529257212 */ /* 0x000fe800078ec0ff */
[----:B------:R-:W1:Y:S03]  /*248c0*/  LDSM.16.MT88.4 R40, [R214+0x4000] ;  /* 0x00400000d628783b */ /* 0x000e660000004200 */
[-C--:B-1----:R-:W-:Y:S08]  /*248d0*/  HMMA.16816.F32 R4, R36, R40.reuse, R4 ;  /* 0x000000282404723c */ /* 0x082ff00000001804 */
[C---:B------:R-:W-:Y:S07]  /*248e0*/  HMMA.16816.F32 R8, R44.reuse, R40, R8 ;  /* 0x000000282c08723c */ /* 0x040fee0000001808 */
[--C-:B------:R-:W-:Y:S01]  /*248f0*/  SHF.R.U32.HI R40, RZ, 0x10, R176.reuse ;  /* 0x00000010ff287819 */ /* 0x100fe200000116b0 */
[-C--:B------:R-:W-:Y:S01]  /*24900*/  HMMA.16816.F32 R12, R44, R42.reuse, R12 ;  /* 0x0000002a2c0c723c */ /* 0x080fe2000000180c */
[----:B------:R-:W-:Y:S03]  /*24910*/  LOP3.LUT R41, R176, 0xffff, RZ, 0xc0, !PT ;  /* 0x0000ffffb0297812 */ /* 0x000fe600078ec0ff */
[----:B------:R-:W-:Y:S02]  /*24920*/  LOP3.LUT R40, R40, 0xff, RZ, 0xc0, !PT ;  /* 0x000000ff28287812 */ /* 0x000fe400078ec0ff */
[----:B------:R-:W-:Y:S02]  /*24930*/  SHF.R.U32.HI R41, RZ, 0x8, R41 ;  /* 0x00000008ff297819 */ /* 0x000fe40000011629 */
[C---:B------:R-:W-:Y:S07]  /*24940*/  HMMA.16816.F32 R16, R36.reuse, R42, R16 ;  /* 0x0000002a2410723c */ /* 0x040fee0000001810 */
[----:B------:R-:W-:Y:S01]  /*24950*/  SHF.R.U32.HI R43, RZ, 0x18, R176 ;  /* 0x00000018ff2b7819 */ /* 0x000fe200000116b0 */
[-C--:B------:R-:W-:Y:S01]  /*24960*/  HMMA.16816.F32 R20, R36, R48.reuse, R20 ;  /* 0x000000302414723c */ /* 0x080fe20000001814 */
[----:B------:R-:W-:Y:S03]  /*24970*/  LOP3.LUT R42, R176, 0xff, RZ, 0xc0, !PT ;  /* 0x000000ffb02a7812 */ /* 0x000fe600078ec0ff */
[----:B------:R-:W-:Y:S02]  /*24980*/  PRMT R43, R40, 0x5410, R43 ;  /* 0x00005410282b7816 */ /* 0x000fe4000000002b */
[----:B------:R-:W-:Y:S02]  /*24990*/  LOP3.LUT R40, R182, 0xff, RZ, 0xc0, !PT ;  /* 0x000000ffb6287812 */ /* 0x000fe400078ec0ff */
[----:B------:R-:W-:Y:S01]  /*249a0*/  PRMT R42, R42, 0x5410, R41 ;  /* 0x000054102a2a7816 */ /* 0x000fe20000000029 */
[C---:B------:R-:W-:Y:S03]  /*249b0*/  HMMA.16816.F32 R24, R44.reuse, R48, R24 ;  /* 0x000000302c18723c */ /* 0x040fe60000001818 */
[--C-:B------:R-:W-:Y:S01]  /*249c0*/  SHF.R.U32.HI R41, RZ, 0x10, R182.reuse ;  /* 0x00000010ff297819 */ /* 0x100fe200000116b6 */
[--C-:B------:R-:W-:Y:S02]  /*249d0*/  HSET2.LE.AND R42, R42, R165.reuse, PT ;  /* 0x000000a52a2a7233 */ /* 0x100fe40003803000 */
[--C-:B------:R-:W-:Y:S01]  /*249e0*/  HSET2.LE.AND R43, R43, R165.reuse, PT ;  /* 0x000000a52b2b7233 */ /* 0x100fe20003803000 */
[----:B------:R-:W-:Y:S01]  /*249f0*/  LOP3.LUT R48, R182, 0xffff, RZ, 0xc0, !PT ;  /* 0x0000ffffb6307812 */ /* 0x000fe200078ec0ff */
[-C--:B------:R-:W-:Y:S01]  /*24a00*/  HMMA.16816.F32 R28, R44, R50.reuse, R28 ;  /* 0x000000322c1c723c */ /* 0x080fe2000000181c */
[----:B------:R-:W-:Y:S01]  /*24a10*/  SHF.R.U32.HI R182, RZ, 0x18, R182 ;  /* 0x00000018ffb67819 */ /* 0x000fe200000116b6 */
[----:B------:R-:W1:Y:S02]  /*24a20*/  LDSM.16.MT88.4 R44, [R213+0x4400] ;  /* 0x00440000d52c783b */ /* 0x000e640000004200 */
[----:B------:R-:W-:Y:S02]  /*24a30*/  SHF.R.U32.HI R48, RZ, 0x8, R48 ;  /* 0x00000008ff307819 */ /* 0x000fe40000011630 */
[----:B------:R-:W-:Y:S02]  /*24a40*/  LOP3.LUT R41, R41, 0xff, RZ, 0xc0, !PT ;  /* 0x000000ff29297812 */ /* 0x000fe400078ec0ff */
[----:B------:R-:W-:Y:S01]  /*24a50*/  PRMT R40, R40, 0x5410, R48 ;  /* 0x0000541028287816 */ /* 0x000fe20000000030 */
[----:B------:R-:W-:Y:S03]  /*24a60*/  HMMA.16816.F32 R32, R36, R50, R32 ;  /* 0x000000322420723c */ /* 0x000fe60000001820 */
[C---:B------:R-:W-:Y:S01]  /*24a70*/  LOP3.LUT R48, R174.reuse, 0xffff, RZ, 0xc0, !PT ;  /* 0x0000ffffae307812 */ /* 0x040fe200078ec0ff */
[--C-:B------:R-:W-:Y:S01]  /*24a80*/  HSET2.LE.AND R40, R40, R165.reuse, PT ;  /* 0x000000a528287233 */ /* 0x100fe20003803000 */
[----:B------:R-:W-:Y:S02]  /*24a90*/  LOP3.LUT R49, R174, 0xff, RZ, 0xc0, !PT ;  /* 0x000000ffae317812 */ /* 0x000fe400078ec0ff */
[----:B------:R-:W-:Y:S01]  /*24aa0*/  SHF.R.U32.HI R48, RZ, 0x8, R48 ;  /* 0x00000008ff307819 */ /* 0x000fe20000011630 */
[--C-:B------:R-:W-:Y:S01]  /*24ab0*/  HSET2.LE.AND R38, R107, R165.reuse, PT ;  /* 0x000000a56b267233 */ /* 0x100fe20003803000 */
[----:B------:R-:W-:Y:S03]  /*24ac0*/  PRMT R41, R41, 0x5410, R182 ;  /* 0x0000541029297816 */ /* 0x000fe600000000b6 */
[----:B------:R-:W-:Y:S02]  /*24ad0*/  PRMT R48, R49, 0x5410, R48 ;  /* 0x0000541031307816 */ /* 0x000fe40000000030 */
[--C-:B------:R-:W-:Y:S01]  /*24ae0*/  SHF.R.U32.HI R49, RZ, 0x10, R174.reuse ;  /* 0x00000010ff317819 */ /* 0x100fe200000116ae */
[--C-:B------:R-:W-:Y:S01]  /*24af0*/  HSET2.LE.AND R41, R41, R165.reuse, PT ;  /* 0x000000a529297233 */ /* 0x100fe20003803000 */
[----:B------:R-:W-:Y:S01]  /*24b00*/  SHF.R.U32.HI R174, RZ, 0x18, R174 ;  /* 0x00000018ffae7819 */ /* 0x000fe200000116ae */
[--C-:B------:R-:W-:Y:S01]  /*24b10*/  HSET2.LE.AND R36, R48, R165.reuse, PT ;  /* 0x000000a530247233 */ /* 0x100fe20003803000 */
[----:B------:R-:W-:Y:S02]  /*24b20*/  LOP3.LUT R49, R49, 0xff, RZ, 0xc0, !PT ;  /* 0x000000ff31317812 */ /* 0x000fe400078ec0ff */
[----:B------:R-:W-:Y:S02]  /*24b30*/  PRMT R39, R119, 0x5410, R178 ;  /* 0x0000541077277816 */ /* 0x000fe400000000b2 */
[----:B------:R-:W-:Y:S02]  /*24b40*/  PRMT R49, R49, 0x5410, R174 ;  /* 0x0000541031317816 */ /* 0x000fe400000000ae */
[----:B------:R-:W-:Y:S01]  /*24b50*/  LOP3.LUT R40, R40, R104, RZ, 0xc0, !PT ;  /* 0x0000006828287212 */ /* 0x000fe200078ec0ff */
[--C-:B------:R-:W-:Y:S01]  /*24b60*/  HSET2.LE.AND R39, R39, R165.reuse, PT ;  /* 0x000000a527277233 */ /* 0x100fe20003803000 */
[----:B------:R-:W-:Y:S01]  /*24b70*/  LOP3.LUT R41, R41, R103, RZ, 0xc0, !PT ;  /* 0x0000006729297212 */ /* 0x000fe200078ec0ff */
[--C-:B------:R-:W-:Y:S01]  /*24b80*/  HSET2.LE.AND R37, R49, R165.reuse, PT ;  /* 0x000000a531257233 */ /* 0x100fe20003803000 */
[----:B------:R-:W-:Y:S02]  /*24b90*/  LOP3.LUT R42, R42, R102, RZ, 0xc0, !PT ;  /* 0x000000662a2a7212 */ /* 0x000fe400078ec0ff */
[----:B------:R-:W-:Y:S02]  /*24ba0*/  LOP3.LUT R43, R43, R101, RZ, 0xc0, !PT ;  /* 0x000000652b2b7212 */ /* 0x000fe400078ec0ff */
[----:B------:R-:W-:Y:S02]  /*24bb0*/  LOP3.LUT R36, R36, R100, RZ, 0xc0, !PT ;  /* 0x0000006424247212 */ /* 0x000fe400078ec0ff */
[----:B------:R-:W-:Y:S02]  /*24bc0*/  LOP3.LUT R37, R37, R99, RZ, 0xc0, !PT ;  /* 0x0000006325257212 */ /* 0x000fe400078ec0ff */
[----:B------:R-:W-:Y:S01]  /*24bd0*/  LOP3.LUT R38, R38, R98, RZ, 0xc0, !PT ;  /* 0x0000006226267212 */ /* 0x000fe200078ec0ff */
[-C--:B------:R-:W-:Y:S01]  /*24be0*/  HMMA.16816.F32 R4, R40, R52.reuse, R4 ;  /* 0x000000342804723c */ /* 0x080fe20000001804 */
[----:B------:R-:W-:Y:S02]  /*24bf0*/  LOP3.LUT R39, R39, R97, RZ, 0xc0, !PT ;  /* 0x0000006127277212 */ /* 0x000fe400078ec0ff */
[C---:B------:R-:W-:Y:S02]  /*24c00*/  LOP3.LUT R49, R156.reuse, 0xffff, RZ, 0xc0, !PT ;  /* 0x0000ffff9c317812 */ /* 0x040fe400078ec0ff */
[----:B------:R-:W-:Y:S02]  /*24c10*/  SHF.R.U32.HI R48, RZ, 0x10, R156 ;  /* 0x00000010ff307819 */ /* 0x000fe4000001169c */
[----:B------:R-:W-:Y:S01]  /*24c20*/  LOP3.LUT R97, R156, 0xff, RZ, 0xc0, !PT ;  /* 0x000000ff9c617812 */ /* 0x000fe200078ec0ff */
[C---:B------:R-:W-:Y:S01]  /*24c30*/  HMMA.16816.F32 R8, R36.reuse, R52, R8 ;  /* 0x000000342408723c */ /* 0x040fe20000001808 */
[----:B------:R-:W-:Y:S03]  /*24c40*/  SHF.R.U32.HI R49, RZ, 0x8, R49 ;  /* 0x00000008ff317819 */ /* 0x000fe60000011631 */
[----:B------:R-:W-:Y:S02]  /*24c50*/  LOP3.LUT R48, R48, 0xff, RZ, 0xc0, !PT ;  /* 0x000000ff30307812 */ /* 0x000fe400078ec0ff */
[----:B------:R-:W-:Y:S02]  /*24c60*/  PRMT R97, R97, 0x5410, R49 ;  /* 0x0000541061617816 */ /* 0x000fe40000000031 */
[----:B------:R-:W-:Y:S01]  /*24c70*/  LOP3.LUT R98, R158, 0xffff, RZ, 0xc0, !PT ;  /* 0x0000ffff9e627812 */ /* 0x000fe200078ec0ff */
[-C--:B------:R-:W-:Y:S03]  /*24c80*/  HMMA.16816.F32 R12, R36, R54.reuse, R12 ;  /* 0x00000036240c723c */ /* 0x080fe6000000180c */
[----:B------:R-:W-:Y:S02]  /*24c90*/  SHF.R.U32.HI R98, RZ, 0x8, R98 ;  /* 0x00000008ff627819 */ /* 0x000fe40000011662 */
[----:B------:R-:W-:Y:S01]  /*24ca0*/  LOP3.LUT R53, R166, 0xffff, RZ, 0xc0, !PT ;  /* 0x0000ffffa6357812 */ /* 0x000fe200078ec0ff */
[----:B------:R-:W-:Y:S01]  /*24cb0*/  IMAD.MOV.U32 R167, RZ, RZ, R164 ;  /* 0x000000ffffa77224 */ /* 0x000fe200078e00a4 */
[----:B------:R-:W-:Y:S01]  /*24cc0*/  SHF.R.U32.HI R52, RZ, 0x10, R166 ;  /* 0x00000010ff347819 */ /* 0x000fe200000116a6 */
[C---:B------:R-:W-:Y:S01]  /*24cd0*/  HMMA.16816.F32 R16, R40.reuse, R54, R16 ;  /* 0x000000362810723c */ /* 0x040fe20000001810 */
[C---:B------:R-:W-:Y:S03]  /*24ce0*/  LOP3.LUT R100, R168.reuse, 0xffff, RZ, 0xc0, !PT ;  /* 0x0000ffffa8647812 */ /* 0x040fe600078ec0ff */
[----:B------:R-:W-:Y:S02]  /*24cf0*/  SHF.R.U32.HI R53, RZ, 0x8, R53 ;  /* 0x00000008ff357819 */ /* 0x000fe40000011635 */
[----:B------:R-:W-:Y:S02]  /*24d00*/  LOP3.LUT R99, R168, 0xff, RZ, 0xc0, !PT ;  /* 0x000000ffa8637812 */ /* 0x000fe400078ec0ff */
[----:B------:R-:W-:Y:S01]  /*24d10*/  SHF.R.U32.HI R55, RZ, 0x18, R156 ;  /* 0x00000018ff377819 */ /* 0x000fe2000001169c */
[-C--:B-1----:R-:W-:Y:S03]  /*24d20*/  HMMA.16816.F32 R20, R40, R44.reuse, R20 ;  /* 0x0000002c2814723c */ /* 0x082fe60000001814 */
[----:B------:R-:W-:Y:S02]  /*24d30*/  PRMT R55, R48, 0x5410, R55 ;  /* 0x0000541030377816 */ /* 0x000fe40000000037 */
[----:B------:R-:W-:Y:S01]  /*24d40*/  LOP3.LUT R54, R166, 0xff, RZ, 0xc0, !PT ;  /* 0x000000ffa6367812 */ /* 0x000fe200078ec0ff */
[----:B------:R-:W1:Y:S01]  /*24d50*/  LDSM.16.MT88.4 R48, [R214+0x4800] ;  /* 0x00480000d630783b */ /* 0x000e620000004200 */
[----:B------:R-:W-:Y:S01]  /*24d60*/  SHF.R.U32.HI R166, RZ, 0x18, R166 ;  /* 0x00000018ffa67819 */ /* 0x000fe200000116a6 */
[C---:B------:R-:W-:Y:S01]  /*24d70*/  HMMA.16816.F32 R24, R36.reuse, R44, R24 ;  /* 0x0000002c2418723c */ /* 0x040fe20000001818 */
[----:B------:R-:W-:Y:S03]  /*24d80*/  SHF.R.U32.HI R100, RZ, 0x8, R100 ;  /* 0x00000008ff647819 */ /* 0x000fe60000011664 */
[----:B------:R-:W-:Y:S02]  /*24d90*/  LOP3.LUT R52, R52, 0xff, RZ, 0xc0, !PT ;  /* 0x000000ff34347812 */ /* 0x000fe400078ec0ff */
[----:B------:R-:W-:Y:S02]  /*24da0*/  PRMT R53, R54, 0x5410, R53 ;  /* 0x0000541036357816 */ /* 0x000fe40000000035 */
[--C-:B------:R-:W-:Y:S01]  /*24db0*/  SHF.R.U32.HI R44, RZ, 0x10, R158.reuse ;  /* 0x00000010ff2c7819 */ /* 0x100fe2000001169e */
[-C--:B------:R-:W-:Y:S03]  /*24dc0*/  HMMA.16816.F32 R28, R36, R46.reuse, R28 ;  /* 0x0000002e241c723c */ /* 0x080fe6000000181c */
[----:B------:R-:W-:Y:S02]  /*24dd0*/  LOP3.LUT R45, R158, 0xff, RZ, 0xc0, !PT ;  /* 0x000000ff9e2d7812 */ /* 0x000fe400078ec0ff */
[----:B------:R-:W-:Y:S02]  /*24de0*/  SHF.R.U32.HI R158, RZ, 0x18, R158 ;  /* 0x00000018ff9e7819 */ /* 0x000fe4000001169e */
[----:B------:R-:W-:Y:S01]  /*24df0*/  LOP3.LUT R44, R44, 0xff, RZ, 0xc0, !PT ;  /* 0x000000ff2c2c7812 */ /* 0x000fe200078ec0ff */
[----:B------:R-:W-:Y:S01]  /*24e00*/  HMMA.16816.F32 R32, R40, R46, R32 ;  /* 0x0000002e2820723c */ /* 0x000fe20000001820 */
[----:B------:R-:W-:Y:S03]  /*24e10*/  PRMT R45, R45, 0x5410, R98 ;  /* 0x000054102d2d7816 */ /* 0x000fe60000000062 */
[----:B------:R-:W-:Y:S01]  /*24e20*/  PRMT R44, R44, 0x5410, R158 ;  /* 0x000054102c2c7816 */ /* 0x000fe2000000009e */
[--C-:B------:R-:W-:Y:S01]  /*24e30*/  HSET2.LE.AND R38, R97, R165.reuse, PT ;  /* 0x000000a561267233 */ /* 0x100fe20003803000 */
[--C-:B------:R-:W-:Y:S01]  /*24e40*/  SHF.R.U32.HI R98, RZ, 0x10, R168.reuse ;  /* 0x00000010ff627819 */ /* 0x100fe200000116a8 */
[--C-:B------:R-:W-:Y:S01]  /*24e50*/  HSET2.LE.AND R36, R45, R165.reuse, PT ;  /* 0x000000a52d247233 */ /* 0x100fe20003803000 */
[----:B------:R-:W-:Y:S01]  /*24e60*/  SHF.R.U32.HI R168, RZ, 0x18, R168 ;  /* 0x00000018ffa87819 */ /* 0x000fe200000116a8 */
[--C-:B------:R-:W-:Y:S02]  /*24e70*/  HSET2.LE.AND R37, R44, R165.reuse, PT ;  /* 0x000000a52c257233 */ /* 0x100fe40003803000 */
[----:B------:R-:W2:Y:S01]  /*24e80*/  LDSM.16.MT88.4 R44, [R213+0x4800] ;  /* 0x00480000d52c783b */ /* 0x000ea20000004200 */
[----:B------:R-:W-:Y:S01]  /*24e90*/  LOP3.LUT R98, R98, 0xff, RZ, 0xc0, !PT ;  /* 0x000000ff62627812 */ /* 0x000fe200078ec0ff */
[--C-:B------:R-:W-:Y:S01]  /*24ea0*/  HSET2.LE.AND R39, R55, R165.reuse, PT ;  /* 0x000000a537277233 */ /* 0x100fe20003803000 */
[----:B------:R-:W-:Y:S01]  /*24eb0*/  PRMT R54, R99, 0x5410, R100 ;  /* 0x0000541063367816 */ /* 0x000fe20000000064 */
[--C-:B------:R-:W-:Y:S01]  /*24ec0*/  HSET2.LE.AND R42, R53, R165.reuse, PT ;  /* 0x000000a5352a7233 */ /* 0x100fe20003803000 */
[----:B------:R-:W-:Y:S01]  /*24ed0*/  PRMT R55, R98, 0x5410, R168 ;  /* 0x0000541062377816 */ /* 0x000fe200000000a8 */
[----:B------:R-:W-:Y:S01]  /*24ee0*/  IMAD.MOV.U32 R168, RZ, RZ, R3 ;  /* 0x000000ffffa87224 */ /* 0x000fe200078e0003 */
[----:B------:R-:W-:Y:S01]  /*24ef0*/  PRMT R43, R52, 0x5410, R166 ;  /* 0x00005410342b7816 */ /* 0x000fe200000000a6 */
[--C-:B------:R-:W-:Y:S01]  /*24f00*/  HSET2.LE.AND R40, R54, R165.reuse, PT ;  /* 0x000000a536287233 */ /* 0x100fe20003803000 */
[----:B------:R-:W-:Y:S01]  /*24f10*/  LOP3.LUT R36, R36, R96, RZ, 0xc0, !PT ;  /* 0x0000006024247212 */ /* 0x000fe200078ec0ff */
[--C-:B------:R-:W-:Y:S01]  /*24f20*/  HSET2.LE.AND R41, R55, R165.reuse, PT ;  /* 0x000000a537297233 */ /* 0x100fe20003803000 */
[----:B------:R-:W-:Y:S01]  /*24f30*/  LOP3.LUT R37, R37, R95, RZ, 0xc0, !PT ;  /* 0x0000005f25257212 */ /* 0x000fe200078ec0ff */
[--C-:B------:R-:W-:Y:S01]  /*24f40*/  HSET2.LE.AND R43, R43, R165.reuse, PT ;  /* 0x000000a52b2b7233 */ /* 0x100fe20003803000 */
[----:B------:R-:W-:Y:S01]  /*24f50*/  LOP3.LUT R38, R38, R94, RZ, 0xc0, !PT ;  /* 0x0000005e26267212 */ /* 0x000fe200078ec0ff */
[----:B------:R-:W-:Y:S01]  /*24f60*/  IMAD.MOV.U32 R166, RZ, RZ, R0 ;  /* 0x000000ffffa67224 */ /* 0x000fe200078e0000 */
[----:B------:R-:W-:Y:S02]  /*24f70*/  LOP3.LUT R39, R39, R93, RZ, 0xc0, !PT ;  /* 0x0000005d27277212 */ /* 0x000fe400078ec0ff */
[----:B------:R-:W-:Y:S02]  /*24f80*/  LOP3.LUT R40, R40, R92, RZ, 0xc0, !PT ;  /* 0x0000005c28287212 */ /* 0x000fe400078ec0ff */
[----:B------:R-:W-:Y:S02]  /*24f90*/  LOP3.LUT R41, R41, R91, RZ, 0xc0, !PT ;  /* 0x0000005b29297212 */ /* 0x000fe400078ec0ff */
[----:B------:R-:W-:Y:S01]  /*24fa0*/  LOP3.LUT R42, R42, R90, RZ, 0xc0, !PT ;  /* 0x0000005a2a2a7212 */ /* 0x000fe200078ec0ff */
[-C--:B-1----:R-:W-:Y:S01]  /*24fb0*/  HMMA.16816.F32 R4, R36, R48.reuse, R4 ;  /* 0x000000302404723c */ /* 0x082fe20000001804 */
[----:B------:R-:W-:Y:S02]  /*24fc0*/  LOP3.LUT R43, R43, R89, RZ, 0xc0, !PT ;  /* 0x000000592b2b7212 */ /* 0x000fe400078ec0ff */
[----:B------:R-:W-:Y:S02]  /*24fd0*/  LOP3.LUT R54, R150, 0xff, RZ, 0xc0, !PT ;  /* 0x000000ff96367812 */ /* 0x000fe400078ec0ff */
[----:B------:R-:W-:Y:S02]  /*24fe0*/  SHF.R.U32.HI R53, RZ, 0x18, R150 ;  /* 0x00000018ff357819 */ /* 0x000fe40000011696 */
[C---:B------:R-:W-:Y:S01]  /*24ff0*/  LOP3.LUT R52, R154.reuse, 0xffff, RZ, 0xc0, !PT ;  /* 0x0000ffff9a347812 */ /* 0x040fe200078ec0ff */
[C---:B------:R-:W-:Y:S01]  /*25000*/  HMMA.16816.F32 R8, R40.reuse, R48, R8 ;  /* 0x000000302808723c */ /* 0x040fe20000001808 */
[----:B------:R-:W-:Y:S03]  /*25010*/  LOP3.LUT R90, R154, 0xff, RZ, 0xc0, !PT ;  /* 0x000000ff9a5a7812 */ /* 0x000fe600078ec0ff */
[----:B------:R-:W-:Y:S02]  /*25020*/  SHF.R.U32.HI R52, RZ, 0x8, R52 ;  /* 0x00000008ff347819 */ /* 0x000fe40000011634 */
[----:B------:R-:W-:Y:S02]  /*25030*/  LOP3.LUT R55, R134, 0xffff, RZ, 0xc0, !PT ;  /* 0x0000ffff86377812 */ /* 0x000fe400078ec0ff */
[----:B------:R-:W-:Y:S01]  /*25040*/  LOP3.LUT R48, R150, 0xffff, RZ, 0xc0, !PT ;  /* 0x0000ffff96307812 */ /* 0x000fe200078ec0ff */
[-C--:B------:R-:W-:Y:S03]  /*25050*/  HMMA.16816.F32 R12, R40, R50.reuse, R12 ;  /* 0x00000032280c723c */ /* 0x080fe6000000180c */
[----:B------:R-:W-:Y:S02]  /*25060*/  SHF.R.U32.HI R49, RZ, 0x10, R150 ;  /* 0x00000010ff317819 */ /* 0x000fe40000011696 */
[----:B------:R-:W-:Y:S02]  /*25070*/  SHF.R.U32.HI R48, RZ, 0x8, R48 ;  /* 0x00000008ff307819 */ /* 0x000fe40000011630 */
[----:B------:R-:W-:Y:S01]  /*25080*/  LOP3.LUT R49, R49, 0xff, RZ, 0xc0, !PT ;  /* 0x000000ff31317812 */ /* 0x000fe200078ec0ff */
[C---:B------:R-:W-:Y:S01]  /*25090*/  HMMA.16816.F32 R16, R36.reuse, R50, R16 ;  /* 0x000000322410723c */ /* 0x040fe20000001810 */
[----:B------:R-:W-:Y:S03]  /*250a0*/  PRMT R54, R54, 0x5410, R48 ;  /* 0x0000541036367816 */ /* 0x000fe60000000030 */
[----:B------:R-:W-:Y:S02]  /*250b0*/  PRMT R53, R49, 0x5410, R53 ;  /* 0x0000541031357816 */ /* 0x000fe40000000035 */
[----:B------:R-:W-:Y:S01]  /*250c0*/  SHF.R.U32.HI R91, RZ, 0x10, R134 ;  /* 0x00000010ff5b7819 */ /* 0x000fe20000011686 */
[----:B------:R-:W1:Y:S01]  /*250d0*/  LDSM.16.MT88.4 R48, [R214+0x4c00] ;  /* 0x004c0000d630783b */ /* 0x000e620000004200 */
[----:B------:R-:W-:Y:S01]  /*250e0*/  PRMT R90, R90, 0x5410, R52 ;  /* 0x000054105a5a7816 */ /* 0x000fe20000000034 */
[-C--:B--2---:R-:W-:Y:S03]  /*250f0*/  HMMA.16816.F32 R20, R36, R44.reuse, R20 ;  /* 0x0000002c2414723c */ /* 0x084fe60000001814 */
[----:B------:R-:W-:Y:S02]  /*25100*/  LOP3.LUT R52, R134, 0xff, RZ, 0xc0, !PT ;  /* 0x000000ff86347812 */ /* 0x000fe400078ec0ff */
[----:B------:R-:W-:Y:S02]  /*25110*/  SHF.R.U32.HI R55, RZ, 0x8, R55 ;  /* 0x00000008ff377819 */ /* 0x000fe40000011637 */
[----:B------:R-:W-:Y:S01]  /*25120*/  SHF.R.U32.HI R134, RZ, 0x18, R134 ;  /* 0x00000018ff867819 */ /* 0x000fe20000011686 */
[C---:B------:R-:W-:Y:S01]  /*25130*/  HMMA.16816.F32 R24, R40.reuse, R44, R24 ;  /* 0x0000002c2818723c */ /* 0x040fe20000001818 */
[----:B------:R-:W-:Y:S03]  /*25140*/  LOP3.LUT R94, R91, 0xff, RZ, 0xc0, !PT ;  /* 0x000000ff5b5e7812 */ /* 0x000fe600078ec0ff */
[----:B------:R-:W-:Y:S02]  /*25150*/  PRMT R52, R52, 0x5410, R55 ;  /* 0x0000541034347816 */ /* 0x000fe40000000037 */
[----:B------:R-:W-:Y:S01]  /*25160*/  SHF.R.U32.HI R89, RZ, 0x10, R154 ;  /* 0x00000010ff597819 */ /* 0x000fe2000001169a */
[--C-:B------:R-:W-:Y:S01]  /*25170*/  HSET2.LE.AND R44, R54, R165.reuse, PT ;  /* 0x000000a5362c7233 */ /* 0x100fe20003803000 */
[----:B------:R-:W-:Y:S01]  /*25180*/  LOP3.LUT R92, R136, 0xffff, RZ, 0xc0, !PT ;  /* 0x0000ffff885c7812 */ /* 0x000fe200078ec0ff */
[-C--:B------:R-:W-:Y:S03]  /*25190*/  HMMA.16816.F32 R28, R40, R46.reuse, R28 ;  /* 0x0000002e281c723c */ /* 0x080fe6000000181c */
[----:B------:R-:W-:Y:S01]  /*251a0*/  SHF.R.U32.HI R95, RZ, 0x10, R136 ;  /* 0x00000010ff5f7819 */ /* 0x000fe20000011688 */
[--C-:B------:R-:W-:Y:S01]  /*251b0*/  HSET2.LE.AND R52, R52, R165.reuse, PT ;  /* 0x000000a534347233 */ /* 0x100fe20003803000 */
[----:B------:R-:W-:Y:S02]  /*251c0*/  PRMT R45, R94, 0x5410, R134 ;  /* 0x000054105e2d7816 */ /* 0x000fe40000000086 */
[----:B------:R-:W-:Y:S01]  /*251d0*/  SHF.R.U32.HI R154, RZ, 0x18, R154 ;  /* 0x00000018ff9a7819 */ /* 0x000fe2000001169a */
[----:B------:R-:W-:Y:S01]  /*251e0*/  HMMA.16816.F32 R32, R36, R46, R32 ;  /* 0x0000002e2420723c */ /* 0x000fe20000001820 */
[----:B------:R-:W-:Y:S03]  /*251f0*/  LOP3.LUT R93, R136, 0xff, RZ, 0xc0, !PT ;  /* 0x000000ff885d7812 */ /* 0x000fe600078ec0ff */
[----:B------:R-:W-:Y:S01]  /*25200*/  SHF.R.U32.HI R136, RZ, 0x18, R136 ;  /* 0x00000018ff887819 */ /* 0x000fe20000011688 */
[--C-:B------:R-:W-:Y:S01]  /*25210*/  HSET2.LE.AND R43, R53, R165.reuse, PT ;  /* 0x000000a5352b7233 */ /* 0x100fe20003803000 */
[----:B------:R-:W-:Y:S01]  /*25220*/  SHF.R.U32.HI R92, RZ, 0x8, R92 ;  /* 0x00000008ff5c7819 */ /* 0x000fe2000001165c */
[--C-:B------:R-:W-:Y:S01]  /*25230*/  HSET2.LE.AND R45, R45, R165.reuse, PT ;  /* 0x000000a52d2d7233 */ /* 0x100fe20003803000 */
[----:B------:R-:W-:Y:S01]  /*25240*/  LOP3.LUT R91, R95, 0xff, RZ, 0xc0, !PT ;  /* 0x000000ff5f5b7812 */ /* 0x000fe200078ec0ff */
[--C-:B------:R-:W-:Y:S03]  /*25250*/  HSET2.LE.AND R38, R90, R165.reuse, PT ;  /* 0x000000a55a267233 */ /* 0x100fe60003803000 */
[----:B------:R-:W-:Y:S02]  /*25260*/  LOP3.LUT R89, R89, 0xff, RZ, 0xc0, !PT ;  /* 0x000000ff59597812 */ /* 0x000fe400078ec0ff */
[----:B------:R-:W-:Y:S02]  /*25270*/  LOP3.LUT R40, R52, R88, RZ, 0xc0, !PT ;  /* 0x0000005834287212 */ /* 0x000fe400078ec0ff */
[----:B------:R-:W-:Y:S01]  /*25280*/  PRMT R92, R93, 0x5410, R92 ;  /* 0x000054105d5c7816 */ /* 0x000fe2000000005c */
[----:B------:R-:W2:Y:S01]  /*25290*/  LDSM.16.MT88.4 R52, [R213+0x4c00] ;  /* 0x004c0000d534783b */ /* 0x000ea20000004200 */
[----:B------:R-:W-:Y:S02]  /*252a0*/  PRMT R91, R91, 0x5410, R136 ;  /* 0x000054105b5b7816 */ /* 0x000fe40000000088 */
[----:B------:R-:W-:Y:S01]  /*252b0*/  PRMT R39, R89, 0x5410, R154 ;  /* 0x0000541059277816 */ /* 0x000fe2000000009a */
[--C-:B------:R-:W-:Y:S01]  /*252c0*/  HSET2.LE.AND R36, R92, R165.reuse, PT ;  /* 0x000000a55c247233 */ /* 0x100fe20003803000 */
[----:B------:R-:W-:Y:S01]  /*252d0*/  LOP3.LUT R41, R45, R87, RZ, 0xc0, !PT ;  /* 0x000000572d297212 */ /* 0x000fe200078ec0ff */
[--C-:B------:R-:W-:Y:S01]  /*252e0*/  HSET2.LE.AND R37, R91, R165.reuse, PT ;  /* 0x000000a55b257233 */ /* 0x100fe20003803000 */
[----:B------:R-:W-:Y:S01]  /*252f0*/  LOP3.LUT R42, R44, R86, RZ, 0xc0, !PT ;  /* 0x000000562c2a7212 */ /* 0x000fe200078ec0ff */
[--C-:B------:R-:W-:Y:S01]  /*25300*/  HSET2.LE.AND R39, R39, R165.reuse, PT ;  /* 0x000000a527277233 */ /* 0x100fe20003803000 */
[----:B------:R-:W-:Y:S02]  /*25310*/  LOP3.LUT R43, R43, R85, RZ, 0xc0, !PT ;  /* 0x000000552b2b7212 */ /* 0x000fe400078ec0ff */
[----:B------:R-:W-:Y:S02]  /*25320*/  LOP3.LUT R36, R36, R84, RZ, 0xc0, !PT ;  /* 0x0000005424247212 */ /* 0x000fe400078ec0ff */
[----:B------:R-:W-:Y:S02]  /*25330*/  LOP3.LUT R37, R37, R83, RZ, 0xc0, !PT ;  /* 0x0000005325257212 */ /* 0x000fe400078ec0ff */
[----:B------:R-:W-:Y:S01]  /*25340*/  LOP3.LUT R38, R38, R82, RZ, 0xc0, !PT ;  /* 0x0000005226267212 */ /* 0x000fe200078ec0ff */
[-C--:B-1----:R-:W-:Y:S01]  /*25350*/  HMMA.16816.F32 R4, R40, R48.reuse, R4 ;  /* 0x000000302804723c */ /* 0x082fe20000001804 */
[----:B------:R-:W-:Y:S02]  /*25360*/  LOP3.LUT R39, R39, R81, RZ, 0xc0, !PT ;  /* 0x0000005127277212 */ /* 0x000fe400078ec0ff */
[C---:B------:R-:W-:Y:S02]  /*25370*/  LOP3.LUT R44, R142.reuse, 0xffff, RZ, 0xc0, !PT ;  /* 0x0000ffff8e2c7812 */ /* 0x040fe400078ec0ff */
[--C-:B------:R-:W-:Y:S02]  /*25380*/  SHF.R.U32.HI R45, RZ, 0x10, R142.reuse ;  /* 0x00000010ff2d7819 */ /* 0x100fe4000001168e */
[----:B------:R-:W-:Y:S01]  /*25390*/  LOP3.LUT R84, R142, 0xff, RZ, 0xc0, !PT ;  /* 0x000000ff8e547812 */ /* 0x000fe200078ec0ff */
[C---:B------:R-:W-:Y:S01]  /*253a0*/  HMMA.16816.F32 R8, R36.reuse, R48, R8 ;  /* 0x000000302408723c */ /* 0x040fe20000001808 */
[----:B------:R-:W-:Y:S03]  /*253b0*/  SHF.R.U32.HI R83, RZ, 0x18, R142 ;  /* 0x00000018ff537819 */ /* 0x000fe6000001168e */
[----:B------:R-:W-:Y:S02]  /*253c0*/  SHF.R.U32.HI R44, RZ, 0x8, R44 ;  /* 0x00000008ff2c7819 */ /* 0x000fe4000001162c */
[----:B------:R-:W-:Y:S02]  /*253d0*/  LOP3.LUT R45, R45, 0xff, RZ, 0xc0, !PT ;  /* 0x000000ff2d2d7812 */ /* 0x000fe400078ec0ff */
[----:B------:R-:W-:Y:S01]  /*253e0*/  PRMT R84, R84, 0x5410, R44 ;  /* 0x0000541054547816 */ /* 0x000fe2000000002c */
[-C--:B------:R-:W-:Y:S03]  /*253f0*/  HMMA.16816.F32 R12, R36, R50.reuse, R12 ;  /* 0x00000032240c723c */ /* 0x080fe6000000180c */
[----:B------:R-:W-:Y:S02]  /*25400*/  PRMT R83, R45, 0x5410, R83 ;  /* 0x000054102d537816 */ /* 0x000fe40000000053 */
[C---:B------:R-:W-:Y:S01]  /*25410*/  LOP3.LUT R48, R144.reuse, 0xffff, RZ, 0xc0, !PT ;  /* 0x0000ffff90307812 */ /* 0x040fe200078ec0ff */
[----:B------:R-:W1:Y:S01]  /*25420*/  LDSM.16.MT88.4 R44, [R214+0x5000] ;  /* 0x00500000d62c783b */ /* 0x000e620000004200 */
[----:B------:R-:W-:Y:S01]  /*25430*/  LOP3.LUT R81, R144, 0xff, RZ, 0xc0, !PT ;  /* 0x000000ff90517812 */ /* 0x000fe200078ec0ff */
[C---:B------:R-:W-:Y:S01]  /*25440*/  HMMA.16816.F32 R16, R40.reuse, R50, R16 ;  /* 0x000000322810723c */ /* 0x040fe20000001810 */
[----:B------:R-:W-:Y:S03]  /*25450*/  SHF.R.U32.HI R48, RZ, 0x8, R48 ;  /* 0x00000008ff307819 */ /* 0x000fe60000011630 */
[C---:B------:R-:W-:Y:S02]  /*25460*/  LOP3.LUT R49, R140.reuse, 0xffff, RZ, 0xc0, !PT ;  /* 0x0000ffff8c317812 */ /* 0x040fe400078ec0ff */
[----:B------:R-:W-:Y:S02]  /*25470*/  PRMT R81, R81, 0x5410, R48 ;  /* 0x0000541051517816 */ /* 0x000fe40000000030 */
[--C-:B------:R-:W-:Y:S01]  /*25480*/  SHF.R.U32.HI R48, RZ, 0x10, R140.reuse ;  /* 0x00000010ff307819 */ /* 0x100fe2000001168c */
[-C--:B--2---:R-:W-:Y:S03]  /*25490*/  HMMA.16816.F32 R20, R40, R52.reuse, R20 ;  /* 0x000000342814723c */ /* 0x084fe60000001814 */
[----:B------:R-:W-:Y:S02]  /*254a0*/  LOP3.LUT R85, R140, 0xff, RZ, 0xc0, !PT ;  /* 0x000000ff8c557812 */ /* 0x000fe400078ec0ff */
[----:B------:R-:W-:Y:S02]  /*254b0*/  SHF.R.U32.HI R140, RZ, 0x18, R140 ;  /* 0x00000018ff8c7819 */ /* 0x000fe4000001168c */
[----:B------:R-:W-:Y:S01]  /*254c0*/  SHF.R.U32.HI R49, RZ, 0x8, R49 ;  /* 0x00000008ff317819 */ /* 0x000fe20000011631 */
[C---:B------:R-:W-:Y:S01]  /*254d0*/  HMMA.16816.F32 R24, R36.reuse, R52, R24 ;  /* 0x000000342418723c */ /* 0x040fe20000001818 */
[----:B------:R-:W-:Y:S03]  /*254e0*/  LOP3.LUT R48, R48, 0xff, RZ, 0xc0, !PT ;  /* 0x000000ff30307812 */ /* 0x000fe600078ec0ff */
[----:B------:R-:W-:Y:S02]  /*254f0*/  SHF.R.U32.HI R82, RZ, 0x10, R144 ;  /* 0x00000010ff527819 */ /* 0x000fe40000011690 */
[----:B------:R-:W-:Y:S02]  /*25500*/  LOP3.LUT R87, R146, 0xffff, RZ, 0xc0, !PT ;  /* 0x0000ffff92577812 */ /* 0x000fe400078ec0ff */
[----:B------:R-:W-:Y:S01]  /*25510*/  PRMT R85, R85, 0x5410, R49 ;  /* 0x0000541055557816 */ /* 0x000fe20000000031 */
[-C--:B------:R-:W-:Y:S03]  /*25520*/  HMMA.16816.F32 R28, R36, R54.reuse, R28 ;  /* 0x00000036241c723c */ /* 0x080fe6000000181c */
[----:B------:R-:W-:Y:S02]  /*25530*/  PRMT R53, R48, 0x5410, R140 ;  /* 0x0000541030357816 */ /* 0x000fe4000000008c */
[----:B------:R-:W-:Y:S01]  /*25540*/  SHF.R.U32.HI R86, RZ, 0x10, R146 ;  /* 0x00000010ff567819 */ /* 0x000fe20000011692 */
[----:B------:R-:W2:Y:S01]  /*25550*/  LDSM.16.MT88.4 R48, [R213+0x5000] ;  /* 0x00500000d530783b */ /* 0x000ea20000004200 */
        /* <DEDUP_REMOVED lines=9> */
[----:B------:R-:W-:Y:S01]  /*255f0*/  LOP3.LUT R82, R82, 0xff, RZ, 0xc0, !PT ;  /* 0x000000ff52527812 */ /* 0x000fe200078ec0ff */
[--C-:B------:R-:W-:Y:S01]  /*25600*/  HSET2.LE.AND R39, R83, R165.reuse, PT ;  /* 0x000000a553277233 */ /* 0x100fe20003803000 */
[----:B------:R-:W-:Y:S01]  /*25610*/  PRMT R52, R52, 0x5410, R87 ;  /* 0x0000541034347816 */ /* 0x000fe20000000057 */
[--C-:B------:R-:W-:Y:S01]  /*25620*/  HSET2.LE.AND R42, R81, R165.reuse, PT ;  /* 0x000000a5512a7233 */ /* 0x100fe20003803000 */
        /* <DEDUP_REMOVED lines=12> */
[-C--:B-1----:R-:W-:Y:S01]  /*256f0*/  HMMA.16816.F32 R4, R36, R44.reuse, R4 ;  /* 0x0000002c2404723c */ /* 0x082fe20000001804 */
[----:B------:R-:W-:Y:S02]  /*25700*/  LOP3.LUT R43, R43, R73, RZ, 0xc0, !PT ;  /* 0x000000492b2b7212 */ /* 0x000fe400078ec0ff */
[----:B------:R-:W-:Y:S02]  /*25710*/  LOP3.LUT R74, R128, 0xff, RZ, 0xc0, !PT ;  /* 0x000000ff804a7812 */ /* 0x000fe400078ec0ff */
[----:B------:R-:W-:Y:S02]  /*25720*/  LOP3.LUT R54, R138, 0xffff, RZ, 0xc0, !PT ;  /* 0x0000ffff8a367812 */ /* 0x000fe400078ec0ff */
[----:B------:R-:W-:Y:S01]  /*25730*/  SHF.R.U32.HI R52, RZ, 0x10, R128 ;  /* 0x00000010ff347819 */ /* 0x000fe20000011680 */
[C---:B------:R-:W-:Y:S01]  /*25740*/  HMMA.16816.F32 R8, R40.reuse, R44, R8 ;  /* 0x0000002c2808723c */ /* 0x040fe20000001808 */
[----:B------:R-:W-:Y:S03]  /*25750*/  SHF.R.U32.HI R76, RZ, 0x10, R120 ;  /* 0x00000010ff4c7819 */ /* 0x000fe60000011678 */
[----:B------:R-:W-:Y:S02]  /*25760*/  SHF.R.U32.HI R75, RZ, 0x18, R128 ;  /* 0x00000018ff4b7819 */ /* 0x000fe40000011680 */
[----:B------:R-:W-:Y:S02]  /*25770*/  LOP3.LUT R55, R52, 0xff, RZ, 0xc0, !PT ;  /* 0x000000ff34377812 */ /* 0x000fe400078ec0ff */
[----:B------:R-:W-:Y:S01]  /*25780*/  LOP3.LUT R44, R128, 0xffff, RZ, 0xc0, !PT ;  /* 0x0000ffff802c7812 */ /* 0x000fe200078ec0ff */
[-C--:B------:R-:W-:Y:S03]  /*25790*/  HMMA.16816.F32 R12, R40, R46.reuse, R12 ;  /* 0x0000002e280c723c */ /* 0x080fe6000000180c */
[----:B------:R-:W-:Y:S02]  /*257a0*/  SHF.R.U32.HI R44, RZ, 0x8, R44 ;  /* 0x00000008ff2c7819 */ /* 0x000fe4000001162c */
[----:B------:R-:W-:Y:S02]  /*257b0*/  LOP3.LUT R77, R120, 0xff, RZ, 0xc0, !PT ;  /* 0x000000ff784d7812 */ /* 0x000fe400078ec0ff */
[----:B------:R-:W-:Y:S01]  /*257c0*/  PRMT R74, R74, 0x5410, R44 ;  /* 0x000054104a4a7816 */ /* 0x000fe2000000002c */
[C---:B------:R-:W-:Y:S01]  /*257d0*/  HMMA.16816.F32 R16, R36.reuse, R46, R16 ;  /* 0x0000002e2410723c */ /* 0x040fe20000001810 */
[----:B------:R-:W-:Y:S01]  /*257e0*/  LOP3.LUT R76, R76, 0xff, RZ, 0xc0, !PT ;  /* 0x000000ff4c4c7812 */ /* 0x000fe200078ec0ff */
[----:B------:R-:W1:Y:S02]  /*257f0*/  LDSM.16.MT88.4 R44, [R214+0x5400] ;  /* 0x00540000d62c783b */ /* 0x000e640000004200 */
[----:B------:R-:W-:Y:S02]  /*25800*/  LOP3.LUT R52, R122, 0xffff, RZ, 0xc0, !PT ;  /* 0x0000ffff7a347812 */ /* 0x000fe400078ec0ff */
[----:B------:R-:W-:Y:S02]  /*25810*/  SHF.R.U32.HI R73, RZ, 0x10, R138 ;  /* 0x00000010ff497819 */ /* 0x000fe4000001168a */
[----:B------:R-:W-:Y:S01]  /*25820*/  PRMT R75, R55, 0x5410, R75 ;  /* 0x00005410374b7816 */ /* 0x000fe2000000004b */
[-C--:B--2---:R-:W-:Y:S03]  /*25830*/  HMMA.16816.F32 R20, R36, R48.reuse, R20 ;  /* 0x000000302414723c */ /* 0x084fe60000001814 */
[----:B------:R-:W-:Y:S02]  /*25840*/  SHF.R.U32.HI R78, RZ, 0x10, R122 ;  /* 0x00000010ff4e7819 */ /* 0x000fe4000001167a */
[----:B------:R-:W-:Y:S02]  /*25850*/  LOP3.LUT R53, R138, 0xff, RZ, 0xc0, !PT ;  /* 0x000000ff8a357812 */ /* 0x000fe400078ec0ff */
[----:B------:R-:W-:Y:S01]  /*25860*/  SHF.R.U32.HI R52, RZ, 0x8, R52 ;  /* 0x00000008ff347819 */ /* 0x000fe20000011634 */
[C---:B------:R-:W-:Y:S01]  /*25870*/  HMMA.16816.F32 R24, R40.reuse, R48, R24 ;  /* 0x000000302818723c */ /* 0x040fe20000001818 */
[----:B------:R-:W-:Y:S03]  /*25880*/  SHF.R.U32.HI R138, RZ, 0x18, R138 ;  /* 0x00000018ff8a7819 */ /* 0x000fe6000001168a */
[----:B------:R-:W-:Y:S02]  /*25890*/  LOP3.LUT R78, R78, 0xff, RZ, 0xc0, !PT ;  /* 0x000000ff4e4e7812 */ /* 0x000fe400078ec0ff */
[----:B------:R-:W-:Y:S02]  /*258a0*/  LOP3.LUT R73, R73, 0xff, RZ, 0xc0, !PT ;  /* 0x000000ff49497812 */ /* 0x000fe400078ec0ff */
[----:B------:R-:W-:Y:S01]  /*258b0*/  SHF.R.U32.HI R48, RZ, 0x8, R54 ;  /* 0x00000008ff307819 */ /* 0x000fe20000011636 */
[-C--:B------:R-:W-:Y:S03]  /*258c0*/  HMMA.16816.F32 R28, R40, R50.reuse, R28 ;  /* 0x00000032281c723c */ /* 0x080fe6000000181c */
[----:B------:R-:W-:Y:S02]  /*258d0*/  LOP3.LUT R54, R120, 0xffff, RZ, 0xc0, !PT ;  /* 0x0000ffff78367812 */ /* 0x000fe400078ec0ff */
[----:B------:R-:W-:Y:S02]  /*258e0*/  SHF.R.U32.HI R120, RZ, 0x18, R120 ;  /* 0x00000018ff787819 */ /* 0x000fe40000011678 */
[----:B------:R-:W-:Y:S01]  /*258f0*/  SHF.R.U32.HI R54, RZ, 0x8, R54 ;  /* 0x00000008ff367819 */ /* 0x000fe20000011636 */
[----:B------:R-:W-:Y:S01]  /*25900*/  HMMA.16816.F32 R32, R36, R50, R32 ;  /* 0x000000322420723c */ /* 0x000fe20000001820 */
[----:B------:R-:W-:Y:S03]  /*25910*/  PRMT R76, R76, 0x5410, R120 ;  /* 0x000054104c4c7816 */ /* 0x000fe60000000078 */
[----:B------:R-:W-:Y:S01]  /*25920*/  PRMT R77, R77, 0x5410, R54 ;  /* 0x000054104d4d7816 */ /* 0x000fe20000000036 */
[--C-:B------:R-:W-:Y:S01]  /*25930*/  HSET2.LE.AND R42, R74, R165.reuse, PT ;  /* 0x000000a54a2a7233 */ /* 0x100fe20003803000 */
[----:B------:R-:W-:Y:S01]  /*25940*/  LOP3.LUT R49, R122, 0xff, RZ, 0xc0, !PT ;  /* 0x000000ff7a317812 */ /* 0x000fe200078ec0ff */
[--C-:B------:R-:W-:Y:S01]  /*25950*/  HSET2.LE.AND R41, R76, R165.reuse, PT ;  /* 0x000000a54c297233 */ /* 0x100fe20003803000 */
[----:B------:R-:W-:Y:S01]  /*25960*/  SHF.R.U32.HI R122, RZ, 0x18, R122 ;  /* 0x00000018ff7a7819 */ /* 0x000fe2000001167a */
[--C-:B------:R-:W-:Y:S03]  /*25970*/  HSET2.LE.AND R40, R77, R165.reuse, PT ;  /* 0x000000a54d287233 */ /* 0x100fe60003803000 */
[----:B------:R-:W-:Y:S01]  /*25980*/  PRMT R48, R53, 0x5410, R48 ;  /* 0x0000541035307816 */ /* 0x000fe20000000030 */
[--C-:B------:R-:W-:Y:S01]  /*25990*/  HSET2.LE.AND R43, R75, R165.reuse, PT ;  /* 0x000000a54b2b7233 */ /* 0x100fe20003803000 */
[----:B------:R-:W-:Y:S02]  /*259a0*/  PRMT R49, R49, 0x5410, R52 ;  /* 0x0000541031317816 */ /* 0x000fe40000000034 */
[----:B------:R-:W-:Y:S01]  /*259b0*/  PRMT R74, R78, 0x5410, R122 ;  /* 0x000054104e4a7816 */ /* 0x000fe2000000007a */
[----:B------:R-:W2:Y:S01]  /*259c0*/  LDSM.16.MT88.4 R52, [R213+0x5400] ;  /* 0x00540000d534783b */ /* 0x000ea20000004200 */
[----:B------:R-:W-:Y:S01]  /*259d0*/  PRMT R39, R73, 0x5410, R138 ;  /* 0x0000541049277816 */ /* 0x000fe2000000008a */
[--C-:B------:R-:W-:Y:S01]  /*259e0*/  HSET2.LE.AND R36, R49, R165.reuse, PT ;  /* 0x000000a531247233 */ /* 0x100fe20003803000 */
[----:B------:R-:W-:Y:S01]  /*259f0*/  LOP3.LUT R40, R40, R72, RZ, 0xc0, !PT ;  /* 0x0000004828287212 */ /* 0x000fe200078ec0ff */
        /* <DEDUP_REMOVED lines=11> */
[----:B------:R-:W-:Y:S02]  /*25ab0*/  SHF.R.U32.HI R51, RZ, 0x18, R132 ;  /* 0x00000018ff337819 */ /* 0x000fe40000011684 */
[----:B------:R-:W-:Y:S02]  /*25ac0*/  LOP3.LUT R65, R132, 0xff, RZ, 0xc0, !PT ;  /* 0x000000ff84417812 */ /* 0x000fe400078ec0ff */
[----:B------:R-:W-:Y:S01]  /*25ad0*/  SHF.R.U32.HI R48, RZ, 0x18, R152 ;  /* 0x00000018ff307819 */ /* 0x000fe20000011698 */
[C---:B------:R-:W-:Y:S01]  /*25ae0*/  HMMA.16816.F32 R8, R36.reuse, R44, R8 ;  /* 0x0000002c2408723c */ /* 0x040fe20000001808 */
[----:B------:R-:W-:Y:S03]  /*25af0*/  LOP3.LUT R49, R152, 0xff, RZ, 0xc0, !PT ;  /* 0x000000ff98317812 */ /* 0x000fe600078ec0ff */
[----:B------:R-:W-:Y:S02]  /*25b00*/  LOP3.LUT R150, R114, 0xff, RZ, 0xc0, !PT ;  /* 0x000000ff72967812 */ /* 0x000fe400078ec0ff */
[----:B------:R-:W-:Y:S02]  /*25b10*/  SHF.R.U32.HI R151, RZ, 0x10, R114 ;  /* 0x00000010ff977819 */ /* 0x000fe40000011672 */
[----:B------:R-:W-:Y:S01]  /*25b20*/  SHF.R.U32.HI R45, RZ, 0x10, R132 ;  /* 0x00000010ff2d7819 */ /* 0x000fe20000011684 */
[-C--:B------:R-:W-:Y:S03]  /*25b30*/  HMMA.16816.F32 R12, R36, R46.reuse, R12 ;  /* 0x0000002e240c723c */ /* 0x080fe6000000180c */
[----:B------:R-:W-:Y:S02]  /*25b40*/  LOP3.LUT R44, R132, 0xffff, RZ, 0xc0, !PT ;  /* 0x0000ffff842c7812 */ /* 0x000fe400078ec0ff */
[----:B------:R-:W-:Y:S02]  /*25b50*/  LOP3.LUT R50, R45, 0xff, RZ, 0xc0, !PT ;  /* 0x000000ff2d327812 */ /* 0x000fe400078ec0ff */
[----:B------:R-:W-:Y:S01]  /*25b60*/  SHF.R.U32.HI R44, RZ, 0x8, R44 ;  /* 0x00000008ff2c7819 */ /* 0x000fe2000001162c */
[C---:B------:R-:W-:Y:S01]  /*25b70*/  HMMA.16816.F32 R16, R40.reuse, R46, R16 ;  /* 0x0000002e2810723c */ /* 0x040fe20000001810 */
[----:B------:R-:W-:Y:S03]  /*25b80*/  PRMT R51, R50, 0x5410, R51 ;  /* 0x0000541032337816 */ /* 0x000fe60000000033 */
[----:B------:R-:W-:Y:S02]  /*25b90*/  PRMT R65, R65, 0x5410, R44 ;  /* 0x0000541041417816 */ /* 0x000fe4000000002c */
[----:B------:R-:W-:Y:S02]  /*25ba0*/  LOP3.LUT R50, R118, 0xff, RZ, 0xc0, !PT ;  /* 0x000000ff76327812 */ /* 0x000fe400078ec0ff */
[----:B------:R-:W-:Y:S01]  /*25bb0*/  SHF.R.U32.HI R47, RZ, 0x10, R152 ;  /* 0x00000010ff2f7819 */ /* 0x000fe20000011698 */
[-C--:B--2---:R-:W-:Y:S03]  /*25bc0*/  HMMA.16816.F32 R20, R40, R52.reuse, R20 ;  /* 0x000000342814723c */ /* 0x084fe60000001814 */
[----:B------:R-:W-:Y:S02]  /*25bd0*/  LOP3.LUT R66, R47, 0xff, RZ, 0xc0, !PT ;  /* 0x000000ff2f427812 */ /* 0x000fe400078ec0ff */
[----:B------:R-:W-:Y:S02]  /*25be0*/  LOP3.LUT R46, R152, 0xffff, RZ, 0xc0, !PT ;  /* 0x0000ffff982e7812 */ /* 0x000fe400078ec0ff */
[----:B------:R-:W-:Y:S01]  /*25bf0*/  PRMT R48, R66, 0x5410, R48 ;  /* 0x0000541042307816 */ /* 0x000fe20000000030 */
[C---:B------:R-:W-:Y:S01]  /*25c00*/  HMMA.16816.F32 R24, R36.reuse, R52, R24 ;  /* 0x000000342418723c */ /* 0x040fe20000001818 */
[C---:B------:R-:W-:Y:S01]  /*25c10*/  LOP3.LUT R66, R130.reuse, 0xffff, RZ, 0xc0, !PT ;  /* 0x0000ffff82427812 */ /* 0x040fe200078ec0ff */
[----:B------:R-:W-:Y:S02]  /*25c20*/  LDSM.16.MT88.4 R152, [R214+0x5c00] ;  /* 0x005c0000d698783b */ /* 0x000fe40000004200 */
[----:B------:R-:W-:Y:S02]  /*25c30*/  SHF.R.U32.HI R67, RZ, 0x8, R46 ;  /* 0x00000008ff437819 */ /* 0x000fe4000001162e */
[----:B------:R-:W-:Y:S02]  /*25c40*/  SHF.R.U32.HI R66, RZ, 0x8, R66 ;  /* 0x00000008ff427819 */ /* 0x000fe40000011642 */
[----:B------:R-:W-:Y:S01]  /*25c50*/  LOP3.LUT R53, R130, 0xff, RZ, 0xc0, !PT ;  /* 0x000000ff82357812 */ /* 0x000fe200078ec0ff */
[-C--:B------:R-:W-:Y:S01]  /*25c60*/  HMMA.16816.F32 R28, R36, R54.reuse, R28 ;  /* 0x00000036241c723c */ /* 0x080fe2000000181c */
[----:B------:R-:W1:Y:S02]  /*25c70*/  LDSM.16.MT88.4 R44, [R214+0x5800] ;  /* 0x00580000d62c783b */ /* 0x000e640000004200 */
[----:B------:R-:W-:Y:S02]  /*25c80*/  PRMT R53, R53, 0x5410, R66 ;  /* 0x0000541035357816 */ /* 0x000fe40000000042 */
[--C-:B------:R-:W-:Y:S02]  /*25c90*/  SHF.R.U32.HI R66, RZ, 0x10, R118.reuse ;  /* 0x00000010ff427819 */ /* 0x100fe40000011676 */
[----:B------:R-:W-:Y:S01]  /*25ca0*/  PRMT R49, R49, 0x5410, R67 ;  /* 0x0000541031317816 */ /* 0x000fe20000000043 */
[--C-:B------:R-:W-:Y:S01]  /*25cb0*/  HSET2.LE.AND R39, R51, R165.reuse, PT ;  /* 0x000000a533277233 */ /* 0x100fe20003803000 */
[----:B------:R-:W-:Y:S01]  /*25cc0*/  LOP3.LUT R67, R118, 0xffff, RZ, 0xc0, !PT ;  /* 0x0000ffff76437812 */ /* 0x000fe200078ec0ff */
[----:B------:R-:W-:Y:S02]  /*25cd0*/  HMMA.16816.F32 R32, R40, R54, R32 ;  /* 0x000000362820723c */ /* 0x000fe40000001820 */
[----:B------:R-:W-:Y:S01]  /*25ce0*/  SHF.R.U32.HI R118, RZ, 0x18, R118 ;  /* 0x00000018ff767819 */ /* 0x000fe20000011676 */
[--C-:B------:R-:W-:Y:S01]  /*25cf0*/  HSET2.LE.AND R38, R65, R165.reuse, PT ;  /* 0x000000a541267233 */ /* 0x100fe20003803000 */
[----:B------:R-:W-:Y:S01]  /*25d00*/  LOP3.LUT R39, R39, R61, RZ, 0xc0, !PT ;  /* 0x0000003d27277212 */ /* 0x000fe200078ec0ff */
[--C-:B------:R-:W-:Y:S01]  /*25d10*/  HSET2.LE.AND R36, R53, R165.reuse, PT ;  /* 0x000000a535247233 */ /* 0x100fe20003803000 */
[----:B------:R-:W-:Y:S01]  /*25d20*/  PRMT R61, R191, 0x7610, R61 ;  /* 0x00007610bf3d7816 */ /* 0x000fe2000000003d */
[--C-:B------:R-:W-:Y:S01]  /*25d30*/  HSET2.LE.AND R42, R49, R165.reuse, PT ;  /* 0x000000a5312a7233 */ /* 0x100fe20003803000 */
[----:B------:R-:W-:Y:S01]  /*25d40*/  LOP3.LUT R38, R38, R62, RZ, 0xc0, !PT ;  /* 0x0000003e26267212 */ /* 0x000fe200078ec0ff */
[--C-:B------:R-:W-:Y:S01]  /*25d50*/  HSET2.LE.AND R43, R48, R165.reuse, PT ;  /* 0x000000a5302b7233 */ /* 0x100fe20003803000 */
[----:B------:R2:W3:Y:S02]  /*25d60*/  LDL.S16 R62, [R1+0xd4] ;  /* 0x0000d400013e7983 */ /* 0x0004e40000100600 */
[----:B------:R-:W-:Y:S02]  /*25d70*/  @!P1 PRMT R56, R61, 0x5410, RZ ;  /* 0x000054103d389816 */ /* 0x000fe400000000ff */
[----:B------:R-:W-:Y:S01]  /*25d80*/  LOP3.LUT R66, R66, 0xff, RZ, 0xc0, !PT ;  /* 0x000000ff42427812 */ /* 0x000fe200078ec0ff */
[----:B------:R2:W4:Y:S01]  /*25d90*/  LDL.S16 R61, [R1+0xd0] ;  /* 0x0000d000013d7983 */ /* 0x0005220000100600 */
[----:B------:R-:W-:Y:S02]  /*25da0*/  LOP3.LUT R42, R42, R58, RZ, 0xc0, !PT ;  /* 0x0000003a2a2a7212 */ /* 0x000fe400078ec0ff */
[----:B------:R-:W-:Y:S01]  /*25db0*/  PRMT R51, R66, 0x5410, R118 ;  /* 0x0000541042337816 */ /* 0x000fe20000000076 */
[----:B------:R2:W2:Y:S01]  /*25dc0*/  LDL.S16 R58, [R1+0x148] ;  /* 0x00014800013a7983 */ /* 0x0004a20000100600 */
[--C-:B------:R-:W-:Y:S02]  /*25dd0*/  SHF.R.U32.HI R52, RZ, 0x10, R130.reuse ;  /* 0x00000010ff347819 */ /* 0x100fe40000011682 */
[----:B------:R-:W-:Y:S01]  /*25de0*/  SHF.R.U32.HI R130, RZ, 0x18, R130 ;  /* 0x00000018ff827819 */ /* 0x000fe20000011682 */
[--C-:B------:R-:W-:Y:S01]  /*25df0*/  HSET2.LE.AND R41, R51, R165.reuse, PT ;  /* 0x000000a533297233 */ /* 0x100fe20003803000 */
[----:B------:R-:W-:Y:S01]  /*25e00*/  LOP3.LUT R52, R52, 0xff, RZ, 0xc0, !PT ;  /* 0x000000ff34347812 */ /* 0x000fe200078ec0ff */
[----:B------:R1:W-:Y:S01]  /*25e10*/  STG.E.U16 [R112.64+0xf2], R56 ;  /* 0x0000f23870007986 */ /* 0x0003e2000c10152c */
[----:B------:R-:W-:Y:S02]  /*25e20*/  SHF.R.U32.HI R67, RZ, 0x8, R67 ;  /* 0x00000008ff437819 */ /* 0x000fe40000011643 */
[----:B------:R-:W-:Y:S02]  /*25e30*/  LOP3.LUT R41, R41, R59, RZ, 0xc0, !PT ;  /* 0x0000003b29297212 */ /* 0x000fe400078ec0ff */
[----:B------:R-:W-:Y:S01]  /*25e40*/  PRMT R52, R52, 0x5410, R130 ;  /* 0x0000541034347816 */ /* 0x000fe20000000082 */
[----:B------:R2:W2:Y:S01]  /*25e50*/  LDL.S16 R59, [R1+0x14c] ;  /* 0x00014c00013b7983 */ /* 0x0004a20000100600 */
[----:B------:R-:W-:Y:S02]  /*25e60*/  PRMT R50, R50, 0x5410, R67 ;  /* 0x0000541032327816 */ /* 0x000fe40000000043 */
[----:B------:R-:W-:Y:S01]  /*25e70*/  LOP3.LUT R36, R36, R64, RZ, 0xc0, !PT ;  /* 0x0000004024247212 */ /* 0x000fe200078ec0ff */
[--C-:B------:R-:W-:Y:S01]  /*25e80*/  HSET2.LE.AND R37, R52, R165.reuse, PT ;  /* 0x000000a534257233 */ /* 0x100fe20003803000 */
[----:B------:R-:W-:Y:S01]  /*25e90*/  LOP3.LUT R43, R43, R57, RZ, 0xc0, !PT ;  /* 0x000000392b2b7212 */ /* 0x000fe200078ec0ff */
[--C-:B------:R-:W-:Y:S01]  /*25ea0*/  HSET2.LE.AND R40, R50, R165.reuse, PT ;  /* 0x000000a532287233 */ /* 0x100fe20003803000 */
[----:B------:R-:W-:Y:S01]  /*25eb0*/  LOP3.LUT R57, R126, 0xffff, RZ, 0xc0, !PT ;  /* 0x0000ffff7e397812 */ /* 0x000fe200078ec0ff */
[----:B------:R-:W1:Y:S01]  /*25ec0*/  LDSM.16.MT88.4 R48, [R213+0x5800] ;  /* 0x00580000d530783b */ /* 0x000e620000004200 */
[----:B------:R-:W-:Y:S02]  /*25ed0*/  LOP3.LUT R37, R37, R63, RZ, 0xc0, !PT ;  /* 0x0000003f25257212 */ /* 0x000fe400078ec0ff */
[----:B------:R-:W-:Y:S02]  /*25ee0*/  LOP3.LUT R40, R40, R60, RZ, 0xc0, !PT ;  /* 0x0000003c28287212 */ /* 0x000fe400078ec0ff */
[----:B------:R-:W-:Y:S02]  /*25ef0*/  SHF.R.U32.HI R57, RZ, 0x8, R57 ;  /* 0x00000008ff397819 */ /* 0x000fe40000011639 */
[----:B------:R-:W-:Y:S01]  /*25f00*/  LOP3.LUT R151, R151, 0xff, RZ, 0xc0, !PT ;  /* 0x000000ff97977812 */ /* 0x000fe200078ec0ff */
[-C--:B-1----:R-:W-:Y:S01]  /*25f10*/  HMMA.16816.F32 R4, R36, R44.reuse, R4 ;  /* 0x0000002c2404723c */ /* 0x082fe20000001804 */
[----:B------:R-:W-:Y:S02]  /*25f20*/  LOP3.LUT R54, R116, 0xffff, RZ, 0xc0, !PT ;  /* 0x0000ffff74367812 */ /* 0x000fe400078ec0ff */
[--C-:B------:R-:W-:Y:S02]  /*25f30*/  SHF.R.U32.HI R55, RZ, 0x10, R116.reuse ;  /* 0x00000010ff377819 */ /* 0x100fe40000011674 */
[----:B------:R-:W-:Y:S02]  /*25f40*/  LOP3.LUT R56, R114, 0xff, RZ, 0xc0, !PT ;  /* 0x000000ff72387812 */ /* 0x000fe400078ec0ff */
[----:B------:R-:W-:Y:S01]  /*25f50*/  LOP3.LUT R55, R55, 0xff, RZ, 0xc0, !PT ;  /* 0x000000ff37377812 */ /* 0x000fe200078ec0ff */
[C---:B------:R-:W-:Y:S01]  /*25f60*/  HMMA.16816.F32 R8, R40.reuse, R44, R8 ;  /* 0x0000002c2808723c */ /* 0x040fe20000001808 */
[----:B------:R-:W-:Y:S02]  /*25f70*/  LOP3.LUT R53, R116, 0xff, RZ, 0xc0, !PT ;  /* 0x000000ff74357812 */ /* 0x000fe400078ec0ff */
[----:B------:R-:W-:Y:S02]  /*25f80*/  ISETP.LE.U32.AND P2, PT, R56, UR30, PT ;  /* 0x0000001e38007c0c */ /* 0x000fe4000bf43070 */
[----:B------:R-:W-:Y:S02]  /*25f90*/  SHF.R.U32.HI R52, RZ, 0x18, R116 ;  /* 0x00000018ff347819 */ /* 0x000fe40000011674 */
[----:B------:R-:W-:Y:S01]  /*25fa0*/  LOP3.LUT R44, R114, 0xffff, RZ, 0xc0, !PT ;  /* 0x0000ffff722c7812 */ /* 0x000fe200078ec0ff */
[-C--:B------:R-:W-:Y:S01]  /*25fb0*/  HMMA.16816.F32 R12, R40, R46.reuse, R12 ;  /* 0x0000002e280c723c */ /* 0x080fe2000000180c */
[----:B------:R-:W-:Y:S03]  /*25fc0*/  SHF.R.U32.HI R54, RZ, 0x8, R54 ;  /* 0x00000008ff367819 */ /* 0x000fe60000011636 */
[----:B------:R-:W-:Y:S02]  /*25fd0*/  SHF.R.U32.HI R44, RZ, 0x8, R44 ;  /* 0x00000008ff2c7819 */ /* 0x000fe4000001162c */
[----:B------:R-:W-:Y:S02]  /*25fe0*/  SHF.R.U32.HI R56, RZ, 0x18, R126 ;  /* 0x00000018ff387819 */ /* 0x000fe4000001167e */
[C---:B------:R-:W-:Y:S01]  /*25ff0*/  HMMA.16816.F32 R16, R36.reuse, R46, R16 ;  /* 0x0000002e2410723c */ /* 0x040fe20000001810 */
[----:B------:R-:W-:Y:S03]  /*26000*/  PRMT R150, R150, 0x5410, R44 ;  /* 0x0000541096967816 */ /* 0x000fe6000000002c */
[----:B------:R-:W-:Y:S02]  /*26010*/  LOP3.LUT R44, R126, 0xff, RZ, 0xc0, !PT ;  /* 0x000000ff7e2c7812 */ /* 0x000fe400078ec0ff */
[----:B------:R-:W-:Y:S01]  /*26020*/  LOP3.LUT R45, R114, 0xffff, RZ, 0xc0, !PT ;  /* 0x0000ffff722d7812 */ /* 0x000fe200078ec0ff */
[--C-:B------:R-:W-:Y:S01]  /*26030*/  HSET2.LE.AND R150, R150, R165.reuse, PT ;  /* 0x000000a596967233 */ /* 0x100fe20003803000 */
[----:B------:R-:W-:Y:S01]  /*26040*/  SHF.R.U32.HI R47, RZ, 0x10, R126 ;  /* 0x00000010ff2f7819 */ /* 0x000fe2000001167e */
[-C--:B------:R-:W-:Y:S03]  /*26050*/  HMMA.16816.F32 R20, R36, R48.reuse, R20 ;  /* 0x000000302414723c */ /* 0x080fe60000001814 */
[----:B------:R-:W-:Y:S02]  /*26060*/  PRMT R44, R44, 0x5410, R57 ;  /* 0x000054102c2c7816 */ /* 0x000fe40000000039 */
[----:B------:R-:W-:Y:S02]  /*26070*/  LOP3.LUT R47, R47, 0xff, RZ, 0xc0, !PT ;  /* 0x000000ff2f2f7812 */ /* 0x000fe400078ec0ff */
[----:B------:R-:W-:Y:S01]  /*26080*/  PRMT R53, R53, 0x5410, R54 ;  /* 0x0000541035357816 */ /* 0x000fe20000000036 */
[C---:B------:R-:W-:Y:S01]  /*26090*/  HMMA.16816.F32 R24, R40.reuse, R48, R24 ;  /* 0x000000302818723c */ /* 0x040fe20000001818 */
[----:B------:R-:W-:Y:S03]  /*260a0*/  PRMT R52, R55, 0x5410, R52 ;  /* 0x0000541037347816 */ /* 0x000fe60000000034 */
[----:B------:R-:W-:Y:S01]  /*260b0*/  PRMT R56, R47, 0x5410, R56 ;  /* 0x000054102f387816 */ /* 0x000fe20000000038 */
[--C-:B------:R-:W-:Y:S01]  /*260c0*/  HSET2.LE.AND R53, R53, R165.reuse, PT ;  /* 0x000000a535357233 */ /* 0x100fe20003803000 */
[----:B------:R-:W-:Y:S01]  /*260d0*/  SHF.R.U32.HI R45, RZ, 0x8, R45 ;  /* 0x00000008ff2d7819 */ /* 0x000fe2000001162d */
[--C-:B------:R-:W-:Y:S01]  /*260e0*/  HSET2.LE.AND R48, R44, R165.reuse, PT ;  /* 0x000000a52c307233 */ /* 0x100fe20003803000 */
[----:B------:R-:W-:Y:S01]  /*260f0*/  SHF.R.U32.HI R46, RZ, 0x18, R114 ;  /* 0x00000018ff2e7819 */ /* 0x000fe20000011672 */
[-C--:B------:R-:W-:Y:S01]  /*26100*/  HMMA.16816.F32 R28, R40, R50.reuse, R28 ;  /* 0x00000032281c723c */ /* 0x080fe2000000181c */
[----:B------:R-:W1:Y:S02]  /*26110*/  LDSM.16.MT88.4 R40, [R213+0x5c00] ;  /* 0x005c0000d528783b */ /* 0x000e640000004200 */
[----:B------:R-:W-:Y:S01]  /*26120*/  LOP3.LUT R160, R48, R160, RZ, 0xc0, !PT ;  /* 0x000000a030a07212 */ /* 0x000fe200078ec0ff */
[--C-:B------:R-:W-:Y:S01]  /*26130*/  HSET2.LE.AND R48, R56, R165.reuse, PT ;  /* 0x000000a538307233 */ /* 0x100fe20003803000 */
[----:B------:R-:W-:Y:S01]  /*26140*/  LOP3.LUT R45, R45, 0xffff, RZ, 0xc0, !PT ;  /* 0x0000ffff2d2d7812 */ /* 0x000fe200078ec0ff */
[--C-:B------:R-:W-:Y:S01]  /*26150*/  HSET2.LE.AND R52, R52, R165.reuse, PT ;  /* 0x000000a534347233 */ /* 0x100fe20003803000 */
[----:B------:R-:W-:Y:S01]  /*26160*/  LOP3.LUT R162, R53, R162, RZ, 0xc0, !PT ;  /* 0x000000a235a27212 */ /* 0x000fe200078ec0ff */
[----:B------:R-:W-:Y:S01]  /*26170*/  HMMA.16816.F32 R32, R36, R50, R32 ;  /* 0x000000322420723c */ /* 0x000fe20000001820 */
[----:B------:R-:W-:Y:S03]  /*26180*/  ISETP.LE.U32.AND P1, PT, R45, UR30, PT ;  /* 0x0000001e2d007c0c */ /* 0x000fe6000bf23070 */
[----:B------:R-:W-:Y:S02]  /*26190*/  LOP3.LUT R161, R48, R161, RZ, 0xc0, !PT ;  /* 0x000000a130a17212 */ /* 0x000fe400078ec0ff */
[----:B------:R-:W-:Y:S02]  /*261a0*/  LOP3.LUT R163, R52, R163, RZ, 0xc0, !PT ;  /* 0x000000a334a37212 */ /* 0x000fe400078ec0ff */
[----:B------:R-:W-:Y:S04]  /*261b0*/  LOP3.LUT R45, R124, 0xffff, RZ, 0xc0, !PT ;  /* 0x0000ffff7c2d7812 */ /* 0x000fe800078ec0ff */
[----:B------:R-:W-:Y:S01]  /*261c0*/  SHF.R.U32.HI R54, RZ, 0x10, R124 ;  /* 0x00000010ff367819 */ /* 0x000fe2000001167c */
[-C--:B------:R-:W-:Y:S01]  /*261d0*/  HMMA.16816.F32 R144, R160, R152.reuse, R4 ;  /* 0x00000098a090723c */ /* 0x080fe20000001804 */
[--C-:B------:R-:W-:Y:S02]  /*261e0*/  PRMT R151, R151, 0x5410, R46.reuse ;  /* 0x0000541097977816 */ /* 0x100fe4000000002e */
[C---:B------:R-:W-:Y:S02]  /*261f0*/  PRMT R47, R106.reuse, 0x7610, R47 ;  /* 0x000076106a2f7816 */ /* 0x040fe4000000002f */
[----:B------:R-:W-:Y:S01]  /*26200*/  PRMT R46, R106, 0x7632, R46 ;  /* 0x000076326a2e7816 */ /* 0x000fe2000000002e */
[--C-:B------:R-:W-:Y:S01]  /*26210*/  HSET2.LE.AND R151, R151, R165.reuse, PT ;  /* 0x000000a597977233 */ /* 0x100fe20003803000 */
[----:B------:R-:W-:Y:S02]  /*26220*/  LOP3.LUT R55, R124, 0xff, RZ, 0xc0, !PT ;  /* 0x000000ff7c377812 */ /* 0x000fe400078ec0ff */
[----:B------:R-:W-:Y:S03]  /*26230*/  SHF.R.U32.HI R124, RZ, 0x18, R124 ;  /* 0x00000018ff7c7819 */ /* 0x000fe6000001167c */
[----:B------:R-:W-:Y:S02]  /*26240*/  SHF.R.U32.HI R45, RZ, 0x8, R45 ;  /* 0x00000008ff2d7819 */ /* 0x000fe4000001162d */
[----:B------:R-:W-:Y:S02]  /*26250*/  LOP3.LUT R54, R54, 0xff, RZ, 0xc0, !PT ;  /* 0x000000ff36367812 */ /* 0x000fe400078ec0ff */
[----:B------:R-:W-:Y:S02]  /*26260*/  SHF.R.U32.HI R4, RZ, 0x10, R114 ;  /* 0x00000010ff047819 */ /* 0x000fe40000011672 */
[--C-:B------:R-:W-:Y:S02]  /*26270*/  PRMT R55, R55, 0x5410, R45.reuse ;  /* 0x0000541037377816 */ /* 0x100fe4000000002d */
[----:B------:R-:W-:Y:S02]  /*26280*/  PRMT R54, R54, 0x5410, R124 ;  /* 0x0000541036367816 */ /* 0x000fe4000000007c */
[C---:B------:R-:W-:Y:S01]  /*26290*/  PRMT R45, R105.reuse, 0x7610, R45 ;  /* 0x00007610692d7816 */ /* 0x040fe2000000002d */
[--C-:B------:R-:W-:Y:S01]  /*262a0*/  HSET2.LE.AND R49, R55, R165.reuse, PT ;  /* 0x000000a537317233 */ /* 0x100fe20003803000 */
[----:B------:R-:W-:Y:S01]  /*262b0*/  PRMT R44, R105, 0x7632, R44 ;  /* 0x00007632692c7816 */ /* 0x000fe2000000002c */
[----:B------:R-:W-:Y:S01]  /*262c0*/  HSET2.LE.AND R48, R54, R165, PT ;  /* 0x000000a536307233 */ /* 0x000fe20003803000 */
[----:B------:R-:W-:Y:S01]  /*262d0*/  PRMT R36, R47, 0x5410, R46 ;  /* 0x000054102f247816 */ /* 0x000fe2000000002e */
[----:B------:R-:W-:Y:S01]  /*262e0*/  IMAD.MOV.U32 R165, RZ, RZ, R2 ;  /* 0x000000ffffa57224 */ /* 0x000fe200078e0002 */
[----:B------:R-:W-:Y:S02]  /*262f0*/  LOP3.LUT R4, R4, 0xff, RZ, 0xc0, !PT ;  /* 0x000000ff04047812 */ /* 0x000fe400078ec0ff */
[----:B------:R-:W-:Y:S02]  /*26300*/  SHF.R.U32.HI R114, RZ, 0x18, R114 ;  /* 0x00000018ff727819 */ /* 0x000fe40000011672 */
[----:B------:R-:W-:Y:S02]  /*26310*/  LOP3.LUT R150, R150, R36, RZ, 0xc0, !PT ;  /* 0x0000002496967212 */ /* 0x000fe400078ec0ff */
[----:B------:R-:W-:Y:S02]  /*26320*/  PRMT R36, R45, 0x5410, R44 ;  /* 0x000054102d247816 */ /* 0x000fe4000000002c */
[----:B------:R-:W-:Y:S02]  /*26330*/  LOP3.LUT R148, R49, R148, RZ, 0xc0, !PT ;  /* 0x0000009431947212 */ /* 0x000fe400078ec0ff */
[----:B------:R-:W-:Y:S02]  /*26340*/  LOP3.LUT R149, R48, R149, RZ, 0xc0, !PT ;  /* 0x0000009530957212 */ /* 0x000fe400078ec0ff */
[----:B------:R-:W-:Y:S07]  /*26350*/  LOP3.LUT R151, R151, R36, RZ, 0xc0, !PT ;  /* 0x0000002497977212 */ /* 0x000fee00078ec0ff */
[C---:B------:R-:W-:Y:S08]  /*26360*/  HMMA.16816.F32 R132, R148.reuse, R152, R8 ;  /* 0x000000989484723c */ /* 0x040ff00000001808 */
[-C--:B------:R-:W-:Y:S08]  /*26370*/  HMMA.16816.F32 R136, R148, R154.reuse, R12 ;  /* 0x0000009a9488723c */ /* 0x080ff0000000180c */
[C---:B------:R-:W-:Y:S08]  /*26380*/  HMMA.16816.F32 R152, R160.reuse, R154, R16 ;  /* 0x0000009aa098723c */ /* 0x040ff00000001810 */
[-C--:B-1----:R-:W-:Y:S08]  /*26390*/  HMMA.16816.F32 R156, R160, R40.reuse, R20 ;  /* 0x00000028a09c723c */ /* 0x082ff00000001814 */
[C---:B------:R-:W-:Y:S08]  /*263a0*/  HMMA.16816.F32 R140, R148.reuse, R40, R24 ;  /* 0x00000028948c723c */ /* 0x040ff00000001818 */
[-C--:B------:R-:W-:Y:S08]  /*263b0*/  HMMA.16816.F32 R148, R148, R42.reuse, R28 ;  /* 0x0000002a9494723c */ /* 0x080ff0000000181c */
[----:B------:R-:W-:Y:S01]  /*263c0*/  HMMA.16816.F32 R160, R160, R42, R32 ;  /* 0x0000002aa0a0723c */ /* 0x000fe20000001820 */
[----:B---3--:R-:W-:Y:S05]  /*263d0*/  @!P2 HADD2 R62, -R47.H0_H0, -RZ.H0_H0 ;  /* 0xa00000ff2f3ea230 */ /* 0x008fea0000000900 */
[----:B------:R-:W-:Y:S01]  /*263e0*/  @!P2 STL.S16 [R1+0xd4], R62 ;  /* 0x0000d43e0100a387 */ /* 0x000fe20000100600 */
[----:B----4-:R-:W-:Y:S01]  /*263f0*/  @!P1 HADD2 R61, -R46.H0_H0, -RZ.H0_H0 ;  /* 0xa00000ff2e3d9230 */ /* 0x010fe20000000900 */
[----:B------:R-:W-:Y:S04]  /*26400*/  PRMT R60, R62, 0x7610, R60 ;  /* 0x000076103e3c7816 */ /* 0x000fe8000000003c */
[----:B------:R-:W-:Y:S01]  /*26410*/  @!P1 STL.S16 [R1+0xd0], R61 ;  /* 0x0000d03d01009387 */ /* 0x000fe20000100600 */
[----:B------:R-:W-:Y:S02]  /*26420*/  PRMT R57, R61, 0x7610, R57 ;  /* 0x000076103d397816 */ /* 0x000fe40000000039 */
[----:B------:R-:W-:Y:S02]  /*26430*/  @!P2 PRMT R47, R60, 0x5410, RZ ;  /* 0x000054103c2fa816 */ /* 0x000fe400000000ff */
[----:B------:R-:W-:Y:S02]  /*26440*/  @!P1 PRMT R46, R57, 0x5410, RZ ;  /* 0x00005410392e9816 */ /* 0x000fe400000000ff */
[----:B------:R-:W-:Y:S01]  /*26450*/  ISETP.LE.U32.AND P2, PT, R4, UR30, PT ;  /* 0x0000001e04007c0c */ /* 0x000fe2000bf43070 */
[----:B------:R-:W-:Y:S01]  /*26460*/  STG.E.U16 [R110.64+0xee], R47 ;  /* 0x0000ee2f6e007986 */ /* 0x000fe2000c10152c */
[----:B------:R-:W-:Y:S03]  /*26470*/  ISETP.LE.U32.AND P1, PT, R114, UR30, PT ;  /* 0x0000001e72007c0c */ /* 0x000fe6000bf23070 */
[----:B------:R-:W-:Y:S08]  /*26480*/  STG.E.U16 [R110.64+0xf0], R46 ;  /* 0x0000f02e6e007986 */ /* 0x000ff0000c10152c */
[----:B--2---:R-:W-:Y:S02]  /*26490*/  @!P2 HADD2 R59, -R45.H0_H0, -RZ.H0_H0 ;  /* 0xa00000ff2d3ba230 */ /* 0x004fe40000000900 */
[----:B------:R-:W-:Y:S03]  /*264a0*/  @!P1 HADD2 R58, -R44.H0_H0, -RZ.H0_H0 ;  /* 0xa00000ff2c3a9230 */ /* 0x000fe60000000900 */
[----:B------:R-:W-:Y:S01]  /*264b0*/  @!P2 STL.S16 [R1+0x14c], R59 ;  /* 0x00014c3b0100a387 */ /* 0x000fe20000100600 */
[----:B------:R-:W-:Y:S02]  /*264c0*/  PRMT R5, R59, 0x7610, R5 ;  /* 0x000076103b057816 */ /* 0x000fe40000000005 */
[----:B------:R-:W-:Y:S01]  /*264d0*/  PRMT R4, R58, 0x7610, R4 ;  /* 0x000076103a047816 */ /* 0x000fe20000000004 */
[----:B------:R-:W-:Y:S01]  /*264e0*/  @!P1 STL.S16 [R1+0x148], R58 ;  /* 0x0001483a01009387 */ /* 0x000fe20000100600 */
[----:B------:R-:W-:Y:S02]  /*264f0*/  @!P2 PRMT R45, R5, 0x5410, RZ ;  /* 0x00005410052da816 */ /* 0x000fe400000000ff */
[----:B------:R-:W-:Y:S02]  /*26500*/  @!P1 PRMT R44, R4, 0x5410, RZ ;  /* 0x00005410042c9816 */ /* 0x000fe400000000ff */
[----:B------:R-:W-:Y:S01]  /*26510*/  IADD3 R4, P1, R172, -0x100, RZ ;  /* 0xffffff00ac047810 */ /* 0x000fe20007f3e0ff */
[----:B------:R-:W-:Y:S01]  /*26520*/  STG.E.U16 [R108.64+0xf0], R45 ;  /* 0x0000f02d6c007986 */ /* 0x000fe2000c10152c */
[----:B------:R-:W-:Y:S01]  /*26530*/  ISETP.LT.AND P2, PT, RZ, UR26, PT ;  /* 0x0000001aff007c0c */ /* 0x000fe2000bf41270 */
[----:B------:R-:W-:Y:S02]  /*26540*/  UIADD3 UR26, UR26, -0x1, URZ ;  /* 0xffffffff1a1a7890 */ /* 0x000fe4000fffe03f */
[----:B------:R1:W-:Y:S04]  /*26550*/  STL [R1+0x1dc], R4 ;  /* 0x0001dc0401007387 */ /* 0x0003e80000100800 */
[----:B------:R2:W-:Y:S01]  /*26560*/  STG.E.U16 [R108.64+0xf2], R44 ;  /* 0x0000f22c6c007986 */ /* 0x0005e2000c10152c */
[----:B-1----:R-:W-:Y:S05]  /*26570*/  IADD3.X R4, R173, -0x1, RZ, P1, !PT ;  /* 0xffffffffad047810 */ /* 0x002fea0000ffe4ff */
[----:B------:R2:W-:Y:S02]  /*26580*/  STL [R1+0x1e0], R4 ;  /* 0x0001e00401007387 */ /* 0x0005e40000100800 */
[----:B--2--5:R-:W-:-:S05]  /*26590*/  @P2 BRA `(.L_x_387) ;  /* 0xffff594000002947 */ /* 0x024fca000383ffff */
.L_x_386:
[----:B------:R-:W2:Y:S01]  /*265a0*/  LDL.LU R11, [R1+0x1d8] ;  /* 0x0001d800010b7983 */ /* 0x000ea20000300800 */
[----:B------:R-:W-:-:S02]  /*265b0*/  MOV R15, 0x3f800000 ;  /* 0x3f800000000f7802 */ /* 0x000fc40000000f00 */
[----:B------:R-:W-:Y:S01]  /*265c0*/  MOV R16, 0x3f800000 ;  /* 0x3f80000000107802 */ /* 0x000fe20000000f00 */
[----:B------:R-:W3:Y:S01]  /*265d0*/  LDL.LU R9, [R1+0x1d4] ;  /* 0x0001d40001097983 */ /* 0x000ee20000300800 */
[----:B------:R-:W-:Y:S02]  /*265e0*/  MOV R13, 0x3f800000 ;  /* 0x3f800000000d7802 */ /* 0x000fe40000000f00 */
[----:B------:R-:W-:Y:S01]  /*265f0*/  MOV R14, 0x3f800000 ;  /* 0x3f800000000e7802 */ /* 0x000fe20000000f00 */
[----:B------:R-:W4:Y:S01]  /*26600*/  LDL.LU R8, [R1+0x1d0] ;  /* 0x0001d00001087983 */ /* 0x000f220000300800 */
[----:B------:R-:W1:Y:S01]  /*26610*/  S2UR UR6, SR_CTAID.Y ;  /* 0x00000000000679c3 */ /* 0x000e620000002600 */
[----:B------:R-:W-:Y:S02]  /*26620*/  UISETP.NE.AND UP0, UPT, UR24, -0x1, UPT ;  /* 0xffffffff1800788c */ /* 0x000fe4000bf05270 */
[----:B------:R-:W4:Y:S01]  /*26630*/  LDL.LU R5, [R1+0x198] ;  /* 0x0001980001057983 */ /* 0x000f220000300800 */
[----:B------:R-:W-:-:S03]  /*26640*/  ULDC.64 UR4, c[0x0][0x1e8] ;  /* 0x00007a0000047ab9 */ /* 0x000fc60000000a00 */
[----:B------:R-:W4:Y:S05]  /*26650*/  LDL.LU R24, [R1+0x178] ;  /* 0x0001780001187983 */ /* 0x000f2a0000300800 */
[----:B------:R-:W-:-:S04]  /*26660*/  @UP0 UIMAD.WIDE.U32 UR8, UR24, UR4, URZ ;  /* 0x00000004180802a5 */ /* 0x000fc8000f8e003f */
[----:B------:R-:W-:-:S03]  /*26670*/  @UP0 UIMAD UR7, UR24, UR5, UR9 ;  /* 0x00000005180702a4 */ /* 0x000fc6000f8e0209 */
[----:B------:R-:W-:Y:S02]  /*26680*/  ULDC.64 UR4, c[0x0][0x1e0] ;  /* 0x0000780000047ab9 */ /* 0x000fe40000000a00 */
[----:B-1----:R-:W-:Y:S02]  /*26690*/  @!UP0 USHF.R.S32.HI UR12, URZ, 0x1f, UR6 ;  /* 0x0000001f3f0c8899 */ /* 0x002fe40008011406 */
[----:B------:R-:W-:Y:S02]  /*266a0*/  @!UP0 UIMAD.WIDE.U32 UR18, UR6, UR4, URZ ;  /* 0x00000004061282a5 */ /* 0x000fe4000f8e003f */
[----:B------:R-:W-:-:S03]  /*266b0*/  @!UP0 UIMAD UR12, UR12, UR4, URZ ;  /* 0x000000040c0c82a4 */ /* 0x000fc6000f8e023f */
[----:B------:R-:W-:Y:S01]  /*266c0*/  ULDC.U8 UR4, c[0x0][0x329] ;  /* 0x0000ca4000047ab9 */ /* 0x000fe20000000000 */
[----:B------:R-:W1:Y:S01]  /*266d0*/  S2UR UR10, SR_CTAID.X ;  /* 0x00000000000a79c3 */ /* 0x000e620000002500 */
[----:B------:R-:W-:Y:S02]  /*266e0*/  UISETP.NE.AND UP1, UPT, UR4, URZ, UPT ;  /* 0x0000003f0400728c */ /* 0x000fe4000bf25270 */
[----:B------:R-:W-:-:S03]  /*266f0*/  @!UP0 UIMAD UR12, UR6, UR5, UR12 ;  /* 0x00000005060c82a4 */ /* 0x000fc6000f8e020c */
[----:B------:R-:W-:Y:S02]  /*26700*/  ULDC.U8 UR5, c[0x0][0x328] ;  /* 0x0000ca0000057ab9 */ /* 0x000fe40000000000 */
[----:B------:R-:W-:Y:S01]  /*26710*/  UISETP.NE.AND UP2, UPT, UR5, URZ, UPT ;  /* 0x0000003f0500728c */ /* 0x000fe2000bf45270 */
[----:B------:R-:W1:Y:S01]  /*26720*/  S2UR UR11, SR_CTAID.Z ;  /* 0x00000000000b79c3 */ /* 0x000e620000002700 */
[----:B------:R-:W-:Y:S02]  /*26730*/  ULDC UR9, c[0x0][0x214] ;  /* 0x0000850000097ab9 */ /* 0x000fe40000000800 */
[----:B------:R-:W-:Y:S02]  /*26740*/  UISETP.NE.OR UP3, UPT, UR4, URZ, !UP2 ;  /* 0x0000003f0400728c */ /* 0x000fe4000d765670 */
[----:B------:R-:W-:Y:S02]  /*26750*/  @UP1 ULDC UR13, c[0x0][0x210] ;  /* 0x00008400000d1ab9 */ /* 0x000fe40000000800 */
[----:B------:R-:W-:-:S02]  /*26760*/  ULDC UR5, c[0x0][0x234] ;  /* 0x00008d0000057ab9 */ /* 0x000fc40000000800 */
[----:B------:R-:W-:Y:S02]  /*26770*/  @UP1 UIMAD UR13, UR13, UR9, URZ ;  /* 0x000000090d0d12a4 */ /* 0x000fe4000f8e023f */
[----:B------:R-:W-:Y:S02]  /*26780*/  @!UP1 USEL UR13, UR9, UR5, !UP2 ;  /* 0x00000005090d9287 */ /* 0x000fe4000d000000 */
[----:B------:R-:W-:Y:S02]  /*26790*/  ULDC UR4, c[0x0][0x1c0] ;  /* 0x0000700000047ab9 */ /* 0x000fe40000000800 */
[----:B------:R-:W-:Y:S02]  /*267a0*/  @UP1 UMOV UR14, 0x1 ;  /* 0x00000001000e1882 */ /* 0x000fe40000000000 */
[----:B------:R-:W-:Y:S02]  /*267b0*/  @!UP1 UIMAD UR14, UR13, UR4, URZ ;  /* 0x000000040d0e92a4 */ /* 0x000fe4000f8e023f */
[----:B------:R-:W-:-:S02]  /*267c0*/  @!UP3 UIMAD UR16, UR6, UR9, URZ ;  /* 0x000000090610b2a4 */ /* 0x000fc4000f8e023f */
[----:B------:R-:W-:Y:S02]  /*267d0*/  @UP1 ULDC UR15, c[0x0][0x210] ;  /* 0x00008400000f1ab9 */ /* 0x000fe40000000800 */
[----:B------:R-:W-:Y:S02]  /*267e0*/  UIMAD UR5, UR6, UR14, URZ ;  /* 0x0000000e060572a4 */ /* 0x000fe4000f8e023f */
[----:B------:R-:W-:Y:S02]  /*267f0*/  @!UP1 UMOV UR15, 0x1 ;  /* 0x00000001000f9882 */ /* 0x000fe40000000000 */
[----:B------:R-:W-:Y:S02]  /*26800*/  @!UP3 USEL UR16, UR16, UR24, !UP0 ;  /* 0x000000181010b287 */ /* 0x000fe4000c000000 */
[----:B-1----:R-:W-:Y:S02]  /*26810*/  UIMAD UR4, UR10, UR15, URZ ;  /* 0x0000000f0a0472a4 */ /* 0x002fe4000f8e023f */
[----:B------:R-:W-:-:S02]  /*26820*/  USEL UR5, UR5, URZ, UP3 ;  /* 0x0000003f05057287 */ /* 0x000fc40009800000 */
[----:B------:R-:W-:Y:S02]  /*26830*/  USHF.L.U32 UR4, UR4, 0x7, URZ ;  /* 0x0000000704047899 */ /* 0x000fe4000800063f */
[----:B------:R-:W-:Y:S02]  /*26840*/  UIMAD UR13, UR11, UR13, UR5 ;  /* 0x0000000d0b0d72a4 */ /* 0x000fe4000f8e0205 */
[----:B------:R-:W-:Y:S02]  /*26850*/  UMOV UR22, URZ ;  /* 0x0000003f00167c82 */ /* 0x000fe40008000000 */
[----:B------:R-:W-:Y:S02]  /*26860*/  @!UP3 UMOV UR22, UR16 ;  /* 0x000000100016bc82 */ /* 0x000fe40008000000 */
[----:B------:R-:W-:Y:S02]  /*26870*/  UMOV UR23, URZ ;  /* 0x0000003f00177c82 */ /* 0x000fe40008000000 */
[----:B------:R-:W-:-:S02]  /*26880*/  USHF.R.S32.HI UR5, URZ, 0x1f, UR4 ;  /* 0x0000001f3f057899 */ /* 0x000fc40008011404 */
[----:B------:R-:W-:Y:S02]  /*26890*/  @!UP3 USHF.R.S32.HI UR23, URZ, 0x1f, UR16 ;  /* 0x0000001f3f17b899 */ /* 0x000fe40008011410 */
[----:B------:R-:W-:Y:S02]  /*268a0*/  USHF.R.S32.HI UR6, URZ, 0x1f, UR13 ;  /* 0x0000001f3f067899 */ /* 0x000fe4000801140d */
[----:B------:R-:W-:Y:S01]  /*268b0*/  UIADD3 UR4, UP2, UP1, UR4, UR22, UR13 ;  /* 0x0000001604047290 */ /* 0x000fe2000f95e00d */
[----:B------:R-:W-:Y:S01]  /*268c0*/  BSSY B0, `(.L_x_390) ;  /* 0x00000ba000007945 */ /* 0x000fe20003800000 */
[----:B------:R-:W-:Y:S01]  /*268d0*/  @!UP0 UIADD3 UR7, UR19, UR12, URZ ;  /* 0x0000000c13078290 */ /* 0x000fe2000fffe03f */
[----:B--2---:R-:W1:Y:S04]  /*268e0*/  SHFL.BFLY PT, R7, R11, 0x2, 0x1f ;  /* 0x0c401f000b077f89 */ /* 0x004e6800000e0000 */
[----:B---3--:R-:W2:Y:S04]  /*268f0*/  SHFL.BFLY PT, R6, R9, 0x2, 0x1f ;  /* 0x0c401f0009067f89 */ /* 0x008ea800000e0000 */
[----:B----4-:R-:W3:Y:S04]  /*26900*/  SHFL.BFLY PT, R10, R8, 0x2, 0x1f ;  /* 0x0c401f00080a7f89 */ /* 0x010ee800000e0000 */
[----:B------:R-:W4:Y:S01]  /*26910*/  SHFL.BFLY PT, R4, R5, 0x2, 0x1f ;  /* 0x0c401f0005047f89 */ /* 0x000f2200000e0000 */
[----:B-1----:R-:W-:-:S02]  /*26920*/  FADD.FTZ R7, R7, R11 ;  /* 0x0000000b07077221 */ /* 0x002fc40000010000 */
[----:B--2---:R-:W-:-:S03]  /*26930*/  FADD.FTZ R6, R6, R9 ;  /* 0x0000000906067221 */ /* 0x004fc60000010000 */
[----:B------:R-:W1:Y:S01]  /*26940*/  SHFL.BFLY PT, R12, R7, 0x1, 0x1f ;  /* 0x0c201f00070c7f89 */ /* 0x000e6200000e0000 */
[----:B---3--:R-:W-:-:S03]  /*26950*/  FADD.FTZ R10, R10, R8 ;  /* 0x000000080a0a7221 */ /* 0x008fc60000010000 */
[----:B------:R-:W2:Y:S01]  /*26960*/  SHFL.BFLY PT, R11, R6, 0x1, 0x1f ;  /* 0x0c201f00060b7f89 */ /* 0x000ea200000e0000 */
[----:B----4-:R-:W-:-:S03]  /*26970*/  FADD.FTZ R4, R4, R5 ;  /* 0x0000000504047221 */ /* 0x010fc60000010000 */
[----:B------:R-:W3:Y:S04]  /*26980*/  S2R R8, SR_TID.X ;  /* 0x0000000000087919 */ /* 0x000ee80000002100 */
[----:B------:R-:W4:Y:S04]  /*26990*/  SHFL.BFLY PT, R5, R10, 0x1, 0x1f ;  /* 0x0c201f000a057f89 */ /* 0x000f2800000e0000 */
[----:B------:R-:W3:Y:S01]  /*269a0*/  SHFL.BFLY PT, R9, R4, 0x1, 0x1f ;  /* 0x0c201f0004097f89 */ /* 0x000ee200000e0000 */
[----:B-1----:R-:W-:Y:S02]  /*269b0*/  FADD.FTZ R12, R7, R12 ;  /* 0x0000000c070c7221 */ /* 0x002fe40000010000 */
[----:B--2---:R-:W-:-:S02]  /*269c0*/  FADD.FTZ R11, R6, R11 ;  /* 0x0000000b060b7221 */ /* 0x004fc40000010000 */
[----:B----4-:R-:W-:Y:S01]  /*269d0*/  FADD.FTZ R10, R10, R5 ;  /* 0x000000050a0a7221 */ /* 0x010fe20000010000 */
[----:B---3--:R-:W-:-:S04]  /*269e0*/  SHF.R.S32.HI R5, RZ, 0x1f, R8 ;  /* 0x0000001fff057819 */ /* 0x008fc80000011408 */
[CC--:B------:R-:W-:Y:S02]  /*269f0*/  LEA.HI R7, R5.reuse, R8.reuse, RZ, 0x2 ;  /* 0x0000000805077211 */ /* 0x0c0fe400078f10ff */
[----:B------:R-:W-:Y:S02]  /*26a00*/  LEA.HI R5, R5, R8, RZ, 0x5 ;  /* 0x0000000805057211 */ /* 0x000fe400078f28ff */
[----:B------:R-:W-:Y:S01]  /*26a10*/  LOP3.LUT R6, R7, 0xfffffffc, RZ, 0xc0, !PT ;  /* 0xfffffffc07067812 */ /* 0x000fe200078ec0ff */
[----:B------:R-:W-:Y:S01]  /*26a20*/  FADD.FTZ R9, R4, R9 ;  /* 0x0000000904097221 */ /* 0x000fe20000010000 */
[----:B------:R-:W-:-:S03]  /*26a30*/  SHF.R.S32.HI R4, RZ, 0x5, R5 ;  /* 0x00000005ff047819 */ /* 0x000fc60000011405 */
[----:B------:R-:W-:-:S05]  /*26a40*/  IMAD.IADD R6, R8, 0x1, -R6 ;  /* 0x0000000108067824 */ /* 0x000fca00078e0a06 */
[----:B------:R-:W-:Y:S02]  /*26a50*/  LEA R4, R4, R6, 0x8 ;  /* 0x0000000604047211 */ /* 0x000fe400078e40ff */
[----:B------:R-:W-:-:S04]  /*26a60*/  SHF.R.S32.HI R6, RZ, 0x2, R7 ;  /* 0x00000002ff067819 */ /* 0x000fc80000011407 */
[----:B------:R-:W-:-:S04]  /*26a70*/  SHF.R.S32.HI R17, RZ, 0x1f, R6 ;  /* 0x0000001fff117819 */ /* 0x000fc80000011406 */
[----:B------:R-:W-:-:S04]  /*26a80*/  LEA.HI R17, R17, R6, RZ, 0x3 ;  /* 0x0000000611117211 */ /* 0x000fc800078f18ff */
[----:B------:R-:W-:Y:S02]  /*26a90*/  LOP3.LUT R17, R17, 0xfffffff8, RZ, 0xc0, !PT ;  /* 0xfffffff811117812 */ /* 0x000fe400078ec0ff */
[----:B------:R-:W-:Y:S02]  /*26aa0*/  FSETP.NE.FTZ.AND P4, PT, R12, RZ, PT ;  /* 0x000000ff0c00720b */ /* 0x000fe40003f95000 */
[----:B------:R-:W-:Y:S01]  /*26ab0*/  FSETP.NE.FTZ.AND P3, PT, R11, RZ, PT ;  /* 0x000000ff0b00720b */ /* 0x000fe20003f75000 */
[----:B------:R-:W-:Y:S01]  /*26ac0*/  IMAD.IADD R17, R6, 0x1, -R17 ;  /* 0x0000000106117824 */ /* 0x000fe200078e0a11 */
[----:B------:R-:W-:Y:S02]  /*26ad0*/  FSETP.NE.FTZ.AND P2, PT, R10, RZ, PT ;  /* 0x000000ff0a00720b */ /* 0x000fe40003f55000 */
[----:B------:R-:W-:Y:S02]  /*26ae0*/  FSETP.NE.FTZ.AND P1, PT, R9, RZ, PT ;  /* 0x000000ff0900720b */ /* 0x000fe40003f35000 */
[----:B------:R-:W-:-:S04]  /*26af0*/  LEA.HI R18, R17, R17, RZ, 0x1 ;  /* 0x0000001111127211 */ /* 0x000fc800078f08ff */
[----:B------:R-:W-:Y:S02]  /*26b00*/  SHF.R.S32.HI R19, RZ, 0x1, R18 ;  /* 0x00000001ff137819 */ /* 0x000fe40000011412 */
[----:B------:R-:W-:Y:S01]  /*26b10*/  LOP3.LUT R18, R18, 0x3fffffe, RZ, 0xc0, !PT ;  /* 0x03fffffe12127812 */ /* 0x000fe200078ec0ff */
[----:B------:R-:W1:Y:S01]  /*26b20*/  @P4 MUFU.RCP R15, R12 ;  /* 0x0000000c000f4308 */ /* 0x000e620000001000 */
[----:B------:R-:W-:Y:S02]  /*26b30*/  SHF.L.U32 R20, R19, 0x6, RZ ;  /* 0x0000000613147819 */ /* 0x000fe400000006ff */
[----:B------:R-:W-:Y:S02]  /*26b40*/  IADD3 R18, R17, -R18, RZ ;  /* 0x8000001211127210 */ /* 0x000fe40007ffe0ff */
[----:B------:R-:W-:-:S03]  /*26b50*/  LOP3.LUT R20, R20, 0xc0, RZ, 0xc0, !PT ;  /* 0x000000c014147812 */ /* 0x000fc600078ec0ff */
[----:B------:R-:W2:Y:S01]  /*26b60*/  @P3 MUFU.RCP R16, R11 ;  /* 0x0000000b00103308 */ /* 0x000ea20000001000 */
[----:B------:R-:W-:Y:S01]  /*26b70*/  IMAD R4, R18, 0x10, R4 ;  /* 0x0000001012047824 */ /* 0x000fe200078e0204 */
[----:B------:R-:W-:-:S06]  /*26b80*/  LEA.HI R20, R20, R20, RZ, 0x1d ;  /* 0x0000001414147211 */ /* 0x000fcc00078fe8ff */
[----:B------:R-:W3:Y:S01]  /*26b90*/  @P2 MUFU.RCP R13, R10 ;  /* 0x0000000a000d2308 */ /* 0x000ee20000001000 */
[----:B------:R-:W-:-:S07]  /*26ba0*/  LOP3.LUT R17, R19, 0x1, RZ, 0xc0, !PT ;  /* 0x0000000113117812 */ /* 0x000fce00078ec0ff */
[----:B------:R-:W4:Y:S01]  /*26bb0*/  @P1 MUFU.RCP R14, R9 ;  /* 0x00000009000e1308 */ /* 0x000f220000001000 */
[----:B------:R-:W-:Y:S02]  /*26bc0*/  LEA R20, R4, R20, 0x1 ;  /* 0x0000001404147211 */ /* 0x000fe400078e08ff */
[----:B------:R-:W-:Y:S02]  /*26bd0*/  ISETP.NE.U32.AND P0, PT, R17, 0x1, PT ;  /* 0x000000011100780c */ /* 0x000fe40003f05070 */
[----:B------:R-:W-:Y:S01]  /*26be0*/  MOV R4, 0xfffffff0 ;  /* 0xfffffff000047802 */ /* 0x000fe20000000f00 */
[----:B-1----:R-:W-:Y:S02]  /*26bf0*/  FMUL.FTZ R15, R15, c[0x0][0x2dc] ;  /* 0x0000b7000f0f7a20 */ /* 0x002fe40000410000 */
[----:B--2---:R-:W-:Y:S01]  /*26c00*/  FMUL.FTZ R16, R16, c[0x0][0x2dc] ;  /* 0x0000b70010107a20 */ /* 0x004fe20000410000 */
[----:B------:R-:W-:Y:S01]  /*26c10*/  SEL R4, R4, 0x10, !P0 ;  /* 0x0000001004047807 */ /* 0x000fe20004000000 */
[----:B---3--:R-:W-:Y:S01]  /*26c20*/  FMUL.FTZ R13, R13, c[0x0][0x2dc] ;  /* 0x0000b7000d0d7a20 */ /* 0x008fe20000410000 */
[----:B------:R-:W-:Y:S01]  /*26c30*/  LOP3.LUT P0, RZ, R19, 0x2, RZ, 0xc0, !PT ;  /* 0x0000000213ff7812 */ /* 0x000fe2000780c0ff */
[----:B------:R-:W-:-:S02]  /*26c40*/  FMUL.FTZ R144, R15, R144 ;  /* 0x000000900f907220 */ /* 0x000fc40000410000 */
[C---:B------:R-:W-:Y:S02]  /*26c50*/  FMUL.FTZ R145, R15.reuse, R145 ;  /* 0x000000910f917220 */ /* 0x040fe40000410000 */
[----:B----4-:R-:W-:Y:S02]  /*26c60*/  FMUL.FTZ R14, R14, c[0x0][0x2dc] ;  /* 0x0000b7000e0e7a20 */ /* 0x010fe40000410000 */
[C---:B------:R-:W-:Y:S02]  /*26c70*/  FMUL.FTZ R146, R16.reuse, R146 ;  /* 0x0000009210927220 */ /* 0x040fe40000410000 */
[----:B------:R-:W-:Y:S02]  /*26c80*/  FMUL.FTZ R147, R16, R147 ;  /* 0x0000009310937220 */ /* 0x000fe40000410000 */
[C---:B------:R-:W-:Y:S02]  /*26c90*/  FMUL.FTZ R152, R15.reuse, R152 ;  /* 0x000000980f987220 */ /* 0x040fe40000410000 */
[----:B------:R-:W-:-:S02]  /*26ca0*/  FMUL.FTZ R153, R15, R153 ;  /* 0x000000990f997220 */ /* 0x000fc40000410000 */
[C---:B------:R-:W-:Y:S02]  /*26cb0*/  FMUL.FTZ R154, R16.reuse, R154 ;  /* 0x0000009a109a7220 */ /* 0x040fe40000410000 */
[----:B------:R-:W-:Y:S02]  /*26cc0*/  FMUL.FTZ R155, R16, R155 ;  /* 0x0000009b109b7220 */ /* 0x000fe40000410000 */
[----:B------:R-:W-:Y:S02]  /*26cd0*/  IMAD.SHL.U32 R20, R20, 0x2, RZ ;  /* 0x0000000214147824 */ /* 0x000fe400078e00ff */
[C---:B------:R-:W-:Y:S02]  /*26ce0*/  FMUL.FTZ R132, R13.reuse, R132 ;  /* 0x000000840d847220 */ /* 0x040fe40000410000 */
[----:B------:R-:W-:Y:S02]  /*26cf0*/  FMUL.FTZ R133, R13, R133 ;  /* 0x000000850d857220 */ /* 0x000fe40000410000 */
[----:B------:R-:W-:-:S02]  /*26d00*/  FMUL.FTZ R134, R14, R134 ;  /* 0x000000860e867220 */ /* 0x000fc40000410000 */
[C---:B------:R-:W-:Y:S02]  /*26d10*/  FMUL.FTZ R135, R14.reuse, R135 ;  /* 0x000000870e877220 */ /* 0x040fe40000410000 */
[C---:B------:R-:W-:Y:S02]  /*26d20*/  FMUL.FTZ R136, R13.reuse, R136 ;  /* 0x000000880d887220 */ /* 0x040fe40000410000 */
[----:B------:R-:W-:Y:S02]  /*26d30*/  FMUL.FTZ R137, R13, R137 ;  /* 0x000000890d897220 */ /* 0x000fe40000410000 */
[C---:B------:R-:W-:Y:S02]  /*26d40*/  FMUL.FTZ R138, R14.reuse, R138 ;  /* 0x0000008a0e8a7220 */ /* 0x040fe40000410000 */
[----:B------:R-:W-:Y:S01]  /*26d50*/  FMUL.FTZ R139, R14, R139 ;  /* 0x0000008b0e8b7220 */ /* 0x000fe20000410000 */
[----:B------:R-:W-:Y:S02]  /*26d60*/  F2FP.PACK_AB R144, R145, R144 ;  /* 0x000000909190723e */ /* 0x000fe400000000ff */
[----:B------:R-:W-:-:S02]  /*26d70*/  F2FP.PACK_AB R146, R147, R146 ;  /* 0x000000929392723e */ /* 0x000fc400000000ff */
[----:B------:R-:W-:Y:S02]  /*26d80*/  F2FP.PACK_AB R152, R153, R152 ;  /* 0x000000989998723e */ /* 0x000fe400000000ff */
[----:B------:R-:W-:Y:S02]  /*26d90*/  F2FP.PACK_AB R154, R155, R154 ;  /* 0x0000009a9b9a723e */ /* 0x000fe400000000ff */
[----:B------:R-:W-:Y:S01]  /*26da0*/  IADD3 R17, R20, R4, RZ ;  /* 0x0000000414117210 */ /* 0x000fe20007ffe0ff */
[----:B------:R-:W-:Y:S01]  /*26db0*/  FMUL.FTZ R156, R15, R156 ;  /* 0x0000009c0f9c7220 */ /* 0x000fe20000410000 */
[----:B------:R-:W-:Y:S01]  /*26dc0*/  F2FP.PACK_AB R132, R133, R132 ;  /* 0x000000848584723e */ /* 0x000fe200000000ff */
[----:B------:R-:W-:Y:S01]  /*26dd0*/  FMUL.FTZ R157, R15, R157 ;  /* 0x0000009d0f9d7220 */ /* 0x000fe20000410000 */
[----:B------:R-:W-:Y:S01]  /*26de0*/  F2FP.PACK_AB R134, R135, R134 ;  /* 0x000000868786723e */ /* 0x000fe200000000ff */
[----:B------:R-:W-:Y:S01]  /*26df0*/  FMUL.FTZ R160, R15, R160 ;  /* 0x000000a00fa07220 */ /* 0x000fe20000410000 */
[----:B------:R-:W-:Y:S01]  /*26e00*/  F2FP.PACK_AB R136, R137, R136 ;  /* 0x000000888988723e */ /* 0x000fe200000000ff */
[C---:B------:R-:W-:Y:S01]  /*26e10*/  FMUL.FTZ R158, R16.reuse, R158 ;  /* 0x0000009e109e7220 */ /* 0x040fe20000410000 */
[----:B------:R-:W-:Y:S01]  /*26e20*/  F2FP.PACK_AB R138, R139, R138 ;  /* 0x0000008a8b8a723e */ /* 0x000fe200000000ff */
[----:B------:R-:W-:Y:S01]  /*26e30*/  FMUL.FTZ R159, R16, R159 ;  /* 0x0000009f109f7220 */ /* 0x000fe20000410000 */
[----:B------:R-:W-:Y:S01]  /*26e40*/  IADD3 R18, R20, 0x20, RZ ;  /* 0x0000002014127810 */ /* 0x000fe20007ffe0ff */
[----:B------:R-:W-:Y:S01]  /*26e50*/  FMUL.FTZ R162, R16, R162 ;  /* 0x000000a210a27220 */ /* 0x000fe20000410000 */
[----:B------:R-:W-:Y:S01]  /*26e60*/  STS [R20], R144 ;  /* 0x0000009014007388 */ /* 0x000fe20000000800 */
[----:B------:R-:W-:Y:S01]  /*26e70*/  FMUL.FTZ R15, R15, R161 ;  /* 0x000000a10f0f7220 */ /* 0x000fe20000410000 */
[----:B------:R-:W-:Y:S01]  /*26e80*/  @P0 IADD3 R18, R20, -0x20, RZ ;  /* 0xffffffe014120810 */ /* 0x000fe20007ffe0ff */
[----:B------:R-:W-:Y:S01]  /*26e90*/  FMUL.FTZ R16, R16, R163 ;  /* 0x000000a310107220 */ /* 0x000fe20000410000 */
[----:B------:R-:W-:Y:S01]  /*26ea0*/  STS [R20+0x200], R146 ;  /* 0x0002009214007388 */ /* 0x000fe20000000800 */
[----:B------:R-:W-:-:S02]  /*26eb0*/  FMUL.FTZ R140, R13, R140 ;  /* 0x0000008c0d8c7220 */ /* 0x000fc40000410000 */
[C---:B------:R-:W-:Y:S01]  /*26ec0*/  FMUL.FTZ R141, R13.reuse, R141 ;  /* 0x0000008d0d8d7220 */ /* 0x040fe20000410000 */
[----:B------:R-:W-:Y:S01]  /*26ed0*/  STS [R17], R152 ;  /* 0x0000009811007388 */ /* 0x000fe20000000800 */
[C---:B------:R-:W-:Y:S02]  /*26ee0*/  FMUL.FTZ R148, R13.reuse, R148 ;  /* 0x000000940d947220 */ /* 0x040fe40000410000 */
[C---:B------:R-:W-:Y:S01]  /*26ef0*/  FMUL.FTZ R142, R14.reuse, R142 ;  /* 0x0000008e0e8e7220 */ /* 0x040fe20000410000 */
[----:B------:R-:W-:Y:S01]  /*26f00*/  STS [R17+0x200], R154 ;  /* 0x0002009a11007388 */ /* 0x000fe20000000800 */
[C---:B------:R-:W-:Y:S02]  /*26f10*/  FMUL.FTZ R143, R14.reuse, R143 ;  /* 0x0000008f0e8f7220 */ /* 0x040fe40000410000 */
[----:B------:R-:W-:Y:S01]  /*26f20*/  FMUL.FTZ R150, R14, R150 ;  /* 0x000000960e967220 */ /* 0x000fe20000410000 */
[----:B------:R-:W-:Y:S01]  /*26f30*/  STS [R20+0x1000], R132 ;  /* 0x0010008414007388 */ /* 0x000fe20000000800 */
[----:B------:R-:W-:-:S02]  /*26f40*/  FMUL.FTZ R13, R13, R149 ;  /* 0x000000950d0d7220 */ /* 0x000fc40000410000 */
[----:B------:R-:W-:Y:S01]  /*26f50*/  FMUL.FTZ R14, R14, R151 ;  /* 0x000000970e0e7220 */ /* 0x000fe20000410000 */
[----:B------:R-:W-:Y:S01]  /*26f60*/  STS [R20+0x1200], R134 ;  /* 0x0012008614007388 */ /* 0x000fe20000000800 */
[----:B------:R-:W-:Y:S02]  /*26f70*/  F2FP.PACK_AB R156, R157, R156 ;  /* 0x0000009c9d9c723e */ /* 0x000fe400000000ff */
[----:B------:R-:W-:Y:S01]  /*26f80*/  F2FP.PACK_AB R158, R159, R158 ;  /* 0x0000009e9f9e723e */ /* 0x000fe200000000ff */
[----:B------:R-:W-:Y:S01]  /*26f90*/  STS [R17+0x1000], R136 ;  /* 0x0010008811007388 */ /* 0x000fe20000000800 */
[----:B------:R-:W-:Y:S02]  /*26fa0*/  F2FP.PACK_AB R15, R15, R160 ;  /* 0x000000a00f0f723e */ /* 0x000fe400000000ff */
[----:B------:R-:W-:Y:S01]  /*26fb0*/  F2FP.PACK_AB R16, R16, R162 ;  /* 0x000000a21010723e */ /* 0x000fe200000000ff */
[----:B------:R1:W-:Y:S01]  /*26fc0*/  STS [R17+0x1200], R138 ;  /* 0x0012008a11007388 */ /* 0x0003e20000000800 */
[----:B------:R-:W-:-:S02]  /*26fd0*/  F2FP.PACK_AB R140, R141, R140 ;  /* 0x0000008c8d8c723e */ /* 0x000fc400000000ff */
[----:B------:R-:W-:Y:S02]  /*26fe0*/  F2FP.PACK_AB R142, R143, R142 ;  /* 0x0000008e8f8e723e */ /* 0x000fe400000000ff */
[----:B------:R-:W-:Y:S02]  /*26ff0*/  F2FP.PACK_AB R13, R13, R148 ;  /* 0x000000940d0d723e */ /* 0x000fe400000000ff */
[----:B------:R-:W-:Y:S01]  /*27000*/  F2FP.PACK_AB R14, R14, R150 ;  /* 0x000000960e0e723e */ /* 0x000fe200000000ff */
[----:B------:R2:W-:Y:S04]  /*27010*/  STS [R18], R156 ;  /* 0x0000009c12007388 */ /* 0x0005e80000000800 */
[----:B------:R2:W-:Y:S01]  /*27020*/  STS [R18+0x200], R158 ;  /* 0x0002009e12007388 */ /* 0x0005e20000000800 */
[----:B-1----:R-:W-:-:S05]  /*27030*/  IADD3 R17, R4, R18, RZ ;  /* 0x0000001204117210 */ /* 0x002fca0007ffe0ff */
[----:B------:R2:W-:Y:S04]  /*27040*/  STS [R17], R15 ;  /* 0x0000000f11007388 */ /* 0x0005e80000000800 */
[----:B------:R2:W-:Y:S04]  /*27050*/  STS [R17+0x200], R16 ;  /* 0x0002001011007388 */ /* 0x0005e80000000800 */
[----:B------:R2:W-:Y:S04]  /*27060*/  STS [R18+0x1000], R140 ;  /* 0x0010008c12007388 */ /* 0x0005e80000000800 */
[----:B------:R2:W-:Y:S04]  /*27070*/  STS [R18+0x1200], R142 ;  /* 0x0012008e12007388 */ /* 0x0005e80000000800 */
[----:B------:R2:W-:Y:S04]  /*27080*/  STS [R17+0x1000], R13 ;  /* 0x0010000d11007388 */ /* 0x0005e80000000800 */
[----:B------:R2:W-:Y:S04]  /*27090*/  STS [R17+0x1200], R14 ;  /* 0x0012000e11007388 */ /* 0x0005e80000000800 */
[----:B------:R-:W-:Y:S06]  /*270a0*/  BAR.SYNC.DEFER_BLOCKING 0x0 ;  /* 0x0000000000007b1d */ /* 0x000fec0000010000 */
[----:B------:R1:W3:Y:S01]  /*270b0*/  @P4 MUFU.LG2 R4, R12 ;  /* 0x0000000c00044308 */ /* 0x0002e20000000c00 */
[----:B------:R-:W-:Y:S01]  /*270c0*/  LOP3.LUT R5, R5, 0xffffffe0, RZ, 0xc0, !PT ;  /* 0xffffffe005057812 */ /* 0x000fe200078ec0ff */
[----:B------:R2:W4:Y:S04]  /*270d0*/  LDS.128 R20, [R24] ;  /* 0x0000000018147984 */ /* 0x0005280000000c00 */
[----:B------:R2:W2:Y:S04]  /*270e0*/  LDS.128 R16, [R24+0x800] ;  /* 0x0008000018107984 */ /* 0x0004a80000000c00 */
[----:B-1----:R1:W1:Y:S04]  /*270f0*/  LDS.128 R12, [R24+0x1000] ;  /* 0x00100000180c7984 */ /* 0x0022680000000c00 */
[----:B------:R-:W1:Y:S01]  /*27100*/  LDS.128 R24, [R24+0x1800] ;  /* 0x0018000018187984 */ /* 0x000e620000000c00 */
[----:B------:R-:W3:Y:S01]  /*27110*/  @P3 MUFU.LG2 R11, R11 ;  /* 0x0000000b000b3308 */ /* 0x000ee20000000c00 */
[----:B------:R-:W-:-:S07]  /*27120*/  IADD3 R5, R8, -R5, RZ ;  /* 0x8000000508057210 */ /* 0x000fce0007ffe0ff */
[----:B------:R-:W4:Y:S01]  /*27130*/  @P2 MUFU.LG2 R10, R10 ;  /* 0x0000000a000a2308 */ /* 0x000f220000000c00 */
[----:B------:R-:W-:-:S07]  /*27140*/  LOP3.LUT P0, RZ, R5, 0x3, RZ, 0xc0, !PT ;  /* 0x0000000305ff7812 */ /* 0x000fce000780c0ff */
[----:B------:R-:W2:Y:S01]  /*27150*/  @P1 MUFU.LG2 R9, R9 ;  /* 0x0000000900091308 */ /* 0x000ea20000000c00 */
[----:B---3--:R-:W-:Y:S01]  /*27160*/  @P4 FMUL.FTZ R4, R4, 0.69314718246459960938 ;  /* 0x3f31721804044820 */ /* 0x008fe20000410000 */
[----:B------:R-:W-:Y:S01]  /*27170*/  UIADD3.X UR5, UR5, UR23, UR6, UP2, UP1 ;  /* 0x0000001705057290 */ /* 0x000fe200097e2406 */
[----:B------:R-:W-:Y:S01]  /*27180*/  @P3 FMUL.FTZ R11, R11, 0.69314718246459960938 ;  /* 0x3f3172180b0b3820 */ /* 0x000fe20000410000 */
[----:B------:R-:W-:Y:S01]  /*27190*/  ULDC.64 UR12, c[0x0][0x118] ;  /* 0x00004600000c7ab9 */ /* 0x000fe20000000a00 */
[----:B------:R-:W-:Y:S01]  /*271a0*/  IMAD.MOV.U32 R8, RZ, RZ, 0x7f800000 ;  /* 0x7f800000ff087424 */ /* 0x000fe200078e00ff */
[----:B------:R-:W-:Y:S01]  /*271b0*/  @!UP0 UMOV UR8, UR18 ;  /* 0x0000001200088c82 */ /* 0x000fe20008000000 */
[----:B----4-:R-:W-:Y:S01]  /*271c0*/  @P2 FMUL.FTZ R10, R10, 0.69314718246459960938 ;  /* 0x3f3172180a0a2820 */ /* 0x010fe20000410000 */
[----:B------:R-:W-:Y:S01]  /*271d0*/  MOV R28, 0x7f800000 ;  /* 0x7f800000001c7802 */ /* 0x000fe20000000f00 */
[----:B-----5:R-:W-:Y:S01]  /*271e0*/  @P4 FFMA.FTZ R8, R164, c[0x0][0x238], R4 ;  /* 0x00008e00a4084a23 */ /* 0x020fe20000010004 */
[----:B------:R-:W-:Y:S01]  /*271f0*/  MOV R4, 0x7f800000 ;  /* 0x7f80000000047802 */ /* 0x000fe20000000f00 */
[----:B------:R-:W-:Y:S01]  /*27200*/  @P3 FFMA.FTZ R28, R3, c[0x0][0x238], R11 ;  /* 0x00008e00031c3a23 */ /* 0x000fe2000001000b */
[----:B------:R-:W-:Y:S01]  /*27210*/  MOV R5, 0x7f800000 ;  /* 0x7f80000000057802 */ /* 0x000fe20000000f00 */
[----:B--2---:R-:W-:-:S02]  /*27220*/  @P1 FMUL.FTZ R9, R9, 0.69314718246459960938 ;  /* 0x3f31721809091820 */ /* 0x004fc40000410000 */
[----:B------:R-:W-:Y:S02]  /*27230*/  @P2 FFMA.FTZ R4, R2, c[0x0][0x238], R10 ;  /* 0x00008e0002042a23 */ /* 0x000fe4000001000a */
[----:B------:R-:W-:Y:S01]  /*27240*/  @P1 FFMA.FTZ R5, R0, c[0x0][0x238], R9 ;  /* 0x00008e0000051a23 */ /* 0x000fe20000010009 */
[----:B------:R-:W-:Y:S05]  /*27250*/  @P0 BRA `(.L_x_391) ;  /* 0x0000020000000947 */ /* 0x000fea0003800000 */
[----:B------:R-:W2:Y:S02]  /*27260*/  LDL.LU R29, [R1+0x17c] ;  /* 0x00017c00011d7983 */ /* 0x000ea40000300800 */
[C---:B--2---:R-:W-:Y:S02]  /*27270*/  ISETP.GE.AND P6, PT, R29.reuse, UR21, PT ;  /* 0x000000151d007c0c */ /* 0x044fe4000bfc6270 */
[C---:B------:R-:W-:Y:S02]  /*27280*/  IADD3 R11, R29.reuse, 0x8, RZ ;  /* 0x000000081d0b7810 */ /* 0x040fe40007ffe0ff */
[----:B------:R-:W-:Y:S02]  /*27290*/  IADD3 R2, R29, 0x40, RZ ;  /* 0x000000401d027810 */ /* 0x000fe40007ffe0ff */
[----:B------:R-:W-:-:S02]  /*272a0*/  ISETP.GE.AND P5, PT, R11, UR21, PT ;  /* 0x000000150b007c0c */ /* 0x000fc4000bfa6270 */
[C---:B------:R-:W-:Y:S02]  /*272b0*/  IADD3 R0, R29.reuse, 0x48, RZ ;  /* 0x000000481d007810 */ /* 0x040fe40007ffe0ff */
[----:B------:R-:W-:Y:S02]  /*272c0*/  ISETP.GE.AND P4, PT, R2, UR21, PT ;  /* 0x0000001502007c0c */ /* 0x000fe4000bf86270 */
        /* <DEDUP_REMOVED lines=25> */
.L_x_391:
[----:B------:R-:W-:Y:S05]  /*27460*/  BSYNC B0 ;  /* 0x0000000000007941 */ /* 0x000fea0003800000 */
.L_x_390:
[----:B--2---:R-:W2:Y:S01]  /*27470*/  LDL.LU.64 R28, [R1+0x190] ;  /* 0x00019000011c7983 */ /* 0x004ea20000300a00 */
[----:B------:R-:W-:Y:S01]  /*27480*/  UIMAD UR10, UR10, -0x80, UR27 ;  /* 0xffffff800a0a78a4 */ /* 0x000fe2000f8e021b */
[----:B------:R-:W-:Y:S01]  /*27490*/  BSSY B0, `(.L_x_392) ;  /* 0x0000020000007945 */ /* 0x000fe20003800000 */
[----:B------:R-:W-:Y:S01]  /*274a0*/  USHF.R.S32.HI UR6, URZ, 0x1f, UR11 ;  /* 0x0000001f3f067899 */ /* 0x000fe2000801140b */
[----:B------:R-:W3:Y:S01]  /*274b0*/  S2R R4, SR_TID.X ;  /* 0x0000000000047919 */ /* 0x000ee20000002100 */
[----:B------:R-:W-:Y:S02]  /*274c0*/  ULDC.64 UR4, c[0x0][0x1f0] ;  /* 0x00007c0000047ab9 */ /* 0x000fe40000000a00 */
[----:B------:R-:W-:Y:S01]  /*274d0*/  UIMAD UR4, UR6, UR4, URZ ;  /* 0x00000004060472a4 */ /* 0x000fe2000f8e023f */
[----:B------:R-:W4:Y:S03]  /*274e0*/  S2R R0, SR_CTAID.Z ;  /* 0x0000000000007919 */ /* 0x000f260000002700 */
[----:B------:R-:W-:Y:S01]  /*274f0*/  UIMAD UR4, UR11, UR5, UR4 ;  /* 0x000000050b0472a4 */ /* 0x000fe2000f8e0204 */
[----:B---3--:R-:W-:-:S04]  /*27500*/  SHF.R.S32.HI R3, RZ, 0x1f, R4 ;  /* 0x0000001fff037819 */ /* 0x008fc80000011404 */
[----:B------:R-:W-:-:S04]  /*27510*/  LEA.HI R3, R3, R4, RZ, 0x2 ;  /* 0x0000000403037211 */ /* 0x000fc800078f10ff */
[----:B------:R-:W-:Y:S02]  /*27520*/  LOP3.LUT R2, R3, 0xfffffffc, RZ, 0xc0, !PT ;  /* 0xfffffffc03027812 */ /* 0x000fe400078ec0ff */
[----:B------:R-:W-:-:S03]  /*27530*/  SHF.R.S32.HI R8, RZ, 0x2, R3 ;  /* 0x00000002ff087819 */ /* 0x000fc60000011403 */
[----:B------:R-:W-:Y:S01]  /*27540*/  IMAD.IADD R2, R4, 0x1, -R2 ;  /* 0x0000000104027824 */ /* 0x000fe200078e0a02 */
[----:B------:R-:W-:-:S03]  /*27550*/  SHF.R.S32.HI R9, RZ, 0x1f, R8 ;  /* 0x0000001fff097819 */ /* 0x000fc60000011408 */
[----:B------:R-:W-:-:S05]  /*27560*/  IMAD.SHL.U32 R2, R2, 0x8, RZ ;  /* 0x0000000802027824 */ /* 0x000fca00078e00ff */
[----:B------:R-:W-:Y:S02]  /*27570*/  SHF.R.S32.HI R2, RZ, 0x1f, R2 ;  /* 0x0000001fff027819 */ /* 0x000fe40000011402 */
[C---:B--2---:R-:W-:Y:S02]  /*27580*/  IADD3 R4, P0, R28.reuse, UR8, RZ ;  /* 0x000000081c047c10 */ /* 0x044fe4000ff1e0ff */
[----:B------:R-:W-:Y:S02]  /*27590*/  ISETP.GE.AND P1, PT, R28, c[0x0][0x220], PT ;  /* 0x000088001c007a0c */ /* 0x000fe40003f26270 */
        /* <DEDUP_REMOVED lines=14> */
[----:B------:R2:W-:Y:S02]  /*27680*/  STG.E.128 [R28.64], R20 ;  /* 0x000000141c007986 */ /* 0x0005e4000c101d0c */
.L_x_393:
[----:B------:R-:W-:Y:S05]  /*27690*/  BSYNC B0 ;  /* 0x0000000000007941 */ /* 0x000fea0003800000 */
.L_x_392:
[----:B------:R-:W-:Y:S01]  /*276a0*/  LEA.HI.SX32 R0, R7, 0x20, 0x1e ;  /* 0x0000002007007811 */ /* 0x000fe200078ff2ff */
[----:B------:R-:W-:Y:S03]  /*276b0*/  BSSY B0, `(.L_x_394) ;  /* 0x000000e000007945 */ /* 0x000fe60003800000 */
        /* <DEDUP_REMOVED lines=13> */
.L_x_395:
[----:B------:R-:W-:Y:S05]  /*27790*/  BSYNC B0 ;  /* 0x0000000000007941 */ /* 0x000fea0003800000 */
.L_x_394:
[----:B------:R-:W-:Y:S01]  /*277a0*/  LEA.HI.SX32 R0, R7, 0x40, 0x1e ;  /* 0x0000004007007811 */ /* 0x000fe200078ff2ff */
        /* <DEDUP_REMOVED lines=14> */
.L_x_397:
[----:B------:R-:W-:Y:S05]  /*27890*/  BSYNC B0 ;  /* 0x0000000000007941 */ /* 0x000fea0003800000 */
.L_x_396:
[----:B------:R-:W-:-:S04]  /*278a0*/  LEA.HI.SX32 R7, R7, 0x60, 0x1e ;  /* 0x0000006007077811 */ /* 0x000fc800078ff2ff */
[----:B------:R-:W-:-:S13]  /*278b0*/  ISETP.GE.OR P1, PT, R7, UR10, P1 ;  /* 0x0000000a07007c0c */ /* 0x000fda0008f26670 */
[----:B------:R-:W-:Y:S05]  /*278c0*/  @P1 EXIT ;  /* 0x000000000000194d */ /* 0x000fea0003800000 */
[----:B------:R-:W-:Y:S01]  /*278d0*/  IADD3 R0, P0, R8, 0x60, RZ ;  /* 0x0000006008007810 */ /* 0x000fe20007f1e0ff */
[----:B-12---:R-:W-:Y:S01]  /*278e0*/  IMAD.MOV.U32 R2, RZ, RZ, R4 ;  /* 0x000000ffff027224 */ /* 0x006fe200078e0004 */
        /* <DEDUP_REMOVED lines=8> */
[----:B------:R-:W-:Y:S01]  /*27970*/  STG.E.128 [R4.64], R24 ;  /* 0x0000001804007986 */ /* 0x000fe2000c101d0c */
[----:B------:R-:W-:Y:S05]  /*27980*/  EXIT ;  /* 0x000000000000794d */ /* 0x000fea0003800000 */
.L_x_351:
[----:B------:R-:W1:Y:S01]  /*27990*/  S2R R6, SR_TID.X ;  /* 0x0000000000067919 */ /* 0x000e620000002100 */
[----:B------:R-:W-:Y:S01]  /*279a0*/  USHF.R.S32.HI UR10, URZ, 0x1f, UR8 ;  /* 0x0000001f3f0a7899 */ /* 0x000fe20008011408 */
[----:B------:R-:W-:Y:S01]  /*279b0*/  IMAD.U32 R14, RZ, RZ, UR25 ;  /* 0x00000019ff0e7e24 */ /* 0x000fe2000f8e00ff */
[----:B------:R-:W-:Y:S01]  /*279c0*/  UISETP.NE.AND UP3, UPT, UR24, -0x1, UPT ;  /* 0xffffffff1800788c */ /* 0x000fe2000bf65270 */
[----:B------:R-:W2:Y:S01]  /*279d0*/  S2R R10, SR_CTAID.Z ;  /* 0x00000000000a7919 */ /* 0x000ea20000002700 */
[----:B------:R-:W-:Y:S01]  /*279e0*/  ULDC.64 UR4, c[0x0][0x1f0] ;  /* 0x00007c0000047ab9 */ /* 0x000fe20000000a00 */
[----:B------:R-:W-:Y:S01]  /*279f0*/  BSSY B0, `(.L_x_398) ;  /* 0x0000045000007945 */ /* 0x000fe20003800000 */
[----:B------:R-:W-:Y:S02]  /*27a00*/  UIMAD UR4, UR10, UR4, URZ ;  /* 0x000000040a0472a4 */ /* 0x000fe4000f8e023f */
[----:B------:R-:W-:-:S02]  /*27a10*/  ULDC.64 UR6, c[0x0][0x1e8] ;  /* 0x00007a0000067ab9 */ /* 0x000fc40000000a00 */
[----:B------:R-:W-:Y:S02]  /*27a20*/  ULDC.U8 UR10, c[0x0][0x329] ;  /* 0x0000ca40000a7ab9 */ /* 0x000fe40000000000 */
[----:B------:R-:W-:Y:S02]  /*27a30*/  UISETP.NE.AND UP2, UPT, UR10, URZ, UPT ;  /* 0x0000003f0a00728c */ /* 0x000fe4000bf45270 */
[----:B------:R-:W-:Y:S02]  /*27a40*/  @UP3 UIMAD.WIDE.U32 UR12, UR24, UR6, URZ ;  /* 0x00000006180c32a5 */ /* 0x000fe4000f8e003f */
[----:B------:R-:W-:Y:S02]  /*27a50*/  @!UP3 USHF.R.S32.HI UR15, URZ, 0x1f, UR9 ;  /* 0x0000001f3f0fb899 */ /* 0x000fe40008011409 */
[----:B------:R-:W-:Y:S02]  /*27a60*/  UIMAD UR6, UR8, UR5, UR4 ;  /* 0x00000005080672a4 */ /* 0x000fe4000f8e0204 */
[----:B------:R-:W-:-:S02]  /*27a70*/  ULDC.U8 UR14, c[0x0][0x328] ;  /* 0x0000ca00000e7ab9 */ /* 0x000fc40000000000 */
[----:B------:R-:W-:Y:S01]  /*27a80*/  ULDC.64 UR4, c[0x0][0x1e0] ;  /* 0x0000780000047ab9 */ /* 0x000fe20000000a00 */
[----:B-1----:R-:W-:Y:S01]  /*27a90*/  LEA.HI R8, R15, R6, RZ, 0x2 ;  /* 0x000000060f087211 */ /* 0x002fe200078f10ff */
[----:B------:R-:W-:Y:S02]  /*27aa0*/  UISETP.NE.AND UP4, UPT, UR14, URZ, UPT ;  /* 0x0000003f0e00728c */ /* 0x000fe4000bf85270 */
[----:B------:R-:W-:Y:S01]  /*27ab0*/  @!UP3 UIMAD UR15, UR15, UR4, URZ ;  /* 0x000000040f0fb2a4 */ /* 0x000fe2000f8e023f */
[----:B------:R-:W-:Y:S01]  /*27ac0*/  LOP3.LUT R0, R8, 0xfffffffc, RZ, 0xc0, !PT ;  /* 0xfffffffc08007812 */ /* 0x000fe200078ec0ff */
[----:B------:R-:W-:Y:S01]  /*27ad0*/  @UP3 UIMAD UR7, UR24, UR7, UR13 ;  /* 0x00000007180732a4 */ /* 0x000fe2000f8e020d */
[----:B------:R-:W-:Y:S01]  /*27ae0*/  SHF.R.S32.HI R8, RZ, 0x2, R8 ;  /* 0x00000002ff087819 */ /* 0x000fe20000011408 */
[----:B------:R-:W-:Y:S02]  /*27af0*/  @UP3 UMOV UR18, UR12 ;  /* 0x0000000c00123c82 */ /* 0x000fe40008000000 */
[----:B------:R-:W-:Y:S01]  /*27b00*/  UISETP.EQ.AND UP4, UPT, UR10, URZ, UP4 ;  /* 0x0000003f0a00728c */ /* 0x000fe2000a782270 */
[----:B------:R-:W-:Y:S01]  /*27b10*/  IMAD.IADD R6, R6, 0x1, -R0 ;  /* 0x0000000106067824 */ /* 0x000fe200078e0a00 */
[----:B------:R-:W-:Y:S01]  /*27b20*/  @!UP2 UISETP.NE.AND UP1, UPT, UR14, URZ, UPT ;  /* 0x0000003f0e00a28c */ /* 0x000fe2000bf25270 */
[----:B------:R-:W-:Y:S01]  /*27b30*/  SHF.R.S32.HI R9, RZ, 0x1f, R8 ;  /* 0x0000001fff097819 */ /* 0x000fe20000011408 */
[----:B------:R-:W-:Y:S01]  /*27b40*/  @!UP3 UIMAD UR15, UR9, UR5, UR15 ;  /* 0x00000005090fb2a4 */ /* 0x000fe2000f8e020f */
[----:B------:R-:W-:Y:S01]  /*27b50*/  IMAD.SHL.U32 R0, R6, 0x8, RZ ;  /* 0x0000000806007824 */ /* 0x000fe200078e00ff */
[----:B------:R-:W-:-:S02]  /*27b60*/  ULDC UR13, c[0x0][0x214] ;  /* 0x00008500000d7ab9 */ /* 0x000fc40000000800 */
[----:B------:R-:W-:Y:S01]  /*27b70*/  @UP2 ULDC UR12, c[0x0][0x210] ;  /* 0x00008400000c2ab9 */ /* 0x000fe20000000800 */
[----:B------:R-:W-:Y:S01]  /*27b80*/  IMAD.WIDE R14, R14, 0x80, R8 ;  /* 0x000000800e0e7825 */ /* 0x000fe200078e0208 */
[----:B------:R-:W-:Y:S01]  /*27b90*/  @!UP3 UIMAD.WIDE.U32 UR16, UR9, UR4, URZ ;  /* 0x000000040910b2a5 */ /* 0x000fe2000f8e003f */
[----:B------:R-:W-:Y:S01]  /*27ba0*/  ISETP.GE.AND P1, PT, R0, c[0x0][0x220], PT ;  /* 0x0000880000007a0c */ /* 0x000fe20003f26270 */
[----:B------:R-:W-:Y:S02]  /*27bb0*/  ULDC UR5, c[0x0][0x234] ;  /* 0x00008d0000057ab9 */ /* 0x000fe40000000800 */
[----:B------:R-:W-:Y:S02]  /*27bc0*/  @UP2 UIMAD UR12, UR12, UR13, URZ ;  /* 0x0000000d0c0c22a4 */ /* 0x000fe4000f8e023f */
[----:B------:R-:W-:Y:S02]  /*27bd0*/  UISETP.NE.OR UP0, UPT, UR24, -0x1, !UP4 ;  /* 0xffffffff1800788c */ /* 0x000fe4000e705670 */
[----:B------:R-:W-:-:S02]  /*27be0*/  @!UP2 USEL UR12, UR13, UR5, !UP1 ;  /* 0x000000050d0ca287 */ /* 0x000fc4000c800000 */
[----:B------:R-:W-:Y:S02]  /*27bf0*/  ULDC UR4, c[0x0][0x1c0] ;  /* 0x0000700000047ab9 */ /* 0x000fe40000000800 */
[----:B------:R-:W-:Y:S02]  /*27c00*/  @UP2 UMOV UR19, 0x1 ;  /* 0x0000000100132882 */ /* 0x000fe40000000000 */
        /* <DEDUP_REMOVED lines=13> */
[----:B--2---:R-:W-:Y:S01]  /*27ce0*/  IMAD.WIDE.U32 R10, R10, c[0x0][0x1f0], R2 ;  /* 0x00007c000a0a7a25 */ /* 0x004fe200078e0002 */
[----:B------:R-:W-:-:S02]  /*27cf0*/  UIMAD UR11, UR11, UR20, URZ ;  /* 0x000000140b0b72a4 */ /* 0x000fc4000f8e023f */
[----:B------:R-:W-:Y:S02]  /*27d00*/  UIMAD UR19, UR8, UR12, UR19 ;  /* 0x0000000c081372a4 */ /* 0x000fe4000f8e0213 */
[----:B------:R-:W-:Y:S01]  /*27d10*/  @!UP4 UMOV UR22, URZ ;  /* 0x0000003f0016cc82 */ /* 0x000fe20008000000 */
[----:B------:R-:W-:Y:S01]  /*27d20*/  IADD3 R13, R11, UR6, RZ ;  /* 0x000000060b0d7c10 */ /* 0x000fe2000fffe0ff */
[----:B------:R-:W-:Y:S02]  /*27d30*/  @UP4 UMOV UR22, UR24 ;  /* 0x0000001800164c82 */ /* 0x000fe40008000000 */
[----:B------:R-:W-:Y:S02]  /*27d40*/  @!UP4 UMOV UR23, URZ ;  /* 0x0000003f0017cc82 */ /* 0x000fe40008000000 */
[----:B------:R-:W-:Y:S02]  /*27d50*/  USHF.R.S32.HI UR4, URZ, 0x1f, UR11 ;  /* 0x0000001f3f047899 */ /* 0x000fe4000801140b */
[----:B------:R-:W-:-:S02]  /*27d60*/  @UP4 USHF.R.S32.HI UR23, URZ, 0x1f, UR24 ;  /* 0x0000001f3f174899 */ /* 0x000fc40008011418 */
[----:B------:R-:W-:Y:S02]  /*27d70*/  USHF.R.S32.HI UR5, URZ, 0x1f, UR19 ;  /* 0x0000001f3f057899 */ /* 0x000fe40008011413 */
[----:B------:R-:W-:Y:S02]  /*27d80*/  UIADD3 UR11, UP1, UP0, UR11, UR22, UR19 ;  /* 0x000000160b0b7290 */ /* 0x000fe4000f83e013 */
[----:B------:R-:W-:Y:S02]  /*27d90*/  ULDC.64 UR6, c[0x0][0x118] ;  /* 0x0000460000067ab9 */ /* 0x000fe40000000a00 */
        /* <DEDUP_REMOVED lines=10> */
.L_x_399:
[----:B------:R-:W-:Y:S05]  /*27e40*/  BSYNC B0 ;  /* 0x0000000000007941 */ /* 0x000fea0003800000 */
.L_x_398:
        /* <DEDUP_REMOVED lines=16> */
.L_x_401:
[----:B------:R-:W-:Y:S05]  /*27f50*/  BSYNC B0 ;  /* 0x0000000000007941 */ /* 0x000fea0003800000 */
.L_x_400:
        /* <DEDUP_REMOVED lines=16> */
.L_x_403:
[----:B------:R-:W-:Y:S05]  /*28060*/  BSYNC B0 ;  /* 0x0000000000007941 */ /* 0x000fea0003800000 */
.L_x_402:
        /* <DEDUP_REMOVED lines=15> */
.L_x_405:
[----:B------:R-:W-:Y:S05]  /*28160*/  BSYNC B0 ;  /* 0x0000000000007941 */ /* 0x000fea0003800000 */
.L_x_404:
[C---:B------:R-:W-:Y:S02]  /*28170*/  ISETP.NE.OR P6, PT, R6.reuse, RZ, P6 ;  /* 0x000000ff0600720c */ /* 0x040fe400037c5670 */
[C---:B------:R-:W-:Y:S02]  /*28180*/  ISETP.NE.OR P5, PT, R6.reuse, RZ, P5 ;  /* 0x000000ff0600720c */ /* 0x040fe40002fa5670 */
[C---:B------:R-:W-:Y:S02]  /*28190*/  ISETP.NE.OR P4, PT, R6.reuse, RZ, P4 ;  /* 0x000000ff0600720c */ /* 0x040fe40002785670 */
[----:B------:R-:W-:-:S07]  /*281a0*/  ISETP.NE.OR P0, PT, R6, RZ, P0 ;  /* 0x000000ff0600720c */ /* 0x000fce0000705670 */
[----:B------:R-:W-:Y:S02]  /*281b0*/  @!P6 IMAD R8, R8, UR20, RZ ;  /* 0x000000140808ec24 */ /* 0x000fe4000f8e02ff */
[----:B------:R-:W-:Y:S02]  /*281c0*/  @!P5 IMAD R0, R5, UR20, RZ ;  /* 0x000000140500dc24 */ /* 0x000fe4000f8e02ff */
[----:B------:R-:W-:Y:S01]  /*281d0*/  @!P4 IMAD R4, R4, UR20, RZ ;  /* 0x000000140404cc24 */ /* 0x000fe2000f8e02ff */
[----:B------:R-:W-:Y:S02]  /*281e0*/  @!P6 IADD3 R7, P1, R8, UR11, RZ ;  /* 0x0000000b0807ec10 */ /* 0x000fe4000ff3e0ff */
        /* <DEDUP_REMOVED lines=26> */
.L_x_406:
        /* <DEDUP_REMOVED lines=15> */
.L_x_618:


//--------------------- .text._ZN5flash16flash_fwd_kernelI23Flash_fwd_kernel_traitsILi32ELi128ELi128ELi4ELb0ELb0EN7cutlass6half_tE19Flash_kernel_traitsILi32ELi128ELi128ELi4ES3_EELb0ELb1ELb0ELb0ELb0ELb0ELb1ELb0EEEvNS_16Flash_fwd_paramsE --------------------------
	.section	.text._ZN5flash16flash_fwd_kernelI23Flash_fwd_kernel_traitsILi32ELi128ELi128ELi4ELb0ELb0EN7cutlass6half_tE19Flash_kernel_traitsILi32ELi128ELi128ELi4ES3_EELb0ELb1ELb0ELb0ELb0ELb0ELb1ELb0EEEvNS_16Flash_fwd_paramsE,"ax",@progbits
	.sectioninfo	@"SHI_REGISTERS=255"
	.align	128
        .global         _ZN5flash16flash_fwd_kernelI23Flash_fwd_kernel_traitsILi32ELi128ELi128ELi4ELb0ELb0EN7cutlass6half_tE19Flash_kernel_traitsILi32ELi128ELi128ELi4ES3_EELb0ELb1ELb0ELb0ELb0ELb0ELb1ELb0EEEvNS_16Flash_fwd_paramsE
        .type           _ZN5flash16flash_fwd_kernelI23Flash_fwd_kernel_traitsILi32ELi128ELi128ELi4ELb0ELb0EN7cutlass6half_tE19Flash_kernel_traitsILi32ELi128ELi128ELi4ES3_EELb0ELb1ELb0ELb0ELb0ELb0ELb1ELb0EEEvNS_16Flash_fwd_paramsE,@function
        .size           _ZN5flash16flash_fwd_kernelI23Flash_fwd_kernel_traitsILi32ELi128ELi128ELi4ELb0ELb0EN7cutlass6half_tE19Flash_kernel_traitsILi32ELi128ELi128ELi4ES3_EELb0ELb1ELb0ELb0ELb0ELb0ELb1ELb0EEEvNS_16Flash_fwd_paramsE,(.L_x_619 - _ZN5flash16flash_fwd_kernelI23Flash_fwd_kernel_traitsILi32ELi128ELi128ELi4ELb0ELb0EN7cutlass6half_tE19Flash_kernel_traitsILi32ELi128ELi128ELi4ES3_EELb0ELb1ELb0ELb0ELb0ELb0ELb1ELb0EEEvNS_16Flash_fwd_paramsE)
        .other          _ZN5flash16flash_fwd_kernelI23Flash_fwd_kernel_traitsILi32ELi128ELi128ELi4ELb0ELb0EN7cutlass6half_tE19Flash_kernel_traitsILi32ELi128ELi128ELi4ES3_EELb0ELb1ELb0ELb0ELb0ELb0ELb1ELb0EEEvNS_16Flash_fwd_paramsE,@"STO_CUDA_ENTRY STV_DEFAULT"
_ZN5flash16flash_fwd_kernelI23Flash_fwd_kernel_traitsILi32ELi128ELi128ELi4ELb0ELb0EN7cutlass6half_tE19Flash_kernel_traitsILi32ELi128ELi128ELi4ES3_EELb0ELb1ELb0ELb0ELb0ELb0ELb1ELb0EEEvNS_16Flash_fwd_paramsE:
.text._ZN5flash16flash_fwd_kernelI23Flash_fwd_kernel_traitsILi32ELi128ELi128ELi4ELb0ELb0EN7cutlass6half_tE19Flash_kernel_traitsILi32ELi128ELi128ELi4ES3_EELb0ELb1ELb0ELb0ELb0ELb0ELb1ELb0EEEvNS_16Flash_fwd_paramsE:
        /* <DEDUP_REMOVED lines=28> */
[----:B------:R-:W-:Y:S01]  /*01c0*/  @!P2 IMAD.MOV.U32 R31, RZ, RZ, c[0x0][0x214] ;  /* 0x00008500ff1fa624 */ /* 0x000fe200078e00ff */
[----:B------:R3:W-:Y:S04]  /*01d0*/  STL [R1+0x30], R9 ;  /* 0x0000300901007387 */ /* 0x0007e80000100800 */
[----:B------:R3:W-:Y:S05]  /*01e0*/  STL [R1+0x38], R31 ;  /* 0x0000381f01007387 */ /* 0x0007ea0000100800 */
[----:B------:R-:W-:Y:S05]  /*01f0*/  @!P0 BRA `(.L_x_407) ;  /* 0x0000004000008947 */ /* 0x000fea0003800000 */
[----:B----4-:R-:W2:Y:S02]  /*0200*/  @P3 LDG.E R0, [R4.64+0x4] ;  /* 0x0000040804003981 */ /* 0x010ea4000c1e1900 */
[----:B--2--5:R-:W-:-:S06]  /*0210*/  @P3 IADD3 R0, R0, -R8, RZ ;  /* 0x8000000800003210 */ /* 0x024fcc0007ffe0ff */
[----:B------:R1:W5:Y:S01]  /*0220*/  @!P3 LDG.E R0, [R4.64] ;  /* 0x000000080400b981 */ /* 0x000362000c1e1900 */
[----:B------:R-:W-:Y:S05]  /*0230*/  BRA `(.L_x_408) ;  /* 0x0000001000007947 */ /* 0x000fea0003800000 */
.L_x_407:
[----:B----4-:R-:W-:Y:S02]  /*0240*/  MOV R0, c[0x0][0x218] ;  /* 0x0000860000007a02 */ /* 0x010fe40000000f00 */
.L_x_408:
        /* <DEDUP_REMOVED lines=30> */
[----:B------:R-:W-:Y:S02]  /*0430*/  @!P1 IMAD R6, R4, c[0x0][0x178], RZ ;  /* 0x00005e0004069a24 */ /* 0x000fe400078e02ff */
[----:B------:R-:W-:Y:S01]  /*0440*/  @P1 IMAD R10, R9, c[0x0][0x194], R3 ;  /* 0x00006500090a1a24 */ /* 0x000fe200078e0203 */
[----:B------:R-:W-:Y:S01]  /*0450*/  @P1 MOV R9, R2 ;  /* 0x0000000200091202 */ /* 0x000fe20000000f00 */
        /* <DEDUP_REMOVED lines=19> */
.L_x_410:
        /* <DEDUP_REMOVED lines=42> */
.L_x_411:
[----:B------:R-:W-:Y:S01]  /*0830*/  SHF.R.S32.HI R22, RZ, 0x1f, R28 ;  /* 0x0000001fff167819 */ /* 0x000fe2000001141c */
[----:B------:R-:W-:Y:S01]  /*0840*/  IMAD.IADD R30, R31, 0x1, -R29 ;  /* 0x000000011f1e7824 */ /* 0x000fe200078e0a1d */
[----:B------:R-:W-:Y:S01]  /*0850*/  BSSY B0, `(.L_x_412) ;  /* 0x0000033000007945 */ /* 0x000fe20003800000 */
[----:B------:R-:W-:Y:S01]  /*0860*/  IMAD R6, R6, c[0x0][0x1a8], RZ ;  /* 0x00006a0006067a24 */ /* 0x000fe200078e02ff */
[CC--:B------:R-:W-:Y:S02]  /*0870*/  LEA.HI R4, R22.reuse, R28.reuse, RZ, 0x2 ;  /* 0x0000001c16047211 */ /* 0x0c0fe400078f10ff */
[----:B------:R-:W-:Y:S01]  /*0880*/  LEA.HI R27, R22, R28, RZ, 0x3 ;  /* 0x0000001c161b7211 */ /* 0x000fe200078f18ff */
[----:B------:R-:W-:Y:S01]  /*0890*/  IMAD R6, R13, c[0x0][0x1ac], R6 ;  /* 0x00006b000d067a24 */ /* 0x000fe200078e0206 */
[----:B------:R-:W-:-:S02]  /*08a0*/  LOP3.LUT R3, R4, 0xfffffffc, RZ, 0xc0, !PT ;  /* 0xfffffffc04037812 */ /* 0x000fc400078ec0ff */
[----:B------:R-:W-:Y:S02]  /*08b0*/  SHF.R.S32.HI R25, RZ, 0x3, R27 ;  /* 0x00000003ff197819 */ /* 0x000fe4000001141b */
[----:B------:R-:W-:Y:S01]  /*08c0*/  SHF.R.S32.HI R2, RZ, 0x2, R4 ;  /* 0x00000002ff027819 */ /* 0x000fe20000011404 */
[----:B------:R-:W-:Y:S01]  /*08d0*/  IMAD.IADD R3, R28, 0x1, -R3 ;  /* 0x000000011c037824 */ /* 0x000fe200078e0a03 */
[----:B------:R-:W-:Y:S01]  /*08e0*/  LEA.HI R26, R22, R28, RZ, 0x5 ;  /* 0x0000001c161a7211 */ /* 0x000fe200078f28ff */
[----:B------:R-:W-:Y:S01]  /*08f0*/  IMAD.SHL.U32 R0, R25, 0x40, RZ ;  /* 0x0000004019007824 */ /* 0x000fe200078e00ff */
[----:B------:R-:W-:Y:S01]  /*0900*/  LEA.HI R4, R4, R2, RZ, 0x1 ;  /* 0x0000000204047211 */ /* 0x000fe200078f08ff */
[----:B------:R-:W-:Y:S01]  /*0910*/  IMAD.SHL.U32 R206, R3, 0x8, RZ ;  /* 0x0000000803ce7824 */ /* 0x000fe200078e00ff */
[----:B------:R-:W-:Y:S02]  /*0920*/  SHF.R.S32.HI R20, RZ, 0x5, R26 ;  /* 0x00000005ff147819 */ /* 0x000fe4000001141a */
[----:B------:R-:W-:-:S02]  /*0930*/  LOP3.LUT R0, R0, 0xc0, RZ, 0xc0, !PT ;  /* 0x000000c000007812 */ /* 0x000fc400078ec0ff */
[--C-:B------:R-:W-:Y:S02]  /*0940*/  SHF.R.S32.HI R207, RZ, 0x1f, R206.reuse ;  /* 0x0000001fffcf7819 */ /* 0x100fe400000114ce */
[----:B------:R-:W-:Y:S02]  /*0950*/  IADD3 R8, P0, R206, R9, RZ ;  /* 0x00000009ce087210 */ /* 0x000fe40007f1e0ff */
[----:B------:R-:W-:Y:S01]  /*0960*/  LOP3.LUT R4, R4, 0x7fffffe, RZ, 0xc0, !PT ;  /* 0x07fffffe04047812 */ /* 0x000fe200078ec0ff */
[----:B------:R1:W-:Y:S01]  /*0970*/  STL.64 [R1+0x18], R206 ;  /* 0x000018ce01007387 */ /* 0x0003e20000100a00 */
[----:B------:R-:W-:Y:S01]  /*0980*/  LOP3.LUT R3, R0, 0x18, R206, 0xf8, !PT ;  /* 0x0000001800037812 */ /* 0x000fe200078ef8ce */
[----:B------:R-:W-:Y:S01]  /*0990*/  IMAD.X R9, R207, 0x1, R10, P0 ;  /* 0x00000001cf097824 */ /* 0x000fe200000e060a */
[C---:B------:R-:W-:Y:S01]  /*09a0*/  ISETP.GE.AND P0, PT, R2.reuse, R30, PT ;  /* 0x0000001e0200720c */ /* 0x040fe20003f06270 */
[----:B------:R1:W-:Y:S01]  /*09b0*/  STL [R1+0x34], R30 ;  /* 0x0000341e01007387 */ /* 0x0003e20000100800 */
[----:B------:R-:W-:Y:S01]  /*09c0*/  SHF.R.U32.HI R0, RZ, 0x3, R0 ;  /* 0x00000003ff007819 */ /* 0x000fe20000011600 */
[----:B------:R-:W-:Y:S01]  /*09d0*/  IMAD.IADD R4, R2, 0x1, -R4 ;  /* 0x0000000102047824 */ /* 0x000fe200078e0a04 */
[----:B------:R-:W-:Y:S01]  /*09e0*/  SHF.R.S32.HI R16, RZ, 0x1f, R14 ;  /* 0x0000001fff107819 */ /* 0x000fe2000001140e */
[----:B------:R-:W-:Y:S01]  /*09f0*/  IMAD.WIDE.U32 R8, R13, c[0x0][0x1a8], R8 ;  /* 0x00006a000d087a25 */ /* 0x000fe200078e0008 */
[----:B------:R-:W-:-:S02]  /*0a00*/  LOP3.LUT R0, R3, R0, RZ, 0x3c, !PT ;  /* 0x0000000003007212 */ /* 0x000fc400078e3cff */
[----:B------:R-:W-:Y:S01]  /*0a10*/  SHF.R.S32.HI R3, RZ, 0x1f, R2 ;  /* 0x0000001fff037819 */ /* 0x000fe20000011402 */
[----:B------:R-:W-:Y:S02]  /*0a20*/  IMAD R4, R20, 0x8, R4 ;  /* 0x0000000814047824 */ /* 0x000fe400078e0204 */
[----:B------:R-:W-:Y:S02]  /*0a30*/  IMAD.IADD R7, R9, 0x1, R6 ;  /* 0x0000000109077824 */ /* 0x000fe400078e0206 */
[----:B------:R-:W-:Y:S02]  /*0a40*/  IMAD.U32 R0, R4, 0x20, R0 ;  /* 0x0000002004007824 */ /* 0x000fe400078e0000 */
        /* <DEDUP_REMOVED lines=19> */
.L_x_413:
[----:B------:R-:W-:Y:S05]  /*0b80*/  BSYNC B0 ;  /* 0x0000000000007941 */ /* 0x000fea0003800000 */
.L_x_412:
        /* <DEDUP_REMOVED lines=10> */
[----:B---3--:R-:W-:Y:S02]  /*0c30*/  IMAD R12, R10, c[0x0][0x190], RZ ;  /* 0x000064000a0c7a24 */ /* 0x008fe400078e02ff */
        /* <DEDUP_REMOVED lines=10> */
.L_x_415:
[----:B------:R-:W-:Y:S05]  /*0ce0*/  BSYNC B0 ;  /* 0x0000000000007941 */ /* 0x000fea0003800000 */
.L_x_414:
        /* <DEDUP_REMOVED lines=21> */
.L_x_417:
[----:B------:R-:W-:Y:S05]  /*0e40*/  BSYNC B0 ;  /* 0x0000000000007941 */ /* 0x000fea0003800000 */
.L_x_416:
[----:B------:R-:W-:Y:S01]  /*0e50*/  IADD3 R18, R2, 0x60, RZ ;  /* 0x0000006002127810 */ /* 0x000fe20007ffe0ff */
[----:B------:R-:W-:Y:S01]  /*0e60*/  IMAD.MOV.U32 R200, RZ, RZ, c[0x0][0x198] ;  /* 0x00006600ffc87624 */ /* 0x000fe200078e00ff */
[----:B------:R-:W-:Y:S02]  /*0e70*/  BSSY B0, `(.L_x_418) ;  /* 0x0000016000007945 */ /* 0x000fe40003800000 */
[----:B------:R-:W-:Y:S01]  /*0e80*/  ISETP.GE.AND P0, PT, R18, R30, PT ;  /* 0x0000001e1200720c */ /* 0x000fe20003f06270 */
[----:B-1----:R-:W-:Y:S02]  /*0e90*/  IMAD.MOV.U32 R30, RZ, RZ, 0x7 ;  /* 0x00000007ff1e7424 */ /* 0x002fe400078e00ff */
        /* <DEDUP_REMOVED lines=19> */
.L_x_419:
[----:B------:R-:W-:Y:S05]  /*0fd0*/  BSYNC B0 ;  /* 0x0000000000007941 */ /* 0x000fea0003800000 */
.L_x_418:
        /* <DEDUP_REMOVED lines=12> */
[----:B------:R-:W-:Y:S01]  /*10a0*/  IMAD R10, R16, c[0x0][0x1b0], RZ ;  /* 0x00006c00100a7a24 */ /* 0x000fe200078e02ff */
[----:B------:R-:W-:Y:S01]  /*10b0*/  IADD3.X R7, R24, R7, R8, P1, !PT ;  /* 0x0000000718077210 */ /* 0x000fe20000ffe408 */
[----:B---3--:R-:W-:Y:S01]  /*10c0*/  IMAD.IADD R13, R28, 0x1, -R9 ;  /* 0x000000011c0d7824 */ /* 0x008fe200078e0a09 */
[----:B------:R-:W-:Y:S01]  /*10d0*/  IADD3.X R5, R17, R5, R0, P0, !PT ;  /* 0x0000000511057210 */ /* 0x000fe200007fe400 */
[C---:B------:R-:W-:Y:S02]  /*10e0*/  IMAD R10, R14.reuse, c[0x0][0x1b4], R10 ;  /* 0x00006d000e0a7a24 */ /* 0x040fe400078e020a */
[----:B------:R-:W-:Y:S01]  /*10f0*/  IMAD.WIDE.U32 R34, R14, c[0x0][0x1b0], R6 ;  /* 0x00006c000e227a25 */ /* 0x000fe200078e0006 */
[----:B------:R-:W-:-:S03]  /*1100*/  LEA.HI R15, R13, R13, RZ, 0x1 ;  /* 0x0000000d0d0f7211 */ /* 0x000fc600078f08ff */
[----:B------:R-:W-:Y:S01]  /*1110*/  IMAD.WIDE.U32 R32, R14, c[0x0][0x1b8], R4 ;  /* 0x00006e000e207a25 */ /* 0x000fe200078e0004 */
[----:B------:R-:W-:Y:S01]  /*1120*/  IADD3 R205, R35, R10, RZ ;  /* 0x0000000a23cd7210 */ /* 0x000fe20007ffe0ff */
[----:B------:R1:W-:Y:S01]  /*1130*/  STL.64 [R1+0x28], R34 ;  /* 0x0000282201007387 */ /* 0x0003e20000100a00 */
[----:B------:R-:W-:Y:S01]  /*1140*/  MOV R204, R34 ;  /* 0x0000002200cc7202 */ /* 0x000fe20000000f00 */
[----:B------:R-:W-:Y:S01]  /*1150*/  IMAD R12, R120, -0x80, R68 ;  /* 0xffffff80780c7824 */ /* 0x000fe200078e0244 */
[--C-:B------:R-:W-:Y:S01]  /*1160*/  SHF.R.S32.HI R0, RZ, 0x1, R15.reuse ;  /* 0x00000001ff007819 */ /* 0x100fe2000001140f */
[----:B------:R1:W-:Y:S01]  /*1170*/  STL.64 [R1+0x40], R32 ;  /* 0x0000402001007387 */ /* 0x0003e20000100a00 */
[----:B------:R-:W-:Y:S01]  /*1180*/  SHF.R.S32.HI R8, RZ, 0x1f, R15 ;  /* 0x0000001fff087819 */ /* 0x000fe2000001140f */
[----:B------:R-:W-:Y:S01]  /*1190*/  IMAD R9, R16, c[0x0][0x1b8], RZ ;  /* 0x00006e0010097a24 */ /* 0x000fe200078e02ff */
[----:B------:R-:W-:Y:S01]  /*11a0*/  ISETP.GE.AND P0, PT, R2, R12, PT ;  /* 0x0000000c0200720c */ /* 0x000fe20003f06270 */
[----:B------:R1:W-:Y:S01]  /*11b0*/  STL.64 [R1+0x20], R204 ;  /* 0x000020cc01007387 */ /* 0x0003e20000100a00 */
[----:B------:R-:W-:Y:S01]  /*11c0*/  LEA.HI R8, R8, R0, RZ, 0x2 ;  /* 0x0000000008087211 */ /* 0x000fe200078f10ff */
[----:B------:R-:W-:Y:S01]  /*11d0*/  IMAD R9, R14, c[0x0][0x1bc], R9 ;  /* 0x00006f000e097a24 */ /* 0x000fe200078e0209 */
[----:B------:R-:W-:Y:S01]  /*11e0*/  SHF.R.S32.HI R16, RZ, 0x1f, R120 ;  /* 0x0000001fff107819 */ /* 0x000fe20000011478 */
[----:B------:R-:W-:Y:S01]  /*11f0*/  IMAD.MOV.U32 R5, RZ, RZ, 0x10 ;  /* 0x00000010ff057424 */ /* 0x000fe200078e00ff */
[----:B------:R-:W-:Y:S01]  /*1200*/  LOP3.LUT R8, R8, 0xfffffffc, RZ, 0xc0, !PT ;  /* 0xfffffffc08087812 */ /* 0x000fe200078ec0ff */
[----:B------:R-:W-:Y:S01]  /*1210*/  IMAD.WIDE.U32 R6, R120, R201, R204 ;  /* 0x000000c978067225 */ /* 0x000fe200078e00cc */
[----:B------:R-:W-:-:S02]  /*1220*/  LOP3.LUT R4, R26, 0xffffffe0, RZ, 0xc0, !PT ;  /* 0xffffffe01a047812 */ /* 0x000fc400078ec0ff */
[----:B------:R-:W-:Y:S01]  /*1230*/  IADD3 R251, R33, R9, RZ ;  /* 0x0000000921fb7210 */ /* 0x000fe20007ffe0ff */
[----:B------:R-:W-:Y:S02]  /*1240*/  IMAD.IADD R17, R0, 0x1, -R8 ;  /* 0x0000000100117824 */ /* 0x000fe400078e0a08 */
[----:B------:R-:W-:Y:S02]  /*1250*/  IMAD R0, R11, R120, RZ ;  /* 0x000000780b007224 */ /* 0x000fe400078e02ff */
[----:B------:R-:W-:Y:S01]  /*1260*/  IMAD.IADD R14, R28, 0x1, -R4 ;  /* 0x000000011c0e7824 */ /* 0x000fe200078e0a04 */
[----:B------:R-:W-:Y:S01]  /*1270*/  LOP3.LUT P1, RZ, R17, 0x2, RZ, 0xc0, !PT ;  /* 0x0000000211ff7812 */ /* 0x000fe2000782c0ff */
[----:B------:R-:W-:-:S03]  /*1280*/  IMAD R0, R16, R201, R0 ;  /* 0x000000c910007224 */ /* 0x000fc600078e0200 */
        /* <DEDUP_REMOVED lines=14> */
.L_x_421:
[----:B------:R-:W-:Y:S05]  /*1370*/  BSYNC B0 ;  /* 0x0000000000007941 */ /* 0x000fea0003800000 */
.L_x_420:
        /* <DEDUP_REMOVED lines=18> */
.L_x_423:
[----:B------:R-:W-:Y:S05]  /*14a0*/  BSYNC B0 ;  /* 0x0000000000007941 */ /* 0x000fea0003800000 */
.L_x_422:
        /* <DEDUP_REMOVED lines=15> */
.L_x_425:
[----:B------:R-:W-:Y:S05]  /*15a0*/  BSYNC B0 ;  /* 0x0000000000007941 */ /* 0x000fea0003800000 */
.L_x_424:
        /* <DEDUP_REMOVED lines=20> */
.L_x_427:
[----:B------:R-:W-:Y:S05]  /*16f0*/  BSYNC B0 ;  /* 0x0000000000007941 */ /* 0x000fea0003800000 */
.L_x_426:
[----:B------:R-:W0:Y:S01]  /*1700*/  LDGDEPBAR ;  /* 0x00000000000079af */ /* 0x000e220000000000 */
[----:B------:R-:W-:Y:S01]  /*1710*/  ISETP.GE.AND P0, PT, R2, R12, PT ;  /* 0x0000000c0200720c */ /* 0x000fe20003f06270 */
[----:B------:R-:W-:Y:S01]  /*1720*/  IMAD.MOV.U32 R250, RZ, RZ, R32 ;  /* 0x000000fffffa7224 */ /* 0x000fe200078e0020 */
[----:B------:R-:W-:Y:S01]  /*1730*/  LOP3.LUT R0, R15, 0x7fffffe, RZ, 0xc0, !PT ;  /* 0x07fffffe0f007812 */ /* 0x000fe200078ec0ff */
[----:B------:R-:W-:Y:S01]  /*1740*/  IMAD R15, R20, 0x10, R29 ;  /* 0x00000010140f7824 */ /* 0x000fe200078e021d */
[----:B------:R-:W-:Y:S01]  /*1750*/  LOP3.LUT R2, R27, 0xfffffff8, RZ, 0xc0, !PT ;  /* 0xfffffff81b027812 */ /* 0x000fe200078ec0ff */
[----:B------:R-:W-:Y:S01]  /*1760*/  BSSY B0, `(.L_x_428) ;  /* 0x0000040000007945 */ /* 0x000fe20003800000 */
[----:B------:R-:W-:Y:S01]  /*1770*/  SHF.R.S32.HI R3, RZ, 0x1f, R13 ;  /* 0x0000001fff037819 */ /* 0x000fe2000001140d */
[----:B------:R-:W-:Y:S01]  /*1780*/  IMAD.IADD R10, R13, 0x1, -R0 ;  /* 0x000000010d0a7824 */ /* 0x000fe200078e0a00 */
[----:B------:R-:W-:Y:S01]  /*1790*/  SHF.R.S32.HI R9, RZ, 0x4, R22 ;  /* 0x00000004ff097819 */ /* 0x000fe20000011416 */
[----:B------:R-:W-:Y:S01]  /*17a0*/  IMAD.IADD R0, R28, 0x1, -R2 ;  /* 0x000000011c007824 */ /* 0x000fe200078e0a02 */
[----:B------:R-:W-:Y:S01]  /*17b0*/  LEA.HI R8, R3, R13, RZ, 0x3 ;  /* 0x0000000d03087211 */ /* 0x000fe200078f18ff */
[----:B------:R-:W-:Y:S01]  /*17c0*/  IMAD R2, R11, R120, RZ ;  /* 0x000000780b027224 */ /* 0x000fe200078e02ff */
[----:B------:R-:W-:Y:S01]  /*17d0*/  LEA.HI R3, R22, R9, RZ, 0x1 ;  /* 0x0000000916037211 */ /* 0x000fe200078f08ff */
[----:B------:R-:W-:Y:S01]  /*17e0*/  IMAD.SHL.U32 R28, R28, 0x2, RZ ;  /* 0x000000021c1c7824 */ /* 0x000fe200078e00ff */
[----:B-1----:R-:W-:Y:S01]  /*17f0*/  LEA.HI R6, R0, R0, RZ, 0x1 ;  /* 0x0000000000067211 */ /* 0x002fe200078f08ff */
[----:B------:R-:W-:Y:S01]  /*1800*/  IMAD R13, R16, R24, R2 ;  /* 0x00000018100d7224 */ /* 0x000fe200078e0202 */
[----:B------:R-:W-:-:S02]  /*1810*/  LOP3.LUT R3, R3, 0xfffffffe, RZ, 0xc0, !PT ;  /* 0xfffffffe03037812 */ /* 0x000fc400078ec0ff */
[----:B------:R-:W-:Y:S02]  /*1820*/  LOP3.LUT R7, R6, 0x7fffffe, RZ, 0xc0, !PT ;  /* 0x07fffffe06077812 */ /* 0x000fe400078ec0ff */
        /* <DEDUP_REMOVED lines=18> */
[----:B------:R-:W-:Y:S01]  /*1950*/  IMAD.SHL.U32 R0, R16, 0x40, RZ ;  /* 0x0000004010007824 */ /* 0x000fe200078e00ff */
[----:B------:R-:W-:Y:S02]  /*1960*/  LOP3.LUT R2, R3, 0xffffff00, RZ, 0xc0, !PT ;  /* 0xffffff0003027812 */ /* 0x000fe400078ec0ff */
[----:B------:R-:W-:Y:S02]  /*1970*/  IADD3 R8, R15, 0x1, R22 ;  /* 0x000000010f087810 */ /* 0x000fe40007ffe016 */
[----:B------:R-:W-:Y:S01]  /*1980*/  LOP3.LUT R0, R0, 0xc0, RZ, 0xc0, !PT ;  /* 0x000000c000007812 */ /* 0x000fe200078ec0ff */
[--C-:B------:R-:W-:Y:S01]  /*1990*/  IMAD R3, R20, 0x200, R2.reuse ;  /* 0x0000020014037824 */ /* 0x100fe200078e0202 */
[----:B------:R-:W-:Y:S01]  /*19a0*/  LOP3.LUT R5, R6, R5, RZ, 0x3c, !PT ;  /* 0x0000000506057212 */ /* 0x000fe200078e3cff */
[----:B------:R1:W-:Y:S01]  /*19b0*/  @P0 STS [R197+0x4000], RZ ;  /* 0x004000ffc5000388 */ /* 0x0003e20000000800 */
[----:B------:R-:W-:Y:S01]  /*19c0*/  IMAD R9, R10, 0x20, R2 ;  /* 0x000000200a097824 */ /* 0x000fe200078e0202 */
[----:B------:R-:W-:Y:S01]  /*19d0*/  LOP3.LUT R2, R0, 0x8, R7, 0xf8, !PT ;  /* 0x0000000800027812 */ /* 0x000fe200078ef807 */
[----:B------:R-:W-:Y:S01]  /*19e0*/  IMAD R3, R10, 0x20, R3 ;  /* 0x000000200a037824 */ /* 0x000fe200078e0203 */
[----:B------:R1:W-:Y:S01]  /*19f0*/  @P0 STS [R197+0x4004], RZ ;  /* 0x004004ffc5000388 */ /* 0x0003e20000000800 */
[----:B------:R-:W-:Y:S01]  /*1a00*/  SHF.R.U32.HI R0, RZ, 0x3, R0 ;  /* 0x00000003ff007819 */ /* 0x000fe20000011600 */
[----:B------:R-:W-:Y:S01]  /*1a10*/  IMAD.WIDE.U32 R6, R120, R24, R250 ;  /* 0x0000001878067225 */ /* 0x000fe200078e00fa */
[----:B------:R-:W-:Y:S01]  /*1a20*/  IADD3 R8, R68, R8, -R31 ;  /* 0x0000000844087210 */ /* 0x000fe20007ffe81f */
[----:B------:R1:W-:Y:S01]  /*1a30*/  @P0 STS.64 [R197+0x4008], RZ ;  /* 0x004008ffc5000388 */ /* 0x0003e20000000a00 */
[----:B------:R-:W-:Y:S01]  /*1a40*/  LOP3.LUT R0, R2, R0, RZ, 0x3c, !PT ;  /* 0x0000000002007212 */ /* 0x000fe200078e3cff */
[C---:B------:R-:W-:Y:S01]  /*1a50*/  IMAD.IADD R2, R5.reuse, 0x1, R3 ;  /* 0x0000000105027824 */ /* 0x040fe200078e0203 */
[----:B------:R-:W-:Y:S01]  /*1a60*/  IADD3 R69, R8, c[0x0][0x2e8], RZ ;  /* 0x0000ba0008457a10 */ /* 0x000fe20007ffe0ff */
[----:B------:R-:W-:-:S02]  /*1a70*/  IMAD.IADD R5, R5, 0x1, R9 ;  /* 0x0000000105057824 */ /* 0x000fc400078e0209 */
        /* <DEDUP_REMOVED lines=14> */
.L_x_429:
[----:B------:R-:W-:Y:S05]  /*1b60*/  BSYNC B0 ;  /* 0x0000000000007941 */ /* 0x000fea0003800000 */
.L_x_428:
[----:B------:R-:W-:Y:S01]  /*1b70*/  ISETP.GE.AND P0, PT, R21, R12, PT ;  /* 0x0000000c1500720c */ /* 0x000fe20003f06270 */
[----:B------:R-:W-:Y:S01]  /*1b80*/  BSSY B0, `(.L_x_430) ;  /* 0x0000010000007945 */ /* 0x000fe20003800000 */
[C---:B------:R-:W-:Y:S01]  /*1b90*/  SHF.L.U64.HI R249, R248.reuse, R23, c[0x0][0x1a4] ;  /* 0x00006900f8f97619 */ /* 0x040fe20000010217 */
[----:B------:R-:W-:-:S10]  /*1ba0*/  IMAD.SHL.U32 R3, R248, 0x20, RZ ;  /* 0x00000020f8037824 */ /* 0x000fd400078e00ff */
[----:B------:R1:W-:Y:S01]  /*1bb0*/  @P0 STS.128 [R197+0x4800], RZ ;  /* 0x004800ffc5000388 */ /* 0x0003e20000000c00 */
[----:B------:R-:W-:Y:S05]  /*1bc0*/  @P0 BRA `(.L_x_431) ;  /* 0x000000b000000947 */ /* 0x000fea0003800000 */
[----:B------:R-:W-:-:S13]  /*1bd0*/  ISETP.GE.AND P0, PT, R206, c[0x0][0x220], PT ;  /* 0x00008800ce007a0c */ /* 0x000fda0003f06270 */
[----:B------:R1:W-:Y:S01]  /*1be0*/  @P0 STS.128 [R197+0x4800], RZ ;  /* 0x004800ffc5000388 */ /* 0x0003e20000000c00 */
[----:B------:R-:W-:Y:S05]  /*1bf0*/  @P0 BRA `(.L_x_431) ;  /* 0x0000008000000947 */ /* 0x000fea0003800000 */
[----:B------:R-:W-:-:S05]  /*1c00*/  IADD3 R3, P0, R3, R6, RZ ;  /* 0x0000000603037210 */ /* 0x000fca0007f1e0ff */
[----:B-1----:R-:W-:Y:S01]  /*1c10*/  IMAD.X R11, R249, 0x1, R9, P0 ;  /* 0x00000001f90b7824 */ /* 0x002fe200000e0609 */
[----:B------:R-:W-:-:S04]  /*1c20*/  LEA R10, P0, R3, c[0x0][0x170], 0x1 ;  /* 0x00005c00030a7a11 */ /* 0x000fc800078008ff */
[----:B------:R-:W-:-:S05]  /*1c30*/  LEA.HI.X R11, R3, c[0x0][0x174], R11, 0x1, P0 ;  /* 0x00005d00030b7a11 */ /* 0x000fca00000f0c0b */
[----:B------:R-:W-:Y:S01]  /*1c40*/  @!PT LDS RZ, [RZ] ;  /* 0x00000000fffff984 */ /* 0x000fe20000000800 */
[----:B------:R-:W-:Y:S01]  /*1c50*/  @!PT LDS RZ, [RZ] ;  /* 0x00000000fffff984 */ /* 0x000fe20000000800 */
[----:B------:R-:W-:Y:S01]  /*1c60*/  @!PT LDS RZ, [RZ] ;  /* 0x00000000fffff984 */ /* 0x000fe20000000800 */
[----:B------:R1:W-:Y:S04]  /*1c70*/  LDGSTS.E.BYPASS.LTC128B.128 [R197+0x4800], [R10.64] ;  /* 0x048000000ac57fae */ /* 0x0003e8000b901d48 */
.L_x_431:
[----:B------:R-:W-:Y:S05]  /*1c80*/  BSYNC B0 ;  /* 0x0000000000007941 */ /* 0x000fea0003800000 */
.L_x_430:
        /* <DEDUP_REMOVED lines=16> */
.L_x_433:
[----:B------:R-:W-:Y:S05]  /*1d90*/  BSYNC B0 ;  /* 0x0000000000007941 */ /* 0x000fea0003800000 */
.L_x_432:
        /* <DEDUP_REMOVED lines=18> */
.L_x_435:
[----:B------:R-:W-:Y:S05]  /*1ec0*/  BSYNC B0 ;  /* 0x0000000000007941 */ /* 0x000fea0003800000 */
.L_x_434:
[----:B------:R-:W-:Y:S01]  /*1ed0*/  IMAD.SHL.U32 R187, R2, 0x2, RZ ;  /* 0x0000000202bb7824 */ /* 0x000fe200078e00ff */
[----:B------:R-:W-:Y:S01]  /*1ee0*/  LOP3.LUT P0, RZ, R16, 0x2, RZ, 0xc0, !PT ;  /* 0x0000000210ff7812 */ /* 0x000fe2000780c0ff */
[----:B------:R-:W-:Y:S01]  /*1ef0*/  IMAD.SHL.U32 R184, R0, 0x2, RZ ;  /* 0x0000000200b87824 */ /* 0x000fe200078e00ff */
[C---:B-1----:R-:W-:Y:S01]  /*1f00*/  IADD3 R6, R69.reuse, 0x48, RZ ;  /* 0x0000004845067810 */ /* 0x042fe20007ffe0ff */
[----:B------:R-:W-:Y:S01]  /*1f10*/  IMAD R188, R4, 0x2, R187 ;  /* 0x0000000204bc7824 */ /* 0x000fe200078e02bb */
[----:B------:R-:W-:Y:S01]  /*1f20*/  LDSM.16.M88.4 R12, [R187] ;  /* 0x00000000bb0c783b */ /* 0x000fe20000000200 */
[----:B------:R-:W-:Y:S02]  /*1f30*/  IADD3 R3, R69, 0x40, RZ ;  /* 0x0000004045037810 */ /* 0x000fe40007ffe0ff */
[C---:B------:R-:W-:Y:S01]  /*1f40*/  IADD3 R0, R184.reuse, 0x2000, RZ ;  /* 0x00002000b8007810 */ /* 0x040fe20007ffe0ff */
[----:B------:R-:W1:Y:S01]  /*1f50*/  LDSM.16.M88.4 R52, [R184+0x2000] ;  /* 0x00200000b834783b */ /* 0x000e620000000200 */
[----:B------:R-:W-:-:S02]  /*1f60*/  IADD3 R189, R184, 0x2020, RZ ;  /* 0x00002020b8bd7810 */ /* 0x000fc40007ffe0ff */
[C---:B------:R-:W-:Y:S01]  /*1f70*/  IMNMX R7, R69.reuse, R68, PT ;  /* 0x0000004445077217 */ /* 0x040fe20003800200 */
[----:B------:R-:W5:Y:S01]  /*1f80*/  LDSM.16.M88.4 R8, [R187+0x1000] ;  /* 0x00100000bb08783b */ /* 0x000f620000000200 */
[----:B------:R-:W-:Y:S02]  /*1f90*/  @P0 IADD3 R189, R0, -0x20, RZ ;  /* 0xffffffe000bd0810 */ /* 0x000fe40007ffe0ff */
[----:B------:R-:W-:Y:S01]  /*1fa0*/  IADD3 R2, R69, 0x8, RZ ;  /* 0x0000000845027810 */ /* 0x000fe20007ffe0ff */
[----:B------:R-:W-:Y:S01]  /*1fb0*/  LDSM.16.M88.4 R20, [R188] ;  /* 0x00000000bc14783b */ /* 0x000fe20000000200 */
[C---:B------:R-:W-:Y:S02]  /*1fc0*/  IADD3 R196, R189.reuse, 0x400, RZ ;  /* 0x00000400bdc47810 */ /* 0x040fe40007ffe0ff */
[C---:B------:R-:W-:Y:S01]  /*1fd0*/  IADD3 R195, R189.reuse, 0x800, RZ ;  /* 0x00000800bdc37810 */ /* 0x040fe20007ffe0ff */
[----:B------:R-:W-:Y:S01]  /*1fe0*/  LDSM.16.M88.4 R60, [R189] ;  /* 0x00000000bd3c783b */ /* 0x000fe20000000200 */
[----:B------:R-:W-:-:S03]  /*1ff0*/  IADD3 R194, R189, 0xc00, RZ ;  /* 0x00000c00bdc27810 */ /* 0x000fc60007ffe0ff */
[----:B------:R-:W-:Y:S04]  /*2000*/  LDSM.16.M88.4 R16, [R188+0x1000] ;  /* 0x00100000bc10783b */ /* 0x000fe80000000200 */
[----:B------:R-:W2:Y:S04]  /*2010*/  LDSM.16.M88.4 R76, [R184+0x2400] ;  /* 0x00240000b84c783b */ /* 0x000ea80000000200 */
[----:B------:R-:W3:Y:S04]  /*2020*/  LDSM.16.M88.4 R96, [R189+0x400] ;  /* 0x00040000bd60783b */ /* 0x000ee80000000200 */
[----:B------:R-:W4:Y:S04]  /*2030*/  LDSM.16.M88.4 R80, [R184+0x2800] ;  /* 0x00280000b850783b */ /* 0x000f280000000200 */
[----:B------:R-:W-:Y:S04]  /*2040*/  LDSM.16.M88.4 R108, [R189+0x800] ;  /* 0x00080000bd6c783b */ /* 0x000fe80000000200 */
[----:B------:R-:W-:Y:S01]  /*2050*/  LDSM.16.M88.4 R72, [R184+0x2c00] ;  /* 0x002c0000b848783b */ /* 0x000fe20000000200 */
[-C--:B-1----:R-:W-:Y:S03]  /*2060*/  HMMA.16816.F32 R24, R12, R52.reuse, RZ ;  /* 0x000000340c18723c */ /* 0x082fe600000018ff */
[----:B------:R-:W-:Y:S04]  /*2070*/  LDSM.16.M88.4 R104, [R189+0xc00] ;  /* 0x000c0000bd68783b */ /* 0x000fe80000000200 */
[----:B------:R-:W-:Y:S01]  /*2080*/  LDSM.16.M88.4 R64, [R184+0x3000] ;  /* 0x00300000b840783b */ /* 0x000fe20000000200 */
[C---:B-----5:R-:W-:Y:S03]  /*2090*/  HMMA.16816.F32 R28, R8.reuse, R52, RZ ;  /* 0x00000034081c723c */ /* 0x060fe600000018ff */
[----:B------:R-:W-:Y:S04]  /*20a0*/  LDSM.16.M88.4 R92, [R189+0x1000] ;  /* 0x00100000bd5c783b */ /* 0x000fe80000000200 */
[----:B------:R-:W-:Y:S04]  /*20b0*/  LDSM.16.M88.4 R56, [R184+0x3400] ;  /* 0x00340000b838783b */ /* 0x000fe80000000200 */
[----:B------:R-:W-:Y:S01]  /*20c0*/  LDSM.16.M88.4 R88, [R189+0x1400] ;  /* 0x00140000bd58783b */ /* 0x000fe20000000200 */
[----:B--2---:R-:W-:Y:S03]  /*20d0*/  HMMA.16816.F32 R32, R8, R76, RZ ;  /* 0x0000004c0820723c */ /* 0x004fe600000018ff */
[----:B------:R-:W1:Y:S04]  /*20e0*/  LDSM.16.M88.4 R48, [R184+0x3800] ;  /* 0x00380000b830783b */ /* 0x000e680000000200 */
[----:B------:R-:W-:Y:S01]  /*20f0*/  LDSM.16.M88.4 R100, [R189+0x1800] ;  /* 0x00180000bd64783b */ /* 0x000fe20000000200 */
[-C--:B------:R-:W-:Y:S03]  /*2100*/  HMMA.16816.F32 R24, R20, R60.reuse, R24 ;  /* 0x0000003c1418723c */ /* 0x080fe60000001818 */
[----:B------:R-:W2:Y:S04]  /*2110*/  LDSM.16.M88.4 R44, [R184+0x3c00] ;  /* 0x003c0000b82c783b */ /* 0x000ea80000000200 */
[----:B------:R-:W5:Y:S01]  /*2120*/  LDSM.16.M88.4 R84, [R189+0x1c00] ;  /* 0x001c0000bd54783b */ /* 0x000f620000000200 */
[----:B------:R-:W-:Y:S03]  /*2130*/  HMMA.16816.F32 R36, R16, R60, R28 ;  /* 0x0000003c1024723c */ /* 0x000fe6000000181c */
[----:B------:R-:W0:Y:S05]  /*2140*/  LDGDEPBAR ;  /* 0x00000000000079af */ /* 0x000e2a0000000000 */
[----:B------:R-:W-:Y:S08]  /*2150*/  HMMA.16816.F32 R28, R12, R76, RZ ;  /* 0x0000004c0c1c723c */ /* 0x000ff000000018ff */
[----:B------:R-:W-:Y:S01]  /*2160*/  FMUL.FTZ R0, R24, c[0x0][0x2ec] ;  /* 0x0000bb0018007a20 */ /* 0x000fe20000410000 */
[----:B---3--:R-:W-:Y:S03]  /*2170*/  HMMA.16816.F32 R40, R16, R96, R32 ;  /* 0x000000601028723c */ /* 0x008fe60000001820 */
[----:B------:R3:W-:Y:S05]  /*2180*/  MUFU.TANH R193, R0 ;  /* 0x0000000000c17308 */ /* 0x0007ea0000002400 */
[----:B----4-:R-:W-:Y:S01]  /*2190*/  HMMA.16816.F32 R32, R8, R80, RZ ;  /* 0x000000500820723c */ /* 0x010fe200000018ff */
[----:B------:R-:W-:-:S07]  /*21a0*/  DEPBAR.LE SB0, 0x0 ;  /* 0x000080000000791a */ /* 0x000fce0000000000 */
[----:B-1----:R-:W-:Y:S01]  /*21b0*/  HMMA.16816.F32 R112, R8, R50, RZ ;  /* 0x000000320870723c */ /* 0x002fe200000018ff */
[----:B---3--:R-:W-:-:S04]  /*21c0*/  FMUL.FTZ R0, R25, c[0x0][0x2ec] ;  /* 0x0000bb0019007a20 */ /* 0x008fc80000410000 */
[----:B------:R1:W3:Y:S03]  /*21d0*/  MUFU.TANH R123, R0 ;  /* 0x00000000007b7308 */ /* 0x0002e60000002400 */
[----:B--2---:R-:W-:Y:S08]  /*21e0*/  HMMA.16816.F32 R116, R8, R46, RZ ;  /* 0x0000002e0874723c */ /* 0x004ff000000018ff */
[----:B------:R-:W-:Y:S01]  /*21f0*/  HMMA.16816.F32 R32, R16, R108, R32 ;  /* 0x0000006c1020723c */ /* 0x000fe20000001820 */
[----:B-1----:R-:W-:-:S04]  /*2200*/  FMUL.FTZ R0, R26, c[0x0][0x2ec] ;  /* 0x0000bb001a007a20 */ /* 0x002fc80000410000 */
[----:B------:R1:W-:Y:S02]  /*2210*/  MUFU.TANH R192, R0 ;  /* 0x0000000000c07308 */ /* 0x0003e40000002400 */
[----:B-1----:R-:W-:Y:S02]  /*2220*/  FMUL.FTZ R0, R27, c[0x0][0x2ec] ;  /* 0x0000bb001b007a20 */ /* 0x002fe40000410000 */
[----:B------:R-:W-:Y:S04]  /*2230*/  HMMA.16816.F32 R24, R20, R96, R28 ;  /* 0x000000601418723c */ /* 0x000fe8000000181c */
[----:B------:R1:W2:Y:S04]  /*2240*/  MUFU.TANH R128, R0 ;  /* 0x0000000000807308 */ /* 0x0002a80000002400 */
[----:B------:R-:W-:Y:S01]  /*2250*/  HMMA.16816.F32 R28, R12, R80, RZ ;  /* 0x000000500c1c723c */ /* 0x000fe200000018ff */
[----:B-1----:R-:W-:-:S04]  /*2260*/  FMUL.FTZ R0, R36, c[0x0][0x2ec] ;  /* 0x0000bb0024007a20 */ /* 0x002fc80000410000 */
[----:B------:R1:W-:Y:S02]  /*2270*/  MUFU.TANH R199, R0 ;  /* 0x0000000000c77308 */ /* 0x0003e40000002400 */
[----:B-1----:R-:W-:-:S06]  /*2280*/  FMUL.FTZ R0, R37, c[0x0][0x2ec] ;  /* 0x0000bb0025007a20 */ /* 0x002fcc0000410000 */
[----:B------:R1:W4:Y:S02]  /*2290*/  MUFU.TANH R121, R0 ;  /* 0x0000000000797308 */ /* 0x0003240000002400 */
[----:B-1----:R-:W-:-:S06]  /*22a0*/  FMUL.FTZ R0, R38, c[0x0][0x2ec] ;  /* 0x0000bb0026007a20 */ /* 0x002fcc0000410000 */
[----:B------:R1:W-:Y:S02]  /*22b0*/  MUFU.TANH R198, R0 ;  /* 0x0000000000c67308 */ /* 0x0003e40000002400 */
[----:B-1----:R-:W-:-:S06]  /*22c0*/  FMUL.FTZ R0, R39, c[0x0][0x2ec] ;  /* 0x0000bb0027007a20 */ /* 0x002fcc0000410000 */
[----:B------:R1:W1:Y:S02]  /*22d0*/  MUFU.TANH R70, R0 ;  /* 0x0000000000467308 */ /* 0x0002640000002400 */
        /* <DEDUP_REMOVED lines=43> */
[----:B------:R-:W-:Y:S08]  /*2590*/  HMMA.16816.F32 R36, R16, R92, R32 ;  /* 0x0000005c1024723c */ /* 0x000ff00000001820 */
[----:B------:R-:W-:Y:S01]  /*25a0*/  HMMA.16816.F32 R32, R8, R56, RZ ;  /* 0x000000380820723c */ /* 0x000fe200000018ff */
        /* <DEDUP_REMOVED lines=42> */
[----:B-----5:R-:W-:Y:S01]  /*2850*/  HMMA.16816.F32 R36, R20, R84, R36 ;  /* 0x000000541424723c */ /* 0x020fe20000001824 */
        /* <DEDUP_REMOVED lines=13> */
[----:B------:R1:W-:Y:S01]  /*2930*/  MUFU.TANH R190, R39 ;  /* 0x0000002700be7308 */ /* 0x0003e20000002400 */
[----:B------:R-:W-:Y:S07]  /*2940*/  HMMA.16816.F32 R24, R20, R100, R28 ;  /* 0x000000641418723c */ /* 0x000fee000000181c */
[----:B------:R5:W-:Y:S01]  /*2950*/  MUFU.TANH R175, R0 ;  /* 0x0000000000af7308 */ /* 0x000be20000002400 */
[C---:B------:R-:W-:Y:S08]  /*2960*/  HMMA.16816.F32 R28, R8.reuse, R44, RZ ;  /* 0x0000002c081c723c */ /* 0x040ff000000018ff */
[----:B-1----:R-:W-:Y:S01]  /*2970*/  HMMA.16816.F32 R36, R8, R82, RZ ;  /* 0x000000520824723c */ /* 0x002fe200000018ff */
[----:B-----5:R-:W-:-:S04]  /*2980*/  FMUL.FTZ R0, R40, c[0x0][0x2ec] ;  /* 0x0000bb0028007a20 */ /* 0x020fc80000410000 */
        /* <DEDUP_REMOVED lines=15> */
[----:B------:R-:W-:-:S04]  /*2a80*/  FMUL.FTZ R40, R40, c[0x0][0x2ec] ;  /* 0x0000bb0028287a20 */ /* 0x000fc80000410000 */
[----:B------:R-:W-:Y:S01]  /*2a90*/  MUFU.TANH R45, R40 ;  /* 0x00000028002d7308 */ /* 0x000fe20000002400 */
[----:B-1----:R-:W-:-:S07]  /*2aa0*/  FMUL.FTZ R0, R26, c[0x0][0x2ec] ;  /* 0x0000bb001a007a20 */ /* 0x002fce0000410000 */
[----:B------:R1:W-:Y:S02]  /*2ab0*/  MUFU.TANH R177, R0 ;  /* 0x0000000000b17308 */ /* 0x0003e40000002400 */
[----:B-1----:R-:W-:Y:S02]  /*2ac0*/  FMUL.FTZ R0, R27, c[0x0][0x2ec] ;  /* 0x0000bb001b007a20 */ /* 0x002fe40000410000 */
[----:B------:R-:W-:Y:S04]  /*2ad0*/  HMMA.16816.F32 R24, R16, R84, R28 ;  /* 0x000000541018723c */ /* 0x000fe8000000181c */
[----:B------:R1:W-:Y:S04]  /*2ae0*/  MUFU.TANH R186, R0 ;  /* 0x0000000000ba7308 */ /* 0x0003e80000002400 */
[----:B------:R-:W-:Y:S08]  /*2af0*/  HMMA.16816.F32 R28, R12, R54, RZ ;  /* 0x000000360c1c723c */ /* 0x000ff000000018ff */
[----:B------:R-:W-:Y:S01]  /*2b00*/  HMMA.16816.F32 R52, R8, R66, RZ ;  /* 0x000000420834723c */ /* 0x000fe200000018ff */
[----:B-1----:R-:W-:-:S04]  /*2b10*/  FMUL.FTZ R0, R32, c[0x0][0x2ec] ;  /* 0x0000bb0020007a20 */ /* 0x002fc80000410000 */
[----:B------:R1:W-:Y:S03]  /*2b20*/  MUFU.TANH R171, R0 ;  /* 0x0000000000ab7308 */ /* 0x0003e60000002400 */
[----:B------:R-:W-:Y:S01]  /*2b30*/  FMUL.FTZ R24, R24, c[0x0][0x2ec] ;  /* 0x0000bb0018187a20 */ /* 0x000fe20000410000 */
[----:B------:R-:W-:Y:S01]  /*2b40*/  HMMA.16816.F32 R64, R12, R66, RZ ;  /* 0x000000420c40723c */ /* 0x000fe200000018ff */
[----:B------:R-:W-:Y:S02]  /*2b50*/  FMUL.FTZ R25, R25, c[0x0][0x2ec] ;  /* 0x0000bb0019197a20 */ /* 0x000fe40000410000 */
[----:B------:R-:W-:Y:S02]  /*2b60*/  FMUL.FTZ R26, R26, c[0x0][0x2ec] ;  /* 0x0000bb001a1a7a20 */ /* 0x000fe40000410000 */
[----:B------:R-:W-:Y:S01]  /*2b70*/  FMUL.FTZ R27, R27, c[0x0][0x2ec] ;  /* 0x0000bb001b1b7a20 */ /* 0x000fe20000410000 */
[----:B------:R-:W-:Y:S02]  /*2b80*/  MUFU.TANH R178, R24 ;  /* 0x0000001800b27308 */ /* 0x000fe40000002400 */
[----:B------:R-:W-:Y:S01]  /*2b90*/  HMMA.16816.F32 R60, R20, R62, R28 ;  /* 0x0000003e143c723c */ /* 0x000fe2000000181c */
[----:B-1----:R-:W-:-:S05]  /*2ba0*/  FMUL.FTZ R0, R33, c[0x0][0x2ec] ;  /* 0x0000bb0021007a20 */ /* 0x002fca0000410000 */
[----:B------:R-:W-:Y:S02]  /*2bb0*/  MUFU.TANH R181, R25 ;  /* 0x0000001900b57308 */ /* 0x000fe40000002400 */
[----:B------:R-:W-:Y:S06]  /*2bc0*/  HMMA.16816.F32 R28, R16, R110, R36 ;  /* 0x0000006e101c723c */ /* 0x000fec0000001824 */
[----:B------:R1:W-:Y:S02]  /*2bd0*/  MUFU.TANH R180, R0 ;  /* 0x0000000000b47308 */ /* 0x0003e40000002400 */
[-C--:B------:R-:W-:Y:S06]  /*2be0*/  HMMA.16816.F32 R36, R8, R58.reuse, RZ ;  /* 0x0000003a0824723c */ /* 0x080fec00000018ff */
[----:B------:R-:W-:Y:S02]  /*2bf0*/  MUFU.TANH R174, R26 ;  /* 0x0000001a00ae7308 */ /* 0x000fe40000002400 */
[----:B------:R-:W-:Y:S01]  /*2c00*/  HMMA.16816.F32 R56, R12, R58, RZ ;  /* 0x0000003a0c38723c */ /* 0x000fe200000018ff */
[----:B-1----:R-:W-:-:S05]  /*2c10*/  FMUL.FTZ R0, R34, c[0x0][0x2ec] ;  /* 0x0000bb0022007a20 */ /* 0x002fca0000410000 */
[----:B------:R1:W-:Y:S08]  /*2c20*/  MUFU.TANH R179, R27 ;  /* 0x0000001b00b37308 */ /* 0x0003f00000002400 */
[----:B------:R5:W-:Y:S01]  /*2c30*/  MUFU.TANH R167, R0 ;  /* 0x0000000000a77308 */ /* 0x000be20000002400 */
[----:B-1----:R-:W-:Y:S01]  /*2c40*/  HMMA.16816.F32 R24, R8, R74, RZ ;  /* 0x0000004a0818723c */ /* 0x002fe200000018ff */
[----:B-----5:R-:W-:-:S07]  /*2c50*/  FMUL.FTZ R0, R35, c[0x0][0x2ec] ;  /* 0x0000bb0023007a20 */ /* 0x020fce0000410000 */
[----:B------:R-:W-:Y:S01]  /*2c60*/  HMMA.16816.F32 R72, R12, R74, RZ ;  /* 0x0000004a0c48723c */ /* 0x000fe200000018ff */
[----:B------:R1:W-:Y:S07]  /*2c70*/  MUFU.TANH R176, R0 ;  /* 0x0000000000b07308 */ /* 0x0003ee0000002400 */
[----:B------:R-:W-:Y:S08]  /*2c80*/  HMMA.16816.F32 R32, R8, R78, RZ ;  /* 0x0000004e0820723c */ /* 0x000ff000000018ff */
[----:B------:R-:W-:Y:S01]  /*2c90*/  HMMA.16816.F32 R8, R16, R106, R24 ;  /* 0x0000006a1008723c */ /* 0x000fe20000001818 */
[----:B-1----:R-:W-:-:S04]  /*2ca0*/  FMUL.FTZ R0, R41, c[0x0][0x2ec] ;  /* 0x0000bb0029007a20 */ /* 0x002fc80000410000 */
[----:B------:R1:W-:Y:S03]  /*2cb0*/  MUFU.TANH R44, R0 ;  /* 0x00000000002c7308 */ /* 0x0003e60000002400 */
[----:B------:R-:W-:Y:S08]  /*2cc0*/  HMMA.16816.F32 R24, R12, R78, RZ ;  /* 0x0000004e0c18723c */ /* 0x000ff000000018ff */
[----:B------:R-:W-:Y:S01]  /*2cd0*/  HMMA.16816.F32 R32, R16, R98, R32 ;  /* 0x000000621020723c */ /* 0x000fe20000001820 */
[----:B-1----:R-:W-:-:S07]  /*2ce0*/  FMUL.FTZ R0, R42, c[0x0][0x2ec] ;  /* 0x0000bb002a007a20 */ /* 0x002fce0000410000 */
[----:B------:R-:W-:Y:S01]  /*2cf0*/  HMMA.16816.F32 R76, R12, R50, RZ ;  /* 0x000000320c4c723c */ /* 0x000fe200000018ff */
[----:B------:R-:W-:Y:S01]  /*2d00*/  FMUL.FTZ R11, R11, c[0x0][0x2ec] ;  /* 0x0000bb000b0b7a20 */ /* 0x000fe20000410000 */
[----:B------:R1:W-:Y:S06]  /*2d10*/  MUFU.TANH R40, R0 ;  /* 0x0000000000287308 */ /* 0x0003ec0000002400 */
[----:B------:R-:W-:Y:S02]  /*2d20*/  HMMA.16816.F32 R24, R20, R98, R24 ;  /* 0x000000621418723c */ /* 0x000fe40000001818 */
[----:B------:R5:W-:Y:S01]  /*2d30*/  MUFU.TANH R135, R11 ;  /* 0x0000000b00877308 */ /* 0x000be20000002400 */
[----:B-1----:R-:W-:-:S07]  /*2d40*/  FMUL.FTZ R0, R43, c[0x0][0x2ec] ;  /* 0x0000bb002b007a20 */ /* 0x002fce0000410000 */
[----:B------:R1:W-:Y:S01]  /*2d50*/  MUFU.TANH R41, R0 ;  /* 0x0000000000297308 */ /* 0x0003e20000002400 */
[----:B-----5:R-:W-:Y:S02]  /*2d60*/  FMUL.FTZ R11, R60, c[0x0][0x2ec] ;  /* 0x0000bb003c0b7a20 */ /* 0x020fe40000410000 */
[----:B-1----:R-:W-:-:S05]  /*2d70*/  FMUL.FTZ R0, R32, c[0x0][0x2ec] ;  /* 0x0000bb0020007a20 */ /* 0x002fca0000410000 */
[----:B------:R1:W-:Y:S02]  /*2d80*/  MUFU.TANH R48, R0 ;  /* 0x0000000000307308 */ /* 0x0003e40000002400 */
[----:B-1----:R-:W-:-:S06]  /*2d90*/  FMUL.FTZ R0, R33, c[0x0][0x2ec] ;  /* 0x0000bb0021007a20 */ /* 0x002fcc0000410000 */
[----:B------:R1:W-:Y:S02]  /*2da0*/  MUFU.TANH R49, R0 ;  /* 0x0000000000317308 */ /* 0x0003e40000002400 */
[----:B-1----:R-:W-:-:S06]  /*2db0*/  FMUL.FTZ R0, R34, c[0x0][0x2ec] ;  /* 0x0000bb0022007a20 */ /* 0x002fcc0000410000 */
[----:B------:R1:W-:Y:S02]  /*2dc0*/  MUFU.TANH R43, R0 ;  /* 0x00000000002b7308 */ /* 0x0003e40000002400 */
[----:B-1----:R-:W-:Y:S02]  /*2dd0*/  FMUL.FTZ R0, R35, c[0x0][0x2ec] ;  /* 0x0000bb0023007a20 */ /* 0x002fe40000410000 */
[C---:B------:R-:W-:Y:S04]  /*2de0*/  HMMA.16816.F32 R32, R12.reuse, R82, RZ ;  /* 0x000000520c20723c */ /* 0x040fe800000018ff */
[----:B------:R1:W-:Y:S04]  /*2df0*/  MUFU.TANH R42, R0 ;  /* 0x00000000002a7308 */ /* 0x0003e80000002400 */
[----:B------:R-:W-:Y:S04]  /*2e00*/  HMMA.16816.F32 R80, R12, R46, RZ ;  /* 0x0000002e0c50723c */ /* 0x000fe800000018ff */
[----:B------:R-:W5:Y:S01]  /*2e10*/  MUFU.TANH R14, R11 ;  /* 0x0000000b000e7308 */ /* 0x000f620000002400 */
[----:B-1----:R-:W-:-:S07]  /*2e20*/  FMUL.FTZ R0, R28, c[0x0][0x2ec] ;  /* 0x0000bb001c007a20 */ /* 0x002fce0000410000 */
[----:B------:R1:W-:Y:S02]  /*2e30*/  MUFU.TANH R129, R0 ;  /* 0x0000000000817308 */ /* 0x0003e40000002400 */
[----:B-1----:R-:W-:-:S06]  /*2e40*/  FMUL.FTZ R0, R29, c[0x0][0x2ec] ;  /* 0x0000bb001d007a20 */ /* 0x002fcc0000410000 */
[----:B------:R1:W-:Y:S02]  /*2e50*/  MUFU.TANH R133, R0 ;  /* 0x0000000000857308 */ /* 0x0003e40000002400 */
[----:B-1----:R-:W-:-:S06]  /*2e60*/  FMUL.FTZ R0, R30, c[0x0][0x2ec] ;  /* 0x0000bb001e007a20 */ /* 0x002fcc0000410000 */
[----:B------:R1:W-:Y:S02]  /*2e70*/  MUFU.TANH R71, R0 ;  /* 0x0000000000477308 */ /* 0x0003e40000002400 */
[----:B-1----:R-:W-:Y:S02]  /*2e80*/  FMUL.FTZ R0, R31, c[0x0][0x2ec] ;  /* 0x0000bb001f007a20 */ /* 0x002fe40000410000 */
[----:B------:R-:W-:Y:S04]  /*2e90*/  HMMA.16816.F32 R28, R16, R94, R52 ;  /* 0x0000005e101c723c */ /* 0x000fe80000001834 */
[----:B------:R1:W-:Y:S02]  /*2ea0*/  MUFU.TANH R122, R0 ;  /* 0x00000000007a7308 */ /* 0x0003e40000002400 */
[----:B-1----:R-:W-:Y:S01]  /*2eb0*/  FMUL.FTZ R0, R8, c[0x0][0x2ec] ;  /* 0x0000bb0008007a20 */ /* 0x002fe20000410000 */
[----:B------:R-:W-:-:S05]  /*2ec0*/  IMNMX R8, R2, R68, PT ;  /* 0x0000004402087217 */ /* 0x000fca0003800200 */
[----:B------:R1:W-:Y:S02]  /*2ed0*/  MUFU.TANH R137, R0 ;  /* 0x0000000000897308 */ /* 0x0003e40000002400 */
[----:B-1----:R-:W-:Y:S01]  /*2ee0*/  FMUL.FTZ R0, R9, c[0x0][0x2ec] ;  /* 0x0000bb0009007a20 */ /* 0x002fe20000410000 */
[----:B------:R-:W-:Y:S01]  /*2ef0*/  IMNMX R9, R6, R68, PT ;  /* 0x0000004406097217 */ /* 0x000fe20003800200 */
[----:B------:R-:W-:-:S04]  /*2f00*/  FMUL.FTZ R6, R62, c[0x0][0x2ec] ;  /* 0x0000bb003e067a20 */ /* 0x000fc80000410000 */
[----:B------:R1:W-:Y:S08]  /*2f10*/  MUFU.TANH R138, R0 ;  /* 0x00000000008a7308 */ /* 0x0003f00000002400 */
[----:B------:R2:W2:Y:S01]  /*2f20*/  MUFU.TANH R13, R6 ;  /* 0x00000006000d7308 */ /* 0x0004a20000002400 */
[----:B-1----:R-:W-:Y:S01]  /*2f30*/  FMUL.FTZ R0, R10, c[0x0][0x2ec] ;  /* 0x0000bb000a007a20 */ /* 0x002fe20000410000 */
[----:B------:R-:W-:-:S06]  /*2f40*/  IMNMX R10, R3, R68, PT ;  /* 0x00000044030a7217 */ /* 0x000fcc0003800200 */
[----:B------:R1:W-:Y:S01]  /*2f50*/  MUFU.TANH R136, R0 ;  /* 0x0000000000887308 */ /* 0x0003e20000002400 */
[----:B--2---:R-:W-:-:S07]  /*2f60*/  FMUL.FTZ R6, R63, c[0x0][0x2ec] ;  /* 0x0000bb003f067a20 */ /* 0x004fce0000410000 */
[----:B------:R2:W2:Y:S01]  /*2f70*/  MUFU.TANH R12, R6 ;  /* 0x00000006000c7308 */ /* 0x0004a20000002400 */
[----:B-1----:R-:W-:-:S05]  /*2f80*/  IMAD R0, R120, 0x80, R130 ;  /* 0x0000008078007824 */ /* 0x002fca00078e0282 */
[C---:B------:R-:W-:Y:S02]  /*2f90*/  IADD3 R3, R0.reuse, 0x1, RZ ;  /* 0x0000000100037810 */ /* 0x040fe40007ffe0ff */
[----:B------:R-:W-:Y:S01]  /*2fa0*/  IADD3 R2, R0, 0x8, RZ ;  /* 0x0000000800027810 */ /* 0x000fe20007ffe0ff */
[----:B--2---:R-:W-:Y:S01]  /*2fb0*/  FMUL.FTZ R6, R29, c[0x0][0x2ec] ;  /* 0x0000bb001d067a20 */ /* 0x004fe20000410000 */
[C---:B------:R-:W-:Y:S02]  /*2fc0*/  ISETP.GE.AND P3, PT, R3.reuse, R7, PT ;  /* 0x000000070300720c */ /* 0x040fe40003f66270 */
[----:B------:R-:W-:Y:S01]  /*2fd0*/  ISETP.GE.AND P1, PT, R3, R8, PT ;  /* 0x000000080300720c */ /* 0x000fe20003f26270 */
[----:B------:R1:W-:Y:S01]  /*2fe0*/  MUFU.TANH R130, R6 ;  /* 0x0000000600827308 */ /* 0x0003e20000002400 */
[----:B---3--:R-:W-:Y:S02]  /*2ff0*/  FSEL R62, R123, -INF , !P3 ;  /* 0xff8000007b3e7808 */ /* 0x008fe40005800000 */
[----:B------:R-:W-:-:S02]  /*3000*/  ISETP.GE.AND P0, PT, R3, R10, PT ;  /* 0x0000000a0300720c */ /* 0x000fc40003f06270 */
[----:B------:R-:W-:Y:S02]  /*3010*/  ISETP.GE.AND P4, PT, R3, R9, PT ;  /* 0x000000090300720c */ /* 0x000fe40003f86270 */
[C---:B------:R-:W-:Y:S02]  /*3020*/  ISETP.GE.AND P2, PT, R2.reuse, R7, PT ;  /* 0x000000070200720c */ /* 0x040fe40003f46270 */
[C---:B------:R-:W-:Y:S02]  /*3030*/  ISETP.GE.AND P6, PT, R2.reuse, R8, PT ;  /* 0x000000080200720c */ /* 0x040fe40003fc6270 */
[C---:B------:R-:W-:Y:S02]  /*3040*/  ISETP.GE.AND P5, PT, R2.reuse, R10, PT ;  /* 0x0000000a0200720c */ /* 0x040fe40003fa6270 */
[----:B------:R-:W-:Y:S01]  /*3050*/  ISETP.GE.AND P3, PT, R2, R9, PT ;  /* 0x000000090200720c */ /* 0x000fe20003f66270 */
[----:B------:R-:W-:Y:S01]  /*3060*/  FMUL.FTZ R2, R61, c[0x0][0x2ec] ;  /* 0x0000bb003d027a20 */ /* 0x000fe20000410000 */
[----:B------:R-:W-:Y:S01]  /*3070*/  IADD3 R3, R0, 0x9, RZ ;  /* 0x0000000900037810 */ /* 0x000fe20007ffe0ff */
[----:B-1----:R-:W-:Y:S01]  /*3080*/  FMUL.FTZ R6, R24, c[0x0][0x2ec] ;  /* 0x0000bb0018067a20 */ /* 0x002fe20000410000 */
[----:B------:R-:W-:Y:S01]  /*3090*/  FSEL R85, R128, -INF , !P1 ;  /* 0xff80000080557808 */ /* 0x000fe20004800000 */
[----:B------:R1:W2:Y:S01]  /*30a0*/  MUFU.TANH R11, R2 ;  /* 0x00000002000b7308 */ /* 0x0002a20000002400 */
[----:B----4-:R-:W-:-:S02]  /*30b0*/  FSEL R100, R121, -INF , !P0 ;  /* 0xff80000079647808 */ /* 0x010fc40004000000 */
[----:B------:R-:W-:Y:S02]  /*30c0*/  FSEL R108, R70, -INF , !P4 ;  /* 0xff800000466c7808 */ /* 0x000fe40006000000 */
[----:B-----5:R-:W-:Y:S02]  /*30d0*/  FSEL R61, R14, -INF , !P2 ;  /* 0xff8000000e3d7808 */ /* 0x020fe40005000000 */
[C---:B------:R-:W-:Y:S01]  /*30e0*/  ISETP.GE.AND P1, PT, R3.reuse, R7, PT ;  /* 0x000000070300720c */ /* 0x040fe20003f26270 */
[----:B------:R-:W3:Y:S01]  /*30f0*/  MUFU.TANH R6, R6 ;  /* 0x0000000600067308 */ /* 0x000ee20000002400 */
[C---:B------:R-:W-:Y:S02]  /*3100*/  ISETP.GE.AND P0, PT, R3.reuse, R8, PT ;  /* 0x000000080300720c */ /* 0x040fe40003f06270 */
[C---:B------:R-:W-:Y:S02]  /*3110*/  ISETP.GE.AND P4, PT, R3.reuse, R10, PT ;  /* 0x0000000a0300720c */ /* 0x040fe40003f86270 */
[----:B------:R-:W-:Y:S01]  /*3120*/  ISETP.GE.AND P2, PT, R3, R9, PT ;  /* 0x000000090300720c */ /* 0x000fe20003f46270 */
[----:B------:R-:W-:Y:S01]  /*3130*/  FMUL.FTZ R3, R28, c[0x0][0x2ec] ;  /* 0x0000bb001c037a20 */ /* 0x000fe20000410000 */
[----:B------:R-:W-:-:S02]  /*3140*/  FSEL R97, R13, -INF , !P6 ;  /* 0xff8000000d617808 */ /* 0x000fc40007000000 */
[----:B-1----:R-:W-:Y:S01]  /*3150*/  IADD3 R2, R0, 0x10, RZ ;  /* 0x0000001000027810 */ /* 0x002fe20007ffe0ff */
[----:B------:R1:W-:Y:S01]  /*3160*/  MUFU.TANH R128, R3 ;  /* 0x0000000300807308 */ /* 0x0003e20000002400 */
[----:B------:R-:W-:Y:S02]  /*3170*/  FSEL R96, R12, -INF , !P0 ;  /* 0xff8000000c607808 */ /* 0x000fe40004000000 */
[----:B------:R-:W-:Y:S01]  /*3180*/  ISETP.GE.AND P6, PT, R2, R7, PT ;  /* 0x000000070200720c */ /* 0x000fe20003fc6270 */
[----:B------:R-:W-:Y:S01]  /*3190*/  HMMA.16816.F32 R12, R20, R110, R32 ;  /* 0x0000006e140c723c */ /* 0x000fe20000001820 */
[----:B------:R-:W-:Y:S02]  /*31a0*/  FSEL R101, R44, -INF , !P4 ;  /* 0xff8000002c657808 */ /* 0x000fe40006000000 */
[----:B------:R-:W-:Y:S02]  /*31b0*/  FSEL R121, R41, -INF , !P2 ;  /* 0xff80000029797808 */ /* 0x000fe40005000000 */
[----:B------:R-:W-:-:S02]  /*31c0*/  FSEL R55, R134, -INF , !P6 ;  /* 0xff80000086377808 */ /* 0x000fc40007000000 */
[----:B------:R-:W-:Y:S02]  /*31d0*/  FSEL R105, R45, -INF , !P5 ;  /* 0xff8000002d697808 */ /* 0x000fe40006800000 */
[----:B------:R-:W-:Y:S02]  /*31e0*/  FSEL R123, R40, -INF , !P3 ;  /* 0xff800000287b7808 */ /* 0x000fe40005800000 */
[----:B--2---:R-:W-:Y:S01]  /*31f0*/  FSEL R60, R11, -INF , !P1 ;  /* 0xff8000000b3c7808 */ /* 0x004fe20004800000 */
[----:B------:R-:W-:Y:S01]  /*3200*/  FMUL.FTZ R11, R30, c[0x0][0x2ec] ;  /* 0x0000bb001e0b7a20 */ /* 0x000fe20000410000 */
[----:B-1----:R-:W-:Y:S02]  /*3210*/  IADD3 R3, R0, 0x11, RZ ;  /* 0x0000001100037810 */ /* 0x002fe40007ffe0ff */
[----:B------:R-:W-:Y:S01]  /*3220*/  ISETP.GE.AND P5, PT, R2, R8, PT ;  /* 0x000000080200720c */ /* 0x000fe20003fa6270 */
[----:B------:R-:W-:Y:S01]  /*3230*/  MUFU.TANH R35, R11 ;  /* 0x0000000b00237308 */ /* 0x000fe20000002400 */
[----:B------:R-:W-:Y:S01]  /*3240*/  BAR.SYNC.DEFER_BLOCKING 0x0 ;  /* 0x0000000000007b1d */ /* 0x000fe20000010000 */
[----:B------:R-:W-:-:S02]  /*3250*/  ISETP.GE.AND P0, PT, R3, R7, PT ;  /* 0x000000070300720c */ /* 0x000fc40003f06270 */
[C---:B------:R-:W-:Y:S02]  /*3260*/  ISETP.GE.AND P4, PT, R3.reuse, R8, PT ;  /* 0x000000080300720c */ /* 0x040fe40003f86270 */
[CC--:B------:R-:W-:Y:S02]  /*3270*/  ISETP.GE.AND P2, PT, R3.reuse, R10.reuse, PT ;  /* 0x0000000a0300720c */ /* 0x0c0fe40003f46270 */
[-C--:B------:R-:W-:Y:S01]  /*3280*/  ISETP.GE.AND P6, PT, R3, R9.reuse, PT ;  /* 0x000000090300720c */ /* 0x080fe20003fc6270 */
[----:B------:R-:W-:Y:S01]  /*3290*/  FMUL.FTZ R3, R26, c[0x0][0x2ec] ;  /* 0x0000bb001a037a20 */ /* 0x000fe20000410000 */
[C---:B------:R-:W-:Y:S02]  /*32a0*/  ISETP.GE.AND P3, PT, R2.reuse, R10, PT ;  /* 0x0000000a0200720c */ /* 0x040fe40003f66270 */
[----:B------:R-:W-:Y:S01]  /*32b0*/  ISETP.GE.AND P1, PT, R2, R9, PT ;  /* 0x000000090200720c */ /* 0x000fe20003f26270 */
[----:B------:R1:W2:Y:S01]  /*32c0*/  MUFU.TANH R26, R3 ;  /* 0x00000003001a7308 */ /* 0x0002a20000002400 */
[----:B------:R-:W-:-:S02]  /*32d0*/  IADD3 R2, R0, 0x18, RZ ;  /* 0x0000001800027810 */ /* 0x000fc40007ffe0ff */
[----:B------:R-:W-:Y:S02]  /*32e0*/  FSEL R93, R127, -INF , !P5 ;  /* 0xff8000007f5d7808 */ /* 0x000fe40006800000 */
[----:B------:R-:W-:Y:S02]  /*32f0*/  FSEL R109, R125, -INF , !P3 ;  /* 0xff8000007d6d7808 */ /* 0x000fe40005800000 */
[----:B------:R-:W-:Y:S02]  /*3300*/  FSEL R124, R124, -INF , !P1 ;  /* 0xff8000007c7c7808 */ /* 0x000fe40004800000 */
[----:B------:R-:W-:Y:S02]  /*3310*/  FSEL R54, R140, -INF , !P0 ;  /* 0xff8000008c367808 */ /* 0x000fe40004000000 */
[C---:B------:R-:W-:Y:S02]  /*3320*/  ISETP.GE.AND P5, PT, R2.reuse, R7, PT ;  /* 0x000000070200720c */ /* 0x040fe40003fa6270 */
[----:B------:R-:W-:-:S02]  /*3330*/  ISETP.GE.AND P3, PT, R2, R8, PT ;  /* 0x000000080200720c */ /* 0x000fc40003f66270 */
[C---:B------:R-:W-:Y:S01]  /*3340*/  ISETP.GE.AND P1, PT, R2.reuse, R10, PT ;  /* 0x0000000a0200720c */ /* 0x040fe20003f26270 */
[----:B-1----:R-:W-:Y:S01]  /*3350*/  FMUL.FTZ R3, R25, c[0x0][0x2ec] ;  /* 0x0000bb0019037a20 */ /* 0x002fe20000410000 */
[----:B------:R-:W-:Y:S02]  /*3360*/  ISETP.GE.AND P0, PT, R2, R9, PT ;  /* 0x000000090200720c */ /* 0x000fe40003f06270 */
[----:B------:R-:W-:Y:S01]  /*3370*/  IADD3 R2, R0, 0x19, RZ ;  /* 0x0000001900027810 */ /* 0x000fe20007ffe0ff */
[----:B------:R1:W4:Y:S01]  /*3380*/  MUFU.TANH R25, R3 ;  /* 0x0000000300197308 */ /* 0x0003220000002400 */
[----:B------:R-:W-:Y:S02]  /*3390*/  FSEL R92, R143, -INF , !P4 ;  /* 0xff8000008f5c7808 */ /* 0x000fe40006000000 */
[----:B------:R-:W-:Y:S02]  /*33a0*/  ISETP.GE.AND P4, PT, R2, R7, PT ;  /* 0x000000070200720c */ /* 0x000fe40003f86270 */
[----:B---3--:R-:W-:Y:S01]  /*33b0*/  FSEL R53, R6, -INF , !P5 ;  /* 0xff80000006357808 */ /* 0x008fe20006800000 */
[----:B------:R-:W-:Y:S01]  /*33c0*/  FMUL.FTZ R6, R31, c[0x0][0x2ec] ;  /* 0x0000bb001f067a20 */ /* 0x000fe20000410000 */
[----:B------:R-:W-:Y:S01]  /*33d0*/  FSEL R110, R126, -INF , !P6 ;  /* 0xff8000007e6e7808 */ /* 0x000fe20007000000 */
[----:B------:R-:W-:Y:S01]  /*33e0*/  HMMA.16816.F32 R28, R16, R90, R36 ;  /* 0x0000005a101c723c */ /* 0x000fe20000001824 */
[----:B--2---:R-:W-:Y:S01]  /*33f0*/  FSEL R88, R26, -INF , !P3 ;  /* 0xff8000001a587808 */ /* 0x004fe20005800000 */
[----:B------:R2:W-:Y:S01]  /*3400*/  MUFU.TANH R70, R6 ;  /* 0x0000000600467308 */ /* 0x0005e20000002400 */
[----:B------:R-:W-:-:S02]  /*3410*/  FSEL R99, R48, -INF , !P1 ;  /* 0xff80000030637808 */ /* 0x000fc40004800000 */
[----:B------:R-:W-:Y:S02]  /*3420*/  FSEL R126, R43, -INF , !P0 ;  /* 0xff8000002b7e7808 */ /* 0x000fe40004000000 */
[----:B------:R-:W-:Y:S01]  /*3430*/  FSEL R104, R131, -INF , !P2 ;  /* 0xff80000083687808 */ /* 0x000fe20005000000 */
[----:B-1----:R-:W-:Y:S01]  /*3440*/  FMUL.FTZ R3, R27, c[0x0][0x2ec] ;  /* 0x0000bb001b037a20 */ /* 0x002fe20000410000 */
[----:B----4-:R-:W-:Y:S02]  /*3450*/  FSEL R52, R25, -INF , !P4 ;  /* 0xff80000019347808 */ /* 0x010fe40006000000 */
[C---:B------:R-:W-:Y:S01]  /*3460*/  ISETP.GE.AND P2, PT, R2.reuse, R8, PT ;  /* 0x000000080200720c */ /* 0x040fe20003f46270 */
[----:B------:R1:W3:Y:S01]  /*3470*/  MUFU.TANH R24, R3 ;  /* 0x0000000300187308 */ /* 0x0002e20000002400 */
[C---:B------:R-:W-:Y:S02]  /*3480*/  ISETP.GE.AND P6, PT, R2.reuse, R10, PT ;  /* 0x0000000a0200720c */ /* 0x040fe40003fc6270 */
[----:B------:R-:W-:-:S02]  /*3490*/  ISETP.GE.AND P5, PT, R2, R9, PT ;  /* 0x000000090200720c */ /* 0x000fc40003fa6270 */
[----:B------:R-:W-:Y:S01]  /*34a0*/  IADD3 R2, R0, 0x21, RZ ;  /* 0x0000002100027810 */ /* 0x000fe20007ffe0ff */
[----:B--2---:R-:W-:Y:S01]  /*34b0*/  FMUL.FTZ R6, R15, c[0x0][0x2ec] ;  /* 0x0000bb000f067a20 */ /* 0x004fe20000410000 */
[----:B------:R-:W-:Y:S02]  /*34c0*/  FSEL R98, R49, -INF , !P6 ;  /* 0xff80000031627808 */ /* 0x000fe40007000000 */
[----:B------:R-:W-:Y:S02]  /*34d0*/  FSEL R111, R42, -INF , !P5 ;  /* 0xff8000002a6f7808 */ /* 0x000fe40006800000 */
[C---:B------:R-:W-:Y:S02]  /*34e0*/  ISETP.GE.AND P6, PT, R2.reuse, R8, PT ;  /* 0x000000080200720c */ /* 0x040fe40003fc6270 */
[----:B------:R-:W-:Y:S02]  /*34f0*/  ISETP.GE.AND P5, PT, R2, R10, PT ;  /* 0x0000000a0200720c */ /* 0x000fe40003fa6270 */
[----:B-1----:R-:W-:-:S02]  /*3500*/  IADD3 R3, R0, 0x20, RZ ;  /* 0x0000002000037810 */ /* 0x002fc40007ffe0ff */
[----:B---3--:R-:W-:Y:S02]  /*3510*/  FSEL R89, R24, -INF , !P2 ;  /* 0xff80000018597808 */ /* 0x008fe40005000000 */
[C---:B------:R-:W-:Y:S01]  /*3520*/  ISETP.GE.AND P3, PT, R3.reuse, R7, PT ;  /* 0x000000070300720c */ /* 0x040fe20003f66270 */
[----:B------:R-:W-:Y:S01]  /*3530*/  HMMA.16816.F32 R24, R20, R106, R72 ;  /* 0x0000006a1418723c */ /* 0x000fe20000001848 */
[C---:B------:R-:W-:Y:S02]  /*3540*/  ISETP.GE.AND P1, PT, R3.reuse, R8, PT ;  /* 0x000000080300720c */ /* 0x040fe40003f26270 */
[C---:B------:R-:W-:Y:S02]  /*3550*/  ISETP.GE.AND P0, PT, R3.reuse, R10, PT ;  /* 0x0000000a0300720c */ /* 0x040fe40003f06270 */
[----:B------:R-:W-:Y:S01]  /*3560*/  ISETP.GE.AND P4, PT, R3, R9, PT ;  /* 0x000000090300720c */ /* 0x000fe20003f86270 */
[----:B------:R-:W-:Y:S01]  /*3570*/  FMUL.FTZ R3, R12, c[0x0][0x2ec] ;  /* 0x0000bb000c037a20 */ /* 0x000fe20000410000 */
[----:B------:R-:W-:Y:S01]  /*3580*/  FSEL R51, R141, -INF , !P3 ;  /* 0xff8000008d337808 */ /* 0x000fe20005800000 */
[----:B------:R1:W-:Y:S01]  /*3590*/  MUFU.TANH R12, R6 ;  /* 0x00000006000c7308 */ /* 0x0003e20000002400 */
[----:B------:R-:W-:-:S02]  /*35a0*/  ISETP.GE.AND P2, PT, R2, R7, PT ;  /* 0x000000070200720c */ /* 0x000fc40003f46270 */
[----:B------:R-:W-:Y:S02]  /*35b0*/  ISETP.GE.AND P3, PT, R2, R9, PT ;  /* 0x000000090200720c */ /* 0x000fe40003f66270 */
[----:B------:R-:W-:Y:S02]  /*35c0*/  IADD3 R2, R0, 0x28, RZ ;  /* 0x0000002800027810 */ /* 0x000fe40007ffe0ff */
[----:B------:R-:W-:Y:S01]  /*35d0*/  FSEL R84, R146, -INF , !P1 ;  /* 0xff80000092547808 */ /* 0x000fe20004800000 */
[----:B------:R2:W3:Y:S01]  /*35e0*/  MUFU.TANH R32, R3 ;  /* 0x0000000300207308 */ /* 0x0004e20000002400 */
[----:B------:R-:W-:Y:S02]  /*35f0*/  FSEL R127, R139, -INF , !P0 ;  /* 0xff8000008b7f7808 */ /* 0x000fe40004000000 */
[----:B------:R-:W-:Y:S02]  /*3600*/  FSEL R132, R132, -INF , !P4 ;  /* 0xff80000084847808 */ /* 0x000fe40006000000 */
[----:B------:R-:W-:-:S02]  /*3610*/  FSEL R50, R149, -INF , !P2 ;  /* 0xff80000095327808 */ /* 0x000fc40005000000 */
[C---:B------:R-:W-:Y:S01]  /*3620*/  ISETP.GE.AND P1, PT, R2.reuse, R7, PT ;  /* 0x000000070200720c */ /* 0x040fe20003f26270 */
[----:B-1----:R-:W-:Y:S01]  /*3630*/  FMUL.FTZ R6, R29, c[0x0][0x2ec] ;  /* 0x0000bb001d067a20 */ /* 0x002fe20000410000 */
[C---:B------:R-:W-:Y:S02]  /*3640*/  ISETP.GE.AND P0, PT, R2.reuse, R8, PT ;  /* 0x000000080200720c */ /* 0x040fe40003f06270 */
[C---:B------:R-:W-:Y:S01]  /*3650*/  ISETP.GE.AND P4, PT, R2.reuse, R10, PT ;  /* 0x0000000a0200720c */ /* 0x040fe20003f86270 */
[----:B------:R1:W-:Y:S01]  /*3660*/  MUFU.TANH R38, R6 ;  /* 0x0000000600267308 */ /* 0x0003e20000002400 */
[----:B------:R-:W-:Y:S01]  /*3670*/  ISETP.GE.AND P2, PT, R2, R9, PT ;  /* 0x000000090200720c */ /* 0x000fe20003f46270 */
[----:B------:R-:W-:Y:S01]  /*3680*/  FMUL.FTZ R2, R13, c[0x0][0x2ec] ;  /* 0x0000bb000d027a20 */ /* 0x000fe20000410000 */
[----:B------:R-:W-:Y:S01]  /*3690*/  FSEL R74, R154, -INF , !P6 ;  /* 0xff8000009a4a7808 */ /* 0x000fe20007000000 */
[----:B--2---:R-:W-:Y:S01]  /*36a0*/  FMUL.FTZ R3, R14, c[0x0][0x2ec] ;  /* 0x0000bb000e037a20 */ /* 0x004fe20000410000 */
[----:B------:R-:W-:-:S02]  /*36b0*/  FSEL R125, R148, -INF , !P5 ;  /* 0xff800000947d7808 */ /* 0x000fc40006800000 */
[----:B------:R-:W-:Y:S01]  /*36c0*/  FSEL R131, R145, -INF , !P3 ;  /* 0xff80000091837808 */ /* 0x000fe20005800000 */
[----:B------:R2:W4:Y:S01]  /*36d0*/  MUFU.TANH R14, R3 ;  /* 0x00000003000e7308 */ /* 0x0005220000002400 */
[----:B---3--:R-:W-:Y:S02]  /*36e0*/  FSEL R49, R32, -INF , !P1 ;  /* 0xff80000020317808 */ /* 0x008fe40004800000 */
[----:B------:R-:W-:Y:S02]  /*36f0*/  FSEL R107, R129, -INF , !P4 ;  /* 0xff800000816b7808 */ /* 0x000fe40006000000 */
[----:B------:R-:W-:-:S03]  /*3700*/  FSEL R134, R71, -INF , !P2 ;  /* 0xff80000047867808 */ /* 0x000fc60005000000 */
[----:B------:R3:W5:Y:S01]  /*3710*/  MUFU.TANH R11, R2 ;  /* 0x00000002000b7308 */ /* 0x0007620000002400 */
[----:B-1----:R-:W-:Y:S01]  /*3720*/  FMUL.FTZ R6, R24, c[0x0][0x2ec] ;  /* 0x0000bb0018067a20 */ /* 0x002fe20000410000 */
[----:B--2---:R-:W-:-:S06]  /*3730*/  IADD3 R3, R0, 0x29, RZ ;  /* 0x0000002900037810 */ /* 0x004fcc0007ffe0ff */
[----:B------:R-:W1:Y:S01]  /*3740*/  MUFU.TANH R6, R6 ;  /* 0x0000000600067308 */ /* 0x000e620000002400 */
[----:B----4-:R-:W-:Y:S02]  /*3750*/  FSEL R73, R14, -INF , !P0 ;  /* 0xff8000000e497808 */ /* 0x010fe40004000000 */
[C---:B------:R-:W-:Y:S02]  /*3760*/  ISETP.GE.AND P6, PT, R3.reuse, R7, PT ;  /* 0x000000070300720c */ /* 0x040fe40003fc6270 */
[C---:B------:R-:W-:Y:S02]  /*3770*/  ISETP.GE.AND P5, PT, R3.reuse, R8, PT ;  /* 0x000000080300720c */ /* 0x040fe40003fa6270 */
[C---:B------:R-:W-:Y:S02]  /*3780*/  ISETP.GE.AND P3, PT, R3.reuse, R10, PT ;  /* 0x0000000a0300720c */ /* 0x040fe40003f66270 */
[----:B------:R-:W-:Y:S01]  /*3790*/  ISETP.GE.AND P1, PT, R3, R9, PT ;  /* 0x000000090300720c */ /* 0x000fe20003f26270 */
[----:B------:R-:W-:Y:S01]  /*37a0*/  FMUL.FTZ R3, R28, c[0x0][0x2ec] ;  /* 0x0000bb001c037a20 */ /* 0x000fe20000410000 */
[----:B---3--:R-:W-:-:S02]  /*37b0*/  IADD3 R2, R0, 0x30, RZ ;  /* 0x0000003000027810 */ /* 0x008fc40007ffe0ff */
[----:B------:R-:W-:Y:S01]  /*37c0*/  FSEL R72, R12, -INF , !P5 ;  /* 0xff8000000c487808 */ /* 0x000fe20006800000 */
[----:B------:R2:W-:Y:S01]  /*37d0*/  MUFU.TANH R68, R3 ;  /* 0x0000000300447308 */ /* 0x0005e20000002400 */
[----:B------:R-:W-:Y:S01]  /*37e0*/  ISETP.GE.AND P0, PT, R2, R7, PT ;  /* 0x000000070200720c */ /* 0x000fe20003f06270 */
[----:B------:R-:W-:Y:S01]  /*37f0*/  HMMA.16816.F32 R12, R20, R94, R64 ;  /* 0x0000005e140c723c */ /* 0x000fe20000001840 */
[----:B------:R-:W-:Y:S02]  /*3800*/  FSEL R106, R133, -INF , !P3 ;  /* 0xff800000856a7808 */ /* 0x000fe40005800000 */
[----:B------:R-:W-:Y:S02]  /*3810*/  FSEL R122, R122, -INF , !P1 ;  /* 0xff8000007a7a7808 */ /* 0x000fe40004800000 */
[----:B------:R-:W-:Y:S02]  /*3820*/  FSEL R47, R153, -INF , !P0 ;  /* 0xff800000992f7808 */ /* 0x000fe40004000000 */
[----:B-----5:R-:W-:Y:S01]  /*3830*/  FSEL R48, R11, -INF , !P6 ;  /* 0xff8000000b307808 */ /* 0x020fe20007000000 */
[----:B------:R-:W-:Y:S01]  /*3840*/  FMUL.FTZ R11, R30, c[0x0][0x2ec] ;  /* 0x0000bb001e0b7a20 */ /* 0x000fe20000410000 */
[----:B------:R-:W-:-:S02]  /*3850*/  ISETP.GE.AND P4, PT, R2, R8, PT ;  /* 0x000000080200720c */ /* 0x000fc40003f86270 */
[C---:B------:R-:W-:Y:S01]  /*3860*/  ISETP.GE.AND P2, PT, R2.reuse, R10, PT ;  /* 0x0000000a0200720c */ /* 0x040fe20003f46270 */
[----:B------:R-:W-:Y:S01]  /*3870*/  MUFU.TANH R34, R11 ;  /* 0x0000000b00227308 */ /* 0x000fe20000002400 */
[----:B------:R-:W-:Y:S02]  /*3880*/  ISETP.GE.AND P6, PT, R2, R9, PT ;  /* 0x000000090200720c */ /* 0x000fe40003fc6270 */
[C---:B--2---:R-:W-:Y:S02]  /*3890*/  IADD3 R3, R0.reuse, 0x31, RZ ;  /* 0x0000003100037810 */ /* 0x044fe40007ffe0ff */
[----:B------:R-:W-:Y:S02]  /*38a0*/  IADD3 R2, R0, 0x38, RZ ;  /* 0x0000003800027810 */ /* 0x000fe40007ffe0ff */
[C---:B------:R-:W-:Y:S02]  /*38b0*/  ISETP.GE.AND P5, PT, R3.reuse, R7, PT ;  /* 0x000000070300720c */ /* 0x040fe40003fa6270 */
[----:B------:R-:W-:-:S02]  /*38c0*/  ISETP.GE.AND P3, PT, R3, R8, PT ;  /* 0x000000080300720c */ /* 0x000fc40003f66270 */
[C---:B------:R-:W-:Y:S02]  /*38d0*/  ISETP.GE.AND P1, PT, R3.reuse, R10, PT ;  /* 0x0000000a0300720c */ /* 0x040fe40003f26270 */
[----:B------:R-:W-:Y:S01]  /*38e0*/  ISETP.GE.AND P0, PT, R3, R9, PT ;  /* 0x000000090300720c */ /* 0x000fe20003f06270 */
[----:B------:R-:W-:Y:S01]  /*38f0*/  FMUL.FTZ R3, R26, c[0x0][0x2ec] ;  /* 0x0000bb001a037a20 */ /* 0x000fe20000410000 */
[----:B------:R-:W-:Y:S02]  /*3900*/  FSEL R71, R150, -INF , !P4 ;  /* 0xff80000096477808 */ /* 0x000fe40006000000 */
[----:B------:R-:W-:Y:S01]  /*3910*/  FSEL R133, R144, -INF , !P2 ;  /* 0xff80000090857808 */ /* 0x000fe20005000000 */
[----:B------:R2:W3:Y:S01]  /*3920*/  MUFU.TANH R26, R3 ;  /* 0x00000003001a7308 */ /* 0x0004e20000002400 */
[----:B------:R-:W-:Y:S02]  /*3930*/  FSEL R142, R142, -INF , !P6 ;  /* 0xff8000008e8e7808 */ /* 0x000fe40007000000 */
[----:B------:R-:W-:-:S02]  /*3940*/  FSEL R46, R157, -INF , !P5 ;  /* 0xff8000009d2e7808 */ /* 0x000fc40006800000 */
[C---:B------:R-:W-:Y:S02]  /*3950*/  ISETP.GE.AND P4, PT, R2.reuse, R7, PT ;  /* 0x000000070200720c */ /* 0x040fe40003f86270 */
[C---:B------:R-:W-:Y:S02]  /*3960*/  ISETP.GE.AND P2, PT, R2.reuse, R8, PT ;  /* 0x000000080200720c */ /* 0x040fe40003f46270 */
[C---:B------:R-:W-:Y:S02]  /*3970*/  ISETP.GE.AND P6, PT, R2.reuse, R10, PT ;  /* 0x0000000a0200720c */ /* 0x040fe40003fc6270 */
[----:B------:R-:W-:Y:S02]  /*3980*/  ISETP.GE.AND P5, PT, R2, R9, PT ;  /* 0x000000090200720c */ /* 0x000fe40003fa6270 */
[----:B------:R-:W-:Y:S02]  /*3990*/  IADD3 R2, R0, 0x39, RZ ;  /* 0x0000003900027810 */ /* 0x000fe40007ffe0ff */
[----:B------:R-:W-:Y:S01]  /*39a0*/  FSEL R69, R160, -INF , !P3 ;  /* 0xff800000a0457808 */ /* 0x000fe20005800000 */
[----:B--2---:R-:W-:Y:S01]  /*39b0*/  FMUL.FTZ R3, R25, c[0x0][0x2ec] ;  /* 0x0000bb0019037a20 */ /* 0x004fe20000410000 */
[----:B------:R-:W-:-:S02]  /*39c0*/  ISETP.GE.AND P3, PT, R2, R7, PT ;  /* 0x000000070200720c */ /* 0x000fc40003f66270 */
[----:B-1----:R-:W-:Y:S01]  /*39d0*/  FSEL R45, R6, -INF , !P4 ;  /* 0xff800000062d7808 */ /* 0x002fe20006000000 */
[----:B------:R1:W2:Y:S01]  /*39e0*/  MUFU.TANH R25, R3 ;  /* 0x0000000300197308 */ /* 0x0002a20000002400 */
[----:B------:R-:W-:Y:S01]  /*39f0*/  FMUL.FTZ R6, R31, c[0x0][0x2ec] ;  /* 0x0000bb001f067a20 */ /* 0x000fe20000410000 */
[----:B---3--:R-:W-:Y:S01]  /*3a00*/  FSEL R67, R26, -INF , !P2 ;  /* 0xff8000001a437808 */ /* 0x008fe20005000000 */
[C---:B------:R-:W-:Y:S01]  /*3a10*/  HMMA.16816.F32 R28, R16.reuse, R102, R112 ;  /* 0x00000066101c723c */ /* 0x040fe20000001870 */
[----:B------:R-:W-:Y:S02]  /*3a20*/  FSEL R94, R137, -INF , !P6 ;  /* 0xff800000895e7808 */ /* 0x000fe40007000000 */
[----:B------:R-:W-:Y:S02]  /*3a30*/  FSEL R141, R136, -INF , !P5 ;  /* 0xff800000888d7808 */ /* 0x000fe40006800000 */
[----:B------:R-:W-:Y:S01]  /*3a40*/  FSEL R129, R152, -INF , !P1 ;  /* 0xff80000098817808 */ /* 0x000fe20004800000 */
[----:B------:R3:W-:Y:S01]  /*3a50*/  MUFU.TANH R33, R6 ;  /* 0x0000000600217308 */ /* 0x0007e20000002400 */
[----:B------:R-:W-:Y:S01]  /*3a60*/  ISETP.GE.AND P1, PT, R2, R8, PT ;  /* 0x000000080200720c */ /* 0x000fe20003f26270 */
[----:B------:R-:W-:Y:S01]  /*3a70*/  HMMA.16816.F32 R16, R16, R86, R116 ;  /* 0x000000561010723c */ /* 0x000fe20000001874 */
[----:B------:R-:W-:-:S02]  /*3a80*/  FSEL R140, R147, -INF , !P0 ;  /* 0xff800000938c7808 */ /* 0x000fc40004000000 */
[C---:B------:R-:W-:Y:S01]  /*3a90*/  ISETP.GE.AND P0, PT, R2.reuse, R10, PT ;  /* 0x0000000a0200720c */ /* 0x040fe20003f06270 */
[----:B-1----:R-:W-:Y:S01]  /*3aa0*/  FMUL.FTZ R3, R27, c[0x0][0x2ec] ;  /* 0x0000bb001b037a20 */ /* 0x002fe20000410000 */
[----:B--2---:R-:W-:Y:S02]  /*3ab0*/  FSEL R44, R25, -INF , !P3 ;  /* 0xff800000192c7808 */ /* 0x004fe40005800000 */
[----:B------:R-:W-:Y:S01]  /*3ac0*/  ISETP.GE.AND P4, PT, R2, R9, PT ;  /* 0x000000090200720c */ /* 0x000fe20003f86270 */
[----:B------:R1:W2:Y:S01]  /*3ad0*/  MUFU.TANH R24, R3 ;  /* 0x0000000300187308 */ /* 0x0002a20000002400 */
[----:B------:R-:W-:Y:S02]  /*3ae0*/  IADD3 R2, R0, 0x41, RZ ;  /* 0x0000004100027810 */ /* 0x000fe40007ffe0ff */
[----:B------:R-:W-:Y:S02]  /*3af0*/  FSEL R95, R138, -INF , !P0 ;  /* 0xff8000008a5f7808 */ /* 0x000fe40004000000 */
[----:B------:R-:W-:Y:S01]  /*3b00*/  FSEL R135, R135, -INF , !P4 ;  /* 0xff80000087877808 */ /* 0x000fe20006000000 */
[----:B---3--:R-:W-:Y:S01]  /*3b10*/  FMUL.FTZ R6, R15, c[0x0][0x2ec] ;  /* 0x0000bb000f067a20 */ /* 0x008fe20000410000 */
[----:B------:R-:W-:-:S02]  /*3b20*/  ISETP.GE.AND P0, PT, R2, R8, PT ;  /* 0x000000080200720c */ /* 0x000fc40003f06270 */
[----:B------:R-:W-:Y:S02]  /*3b30*/  ISETP.GE.AND P4, PT, R2, R10, PT ;  /* 0x0000000a0200720c */ /* 0x000fe40003f86270 */
[----:B------:R-:W-:-:S05]  /*3b40*/  FSEL R64, R170, -INF , !P0 ;  /* 0xff800000aa407808 */ /* 0x000fca0004000000 */
[----:B------:R-:W-:Y:S01]  /*3b50*/  FMUL.FTZ R16, R16, c[0x0][0x2ec] ;  /* 0x0000bb0010107a20 */ /* 0x000fe20000410000 */
[----:B-1----:R-:W-:Y:S01]  /*3b60*/  IADD3 R3, R0, 0x40, RZ ;  /* 0x0000004000037810 */ /* 0x002fe20007ffe0ff */
[----:B------:R-:W-:Y:S01]  /*3b70*/  FMUL.FTZ R17, R17, c[0x0][0x2ec] ;  /* 0x0000bb0011117a20 */ /* 0x000fe20000410000 */
[----:B--2---:R-:W-:Y:S02]  /*3b80*/  FSEL R66, R24, -INF , !P1 ;  /* 0xff80000018427808 */ /* 0x004fe40004800000 */
[C---:B------:R-:W-:Y:S01]  /*3b90*/  ISETP.GE.AND P2, PT, R3.reuse, R7, PT ;  /* 0x000000070300720c */ /* 0x040fe20003f46270 */
[----:B------:R-:W-:Y:S01]  /*3ba0*/  HMMA.16816.F32 R24, R20, R90, R56 ;  /* 0x0000005a1418723c */ /* 0x000fe20000001838 */
[C---:B------:R-:W-:Y:S01]  /*3bb0*/  ISETP.GE.AND P6, PT, R3.reuse, R8, PT ;  /* 0x000000080300720c */ /* 0x040fe20003fc6270 */
[----:B------:R-:W-:Y:S01]  /*3bc0*/  MUFU.TANH R16, R16 ;  /* 0x0000001000107308 */ /* 0x000fe20000002400 */
[C---:B------:R-:W-:Y:S02]  /*3bd0*/  ISETP.GE.AND P5, PT, R3.reuse, R10, PT ;  /* 0x0000000a0300720c */ /* 0x040fe40003fa6270 */
[----:B------:R-:W-:Y:S01]  /*3be0*/  ISETP.GE.AND P3, PT, R3, R9, PT ;  /* 0x000000090300720c */ /* 0x000fe20003f66270 */
[----:B------:R-:W-:Y:S01]  /*3bf0*/  FMUL.FTZ R3, R12, c[0x0][0x2ec] ;  /* 0x0000bb000c037a20 */ /* 0x000fe20000410000 */
[----:B------:R-:W-:-:S02]  /*3c00*/  FSEL R43, R158, -INF , !P2 ;  /* 0xff8000009e2b7808 */ /* 0x000fc40005000000 */
[C---:B------:R-:W-:Y:S01]  /*3c10*/  ISETP.GE.AND P1, PT, R2.reuse, R7, PT ;  /* 0x000000070200720c */ /* 0x040fe20003f26270 */
[----:B------:R1:W2:Y:S01]  /*3c20*/  MUFU.TANH R32, R3 ;  /* 0x0000000300207308 */ /* 0x0002a20000002400 */
[----:B------:R-:W-:Y:S02]  /*3c30*/  ISETP.GE.AND P2, PT, R2, R9, PT ;  /* 0x000000090200720c */ /* 0x000fe40003f46270 */
[----:B------:R-:W-:Y:S02]  /*3c40*/  IADD3 R2, R0, 0x48, RZ ;  /* 0x0000004800027810 */ /* 0x000fe40007ffe0ff */
[----:B------:R-:W-:Y:S02]  /*3c50*/  FSEL R65, R162, -INF , !P6 ;  /* 0xff800000a2417808 */ /* 0x000fe40007000000 */
[----:B------:R-:W-:Y:S01]  /*3c60*/  FSEL R112, R155, -INF , !P5 ;  /* 0xff8000009b707808 */ /* 0x000fe20006800000 */
[----:B------:R3:W-:Y:S01]  /*3c70*/  MUFU.TANH R12, R6 ;  /* 0x00000006000c7308 */ /* 0x0007e20000002400 */
[----:B------:R-:W-:-:S02]  /*3c80*/  FSEL R115, R151, -INF , !P3 ;  /* 0xff80000097737808 */ /* 0x000fc40005800000 */
[----:B------:R-:W-:Y:S02]  /*3c90*/  FSEL R42, R164, -INF , !P1 ;  /* 0xff800000a42a7808 */ /* 0x000fe40004800000 */
[C---:B------:R-:W-:Y:S02]  /*3ca0*/  ISETP.GE.AND P6, PT, R2.reuse, R7, PT ;  /* 0x000000070200720c */ /* 0x040fe40003fc6270 */
[----:B------:R-:W-:Y:S01]  /*3cb0*/  ISETP.GE.AND P5, PT, R2, R8, PT ;  /* 0x000000080200720c */ /* 0x000fe20003fa6270 */
[----:B-1----:R-:W-:Y:S01]  /*3cc0*/  FMUL.FTZ R3, R14, c[0x0][0x2ec] ;  /* 0x0000bb000e037a20 */ /* 0x002fe20000410000 */
[C---:B------:R-:W-:Y:S01]  /*3cd0*/  ISETP.GE.AND P3, PT, R2.reuse, R10, PT ;  /* 0x0000000a0200720c */ /* 0x040fe20003f66270 */
[----:B------:R-:W-:Y:S01]  /*3ce0*/  MUFU.TANH R17, R17 ;  /* 0x0000001100117308 */ /* 0x000fe20000002400 */
[----:B------:R-:W-:Y:S01]  /*3cf0*/  ISETP.GE.AND P1, PT, R2, R9, PT ;  /* 0x000000090200720c */ /* 0x000fe20003f26270 */
[----:B------:R-:W-:Y:S01]  /*3d00*/  FMUL.FTZ R2, R13, c[0x0][0x2ec] ;  /* 0x0000bb000d027a20 */ /* 0x000fe20000410000 */
[----:B------:R-:W-:-:S02]  /*3d10*/  FSEL R90, R163, -INF , !P4 ;  /* 0xff800000a35a7808 */ /* 0x000fc40006000000 */
[----:B------:R-:W-:Y:S01]  /*3d20*/  FSEL R113, R156, -INF , !P2 ;  /* 0xff8000009c717808 */ /* 0x000fe20005000000 */
[----:B---3--:R-:W-:Y:S01]  /*3d30*/  FMUL.FTZ R6, R29, c[0x0][0x2ec] ;  /* 0x0000bb001d067a20 */ /* 0x008fe20000410000 */
[----:B--2---:R-:W-:Y:S01]  /*3d40*/  FSEL R41, R32, -INF , !P6 ;  /* 0xff80000020297808 */ /* 0x004fe20007000000 */
[----:B------:R1:W2:Y:S01]  /*3d50*/  MUFU.TANH R14, R3 ;  /* 0x00000003000e7308 */ /* 0x0002a20000002400 */
[----:B------:R-:W-:Y:S02]  /*3d60*/  FSEL R128, R128, -INF , !P3 ;  /* 0xff80000080807808 */ /* 0x000fe40005800000 */
[----:B------:R-:W-:-:S05]  /*3d70*/  FSEL R114, R35, -INF , !P1 ;  /* 0xff80000023727808 */ /* 0x000fca0004800000 */
[----:B------:R3:W4:Y:S01]  /*3d80*/  MUFU.TANH R11, R2 ;  /* 0x00000002000b7308 */ /* 0x0007220000002400 */
[----:B-1----:R-:W-:-:S07]  /*3d90*/  IADD3 R3, R0, 0x49, RZ ;  /* 0x0000004900037810 */ /* 0x002fce0007ffe0ff */
[----:B------:R1:W-:Y:S01]  /*3da0*/  MUFU.TANH R37, R6 ;  /* 0x0000000600257308 */ /* 0x0003e20000002400 */
[----:B--2---:R-:W-:Y:S02]  /*3db0*/  FSEL R63, R14, -INF , !P5 ;  /* 0xff8000000e3f7808 */ /* 0x004fe40006800000 */
        /* <DEDUP_REMOVED lines=9> */
[----:B-1----:R-:W-:Y:S01]  /*3e50*/  FMUL.FTZ R6, R24, c[0x0][0x2ec] ;  /* 0x0000bb0018067a20 */ /* 0x002fe20000410000 */
[----:B------:R-:W-:Y:S01]  /*3e60*/  FSEL R130, R130, -INF , !P2 ;  /* 0xff80000082827808 */ /* 0x000fe20005000000 */
[C---:B------:R-:W-:Y:S01]  /*3e70*/  HMMA.16816.F32 R12, R20.reuse, R102, R76 ;  /* 0x00000066140c723c */ /* 0x040fe2000000184c */
[----:B------:R-:W-:Y:S02]  /*3e80*/  FSEL R143, R70, -INF , !P6 ;  /* 0xff800000468f7808 */ /* 0x000fe40007000000 */
[----:B------:R-:W-:Y:S01]  /*3e90*/  FSEL R39, R169, -INF , !P5 ;  /* 0xff800000a9277808 */ /* 0x000fe20006800000 */
[----:B------:R-:W1:Y:S01]  /*3ea0*/  MUFU.TANH R6, R6 ;  /* 0x0000000600067308 */ /* 0x000e620000002400 */
[----:B----4-:R-:W-:Y:S01]  /*3eb0*/  FSEL R40, R11, -INF , !P0 ;  /* 0xff8000000b287808 */ /* 0x010fe20004000000 */
[----:B------:R-:W-:Y:S01]  /*3ec0*/  FMUL.FTZ R11, R30, c[0x0][0x2ec] ;  /* 0x0000bb001e0b7a20 */ /* 0x000fe20000410000 */
[C---:B------:R-:W-:Y:S01]  /*3ed0*/  ISETP.GE.AND P3, PT, R2.reuse, R8, PT ;  /* 0x000000080200720c */ /* 0x040fe20003f66270 */
[----:B------:R-:W-:Y:S01]  /*3ee0*/  HMMA.16816.F32 R20, R20, R86, R80 ;  /* 0x000000561414723c */ /* 0x000fe20000001850 */
[----:B------:R-:W-:-:S02]  /*3ef0*/  ISETP.GE.AND P1, PT, R2, R10, PT ;  /* 0x0000000a0200720c */ /* 0x000fc40003f26270 */
[----:B------:R-:W-:Y:S02]  /*3f00*/  ISETP.GE.AND P0, PT, R2, R9, PT ;  /* 0x000000090200720c */ /* 0x000fe40003f06270 */
[C---:B--2---:R-:W-:Y:S02]  /*3f10*/  IADD3 R3, R0.reuse, 0x51, RZ ;  /* 0x0000005100037810 */ /* 0x044fe40007ffe0ff */
[----:B------:R-:W-:Y:S02]  /*3f20*/  IADD3 R2, R0, 0x58, RZ ;  /* 0x0000005800027810 */ /* 0x000fe40007ffe0ff */
[C---:B------:R-:W-:Y:S02]  /*3f30*/  ISETP.GE.AND P4, PT, R3.reuse, R7, PT ;  /* 0x000000070300720c */ /* 0x040fe40003f86270 */
[C---:B------:R-:W-:Y:S02]  /*3f40*/  ISETP.GE.AND P2, PT, R3.reuse, R8, PT ;  /* 0x000000080300720c */ /* 0x040fe40003f46270 */
[----:B------:R-:W-:-:S02]  /*3f50*/  ISETP.GE.AND P6, PT, R3, R10, PT ;  /* 0x0000000a0300720c */ /* 0x000fc40003fc6270 */
[----:B------:R-:W-:Y:S01]  /*3f60*/  ISETP.GE.AND P5, PT, R3, R9, PT ;  /* 0x000000090300720c */ /* 0x000fe20003fa6270 */
[----:B------:R-:W-:Y:S01]  /*3f70*/  FMUL.FTZ R3, R26, c[0x0][0x2ec] ;  /* 0x0000bb001a037a20 */ /* 0x000fe20000410000 */
[----:B------:R-:W-:Y:S01]  /*3f80*/  FSEL R58, R166, -INF , !P3 ;  /* 0xff800000a63a7808 */ /* 0x000fe20005800000 */
[----:B------:R-:W-:Y:S01]  /*3f90*/  FMUL.FTZ R15, R15, c[0x0][0x2ec] ;  /* 0x0000bb000f0f7a20 */ /* 0x000fe20000410000 */
[----:B------:R-:W-:Y:S01]  /*3fa0*/  FSEL R144, R161, -INF , !P1 ;  /* 0xff800000a1907808 */ /* 0x000fe20004800000 */
[----:B------:R2:W3:Y:S01]  /*3fb0*/  MUFU.TANH R26, R3 ;  /* 0x00000003001a7308 */ /* 0x0004e20000002400 */
[----:B------:R-:W-:Y:S02]  /*3fc0*/  FSEL R150, R159, -INF , !P0 ;  /* 0xff8000009f967808 */ /* 0x000fe40004000000 */
[----:B------:R-:W-:Y:S01]  /*3fd0*/  FSEL R36, R172, -INF , !P4 ;  /* 0xff800000ac247808 */ /* 0x000fe20006000000 */
[----:B------:R-:W-:Y:S01]  /*3fe0*/  FMUL.FTZ R22, R22, c[0x0][0x2ec] ;  /* 0x0000bb0016167a20 */ /* 0x000fe20000410000 */
[----:B------:R-:W-:Y:S01]  /*3ff0*/  ISETP.GE.AND P3, PT, R2, R7, PT ;  /* 0x000000070200720c */ /* 0x000fe20003f66270 */
[----:B------:R-:W-:Y:S01]  /*4000*/  FMUL.FTZ R20, R20, c[0x0][0x2ec] ;  /* 0x0000bb0014147a20 */ /* 0x000fe20000410000 */
[C---:B------:R-:W-:Y:S01]  /*4010*/  ISETP.GE.AND P1, PT, R2.reuse, R8, PT ;  /* 0x000000080200720c */ /* 0x040fe20003f26270 */
[----:B------:R-:W-:Y:S01]  /*4020*/  MUFU.TANH R15, R15 ;  /* 0x0000000f000f7308 */ /* 0x000fe20000002400 */
[C---:B------:R-:W-:Y:S01]  /*4030*/  ISETP.GE.AND P0, PT, R2.reuse, R10, PT ;  /* 0x0000000a0200720c */ /* 0x040fe20003f06270 */
[----:B------:R-:W-:Y:S01]  /*4040*/  FMUL.FTZ R21, R21, c[0x0][0x2ec] ;  /* 0x0000bb0015157a20 */ /* 0x000fe20000410000 */
[----:B------:R-:W-:Y:S01]  /*4050*/  ISETP.GE.AND P4, PT, R2, R9, PT ;  /* 0x000000090200720c */ /* 0x000fe20003f86270 */
[----:B------:R-:W-:Y:S01]  /*4060*/  FMUL.FTZ R23, R23, c[0x0][0x2ec] ;  /* 0x0000bb0017177a20 */ /* 0x000fe20000410000 */
[----:B------:R-:W-:-:S02]  /*4070*/  IADD3 R2, R0, 0x59, RZ ;  /* 0x0000005900027810 */ /* 0x000fc40007ffe0ff */
[----:B------:R-:W-:Y:S01]  /*4080*/  FSEL R57, R175, -INF , !P2 ;  /* 0xff800000af397808 */ /* 0x000fe20005000000 */
[----:B--2---:R-:W-:Y:S01]  /*4090*/  FMUL.FTZ R3, R25, c[0x0][0x2ec] ;  /* 0x0000bb0019037a20 */ /* 0x004fe20000410000 */
[----:B------:R-:W-:Y:S01]  /*40a0*/  FSEL R103, R168, -INF , !P6 ;  /* 0xff800000a8677808 */ /* 0x000fe20007000000 */
[----:B------:R-:W-:Y:S01]  /*40b0*/  MUFU.TANH R22, R22 ;  /* 0x0000001600167308 */ /* 0x000fe20000002400 */
[----:B------:R-:W-:Y:S02]  /*40c0*/  FSEL R149, R165, -INF , !P5 ;  /* 0xff800000a5957808 */ /* 0x000fe40006800000 */
[----:B-1----:R-:W-:Y:S01]  /*40d0*/  FSEL R35, R6, -INF , !P3 ;  /* 0xff80000006237808 */ /* 0x002fe20005800000 */
[----:B------:R-:W-:Y:S01]  /*40e0*/  FMUL.FTZ R6, R31, c[0x0][0x2ec] ;  /* 0x0000bb001f067a20 */ /* 0x000fe20000410000 */
[----:B---3--:R-:W-:Y:S02]  /*40f0*/  FSEL R56, R26, -INF , !P1 ;  /* 0xff8000001a387808 */ /* 0x008fe40004800000 */
[C---:B------:R-:W-:Y:S01]  /*4100*/  ISETP.GE.AND P2, PT, R2.reuse, R7, PT ;  /* 0x000000070200720c */ /* 0x040fe20003f46270 */
[----:B------:R1:W2:Y:S01]  /*4110*/  MUFU.TANH R25, R3 ;  /* 0x0000000300197308 */ /* 0x0002a20000002400 */
[----:B------:R-:W-:-:S02]  /*4120*/  ISETP.GE.AND P6, PT, R2, R8, PT ;  /* 0x000000080200720c */ /* 0x000fc40003fc6270 */
[C---:B------:R-:W-:Y:S02]  /*4130*/  ISETP.GE.AND P5, PT, R2.reuse, R10, PT ;  /* 0x0000000a0200720c */ /* 0x040fe40003fa6270 */
[----:B------:R-:W-:Y:S02]  /*4140*/  ISETP.GE.AND P3, PT, R2, R9, PT ;  /* 0x000000090200720c */ /* 0x000fe40003f66270 */
[----:B------:R-:W-:Y:S01]  /*4150*/  IADD3 R2, R0, 0x61, RZ ;  /* 0x0000006100027810 */ /* 0x000fe20007ffe0ff */
[----:B------:R-:W-:Y:S01]  /*4160*/  MUFU.TANH R26, R11 ;  /* 0x0000000b001a7308 */ /* 0x000fe20000002400 */
[----:B------:R-:W-:Y:S02]  /*4170*/  FSEL R102, R68, -INF , !P0 ;  /* 0xff80000044667808 */ /* 0x000fe40004000000 */
[----:B------:R-:W-:Y:S02]  /*4180*/  FSEL R148, R34, -INF , !P4 ;  /* 0xff80000022947808 */ /* 0x000fe40006000000 */
[----:B------:R-:W-:-:S02]  /*4190*/  FSEL R91, R38, -INF , !P5 ;  /* 0xff800000265b7808 */ /* 0x000fc40006800000 */
[----:B------:R-:W-:Y:S01]  /*41a0*/  FSEL R151, R33, -INF , !P3 ;  /* 0xff80000021977808 */ /* 0x000fe20005800000 */
[----:B-1----:R-:W-:Y:S01]  /*41b0*/  FMUL.FTZ R3, R27, c[0x0][0x2ec] ;  /* 0x0000bb001b037a20 */ /* 0x002fe20000410000 */
[----:B--2---:R-:W-:Y:S01]  /*41c0*/  FSEL R31, R25, -INF , !P2 ;  /* 0xff800000191f7808 */ /* 0x004fe20005000000 */
[----:B------:R-:W-:Y:S01]  /*41d0*/  MUFU.TANH R20, R20 ;  /* 0x0000001400147308 */ /* 0x000fe20000002400 */
[C---:B------:R-:W-:Y:S02]  /*41e0*/  ISETP.GE.AND P5, PT, R2.reuse, R8, PT ;  /* 0x000000080200720c */ /* 0x040fe40003fa6270 */
[----:B------:R-:W-:Y:S02]  /*41f0*/  ISETP.GE.AND P3, PT, R2, R10, PT ;  /* 0x0000000a0200720c */ /* 0x000fe40003f66270 */
[----:B------:R-:W-:Y:S02]  /*4200*/  FSEL R77, R186, -INF , !P5 ;  /* 0xff800000ba4d7808 */ /* 0x000fe40006800000 */
[----:B------:R-:W-:Y:S01]  /*4210*/  FSEL R82, R180, -INF , !P3 ;  /* 0xff800000b4527808 */ /* 0x000fe20005800000 */
[----:B------:R1:W2:Y:S08]  /*4220*/  MUFU.TANH R24, R3 ;  /* 0x0000000300187308 */ /* 0x0002b00000002400 */
[----:B------:R-:W-:Y:S01]  /*4230*/  MUFU.TANH R21, R21 ;  /* 0x0000001500157308 */ /* 0x000fe20000002400 */
[----:B-1----:R-:W-:-:S07]  /*4240*/  IADD3 R3, R0, 0x60, RZ ;  /* 0x0000006000037810 */ /* 0x002fce0007ffe0ff */
[----:B------:R-:W-:Y:S01]  /*4250*/  MUFU.TANH R23, R23 ;  /* 0x0000001700177308 */ /* 0x000fe20000002400 */
[----:B--2---:R-:W-:Y:S02]  /*4260*/  FSEL R75, R24, -INF , !P6 ;  /* 0xff800000184b7808 */ /* 0x004fe40007000000 */
[C---:B------:R-:W-:Y:S02]  /*4270*/  ISETP.GE.AND P1, PT, R3.reuse, R7, PT ;  /* 0x000000070300720c */ /* 0x040fe40003f26270 */
[----:B------:R-:W-:Y:S02]  /*4280*/  ISETP.GE.AND P0, PT, R3, R8, PT ;  /* 0x000000080300720c */ /* 0x000fe40003f06270 */
[----:B------:R-:W-:Y:S01]  /*4290*/  FSEL R30, R173, -INF , !P1 ;  /* 0xff800000ad1e7808 */ /* 0x000fe20004800000 */
[----:B------:R-:W-:Y:S01]  /*42a0*/  MUFU.TANH R24, R6 ;  /* 0x0000000600187308 */ /* 0x000fe20000002400 */
[C---:B------:R-:W-:Y:S02]  /*42b0*/  ISETP.GE.AND P4, PT, R3.reuse, R10, PT ;  /* 0x0000000a0300720c */ /* 0x040fe40003f86270 */
[----:B------:R-:W-:Y:S01]  /*42c0*/  ISETP.GE.AND P2, PT, R3, R9, PT ;  /* 0x000000090300720c */ /* 0x000fe20003f46270 */
[----:B------:R-:W-:Y:S01]  /*42d0*/  FMUL.FTZ R3, R12, c[0x0][0x2ec] ;  /* 0x0000bb000c037a20 */ /* 0x000fe20000410000 */
[----:B------:R-:W-:-:S02]  /*42e0*/  ISETP.GE.AND P6, PT, R2, R7, PT ;  /* 0x000000070200720c */ /* 0x000fc40003fc6270 */
[----:B------:R-:W-:Y:S01]  /*42f0*/  ISETP.GE.AND P1, PT, R2, R9, PT ;  /* 0x000000090200720c */ /* 0x000fe20003f26270 */
[----:B------:R1:W2:Y:S01]  /*4300*/  MUFU.TANH R12, R3 ;  /* 0x00000003000c7308 */ /* 0x0002a20000002400 */
[----:B------:R-:W-:Y:S02]  /*4310*/  IADD3 R2, R0, 0x68, RZ ;  /* 0x0000006800027810 */ /* 0x000fe40007ffe0ff */
[----:B------:R-:W-:Y:S02]  /*4320*/  FSEL R76, R177, -INF , !P0 ;  /* 0xff800000b14c7808 */ /* 0x000fe40004000000 */
[----:B------:R-:W-:Y:S02]  /*4330*/  FSEL R116, R171, -INF , !P4 ;  /* 0xff800000ab747808 */ /* 0x000fe40006000000 */
[----:B------:R-:W-:Y:S02]  /*4340*/  FSEL R119, R167, -INF , !P2 ;  /* 0xff800000a7777808 */ /* 0x000fe40005000000 */
[----:B------:R-:W-:-:S02]  /*4350*/  FSEL R29, R182, -INF , !P6 ;  /* 0xff800000b61d7808 */ /* 0x000fc40007000000 */
[C---:B------:R-:W-:Y:S02]  /*4360*/  ISETP.GE.AND P0, PT, R2.reuse, R7, PT ;  /* 0x000000070200720c */ /* 0x040fe40003f06270 */
[C---:B------:R-:W-:Y:S02]  /*4370*/  ISETP.GE.AND P4, PT, R2.reuse, R8, PT ;  /* 0x000000080200720c */ /* 0x040fe40003f86270 */
[----:B------:R-:W-:Y:S01]  /*4380*/  ISETP.GE.AND P2, PT, R2, R10, PT ;  /* 0x0000000a0200720c */ /* 0x000fe20003f46270 */
[----:B-1----:R-:W-:Y:S01]  /*4390*/  FMUL.FTZ R3, R14, c[0x0][0x2ec] ;  /* 0x0000bb000e037a20 */ /* 0x002fe20000410000 */
[----:B------:R-:W-:Y:S01]  /*43a0*/  ISETP.GE.AND P6, PT, R2, R9, PT ;  /* 0x000000090200720c */ /* 0x000fe20003fc6270 */
[----:B------:R-:W-:Y:S01]  /*43b0*/  FMUL.FTZ R2, R13, c[0x0][0x2ec] ;  /* 0x0000bb000d027a20 */ /* 0x000fe20000410000 */
[----:B------:R-:W-:Y:S01]  /*43c0*/  FSEL R83, R176, -INF , !P1 ;  /* 0xff800000b0537808 */ /* 0x000fe20004800000 */
[----:B------:R1:W3:Y:S01]  /*43d0*/  MUFU.TANH R11, R3 ;  /* 0x00000003000b7308 */ /* 0x0002e20000002400 */
[----:B--2---:R-:W-:-:S02]  /*43e0*/  FSEL R28, R12, -INF , !P0 ;  /* 0xff8000000c1c7808 */ /* 0x004fc40004000000 */
[----:B------:R-:W-:Y:S02]  /*43f0*/  FSEL R81, R32, -INF , !P2 ;  /* 0xff80000020517808 */ /* 0x000fe40005000000 */
[----:B------:R-:W-:-:S03]  /*4400*/  FSEL R86, R26, -INF , !P6 ;  /* 0xff8000001a567808 */ /* 0x000fc60007000000 */
[----:B------:R2:W4:Y:S01]  /*4410*/  MUFU.TANH R6, R2 ;  /* 0x0000000200067308 */ /* 0x0005220000002400 */
[----:B-1----:R-:W-:Y:S02]  /*4420*/  IADD3 R3, R0, 0x69, RZ ;  /* 0x0000006900037810 */ /* 0x002fe40007ffe0ff */
[----:B---3--:R-:W-:Y:S02]  /*4430*/  FSEL R78, R11, -INF , !P4 ;  /* 0xff8000000b4e7808 */ /* 0x008fe40006000000 */
[C---:B------:R-:W-:Y:S02]  /*4440*/  ISETP.GE.AND P5, PT, R3.reuse, R7, PT ;  /* 0x000000070300720c */ /* 0x040fe40003fa6270 */
[C---:B------:R-:W-:Y:S02]  /*4450*/  ISETP.GE.AND P3, PT, R3.reuse, R8, PT ;  /* 0x000000080300720c */ /* 0x040fe40003f66270 */
[C---:B------:R-:W-:Y:S02]  /*4460*/  ISETP.GE.AND P1, PT, R3.reuse, R10, PT ;  /* 0x0000000a0300720c */ /* 0x040fe40003f26270 */
[----:B------:R-:W-:-:S02]  /*4470*/  ISETP.GE.AND P0, PT, R3, R9, PT ;  /* 0x000000090300720c */ /* 0x000fc40003f06270 */
[C---:B--2---:R-:W-:Y:S02]  /*4480*/  IADD3 R2, R0.reuse, 0x70, RZ ;  /* 0x0000007000027810 */ /* 0x044fe40007ffe0ff */
[----:B------:R-:W-:Y:S02]  /*4490*/  IADD3 R3, R0, 0x71, RZ ;  /* 0x0000007100037810 */ /* 0x000fe40007ffe0ff */
[----:B----4-:R-:W-:Y:S02]  /*44a0*/  FSEL R27, R6, -INF , !P5 ;  /* 0xff800000061b7808 */ /* 0x010fe40006800000 */
[----:B------:R-:W-:Y:S02]  /*44b0*/  FSEL R79, R15, -INF , !P3 ;  /* 0xff8000000f4f7808 */ /* 0x000fe40005800000 */
[C---:B------:R-:W-:Y:S02]  /*44c0*/  ISETP.GE.AND P4, PT, R2.reuse, R7, PT ;  /* 0x000000070200720c */ /* 0x040fe40003f86270 */
[----:B------:R-:W-:-:S02]  /*44d0*/  ISETP.GE.AND P2, PT, R2, R8, PT ;  /* 0x000000080200720c */ /* 0x000fc40003f46270 */
[C---:B------:R-:W-:Y:S02]  /*44e0*/  ISETP.GE.AND P6, PT, R2.reuse, R10, PT ;  /* 0x0000000a0200720c */ /* 0x040fe40003fc6270 */
[----:B------:R-:W-:Y:S02]  /*44f0*/  ISETP.GE.AND P5, PT, R2, R9, PT ;  /* 0x000000090200720c */ /* 0x000fe40003fa6270 */
        /* <DEDUP_REMOVED lines=9> */
[----:B------:R-:W-:Y:S01]  /*4590*/  ISETP.GE.AND P3, PT, R2, R9, PT ;  /* 0x000000090200720c */ /* 0x000fe20003f66270 */
[----:B------:R-:W-:Y:S01]  /*45a0*/  FMUL.FTZ R2, R18, c[0x0][0x2ec] ;  /* 0x0000bb0012027a20 */ /* 0x000fe20000410000 */
[----:B------:R-:W-:-:S02]  /*45b0*/  FSEL R87, R24, -INF , !P0 ;  /* 0xff80000018577808 */ /* 0x000fc40004000000 */
[----:B------:R-:W-:Y:S02]  /*45c0*/  FSEL R80, R37, -INF , !P1 ;  /* 0xff80000025507808 */ /* 0x000fe40004800000 */
[----:B------:R-:W-:Y:S02]  /*45d0*/  ISETP.GE.AND P0, PT, R3, R10, PT ;  /* 0x0000000a0300720c */ /* 0x000fe40003f06270 */
[----:B------:R-:W-:Y:S02]  /*45e0*/  FSEL R26, R185, -INF , !P4 ;  /* 0xff800000b91a7808 */ /* 0x000fe40006000000 */
[C---:B------:R-:W-:Y:S02]  /*45f0*/  ISETP.GE.AND P1, PT, R3.reuse, R8, PT ;  /* 0x000000080300720c */ /* 0x040fe40003f26270 */
[----:B------:R-:W-:Y:S02]  /*4600*/  ISETP.GE.AND P4, PT, R3, R9, PT ;  /* 0x000000090300720c */ /* 0x000fe40003f86270 */
[----:B------:R1:W2:Y:S01]  /*4610*/  MUFU.TANH R3, R2 ;  /* 0x0000000200037308 */ /* 0x0002a20000002400 */
[----:B------:R-:W-:-:S02]  /*4620*/  FSEL R117, R181, -INF , !P0 ;  /* 0xff800000b5757808 */ /* 0x000fc40004000000 */
[----:B------:R-:W-:Y:S02]  /*4630*/  ISETP.GE.AND P0, PT, R0, R8, PT ;  /* 0x000000080000720c */ /* 0x000fe40003f06270 */
[----:B------:R-:W-:Y:S02]  /*4640*/  FSEL R160, R22, -INF , !P6 ;  /* 0xff80000016a07808 */ /* 0x000fe40007000000 */
[----:B------:R-:W-:Y:S02]  /*4650*/  FSEL R22, R192, -INF , !P0 ;  /* 0xff800000c0167808 */ /* 0x000fe40004000000 */
[----:B------:R-:W-:Y:S02]  /*4660*/  ISETP.GE.AND P0, PT, R224, 0x2, PT ;  /* 0x00000002e000780c */ /* 0x000fe40003f06270 */
[----:B------:R-:W-:Y:S02]  /*4670*/  FSEL R162, R190, -INF , !P1 ;  /* 0xff800000bea27808 */ /* 0x000fe40004800000 */
[----:B------:R-:W-:-:S02]  /*4680*/  FSEL R165, R179, -INF , !P4 ;  /* 0xff800000b3a57808 */ /* 0x000fc40006000000 */
[----:B------:R-:W-:Y:S01]  /*4690*/  FSEL R24, R20, -INF , !P2 ;  /* 0xff80000014187808 */ /* 0x000fe20005000000 */
[----:B-1----:R-:W-:Y:S01]  /*46a0*/  FMUL.FTZ R2, R19, c[0x0][0x2ec] ;  /* 0x0000bb0013027a20 */ /* 0x002fe20000410000 */
[C---:B------:R-:W-:Y:S02]  /*46b0*/  ISETP.GE.AND P1, PT, R0.reuse, R7, PT ;  /* 0x000000070000720c */ /* 0x040fe40003f26270 */
[C---:B------:R-:W-:Y:S02]  /*46c0*/  ISETP.GE.AND P4, PT, R0.reuse, R10, PT ;  /* 0x0000000a0000720c */ /* 0x040fe40003f86270 */
[C---:B------:R-:W-:Y:S01]  /*46d0*/  ISETP.GE.AND P2, PT, R0.reuse, R9, PT ;  /* 0x000000090000720c */ /* 0x040fe20003f46270 */
[----:B------:R-:W1:Y:S01]  /*46e0*/  MUFU.TANH R2, R2 ;  /* 0x0000000200027308 */ /* 0x000e620000002400 */
[----:B------:R-:W-:Y:S02]  /*46f0*/  IADD3 R0, R0, 0x79, RZ ;  /* 0x0000007900007810 */ /* 0x000fe40007ffe0ff */
[----:B------:R-:W-:-:S02]  /*4700*/  FSEL R152, R16, -INF , !P5 ;  /* 0xff80000010987808 */ /* 0x000fc40006800000 */
[----:B--2---:R-:W-:Y:S02]  /*4710*/  FSEL R161, R3, -INF , !P3 ;  /* 0xff80000003a17808 */ /* 0x004fe40005800000 */
[----:B------:R-:W-:Y:S02]  /*4720*/  FSEL R20, R193, -INF , !P1 ;  /* 0xff800000c1147808 */ /* 0x000fe40004800000 */
[C---:B------:R-:W-:Y:S02]  /*4730*/  ISETP.GE.AND P6, PT, R0.reuse, R7, PT ;  /* 0x000000070000720c */ /* 0x040fe40003fc6270 */
[C---:B------:R-:W-:Y:S02]  /*4740*/  ISETP.GE.AND P5, PT, R0.reuse, R8, PT ;  /* 0x000000080000720c */ /* 0x040fe40003fa6270 */
[C---:B------:R-:W-:Y:S02]  /*4750*/  ISETP.GE.AND P3, PT, R0.reuse, R10, PT ;  /* 0x0000000a0000720c */ /* 0x040fe40003f66270 */
[----:B------:R-:W-:-:S02]  /*4760*/  ISETP.GE.AND P1, PT, R0, R9, PT ;  /* 0x000000090000720c */ /* 0x000fc40003f26270 */
[C---:B------:R-:W-:Y:S02]  /*4770*/  IADD3 R193, R189.reuse, 0x1000, RZ ;  /* 0x00001000bdc17810 */ /* 0x040fe40007ffe0ff */
[C---:B------:R-:W-:Y:S02]  /*4780*/  IADD3 R192, R189.reuse, 0x1400, RZ ;  /* 0x00001400bdc07810 */ /* 0x040fe40007ffe0ff */
[C---:B------:R-:W-:Y:S02]  /*4790*/  IADD3 R191, R189.reuse, 0x1800, RZ ;  /* 0x00001800bdbf7810 */ /* 0x040fe40007ffe0ff */
[----:B------:R-:W-:Y:S02]  /*47a0*/  IADD3 R190, R189, 0x1c00, RZ ;  /* 0x00001c00bdbe7810 */ /* 0x000fe40007ffe0ff */
[----:B------:R-:W-:Y:S02]  /*47b0*/  FSEL R32, R199, -INF , !P4 ;  /* 0xff800000c7207808 */ /* 0x000fe40006000000 */
[----:B------:R-:W-:-:S02]  /*47c0*/  FSEL R33, R198, -INF , !P2 ;  /* 0xff800000c6217808 */ /* 0x000fc40005000000 */
[----:B------:R-:W-:Y:S02]  /*47d0*/  FSEL R21, R21, -INF , !P6 ;  /* 0xff80000015157808 */ /* 0x000fe40007000000 */
[----:B------:R-:W-:Y:S02]  /*47e0*/  FSEL R154, R23, -INF , !P5 ;  /* 0xff800000179a7808 */ /* 0x000fe40006800000 */
[----:B------:R-:W-:Y:S02]  /*47f0*/  FSEL R118, R17, -INF , !P3 ;  /* 0xff80000011767808 */ /* 0x000fe40005800000 */
[----:B-1----:R-:W-:Y:S01]  /*4800*/  FSEL R155, R2, -INF , !P1 ;  /* 0xff800000029b7808 */ /* 0x002fe20004800000 */
        /* <DEDUP_REMOVED lines=50> */
.L_x_438:
[----:B------:R-:W-:Y:S05]  /*4b30*/  BSYNC B0 ;  /* 0x0000000000007941 */ /* 0x000fea0003800000 */
.L_x_437:
[----:B------:R-:W0:Y:S02]  /*4b40*/  LDGDEPBAR ;  /* 0x00000000000079af */ /* 0x000e240000000000 */
.L_x_436:
        /* <DEDUP_REMOVED lines=83> */
[----:B------:R3:W-:Y:S01]  /*5080*/  MUFU.EX2 R247, R3 ;  /* 0x0000000300f77308 */ /* 0x0007e20000000800 */
[----:B--2---:R-:W-:-:S07]  /*5090*/  FFMA.FTZ R2, R62, c[0x0][0x23c], -R0 ;  /* 0x00008f003e027a23 */ /* 0x004fce0000010800 */
[----:B------:R2:W4:Y:S01]  /*50a0*/  MUFU.EX2 R215, R2 ;  /* 0x0000000200d77308 */ /* 0x0005220000000800 */
[----:B---3--:R-:W-:-:S07]  /*50b0*/  FFMA.FTZ R3, R25, c[0x0][0x23c], -R0 ;  /* 0x00008f0019037a23 */ /* 0x008fce0000010800 */
[----:B------:R-:W3:Y:S01]  /*50c0*/  MUFU.EX2 R246, R3 ;  /* 0x0000000300f67308 */ /* 0x000ee20000000800 */
[----:B--2---:R-:W-:Y:S01]  /*50d0*/  FFMA.FTZ R2, R61, c[0x0][0x23c], -R0 ;  /* 0x00008f003d027a23 */ /* 0x004fe20000010800 */
[----:B-1--4-:R-:W-:-:S06]  /*50e0*/  F2FP.PACK_AB R16, R215, R216 ;  /* 0x000000d8d710723e */ /* 0x012fcc00000000ff */
[----:B------:R1:W-:Y:S01]  /*50f0*/  MUFU.EX2 R217, R2 ;  /* 0x0000000200d97308 */ /* 0x0003e20000000800 */
[----:B---3--:R-:W-:Y:S01]  /*5100*/  F2FP.PACK_AB R164, R246, R247 ;  /* 0x000000f7f6a4723e */ /* 0x008fe200000000ff */
[----:B-1----:R-:W-:-:S06]  /*5110*/  FFMA.FTZ R2, R60, c[0x0][0x23c], -R0 ;  /* 0x00008f003c027a23 */ /* 0x002fcc0000010800 */
[----:B------:R1:W2:Y:S02]  /*5120*/  MUFU.EX2 R218, R2 ;  /* 0x0000000200da7308 */ /* 0x0002a40000000800 */
[----:B-1----:R-:W-:Y:S01]  /*5130*/  FFMA.FTZ R2, R55, c[0x0][0x23c], -R0 ;  /* 0x00008f0037027a23 */ /* 0x002fe20000010800 */
[----:B--2---:R-:W-:-:S05]  /*5140*/  F2FP.PACK_AB R18, R218, R217 ;  /* 0x000000d9da12723e */ /* 0x004fca00000000ff */
        /* <DEDUP_REMOVED lines=66> */
[----:B--2---:R-:W-:Y:S01]  /*5570*/  FMNMX.FTZ R0, R121, R2, !PT ;  /* 0x0000000279007209 */ /* 0x004fe20007810000 */
[----:B------:R-:W-:Y:S01]  /*5580*/  FFMA.FTZ R2, R22, c[0x0][0x23c], -R6 ;  /* 0x00008f0016027a23 */ /* 0x000fe20000010806 */
[----:B------:R-:W-:Y:S01]  /*5590*/  FMNMX.FTZ R36, R129, R36, !PT ;  /* 0x0000002481247209 */ /* 0x000fe20007810000 */
[----:B------:R-:W-:Y:S01]  /*55a0*/  LDSM.16.MT88.4 R20, [R186+0x4000] ;  /* 0x00400000ba14783b */ /* 0x000fe20000004200 */
        /* <DEDUP_REMOVED lines=37> */
[----:B------:R1:W3:Y:S01]  /*5800*/  MUFU.EX2 R182, R2 ;  /* 0x0000000200b67308 */ /* 0x0002e20000000800 */
        /* <DEDUP_REMOVED lines=42> */
[----:B------:R-:W-:Y:S01]  /*5ab0*/  HMMA.16816.F32 R68, R16, R26, RZ ;  /* 0x0000001a1044723c */ /* 0x000fe200000018ff */
[----:B------:R2:W-:Y:S02]  /*5ac0*/  MUFU.EX2 R198, R2 ;  /* 0x0000000200c67308 */ /* 0x0005e40000000800 */
[----:B--2---:R-:W-:-:S06]  /*5ad0*/  FFMA.FTZ R2, R67, c[0x0][0x23c], -R6 ;  /* 0x00008f0043027a23 */ /* 0x004fcc0000010806 */
[----:B------:R2:W-:Y:S01]  /*5ae0*/  MUFU.EX2 R202, R2 ;  /* 0x0000000200ca7308 */ /* 0x0005e20000000800 */
[----:B-1----:R-:W-:Y:S01]  /*5af0*/  FMNMX.FTZ R0, R0, R3, !PT ;  /* 0x0000000300007209 */ /* 0x002fe20007810000 */
[----:B------:R-:W-:-:S04]  /*5b00*/  FFMA.FTZ R3, R57, c[0x0][0x23c], -R6 ;  /* 0x00008f0039037a23 */ /* 0x000fc80000010806 */
[----:B------:R-:W1:Y:S02]  /*5b10*/  SHFL.BFLY PT, R12, R0, 0x1, 0x1f ;  /* 0x0c201f00000c7f89 */ /* 0x000e6400000e0000 */
[----:B------:R3:W-:Y:S01]  /*5b20*/  MUFU.EX2 R213, R3 ;  /* 0x0000000300d57308 */ /* 0x0007e20000000800 */
[----:B--2---:R-:W-:-:S07]  /*5b30*/  FFMA.FTZ R2, R66, c[0x0][0x23c], -R6 ;  /* 0x00008f0042027a23 */ /* 0x004fce0000010806 */
[----:B------:R2:W-:Y:S01]  /*5b40*/  MUFU.EX2 R201, R2 ;  /* 0x0000000200c97308 */ /* 0x0005e20000000800 */
[----:B---3--:R-:W-:-:S07]  /*5b50*/  FFMA.FTZ R3, R56, c[0x0][0x23c], -R6 ;  /* 0x00008f0038037a23 */ /* 0x008fce0000010806 */
[----:B------:R-:W-:Y:S01]  /*5b60*/  MUFU.EX2 R214, R3 ;  /* 0x0000000300d67308 */ /* 0x000fe20000000800 */
[----:B--2---:R-:W-:-:S07]  /*5b70*/  FFMA.FTZ R2, R65, c[0x0][0x23c], -R6 ;  /* 0x00008f0041027a23 */ /* 0x004fce0000010806 */
[----:B------:R2:W-:Y:S02]  /*5b80*/  MUFU.EX2 R206, R2 ;  /* 0x0000000200ce7308 */ /* 0x0005e40000000800 */
[----:B--2---:R-:W-:-:S06]  /*5b90*/  FFMA.FTZ R2, R64, c[0x0][0x23c], -R6 ;  /* 0x00008f0040027a23 */ /* 0x004fcc0000010806 */
[----:B------:R2:W-:Y:S02]  /*5ba0*/  MUFU.EX2 R209, R2 ;  /* 0x0000000200d17308 */ /* 0x0005e40000000800 */
[--C-:B--2---:R-:W-:Y:S02]  /*5bb0*/  FFMA.FTZ R2, R63, c[0x0][0x23c], -R6.reuse ;  /* 0x00008f003f027a23 */ /* 0x104fe40000010806 */
[----:B------:R-:W-:Y:S04]  /*5bc0*/  HMMA.16816.F32 R60, R16, R20, RZ ;  /* 0x00000014103c723c */ /* 0x000fe800000018ff */
[----:B------:R2:W-:Y:S02]  /*5bd0*/  MUFU.EX2 R212, R2 ;  /* 0x0000000200d47308 */ /* 0x0005e40000000800 */
[----:B--2---:R-:W-:-:S06]  /*5be0*/  FFMA.FTZ R2, R59, c[0x0][0x23c], -R6 ;  /* 0x00008f003b027a23 */ /* 0x004fcc0000010806 */
[----:B------:R2:W-:Y:S02]  /*5bf0*/  MUFU.EX2 R211, R2 ;  /* 0x0000000200d37308 */ /* 0x0005e40000000800 */
[----:B--2---:R-:W-:Y:S02]  /*5c00*/  FFMA.FTZ R2, R58, c[0x0][0x23c], -R6 ;  /* 0x00008f003a027a23 */ /* 0x004fe40000010806 */
[----:B------:R-:W-:Y:S04]  /*5c10*/  HMMA.16816.F32 R56, R16, R24, RZ ;  /* 0x000000181038723c */ /* 0x000fe800000018ff */
[----:B------:R2:W-:Y:S02]  /*5c20*/  MUFU.EX2 R210, R2 ;  /* 0x0000000200d27308 */ /* 0x0005e40000000800 */
[----:B--2---:R-:W-:-:S05]  /*5c30*/  FMUL.FTZ R2, R36, c[0x0][0x23c] ;  /* 0x00008f0024027a20 */ /* 0x004fca0000410000 */
[----:B------:R-:W-:-:S05]  /*5c40*/  FSEL R2, R2, RZ, P1 ;  /* 0x000000ff02027208 */ /* 0x000fca0000800000 */
[--C-:B------:R-:W-:Y:S02]  /*5c50*/  FFMA.FTZ R3, R32, c[0x0][0x23c], -R2.reuse ;  /* 0x00008f0020037a23 */ /* 0x100fe40000010802 */
[--C-:B------:R-:W-:Y:S02]  /*5c60*/  FFMA.FTZ R11, R105, c[0x0][0x23c], -R2.reuse ;  /* 0x00008f00690b7a23 */ /* 0x100fe40000010802 */
[----:B------:R1:W-:Y:S08]  /*5c70*/  MUFU.EX2 R169, R3 ;  /* 0x0000000300a97308 */ /* 0x0003f00000000800 */
[----:B------:R2:W-:Y:S01]  /*5c80*/  MUFU.EX2 R168, R11 ;  /* 0x0000000b00a87308 */ /* 0x0005e20000000800 */
[----:B-1----:R-:W-:Y:S01]  /*5c90*/  FMNMX.FTZ R3, R0, R12, !PT ;  /* 0x0000000c00037209 */ /* 0x002fe20007810000 */
[----:B------:R-:W-:-:S03]  /*5ca0*/  FFMA.FTZ R0, R100, c[0x0][0x23c], -R2 ;  /* 0x00008f0064007a23 */ /* 0x000fc60000010802 */
[----:B------:R-:W-:-:S03]  /*5cb0*/  FSETP.NEU.FTZ.AND P1, PT, R3, -INF , PT ;  /* 0xff8000000300780b */ /* 0x000fc60003f3d000 */
[----:B------:R1:W3:Y:S01]  /*5cc0*/  MUFU.EX2 R167, R0 ;  /* 0x0000000000a77308 */ /* 0x0002e20000000800 */
[----:B--2---:R-:W-:-:S07]  /*5cd0*/  FFMA.FTZ R11, R101, c[0x0][0x23c], -R2 ;  /* 0x00008f00650b7a23 */ /* 0x004fce0000010802 */
[----:B------:R-:W2:Y:S01]  /*5ce0*/  MUFU.EX2 R171, R11 ;  /* 0x0000000b00ab7308 */ /* 0x000ea20000000800 */
[----:B-1----:R-:W-:Y:S01]  /*5cf0*/  FMUL.FTZ R0, R3, c[0x0][0x23c] ;  /* 0x00008f0003007a20 */ /* 0x002fe20000410000 */
[----:B---3--:R-:W-:-:S04]  /*5d00*/  F2FP.PACK_AB R12, R167, R169 ;  /* 0x000000a9a70c723e */ /* 0x008fc800000000ff */
[----:B------:R-:W-:Y:S02]  /*5d10*/  FSEL R0, R0, RZ, P1 ;  /* 0x000000ff00007208 */ /* 0x000fe40000800000 */
[----:B--2---:R-:W-:-:S03]  /*5d20*/  F2FP.PACK_AB R14, R171, R168 ;  /* 0x000000a8ab0e723e */ /* 0x004fc600000000ff */
[--C-:B------:R-:W-:Y:S02]  /*5d30*/  FFMA.FTZ R4, R108, c[0x0][0x23c], -R0.reuse ;  /* 0x00008f006c047a23 */ /* 0x100fe40000010800 */
[--C-:B------:R-:W-:Y:S02]  /*5d40*/  FFMA.FTZ R11, R33, c[0x0][0x23c], -R0.reuse ;  /* 0x00008f00210b7a23 */ /* 0x100fe40000010800 */
[----:B------:R1:W-:Y:S01]  /*5d50*/  MUFU.EX2 R105, R4 ;  /* 0x0000000400697308 */ /* 0x0003e20000000800 */
[----:B------:R-:W2:Y:S07]  /*5d60*/  LDSM.16.MT88.4 R32, [R185+0x4400] ;  /* 0x00440000b920783b */ /* 0x000eae0000004200 */
[----:B------:R-:W3:Y:S01]  /*5d70*/  MUFU.EX2 R166, R11 ;  /* 0x0000000b00a67308 */ /* 0x000ee20000000800 */
[----:B-1----:R-:W-:-:S07]  /*5d80*/  FFMA.FTZ R4, R123, c[0x0][0x23c], -R0 ;  /* 0x00008f007b047a23 */ /* 0x002fce0000010800 */
[----:B------:R1:W-:Y:S01]  /*5d90*/  MUFU.EX2 R108, R4 ;  /* 0x00000004006c7308 */ /* 0x0003e20000000800 */
[----:B---3--:R-:W-:Y:S01]  /*5da0*/  F2FP.PACK_AB R13, R105, R166 ;  /* 0x000000a6690d723e */ /* 0x008fe200000000ff */
[----:B------:R-:W-:Y:S02]  /*5db0*/  FFMA.FTZ R11, R162, c[0x0][0x23c], -R6 ;  /* 0x00008f00a20b7a23 */ /* 0x000fe40000010806 */
[----:B-1----:R-:W-:-:S04]  /*5dc0*/  FFMA.FTZ R4, R121, c[0x0][0x23c], -R0 ;  /* 0x00008f0079047a23 */ /* 0x002fc80000010800 */
[----:B------:R1:W3:Y:S02]  /*5dd0*/  MUFU.EX2 R123, R4 ;  /* 0x00000004007b7308 */ /* 0x0002e40000000800 */
[----:B-1----:R-:W-:Y:S01]  /*5de0*/  FFMA.FTZ R4, R109, c[0x0][0x23c], -R2 ;  /* 0x00008f006d047a23 */ /* 0x002fe20000010802 */
[----:B---3--:R-:W-:-:S05]  /*5df0*/  F2FP.PACK_AB R15, R123, R108 ;  /* 0x0000006c7b0f723e */ /* 0x008fca00000000ff */
[----:B------:R1:W-:Y:S02]  /*5e00*/  MUFU.EX2 R170, R4 ;  /* 0x0000000400aa7308 */ /* 0x0003e40000000800 */
[C---:B------:R-:W-:Y:S08]  /*5e10*/  HMMA.16816.F32 R52, R12.reuse, R24, RZ ;  /* 0x000000180c34723c */ /* 0x040ff000000018ff */
[----:B------:R-:W-:Y:S01]  /*5e20*/  HMMA.16816.F32 R44, R12, R20, RZ ;  /* 0x000000140c2c723c */ /* 0x000fe200000018ff */
[----:B-1----:R-:W-:-:S04]  /*5e30*/  FFMA.FTZ R4, R104, c[0x0][0x23c], -R2 ;  /* 0x00008f0068047a23 */ /* 0x002fc80000010802 */
[----:B------:R1:W3:Y:S03]  /*5e40*/  MUFU.EX2 R174, R4 ;  /* 0x0000000400ae7308 */ /* 0x0002e60000000800 */
[C---:B------:R-:W-:Y:S08]  /*5e50*/  HMMA.16816.F32 R48, R12.reuse, R26, RZ ;  /* 0x0000001a0c30723c */ /* 0x040ff000000018ff */
[----:B------:R-:W-:Y:S01]  /*5e60*/  HMMA.16816.F32 R40, R12, R22, RZ ;  /* 0x000000160c28723c */ /* 0x000fe200000018ff */
[----:B-1----:R-:W-:-:S07]  /*5e70*/  FFMA.FTZ R4, R99, c[0x0][0x23c], -R2 ;  /* 0x00008f0063047a23 */ /* 0x002fce0000010802 */
[----:B------:R-:W-:Y:S01]  /*5e80*/  HMMA.16816.F32 R24, R16, R22, RZ ;  /* 0x000000161018723c */ /* 0x000fe200000018ff */
[----:B------:R-:W1:Y:S01]  /*5e90*/  LDSM.16.MT88.4 R16, [R185+0x4800] ;  /* 0x00480000b910783b */ /* 0x000e620000004200 */
        /* <DEDUP_REMOVED lines=18> */
[C---:B--2---:R-:W-:Y:S08]  /*5fc0*/  HMMA.16816.F32 R136, R12.reuse, R32, R52 ;  /* 0x000000200c88723c */ /* 0x044ff00000001834 */
[----:B------:R-:W-:Y:S01]  /*5fd0*/  HMMA.16816.F32 R64, R12, R28, R44 ;  /* 0x0000001c0c40723c */ /* 0x000fe2000000182c */
[----:B---3--:R-:W-:-:S04]  /*5fe0*/  FFMA.FTZ R4, R127, c[0x0][0x23c], -R2 ;  /* 0x00008f007f047a23 */ /* 0x008fc80000010802 */
        /* <DEDUP_REMOVED lines=12> */
[----:B------:R2:W-:Y:S07]  /*60b0*/  MUFU.EX2 R111, R4 ;  /* 0x00000004006f7308 */ /* 0x0005ee0000000800 */
[C---:B------:R-:W-:Y:S01]  /*60c0*/  HMMA.16816.F32 R56, R12.reuse, R30, R24 ;  /* 0x0000001e0c38723c */ /* 0x040fe20000001818 */
[----:B------:R-:W5:Y:S04]  /*60d0*/  LDSM.16.MT88.4 R24, [R185+0x4c00] ;  /* 0x004c0000b918783b */ /* 0x000f680000004200 */
[----:B------:R-:W1:Y:S03]  /*60e0*/  LDSM.16.MT88.4 R28, [R186+0x4c00] ;  /* 0x004c0000ba1c783b */ /* 0x000e660000004200 */
[----:B------:R-:W-:Y:S01]  /*60f0*/  HMMA.16816.F32 R44, R12, R34, R68 ;  /* 0x000000220c2c723c */ /* 0x000fe20000001844 */
[----:B--2---:R-:W-:-:S04]  /*6100*/  FFMA.FTZ R4, R106, c[0x0][0x23c], -R2 ;  /* 0x00008f006a047a23 */ /* 0x004fc80000010802 */
[----:B------:R2:W2:Y:S02]  /*6110*/  MUFU.EX2 R110, R4 ;  /* 0x00000004006e7308 */ /* 0x0004a40000000800 */
[----:B---3--:R-:W-:Y:S01]  /*6120*/  F2FP.PACK_AB R12, R125, R124 ;  /* 0x0000007c7d0c723e */ /* 0x008fe200000000ff */
[----:B--2---:R-:W-:Y:S01]  /*6130*/  FFMA.FTZ R4, R132, c[0x0][0x23c], -R0 ;  /* 0x00008f0084047a23 */ /* 0x004fe20000010800 */
[----:B------:R-:W-:-:S04]  /*6140*/  F2FP.PACK_AB R14, R110, R111 ;  /* 0x0000006f6e0e723e */ /* 0x000fc800000000ff */
        /* <DEDUP_REMOVED lines=12> */
[----:B----4-:R-:W-:Y:S01]  /*6210*/  HMMA.16816.F32 R64, R12, R20, R64 ;  /* 0x000000140c40723c */ /* 0x010fe20000001840 */
        /* <DEDUP_REMOVED lines=15> */
[----:B------:R-:W-:Y:S07]  /*6310*/  LDSM.16.MT88.4 R16, [R186+0x5000] ;  /* 0x00500000ba10783b */ /* 0x000fee0000004200 */
[----:B------:R-:W-:Y:S01]  /*6320*/  HMMA.16816.F32 R44, R12, R22, R56 ;  /* 0x000000160c2c723c */ /* 0x000fe20000001838 */
[----:B------:R-:W3:Y:S01]  /*6330*/  LDSM.16.MT88.4 R20, [R185+0x5000] ;  /* 0x00500000b914783b */ /* 0x000ee20000004200 */
[----:B-1----:R-:W-:-:S04]  /*6340*/  FFMA.FTZ R4, R95, c[0x0][0x23c], -R2 ;  /* 0x00008f005f047a23 */ /* 0x002fc80000010802 */
[----:B------:R1:W4:Y:S01]  /*6350*/  MUFU.EX2 R97, R4 ;  /* 0x0000000400617308 */ /* 0x0003220000000800 */
[----:B--2---:R-:W-:Y:S01]  /*6360*/  F2FP.PACK_AB R12, R100, R101 ;  /* 0x00000065640c723e */ /* 0x004fe200000000ff */
[----:B-1----:R-:W-:Y:S01]  /*6370*/  FFMA.FTZ R4, R142, c[0x0][0x23c], -R0 ;  /* 0x00008f008e047a23 */ /* 0x002fe20000010800 */
[----:B----4-:R-:W-:-:S05]  /*6380*/  F2FP.PACK_AB R14, R97, R98 ;  /* 0x00000062610e723e */ /* 0x010fca00000000ff */
        /* <DEDUP_REMOVED lines=31> */
[----:B----4-:R-:W-:-:S04]  /*6580*/  FFMA.FTZ R4, R130, c[0x0][0x23c], -R2 ;  /* 0x00008f0082047a23 */ /* 0x010fc80000010802 */
[----:B------:R4:W3:Y:S01]  /*6590*/  MUFU.EX2 R88, R4 ;  /* 0x0000000400587308 */ /* 0x0008e20000000800 */
[----:B--2---:R-:W-:Y:S01]  /*65a0*/  F2FP.PACK_AB R12, R90, R92 ;  /* 0x0000005c5a0c723e */ /* 0x004fe200000000ff */
[----:B----4-:R-:W-:Y:S01]  /*65b0*/  FFMA.FTZ R4, R115, c[0x0][0x23c], -R0 ;  /* 0x00008f0073047a23 */ /* 0x010fe20000010800 */
[----:B---3--:R-:W-:-:S05]  /*65c0*/  F2FP.PACK_AB R14, R88, R89 ;  /* 0x00000059580e723e */ /* 0x008fca00000000ff */
        /* <DEDUP_REMOVED lines=42> */
[----:B---3--:R-:W-:Y:S02]  /*6870*/  FFMA.FTZ R4, R151, c[0x0][0x23c], -R0 ;  /* 0x00008f0097047a23 */ /* 0x008fe40000010800 */
[----:B------:R-:W3:Y:S04]  /*6880*/  LDSM.16.MT88.4 R148, [R185+0x5c00] ;  /* 0x005c0000b994783b */ /* 0x000ee80000004200 */
[----:B------:R4:W1:Y:S02]  /*6890*/  MUFU.EX2 R67, R4 ;  /* 0x0000000400437308 */ /* 0x0008640000000800 */
[----:B----4-:R-:W-:Y:S01]  /*68a0*/  FFMA.FTZ R4, R79, c[0x0][0x23c], -R6 ;  /* 0x00008f004f047a23 */ /* 0x010fe20000010806 */
[----:B-1----:R-:W-:-:S05]  /*68b0*/  F2FP.PACK_AB R15, R67, R68 ;  /* 0x00000044430f723e */ /* 0x002fca00000000ff */
[----:B------:R1:W-:Y:S02]  /*68c0*/  MUFU.EX2 R70, R4 ;  /* 0x0000000400467308 */ /* 0x0003e40000000800 */
[C---:B------:R-:W-:Y:S08]  /*68d0*/  HMMA.16816.F32 R136, R12.reuse, R24, R136 ;  /* 0x000000180c88723c */ /* 0x040ff00000001888 */
        /* <DEDUP_REMOVED lines=8> */
[----:B------:R1:W4:Y:S01]  /*6960*/  MUFU.EX2 R65, R4 ;  /* 0x0000000400417308 */ /* 0x0003220000000800 */
        /* <DEDUP_REMOVED lines=11> */
[----:B------:R-:W5:Y:S01]  /*6a20*/  LDSM.16.MT88.4 R32, [R186+0x5c00] ;  /* 0x005c0000ba20783b */ /* 0x000f620000004200 */
[----:B-1----:R-:W-:-:S04]  /*6a30*/  FFMA.FTZ R4, R80, c[0x0][0x23c], -R2 ;  /* 0x00008f0050047a23 */ /* 0x002fc80000010802 */
[----:B------:R1:W1:Y:S01]  /*6a40*/  MUFU.EX2 R63, R4 ;  /* 0x00000004003f7308 */ /* 0x0002620000000800 */
[----:B----4-:R-:W-:Y:S01]  /*6a50*/  F2FP.PACK_AB R12, R65, R66 ;  /* 0x00000042410c723e */ /* 0x010fe200000000ff */
[----:B-1----:R-:W-:Y:S01]  /*6a60*/  FFMA.FTZ R4, R119, c[0x0][0x23c], -R0 ;  /* 0x00008f0077047a23 */ /* 0x002fe20000010800 */
[----:B------:R-:W-:-:S05]  /*6a70*/  F2FP.PACK_AB R14, R63, R64 ;  /* 0x000000403f0e723e */ /* 0x000fca00000000ff */
        /* <DEDUP_REMOVED lines=11> */
[C---:B--2---:R-:W-:Y:S08]  /*6b30*/  HMMA.16816.F32 R136, R12.reuse, R20, R136 ;  /* 0x000000140c88723c */ /* 0x044ff00000001888 */
[----:B------:R-:W-:Y:S01]  /*6b40*/  HMMA.16816.F32 R144, R12, R22, R144 ;  /* 0x000000160c90723c */ /* 0x000fe20000001890 */
[----:B-1----:R-:W-:-:S04]  /*6b50*/  FFMA.FTZ R4, R117, c[0x0][0x23c], -R2 ;  /* 0x00008f0075047a23 */ /* 0x002fc80000010802 */
[----:B------:R1:W2:Y:S03]  /*6b60*/  MUFU.EX2 R57, R4 ;  /* 0x0000000400397308 */ /* 0x0002a60000000800 */
        /* <DEDUP_REMOVED lines=8> */
[----:B------:R-:W-:Y:S02]  /*6bf0*/  F2FP.PACK_AB R15, R70, R78 ;  /* 0x0000004e460f723e */ /* 0x000fe400000000ff */
[----:B--2---:R-:W-:-:S03]  /*6c00*/  F2FP.PACK_AB R160, R57, R58 ;  /* 0x0000003a39a0723e */ /* 0x004fc600000000ff */
[----:B------:R2:W4:Y:S02]  /*6c10*/  MUFU.EX2 R39, R2 ;  /* 0x0000000200277308 */ /* 0x0005240000000800 */
[----:B------:R-:W-:Y:S01]  /*6c20*/  HMMA.16816.F32 R140, R12, R20, R52 ;  /* 0x000000140c8c723c */ /* 0x000fe20000001834 */
[----:B-1----:R-:W-:-:S06]  /*6c30*/  FFMA.FTZ R4, R161, c[0x0][0x23c], -R0 ;  /* 0x00008f00a1047a23 */ /* 0x002fcc0000010800 */
[----:B------:R-:W-:Y:S01]  /*6c40*/  FADD.FTZ R20, R180, R178 ;  /* 0x000000b2b4147221 */ /* 0x000fe20000010000 */
[----:B------:R-:W-:Y:S01]  /*6c50*/  HMMA.16816.F32 R48, R12, R16, R48 ;  /* 0x000000100c30723c */ /* 0x000fe20000001830 */
[----:B------:R1:W-:Y:S01]  /*6c60*/  MUFU.EX2 R25, R4 ;  /* 0x0000000400197308 */ /* 0x0003e20000000800 */
[----:B--2---:R-:W-:Y:S01]  /*6c70*/  FFMA.FTZ R2, R163, c[0x0][0x23c], -R0 ;  /* 0x00008f00a3027a23 */ /* 0x004fe20000010800 */
[----:B----4-:R-:W-:-:S05]  /*6c80*/  F2FP.PACK_AB R162, R39, R56 ;  /* 0x0000003827a2723e */ /* 0x010fca00000000ff */
[C---:B------:R-:W-:Y:S01]  /*6c90*/  HMMA.16816.F32 R44, R12.reuse, R22, R44 ;  /* 0x000000160c2c723c */ /* 0x040fe2000000182c */
[----:B------:R2:W-:Y:S07]  /*6ca0*/  MUFU.EX2 R27, R2 ;  /* 0x00000002001b7308 */ /* 0x0005ee0000000800 */
[----:B------:R-:W-:Y:S01]  /*6cb0*/  HMMA.16816.F32 R28, R12, R18, R28 ;  /* 0x000000120c1c723c */ /* 0x000fe2000000181c */
[----:B-1----:R-:W-:Y:S01]  /*6cc0*/  FADD.FTZ R4, R216, R215 ;  /* 0x000000d7d8047221 */ /* 0x002fe20000010000 */
[----:B------:R1:W-:Y:S01]  /*6cd0*/  MUFU.EX2 R16, R5 ;  /* 0x0000000500107308 */ /* 0x0003e20000000800 */
[----:B--2---:R-:W-:-:S07]  /*6ce0*/  FFMA.FTZ R2, R165, c[0x0][0x23c], -R0 ;  /* 0x00008f00a5027a23 */ /* 0x004fce0000010800 */
[----:B------:R2:W-:Y:S01]  /*6cf0*/  MUFU.EX2 R13, R6 ;  /* 0x00000006000d7308 */ /* 0x0005e20000000800 */
[----:B------:R-:W-:-:S07]  /*6d00*/  FFMA.FTZ R0, R155, c[0x0][0x23c], -R0 ;  /* 0x00008f009b007a23 */ /* 0x000fce0000010800 */
[----:B------:R4:W3:Y:S01]  /*6d10*/  MUFU.EX2 R26, R2 ;  /* 0x00000002001a7308 */ /* 0x0008e20000000800 */
[----:B-1----:R-:W-:Y:S02]  /*6d20*/  FADD.FTZ R5, R217, R4 ;  /* 0x00000004d9057221 */ /* 0x002fe40000010000 */
[----:B------:R-:W-:Y:S02]  /*6d30*/  FADD.FTZ R4, R179, R20 ;  /* 0x00000014b3047221 */ /* 0x000fe40000010000 */
[----:B------:R-:W-:Y:S02]  /*6d40*/  FADD.FTZ R5, R218, R5 ;  /* 0x00000005da057221 */ /* 0x000fe40000010000 */
[----:B------:R-:W-:Y:S01]  /*6d50*/  FADD.FTZ R4, R182, R4 ;  /* 0x00000004b6047221 */ /* 0x000fe20000010000 */
[----:B------:R-:W1:Y:S01]  /*6d60*/  MUFU.EX2 R21, R0 ;  /* 0x0000000000157308 */ /* 0x000e620000000800 */
[----:B--2---:R-:W-:Y:S02]  /*6d70*/  FADD.FTZ R6, R219, R5 ;  /* 0x00000005db067221 */ /* 0x004fe40000010000 */
[----:B------:R-:W-:-:S02]  /*6d80*/  FADD.FTZ R5, R181, R4 ;  /* 0x00000004b5057221 */ /* 0x000fc40000010000 */
[----:B------:R-:W-:Y:S02]  /*6d90*/  FADD.FTZ R4, R220, R6 ;  /* 0x00000006dc047221 */ /* 0x000fe40000010000 */
[----:B------:R-:W-:Y:S01]  /*6da0*/  FADD.FTZ R5, R183, R5 ;  /* 0x00000005b7057221 */ /* 0x000fe20000010000 */
[----:B------:R-:W2:Y:S01]  /*6db0*/  MUFU.EX2 R14, R11 ;  /* 0x0000000b000e7308 */ /* 0x000ea20000000800 */
[----:B----4-:R-:W-:Y:S01]  /*6dc0*/  FADD.FTZ R2, R169, R167 ;  /* 0x000000a7a9027221 */ /* 0x010fe20000010000 */
[----:B---3--:R-:W-:Y:S01]  /*6dd0*/  F2FP.PACK_AB R161, R26, R27 ;  /* 0x0000001b1aa1723e */ /* 0x008fe200000000ff */
[----:B------:R-:W-:Y:S01]  /*6de0*/  FADD.FTZ R4, R222, R4 ;  /* 0x00000004de047221 */ /* 0x000fe20000010000 */
[----:B------:R-:W-:Y:S01]  /*6df0*/  F2FP.PACK_AB R167, R13, R24 ;  /* 0x000000180da7723e */ /* 0x000fe200000000ff */
[----:B------:R-:W-:Y:S02]  /*6e00*/  FADD.FTZ R2, R168, R2 ;  /* 0x00000002a8027221 */ /* 0x000fe40000010000 */
[----:B------:R-:W-:Y:S01]  /*6e10*/  FADD.FTZ R5, R205, R5 ;  /* 0x00000005cd057221 */ /* 0x000fe20000010000 */
[----:B-1----:R-:W-:Y:S01]  /*6e20*/  F2FP.PACK_AB R163, R21, R25 ;  /* 0x0000001915a3723e */ /* 0x002fe200000000ff */
[----:B------:R-:W-:Y:S01]  /*6e30*/  FADD.FTZ R0, R166, R105 ;  /* 0x00000069a6007221 */ /* 0x000fe20000010000 */
[----:B------:R-:W-:Y:S01]  /*6e40*/  F2FP.PACK_AB R166, R240, R244 ;  /* 0x000000f4f0a6723e */ /* 0x000fe200000000ff */
[----:B------:R-:W-:-:S02]  /*6e50*/  FADD.FTZ R2, R171, R2 ;  /* 0x00000002ab027221 */ /* 0x000fc40000010000 */
[----:B------:R-:W-:Y:S02]  /*6e60*/  FADD.FTZ R0, R108, R0 ;  /* 0x000000006c007221 */ /* 0x000fe40000010000 */
[----:B------:R-:W-:Y:S01]  /*6e70*/  FADD.FTZ R2, R170, R2 ;  /* 0x00000002aa027221 */ /* 0x000fe20000010000 */
[----:B--2---:R-:W-:Y:S01]  /*6e80*/  F2FP.PACK_AB R165, R14, R16 ;  /* 0x000000100ea5723e */ /* 0x004fe200000000ff */
        /* <DEDUP_REMOVED lines=16> */
[----:B-----5:R-:W-:Y:S01]  /*6f90*/  HMMA.16816.F32 R156, R160, R32, R156 ;  /* 0x00000020a09c723c */ /* 0x020fe2000000189c */
        /* <DEDUP_REMOVED lines=98> */
[----:B------:R-:W-:-:S03]  /*75c0*/  MOV R0, R120 ;  /* 0x0000007800007202 */ /* 0x000fc60000000f00 */
[----:B------:R1:W-:Y:S04]  /*75d0*/  STL [R1], R252 ;  /* 0x000000fc01007387 */ /* 0x0003e80000100800 */
[----:B------:R1:W-:Y:S04]  /*75e0*/  STL [R1+0x8], R4 ;  /* 0x0000080401007387 */ /* 0x0003e80000100800 */
[----:B------:R1:W-:Y:S01]  /*75f0*/  STL [R1+0xc], R2 ;  /* 0x00000c0201007387 */ /* 0x0003e20000100800 */
[----:B------:R-:W-:Y:S05]  /*7600*/  @!P0 BRA `(.L_x_439) ;  /* 0x0000614000008947 */ /* 0x000fea0003800000 */
[----:B------:R-:W2:Y:S01]  /*7610*/  LDL.64 R132, [R1+0x18] ;  /* 0x0000180001847983 */ /* 0x000ea20000100a00 */
[----:B------:R-:W-:Y:S01]  /*7620*/  IMAD.MOV.U32 R127, RZ, RZ, 0x7 ;  /* 0x00000007ff7f7424 */ /* 0x000fe200078e00ff */
[----:B-1----:R-:W-:Y:S01]  /*7630*/  IADD3 R4, R224, -0x2, RZ ;  /* 0xfffffffee0047810 */ /* 0x002fe20007ffe0ff */
[----:B------:R-:W-:-:S04]  /*7640*/  DEPBAR.LE SB0, 0x0 ;  /* 0x000080000000791a */ /* 0x000fc80000000000 */
[----:B------:R-:W-:Y:S02]  /*7650*/  SHF.L.U64.HI R127, R248, R127, c[0x0][0x1a4] ;  /* 0x00006900f87f7619 */ /* 0x000fe4000001027f */
[----:B------:R-:W-:Y:S02]  /*7660*/  SHF.R.S32.HI R0, RZ, 0x1f, R4 ;  /* 0x0000001fff007819 */ /* 0x000fe40000011404 */
[----:B------:R-:W-:Y:S01]  /*7670*/  IADD3 R225, R224, -0x2, RZ ;  /* 0xfffffffee0e17810 */ /* 0x000fe20007ffe0ff */
[----:B------:R-:W-:Y:S02]  /*7680*/  IMAD R6, R127, R4, RZ ;  /* 0x000000047f067224 */ /* 0x000fe400078e02ff */
[----:B------:R-:W-:Y:S01]  /*7690*/  IMAD.SHL.U32 R127, R248, 0x20, RZ ;  /* 0x00000020f87f7824 */ /* 0x000fe200078e00ff */
[----:B------:R-:W-:Y:S01]  /*76a0*/  BAR.SYNC.DEFER_BLOCKING 0x0 ;  /* 0x0000000000007b1d */ /* 0x000fe20000010000 */
[----:B--2---:R-:W-:Y:S01]  /*76b0*/  ISETP.GE.AND P0, PT, R132, c[0x0][0x220], PT ;  /* 0x0000880084007a0c */ /* 0x004fe20003f06270 */
[----:B------:R-:W-:-:S04]  /*76c0*/  IMAD.SHL.U32 R132, R248, 0x80, RZ ;  /* 0x00000080f8847824 */ /* 0x000fc800078e00ff */
[----:B------:R-:W-:-:S04]  /*76d0*/  IMAD.WIDE.U32 R4, R4, R132, R250 ;  /* 0x0000008404047225 */ /* 0x000fc800078e00fa */
[----:B------:R-:W-:-:S04]  /*76e0*/  IMAD R6, R0, R132, R6 ;  /* 0x0000008400067224 */ /* 0x000fc800078e0206 */
[-C--:B------:R-:W-:Y:S01]  /*76f0*/  @!P0 IADD3 R0, P4, R127, R4.reuse, RZ ;  /* 0x000000047f008210 */ /* 0x080fe20007f9e0ff */
[----:B------:R-:W-:Y:S01]  /*7700*/  IMAD.IADD R5, R5, 0x1, R6 ;  /* 0x0000000105057824 */ /* 0x000fe200078e0206 */
[----:B------:R-:W-:Y:S01]  /*7710*/  @!P0 LEA R2, P2, R248, R4, 0x6 ;  /* 0x00000004f8028211 */ /* 0x000fe200078430ff */
[----:B------:R-:W-:Y:S01]  /*7720*/  @!P0 IMAD.MOV.U32 R11, RZ, RZ, c[0x0][0x1a4] ;  /* 0x00006900ff0b8624 */ /* 0x000fe200078e00ff */
[----:B------:R-:W-:Y:S01]  /*7730*/  @!P0 LEA R18, P5, R4, c[0x0][0x170], 0x1 ;  /* 0x00005c0004128a11 */ /* 0x000fe200078a08ff */
[----:B------:R-:W-:Y:S01]  /*7740*/  @!P0 IMAD.X R6, R249, 0x1, R5, P4 ;  /* 0x00000001f9068824 */ /* 0x000fe200020e0605 */
[----:B------:R-:W-:Y:S01]  /*7750*/  @!P0 LEA R16, P3, R0, c[0x0][0x170], 0x1 ;  /* 0x00005c0000108a11 */ /* 0x000fe200078608ff */
[----:B------:R-:W-:Y:S01]  /*7760*/  @!P0 IMAD.MOV.U32 R12, RZ, RZ, c[0x0][0x1a4] ;  /* 0x00006900ff0c8624 */ /* 0x000fe200078e00ff */
[----:B------:R-:W-:Y:S01]  /*7770*/  @!P0 LEA.HI.X R11, R248, R5, R11, 0x6, P2 ;  /* 0x00000005f80b8211 */ /* 0x000fe200010f340b */
[----:B------:R-:W-:Y:S01]  /*7780*/  @P0 STS [R197+0x4000], RZ ;  /* 0x004000ffc5000388 */ /* 0x000fe20000000800 */
[--C-:B------:R-:W-:Y:S01]  /*7790*/  @!P0 LEA.HI.X R19, R4, c[0x0][0x174], R5.reuse, 0x1, P5 ;  /* 0x00005d0004138a11 */ /* 0x100fe200028f0c05 */
[----:B------:R-:W-:Y:S01]  /*77a0*/  @!P0 IMAD.WIDE.U32 R4, R248, 0x60, R4 ;  /* 0x00000060f8048825 */ /* 0x000fe200078e0004 */
[----:B------:R-:W-:Y:S01]  /*77b0*/  @!P0 LEA.HI.X R17, R0, c[0x0][0x174], R6, 0x1, P3 ;  /* 0x00005d0000118a11 */ /* 0x000fe200018f0c06 */
[----:B------:R-:W-:Y:S01]  /*77c0*/  @P0 STS [R197+0x4004], RZ ;  /* 0x004004ffc5000388 */ /* 0x000fe20000000800 */
[----:B------:R-:W-:Y:S01]  /*77d0*/  @!P0 LEA R14, P1, R2, c[0x0][0x170], 0x1 ;  /* 0x00005c00020e8a11 */ /* 0x000fe200078208ff */
[----:B------:R-:W-:-:S02]  /*77e0*/  @!P0 IMAD R0, R12, 0x60, RZ ;  /* 0x000000600c008824 */ /* 0x000fc400078e02ff */
[----:B------:R-:W-:Y:S01]  /*77f0*/  @P0 STS.64 [R197+0x4008], RZ ;  /* 0x004008ffc5000388 */ /* 0x000fe20000000a00 */
[----:B------:R-:W-:Y:S01]  /*7800*/  @!P0 LEA.HI.X R15, R2, c[0x0][0x174], R11, 0x1, P1 ;  /* 0x00005d00020f8a11 */ /* 0x000fe200008f0c0b */
[----:B------:R-:W-:Y:S01]  /*7810*/  @!P0 IMAD.IADD R0, R0, 0x1, R5 ;  /* 0x0000000100008824 */ /* 0x000fe200078e0205 */
[C---:B------:R-:W-:Y:S01]  /*7820*/  @!P0 LEA R12, P1, R4.reuse, c[0x0][0x170], 0x1 ;  /* 0x00005c00040c8a11 */ /* 0x040fe200078208ff */
        /* <DEDUP_REMOVED lines=21> */
[----:B------:R-:W3:Y:S04]  /*7980*/  LDSM.16.M88.4 R40, [R184+0x2000] ;  /* 0x00200000b828783b */ /* 0x000ee80000000200 */
[----:B------:R-:W4:Y:S04]  /*7990*/  LDSM.16.M88.4 R20, [R187+0x1000] ;  /* 0x00100000bb14783b */ /* 0x000f280000000200 */
[----:B-1----:R-:W-:Y:S04]  /*79a0*/  LDSM.16.M88.4 R16, [R188] ;  /* 0x00000000bc10783b */ /* 0x002fe80000000200 */
[----:B------:R-:W-:Y:S04]  /*79b0*/  LDSM.16.M88.4 R64, [R189] ;  /* 0x00000000bd40783b */ /* 0x000fe80000000200 */
[----:B------:R-:W1:Y:S04]  /*79c0*/  LDSM.16.M88.4 R76, [R184+0x2400] ;  /* 0x00240000b84c783b */ /* 0x000e680000000200 */
[----:B--2---:R-:W2:Y:S04]  /*79d0*/  LDSM.16.M88.4 R12, [R188+0x1000] ;  /* 0x00100000bc0c783b */ /* 0x004ea80000000200 */
[----:B------:R-:W5:Y:S04]  /*79e0*/  LDSM.16.M88.4 R72, [R196] ;  /* 0x00000000c448783b */ /* 0x000f680000000200 */
[----:B------:R-:W2:Y:S04]  /*79f0*/  LDSM.16.M88.4 R108, [R184+0x2800] ;  /* 0x00280000b86c783b */ /* 0x000ea80000000200 */
[----:B------:R-:W-:Y:S04]  /*7a00*/  LDSM.16.M88.4 R100, [R195] ;  /* 0x00000000c364783b */ /* 0x000fe80000000200 */
[----:B------:R-:W-:Y:S01]  /*7a10*/  LDSM.16.M88.4 R84, [R184+0x2c00] ;  /* 0x002c0000b854783b */ /* 0x000fe20000000200 */
[-C--:B---3--:R-:W-:Y:S03]  /*7a20*/  HMMA.16816.F32 R28, R24, R40.reuse, RZ ;  /* 0x00000028181c723c */ /* 0x088fe600000018ff */
[----:B------:R-:W-:Y:S04]  /*7a30*/  LDSM.16.M88.4 R92, [R194] ;  /* 0x00000000c25c783b */ /* 0x000fe80000000200 */
[----:B------:R-:W-:Y:S01]  /*7a40*/  LDSM.16.M88.4 R68, [R193] ;  /* 0x00000000c144783b */ /* 0x000fe20000000200 */
[C---:B----4-:R-:W-:Y:S03]  /*7a50*/  HMMA.16816.F32 R32, R20.reuse, R40, RZ ;  /* 0x000000281420723c */ /* 0x050fe600000018ff */
[----:B------:R-:W3:Y:S04]  /*7a60*/  LDSM.16.M88.4 R104, [R184+0x3800] ;  /* 0x00380000b868783b */ /* 0x000ee80000000200 */
[----:B------:R-:W-:Y:S01]  /*7a70*/  LDSM.16.M88.4 R88, [R184+0x3c00] ;  /* 0x003c0000b858783b */ /* 0x000fe20000000200 */
[----:B-1----:R-:W-:Y:S03]  /*7a80*/  HMMA.16816.F32 R44, R20, R76, RZ ;  /* 0x0000004c142c723c */ /* 0x002fe600000018ff */
[----:B------:R-:W-:Y:S04]  /*7a90*/  LDSM.16.M88.4 R96, [R191] ;  /* 0x00000000bf60783b */ /* 0x000fe80000000200 */
[----:B------:R-:W1:Y:S01]  /*7aa0*/  S2R R2, SR_TID.X ;  /* 0x0000000000027919 */ /* 0x000e620000002100 */
[-C--:B------:R-:W-:Y:S03]  /*7ab0*/  HMMA.16816.F32 R28, R16, R64.reuse, R28 ;  /* 0x00000040101c723c */ /* 0x080fe6000000181c */
[----:B------:R-:W0:Y:S05]  /*7ac0*/  LDGDEPBAR ;  /* 0x00000000000079af */ /* 0x000e2a0000000000 */
[----:B--2---:R-:W-:Y:S08]  /*7ad0*/  HMMA.16816.F32 R52, R12, R64, R32 ;  /* 0x000000400c34723c */ /* 0x004ff00000001820 */
[----:B------:R-:W-:Y:S01]  /*7ae0*/  HMMA.16816.F32 R32, R24, R76, RZ ;  /* 0x0000004c1820723c */ /* 0x000fe200000018ff */
[----:B-1----:R-:W-:-:S07]  /*7af0*/  IMAD.SHL.U32 R2, R2, 0x2, RZ ;  /* 0x0000000202027824 */ /* 0x002fce00078e00ff */
[----:B------:R-:W-:Y:S01]  /*7b00*/  FMUL.FTZ R28, R28, c[0x0][0x2ec] ;  /* 0x0000bb001c1c7a20 */ /* 0x000fe20000410000 */
[----:B-----5:R-:W-:Y:S01]  /*7b10*/  HMMA.16816.F32 R48, R12, R72, R44 ;  /* 0x000000480c30723c */ /* 0x020fe2000000182c */
[----:B------:R-:W-:Y:S01]  /*7b20*/  FMUL.FTZ R29, R29, c[0x0][0x2ec] ;  /* 0x0000bb001d1d7a20 */ /* 0x000fe20000410000 */
[----:B------:R-:W-:Y:S01]  /*7b30*/  LOP3.LUT R2, R2, 0x6, RZ, 0xc0, !PT ;  /* 0x0000000602027812 */ /* 0x000fe200078ec0ff */
[----:B------:R-:W-:Y:S01]  /*7b40*/  FMUL.FTZ R30, R30, c[0x0][0x2ec] ;  /* 0x0000bb001e1e7a20 */ /* 0x000fe20000410000 */
[----:B------:R-:W1:Y:S01]  /*7b50*/  MUFU.TANH R206, R28 ;  /* 0x0000001c00ce7308 */ /* 0x000e620000002400 */
[----:B------:R-:W-:Y:S02]  /*7b60*/  FMUL.FTZ R31, R31, c[0x0][0x2ec] ;  /* 0x0000bb001f1f7a20 */ /* 0x000fe40000410000 */
[----:B------:R-:W-:Y:S01]  /*7b70*/  FMUL.FTZ R52, R52, c[0x0][0x2ec] ;  /* 0x0000bb0034347a20 */ /* 0x000fe20000410000 */
[----:B------:R-:W-:Y:S01]  /*7b80*/  HMMA.16816.F32 R44, R20, R108, RZ ;  /* 0x0000006c142c723c */ /* 0x000fe200000018ff */
[----:B------:R-:W-:-:S02]  /*7b90*/  FMUL.FTZ R53, R53, c[0x0][0x2ec] ;  /* 0x0000bb0035357a20 */ /* 0x000fc40000410000 */
[----:B------:R-:W-:Y:S01]  /*7ba0*/  FMUL.FTZ R54, R54, c[0x0][0x2ec] ;  /* 0x0000bb0036367a20 */ /* 0x000fe20000410000 */
[----:B------:R-:W-:Y:S01]  /*7bb0*/  MUFU.TANH R205, R29 ;  /* 0x0000001d00cd7308 */ /* 0x000fe20000002400 */
[----:B------:R-:W-:-:S03]  /*7bc0*/  FMUL.FTZ R55, R55, c[0x0][0x2ec] ;  /* 0x0000bb0037377a20 */ /* 0x000fc60000410000 */
[----:B---3--:R-:W-:Y:S04]  /*7bd0*/  HMMA.16816.F32 R80, R20, R104, RZ ;  /* 0x000000681450723c */ /* 0x008fe800000018ff */
[----:B------:R-:W-:Y:S04]  /*7be0*/  MUFU.TANH R222, R30 ;  /* 0x0000001e00de7308 */ /* 0x000fe80000002400 */
[----:B------:R-:W-:Y:S02]  /*7bf0*/  FMUL.FTZ R48, R48, c[0x0][0x2ec] ;  /* 0x0000bb0030307a20 */ /* 0x000fe40000410000 */
[----:B------:R-:W-:-:S02]  /*7c00*/  FMUL.FTZ R49, R49, c[0x0][0x2ec] ;  /* 0x0000bb0031317a20 */ /* 0x000fc40000410000 */
[----:B------:R2:W-:Y:S01]  /*7c10*/  MUFU.TANH R221, R31 ;  /* 0x0000001f00dd7308 */ /* 0x0005e20000002400 */
[----:B------:R-:W-:Y:S02]  /*7c20*/  FMUL.FTZ R50, R50, c[0x0][0x2ec] ;  /* 0x0000bb0032327a20 */ /* 0x000fe40000410000 */
[----:B------:R-:W-:-:S05]  /*7c30*/  FMUL.FTZ R51, R51, c[0x0][0x2ec] ;  /* 0x0000bb0033337a20 */ /* 0x000fca0000410000 */
[----:B------:R-:W-:Y:S01]  /*7c40*/  MUFU.TANH R244, R48 ;  /* 0x0000003000f47308 */ /* 0x000fe20000002400 */
[----:B--2---:R-:W-:Y:S07]  /*7c50*/  HMMA.16816.F32 R28, R16, R72, R32 ;  /* 0x00000048101c723c */ /* 0x004fee0000001820 */
[----:B------:R-:W-:Y:S01]  /*7c60*/  MUFU.TANH R245, R49 ;  /* 0x0000003100f57308 */ /* 0x000fe20000002400 */
[----:B------:R-:W-:Y:S07]  /*7c70*/  HMMA.16816.F32 R32, R24, R108, RZ ;  /* 0x0000006c1820723c */ /* 0x000fee00000018ff */
[----:B------:R-:W-:Y:S08]  /*7c80*/  MUFU.TANH R243, R50 ;  /* 0x0000003200f37308 */ /* 0x000ff00000002400 */
[----:B------:R2:W-:Y:S01]  /*7c90*/  MUFU.TANH R240, R51 ;  /* 0x0000003300f07308 */ /* 0x0005e20000002400 */
[----:B------:R-:W-:-:S07]  /*7ca0*/  FMUL.FTZ R28, R28, c[0x0][0x2ec] ;  /* 0x0000bb001c1c7a20 */ /* 0x000fce0000410000 */
[----:B------:R-:W-:Y:S01]  /*7cb0*/  MUFU.TANH R248, R52 ;  /* 0x0000003400f87308 */ /* 0x000fe20000002400 */
[----:B------:R-:W-:Y:S02]  /*7cc0*/  FMUL.FTZ R29, R29, c[0x0][0x2ec] ;  /* 0x0000bb001d1d7a20 */ /* 0x000fe40000410000 */
[----:B------:R-:W-:Y:S02]  /*7cd0*/  FMUL.FTZ R30, R30, c[0x0][0x2ec] ;  /* 0x0000bb001e1e7a20 */ /* 0x000fe40000410000 */
[----:B------:R-:W-:-:S03]  /*7ce0*/  FMUL.FTZ R31, R31, c[0x0][0x2ec] ;  /* 0x0000bb001f1f7a20 */ /* 0x000fc60000410000 */
[----:B------:R-:W-:Y:S01]  /*7cf0*/  MUFU.TANH R202, R28 ;  /* 0x0000001c00ca7308 */ /* 0x000fe20000002400 */
[----:B--2---:R-:W-:Y:S07]  /*7d00*/  HMMA.16816.F32 R48, R24, R84, RZ ;  /* 0x000000541830723c */ /* 0x004fee00000018ff */
[----:B------:R-:W-:Y:S08]  /*7d10*/  MUFU.TANH R201, R29 ;  /* 0x0000001d00c97308 */ /* 0x000ff00000002400 */
[----:B------:R-:W-:Y:S08]  /*7d20*/  MUFU.TANH R216, R30 ;  /* 0x0000001e00d87308 */ /* 0x000ff00000002400 */
[----:B------:R2:W-:Y:S01]  /*7d30*/  MUFU.TANH R215, R31 ;  /* 0x0000001f00d77308 */ /* 0x0005e20000002400 */
[C---:B------:R-:W-:Y:S07]  /*7d40*/  HMMA.16816.F32 R48, R16.reuse, R92, R48 ;  /* 0x0000005c1030723c */ /* 0x040fee0000001830 */
[----:B------:R-:W-:Y:S01]  /*7d50*/  MUFU.TANH R249, R53 ;  /* 0x0000003500f97308 */ /* 0x000fe20000002400 */
[----:B--2---:R-:W-:Y:S01]  /*7d60*/  HMMA.16816.F32 R28, R16, R100, R32 ;  /* 0x00000064101c723c */ /* 0x004fe20000001820 */
[----:B------:R-:W2:Y:S06]  /*7d70*/  LDSM.16.M88.4 R32, [R184+0x3000] ;  /* 0x00300000b820783b */ /* 0x000eac0000000200 */
[----:B------:R-:W-:Y:S09]  /*7d80*/  MUFU.TANH R247, R54 ;  /* 0x0000003600f77308 */ /* 0x000ff20000002400 */
[----:B------:R-:W-:Y:S01]  /*7d90*/  FMUL.FTZ R48, R48, c[0x0][0x2ec] ;  /* 0x0000bb0030307a20 */ /* 0x000fe20000410000 */
[----:B------:R3:W-:Y:S01]  /*7da0*/  MUFU.TANH R246, R55 ;  /* 0x0000003700f67308 */ /* 0x0007e20000002400 */
[----:B------:R-:W-:-:S02]  /*7db0*/  FMUL.FTZ R49, R49, c[0x0][0x2ec] ;  /* 0x0000bb0031317a20 */ /* 0x000fc40000410000 */
[----:B------:R-:W-:Y:S02]  /*7dc0*/  FMUL.FTZ R50, R50, c[0x0][0x2ec] ;  /* 0x0000bb0032327a20 */ /* 0x000fe40000410000 */
[----:B------:R-:W-:-:S03]  /*7dd0*/  FMUL.FTZ R51, R51, c[0x0][0x2ec] ;  /* 0x0000bb0033337a20 */ /* 0x000fc60000410000 */
[----:B------:R-:W-:Y:S01]  /*7de0*/  MUFU.TANH R180, R48 ;  /* 0x0000003000b47308 */ /* 0x000fe20000002400 */
[----:B------:R-:W-:Y:S01]  /*7df0*/  FMUL.FTZ R28, R28, c[0x0][0x2ec] ;  /* 0x0000bb001c1c7a20 */ /* 0x000fe20000410000 */
[----:B---3--:R-:W-:Y:S01]  /*7e00*/  HMMA.16816.F32 R52, R12, R100, R44 ;  /* 0x000000640c34723c */ /* 0x008fe2000000182c */
[----:B------:R-:W-:-:S05]  /*7e10*/  FMUL.FTZ R29, R29, c[0x0][0x2ec] ;  /* 0x0000bb001d1d7a20 */ /* 0x000fca0000410000 */
[----:B------:R-:W-:Y:S01]  /*7e20*/  MUFU.TANH R198, R28 ;  /* 0x0000001c00c67308 */ /* 0x000fe20000002400 */
[----:B------:R-:W-:Y:S02]  /*7e30*/  FMUL.FTZ R30, R30, c[0x0][0x2ec] ;  /* 0x0000bb001e1e7a20 */ /* 0x000fe40000410000 */
[----:B------:R-:W-:Y:S01]  /*7e40*/  FMUL.FTZ R31, R31, c[0x0][0x2ec] ;  /* 0x0000bb001f1f7a20 */ /* 0x000fe20000410000 */
[----:B------:R-:W-:Y:S04]  /*7e50*/  HMMA.16816.F32 R44, R20, R84, RZ ;  /* 0x00000054142c723c */ /* 0x000fe800000018ff */
[----:B------:R-:W-:Y:S08]  /*7e60*/  MUFU.TANH R183, R29 ;  /* 0x0000001d00b77308 */ /* 0x000ff00000002400 */
[----:B------:R-:W-:Y:S02]  /*7e70*/  MUFU.TANH R210, R30 ;  /* 0x0000001e00d27308 */ /* 0x000fe40000002400 */
[----:B------:R-:W-:-:S06]  /*7e80*/  FMUL.FTZ R52, R52, c[0x0][0x2ec] ;  /* 0x0000bb0034347a20 */ /* 0x000fcc0000410000 */
[----:B------:R2:W-:Y:S01]  /*7e90*/  MUFU.TANH R208, R31 ;  /* 0x0000001f00d07308 */ /* 0x0005e20000002400 */
[----:B------:R-:W-:Y:S02]  /*7ea0*/  FMUL.FTZ R53, R53, c[0x0][0x2ec] ;  /* 0x0000bb0035357a20 */ /* 0x000fe40000410000 */
[----:B------:R-:W-:Y:S02]  /*7eb0*/  FMUL.FTZ R54, R54, c[0x0][0x2ec] ;  /* 0x0000bb0036367a20 */ /* 0x000fe40000410000 */
[----:B------:R-:W-:Y:S01]  /*7ec0*/  FMUL.FTZ R55, R55, c[0x0][0x2ec] ;  /* 0x0000bb0037377a20 */ /* 0x000fe20000410000 */
[----:B------:R-:W-:Y:S01]  /*7ed0*/  HMMA.16816.F32 R56, R12, R92, R44 ;  /* 0x0000005c0c38723c */ /* 0x000fe2000000182c */
[----:B------:R-:W3:Y:S01]  /*7ee0*/  LDSM.16.M88.4 R44, [R184+0x3400] ;  /* 0x00340000b82c783b */ /* 0x000ee20000000200 */
[----:B------:R-:W-:Y:S06]  /*7ef0*/  MUFU.TANH R241, R52 ;  /* 0x0000003400f17308 */ /* 0x000fec0000002400 */
[----:B--2---:R-:W-:Y:S02]  /*7f00*/  HMMA.16816.F32 R28, R24, R32, RZ ;  /* 0x00000020181c723c */ /* 0x004fe400000018ff */
[----:B------:R-:W-:Y:S08]  /*7f10*/  MUFU.TANH R242, R53 ;  /* 0x0000003500f27308 */ /* 0x000ff00000002400 */
[----:B------:R-:W-:Y:S06]  /*7f20*/  MUFU.TANH R239, R54 ;  /* 0x0000003600ef7308 */ /* 0x000fec0000002400 */
[----:B------:R-:W-:-:S02]  /*7f30*/  FMUL.FTZ R56, R56, c[0x0][0x2ec] ;  /* 0x0000bb0038387a20 */ /* 0x000fc40000410000 */
[----:B------:R-:W-:Y:S01]  /*7f40*/  FMUL.FTZ R57, R57, c[0x0][0x2ec] ;  /* 0x0000bb0039397a20 */ /* 0x000fe20000410000 */
[----:B------:R2:W-:Y:S01]  /*7f50*/  MUFU.TANH R237, R55 ;  /* 0x0000003700ed7308 */ /* 0x0005e20000002400 */
[----:B------:R-:W-:Y:S02]  /*7f60*/  FMUL.FTZ R58, R58, c[0x0][0x2ec] ;  /* 0x0000bb003a3a7a20 */ /* 0x000fe40000410000 */
[----:B------:R-:W-:-:S05]  /*7f70*/  FMUL.FTZ R59, R59, c[0x0][0x2ec] ;  /* 0x0000bb003b3b7a20 */ /* 0x000fca0000410000 */
[----:B------:R-:W-:Y:S01]  /*7f80*/  MUFU.TANH R179, R49 ;  /* 0x0000003100b37308 */ /* 0x000fe20000002400 */
[----:B--2---:R-:W-:Y:S07]  /*7f90*/  HMMA.16816.F32 R52, R20, R32, RZ ;  /* 0x000000201434723c */ /* 0x004fee00000018ff */
[----:B------:R-:W-:Y:S08]  /*7fa0*/  MUFU.TANH R204, R50 ;  /* 0x0000003200cc7308 */ /* 0x000ff00000002400 */
[----:B------:R2:W-:Y:S08]  /*7fb0*/  MUFU.TANH R203, R51 ;  /* 0x0000003300cb7308 */ /* 0x0005f00000002400 */
[----:B------:R-:W-:Y:S01]  /*7fc0*/  MUFU.TANH R236, R56 ;  /* 0x0000003800ec7308 */ /* 0x000fe20000002400 */
[-C--:B------:R-:W-:Y:S07]  /*7fd0*/  HMMA.16816.F32 R60, R12, R68.reuse, R52 ;  /* 0x000000440c3c723c */ /* 0x080fee0000001834 */
[----:B------:R-:W-:Y:S01]  /*7fe0*/  MUFU.TANH R238, R57 ;  /* 0x0000003900ee7308 */ /* 0x000fe20000002400 */
[----:B--2---:R-:W-:Y:S01]  /*7ff0*/  HMMA.16816.F32 R48, R16, R68, R28 ;  /* 0x000000441030723c */ /* 0x004fe2000000181c */
[----:B------:R-:W2:Y:S06]  /*8000*/  LDSM.16.M88.4 R28, [R192] ;  /* 0x00000000c01c783b */ /* 0x000eac0000000200 */
[----:B------:R-:W-:Y:S01]  /*8010*/  MUFU.TANH R235, R58 ;  /* 0x0000003a00eb7308 */ /* 0x000fe20000002400 */
[----:B---3--:R-:W-:Y:S07]  /*8020*/  HMMA.16816.F32 R52, R24, R44, RZ ;  /* 0x0000002c1834723c */ /* 0x008fee00000018ff */
[----:B------:R3:W-:Y:S01]  /*8030*/  MUFU.TANH R234, R59 ;  /* 0x0000003b00ea7308 */ /* 0x0007e20000002400 */
[----:B------:R-:W-:-:S02]  /*8040*/  FMUL.FTZ R60, R60, c[0x0][0x2ec] ;  /* 0x0000bb003c3c7a20 */ /* 0x000fc40000410000 */
[----:B------:R-:W-:Y:S02]  /*8050*/  FMUL.FTZ R61, R61, c[0x0][0x2ec] ;  /* 0x0000bb003d3d7a20 */ /* 0x000fe40000410000 */
[----:B------:R-:W-:-:S03]  /*8060*/  FMUL.FTZ R62, R62, c[0x0][0x2ec] ;  /* 0x0000bb003e3e7a20 */ /* 0x000fc60000410000 */
[----:B------:R-:W-:Y:S01]  /*8070*/  MUFU.TANH R232, R60 ;  /* 0x0000003c00e87308 */ /* 0x000fe20000002400 */
[----:B------:R-:W-:Y:S02]  /*8080*/  FMUL.FTZ R63, R63, c[0x0][0x2ec] ;  /* 0x0000bb003f3f7a20 */ /* 0x000fe40000410000 */
[----:B------:R-:W-:Y:S01]  /*8090*/  FMUL.FTZ R48, R48, c[0x0][0x2ec] ;  /* 0x0000bb0030307a20 */ /* 0x000fe20000410000 */
[----:B---3--:R-:W-:Y:S01]  /*80a0*/  HMMA.16816.F32 R56, R20, R44, RZ ;  /* 0x0000002c1438723c */ /* 0x008fe200000018ff */
[----:B------:R-:W-:Y:S02]  /*80b0*/  FMUL.FTZ R49, R49, c[0x0][0x2ec] ;  /* 0x0000bb0031317a20 */ /* 0x000fe40000410000 */
[----:B------:R-:W-:Y:S01]  /*80c0*/  FMUL.FTZ R50, R50, c[0x0][0x2ec] ;  /* 0x0000bb0032327a20 */ /* 0x000fe20000410000 */
[----:B------:R-:W-:Y:S01]  /*80d0*/  MUFU.TANH R233, R61 ;  /* 0x0000003d00e97308 */ /* 0x000fe20000002400 */
[----:B------:R-:W-:-:S07]  /*80e0*/  FMUL.FTZ R51, R51, c[0x0][0x2ec] ;  /* 0x0000bb0033337a20 */ /* 0x000fce0000410000 */
[----:B------:R-:W-:Y:S08]  /*80f0*/  MUFU.TANH R230, R62 ;  /* 0x0000003e00e67308 */ /* 0x000ff00000002400 */
[----:B------:R3:W-:Y:S04]  /*8100*/  MUFU.TANH R231, R63 ;  /* 0x0000003f00e77308 */ /* 0x0007e80000002400 */
[----:B--2---:R-:W-:Y:S04]  /*8110*/  HMMA.16816.F32 R112, R12, R28, R56 ;  /* 0x0000001c0c70723c */ /* 0x004fe80000001838 */
[----:B------:R-:W-:Y:S04]  /*8120*/  MUFU.TANH R177, R48 ;  /* 0x0000003000b17308 */ /* 0x000fe80000002400 */
[----:B------:R-:W-:Y:S04]  /*8130*/  HMMA.16816.F32 R56, R24, R88, RZ ;  /* 0x000000581838723c */ /* 0x000fe800000018ff */
[----:B------:R-:W-:Y:S01]  /*8140*/  MUFU.TANH R176, R49 ;  /* 0x0000003100b07308 */ /* 0x000fe20000002400 */
[----:B---3--:R-:W2:Y:S01]  /*8150*/  LDSM.16.M88.4 R60, [R190] ;  /* 0x00000000be3c783b */ /* 0x008ea20000000200 */
[----:B------:R-:W-:-:S06]  /*8160*/  DEPBAR.LE SB0, 0x0 ;  /* 0x000080000000791a */ /* 0x000fcc0000000000 */
[----:B------:R-:W-:Y:S04]  /*8170*/  MUFU.TANH R200, R50 ;  /* 0x0000003200c87308 */ /* 0x000fe80000002400 */
[----:B------:R-:W-:Y:S02]  /*8180*/  FMUL.FTZ R112, R112, c[0x0][0x2ec] ;  /* 0x0000bb0070707a20 */ /* 0x000fe40000410000 */
[----:B------:R-:W-:Y:S02]  /*8190*/  FMUL.FTZ R113, R113, c[0x0][0x2ec] ;  /* 0x0000bb0071717a20 */ /* 0x000fe40000410000 */
[----:B------:R3:W-:Y:S01]  /*81a0*/  MUFU.TANH R199, R51 ;  /* 0x0000003300c77308 */ /* 0x0007e20000002400 */
[----:B------:R-:W-:Y:S02]  /*81b0*/  FMUL.FTZ R114, R114, c[0x0][0x2ec] ;  /* 0x0000bb0072727a20 */ /* 0x000fe40000410000 */
[----:B------:R-:W-:-:S05]  /*81c0*/  FMUL.FTZ R115, R115, c[0x0][0x2ec] ;  /* 0x0000bb0073737a20 */ /* 0x000fca0000410000 */
[----:B------:R-:W-:Y:S01]  /*81d0*/  MUFU.TANH R228, R112 ;  /* 0x0000007000e47308 */ /* 0x000fe20000002400 */
[----:B---3--:R-:W-:Y:S07]  /*81e0*/  HMMA.16816.F32 R48, R16, R28, R52 ;  /* 0x0000001c1030723c */ /* 0x008fee0000001834 */
[----:B------:R-:W-:Y:S01]  /*81f0*/  MUFU.TANH R229, R113 ;  /* 0x0000007100e57308 */ /* 0x000fe20000002400 */
[----:B------:R-:W-:Y:S07]  /*8200*/  HMMA.16816.F32 R52, R24, R104, RZ ;  /* 0x000000681834723c */ /* 0x000fee00000018ff */
[----:B------:R-:W-:Y:S08]  /*8210*/  MUFU.TANH R226, R114 ;  /* 0x0000007200e27308 */ /* 0x000ff00000002400 */
[----:B------:R3:W-:Y:S01]  /*8220*/  MUFU.TANH R227, R115 ;  /* 0x0000007300e37308 */ /* 0x0007e20000002400 */
[----:B------:R-:W-:-:S02]  /*8230*/  FMUL.FTZ R48, R48, c[0x0][0x2ec] ;  /* 0x0000bb0030307a20 */ /* 0x000fc40000410000 */
[----:B------:R-:W-:Y:S02]  /*8240*/  FMUL.FTZ R49, R49, c[0x0][0x2ec] ;  /* 0x0000bb0031317a20 */ /* 0x000fe40000410000 */
[----:B------:R-:W-:-:S03]  /*8250*/  FMUL.FTZ R50, R50, c[0x0][0x2ec] ;  /* 0x0000bb0032327a20 */ /* 0x000fc60000410000 */
[----:B------:R-:W-:Y:S01]  /*8260*/  MUFU.TANH R174, R48 ;  /* 0x0000003000ae7308 */ /* 0x000fe20000002400 */
[----:B------:R-:W-:Y:S01]  /*8270*/  FMUL.FTZ R51, R51, c[0x0][0x2ec] ;  /* 0x0000bb0033337a20 */ /* 0x000fe20000410000 */
[----:B---3--:R-:W-:Y:S06]  /*8280*/  HMMA.16816.F32 R112, R12, R96, R80 ;  /* 0x000000600c70723c */ /* 0x008fec0000001850 */
[----:B------:R-:W-:Y:S02]  /*8290*/  MUFU.TANH R100, R49 ;  /* 0x0000003100647308 */ /* 0x000fe40000002400 */
[----:B--2---:R-:W-:Y:S06]  /*82a0*/  HMMA.16816.F32 R80, R16, R60, R56 ;  /* 0x0000003c1050723c */ /* 0x004fec0000001838 */
[----:B------:R-:W-:Y:S02]  /*82b0*/  MUFU.TANH R182, R50 ;  /* 0x0000003200b67308 */ /* 0x000fe40000002400 */
[----:B------:R-:W-:Y:S06]  /*82c0*/  HMMA.16816.F32 R56, R20, R42, RZ ;  /* 0x0000002a1438723c */ /* 0x000fec00000018ff */
[----:B------:R2:W-:Y:S02]  /*82d0*/  MUFU.TANH R181, R51 ;  /* 0x0000003300b57308 */ /* 0x0005e40000002400 */
[----:B------:R-:W-:-:S02]  /*82e0*/  FMUL.FTZ R112, R112, c[0x0][0x2ec] ;  /* 0x0000bb0070707a20 */ /* 0x000fc40000410000 */
[----:B------:R-:W-:Y:S02]  /*82f0*/  FMUL.FTZ R113, R113, c[0x0][0x2ec] ;  /* 0x0000bb0071717a20 */ /* 0x000fe40000410000 */
[----:B------:R-:W-:Y:S02]  /*8300*/  FMUL.FTZ R114, R114, c[0x0][0x2ec] ;  /* 0x0000bb0072727a20 */ /* 0x000fe40000410000 */
[----:B------:R-:W-:Y:S01]  /*8310*/  MUFU.TANH R213, R112 ;  /* 0x0000007000d57308 */ /* 0x000fe20000002400 */
[----:B------:R-:W-:Y:S02]  /*8320*/  FMUL.FTZ R115, R115, c[0x0][0x2ec] ;  /* 0x0000bb0073737a20 */ /* 0x000fe40000410000 */
[----:B------:R-:W-:Y:S02]  /*8330*/  FMUL.FTZ R0, R81, c[0x0][0x2ec] ;  /* 0x0000bb0051007a20 */ /* 0x000fe40000410000 */
[----:B------:R-:W-:Y:S01]  /*8340*/  FMUL.FTZ R80, R80, c[0x0][0x2ec] ;  /* 0x0000bb0050507a20 */ /* 0x000fe20000410000 */
[----:B--2---:R-:W-:Y:S02]  /*8350*/  HMMA.16816.F32 R48, R16, R96, R52 ;  /* 0x000000601030723c */ /* 0x004fe40000001834 */
[----:B------:R2:W-:Y:S06]  /*8360*/  MUFU.TANH R101, R0 ;  /* 0x0000000000657308 */ /* 0x0005ec0000002400 */
[----:B------:R-:W-:Y:S02]  /*8370*/  HMMA.16816.F32 R52, R20, R88, RZ ;  /* 0x000000581434723c */ /* 0x000fe400000018ff */
[----:B------:R-:W-:Y:S06]  /*8380*/  MUFU.TANH R214, R113 ;  /* 0x0000007100d67308 */ /* 0x000fec0000002400 */
[----:B------:R-:W-:Y:S01]  /*8390*/  HMMA.16816.F32 R120, R12, R66, R56 ;  /* 0x000000420c78723c */ /* 0x000fe20000001838 */
[----:B--2---:R-:W-:Y:S01]  /*83a0*/  FMUL.FTZ R0, R82, c[0x0][0x2ec] ;  /* 0x0000bb0052007a20 */ /* 0x004fe20000410000 */
[----:B------:R-:W-:Y:S06]  /*83b0*/  MUFU.TANH R211, R114 ;  /* 0x0000007200d37308 */ /* 0x000fec0000002400 */
[----:B------:R-:W-:Y:S01]  /*83c0*/  FMUL.FTZ R48, R48, c[0x0][0x2ec] ;  /* 0x0000bb0030307a20 */ /* 0x000fe20000410000 */
[----:B------:R-:W-:Y:S01]  /*83d0*/  HMMA.16816.F32 R56, R24, R86, RZ ;  /* 0x000000561838723c */ /* 0x000fe200000018ff */
[----:B------:R-:W-:Y:S01]  /*83e0*/  FMUL.FTZ R49, R49, c[0x0][0x2ec] ;  /* 0x0000bb0031317a20 */ /* 0x000fe20000410000 */
[----:B------:R2:W-:Y:S01]  /*83f0*/  MUFU.TANH R219, R0 ;  /* 0x0000000000db7308 */ /* 0x0005e20000002400 */
[----:B------:R-:W-:-:S02]  /*8400*/  FMUL.FTZ R50, R50, c[0x0][0x2ec] ;  /* 0x0000bb0032327a20 */ /* 0x000fc40000410000 */
[----:B------:R-:W-:-:S03]  /*8410*/  FMUL.FTZ R51, R51, c[0x0][0x2ec] ;  /* 0x0000bb0033337a20 */ /* 0x000fc60000410000 */
[----:B------:R-:W-:Y:S02]  /*8420*/  HMMA.16816.F32 R116, R12, R60, R52 ;  /* 0x0000003c0c74723c */ /* 0x000fe40000001834 */
[----:B------:R-:W-:Y:S06]  /*8430*/  MUFU.TANH R92, R48 ;  /* 0x00000030005c7308 */ /* 0x000fec0000002400 */
[----:B------:R-:W-:Y:S02]  /*8440*/  HMMA.16816.F32 R52, R24, R42, RZ ;  /* 0x0000002a1834723c */ /* 0x000fe400000018ff */
[----:B------:R-:W-:Y:S01]  /*8450*/  MUFU.TANH R93, R49 ;  /* 0x00000031005d7308 */ /* 0x000fe20000002400 */
[----:B--2---:R-:W-:-:S05]  /*8460*/  FMUL.FTZ R0, R83, c[0x0][0x2ec] ;  /* 0x0000bb0053007a20 */ /* 0x004fca0000410000 */
[-C--:B------:R-:W-:Y:S02]  /*8470*/  HMMA.16816.F32 R40, R24, R78.reuse, RZ ;  /* 0x0000004e1828723c */ /* 0x080fe400000018ff */
[----:B------:R-:W-:Y:S08]  /*8480*/  MUFU.TANH R175, R50 ;  /* 0x0000003200af7308 */ /* 0x000ff00000002400 */
[----:B------:R2:W-:Y:S08]  /*8490*/  MUFU.TANH R178, R51 ;  /* 0x0000003300b27308 */ /* 0x0005f00000002400 */
[----:B------:R3:W-:Y:S01]  /*84a0*/  MUFU.TANH R220, R0 ;  /* 0x0000000000dc7308 */ /* 0x0007e20000002400 */
[----:B--2---:R-:W-:Y:S07]  /*84b0*/  HMMA.16816.F32 R48, R20, R78, RZ ;  /* 0x0000004e1430723c */ /* 0x004fee00000018ff */
[----:B------:R2:W-:Y:S01]  /*84c0*/  MUFU.TANH R212, R115 ;  /* 0x0000007300d47308 */ /* 0x0005e20000002400 */
[----:B---3--:R-:W-:Y:S01]  /*84d0*/  FMUL.FTZ R0, R116, c[0x0][0x2ec] ;  /* 0x0000bb0074007a20 */ /* 0x008fe20000410000 */
[----:B------:R-:W-:Y:S06]  /*84e0*/  HMMA.16816.F32 R76, R16, R66, R52 ;  /* 0x00000042104c723c */ /* 0x000fec0000001834 */
[----:B------:R-:W-:Y:S02]  /*84f0*/  MUFU.TANH R97, R80 ;  /* 0x0000005000617308 */ /* 0x000fe40000002400 */
[----:B------:R-:W-:Y:S06]  /*8500*/  HMMA.16816.F32 R64, R24, R110, RZ ;  /* 0x0000006e1840723c */ /* 0x000fec00000018ff */
[----:B------:R3:W-:Y:S02]  /*8510*/  MUFU.TANH R209, R0 ;  /* 0x0000000000d17308 */ /* 0x0007e40000002400 */
[-C--:B------:R-:W-:Y:S08]  /*8520*/  HMMA.16816.F32 R132, R12, R74.reuse, R48 ;  /* 0x0000004a0c84723c */ /* 0x080ff00000001830 */
[----:B--2---:R-:W-:Y:S01]  /*8530*/  HMMA.16816.F32 R112, R16, R74, R40 ;  /* 0x0000004a1070723c */ /* 0x004fe20000001828 */
[----:B---3--:R-:W-:-:S04]  /*8540*/  FMUL.FTZ R0, R117, c[0x0][0x2ec] ;  /* 0x0000bb0075007a20 */ /* 0x008fc80000410000 */
[----:B------:R2:W-:Y:S03]  /*8550*/  MUFU.TANH R207, R0 ;  /* 0x0000000000cf7308 */ /* 0x0005e60000002400 */
[----:B------:R-:W-:Y:S08]  /*8560*/  HMMA.16816.F32 R72, R20, R110, RZ ;  /* 0x0000006e1448723c */ /* 0x000ff000000018ff */
[----:B------:R-:W-:Y:S01]  /*8570*/  HMMA.16816.F32 R108, R16, R94, R56 ;  /* 0x0000005e106c723c */ /* 0x000fe20000001838 */
[----:B------:R-:W-:-:S02]  /*8580*/  FMUL.FTZ R134, R134, c[0x0][0x2ec] ;  /* 0x0000bb0086867a20 */ /* 0x000fc40000410000 */
[----:B------:R-:W-:Y:S02]  /*8590*/  FMUL.FTZ R135, R135, c[0x0][0x2ec] ;  /* 0x0000bb0087877a20 */ /* 0x000fe40000410000 */
[----:B--2---:R-:W-:Y:S02]  /*85a0*/  FMUL.FTZ R0, R118, c[0x0][0x2ec] ;  /* 0x0000bb0076007a20 */ /* 0x004fe40000410000 */
[----:B------:R-:W-:Y:S01]  /*85b0*/  MUFU.TANH R134, R134 ;  /* 0x0000008600867308 */ /* 0x000fe20000002400 */
[C---:B------:R-:W-:Y:S07]  /*85c0*/  HMMA.16816.F32 R52, R24.reuse, R34, RZ ;  /* 0x000000221834723c */ /* 0x040fee00000018ff */
[----:B------:R2:W-:Y:S01]  /*85d0*/  MUFU.TANH R218, R0 ;  /* 0x0000000000da7308 */ /* 0x0005e20000002400 */
[C---:B------:R-:W-:Y:S07]  /*85e0*/  HMMA.16816.F32 R48, R24.reuse, R46, RZ ;  /* 0x0000002e1830723c */ /* 0x040fee00000018ff */
[----:B------:R-:W-:Y:S01]  /*85f0*/  MUFU.TANH R135, R135 ;  /* 0x0000008700877308 */ /* 0x000fe20000002400 */
[----:B------:R-:W-:Y:S01]  /*8600*/  HMMA.16816.F32 R40, R24, R106, RZ ;  /* 0x0000006a1828723c */ /* 0x000fe200000018ff */
[----:B------:R-:W-:-:S02]  /*8610*/  FMUL.FTZ R109, R109, c[0x0][0x2ec] ;  /* 0x0000bb006d6d7a20 */ /* 0x000fc40000410000 */
[----:B------:R-:W-:Y:S02]  /*8620*/  FMUL.FTZ R111, R111, c[0x0][0x2ec] ;  /* 0x0000bb006f6f7a20 */ /* 0x000fe40000410000 */
[----:B------:R-:W-:Y:S02]  /*8630*/  FMUL.FTZ R110, R110, c[0x0][0x2ec] ;  /* 0x0000bb006e6e7a20 */ /* 0x000fe40000410000 */
[----:B--2---:R-:W-:Y:S01]  /*8640*/  FMUL.FTZ R0, R119, c[0x0][0x2ec] ;  /* 0x0000bb0077007a20 */ /* 0x004fe20000410000 */
[----:B------:R-:W-:Y:S01]  /*8650*/  HMMA.16816.F32 R24, R24, R90, RZ ;  /* 0x0000005a1818723c */ /* 0x000fe200000018ff */
[----:B------:R-:W-:Y:S07]  /*8660*/  MUFU.TANH R81, R109 ;  /* 0x0000006d00517308 */ /* 0x000fee0000002400 */
[C---:B------:R-:W-:Y:S01]  /*8670*/  HMMA.16816.F32 R64, R16.reuse, R102, R64 ;  /* 0x000000661040723c */ /* 0x040fe20000001840 */
[----:B------:R2:W-:Y:S07]  /*8680*/  MUFU.TANH R217, R0 ;  /* 0x0000000000d97308 */ /* 0x0005ee0000002400 */
[C---:B------:R-:W-:Y:S08]  /*8690*/  HMMA.16816.F32 R128, R16.reuse, R70, R52 ;  /* 0x000000461080723c */ /* 0x040ff00000001834 */
[----:B------:R-:W-:Y:S01]  /*86a0*/  HMMA.16816.F32 R124, R16, R30, R48 ;  /* 0x0000001e107c723c */ /* 0x000fe20000001830 */
[----:B--2---:R-:W-:-:S04]  /*86b0*/  FMUL.FTZ R0, R120, c[0x0][0x2ec] ;  /* 0x0000bb0078007a20 */ /* 0x004fc80000410000 */
[----:B------:R2:W-:Y:S03]  /*86c0*/  MUFU.TANH R173, R0 ;  /* 0x0000000000ad7308 */ /* 0x0005e60000002400 */
[----:B------:R-:W-:Y:S01]  /*86d0*/  HMMA.16816.F32 R116, R16, R62, R24 ;  /* 0x0000003e1074723c */ /* 0x000fe20000001818 */
[----:B------:R-:W-:-:S07]  /*86e0*/  FMUL.FTZ R4, R66, c[0x0][0x2ec] ;  /* 0x0000bb0042047a20 */ /* 0x000fce0000410000 */
[C---:B------:R-:W-:Y:S01]  /*86f0*/  HMMA.16816.F32 R44, R20.reuse, R46, RZ ;  /* 0x0000002e142c723c */ /* 0x040fe200000018ff */
[----:B------:R-:W-:Y:S02]  /*8700*/  FMUL.FTZ R128, R128, c[0x0][0x2ec] ;  /* 0x0000bb0080807a20 */ /* 0x000fe40000410000 */
[----:B------:R-:W-:Y:S02]  /*8710*/  FMUL.FTZ R129, R129, c[0x0][0x2ec] ;  /* 0x0000bb0081817a20 */ /* 0x000fe40000410000 */
[----:B--2---:R-:W-:Y:S01]  /*8720*/  FMUL.FTZ R0, R121, c[0x0][0x2ec] ;  /* 0x0000bb0079007a20 */ /* 0x004fe20000410000 */
[----:B------:R-:W-:Y:S01]  /*8730*/  MUFU.TANH R84, R128 ;  /* 0x0000008000547308 */ /* 0x000fe20000002400 */
[----:B------:R-:W-:Y:S01]  /*8740*/  FMUL.FTZ R130, R130, c[0x0][0x2ec] ;  /* 0x0000bb0082827a20 */ /* 0x000fe20000410000 */
[----:B------:R-:W-:Y:S01]  /*8750*/  HMMA.16816.F32 R32, R20, R34, RZ ;  /* 0x000000221420723c */ /* 0x000fe200000018ff */
[----:B------:R-:W-:Y:S02]  /*8760*/  FMUL.FTZ R124, R124, c[0x0][0x2ec] ;  /* 0x0000bb007c7c7a20 */ /* 0x000fe40000410000 */
[----:B------:R-:W-:-:S02]  /*8770*/  FMUL.FTZ R89, R125, c[0x0][0x2ec] ;  /* 0x0000bb007d597a20 */ /* 0x000fc40000410000 */
[----:B------:R-:W-:Y:S01]  /*8780*/  FMUL.FTZ R126, R126, c[0x0][0x2ec] ;  /* 0x0000bb007e7e7a20 */ /* 0x000fe20000410000 */
[----:B------:R2:W-:Y:S02]  /*8790*/  MUFU.TANH R172, R0 ;  /* 0x0000000000ac7308 */ /* 0x0005e40000002400 */
[----:B------:R-:W-:Y:S01]  /*87a0*/  HMMA.16816.F32 R72, R12, R102, R72 ;  /* 0x000000660c48723c */ /* 0x000fe20000001848 */
[----:B------:R-:W-:-:S05]  /*87b0*/  FMUL.FTZ R118, R118, c[0x0][0x2ec] ;  /* 0x0000bb0076767a20 */ /* 0x000fca0000410000 */
[----:B------:R-:W-:Y:S01]  /*87c0*/  MUFU.TANH R85, R129 ;  /* 0x0000008100557308 */ /* 0x000fe20000002400 */
[----:B------:R-:W-:Y:S01]  /*87d0*/  FMUL.FTZ R102, R117, c[0x0][0x2ec] ;  /* 0x0000bb0075667a20 */ /* 0x000fe20000410000 */
[----:B------:R-:W-:Y:S01]  /*87e0*/  HMMA.16816.F32 R48, R12, R30, R44 ;  /* 0x0000001e0c30723c */ /* 0x000fe2000000182c */
[----:B--2---:R-:W-:-:S05]  /*87f0*/  FMUL.FTZ R0, R122, c[0x0][0x2ec] ;  /* 0x0000bb007a007a20 */ /* 0x004fca0000410000 */
[----:B------:R-:W-:Y:S01]  /*8800*/  MUFU.TANH R88, R124 ;  /* 0x0000007c00587308 */ /* 0x000fe20000002400 */
[----:B------:R-:W-:Y:S01]  /*8810*/  FMUL.FTZ R30, R67, c[0x0][0x2ec] ;  /* 0x0000bb00431e7a20 */ /* 0x000fe20000410000 */
[----:B------:R-:W-:Y:S06]  /*8820*/  HMMA.16816.F32 R68, R12, R70, R32 ;  /* 0x000000460c44723c */ /* 0x000fec0000001820 */
[----:B------:R2:W-:Y:S02]  /*8830*/  MUFU.TANH R169, R0 ;  /* 0x0000000000a97308 */ /* 0x0005e40000002400 */
[----:B------:R-:W-:-:S02]  /*8840*/  FMUL.FTZ R73, R73, c[0x0][0x2ec] ;  /* 0x0000bb0049497a20 */ /* 0x000fc40000410000 */
[----:B------:R-:W-:Y:S02]  /*8850*/  FMUL.FTZ R72, R72, c[0x0][0x2ec] ;  /* 0x0000bb0048487a20 */ /* 0x000fe40000410000 */
[----:B------:R-:W-:Y:S02]  /*8860*/  FMUL.FTZ R74, R74, c[0x0][0x2ec] ;  /* 0x0000bb004a4a7a20 */ /* 0x000fe40000410000 */
[----:B------:R-:W-:Y:S01]  /*8870*/  FMUL.FTZ R75, R75, c[0x0][0x2ec] ;  /* 0x0000bb004b4b7a20 */ /* 0x000fe20000410000 */
[----:B------:R-:W-:Y:S01]  /*8880*/  MUFU.TANH R89, R89 ;  /* 0x0000005900597308 */ /* 0x000fe20000002400 */
[----:B------:R-:W-:Y:S02]  /*8890*/  FMUL.FTZ R49, R49, c[0x0][0x2ec] ;  /* 0x0000bb0031317a20 */ /* 0x000fe40000410000 */
[----:B------:R-:W-:Y:S02]  /*88a0*/  FMUL.FTZ R48, R48, c[0x0][0x2ec] ;  /* 0x0000bb0030307a20 */ /* 0x000fe40000410000 */
[----:B------:R-:W-:-:S02]  /*88b0*/  FMUL.FTZ R50, R50, c[0x0][0x2ec] ;  /* 0x0000bb0032327a20 */ /* 0x000fc40000410000 */
[----:B------:R-:W-:Y:S01]  /*88c0*/  FMUL.FTZ R51, R51, c[0x0][0x2ec] ;  /* 0x0000bb0033337a20 */ /* 0x000fe20000410000 */
[----:B------:R-:W-:Y:S01]  /*88d0*/  MUFU.TANH R102, R102 ;  /* 0x0000006600667308 */ /* 0x000fe20000002400 */
[----:B--2---:R-:W-:Y:S02]  /*88e0*/  FMUL.FTZ R0, R123, c[0x0][0x2ec] ;  /* 0x0000bb007b007a20 */ /* 0x004fe40000410000 */
[----:B------:R-:W-:Y:S01]  /*88f0*/  HMMA.16816.F32 R120, R16, R98, R40 ;  /* 0x000000621078723c */ /* 0x000fe20000001828 */
[----:B------:R-:W-:Y:S02]  /*8900*/  FMUL.FTZ R68, R68, c[0x0][0x2ec] ;  /* 0x0000bb0044447a20 */ /* 0x000fe40000410000 */
[----:B------:R-:W-:Y:S02]  /*8910*/  FMUL.FTZ R69, R69, c[0x0][0x2ec] ;  /* 0x0000bb0045457a20 */ /* 0x000fe40000410000 */
[----:B------:R2:W-:Y:S01]  /*8920*/  MUFU.TANH R168, R0 ;  /* 0x0000000000a87308 */ /* 0x0005e20000002400 */
[----:B------:R-:W-:-:S02]  /*8930*/  FMUL.FTZ R70, R70, c[0x0][0x2ec] ;  /* 0x0000bb0046467a20 */ /* 0x000fc40000410000 */
[----:B------:R-:W-:Y:S01]  /*8940*/  HMMA.16816.F32 R16, R20, R86, RZ ;  /* 0x000000561410723c */ /* 0x000fe200000018ff */
[----:B------:R-:W-:-:S04]  /*8950*/  FMUL.FTZ R71, R71, c[0x0][0x2ec] ;  /* 0x0000bb0047477a20 */ /* 0x000fc80000410000 */
[----:B------:R-:W-:Y:S01]  /*8960*/  MUFU.TANH R130, R130 ;  /* 0x0000008200827308 */ /* 0x000fe20000002400 */
[----:B--2---:R-:W-:-:S07]  /*8970*/  FMUL.FTZ R0, R132, c[0x0][0x2ec] ;  /* 0x0000bb0084007a20 */ /* 0x004fce0000410000 */
[----:B------:R-:W-:Y:S01]  /*8980*/  MUFU.TANH R118, R118 ;  /* 0x0000007600767308 */ /* 0x000fe20000002400 */
[----:B------:R-:W-:Y:S02]  /*8990*/  FMUL.FTZ R132, R119, c[0x0][0x2ec] ;  /* 0x0000bb0077847a20 */ /* 0x000fe40000410000 */
[----:B------:R-:W-:Y:S02]  /*89a0*/  FMUL.FTZ R96, R121, c[0x0][0x2ec] ;  /* 0x0000bb0079607a20 */ /* 0x000fe40000410000 */
[----:B------:R-:W-:Y:S02]  /*89b0*/  FMUL.FTZ R125, R122, c[0x0][0x2ec] ;  /* 0x0000bb007a7d7a20 */ /* 0x000fe40000410000 */
[----:B------:R-:W-:Y:S01]  /*89c0*/  FMUL.FTZ R124, R123, c[0x0][0x2ec] ;  /* 0x0000bb007b7c7a20 */ /* 0x000fe20000410000 */
[----:B------:R2:W-:Y:S03]  /*89d0*/  MUFU.TANH R171, R0 ;  /* 0x0000000000ab7308 */ /* 0x0005e60000002400 */
[----:B------:R-:W-:Y:S05]  /*89e0*/  HMMA.16816.F32 R52, R12, R94, R16 ;  /* 0x0000005e0c34723c */ /* 0x000fea0000001810 */
[----:B------:R-:W-:Y:S02]  /*89f0*/  MUFU.TANH R96, R96 ;  /* 0x0000006000607308 */ /* 0x000fe40000002400 */
[----:B------:R-:W-:-:S02]  /*8a00*/  FMUL.FTZ R94, R120, c[0x0][0x2ec] ;  /* 0x0000bb00785e7a20 */ /* 0x000fc40000410000 */
[----:B------:R-:W-:Y:S02]  /*8a10*/  FMUL.FTZ R120, R127, c[0x0][0x2ec] ;  /* 0x0000bb007f787a20 */ /* 0x000fe40000410000 */
[----:B--2---:R-:W-:Y:S02]  /*8a20*/  FMUL.FTZ R0, R133, c[0x0][0x2ec] ;  /* 0x0000bb0085007a20 */ /* 0x004fe40000410000 */
[----:B------:R-:W-:Y:S08]  /*8a30*/  MUFU.TANH R94, R94 ;  /* 0x0000005e005e7308 */ /* 0x000ff00000002400 */
[----:B------:R2:W-:Y:S03]  /*8a40*/  MUFU.TANH R170, R0 ;  /* 0x0000000000aa7308 */ /* 0x0005e60000002400 */
[----:B------:R-:W-:-:S02]  /*8a50*/  FMUL.FTZ R52, R52, c[0x0][0x2ec] ;  /* 0x0000bb0034347a20 */ /* 0x000fc40000410000 */
[----:B------:R-:W-:Y:S02]  /*8a60*/  FMUL.FTZ R53, R53, c[0x0][0x2ec] ;  /* 0x0000bb0035357a20 */ /* 0x000fe40000410000 */
[----:B------:R-:W-:Y:S02]  /*8a70*/  FMUL.FTZ R54, R54, c[0x0][0x2ec] ;  /* 0x0000bb0036367a20 */ /* 0x000fe40000410000 */
[----:B------:R-:W-:Y:S01]  /*8a80*/  FMUL.FTZ R55, R55, c[0x0][0x2ec] ;  /* 0x0000bb0037377a20 */ /* 0x000fe20000410000 */
[----:B------:R-:W-:Y:S01]  /*8a90*/  MUFU.TANH R121, R111 ;  /* 0x0000006f00797308 */ /* 0x000fe20000002400 */
[----:B--2---:R-:W-:-:S07]  /*8aa0*/  FMUL.FTZ R0, R76, c[0x0][0x2ec] ;  /* 0x0000bb004c007a20 */ /* 0x004fce0000410000 */
[----:B------:R-:W-:Y:S08]  /*8ab0*/  MUFU.TANH R133, R110 ;  /* 0x0000006e00857308 */ /* 0x000ff00000002400 */
[----:B------:R2:W-:Y:S08]  /*8ac0*/  MUFU.TANH R58, R0 ;  /* 0x00000000003a7308 */ /* 0x0005f00000002400 */
[----:B------:R-:W-:Y:S01]  /*8ad0*/  MUFU.TANH R122, R126 ;  /* 0x0000007e007a7308 */ /* 0x000fe20000002400 */
[----:B--2---:R-:W-:-:S07]  /*8ae0*/  FMUL.FTZ R0, R77, c[0x0][0x2ec] ;  /* 0x0000bb004d007a20 */ /* 0x004fce0000410000 */
[----:B------:R-:W-:Y:S08]  /*8af0*/  MUFU.TANH R120, R120 ;  /* 0x0000007800787308 */ /* 0x000ff00000002400 */
[----:B------:R2:W3:Y:S08]  /*8b00*/  MUFU.TANH R59, R0 ;  /* 0x00000000003b7308 */ /* 0x0004f00000002400 */
[----:B------:R-:W-:Y:S01]  /*8b10*/  MUFU.TANH R125, R125 ;  /* 0x0000007d007d7308 */ /* 0x000fe20000002400 */
[----:B--2---:R-:W-:-:S07]  /*8b20*/  FMUL.FTZ R0, R78, c[0x0][0x2ec] ;  /* 0x0000bb004e007a20 */ /* 0x004fce0000410000 */
[----:B------:R-:W-:Y:S08]  /*8b30*/  MUFU.TANH R124, R124 ;  /* 0x0000007c007c7308 */ /* 0x000ff00000002400 */
[----:B------:R2:W-:Y:S08]  /*8b40*/  MUFU.TANH R104, R0 ;  /* 0x0000000000687308 */ /* 0x0005f00000002400 */
[----:B------:R-:W-:Y:S01]  /*8b50*/  MUFU.TANH R49, R49 ;  /* 0x0000003100317308 */ /* 0x000fe20000002400 */
[----:B--2---:R-:W-:-:S07]  /*8b60*/  FMUL.FTZ R0, R79, c[0x0][0x2ec] ;  /* 0x0000bb004f007a20 */ /* 0x004fce0000410000 */
[----:B------:R-:W-:Y:S08]  /*8b70*/  MUFU.TANH R54, R54 ;  /* 0x0000003600367308 */ /* 0x000ff00000002400 */
[----:B------:R2:W-:Y:S08]  /*8b80*/  MUFU.TANH R105, R0 ;  /* 0x0000000000697308 */ /* 0x0005f00000002400 */
[----:B------:R-:W-:Y:S01]  /*8b90*/  MUFU.TANH R55, R55 ;  /* 0x0000003700377308 */ /* 0x000fe20000002400 */
[----:B--2---:R-:W-:-:S07]  /*8ba0*/  FMUL.FTZ R0, R112, c[0x0][0x2ec] ;  /* 0x0000bb0070007a20 */ /* 0x004fce0000410000 */
[----:B------:R-:W-:Y:S08]  /*8bb0*/  MUFU.TANH R68, R68 ;  /* 0x0000004400447308 */ /* 0x000ff00000002400 */
[----:B------:R2:W4:Y:S08]  /*8bc0*/  MUFU.TANH R79, R0 ;  /* 0x00000000004f7308 */ /* 0x0005300000002400 */
[----:B------:R-:W-:Y:S01]  /*8bd0*/  MUFU.TANH R69, R69 ;  /* 0x0000004500457308 */ /* 0x000fe20000002400 */
[----:B--2---:R-:W-:-:S07]  /*8be0*/  FMUL.FTZ R0, R113, c[0x0][0x2ec] ;  /* 0x0000bb0071007a20 */ /* 0x004fce0000410000 */
[----:B------:R-:W-:Y:S08]  /*8bf0*/  MUFU.TANH R70, R70 ;  /* 0x0000004600467308 */ /* 0x000ff00000002400 */
[----:B------:R2:W5:Y:S08]  /*8c00*/  MUFU.TANH R78, R0 ;  /* 0x00000000004e7308 */ /* 0x0005700000002400 */
        /* <DEDUP_REMOVED lines=8> */
[----:B------:R1:W-:Y:S01]  /*8c90*/  MUFU.TANH R115, R30 ;  /* 0x0000001e00737308 */ /* 0x0003e20000002400 */
[----:B--2---:R-:W-:-:S07]  /*8ca0*/  FMUL.FTZ R0, R64, c[0x0][0x2ec] ;  /* 0x0000bb0040007a20 */ /* 0x004fce0000410000 */
[----:B------:R-:W-:Y:S01]  /*8cb0*/  MUFU.TANH R51, R51 ;  /* 0x0000003300337308 */ /* 0x000fe20000002400 */
[----:B-1----:R-:W-:-:S07]  /*8cc0*/  FMUL.FTZ R30, R108, c[0x0][0x2ec] ;  /* 0x0000bb006c1e7a20 */ /* 0x002fce0000410000 */
[----:B------:R1:W2:Y:S08]  /*8cd0*/  MUFU.TANH R76, R0 ;  /* 0x00000000004c7308 */ /* 0x0002b00000002400 */
[----:B------:R-:W-:Y:S01]  /*8ce0*/  MUFU.TANH R80, R30 ;  /* 0x0000001e00507308 */ /* 0x000fe20000002400 */
[----:B-1----:R-:W-:Y:S02]  /*8cf0*/  IMAD R0, R225, 0x80, R2 ;  /* 0x00000080e1007824 */ /* 0x002fe400078e0202 */
[----:B------:R-:W-:-:S03]  /*8d00*/  FMUL.FTZ R2, R65, c[0x0][0x2ec] ;  /* 0x0000bb0041027a20 */ /* 0x000fc60000410000 */
[CC--:B------:R-:W-:Y:S02]  /*8d10*/  ISETP.GE.AND P1, PT, R0.reuse, R7.reuse, PT ;  /* 0x000000070000720c */ /* 0x0c0fe40003f26270 */
[----:B------:R1:W1:Y:S01]  /*8d20*/  MUFU.TANH R77, R2 ;  /* 0x00000002004d7308 */ /* 0x0002620000002400 */
[C---:B------:R-:W-:Y:S02]  /*8d30*/  IADD3 R27, R0.reuse, 0x9, RZ ;  /* 0x00000009001b7810 */ /* 0x040fe40007ffe0ff */
[----:B------:R-:W-:Y:S02]  /*8d40*/  IADD3 R29, R0, 0x1, RZ ;  /* 0x00000001001d7810 */ /* 0x000fe40007ffe0ff */
[----:B------:R-:W-:Y:S02]  /*8d50*/  FSEL R56, R206, -INF , !P1 ;  /* 0xff800000ce387808 */ /* 0x000fe40004800000 */
[----:B------:R-:W-:Y:S02]  /*8d60*/  ISETP.GE.AND P1, PT, R27, R7, PT ;  /* 0x000000071b00720c */ /* 0x000fe40003f26270 */
[----:B------:R-:W-:-:S02]  /*8d70*/  IADD3 R24, R0, 0x18, RZ ;  /* 0x0000001800187810 */ /* 0x000fc40007ffe0ff */
[-C--:B------:R-:W-:Y:S02]  /*8d80*/  ISETP.GE.AND P4, PT, R29, R7.reuse, PT ;  /* 0x000000071d00720c */ /* 0x080fe40003f86270 */
[C---:B------:R-:W-:Y:S02]  /*8d90*/  IADD3 R26, R0.reuse, 0x10, RZ ;  /* 0x00000010001a7810 */ /* 0x040fe40007ffe0ff */
[----:B------:R-:W-:Y:S02]  /*8da0*/  IADD3 R28, R0, 0x8, RZ ;  /* 0x00000008001c7810 */ /* 0x000fe40007ffe0ff */
[----:B---3--:R-:W-:Y:S02]  /*8db0*/  FSEL R59, R59, -INF , !P1 ;  /* 0xff8000003b3b7808 */ /* 0x008fe40004800000 */
[----:B------:R-:W-:Y:S02]  /*8dc0*/  FSEL R57, R205, -INF , !P4 ;  /* 0xff800000cd397808 */ /* 0x000fe40006000000 */
[----:B------:R-:W-:-:S02]  /*8dd0*/  ISETP.GE.AND P1, PT, R24, R7, PT ;  /* 0x000000071800720c */ /* 0x000fc40003f26270 */
[----:B------:R-:W-:Y:S02]  /*8de0*/  IADD3 R17, R0, 0x21, RZ ;  /* 0x0000002100117810 */ /* 0x000fe40007ffe0ff */
[-C--:B------:R-:W-:Y:S02]  /*8df0*/  ISETP.GE.AND P4, PT, R26, R7.reuse, PT ;  /* 0x000000071a00720c */ /* 0x080fe40003f86270 */
[----:B------:R-:W-:Y:S02]  /*8e00*/  IADD3 R19, R0, 0x19, RZ ;  /* 0x0000001900137810 */ /* 0x000fe40007ffe0ff */
[----:B------:R-:W-:Y:S02]  /*8e10*/  ISETP.GE.AND P2, PT, R28, R7, PT ;  /* 0x000000071c00720c */ /* 0x000fe40003f46270 */
[----:B------:R-:W-:Y:S02]  /*8e20*/  IADD3 R25, R0, 0x11, RZ ;  /* 0x0000001100197810 */ /* 0x000fe40007ffe0ff */
[----:B----4-:R-:W-:-:S02]  /*8e30*/  FSEL R64, R79, -INF , !P1 ;  /* 0xff8000004f407808 */ /* 0x010fc40004800000 */
[----:B------:R-:W-:Y:S02]  /*8e40*/  FSEL R60, R202, -INF , !P4 ;  /* 0xff800000ca3c7808 */ /* 0x000fe40006000000 */
[-C--:B------:R-:W-:Y:S02]  /*8e50*/  ISETP.GE.AND P1, PT, R17, R7.reuse, PT ;  /* 0x000000071100720c */ /* 0x080fe40003f26270 */
[----:B------:R-:W-:Y:S02]  /*8e60*/  IADD3 R6, R0, 0x30, RZ ;  /* 0x0000003000067810 */ /* 0x000fe40007ffe0ff */
[----:B------:R-:W-:Y:S02]  /*8e70*/  FSEL R58, R58, -INF , !P2 ;  /* 0xff8000003a3a7808 */ /* 0x000fe40005000000 */
[----:B------:R-:W-:Y:S02]  /*8e80*/  ISETP.GE.AND P4, PT, R19, R7, PT ;  /* 0x000000071300720c */ /* 0x000fe40003f86270 */
[----:B------:R-:W-:-:S02]  /*8e90*/  IADD3 R16, R0, 0x28, RZ ;  /* 0x0000002800107810 */ /* 0x000fc40007ffe0ff */
[-C--:B------:R-:W-:Y:S02]  /*8ea0*/  ISETP.GE.AND P2, PT, R25, R7.reuse, PT ;  /* 0x000000071900720c */ /* 0x080fe40003f46270 */
[----:B------:R-:W-:Y:S02]  /*8eb0*/  IADD3 R18, R0, 0x20, RZ ;  /* 0x0000002000127810 */ /* 0x000fe40007ffe0ff */
[----:B------:R-:W-:Y:S02]  /*8ec0*/  FSEL R67, R183, -INF , !P1 ;  /* 0xff800000b7437808 */ /* 0x000fe40004800000 */
[----:B-----5:R-:W-:Y:S02]  /*8ed0*/  FSEL R65, R78, -INF , !P4 ;  /* 0xff8000004e417808 */ /* 0x020fe40006000000 */
[----:B------:R-:W-:Y:S02]  /*8ee0*/  ISETP.GE.AND P1, PT, R6, R7, PT ;  /* 0x000000070600720c */ /* 0x000fe40003f26270 */
[----:B-1----:R-:W-:-:S02]  /*8ef0*/  IADD3 R2, R0, 0x39, RZ ;  /* 0x0000003900027810 */ /* 0x002fc40007ffe0ff */
[----:B------:R-:W-:Y:S02]  /*8f00*/  FSEL R61, R201, -INF , !P2 ;  /* 0xff800000c93d7808 */ /* 0x000fe40005000000 */
[-C--:B------:R-:W-:Y:S02]  /*8f10*/  ISETP.GE.AND P4, PT, R16, R7.reuse, PT ;  /* 0x000000071000720c */ /* 0x080fe40003f86270 */
[----:B------:R-:W-:Y:S02]  /*8f20*/  IADD3 R5, R0, 0x31, RZ ;  /* 0x0000003100057810 */ /* 0x000fe40007ffe0ff */
[----:B------:R-:W-:Y:S02]  /*8f30*/  ISETP.GE.AND P2, PT, R18, R7, PT ;  /* 0x000000071200720c */ /* 0x000fe40003f46270 */
[----:B------:R-:W-:Y:S02]  /*8f40*/  IADD3 R11, R0, 0x29, RZ ;  /* 0x00000029000b7810 */ /* 0x000fe40007ffe0ff */
[----:B------:R-:W-:-:S02]  /*8f50*/  FSEL R78, R180, -INF , !P1 ;  /* 0xff800000b44e7808 */ /* 0x000fc40004800000 */
[----:B--2---:R-:W-:Y:S02]  /*8f60*/  FSEL R76, R76, -INF , !P4 ;  /* 0xff8000004c4c7808 */ /* 0x004fe40006000000 */
        /* <DEDUP_REMOVED lines=8> */
[----:B------:R-:W-:Y:S02]  /*8ff0*/  FSEL R79, R179, -INF , !P4 ;  /* 0xff800000b34f7808 */ /* 0x000fe40006000000 */
[----:B------:R-:W-:Y:S02]  /*9000*/  ISETP.GE.AND P1, PT, R32, R7, PT ;  /* 0x000000072000720c */ /* 0x000fe40003f26270 */
[----:B------:R-:W-:-:S02]  /*9010*/  IADD3 R47, R0, 0x51, RZ ;  /* 0x00000051002f7810 */ /* 0x000fc40007ffe0ff */
[----:B------:R-:W-:Y:S02]  /*9020*/  FSEL R77, R77, -INF , !P2 ;  /* 0xff8000004d4d7808 */ /* 0x000fe40005000000 */
[-C--:B------:R-:W-:Y:S02]  /*9030*/  ISETP.GE.AND P4, PT, R34, R7.reuse, PT ;  /* 0x000000072200720c */ /* 0x080fe40003f86270 */
[----:B------:R-:W-:Y:S02]  /*9040*/  IADD3 R31, R0, 0x49, RZ ;  /* 0x00000049001f7810 */ /* 0x000fe40007ffe0ff */
[----:B------:R-:W-:Y:S02]  /*9050*/  ISETP.GE.AND P2, PT, R4, R7, PT ;  /* 0x000000070400720c */ /* 0x000fe40003f46270 */
[----:B------:R-:W-:Y:S02]  /*9060*/  IADD3 R33, R0, 0x41, RZ ;  /* 0x0000004100217810 */ /* 0x000fe40007ffe0ff */
[----:B------:R-:W-:-:S02]  /*9070*/  FSEL R84, R84, -INF , !P1 ;  /* 0xff80000054547808 */ /* 0x000fc40004800000 */
[----:B------:R-:W-:Y:S02]  /*9080*/  FSEL R82, R177, -INF , !P4 ;  /* 0xff800000b1527808 */ /* 0x000fe40006000000 */
[-C--:B------:R-:W-:Y:S02]  /*9090*/  ISETP.GE.AND P1, PT, R47, R7.reuse, PT ;  /* 0x000000072f00720c */ /* 0x080fe40003f26270 */
[----:B------:R-:W-:Y:S02]  /*90a0*/  FSEL R80, R80, -INF , !P2 ;  /* 0xff80000050507808 */ /* 0x000fe40005000000 */
[-C--:B------:R-:W-:Y:S02]  /*90b0*/  ISETP.GE.AND P4, PT, R31, R7.reuse, PT ;  /* 0x000000071f00720c */ /* 0x080fe40003f86270 */
[----:B------:R-:W-:Y:S02]  /*90c0*/  IADD3 R46, R0, 0x58, RZ ;  /* 0x00000058002e7810 */ /* 0x000fe40007ffe0ff */
[----:B------:R-:W-:-:S02]  /*90d0*/  ISETP.GE.AND P2, PT, R33, R7, PT ;  /* 0x000000072100720c */ /* 0x000fc40003f46270 */
[----:B------:R-:W-:Y:S02]  /*90e0*/  IADD3 R30, R0, 0x50, RZ ;  /* 0x00000050001e7810 */ /* 0x000fe40007ffe0ff */
[----:B------:R-:W-:Y:S01]  /*90f0*/  FSEL R87, R100, -INF , !P1 ;  /* 0xff80000064577808 */ /* 0x000fe20004800000 */
[----:B------:R-:W-:Y:S01]  /*9100*/  FMUL.FTZ R100, R116, c[0x0][0x2ec] ;  /* 0x0000bb0074647a20 */ /* 0x000fe20000410000 */
[----:B------:R-:W-:Y:S02]  /*9110*/  FSEL R85, R85, -INF , !P4 ;  /* 0xff80000055557808 */ /* 0x000fe40006000000 */
[----:B------:R-:W-:Y:S02]  /*9120*/  FSEL R83, R176, -INF , !P2 ;  /* 0xff800000b0537808 */ /* 0x000fe40005000000 */
[----:B------:R-:W-:Y:S01]  /*9130*/  ISETP.GE.AND P4, PT, R46, R7, PT ;  /* 0x000000072e00720c */ /* 0x000fe20003f86270 */
[----:B------:R-:W1:Y:S01]  /*9140*/  MUFU.TANH R100, R100 ;  /* 0x0000006400647308 */ /* 0x000e620000002400 */
[----:B------:R-:W-:-:S02]  /*9150*/  IADD3 R43, R0, 0x61, RZ ;  /* 0x00000061002b7810 */ /* 0x000fc40007ffe0ff */
[-C--:B------:R-:W-:Y:S02]  /*9160*/  ISETP.GE.AND P2, PT, R30, R7.reuse, PT ;  /* 0x000000071e00720c */ /* 0x080fe40003f46270 */
[C---:B------:R-:W-:Y:S02]  /*9170*/  IADD3 R45, R0.reuse, 0x59, RZ ;  /* 0x00000059002d7810 */ /* 0x040fe40007ffe0ff */
[----:B------:R-:W-:Y:S02]  /*9180*/  IADD3 R44, R0, 0x60, RZ ;  /* 0x00000060002c7810 */ /* 0x000fe40007ffe0ff */
[----:B------:R-:W-:Y:S02]  /*9190*/  FSEL R88, R88, -INF , !P4 ;  /* 0xff80000058587808 */ /* 0x000fe40006000000 */
[----:B------:R-:W-:Y:S02]  /*91a0*/  FSEL R86, R174, -INF , !P2 ;  /* 0xff800000ae567808 */ /* 0x000fe40005000000 */
[----:B------:R-:W-:-:S02]  /*91b0*/  ISETP.GE.AND P4, PT, R43, R7, PT ;  /* 0x000000072b00720c */ /* 0x000fc40003f86270 */
[C---:B------:R-:W-:Y:S02]  /*91c0*/  IADD3 R40, R0.reuse, 0x70, RZ ;  /* 0x0000007000287810 */ /* 0x040fe40007ffe0ff */
[-C--:B------:R-:W-:Y:S02]  /*91d0*/  ISETP.GE.AND P2, PT, R45, R7.reuse, PT ;  /* 0x000000072d00720c */ /* 0x080fe40003f46270 */
[----:B------:R-:W-:Y:S02]  /*91e0*/  IADD3 R42, R0, 0x68, RZ ;  /* 0x00000068002a7810 */ /* 0x000fe40007ffe0ff */
[----:B------:R-:W-:Y:S02]  /*91f0*/  ISETP.GE.AND P1, PT, R44, R7, PT ;  /* 0x000000072c00720c */ /* 0x000fe40003f26270 */
[----:B------:R-:W-:Y:S02]  /*9200*/  IADD3 R41, R0, 0x69, RZ ;  /* 0x0000006900297810 */ /* 0x000fe40007ffe0ff */
[----:B------:R-:W-:-:S02]  /*9210*/  FSEL R93, R93, -INF , !P4 ;  /* 0xff8000005d5d7808 */ /* 0x000fc40006000000 */
[C---:B------:R-:W-:Y:S01]  /*9220*/  ISETP.GE.AND P3, PT, R0.reuse, R8, PT ;  /* 0x000000080000720c */ /* 0x040fe20003f66270 */
[----:B------:R-:W-:Y:S01]  /*9230*/  BAR.SYNC.DEFER_BLOCKING 0x0 ;  /* 0x0000000000007b1d */ /* 0x000fe20000010000 */
[C---:B------:R-:W-:Y:S02]  /*9240*/  ISETP.GE.AND P6, PT, R0.reuse, R10, PT ;  /* 0x0000000a0000720c */ /* 0x040fe40003fc6270 */
[C---:B------:R-:W-:Y:S02]  /*9250*/  ISETP.GE.AND P5, PT, R0.reuse, R9, PT ;  /* 0x000000090000720c */ /* 0x040fe40003fa6270 */
[C---:B------:R-:W-:Y:S02]  /*9260*/  IADD3 R39, R0.reuse, 0x71, RZ ;  /* 0x0000007100277810 */ /* 0x040fe40007ffe0ff */
[----:B------:R-:W-:Y:S02]  /*9270*/  IADD3 R35, R0, 0x78, RZ ;  /* 0x0000007800237810 */ /* 0x000fe40007ffe0ff */
[----:B------:R-:W-:-:S02]  /*9280*/  FSEL R89, R89, -INF , !P2 ;  /* 0xff80000059597808 */ /* 0x000fc40005000000 */
[-C--:B------:R-:W-:Y:S02]  /*9290*/  ISETP.GE.AND P4, PT, R40, R7.reuse, PT ;  /* 0x000000072800720c */ /* 0x080fe40003f86270 */
[----:B------:R-:W-:Y:S02]  /*92a0*/  IADD3 R0, R0, 0x79, RZ ;  /* 0x0000007900007810 */ /* 0x000fe40007ffe0ff */
[-C--:B------:R-:W-:Y:S02]  /*92b0*/  ISETP.GE.AND P2, PT, R42, R7.reuse, PT ;  /* 0x000000072a00720c */ /* 0x080fe40003f46270 */
[----:B------:R-:W-:Y:S02]  /*92c0*/  FSEL R92, R92, -INF , !P1 ;  /* 0xff8000005c5c7808 */ /* 0x000fe40004800000 */
[----:B------:R-:W-:Y:S02]  /*92d0*/  ISETP.GE.AND P1, PT, R41, R7, PT ;  /* 0x000000072900720c */ /* 0x000fe40003f26270 */
[----:B------:R-:W-:-:S02]  /*92e0*/  FSEL R97, R97, -INF , !P4 ;  /* 0xff80000061617808 */ /* 0x000fc40006000000 */
[----:B------:R-:W-:Y:S02]  /*92f0*/  FSEL R94, R94, -INF , !P2 ;  /* 0xff8000005e5e7808 */ /* 0x000fe40005000000 */
[-C--:B------:R-:W-:Y:S02]  /*9300*/  ISETP.GE.AND P4, PT, R0, R7.reuse, PT ;  /* 0x000000070000720c */ /* 0x080fe40003f86270 */
[-C--:B------:R-:W-:Y:S02]  /*9310*/  ISETP.GE.AND P2, PT, R39, R7.reuse, PT ;  /* 0x000000072700720c */ /* 0x080fe40003f46270 */
[----:B------:R-:W-:Y:S02]  /*9320*/  FSEL R96, R96, -INF , !P1 ;  /* 0xff80000060607808 */ /* 0x000fe40004800000 */
[----:B------:R-:W-:Y:S01]  /*9330*/  ISETP.GE.AND P1, PT, R35, R7, PT ;  /* 0x000000072300720c */ /* 0x000fe20003f26270 */
[----:B------:R-:W-:Y:S01]  /*9340*/  FMUL.FTZ R7, R131, c[0x0][0x2ec] ;  /* 0x0000bb0083077a20 */ /* 0x000fe20000410000 */
[----:B------:R-:W-:-:S02]  /*9350*/  FSEL R102, R102, -INF , !P4 ;  /* 0xff80000066667808 */ /* 0x000fc40006000000 */
[----:B------:R-:W-:Y:S02]  /*9360*/  FSEL R95, R101, -INF , !P2 ;  /* 0xff800000655f7808 */ /* 0x000fe40005000000 */
[-C--:B------:R-:W-:Y:S01]  /*9370*/  ISETP.GE.AND P4, PT, R27, R8.reuse, PT ;  /* 0x000000081b00720c */ /* 0x080fe20003f86270 */
[----:B------:R-:W2:Y:S01]  /*9380*/  MUFU.TANH R7, R7 ;  /* 0x0000000700077308 */ /* 0x000ea20000002400 */
[-C--:B------:R-:W-:Y:S02]  /*9390*/  ISETP.GE.AND P2, PT, R29, R8.reuse, PT ;  /* 0x000000081d00720c */ /* 0x080fe40003f46270 */
[----:B-1----:R-:W-:Y:S02]  /*93a0*/  FSEL R100, R100, -INF , !P1 ;  /* 0xff80000064647808 */ /* 0x002fe40004800000 */
[----:B------:R-:W-:Y:S02]  /*93b0*/  ISETP.GE.AND P1, PT, R28, R8, PT ;  /* 0x000000081c00720c */ /* 0x000fe40003f26270 */
[----:B------:R-:W-:-:S02]  /*93c0*/  FSEL R105, R105, -INF , !P4 ;  /* 0xff80000069697808 */ /* 0x000fc40006000000 */
[----:B------:R-:W-:Y:S02]  /*93d0*/  FSEL R101, R222, -INF , !P3 ;  /* 0xff800000de657808 */ /* 0x000fe40005800000 */
[----:B------:R-:W-:Y:S02]  /*93e0*/  FSEL R103, R221, -INF , !P2 ;  /* 0xff800000dd677808 */ /* 0x000fe40005000000 */
[-C--:B------:R-:W-:Y:S02]  /*93f0*/  ISETP.GE.AND P4, PT, R19, R8.reuse, PT ;  /* 0x000000081300720c */ /* 0x080fe40003f86270 */
[-C--:B------:R-:W-:Y:S02]  /*9400*/  ISETP.GE.AND P3, PT, R26, R8.reuse, PT ;  /* 0x000000081a00720c */ /* 0x080fe40003f66270 */
[----:B------:R-:W-:Y:S02]  /*9410*/  ISETP.GE.AND P2, PT, R25, R8, PT ;  /* 0x000000081900720c */ /* 0x000fe40003f46270 */
[----:B------:R-:W-:-:S02]  /*9420*/  FSEL R104, R104, -INF , !P1 ;  /* 0xff80000068687808 */ /* 0x000fc40004800000 */
[-C--:B------:R-:W-:Y:S02]  /*9430*/  ISETP.GE.AND P1, PT, R24, R8.reuse, PT ;  /* 0x000000081800720c */ /* 0x080fe40003f26270 */
[----:B------:R-:W-:Y:S02]  /*9440*/  FSEL R111, R112, -INF , !P4 ;  /* 0xff800000706f7808 */ /* 0x000fe40006000000 */
[----:B------:R-:W-:Y:S02]  /*9450*/  FSEL R108, R216, -INF , !P3 ;  /* 0xff800000d86c7808 */ /* 0x000fe40005800000 */
[----:B------:R-:W-:Y:S02]  /*9460*/  FSEL R109, R215, -INF , !P2 ;  /* 0xff800000d76d7808 */ /* 0x000fe40005000000 */
[-C--:B------:R-:W-:Y:S02]  /*9470*/  ISETP.GE.AND P4, PT, R11, R8.reuse, PT ;  /* 0x000000080b00720c */ /* 0x080fe40003f86270 */
        /* <DEDUP_REMOVED lines=8> */
[-C--:B------:R-:W-:Y:S02]  /*9500*/  ISETP.GE.AND P3, PT, R6, R8.reuse, PT ;  /* 0x000000080600720c */ /* 0x080fe40003f66270 */
[-C--:B------:R-:W-:Y:S02]  /*9510*/  ISETP.GE.AND P2, PT, R5, R8.reuse, PT ;  /* 0x000000080500720c */ /* 0x080fe40003f46270 */
[----:B------:R-:W-:Y:S02]  /*9520*/  FSEL R114, R114, -INF , !P1 ;  /* 0xff80000072727808 */ /* 0x000fe40004800000 */
        /* <DEDUP_REMOVED lines=8> */
[-C--:B------:R-:W-:Y:S01]  /*95b0*/  ISETP.GE.AND P1, PT, R32, R8.reuse, PT ;  /* 0x000000082000720c */ /* 0x080fe20003f26270 */
[----:B------:R-:W-:Y:S01]  /*95c0*/  MUFU.TANH R133, R73 ;  /* 0x0000004900857308 */ /* 0x000fe20000002400 */
[----:B--2---:R-:W-:Y:S02]  /*95d0*/  FSEL R127, R7, -INF , !P4 ;  /* 0xff800000077f7808 */ /* 0x004fe40006000000 */
[----:B------:R-:W-:Y:S02]  /*95e0*/  FSEL R123, R200, -INF , !P3 ;  /* 0xff800000c87b7808 */ /* 0x000fe40005800000 */
[----:B------:R-:W-:Y:S02]  /*95f0*/  FSEL R126, R199, -INF , !P2 ;  /* 0xff800000c77e7808 */ /* 0x000fe40005000000 */
[-C--:B------:R-:W-:Y:S01]  /*9600*/  ISETP.GE.AND P3, PT, R30, R8.reuse, PT ;  /* 0x000000081e00720c */ /* 0x080fe20003f66270 */
[----:B------:R-:W1:Y:S01]  /*9610*/  MUFU.TANH R7, R132 ;  /* 0x0000008400077308 */ /* 0x000e620000002400 */
[----:B------:R-:W-:-:S02]  /*9620*/  ISETP.GE.AND P2, PT, R47, R8, PT ;  /* 0x000000082f00720c */ /* 0x000fc40003f46270 */
[----:B------:R-:W-:Y:S02]  /*9630*/  FSEL R130, R130, -INF , !P1 ;  /* 0xff80000082827808 */ /* 0x000fe40004800000 */
[-C--:B------:R-:W-:Y:S02]  /*9640*/  ISETP.GE.AND P1, PT, R46, R8.reuse, PT ;  /* 0x000000082e00720c */ /* 0x080fe40003f26270 */
[-C--:B------:R-:W-:Y:S01]  /*9650*/  ISETP.GE.AND P4, PT, R45, R8.reuse, PT ;  /* 0x000000082d00720c */ /* 0x080fe20003f86270 */
[----:B------:R-:W-:Y:S01]  /*9660*/  MUFU.TANH R132, R52 ;  /* 0x0000003400847308 */ /* 0x000fe20000002400 */
[----:B------:R-:W-:Y:S02]  /*9670*/  FSEL R128, R182, -INF , !P3 ;  /* 0xff800000b6807808 */ /* 0x000fe40005800000 */
[----:B------:R-:W-:Y:S02]  /*9680*/  FSEL R129, R181, -INF , !P2 ;  /* 0xff800000b5817808 */ /* 0x000fe40005000000 */
[----:B------:R-:W-:-:S02]  /*9690*/  ISETP.GE.AND P3, PT, R44, R8, PT ;  /* 0x000000082c00720c */ /* 0x000fc40003f66270 */
[-C--:B------:R-:W-:Y:S02]  /*96a0*/  ISETP.GE.AND P2, PT, R43, R8.reuse, PT ;  /* 0x000000082b00720c */ /* 0x080fe40003f46270 */
[----:B------:R-:W-:Y:S02]  /*96b0*/  FSEL R122, R122, -INF , !P1 ;  /* 0xff8000007a7a7808 */ /* 0x000fe40004800000 */
[----:B------:R-:W-:Y:S02]  /*96c0*/  FSEL R120, R120, -INF , !P4 ;  /* 0xff80000078787808 */ /* 0x000fe40006000000 */
[-C--:B------:R-:W-:Y:S02]  /*96d0*/  ISETP.GE.AND P1, PT, R42, R8.reuse, PT ;  /* 0x000000082a00720c */ /* 0x080fe40003f26270 */
[----:B------:R-:W-:Y:S02]  /*96e0*/  ISETP.GE.AND P4, PT, R41, R8, PT ;  /* 0x000000082900720c */ /* 0x000fe40003f86270 */
[----:B------:R-:W-:-:S02]  /*96f0*/  FSEL R131, R175, -INF , !P3 ;  /* 0xff800000af837808 */ /* 0x000fc40005800000 */
[----:B------:R-:W-:Y:S02]  /*9700*/  FSEL R178, R178, -INF , !P2 ;  /* 0xff800000b2b27808 */ /* 0x000fe40005000000 */
[-C--:B------:R-:W-:Y:S02]  /*9710*/  ISETP.GE.AND P3, PT, R40, R8.reuse, PT ;  /* 0x000000082800720c */ /* 0x080fe40003f66270 */
[-C--:B------:R-:W-:Y:S02]  /*9720*/  ISETP.GE.AND P2, PT, R39, R8.reuse, PT ;  /* 0x000000082700720c */ /* 0x080fe40003f46270 */
[----:B------:R-:W-:Y:S02]  /*9730*/  FSEL R206, R125, -INF , !P1 ;  /* 0xff8000007dce7808 */ /* 0x000fe40004800000 */
[----:B------:R-:W-:Y:S02]  /*9740*/  FSEL R221, R124, -INF , !P4 ;  /* 0xff8000007cdd7808 */ /* 0x000fe40006000000 */
[-C--:B------:R-:W-:Y:S01]  /*9750*/  ISETP.GE.AND P1, PT, R35, R8.reuse, PT ;  /* 0x000000082300720c */ /* 0x080fe20003f26270 */
[----:B------:R2:W3:Y:S01]  /*9760*/  MUFU.TANH R124, R72 ;  /* 0x00000048007c7308 */ /* 0x0004e20000002400 */
[----:B------:R-:W-:-:S02]  /*9770*/  ISETP.GE.AND P4, PT, R0, R8, PT ;  /* 0x000000080000720c */ /* 0x000fc40003f86270 */
[----:B------:R-:W-:Y:S02]  /*9780*/  FSEL R219, R219, -INF , !P3 ;  /* 0xff800000dbdb7808 */ /* 0x000fe40005800000 */
[----:B------:R-:W-:Y:S02]  /*9790*/  FSEL R220, R220, -INF , !P2 ;  /* 0xff800000dcdc7808 */ /* 0x000fe40005000000 */
[C---:B------:R-:W-:Y:S01]  /*97a0*/  ISETP.GE.AND P3, PT, R29.reuse, R10, PT ;  /* 0x0000000a1d00720c */ /* 0x040fe20003f66270 */
[----:B------:R-:W-:Y:S01]  /*97b0*/  MUFU.TANH R8, R75 ;  /* 0x0000004b00087308 */ /* 0x000fe20000002400 */
[----:B------:R-:W-:Y:S02]  /*97c0*/  ISETP.GE.AND P2, PT, R29, R9, PT ;  /* 0x000000091d00720c */ /* 0x000fe40003f46270 */
[----:B------:R-:W-:Y:S02]  /*97d0*/  FSEL R222, R118, -INF , !P1 ;  /* 0xff80000076de7808 */ /* 0x000fe40004800000 */
[----:B-1----:R-:W-:-:S02]  /*97e0*/  FSEL R223, R7, -INF , !P4 ;  /* 0xff80000007df7808 */ /* 0x002fc40006000000 */
[CC--:B------:R-:W-:Y:S01]  /*97f0*/  ISETP.GE.AND P1, PT, R28.reuse, R10.reuse, PT ;  /* 0x0000000a1c00720c */ /* 0x0c0fe20003f26270 */
[----:B------:R1:W4:Y:S01]  /*9800*/  MUFU.TANH R7, R74 ;  /* 0x0000004a00077308 */ /* 0x0003220000002400 */
[-C--:B------:R-:W-:Y:S02]  /*9810*/  ISETP.GE.AND P4, PT, R28, R9.reuse, PT ;  /* 0x000000091c00720c */ /* 0x080fe40003f86270 */
[----:B------:R-:W-:Y:S02]  /*9820*/  FSEL R28, R248, -INF , !P6 ;  /* 0xff800000f81c7808 */ /* 0x000fe40007000000 */
[----:B------:R-:W-:Y:S02]  /*9830*/  FSEL R29, R247, -INF , !P5 ;  /* 0xff800000f71d7808 */ /* 0x000fe40006800000 */
[C---:B------:R-:W-:Y:S01]  /*9840*/  ISETP.GE.AND P6, PT, R27.reuse, R10, PT ;  /* 0x0000000a1b00720c */ /* 0x040fe20003fc6270 */
[----:B------:R5:W1:Y:S01]  /*9850*/  MUFU.TANH R118, R53 ;  /* 0x0000003500767308 */ /* 0x000a620000002400 */
[----:B------:R-:W-:-:S02]  /*9860*/  ISETP.GE.AND P5, PT, R27, R9, PT ;  /* 0x000000091b00720c */ /* 0x000fc40003fa6270 */
[----:B------:R-:W-:Y:S02]  /*9870*/  FSEL R27, R249, -INF , !P3 ;  /* 0xff800000f91b7808 */ /* 0x000fe40005800000 */
[----:B------:R-:W-:Y:S02]  /*9880*/  FSEL R73, R246, -INF , !P2 ;  /* 0xff800000f6497808 */ /* 0x000fe40005000000 */
[C---:B------:R-:W-:Y:S02]  /*9890*/  ISETP.GE.AND P3, PT, R26.reuse, R10, PT ;  /* 0x0000000a1a00720c */ /* 0x040fe40003f66270 */
[----:B------:R-:W-:Y:S02]  /*98a0*/  ISETP.GE.AND P2, PT, R26, R9, PT ;  /* 0x000000091a00720c */ /* 0x000fe40003f46270 */
[----:B------:R-:W-:Y:S02]  /*98b0*/  FSEL R26, R173, -INF , !P1 ;  /* 0xff800000ad1a7808 */ /* 0x000fe40004800000 */
[----:B--2---:R-:W-:-:S02]  /*98c0*/  FSEL R72, R169, -INF , !P4 ;  /* 0xff800000a9487808 */ /* 0x004fc40006000000 */
[CC--:B------:R-:W-:Y:S02]  /*98d0*/  ISETP.GE.AND P1, PT, R25.reuse, R10.reuse, PT ;  /* 0x0000000a1900720c */ /* 0x0c0fe40003f26270 */
[-C--:B------:R-:W-:Y:S02]  /*98e0*/  ISETP.GE.AND P4, PT, R25, R9.reuse, PT ;  /* 0x000000091900720c */ /* 0x080fe40003f86270 */
[----:B------:R-:W-:Y:S02]  /*98f0*/  FSEL R25, R172, -INF , !P6 ;  /* 0xff800000ac197808 */ /* 0x000fe40007000000 */
[----:B-1----:R-:W-:Y:S02]  /*9900*/  FSEL R74, R168, -INF , !P5 ;  /* 0xff800000a84a7808 */ /* 0x002fe40006800000 */
        /* <DEDUP_REMOVED lines=8> */
[----:B-----5:R-:W-:Y:S02]  /*9990*/  FSEL R53, R171, -INF , !P6 ;  /* 0xff800000ab357808 */ /* 0x020fe40007000000 */
[----:B------:R-:W-:Y:S02]  /*99a0*/  FSEL R134, R134, -INF , !P5 ;  /* 0xff80000086867808 */ /* 0x000fe40006800000 */
[----:B------:R-:W-:Y:S02]  /*99b0*/  FSEL R52, R170, -INF , !P3 ;  /* 0xff800000aa347808 */ /* 0x000fe40005800000 */
[----:B------:R-:W-:Y:S02]  /*99c0*/  FSEL R135, R135, -INF , !P2 ;  /* 0xff80000087877808 */ /* 0x000fe40005000000 */
[C---:B------:R-:W-:Y:S02]  /*99d0*/  ISETP.GE.AND P1, PT, R18.reuse, R10, PT ;  /* 0x0000000a1200720c */ /* 0x040fe40003f26270 */
[----:B------:R-:W-:-:S02]  /*99e0*/  ISETP.GE.AND P4, PT, R18, R9, PT ;  /* 0x000000091200720c */ /* 0x000fc40003f86270 */
[CC--:B------:R-:W-:Y:S02]  /*99f0*/  ISETP.GE.AND P6, PT, R17.reuse, R10.reuse, PT ;  /* 0x0000000a1100720c */ /* 0x0c0fe40003fc6270 */
[-C--:B------:R-:W-:Y:S02]  /*9a00*/  ISETP.GE.AND P5, PT, R17, R9.reuse, PT ;  /* 0x000000091100720c */ /* 0x080fe40003fa6270 */
[C---:B------:R-:W-:Y:S02]  /*9a10*/  ISETP.GE.AND P3, PT, R16.reuse, R10, PT ;  /* 0x0000000a1000720c */ /* 0x040fe40003f66270 */
[----:B------:R-:W-:Y:S02]  /*9a20*/  ISETP.GE.AND P2, PT, R16, R9, PT ;  /* 0x000000091000720c */ /* 0x000fe40003f46270 */
[----:B------:R-:W-:Y:S01]  /*9a30*/  HMMA.16816.F32 R16, R20, R106, RZ ;  /* 0x0000006a1410723c */ /* 0x000fe200000018ff */
[----:B------:R-:W-:Y:S02]  /*9a40*/  FSEL R169, R239, -INF , !P4 ;  /* 0xff800000efa97808 */ /* 0x000fe40006000000 */
[----:B------:R-:W-:-:S02]  /*9a50*/  FSEL R170, R237, -INF , !P5 ;  /* 0xff800000edaa7808 */ /* 0x000fc40006800000 */
[----:B---3--:R-:W-:Y:S02]  /*9a60*/  FSEL R124, R124, -INF , !P3 ;  /* 0xff8000007c7c7808 */ /* 0x008fe40005800000 */
[----:B------:R-:W-:Y:S01]  /*9a70*/  FSEL R106, R241, -INF , !P1 ;  /* 0xff800000f16a7808 */ /* 0x000fe20004800000 */
[----:B------:R-:W-:Y:S01]  /*9a80*/  HMMA.16816.F32 R20, R20, R90, RZ ;  /* 0x0000005a1414723c */ /* 0x000fe200000018ff */
[-C--:B------:R-:W-:Y:S02]  /*9a90*/  ISETP.GE.AND P1, PT, R11, R10.reuse, PT ;  /* 0x0000000a0b00720c */ /* 0x080fe40003f26270 */
[----:B------:R-:W-:Y:S02]  /*9aa0*/  FSEL R107, R242, -INF , !P6 ;  /* 0xff800000f26b7808 */ /* 0x000fe40007000000 */
[----:B------:R-:W-:Y:S02]  /*9ab0*/  FSEL R133, R133, -INF , !P1 ;  /* 0xff80000085857808 */ /* 0x000fe40004800000 */
[----:B------:R-:W-:-:S02]  /*9ac0*/  ISETP.GE.AND P1, PT, R4, R10, PT ;  /* 0x0000000a0400720c */ /* 0x000fc40003f26270 */
[----:B----4-:R-:W-:Y:S02]  /*9ad0*/  FSEL R171, R7, -INF , !P2 ;  /* 0xff80000007ab7808 */ /* 0x010fe40005000000 */
[----:B------:R-:W-:Y:S02]  /*9ae0*/  FSEL R132, R132, -INF , !P1 ;  /* 0xff80000084847808 */ /* 0x000fe40004800000 */
[-C--:B------:R-:W-:Y:S02]  /*9af0*/  ISETP.GE.AND P1, PT, R33, R10.reuse, PT ;  /* 0x0000000a2100720c */ /* 0x080fe40003f26270 */
[----:B------:R-:W-:Y:S01]  /*9b00*/  ISETP.GE.AND P4, PT, R11, R9, PT ;  /* 0x000000090b00720c */ /* 0x000fe20003f86270 */
[----:B------:R-:W-:Y:S01]  /*9b10*/  HMMA.16816.F32 R16, R12, R98, R16 ;  /* 0x000000620c10723c */ /* 0x000fe20000001810 */
[----:B------:R-:W-:Y:S02]  /*9b20*/  FSEL R176, R233, -INF , !P1 ;  /* 0xff800000e9b07808 */ /* 0x000fe40004800000 */
[----:B------:R-:W-:-:S02]  /*9b30*/  ISETP.GE.AND P1, PT, R30, R10, PT ;  /* 0x0000000a1e00720c */ /* 0x000fc40003f26270 */
[CC--:B------:R-:W-:Y:S02]  /*9b40*/  ISETP.GE.AND P6, PT, R6.reuse, R10.reuse, PT ;  /* 0x0000000a0600720c */ /* 0x0c0fe40003fc6270 */
[-C--:B------:R-:W-:Y:S01]  /*9b50*/  ISETP.GE.AND P5, PT, R6, R9.reuse, PT ;  /* 0x000000090600720c */ /* 0x080fe20003fa6270 */
[----:B------:R-:W-:Y:S01]  /*9b60*/  HMMA.16816.F32 R12, R12, R62, R20 ;  /* 0x0000003e0c0c723c */ /* 0x000fe20000001814 */
        /* <DEDUP_REMOVED lines=8> */
[----:B------:R-:W-:Y:S01]  /*9bf0*/  FMUL.FTZ R16, R16, c[0x0][0x2ec] ;  /* 0x0000bb0010107a20 */ /* 0x000fe20000410000 */
[-C--:B------:R-:W-:Y:S01]  /*9c00*/  ISETP.GE.AND P1, PT, R45, R10.reuse, PT ;  /* 0x0000000a2d00720c */ /* 0x080fe20003f26270 */
[----:B------:R-:W-:Y:S01]  /*9c10*/  FMUL.FTZ R17, R17, c[0x0][0x2ec] ;  /* 0x0000bb0011117a20 */ /* 0x000fe20000410000 */
[-C--:B------:R-:W-:Y:S01]  /*9c20*/  ISETP.GE.AND P4, PT, R4, R9.reuse, PT ;  /* 0x000000090400720c */ /* 0x080fe20003f86270 */
[----:B------:R-:W-:Y:S01]  /*9c30*/  FMUL.FTZ R18, R18, c[0x0][0x2ec] ;  /* 0x0000bb0012127a20 */ /* 0x000fe20000410000 */
[CC--:B------:R-:W-:Y:S01]  /*9c40*/  ISETP.GE.AND P6, PT, R2.reuse, R10.reuse, PT ;  /* 0x0000000a0200720c */ /* 0x0c0fe20003fc6270 */
[----:B------:R-:W1:Y:S01]  /*9c50*/  MUFU.TANH R16, R16 ;  /* 0x0000001000107308 */ /* 0x000e620000002400 */
[-C--:B------:R-:W-:Y:S01]  /*9c60*/  ISETP.GE.AND P5, PT, R2, R9.reuse, PT ;  /* 0x000000090200720c */ /* 0x080fe20003fa6270 */
[----:B------:R-:W-:Y:S01]  /*9c70*/  FMUL.FTZ R19, R19, c[0x0][0x2ec] ;  /* 0x0000bb0013137a20 */ /* 0x000fe20000410000 */
[----:B------:R-:W-:Y:S01]  /*9c80*/  ISETP.GE.AND P3, PT, R34, R10, PT ;  /* 0x0000000a2200720c */ /* 0x000fe20003f66270 */
        /* <DEDUP_REMOVED lines=8> */
[----:B------:R-:W-:Y:S01]  /*9d10*/  MUFU.TANH R17, R17 ;  /* 0x0000001100117308 */ /* 0x000fe20000002400 */
[----:B------:R-:W-:-:S02]  /*9d20*/  FSEL R174, R55, -INF , !P5 ;  /* 0xff80000037ae7808 */ /* 0x000fc40006800000 */
[----:B------:R-:W-:Y:S02]  /*9d30*/  FSEL R175, R232, -INF , !P3 ;  /* 0xff800000e8af7808 */ /* 0x000fe40005800000 */
[----:B------:R-:W-:Y:S02]  /*9d40*/  FSEL R177, R230, -INF , !P2 ;  /* 0xff800000e6b17808 */ /* 0x000fe40005000000 */
[-C--:B------:R-:W-:Y:S01]  /*9d50*/  ISETP.GE.AND P1, PT, R42, R10.reuse, PT ;  /* 0x0000000a2a00720c */ /* 0x080fe20003f26270 */
[----:B------:R-:W2:Y:S01]  /*9d60*/  MUFU.TANH R18, R18 ;  /* 0x0000001200127308 */ /* 0x000ea20000002400 */
[-C--:B------:R-:W-:Y:S02]  /*9d70*/  ISETP.GE.AND P4, PT, R33, R9.reuse, PT ;  /* 0x000000092100720c */ /* 0x080fe40003f86270 */
[C---:B------:R-:W-:Y:S02]  /*9d80*/  ISETP.GE.AND P6, PT, R32.reuse, R10, PT ;  /* 0x0000000a2000720c */ /* 0x040fe40003fc6270 */
[----:B------:R-:W-:-:S02]  /*9d90*/  ISETP.GE.AND P5, PT, R32, R9, PT ;  /* 0x000000092000720c */ /* 0x000fc40003fa6270 */
[C---:B------:R-:W-:Y:S01]  /*9da0*/  ISETP.GE.AND P3, PT, R31.reuse, R10, PT ;  /* 0x0000000a1f00720c */ /* 0x040fe20003f66270 */
[----:B------:R-:W3:Y:S01]  /*9db0*/  MUFU.TANH R19, R19 ;  /* 0x0000001300137308 */ /* 0x000ee20000002400 */
[----:B------:R-:W-:Y:S02]  /*9dc0*/  ISETP.GE.AND P2, PT, R31, R9, PT ;  /* 0x000000091f00720c */ /* 0x000fe40003f46270 */
[----:B-1----:R-:W-:Y:S02]  /*9dd0*/  FSEL R203, R16, -INF , !P1 ;  /* 0xff80000010cb7808 */ /* 0x002fe40004800000 */
[----:B------:R-:W-:Y:S02]  /*9de0*/  FSEL R179, R231, -INF , !P4 ;  /* 0xff800000e7b37808 */ /* 0x000fe40006000000 */
[----:B------:R-:W-:Y:S01]  /*9df0*/  FSEL R68, R68, -INF , !P6 ;  /* 0xff80000044447808 */ /* 0x000fe20007000000 */
[----:B------:R-:W1:Y:S01]  /*9e00*/  MUFU.TANH R12, R12 ;  /* 0x0000000c000c7308 */ /* 0x000e620000002400 */
[----:B------:R-:W-:-:S02]  /*9e10*/  FSEL R70, R70, -INF , !P5 ;  /* 0xff80000046467808 */ /* 0x000fc40006800000 */
[----:B------:R-:W-:Y:S02]  /*9e20*/  FSEL R69, R69, -INF , !P3 ;  /* 0xff80000045457808 */ /* 0x000fe40005800000 */
[----:B------:R-:W-:Y:S02]  /*9e30*/  FSEL R71, R71, -INF , !P2 ;  /* 0xff80000047477808 */ /* 0x000fe40005000000 */
[-C--:B------:R-:W-:Y:S01]  /*9e40*/  ISETP.GE.AND P1, PT, R39, R10.reuse, PT ;  /* 0x0000000a2700720c */ /* 0x080fe20003f26270 */
[----:B------:R-:W4:Y:S01]  /*9e50*/  MUFU.TANH R5, R5 ;  /* 0x0000000500057308 */ /* 0x000f220000002400 */
[-C--:B------:R-:W-:Y:S02]  /*9e60*/  ISETP.GE.AND P4, PT, R30, R9.reuse, PT ;  /* 0x000000091e00720c */ /* 0x080fe40003f86270 */
[C---:B------:R-:W-:Y:S02]  /*9e70*/  ISETP.GE.AND P6, PT, R47.reuse, R10, PT ;  /* 0x0000000a2f00720c */ /* 0x040fe40003fc6270 */
[----:B------:R-:W-:-:S02]  /*9e80*/  ISETP.GE.AND P5, PT, R47, R9, PT ;  /* 0x000000092f00720c */ /* 0x000fc40003fa6270 */
[C---:B------:R-:W-:Y:S01]  /*9e90*/  ISETP.GE.AND P3, PT, R46.reuse, R10, PT ;  /* 0x0000000a2e00720c */ /* 0x040fe20003f66270 */
[----:B------:R-:W5:Y:S01]  /*9ea0*/  MUFU.TANH R4, R4 ;  /* 0x0000000400047308 */ /* 0x000f620000002400 */
[----:B------:R-:W-:Y:S02]  /*9eb0*/  ISETP.GE.AND P2, PT, R46, R9, PT ;  /* 0x000000092e00720c */ /* 0x000fe40003f46270 */
[----:B------:R-:W-:Y:S02]  /*9ec0*/  FSEL R207, R207, -INF , !P1 ;  /* 0xff800000cfcf7808 */ /* 0x000fe40004800000 */
[----:B------:R-:W-:Y:S02]  /*9ed0*/  FSEL R199, R226, -INF , !P4 ;  /* 0xff800000e2c77808 */ /* 0x000fe40006000000 */
[----:B------:R-:W-:Y:S01]  /*9ee0*/  FSEL R180, R229, -INF , !P6 ;  /* 0xff800000e5b47808 */ /* 0x000fe20007000000 */
[----:B------:R-:W1:Y:S01]  /*9ef0*/  MUFU.TANH R2, R2 ;  /* 0x0000000200027308 */ /* 0x000e620000002400 */
[----:B------:R-:W-:-:S02]  /*9f00*/  FSEL R200, R227, -INF , !P5 ;  /* 0xff800000e3c87808 */ /* 0x000fc40006800000 */
[----:B------:R-:W-:Y:S02]  /*9f10*/  FSEL R182, R48, -INF , !P3 ;  /* 0xff80000030b67808 */ /* 0x000fe40005800000 */
[----:B------:R-:W-:Y:S02]  /*9f20*/  FSEL R202, R50, -INF , !P2 ;  /* 0xff80000032ca7808 */ /* 0x000fe40005000000 */
[----:B------:R-:W-:Y:S02]  /*9f30*/  ISETP.GE.AND P1, PT, R224, 0x3, PT ;  /* 0x00000003e000780c */ /* 0x000fe40003f26270 */
        /* <DEDUP_REMOVED lines=10> */
[-C--:B------:R-:W-:Y:S02]  /*9fe0*/  ISETP.GE.AND P4, PT, R42, R9.reuse, PT ;  /* 0x000000092a00720c */ /* 0x080fe40003f86270 */
[CC--:B------:R-:W-:Y:S02]  /*9ff0*/  ISETP.GE.AND P6, PT, R41.reuse, R10.reuse, PT ;  /* 0x0000000a2900720c */ /* 0x0c0fe40003fc6270 */
[-C--:B------:R-:W-:Y:S02]  /*a000*/  ISETP.GE.AND P5, PT, R41, R9.reuse, PT ;  /* 0x000000092900720c */ /* 0x080fe40003fa6270 */
[C---:B------:R-:W-:Y:S02]  /*a010*/  ISETP.GE.AND P3, PT, R40.reuse, R10, PT ;  /* 0x0000000a2800720c */ /* 0x040fe40003f66270 */
[----:B------:R-:W-:-:S02]  /*a020*/  ISETP.GE.AND P2, PT, R40, R9, PT ;  /* 0x000000092800720c */ /* 0x000fc40003f46270 */
[----:B--2---:R-:W-:Y:S02]  /*a030*/  FSEL R213, R18, -INF , !P4 ;  /* 0xff80000012d57808 */ /* 0x004fe40006000000 */
[----:B------:R-:W-:Y:S02]  /*a040*/  FSEL R205, R17, -INF , !P6 ;  /* 0xff80000011cd7808 */ /* 0x000fe40007000000 */
[----:B---3--:R-:W-:Y:S02]  /*a050*/  FSEL R214, R19, -INF , !P5 ;  /* 0xff80000013d67808 */ /* 0x008fe40006800000 */
[----:B------:R-:W-:Y:S02]  /*a060*/  FSEL R209, R209, -INF , !P3 ;  /* 0xff800000d1d17808 */ /* 0x000fe40005800000 */
[----:B------:R-:W-:Y:S02]  /*a070*/  FSEL R218, R218, -INF , !P2 ;  /* 0xff800000dada7808 */ /* 0x000fe40005000000 */
[----:B------:R-:W-:-:S02]  /*a080*/  ISETP.GE.AND P4, PT, R39, R9, PT ;  /* 0x000000092700720c */ /* 0x000fc40003f86270 */
[CC--:B------:R-:W-:Y:S02]  /*a090*/  ISETP.GE.AND P6, PT, R35.reuse, R10.reuse, PT ;  /* 0x0000000a2300720c */ /* 0x0c0fe40003fc6270 */
[C---:B------:R-:W-:Y:S02]  /*a0a0*/  ISETP.GE.AND P5, PT, R0.reuse, R10, PT ;  /* 0x0000000a0000720c */ /* 0x040fe40003fa6270 */
[-C--:B------:R-:W-:Y:S02]  /*a0b0*/  ISETP.GE.AND P3, PT, R35, R9.reuse, PT ;  /* 0x000000092300720c */ /* 0x080fe40003f66270 */
[----:B------:R-:W-:Y:S02]  /*a0c0*/  ISETP.GE.AND P2, PT, R0, R9, PT ;  /* 0x000000090000720c */ /* 0x000fe40003f46270 */
[----:B------:R-:W-:Y:S02]  /*a0d0*/  FSEL R217, R217, -INF , !P4 ;  /* 0xff800000d9d97808 */ /* 0x000fe40006000000 */
[----:B-1----:R-:W-:-:S02]  /*a0e0*/  FSEL R208, R12, -INF , !P6 ;  /* 0xff8000000cd07808 */ /* 0x002fc40007000000 */
[----:B----4-:R-:W-:Y:S02]  /*a0f0*/  FSEL R210, R5, -INF , !P5 ;  /* 0xff80000005d27808 */ /* 0x010fe40006800000 */
[----:B-----5:R-:W-:Y:S02]  /*a100*/  FSEL R216, R4, -INF , !P3 ;  /* 0xff80000004d87808 */ /* 0x020fe40005800000 */
[----:B------:R-:W-:Y:S01]  /*a110*/  FSEL R215, R2, -INF , !P2 ;  /* 0xff80000002d77808 */ /* 0x000fe20005000000 */
[----:B------:R-:W-:Y:S05]  /*a120*/  @!P1 BRA `(.L_x_440) ;  /* 0x0000039000009947 */ /* 0x000fea0003800000 */
[----:B------:R-:W2:Y:S04]  /*a130*/  LDL.64 R244, [R1+0x28] ;  /* 0x0000280001f47983 */ /* 0x000ea80000100a00 */
[----:B------:R-:W3:Y:S04]  /*a140*/  LDL.64 R246, [R1+0x20] ;  /* 0x0000200001f67983 */ /* 0x000ee80000100a00 */
        /* <DEDUP_REMOVED lines=53> */
.L_x_442:
[----:B------:R-:W-:Y:S05]  /*a4a0*/  BSYNC B0 ;  /* 0x0000000000007941 */ /* 0x000fea0003800000 */
.L_x_441:
[----:B------:R-:W0:Y:S02]  /*a4b0*/  LDGDEPBAR ;  /* 0x00000000000079af */ /* 0x000e240000000000 */
.L_x_440:
[----:B-1----:R-:W2:Y:S04]  /*a4c0*/  LDL.LU R5, [R1+0x4] ;  /* 0x0000040001057983 */ /* 0x002ea80000300800 */
[----:B------:R-:W3:Y:S01]  /*a4d0*/  LDL.LU R6, [R1+0x8] ;  /* 0x0000080001067983 */ /* 0x000ee20000300800 */
[----:B------:R-:W-:-:S03]  /*a4e0*/  FMNMX.FTZ R0, R38, R56, !PT ;  /* 0x0000003826007209 */ /* 0x000fc60007810000 */
[----:B------:R-:W-:Y:S01]  /*a4f0*/  LDSM.16.MT88.4 R12, [R185+0x4000] ;  /* 0x00400000b90c783b */ /* 0x000fe20000004200 */
[----:B------:R-:W-:-:S03]  /*a500*/  FMNMX.FTZ R0, R57, R0, !PT ;  /* 0x0000000039007209 */ /* 0x000fc60007810000 */
[----:B------:R-:W-:Y:S01]  /*a510*/  LDSM.16.MT88.4 R16, [R186+0x4000] ;  /* 0x00400000ba10783b */ /* 0x000fe20000004200 */
        /* <DEDUP_REMOVED lines=37> */
[--C-:B------:R-:W-:Y:S01]  /*a770*/  FFMA.FTZ R2, R56, c[0x0][0x23c], -R0.reuse ;  /* 0x00008f0038027a23 */ /* 0x100fe20000010800 */
[----:B------:R-:W-:Y:S01]  /*a780*/  MOV R56, R252 ;  /* 0x000000fc00387202 */ /* 0x000fe20000000f00 */
[--C-:B------:R-:W-:Y:S02]  /*a790*/  FFMA.FTZ R4, R60, c[0x0][0x23c], -R0.reuse ;  /* 0x00008f003c047a23 */ /* 0x100fe40000010800 */
[----:B------:R1:W-:Y:S08]  /*a7a0*/  MUFU.EX2 R245, R2 ;  /* 0x0000000200f57308 */ /* 0x0003f00000000800 */
[----:B------:R4:W-:Y:S01]  /*a7b0*/  MUFU.EX2 R252, R4 ;  /* 0x0000000400fc7308 */ /* 0x0009e20000000800 */
[----:B-1----:R-:W-:-:S07]  /*a7c0*/  FFMA.FTZ R2, R57, c[0x0][0x23c], -R0 ;  /* 0x00008f0039027a23 */ /* 0x002fce0000010800 */
[----:B------:R1:W-:Y:S01]  /*a7d0*/  MUFU.EX2 R246, R2 ;  /* 0x0000000200f67308 */ /* 0x0003e20000000800 */
[----:B----4-:R-:W-:-:S07]  /*a7e0*/  FFMA.FTZ R4, R61, c[0x0][0x23c], -R0 ;  /* 0x00008f003d047a23 */ /* 0x010fce0000010800 */
[----:B------:R4:W-:Y:S01]  /*a7f0*/  MUFU.EX2 R249, R4 ;  /* 0x0000000400f97308 */ /* 0x0009e20000000800 */
[----:B-1----:R-:W-:-:S07]  /*a800*/  FFMA.FTZ R2, R58, c[0x0][0x23c], -R0 ;  /* 0x00008f003a027a23 */ /* 0x002fce0000010800 */
[----:B------:R1:W-:Y:S01]  /*a810*/  MUFU.EX2 R247, R2 ;  /* 0x0000000200f77308 */ /* 0x0003e20000000800 */
[--C-:B----4-:R-:W-:Y:S02]  /*a820*/  FFMA.FTZ R4, R64, c[0x0][0x23c], -R0.reuse ;  /* 0x00008f0040047a23 */ /* 0x110fe40000010800 */
[----:B-1----:R-:W-:-:S05]  /*a830*/  FFMA.FTZ R2, R59, c[0x0][0x23c], -R0 ;  /* 0x00008f003b027a23 */ /* 0x002fca0000010800 */
[----:B------:R1:W-:Y:S02]  /*a840*/  MUFU.EX2 R248, R2 ;  /* 0x0000000200f87308 */ /* 0x0003e40000000800 */
[----:B-1----:R-:W-:-:S04]  /*a850*/  FMNMX.FTZ R2, R37, R101, !PT ;  /* 0x0000006525027209 */ /* 0x002fc80007810000 */
[----:B------:R-:W-:-:S04]  /*a860*/  FMNMX.FTZ R2, R103, R2, !PT ;  /* 0x0000000267027209 */ /* 0x000fc80007810000 */
[----:B------:R-:W-:-:S04]  /*a870*/  FMNMX.FTZ R2, R104, R2, !PT ;  /* 0x0000000268027209 */ /* 0x000fc80007810000 */
[----:B------:R-:W-:-:S04]  /*a880*/  FMNMX.FTZ R2, R105, R2, !PT ;  /* 0x0000000269027209 */ /* 0x000fc80007810000 */
[----:B------:R-:W-:Y:S02]  /*a890*/  FMNMX.FTZ R2, R108, R2, !PT ;  /* 0x000000026c027209 */ /* 0x000fe40007810000 */
[----:B--2---:R-:W-:Y:S02]  /*a8a0*/  MOV R59, R5 ;  /* 0x00000005003b7202 */ /* 0x004fe40000000f00 */
[----:B------:R-:W-:Y:S02]  /*a8b0*/  FMNMX.FTZ R2, R109, R2, !PT ;  /* 0x000000026d027209 */ /* 0x000fe40007810000 */
        /* <DEDUP_REMOVED lines=37> */
[----:B------:R1:W3:Y:S02]  /*ab10*/  MUFU.EX2 R23, R4 ;  /* 0x0000000400177308 */ /* 0x0002e40000000800 */
        /* <DEDUP_REMOVED lines=14> */
[--C-:B-1----:R-:W-:Y:S01]  /*ac00*/  FFMA.FTZ R4, R85, c[0x0][0x23c], -R0.reuse ;  /* 0x00008f0055047a23 */ /* 0x102fe20000010800 */
[----:B--2---:R-:W-:Y:S02]  /*ac10*/  MOV R85, R5 ;  /* 0x0000000500557202 */ /* 0x004fe40000000f00 */
[----:B------:R-:W1:Y:S03]  /*ac20*/  SHFL.BFLY PT, R5, R2, 0x2, 0x1f ;  /* 0x0c401f0002057f89 */ /* 0x000e6600000e0000 */
[----:B------:R2:W-:Y:S02]  /*ac30*/  MUFU.EX2 R84, R4 ;  /* 0x0000000400547308 */ /* 0x0005e40000000800 */
[----:B--2---:R-:W-:-:S06]  /*ac40*/  FFMA.FTZ R4, R86, c[0x0][0x23c], -R0 ;  /* 0x00008f0056047a23 */ /* 0x004fcc0000010800 */
[----:B------:R2:W-:Y:S01]  /*ac50*/  MUFU.EX2 R86, R4 ;  /* 0x0000000400567308 */ /* 0x0005e20000000800 */
[----:B-1----:R-:W-:-:S05]  /*ac60*/  FMNMX.FTZ R2, R2, R5, !PT ;  /* 0x0000000502027209 */ /* 0x002fca0007810000 */
[----:B------:R-:W1:Y:S01]  /*ac70*/  SHFL.BFLY PT, R5, R2, 0x1, 0x1f ;  /* 0x0c201f0002057f89 */ /* 0x000e6200000e0000 */
[----:B--2---:R-:W-:Y:S01]  /*ac80*/  FFMA.FTZ R4, R87, c[0x0][0x23c], -R0 ;  /* 0x00008f0057047a23 */ /* 0x004fe20000010800 */
[----:B------:R-:W-:-:S03]  /*ac90*/  MOV R87, R6 ;  /* 0x0000000600577202 */ /* 0x000fc60000000f00 */
[----:B------:R2:W-:Y:S01]  /*aca0*/  MUFU.EX2 R50, R4 ;  /* 0x0000000400327308 */ /* 0x0005e20000000800 */
[----:B-1----:R-:W-:Y:S01]  /*acb0*/  FMNMX.FTZ R62, R2, R5, !PT ;  /* 0x00000005023e7209 */ /* 0x002fe20007810000 */
[--C-:B------:R-:W-:Y:S02]  /*acc0*/  FFMA.FTZ R2, R100, c[0x0][0x23c], -R0.reuse ;  /* 0x00008f0064027a23 */ /* 0x100fe40000010800 */
[--C-:B------:R-:W-:Y:S01]  /*acd0*/  FFMA.FTZ R5, R102, c[0x0][0x23c], -R0.reuse ;  /* 0x00008f0066057a23 */ /* 0x100fe20000010800 */
[----:B------:R-:W-:Y:S01]  /*ace0*/  FSETP.NEU.FTZ.AND P3, PT, R62, -INF , PT ;  /* 0xff8000003e00780b */ /* 0x000fe20003f7d000 */
[----:B--2---:R-:W-:Y:S02]  /*acf0*/  FFMA.FTZ R4, R88, c[0x0][0x23c], -R0 ;  /* 0x00008f0058047a23 */ /* 0x004fe40000010800 */
[----:B------:R-:W-:Y:S01]  /*ad00*/  MUFU.EX2 R81, R2 ;  /* 0x0000000200517308 */ /* 0x000fe20000000800 */
[----:B---3--:R-:W-:-:S07]  /*ad10*/  MOV R88, R23 ;  /* 0x0000001700587202 */ /* 0x008fce0000000f00 */
        /* <DEDUP_REMOVED lines=8> */
[--C-:B-1----:R-:W-:Y:S01]  /*ada0*/  FFMA.FTZ R4, R93, c[0x0][0x23c], -R0.reuse ;  /* 0x00008f005d047a23 */ /* 0x102fe20000010800 */
[----:B--2---:R-:W-:Y:S02]  /*adb0*/  MOV R93, R20 ;  /* 0x00000014005d7202 */ /* 0x004fe40000000f00 */
[----:B------:R-:W-:Y:S03]  /*adc0*/  LDSM.16.MT88.4 R20, [R186+0x4400] ;  /* 0x00440000ba14783b */ /* 0x000fe60000004200 */
        /* <DEDUP_REMOVED lines=26> */
[----:B--2---:R-:W-:Y:S02]  /*af70*/  FMNMX.FTZ R0, R73, R2, !PT ;  /* 0x0000000249007209 */ /* 0x004fe40007810000 */
        /* <DEDUP_REMOVED lines=54> */
[----:B------:R-:W-:Y:S01]  /*b2e0*/  FMNMX.FTZ R2, R208, R2, !PT ;  /* 0x00000002d0027209 */ /* 0x000fe20007810000 */
        /* <DEDUP_REMOVED lines=23> */
[----:B--2---:R-:W-:-:S03]  /*b460*/  FFMA.FTZ R2, R121, c[0x0][0x23c], -R4 ;  /* 0x00008f0079027a23 */ /* 0x004fc60000010804 */
        /* <DEDUP_REMOVED lines=12> */
[----:B------:R-:W-:-:S03]  /*b530*/  FSETP.NEU.FTZ.AND P2, PT, R58, -INF , PT ;  /* 0xff8000003a00780b */ /* 0x000fc60003f5d000 */
[----:B------:R2:W-:Y:S01]  /*b540*/  MUFU.EX2 R126, R2 ;  /* 0x00000002007e7308 */ /* 0x0005e20000000800 */
[----:B------:R-:W-:-:S05]  /*b550*/  FSEL R7, R58, RZ, P2 ;  /* 0x000000ff3a077208 */ /* 0x000fca0001000000 */
[----:B------:R-:W-:-:S04]  /*b560*/  FADD.FTZ R7, R36, -R7 ;  /* 0x8000000724077221 */ /* 0x000fc80000010000 */
[----:B------:R-:W-:-:S04]  /*b570*/  FMUL.FTZ R7, R7, c[0x0][0x23c] ;  /* 0x00008f0007077a20 */ /* 0x000fc80000410000 */
[----:B------:R-:W3:Y:S01]  /*b580*/  MUFU.EX2 R64, R7 ;  /* 0x0000000700407308 */ /* 0x000ee20000000800 */
[----:B--2---:R-:W-:Y:S01]  /*b590*/  FFMA.FTZ R2, R130, c[0x0][0x23c], -R4 ;  /* 0x00008f0082027a23 */ /* 0x004fe20000010804 */
[----:B-1----:R-:W-:-:S04]  /*b5a0*/  FMNMX.FTZ R57, R5, R6, !PT ;  /* 0x0000000605397209 */ /* 0x002fc80007810000 */
[C---:B------:R-:W-:Y:S02]  /*b5b0*/  FSETP.NEU.FTZ.AND P0, PT, R57.reuse, -INF , PT ;  /* 0xff8000003900780b */ /* 0x040fe40003f1d000 */
[----:B------:R1:W-:Y:S02]  /*b5c0*/  MUFU.EX2 R130, R2 ;  /* 0x0000000200827308 */ /* 0x0003e40000000800 */
[----:B------:R-:W-:-:S05]  /*b5d0*/  FSEL R6, R57, RZ, P0 ;  /* 0x000000ff39067208 */ /* 0x000fca0000000000 */
[----:B------:R-:W-:Y:S02]  /*b5e0*/  FADD.FTZ R3, R3, -R6 ;  /* 0x8000000603037221 */ /* 0x000fe40000010000 */
[-C--:B---3--:R-:W-:Y:S02]  /*b5f0*/  FMUL.FTZ R136, R136, R64.reuse ;  /* 0x0000004088887220 */ /* 0x088fe40000410000 */
[----:B------:R-:W-:Y:S02]  /*b600*/  FMUL.FTZ R3, R3, c[0x0][0x23c] ;  /* 0x00008f0003037a20 */ /* 0x000fe40000410000 */
[-C--:B------:R-:W-:Y:S02]  /*b610*/  FMUL.FTZ R137, R137, R64.reuse ;  /* 0x0000004089897220 */ /* 0x080fe40000410000 */
[----:B-1----:R-:W-:Y:S01]  /*b620*/  FFMA.FTZ R2, R127, c[0x0][0x23c], -R4 ;  /* 0x00008f007f027a23 */ /* 0x002fe20000010804 */
[----:B------:R-:W1:Y:S01]  /*b630*/  MUFU.EX2 R65, R3 ;  /* 0x0000000300417308 */ /* 0x000e620000000800 */
[----:B------:R-:W-:-:S02]  /*b640*/  FMUL.FTZ R144, R144, R64 ;  /* 0x0000004090907220 */ /* 0x000fc40000410000 */
[-C--:B------:R-:W-:Y:S02]  /*b650*/  FMUL.FTZ R145, R145, R64.reuse ;  /* 0x0000004091917220 */ /* 0x080fe40000410000 */
[-C--:B------:R-:W-:Y:S02]  /*b660*/  FMUL.FTZ R156, R156, R64.reuse ;  /* 0x000000409c9c7220 */ /* 0x080fe40000410000 */
[-C--:B------:R-:W-:Y:S01]  /*b670*/  FMUL.FTZ R157, R157, R64.reuse ;  /* 0x000000409d9d7220 */ /* 0x080fe20000410000 */
[----:B------:R2:W-:Y:S01]  /*b680*/  MUFU.EX2 R127, R2 ;  /* 0x00000002007f7308 */ /* 0x0005e20000000800 */
[-C--:B------:R-:W-:Y:S02]  /*b690*/  FMUL.FTZ R160, R160, R64.reuse ;  /* 0x00000040a0a07220 */ /* 0x080fe40000410000 */
[----:B------:R-:W-:Y:S02]  /*b6a0*/  FMUL.FTZ R161, R161, R64 ;  /* 0x00000040a1a17220 */ /* 0x000fe40000410000 */
[----:B-1----:R-:W-:-:S02]  /*b6b0*/  FMUL.FTZ R138, R138, R65 ;  /* 0x000000418a8a7220 */ /* 0x002fc40000410000 */
[-C--:B------:R-:W-:Y:S02]  /*b6c0*/  FMUL.FTZ R139, R139, R65.reuse ;  /* 0x000000418b8b7220 */ /* 0x080fe40000410000 */
[-C--:B------:R-:W-:Y:S02]  /*b6d0*/  FMUL.FTZ R146, R146, R65.reuse ;  /* 0x0000004192927220 */ /* 0x080fe40000410000 */
[-C--:B------:R-:W-:Y:S02]  /*b6e0*/  FMUL.FTZ R147, R147, R65.reuse ;  /* 0x0000004193937220 */ /* 0x080fe40000410000 */
[----:B--2---:R-:W-:Y:S02]  /*b6f0*/  FFMA.FTZ R2, R128, c[0x0][0x23c], -R4 ;  /* 0x00008f0080027a23 */ /* 0x004fe40000010804 */
[-C--:B------:R-:W-:Y:S02]  /*b700*/  FMUL.FTZ R158, R158, R65.reuse ;  /* 0x000000419e9e7220 */ /* 0x080fe40000410000 */
[----:B------:R1:W-:Y:S01]  /*b710*/  MUFU.EX2 R234, R2 ;  /* 0x0000000200ea7308 */ /* 0x0003e20000000800 */
[----:B------:R-:W-:-:S02]  /*b720*/  FMUL.FTZ R159, R159, R65 ;  /* 0x000000419f9f7220 */ /* 0x000fc40000410000 */
[-C--:B------:R-:W-:Y:S02]  /*b730*/  FMUL.FTZ R162, R162, R65.reuse ;  /* 0x00000041a2a27220 */ /* 0x080fe40000410000 */
[----:B------:R-:W-:Y:S02]  /*b740*/  FMUL.FTZ R163, R163, R65 ;  /* 0x00000041a3a37220 */ /* 0x000fe40000410000 */
[--C-:B-1----:R-:W-:Y:S02]  /*b750*/  FFMA.FTZ R2, R129, c[0x0][0x23c], -R4.reuse ;  /* 0x00008f0081027a23 */ /* 0x102fe40000010804 */
[----:B------:R1:W-:Y:S08]  /*b760*/  MUFU.EX2 R129, R0 ;  /* 0x0000000000817308 */ /* 0x0003f00000000800 */
[----:B------:R2:W-:Y:S01]  /*b770*/  MUFU.EX2 R236, R2 ;  /* 0x0000000200ec7308 */ /* 0x0005e20000000800 */
[----:B-1----:R-:W-:-:S07]  /*b780*/  FFMA.FTZ R0, R131, c[0x0][0x23c], -R4 ;  /* 0x00008f0083007a23 */ /* 0x002fce0000010804 */
[----:B------:R-:W-:Y:S01]  /*b790*/  MUFU.EX2 R131, R0 ;  /* 0x0000000000837308 */ /* 0x000fe20000000800 */
[----:B--2---:R-:W-:-:S07]  /*b7a0*/  FFMA.FTZ R2, R122, c[0x0][0x23c], -R4 ;  /* 0x00008f007a027a23 */ /* 0x004fce0000010804 */
        /* <DEDUP_REMOVED lines=17> */
[----:B------:R-:W1:Y:S01]  /*b8c0*/  LDSM.16.MT88.4 R24, [R185+0x4400] ;  /* 0x00440000b918783b */ /* 0x000e620000004200 */
[----:B---3--:R-:W-:-:S06]  /*b8d0*/  F2FP.PACK_AB R8, R114, R97 ;  /* 0x000000617208723e */ /* 0x008fcc00000000ff */
[----:B------:R2:W3:Y:S08]  /*b8e0*/  MUFU.EX2 R116, R0 ;  /* 0x0000000000747308 */ /* 0x0004f00000000800 */
[----:B------:R4:W-:Y:S01]  /*b8f0*/  MUFU.EX2 R121, R6 ;  /* 0x0000000600797308 */ /* 0x0009e20000000800 */
[----:B--2---:R-:W-:Y:S01]  /*b900*/  FMUL.FTZ R0, R57, c[0x0][0x23c] ;  /* 0x00008f0039007a20 */ /* 0x004fe20000410000 */
[----:B---3--:R-:W-:-:S04]  /*b910*/  F2FP.PACK_AB R10, R122, R116 ;  /* 0x000000747a0a723e */ /* 0x008fc800000000ff */
[----:B------:R-:W-:Y:S02]  /*b920*/  FSEL R0, R0, RZ, P0 ;  /* 0x000000ff00007208 */ /* 0x000fe40000000000 */
[----:B----4-:R-:W-:-:S03]  /*b930*/  MOV R6, R81 ;  /* 0x0000005100067202 */ /* 0x010fc60000000f00 */
[----:B------:R-:W-:-:S04]  /*b940*/  FFMA.FTZ R5, R29, c[0x0][0x23c], -R0 ;  /* 0x00008f001d057a23 */ /* 0x000fc80000010800 */
        /* <DEDUP_REMOVED lines=8> */
[----:B--2---:R-:W-:Y:S02]  /*b9d0*/  FSEL R5, R63, RZ, P4 ;  /* 0x000000ff3f057208 */ /* 0x004fe40002000000 */
[----:B---3--:R-:W-:-:S03]  /*b9e0*/  F2FP.PACK_AB R11, R117, R115 ;  /* 0x00000073750b723e */ /* 0x008fc600000000ff */
[----:B------:R-:W-:Y:S01]  /*b9f0*/  FADD.FTZ R7, R38, -R5 ;  /* 0x8000000526077221 */ /* 0x000fe20000010000 */
[----:B------:R-:W-:-:S03]  /*ba00*/  FSEL R5, R62, RZ, P3 ;  /* 0x000000ff3e057208 */ /* 0x000fc60001800000 */
[----:B------:R-:W-:Y:S01]  /*ba10*/  FMUL.FTZ R7, R7, c[0x0][0x23c] ;  /* 0x00008f0007077a20 */ /* 0x000fe20000410000 */
[----:B------:R-:W-:Y:S01]  /*ba20*/  HMMA.16816.F32 R32, R8, R12, R136 ;  /* 0x0000000c0820723c */ /* 0x000fe20000001888 */
[----:B------:R-:W-:-:S04]  /*ba30*/  FADD.FTZ R3, R37, -R5 ;  /* 0x8000000525037221 */ /* 0x000fc80000010000 */
[----:B------:R-:W-:Y:S01]  /*ba40*/  FMUL.FTZ R3, R3, c[0x0][0x23c] ;  /* 0x00008f0003037a20 */ /* 0x000fe20000410000 */
[----:B------:R-:W2:Y:S02]  /*ba50*/  MUFU.EX2 R7, R7 ;  /* 0x0000000700077308 */ /* 0x000ea40000000800 */
[C---:B------:R-:W-:Y:S06]  /*ba60*/  HMMA.16816.F32 R28, R8.reuse, R14, R144 ;  /* 0x0000000e081c723c */ /* 0x040fec0000001890 */
[----:B------:R3:W4:Y:S02]  /*ba70*/  MUFU.EX2 R5, R3 ;  /* 0x0000000300057308 */ /* 0x0007240000000800 */
[----:B------:R-:W-:Y:S01]  /*ba80*/  HMMA.16816.F32 R44, R8, R16, R156 ;  /* 0x00000010082c723c */ /* 0x000fe2000000189c */
[----:B--2---:R-:W-:-:S07]  /*ba90*/  FMUL.FTZ R140, R140, R7 ;  /* 0x000000078c8c7220 */ /* 0x004fce0000410000 */
[----:B------:R-:W-:Y:S01]  /*baa0*/  HMMA.16816.F32 R40, R8, R18, R160 ;  /* 0x000000120828723c */ /* 0x000fe200000018a0 */
[-C--:B------:R-:W-:Y:S02]  /*bab0*/  FMUL.FTZ R141, R141, R7.reuse ;  /* 0x000000078d8d7220 */ /* 0x080fe40000410000 */
[-C--:B------:R-:W-:Y:S02]  /*bac0*/  FMUL.FTZ R148, R148, R7.reuse ;  /* 0x0000000794947220 */ /* 0x080fe40000410000 */
[----:B------:R-:W-:Y:S02]  /*bad0*/  FMUL.FTZ R149, R149, R7 ;  /* 0x0000000795957220 */ /* 0x000fe40000410000 */
[--C-:B---3--:R-:W-:Y:S01]  /*bae0*/  FFMA.FTZ R3, R125, c[0x0][0x23c], -R0.reuse ;  /* 0x00008f007d037a23 */ /* 0x108fe20000010800 */
[----:B------:R-:W-:Y:S01]  /*baf0*/  F2FP.PACK_AB R8, R246, R245 ;  /* 0x000000f5f608723e */ /* 0x000fe200000000ff */
[----:B----4-:R-:W-:Y:S01]  /*bb00*/  FMUL.FTZ R142, R142, R5 ;  /* 0x000000058e8e7220 */ /* 0x010fe20000410000 */
[----:B------:R-:W-:Y:S01]  /*bb10*/  F2FP.PACK_AB R9, R227, R226 ;  /* 0x000000e2e309723e */ /* 0x000fe200000000ff */
[----:B------:R2:W-:Y:S01]  /*bb20*/  MUFU.EX2 R111, R3 ;  /* 0x00000003006f7308 */ /* 0x0005e20000000800 */
[----:B------:R-:W-:Y:S01]  /*bb30*/  F2FP.PACK_AB R10, R248, R247 ;  /* 0x000000f7f80a723e */ /* 0x000fe200000000ff */
[----:B------:R-:W-:Y:S01]  /*bb40*/  FMUL.FTZ R143, R143, R5 ;  /* 0x000000058f8f7220 */ /* 0x000fe20000410000 */
[----:B------:R-:W-:Y:S01]  /*bb50*/  F2FP.PACK_AB R11, R244, R237 ;  /* 0x000000edf40b723e */ /* 0x000fe200000000ff */
[----:B------:R-:W-:Y:S01]  /*bb60*/  FMUL.FTZ R150, R150, R5 ;  /* 0x0000000596967220 */ /* 0x000fe20000410000 */
[----:B------:R-:W-:Y:S01]  /*bb70*/  MOV R163, R87 ;  /* 0x0000005700a37202 */ /* 0x000fe20000000f00 */
[----:B------:R-:W-:Y:S01]  /*bb80*/  FMUL.FTZ R151, R151, R5 ;  /* 0x0000000597977220 */ /* 0x000fe20000410000 */
[----:B------:R-:W-:Y:S01]  /*bb90*/  MOV R162, R85 ;  /* 0x0000005500a27202 */ /* 0x000fe20000000f00 */
[-C--:B------:R-:W-:Y:S01]  /*bba0*/  FMUL.FTZ R152, R152, R7.reuse ;  /* 0x0000000798987220 */ /* 0x080fe20000410000 */
[----:B------:R-:W-:Y:S01]  /*bbb0*/  MOV R87, R84 ;  /* 0x0000005400577202 */ /* 0x000fe20000000f00 */
[----:B------:R-:W-:Y:S01]  /*bbc0*/  FMUL.FTZ R153, R153, R7 ;  /* 0x0000000799997220 */ /* 0x000fe20000410000 */
[----:B------:R-:W-:Y:S01]  /*bbd0*/  MOV R85, R77 ;  /* 0x0000004d00557202 */ /* 0x000fe20000000f00 */
[----:B------:R-:W-:Y:S01]  /*bbe0*/  FMUL.FTZ R154, R154, R5 ;  /* 0x000000059a9a7220 */ /* 0x000fe20000410000 */
[----:B------:R-:W-:Y:S01]  /*bbf0*/  MOV R84, R55 ;  /* 0x0000003700547202 */ /* 0x000fe20000000f00 */
[----:B------:R-:W-:Y:S01]  /*bc00*/  FMUL.FTZ R155, R155, R5 ;  /* 0x000000059b9b7220 */ /* 0x000fe20000410000 */
[----:B------:R-:W-:Y:S01]  /*bc10*/  MOV R77, R54 ;  /* 0x00000036004d7202 */ /* 0x000fe20000000f00 */
[----:B--2---:R-:W-:Y:S01]  /*bc20*/  FFMA.FTZ R3, R168, c[0x0][0x23c], -R0 ;  /* 0x00008f00a8037a23 */ /* 0x004fe20000010800 */
[C---:B------:R-:W-:Y:S01]  /*bc30*/  HMMA.16816.F32 R52, R8.reuse, R12, R140 ;  /* 0x0000000c0834723c */ /* 0x040fe2000000188c */
[-C--:B------:R-:W-:Y:S01]  /*bc40*/  FMUL.FTZ R164, R164, R7.reuse ;  /* 0x00000007a4a47220 */ /* 0x080fe20000410000 */
[----:B------:R-:W-:Y:S01]  /*bc50*/  MOV R161, R92 ;  /* 0x0000005c00a17202 */ /* 0x000fe20000000f00 */
[----:B------:R2:W3:Y:S01]  /*bc60*/  MUFU.EX2 R113, R3 ;  /* 0x0000000300717308 */ /* 0x0004e20000000800 */
[----:B------:R-:W-:Y:S01]  /*bc70*/  FMUL.FTZ R165, R165, R7 ;  /* 0x00000007a5a57220 */ /* 0x000fe20000410000 */
[----:B------:R-:W-:Y:S01]  /*bc80*/  MOV R160, R89 ;  /* 0x0000005900a07202 */ /* 0x000fe20000000f00 */
[----:B------:R-:W-:Y:S01]  /*bc90*/  FMUL.FTZ R166, R166, R5 ;  /* 0x00000005a6a67220 */ /* 0x000fe20000410000 */
[----:B------:R-:W-:Y:S01]  /*bca0*/  MOV R89, R87 ;  /* 0x0000005700597202 */ /* 0x000fe20000000f00 */
[----:B------:R-:W-:Y:S01]  /*bcb0*/  FMUL.FTZ R167, R167, R5 ;  /* 0x00000005a7a77220 */ /* 0x000fe20000410000 */
[----:B------:R-:W-:Y:S01]  /*bcc0*/  HMMA.16816.F32 R148, R8, R14, R148 ;  /* 0x0000000e0894723c */ /* 0x000fe20000001894 */
[----:B------:R-:W4:Y:S01]  /*bcd0*/  LDSM.16.MT88.4 R12, [R185+0x4800] ;  /* 0x00480000b90c783b */ /* 0x000f220000004200 */
[----:B------:R-:W-:-:S02]  /*bce0*/  MOV R87, R48 ;  /* 0x0000003000577202 */ /* 0x000fc40000000f00 */
[----:B------:R-:W-:Y:S02]  /*bcf0*/  MOV R125, R80 ;  /* 0x00000050007d7202 */ /* 0x000fe40000000f00 */
[----:B------:R-:W-:Y:S02]  /*bd00*/  MOV R168, R79 ;  /* 0x0000004f00a87202 */ /* 0x000fe40000000f00 */
[----:B------:R-:W-:Y:S01]  /*bd10*/  HMMA.16816.F32 R152, R8, R16, R152 ;  /* 0x000000100898723c */ /* 0x000fe20000001898 */
[----:B--2---:R-:W-:Y:S01]  /*bd20*/  FFMA.FTZ R3, R134, c[0x0][0x23c], -R0 ;  /* 0x00008f0086037a23 */ /* 0x004fe20000010800 */
[----:B------:R-:W-:-:S03]  /*bd30*/  MOV R134, R78 ;  /* 0x0000004e00867202 */ /* 0x000fc60000000f00 */
[----:B------:R2:W-:Y:S03]  /*bd40*/  MUFU.EX2 R112, R3 ;  /* 0x0000000300707308 */ /* 0x0005e60000000800 */
[----:B------:R-:W-:Y:S01]  /*bd50*/  HMMA.16816.F32 R164, R8, R18, R164 ;  /* 0x0000001208a4723c */ /* 0x000fe200000018a4 */
[----:B------:R-:W5:Y:S06]  /*bd60*/  LDSM.16.MT88.4 R16, [R186+0x4800] ;  /* 0x00480000ba10783b */ /* 0x000f6c0000004200 */
[----:B------:R-:W-:-:S02]  /*bd70*/  F2FP.PACK_AB R8, R120, R123 ;  /* 0x0000007b7808723e */ /* 0x000fc400000000ff */
[----:B---3--:R-:W-:Y:S02]  /*bd80*/  F2FP.PACK_AB R9, R113, R111 ;  /* 0x0000006f7109723e */ /* 0x008fe400000000ff */
[----:B------:R-:W-:Y:S01]  /*bd90*/  F2FP.PACK_AB R10, R121, R119 ;  /* 0x00000077790a723e */ /* 0x000fe200000000ff */
[----:B--2---:R-:W-:Y:S01]  /*bda0*/  FFMA.FTZ R3, R135, c[0x0][0x23c], -R0 ;  /* 0x00008f0087037a23 */ /* 0x004fe20000010800 */
[----:B------:R-:W-:Y:S02]  /*bdb0*/  MOV R135, R88 ;  /* 0x0000005800877202 */ /* 0x000fe40000000f00 */
[----:B------:R-:W-:Y:S01]  /*bdc0*/  MOV R88, R82 ;  /* 0x0000005200587202 */ /* 0x000fe20000000f00 */
[----:B------:R2:W3:Y:S01]  /*bdd0*/  MUFU.EX2 R110, R3 ;  /* 0x00000003006e7308 */ /* 0x0004e20000000800 */
[----:B------:R-:W-:Y:S01]  /*bde0*/  MOV R82, R49 ;  /* 0x0000003100527202 */ /* 0x000fe20000000f00 */
[----:B--2---:R-:W-:Y:S01]  /*bdf0*/  FFMA.FTZ R3, R106, c[0x0][0x23c], -R2 ;  /* 0x00008f006a037a23 */ /* 0x004fe20000010802 */
[----:B---3--:R-:W-:-:S05]  /*be00*/  F2FP.PACK_AB R11, R110, R112 ;  /* 0x000000706e0b723e */ /* 0x008fca00000000ff */
[----:B------:R2:W-:Y:S02]  /*be10*/  MUFU.EX2 R106, R3 ;  /* 0x00000003006a7308 */ /* 0x0005e40000000800 */
[C---:B-1----:R-:W-:Y:S08]  /*be20*/  HMMA.16816.F32 R32, R8.reuse, R24, R32 ;  /* 0x000000180820723c */ /* 0x042ff00000001820 */
[----:B------:R-:W-:Y:S01]  /*be30*/  HMMA.16816.F32 R28, R8, R26, R28 ;  /* 0x0000001a081c723c */ /* 0x000fe2000000181c */
[----:B--2---:R-:W-:-:S04]  /*be40*/  FFMA.FTZ R3, R107, c[0x0][0x23c], -R2 ;  /* 0x00008f006b037a23 */ /* 0x004fc80000010802 */
[----:B------:R1:W2:Y:S03]  /*be50*/  MUFU.EX2 R105, R3 ;  /* 0x0000000300697308 */ /* 0x0002a60000000800 */
[C---:B------:R-:W-:Y:S08]  /*be60*/  HMMA.16816.F32 R44, R8.reuse, R20, R44 ;  /* 0x00000014082c723c */ /* 0x040ff0000000182c */
[----:B------:R-:W-:Y:S01]  /*be70*/  HMMA.16816.F32 R40, R8, R22, R40 ;  /* 0x000000160828723c */ /* 0x000fe20000001828 */
[----:B-1----:R-:W-:-:S06]  /*be80*/  FFMA.FTZ R3, R124, c[0x0][0x23c], -R2 ;  /* 0x00008f007c037a23 */ /* 0x002fcc0000010802 */
[----:B------:R-:W-:Y:S02]  /*be90*/  F2FP.PACK_AB R8, R249, R252 ;  /* 0x000000fcf908723e */ /* 0x000fe400000000ff */
[----:B------:R-:W-:Y:S01]  /*bea0*/  F2FP.PACK_AB R9, R243, R242 ;  /* 0x000000f2f309723e */ /* 0x000fe200000000ff */
[----:B------:R1:W-:Y:S01]  /*beb0*/  MUFU.EX2 R104, R3 ;  /* 0x0000000300687308 */ /* 0x0003e20000000800 */
[----:B------:R-:W-:Y:S02]  /*bec0*/  F2FP.PACK_AB R10, R162, R163 ;  /* 0x000000a3a20a723e */ /* 0x000fe400000000ff */
[----:B------:R-:W-:Y:S02]  /*bed0*/  F2FP.PACK_AB R11, R240, R241 ;  /* 0x000000f1f00b723e */ /* 0x000fe400000000ff */
[----:B------:R-:W-:Y:S01]  /*bee0*/  MOV R124, R61 ;  /* 0x0000003d007c7202 */ /* 0x000fe20000000f00 */
[----:B------:R-:W-:-:S04]  /*bef0*/  FFMA.FTZ R61, R223, c[0x0][0x23c], -R4 ;  /* 0x00008f00df3d7a23 */ /* 0x000fc80000010804 */
[----:B------:R-:W-:Y:S01]  /*bf00*/  HMMA.16816.F32 R152, R8, R20, R152 ;  /* 0x000000140898723c */ /* 0x000fe20000001898 */
[----:B-1----:R-:W-:Y:S01]  /*bf10*/  FFMA.FTZ R3, R133, c[0x0][0x23c], -R2 ;  /* 0x00008f0085037a23 */ /* 0x002fe20000010802 */
[----:B------:R-:W-:-:S06]  /*bf20*/  MOV R133, R66 ;  /* 0x0000004200857202 */ /* 0x000fcc0000000f00 */
[C---:B------:R-:W-:Y:S01]  /*bf30*/  HMMA.16816.F32 R164, R8.reuse, R22, R164 ;  /* 0x0000001608a4723c */ /* 0x040fe200000018a4 */
[----:B------:R-:W1:Y:S01]  /*bf40*/  LDSM.16.MT88.4 R20, [R185+0x4c00] ;  /* 0x004c0000b914783b */ /* 0x000e620000004200 */
[----:B------:R3:W2:Y:S06]  /*bf50*/  MUFU.EX2 R103, R3 ;  /* 0x0000000300677308 */ /* 0x0006ac0000000800 */
[C---:B------:R-:W-:Y:S08]  /*bf60*/  HMMA.16816.F32 R52, R8.reuse, R24, R52 ;  /* 0x000000180834723c */ /* 0x040ff00000001834 */
[----:B------:R-:W-:Y:S01]  /*bf70*/  HMMA.16816.F32 R148, R8, R26, R148 ;  /* 0x0000001a0894723c */ /* 0x000fe20000001894 */
[----:B------:R-:W1:Y:S01]  /*bf80*/  LDSM.16.MT88.4 R24, [R186+0x4c00] ;  /* 0x004c0000ba18783b */ /* 0x000e620000004200 */
[----:B---3--:R-:W-:Y:S01]  /*bf90*/  FFMA.FTZ R3, R169, c[0x0][0x23c], -R0 ;  /* 0x00008f00a9037a23 */ /* 0x008fe20000010800 */
[----:B------:R-:W-:-:S03]  /*bfa0*/  MOV R169, R67 ;  /* 0x0000004300a97202 */ /* 0x000fc60000000f00 */
[----:B------:R3:W-:Y:S01]  /*bfb0*/  MUFU.EX2 R101, R3 ;  /* 0x0000000300657308 */ /* 0x0007e20000000800 */
[----:B--2---:R-:W-:Y:S02]  /*bfc0*/  F2FP.PACK_AB R8, R105, R106 ;  /* 0x0000006a6908723e */ /* 0x004fe400000000ff */
[----:B------:R-:W-:Y:S01]  /*bfd0*/  F2FP.PACK_AB R10, R103, R104 ;  /* 0x00000068670a723e */ /* 0x000fe200000000ff */
[----:B---3--:R-:W-:Y:S01]  /*bfe0*/  FFMA.FTZ R3, R170, c[0x0][0x23c], -R0 ;  /* 0x00008f00aa037a23 */ /* 0x008fe20000010800 */
[----:B------:R-:W-:-:S03]  /*bff0*/  MOV R170, R76 ;  /* 0x0000004c00aa7202 */ /* 0x000fc60000000f00 */
[----:B------:R2:W3:Y:S02]  /*c000*/  MUFU.EX2 R102, R3 ;  /* 0x0000000300667308 */ /* 0x0004e40000000800 */
[----:B--2---:R-:W-:Y:S01]  /*c010*/  FFMA.FTZ R3, R171, c[0x0][0x23c], -R0 ;  /* 0x00008f00ab037a23 */ /* 0x004fe20000010800 */
[----:B------:R-:W-:Y:S02]  /*c020*/  MOV R171, R93 ;  /* 0x0000005d00ab7202 */ /* 0x000fe40000000f00 */
[----:B---3--:R-:W-:-:S03]  /*c030*/  F2FP.PACK_AB R9, R102, R101 ;  /* 0x000000656609723e */ /* 0x008fc600000000ff */
[----:B------:R2:W-:Y:S02]  /*c040*/  MUFU.EX2 R100, R3 ;  /* 0x0000000300647308 */ /* 0x0005e40000000800 */
[----:B--2---:R-:W-:-:S06]  /*c050*/  FFMA.FTZ R3, R98, c[0x0][0x23c], -R0 ;  /* 0x00008f0062037a23 */ /* 0x004fcc0000010800 */
[----:B------:R2:W3:Y:S02]  /*c060*/  MUFU.EX2 R98, R3 ;  /* 0x0000000300627308 */ /* 0x0004e40000000800 */
[----:B--2---:R-:W-:Y:S01]  /*c070*/  FFMA.FTZ R3, R178, c[0x0][0x23c], -R4 ;  /* 0x00008f00b2037a23 */ /* 0x004fe20000010804 */
[----:B---3--:R-:W-:Y:S02]  /*c080*/  F2FP.PACK_AB R11, R98, R100 ;  /* 0x00000064620b723e */ /* 0x008fe400000000ff */
[----:B------:R-:W-:-:S03]  /*c090*/  MOV R178, R83 ;  /* 0x0000005300b27202 */ /* 0x000fc60000000f00 */
[----:B------:R2:W-:Y:S01]  /*c0a0*/  MUFU.EX2 R107, R3 ;  /* 0x00000003006b7308 */ /* 0x0005e20000000800 */
[----:B------:R-:W-:Y:S01]  /*c0b0*/  MOV R83, R51 ;  /* 0x0000003300537202 */ /* 0x000fe20000000f00 */
[--C-:B--2---:R-:W-:Y:S01]  /*c0c0*/  FFMA.FTZ R3, R99, c[0x0][0x23c], -R2.reuse ;  /* 0x00008f0063037a23 */ /* 0x104fe20000010802 */
[----:B------:R-:W-:Y:S02]  /*c0d0*/  MOV R99, R50 ;  /* 0x0000003200637202 */ /* 0x000fe40000000f00 */
[C---:B----4-:R-:W-:Y:S03]  /*c0e0*/  HMMA.16816.F32 R48, R8.reuse, R12, R32 ;  /* 0x0000000c0830723c */ /* 0x050fe60000001820 */
[----:B------:R2:W-:Y:S05]  /*c0f0*/  MUFU.EX2 R95, R3 ;  /* 0x00000003005f7308 */ /* 0x0005ea0000000800 */
[----:B-----5:R-:W-:Y:S01]  /*c100*/  HMMA.16816.F32 R32, R8, R16, R44 ;  /* 0x000000100820723c */ /* 0x020fe2000000182c */
[----:B--2---:R-:W-:-:S04]  /*c110*/  FFMA.FTZ R3, R90, c[0x0][0x23c], -R2 ;  /* 0x00008f005a037a23 */ /* 0x004fc80000010802 */
[----:B------:R2:W3:Y:S02]  /*c120*/  MUFU.EX2 R94, R3 ;  /* 0x00000003005e7308 */ /* 0x0004e40000000800 */
[----:B--2---:R-:W-:Y:S01]  /*c130*/  FFMA.FTZ R3, R132, c[0x0][0x23c], -R2 ;  /* 0x00008f0084037a23 */ /* 0x004fe20000010802 */
[----:B------:R-:W-:Y:S02]  /*c140*/  MOV R132, R86 ;  /* 0x0000005600847202 */ /* 0x000fe40000000f00 */
[----:B------:R-:W-:-:S03]  /*c150*/  MOV R86, R39 ;  /* 0x0000002700567202 */ /* 0x000fc60000000f00 */
[----:B------:R2:W-:Y:S01]  /*c160*/  MUFU.EX2 R93, R3 ;  /* 0x00000003005d7308 */ /* 0x0005e20000000800 */
[C---:B------:R-:W-:Y:S08]  /*c170*/  HMMA.16816.F32 R36, R8.reuse, R14, R28 ;  /* 0x0000000e0824723c */ /* 0x040ff0000000181c */
[----:B------:R-:W-:Y:S01]  /*c180*/  HMMA.16816.F32 R28, R8, R18, R40 ;  /* 0x00000012081c723c */ /* 0x000fe20000001828 */
[----:B--2---:R-:W-:Y:S01]  /*c190*/  FFMA.FTZ R3, R118, c[0x0][0x23c], -R2 ;  /* 0x00008f0076037a23 */ /* 0x004fe20000010802 */
[----:B------:R-:W-:-:S05]  /*c1a0*/  MOV R118, R89 ;  /* 0x0000005900767202 */ /* 0x000fca0000000f00 */
[----:B------:R-:W-:Y:S01]  /*c1b0*/  F2FP.PACK_AB R8, R160, R161 ;  /* 0x000000a1a008723e */ /* 0x000fe200000000ff */
[----:B------:R2:W4:Y:S01]  /*c1c0*/  MUFU.EX2 R92, R3 ;  /* 0x00000003005c7308 */ /* 0x0005220000000800 */
[----:B------:R-:W-:Y:S02]  /*c1d0*/  F2FP.PACK_AB R9, R238, R239 ;  /* 0x000000efee09723e */ /* 0x000fe400000000ff */
[----:B------:R-:W-:Y:S02]  /*c1e0*/  F2FP.PACK_AB R10, R135, R77 ;  /* 0x0000004d870a723e */ /* 0x000fe400000000ff */
[----:B------:R-:W-:-:S07]  /*c1f0*/  F2FP.PACK_AB R11, R233, R235 ;  /* 0x000000ebe90b723e */ /* 0x000fce00000000ff */
[----:B------:R-:W-:Y:S01]  /*c200*/  HMMA.16816.F32 R152, R8, R16, R152 ;  /* 0x000000100898723c */ /* 0x000fe20000001898 */
[----:B--2---:R-:W-:Y:S01]  /*c210*/  FFMA.FTZ R3, R172, c[0x0][0x23c], -R0 ;  /* 0x00008f00ac037a23 */ /* 0x004fe20000010800 */
[----:B------:R-:W-:-:S03]  /*c220*/  MOV R172, R88 ;  /* 0x0000005800ac7202 */ /* 0x000fc60000000f00 */
[----:B------:R2:W-:Y:S03]  /*c230*/  MUFU.EX2 R90, R3 ;  /* 0x00000003005a7308 */ /* 0x0005e60000000800 */
[C---:B------:R-:W-:Y:S01]  /*c240*/  HMMA.16816.F32 R44, R8.reuse, R18, R164 ;  /* 0x00000012082c723c */ /* 0x040fe200000018a4 */
[----:B------:R-:W5:Y:S07]  /*c250*/  LDSM.16.MT88.4 R16, [R186+0x5000] ;  /* 0x00500000ba10783b */ /* 0x000f6e0000004200 */
[----:B------:R-:W-:Y:S01]  /*c260*/  HMMA.16816.F32 R40, R8, R12, R52 ;  /* 0x0000000c0828723c */ /* 0x000fe20000001834 */
[----:B--2---:R-:W-:-:S07]  /*c270*/  FFMA.FTZ R3, R91, c[0x0][0x23c], -R0 ;  /* 0x00008f005b037a23 */ /* 0x004fce0000010800 */
[----:B------:R-:W-:Y:S01]  /*c280*/  HMMA.16816.F32 R52, R8, R14, R148 ;  /* 0x0000000e0834723c */ /* 0x000fe20000001894 */
[----:B------:R-:W2:Y:S01]  /*c290*/  LDSM.16.MT88.4 R12, [R185+0x5000] ;  /* 0x00500000b90c783b */ /* 0x000ea20000004200 */
[----:B------:R-:W1:Y:S05]  /*c2a0*/  MUFU.EX2 R91, R3 ;  /* 0x00000003005b7308 */ /* 0x000e6a0000000800 */
[----:B---3--:R-:W-:Y:S02]  /*c2b0*/  F2FP.PACK_AB R8, R94, R95 ;  /* 0x0000005f5e08723e */ /* 0x008fe400000000ff */
[----:B----4-:R-:W-:Y:S02]  /*c2c0*/  F2FP.PACK_AB R10, R92, R93 ;  /* 0x0000005d5c0a723e */ /* 0x010fe400000000ff */
[----:B------:R-:W-:Y:S01]  /*c2d0*/  MOV R149, R59 ;  /* 0x0000003b00957202 */ /* 0x000fe20000000f00 */
[----:B------:R-:W-:Y:S01]  /*c2e0*/  FFMA.FTZ R59, R220, c[0x0][0x23c], -R4 ;  /* 0x00008f00dc3b7a23 */ /* 0x000fe20000010804 */
[----:B------:R-:W-:-:S02]  /*c2f0*/  MOV R151, R77 ;  /* 0x0000004d00977202 */ /* 0x000fc40000000f00 */
[----:B------:R-:W-:Y:S01]  /*c300*/  MOV R150, R60 ;  /* 0x0000003c00967202 */ /* 0x000fe20000000f00 */
[--C-:B------:R-:W-:Y:S01]  /*c310*/  FFMA.FTZ R60, R222, c[0x0][0x23c], -R4.reuse ;  /* 0x00008f00de3c7a23 */ /* 0x100fe20000010804 */
[----:B------:R-:W-:Y:S01]  /*c320*/  MOV R148, R56 ;  /* 0x0000003800947202 */ /* 0x000fe20000000f00 */
[----:B------:R-:W-:Y:S01]  /*c330*/  FFMA.FTZ R56, R219, c[0x0][0x23c], -R4 ;  /* 0x00008f00db387a23 */ /* 0x000fe20000010804 */
[----:B-1----:R-:W-:Y:S01]  /*c340*/  F2FP.PACK_AB R9, R91, R90 ;  /* 0x0000005a5b09723e */ /* 0x002fe200000000ff */
[----:B------:R-:W-:Y:S01]  /*c350*/  FFMA.FTZ R3, R173, c[0x0][0x23c], -R0 ;  /* 0x00008f00ad037a23 */ /* 0x000fe20000010800 */
[----:B------:R-:W-:-:S03]  /*c360*/  MOV R173, R87 ;  /* 0x0000005700ad7202 */ /* 0x000fc60000000f00 */
[----:B------:R1:W-:Y:S02]  /*c370*/  MUFU.EX2 R89, R3 ;  /* 0x0000000300597308 */ /* 0x0003e40000000800 */
[----:B-1----:R-:W-:Y:S01]  /*c380*/  FFMA.FTZ R3, R174, c[0x0][0x23c], -R0 ;  /* 0x00008f00ae037a23 */ /* 0x002fe20000010800 */
[----:B------:R-:W-:-:S05]  /*c390*/  MOV R174, R86 ;  /* 0x0000005600ae7202 */ /* 0x000fca0000000f00 */
[----:B------:R1:W3:Y:S02]  /*c3a0*/  MUFU.EX2 R88, R3 ;  /* 0x0000000300587308 */ /* 0x0002e40000000800 */
[----:B-1----:R-:W-:Y:S01]  /*c3b0*/  FFMA.FTZ R3, R206, c[0x0][0x23c], -R4 ;  /* 0x00008f00ce037a23 */ /* 0x002fe20000010804 */
[----:B------:R-:W-:Y:S02]  /*c3c0*/  MOV R206, R85 ;  /* 0x0000005500ce7202 */ /* 0x000fe40000000f00 */
[----:B---3--:R-:W-:-:S03]  /*c3d0*/  F2FP.PACK_AB R11, R88, R89 ;  /* 0x00000059580b723e */ /* 0x008fc600000000ff */
[----:B------:R1:W-:Y:S04]  /*c3e0*/  MUFU.EX2 R96, R3 ;  /* 0x0000000300607308 */ /* 0x0003e80000000800 */
        /* <DEDUP_REMOVED lines=10> */
[----:B------:R1:W3:Y:S01]  /*c490*/  MUFU.EX2 R86, R3 ;  /* 0x0000000300567308 */ /* 0x0002e20000000800 */
[----:B------:R-:W-:Y:S02]  /*c4a0*/  F2FP.PACK_AB R10, R206, R175 ;  /* 0x000000afce0a723e */ /* 0x000fe400000000ff */
[----:B------:R-:W-:Y:S01]  /*c4b0*/  F2FP.PACK_AB R11, R229, R230 ;  /* 0x000000e6e50b723e */ /* 0x000fe200000000ff */
[----:B-1----:R-:W-:-:S04]  /*c4c0*/  FFMA.FTZ R3, R68, c[0x0][0x23c], -R2 ;  /* 0x00008f0044037a23 */ /* 0x002fc80000010802 */
[----:B------:R1:W-:Y:S02]  /*c4d0*/  MUFU.EX2 R85, R3 ;  /* 0x0000000300557308 */ /* 0x0003e40000000800 */
[----:B-1----:R-:W-:-:S06]  /*c4e0*/  FFMA.FTZ R3, R69, c[0x0][0x23c], -R2 ;  /* 0x00008f0045037a23 */ /* 0x002fcc0000010802 */
        /* <DEDUP_REMOVED lines=8> */
[----:B------:R1:W4:Y:S07]  /*c570*/  MUFU.EX2 R83, R3 ;  /* 0x0000000300537308 */ /* 0x00032e0000000800 */
[C---:B------:R-:W-:Y:S08]  /*c580*/  HMMA.16816.F32 R36, R8.reuse, R24, R152 ;  /* 0x000000180824723c */ /* 0x040ff00000001898 */
[----:B------:R-:W-:Y:S01]  /*c590*/  HMMA.16816.F32 R28, R8, R26, R44 ;  /* 0x0000001a081c723c */ /* 0x000fe2000000182c */
[----:B------:R-:W2:Y:S01]  /*c5a0*/  LDSM.16.MT88.4 R24, [R185+0x5400] ;  /* 0x00540000b918783b */ /* 0x000ea20000004200 */
[----:B-1----:R-:W-:-:S04]  /*c5b0*/  FFMA.FTZ R3, R70, c[0x0][0x23c], -R0 ;  /* 0x00008f0046037a23 */ /* 0x002fc80000010800 */
[----:B------:R1:W-:Y:S01]  /*c5c0*/  MUFU.EX2 R81, R3 ;  /* 0x0000000300517308 */ /* 0x0003e20000000800 */
[----:B---3--:R-:W-:Y:S02]  /*c5d0*/  F2FP.PACK_AB R8, R86, R87 ;  /* 0x000000575608723e */ /* 0x008fe400000000ff */
[----:B----4-:R-:W-:Y:S02]  /*c5e0*/  F2FP.PACK_AB R9, R83, R82 ;  /* 0x000000525309723e */ /* 0x010fe400000000ff */
[----:B------:R-:W-:Y:S01]  /*c5f0*/  F2FP.PACK_AB R10, R84, R85 ;  /* 0x00000055540a723e */ /* 0x000fe200000000ff */
[----:B-1----:R-:W-:-:S04]  /*c600*/  FFMA.FTZ R3, R71, c[0x0][0x23c], -R0 ;  /* 0x00008f0047037a23 */ /* 0x002fc80000010800 */
[----:B------:R-:W1:Y:S02]  /*c610*/  MUFU.EX2 R80, R3 ;  /* 0x0000000300507308 */ /* 0x000e640000000800 */
[----:B-1----:R-:W-:Y:S01]  /*c620*/  F2FP.PACK_AB R11, R80, R81 ;  /* 0x00000051500b723e */ /* 0x002fe200000000ff */
[----:B------:R-:W-:-:S05]  /*c630*/  FFMA.FTZ R3, R181, c[0x0][0x23c], -R2 ;  /* 0x00008f00b5037a23 */ /* 0x000fca0000010802 */
[----:B------:R1:W-:Y:S01]  /*c640*/  MUFU.EX2 R79, R3 ;  /* 0x00000003004f7308 */ /* 0x0003e20000000800 */
[C---:B-----5:R-:W-:Y:S07]  /*c650*/  HMMA.16816.F32 R52, R8.reuse, R18, R32 ;  /* 0x000000120834723c */ /* 0x060fee0000001820 */
[----:B------:R-:W-:Y:S01]  /*c660*/  FFMA.FTZ R35, R149, R5, R226 ;  /* 0x0000000595237223 */ /* 0x000fe200000100e2 */
[----:B--2---:R-:W-:Y:S01]  /*c670*/  HMMA.16816.F32 R136, R8, R12, R136 ;  /* 0x0000000c0888723c */ /* 0x004fe20000001888 */
[----:B------:R-:W2:Y:S01]  /*c680*/  LDL.LU R149, [R1+0xc] ;  /* 0x00000c0001957983 */ /* 0x000ea20000300800 */
[----:B------:R-:W-:-:S02]  /*c690*/  FFMA.FTZ R32, R210, c[0x0][0x23c], -R2 ;  /* 0x00008f00d2207a23 */ /* 0x000fc40000010802 */
[----:B------:R-:W-:Y:S01]  /*c6a0*/  FFMA.FTZ R34, R150, R64, R97 ;  /* 0x0000004096227223 */ /* 0x000fe20000010061 */
[----:B------:R-:W-:Y:S01]  /*c6b0*/  MOV R150, R135 ;  /* 0x0000008700967202 */ /* 0x000fe20000000f00 */
[----:B-1----:R-:W-:Y:S01]  /*c6c0*/  FFMA.FTZ R3, R180, c[0x0][0x23c], -R2 ;  /* 0x00008f00b4037a23 */ /* 0x002fe20000010802 */
[----:B------:R-:W-:Y:S01]  /*c6d0*/  MOV R135, R134 ;  /* 0x0000008600877202 */ /* 0x000fe20000000f00 */
[----:B------:R-:W-:Y:S01]  /*c6e0*/  HMMA.16816.F32 R144, R8, R14, R144 ;  /* 0x0000000e0890723c */ /* 0x000fe20000001890 */
[----:B------:R-:W-:Y:S01]  /*c6f0*/  MOV R134, R168 ;  /* 0x000000a800867202 */ /* 0x000fe20000000f00 */
[----:B------:R1:W3:Y:S01]  /*c700*/  MUFU.EX2 R78, R3 ;  /* 0x00000003004e7308 */ /* 0x0002e20000000800 */
[----:B------:R-:W-:-:S05]  /*c710*/  FFMA.FTZ R33, R148, R7, R245 ;  /* 0x0000000794217223 */ /* 0x000fca00000100f5 */
[----:B------:R-:W-:Y:S07]  /*c720*/  HMMA.16816.F32 R48, R8, R16, R48 ;  /* 0x000000100830723c */ /* 0x000fee0000001830 */
[----:B------:R-:W-:Y:S02]  /*c730*/  F2FP.PACK_AB R8, R173, R174 ;  /* 0x000000aead08723e */ /* 0x000fe400000000ff */
[----:B------:R-:W-:Y:S01]  /*c740*/  F2FP.PACK_AB R9, R126, R228 ;  /* 0x000000e47e09723e */ /* 0x000fe200000000ff */
[----:B-1----:R-:W-:Y:S01]  /*c750*/  FFMA.FTZ R3, R182, c[0x0][0x23c], -R2 ;  /* 0x00008f00b6037a23 */ /* 0x002fe20000010802 */
[----:B------:R-:W-:-:S02]  /*c760*/  F2FP.PACK_AB R10, R118, R172 ;  /* 0x000000ac760a723e */ /* 0x000fc400000000ff */
[----:B------:R-:W-:Y:S01]  /*c770*/  F2FP.PACK_AB R11, R127, R130 ;  /* 0x000000827f0b723e */ /* 0x000fe200000000ff */
[----:B------:R1:W-:Y:S06]  /*c780*/  MUFU.EX2 R77, R3 ;  /* 0x00000003004d7308 */ /* 0x0003ec0000000800 */
[C---:B------:R-:W-:Y:S01]  /*c790*/  HMMA.16816.F32 R44, R8.reuse, R14, R20 ;  /* 0x0000000e082c723c */ /* 0x040fe20000001814 */
[----:B------:R-:W4:Y:S07]  /*c7a0*/  LDSM.16.MT88.4 R20, [R186+0x5400] ;  /* 0x00540000ba14783b */ /* 0x000f2e0000004200 */
[----:B------:R-:W-:Y:S01]  /*c7b0*/  HMMA.16816.F32 R140, R8, R12, R40 ;  /* 0x0000000c088c723c */ /* 0x000fe20000001828 */
[----:B------:R-:W5:Y:S01]  /*c7c0*/  LDSM.16.MT88.4 R12, [R185+0x5800] ;  /* 0x00580000b90c783b */ /* 0x000f620000004200 */
[----:B-1----:R-:W-:-:S04]  /*c7d0*/  FFMA.FTZ R3, R183, c[0x0][0x23c], -R2 ;  /* 0x00008f00b7037a23 */ /* 0x002fc80000010802 */
[----:B------:R1:W1:Y:S02]  /*c7e0*/  MUFU.EX2 R76, R3 ;  /* 0x00000003004c7308 */ /* 0x0002640000000800 */
[C---:B------:R-:W-:Y:S07]  /*c7f0*/  HMMA.16816.F32 R36, R8.reuse, R16, R36 ;  /* 0x000000100824723c */ /* 0x040fee0000001824 */
[----:B------:R-:W-:Y:S01]  /*c800*/  FFMA.FTZ R16, R209, c[0x0][0x23c], -R2 ;  /* 0x00008f00d1107a23 */ /* 0x000fe20000010802 */
[----:B------:R-:W-:Y:S01]  /*c810*/  HMMA.16816.F32 R28, R8, R18, R28 ;  /* 0x00000012081c723c */ /* 0x000fe2000000181c */
[----:B------:R-:W-:-:S02]  /*c820*/  FFMA.FTZ R17, R221, c[0x0][0x23c], -R4 ;  /* 0x00008f00dd117a23 */ /* 0x000fc40000010804 */
[----:B-1----:R-:W-:-:S04]  /*c830*/  FFMA.FTZ R3, R198, c[0x0][0x23c], -R2 ;  /* 0x00008f00c6037a23 */ /* 0x002fc80000010802 */
[----:B---3--:R-:W-:Y:S01]  /*c840*/  F2FP.PACK_AB R8, R78, R79 ;  /* 0x0000004f4e08723e */ /* 0x008fe200000000ff */
[--C-:B------:R-:W-:Y:S01]  /*c850*/  FFMA.FTZ R18, R207, c[0x0][0x23c], -R2.reuse ;  /* 0x00008f00cf127a23 */ /* 0x100fe20000010802 */
[----:B------:R-:W-:Y:S01]  /*c860*/  F2FP.PACK_AB R10, R76, R77 ;  /* 0x0000004d4c0a723e */ /* 0x000fe200000000ff */
[----:B------:R1:W-:Y:S01]  /*c870*/  MUFU.EX2 R75, R3 ;  /* 0x00000003004b7308 */ /* 0x0003e20000000800 */
[----:B------:R-:W-:Y:S02]  /*c880*/  FFMA.FTZ R19, R208, c[0x0][0x23c], -R2 ;  /* 0x00008f00d0137a23 */ /* 0x000fe40000010802 */
[----:B-1----:R-:W-:-:S05]  /*c890*/  FFMA.FTZ R3, R199, c[0x0][0x23c], -R0 ;  /* 0x00008f00c7037a23 */ /* 0x002fca0000010800 */
[----:B------:R1:W-:Y:S02]  /*c8a0*/  MUFU.EX2 R73, R3 ;  /* 0x0000000300497308 */ /* 0x0003e40000000800 */
[----:B-1----:R-:W-:-:S06]  /*c8b0*/  FFMA.FTZ R3, R200, c[0x0][0x23c], -R0 ;  /* 0x00008f00c8037a23 */ /* 0x002fcc0000010800 */
[----:B------:R1:W3:Y:S02]  /*c8c0*/  MUFU.EX2 R74, R3 ;  /* 0x00000003004a7308 */ /* 0x0002e40000000800 */
[----:B-1----:R-:W-:Y:S01]  /*c8d0*/  FFMA.FTZ R3, R202, c[0x0][0x23c], -R0 ;  /* 0x00008f00ca037a23 */ /* 0x002fe20000010800 */
[----:B---3--:R-:W-:-:S05]  /*c8e0*/  F2FP.PACK_AB R9, R74, R73 ;  /* 0x000000494a09723e */ /* 0x008fca00000000ff */
[----:B------:R1:W-:Y:S02]  /*c8f0*/  MUFU.EX2 R72, R3 ;  /* 0x0000000300487308 */ /* 0x0003e40000000800 */
[----:B-1----:R-:W-:-:S06]  /*c900*/  FFMA.FTZ R3, R201, c[0x0][0x23c], -R0 ;  /* 0x00008f00c9037a23 */ /* 0x002fcc0000010800 */
[----:B------:R-:W1:Y:S02]  /*c910*/  MUFU.EX2 R71, R3 ;  /* 0x0000000300477308 */ /* 0x000e640000000800 */
[----:B-1----:R-:W-:Y:S01]  /*c920*/  F2FP.PACK_AB R11, R71, R72 ;  /* 0x00000048470b723e */ /* 0x002fe200000000ff */
[----:B------:R-:W-:-:S05]  /*c930*/  FFMA.FTZ R3, R204, c[0x0][0x23c], -R2 ;  /* 0x00008f00cc037a23 */ /* 0x000fca0000010802 */
[----:B------:R1:W3:Y:S01]  /*c940*/  MUFU.EX2 R70, R3 ;  /* 0x0000000300467308 */ /* 0x0002e20000000800 */
[C---:B------:R-:W-:Y:S08]  /*c950*/  HMMA.16816.F32 R136, R8.reuse, R24, R136 ;  /* 0x000000180888723c */ /* 0x040ff00000001888 */
[----:B------:R-:W-:Y:S01]  /*c960*/  HMMA.16816.F32 R144, R8, R26, R144 ;  /* 0x0000001a0890723c */ /* 0x000fe20000001890 */
[----:B-1----:R-:W-:-:S07]  /*c970*/  FFMA.FTZ R3, R203, c[0x0][0x23c], -R2 ;  /* 0x00008f00cb037a23 */ /* 0x002fce0000010802 */
[C---:B----4-:R-:W-:Y:S01]  /*c980*/  HMMA.16816.F32 R156, R8.reuse, R20, R48 ;  /* 0x00000014089c723c */ /* 0x050fe20000001830 */
[----:B------:R1:W-:Y:S07]  /*c990*/  MUFU.EX2 R69, R3 ;  /* 0x0000000300457308 */ /* 0x0003ee0000000800 */
[----:B------:R-:W-:Y:S01]  /*c9a0*/  HMMA.16816.F32 R40, R8, R22, R52 ;  /* 0x000000160828723c */ /* 0x000fe20000001834 */
[----:B------:R-:W4:Y:S01]  /*c9b0*/  LDSM.16.MT88.4 R8, [R186+0x5800] ;  /* 0x00580000ba08783b */ /* 0x000f220000004200 */
[----:B-1----:R-:W-:-:S02]  /*c9c0*/  FFMA.FTZ R3, R205, c[0x0][0x23c], -R2 ;  /* 0x00008f00cd037a23 */ /* 0x002fc40000010802 */
[----:B------:R-:W-:Y:S02]  /*c9d0*/  FFMA.FTZ R2, R213, c[0x0][0x23c], -R0 ;  /* 0x00008f00d5027a23 */ /* 0x000fe40000010800 */
[----:B------:R1:W-:Y:S01]  /*c9e0*/  MUFU.EX2 R68, R3 ;  /* 0x0000000300447308 */ /* 0x0003e20000000800 */
[----:B------:R-:W-:Y:S02]  /*c9f0*/  MOV R168, R6 ;  /* 0x0000000600a87202 */ /* 0x000fe40000000f00 */
[----:B------:R-:W-:-:S05]  /*ca00*/  F2FP.PACK_AB R4, R99, R132 ;  /* 0x000000846304723e */ /* 0x000fca00000000ff */
[----:B------:R3:W-:Y:S01]  /*ca10*/  MUFU.EX2 R54, R2 ;  /* 0x0000000200367308 */ /* 0x0007e20000000800 */
[----:B-1----:R-:W-:-:S07]  /*ca20*/  FFMA.FTZ R3, R211, c[0x0][0x23c], -R0 ;  /* 0x00008f00d3037a23 */ /* 0x002fce0000010800 */
[----:B------:R1:W-:Y:S01]  /*ca30*/  MUFU.EX2 R67, R3 ;  /* 0x0000000300437308 */ /* 0x0003e20000000800 */
[----:B---3--:R-:W-:Y:S01]  /*ca40*/  FFMA.FTZ R2, R214, c[0x0][0x23c], -R0 ;  /* 0x00008f00d6027a23 */ /* 0x008fe20000010800 */
[----:B------:R-:W-:Y:S02]  /*ca50*/  F2FP.PACK_AB R5, R236, R234 ;  /* 0x000000eaec05723e */ /* 0x000fe400000000ff */
[----:B------:R-:W-:-:S04]  /*ca60*/  F2FP.PACK_AB R6, R171, R178 ;  /* 0x000000b2ab06723e */ /* 0x000fc800000000ff */
[----:B------:R-:W-:Y:S01]  /*ca70*/  MUFU.EX2 R53, R2 ;  /* 0x0000000200357308 */ /* 0x000fe20000000800 */
[----:B------:R-:W-:Y:S01]  /*ca80*/  F2FP.PACK_AB R7, R129, R128 ;  /* 0x000000808107723e */ /* 0x000fe200000000ff */
[----:B-1----:R-:W-:-:S06]  /*ca90*/  FFMA.FTZ R3, R212, c[0x0][0x23c], -R0 ;  /* 0x00008f00d4037a23 */ /* 0x002fcc0000010800 */
[----:B------:R1:W3:Y:S01]  /*caa0*/  MUFU.EX2 R66, R3 ;  /* 0x0000000300427308 */ /* 0x0002e20000000800 */
[C---:B------:R-:W-:Y:S07]  /*cab0*/  HMMA.16816.F32 R36, R4.reuse, R20, R36 ;  /* 0x000000140424723c */ /* 0x040fee0000001824 */
[----:B------:R3:W2:Y:S01]  /*cac0*/  MUFU.EX2 R52, R17 ;  /* 0x0000001100347308 */ /* 0x0006a20000000800 */
[C---:B------:R-:W-:Y:S08]  /*cad0*/  HMMA.16816.F32 R140, R4.reuse, R24, R140 ;  /* 0x00000018048c723c */ /* 0x040ff0000000188c */
[----:B------:R-:W-:Y:S01]  /*cae0*/  HMMA.16816.F32 R44, R4, R26, R44 ;  /* 0x0000001a042c723c */ /* 0x000fe2000000182c */
[----:B------:R4:W-:Y:S01]  /*caf0*/  MUFU.EX2 R51, R16 ;  /* 0x0000001000337308 */ /* 0x0009e20000000800 */
[----:B-1----:R-:W-:-:S02]  /*cb00*/  FFMA.FTZ R3, R218, c[0x0][0x23c], -R0 ;  /* 0x00008f00da037a23 */ /* 0x002fc40000010800 */
[----:B------:R-:W-:Y:S01]  /*cb10*/  FADD.FTZ R35, R227, R35 ;  /* 0x00000023e3237221 */ /* 0x000fe20000010000 */
[----:B------:R-:W-:Y:S01]  /*cb20*/  MOV R198, R163 ;  /* 0x000000a300c67202 */ /* 0x000fe20000000f00 */
[--C-:B------:R-:W-:Y:S01]  /*cb30*/  FFMA.FTZ R2, R217, c[0x0][0x23c], -R0.reuse ;  /* 0x00008f00d9027a23 */ /* 0x100fe20000010800 */
[----:B------:R-:W-:Y:S01]  /*cb40*/  MOV R183, R162 ;  /* 0x000000a200b77202 */ /* 0x000fe20000000f00 */
[----:B------:R-:W-:Y:S01]  /*cb50*/  HMMA.16816.F32 R20, R4, R22, R28 ;  /* 0x000000160414723c */ /* 0x000fe2000000181c */
[----:B------:R1:W-:Y:S01]  /*cb60*/  MUFU.EX2 R50, R18 ;  /* 0x0000001200327308 */ /* 0x0003e20000000800 */
[----:B---3--:R-:W-:Y:S01]  /*cb70*/  FFMA.FTZ R17, R216, c[0x0][0x23c], -R0 ;  /* 0x00008f00d8117a23 */ /* 0x008fe20000010800 */
[----:B------:R-:W-:Y:S01]  /*cb80*/  MOV R182, R161 ;  /* 0x000000a100b67202 */ /* 0x000fe20000000f00 */
[----:B------:R-:W-:Y:S03]  /*cb90*/  LDSM.16.MT88.4 R24, [R186+0x5c00] ;  /* 0x005c0000ba18783b */ /* 0x000fe60000004200 */
[----:B------:R-:W-:-:S02]  /*cba0*/  F2FP.PACK_AB R4, R70, R75 ;  /* 0x0000004b4604723e */ /* 0x000fc400000000ff */
[----:B------:R-:W-:Y:S02]  /*cbb0*/  F2FP.PACK_AB R5, R66, R67 ;  /* 0x000000434205723e */ /* 0x000fe400000000ff */
[----:B------:R-:W-:Y:S02]  /*cbc0*/  F2FP.PACK_AB R6, R68, R69 ;  /* 0x000000454406723e */ /* 0x000fe400000000ff */
[----:B------:R-:W-:Y:S01]  /*cbd0*/  F2FP.PACK_AB R7, R53, R54 ;  /* 0x000000363507723e */ /* 0x000fe200000000ff */
[----:B----4-:R-:W-:Y:S01]  /*cbe0*/  FFMA.FTZ R16, R215, c[0x0][0x23c], -R0 ;  /* 0x00008f00d7107a23 */ /* 0x010fe20000010800 */
[----:B------:R-:W-:Y:S01]  /*cbf0*/  MUFU.EX2 R48, R32 ;  /* 0x0000002000307308 */ /* 0x000fe20000000800 */
[----:B-1----:R-:W-:-:S04]  /*cc00*/  FADD.FTZ R18, R246, R33 ;  /* 0x00000021f6127221 */ /* 0x002fc80000010000 */
[----:B-----5:R-:W-:Y:S01]  /*cc10*/  HMMA.16816.F32 R136, R4, R12, R136 ;  /* 0x0000000c0488723c */ /* 0x020fe20000001888 */
[----:B--2---:R-:W-:-:S07]  /*cc20*/  FFMA.FTZ R0, R149, R65, R108 ;  /* 0x0000004195007223 */ /* 0x004fce000001006c */
[C---:B------:R-:W-:Y:S01]  /*cc30*/  HMMA.16816.F32 R144, R4.reuse, R14, R144 ;  /* 0x0000000e0490723c */ /* 0x040fe20000001890 */
[----:B------:R1:W-:Y:S07]  /*cc40*/  MUFU.EX2 R49, R19 ;  /* 0x0000001300317308 */ /* 0x0003ee0000000800 */
[C---:B------:R-:W-:Y:S01]  /*cc50*/  HMMA.16816.F32 R156, R4.reuse, R8, R156 ;  /* 0x00000008049c723c */ /* 0x040fe2000000189c */
[----:B------:R2:W-:Y:S07]  /*cc60*/  MUFU.EX2 R32, R3 ;  /* 0x0000000300207308 */ /* 0x0005ee0000000800 */
[----:B------:R-:W-:Y:S01]  /*cc70*/  HMMA.16816.F32 R28, R4, R10, R40 ;  /* 0x0000000a041c723c */ /* 0x000fe20000001828 */
[----:B-1----:R-:W-:-:S02]  /*cc80*/  FADD.FTZ R19, R109, R0 ;  /* 0x000000006d137221 */ /* 0x002fc40000010000 */
[----:B------:R-:W-:-:S04]  /*cc90*/  FADD.FTZ R0, R247, R18 ;  /* 0x00000012f7007221 */ /* 0x000fc80000010000 */
[----:B------:R-:W-:Y:S02]  /*cca0*/  F2FP.PACK_AB R4, R169, R170 ;  /* 0x000000aaa904723e */ /* 0x000fe400000000ff */
[----:B------:R-:W-:Y:S02]  /*ccb0*/  F2FP.PACK_AB R5, R107, R131 ;  /* 0x000000836b05723e */ /* 0x000fe400000000ff */
[----:B------:R-:W-:Y:S02]  /*ccc0*/  F2FP.PACK_AB R6, R124, R133 ;  /* 0x000000857c06723e */ /* 0x000fe400000000ff */
[----:B------:R-:W-:Y:S01]  /*ccd0*/  F2FP.PACK_AB R7, R52, R96 ;  /* 0x000000603407723e */ /* 0x000fe200000000ff */
[----:B--2---:R-:W-:Y:S01]  /*cce0*/  FADD.FTZ R3, R114, R34 ;  /* 0x0000002272037221 */ /* 0x004fe20000010000 */
[----:B------:R1:W-:Y:S01]  /*ccf0*/  MUFU.EX2 R18, R2 ;  /* 0x0000000200127308 */ /* 0x0003e20000000800 */
[----:B------:R-:W-:Y:S02]  /*cd00*/  FADD.FTZ R0, R248, R0 ;  /* 0x00000000f8007221 */ /* 0x000fe40000010000 */
[----:B------:R-:W-:-:S02]  /*cd10*/  FADD.FTZ R3, R116, R3 ;  /* 0x0000000374037221 */ /* 0x000fc40000010000 */
[----:B------:R-:W-:Y:S02]  /*cd20*/  HMMA.16816.F32 R152, R4, R8, R36 ;  /* 0x000000080498723c */ /* 0x000fe40000001824 */
[----:B------:R-:W-:-:S05]  /*cd30*/  FADD.FTZ R3, R122, R3 ;  /* 0x000000037a037221 */ /* 0x000fca0000010000 */
[----:B------:R-:W-:Y:S01]  /*cd40*/  FADD.FTZ R8, R115, R19 ;  /* 0x0000001373087221 */ /* 0x000fe20000010000 */
[----:B------:R-:W-:Y:S01]  /*cd50*/  HMMA.16816.F32 R140, R4, R12, R140 ;  /* 0x0000000c048c723c */ /* 0x000fe2000000188c */
[----:B-1----:R-:W-:-:S07]  /*cd60*/  FADD.FTZ R2, R237, R35 ;  /* 0x00000023ed027221 */ /* 0x002fce0000010000 */
[----:B------:R-:W-:Y:S01]  /*cd70*/  HMMA.16816.F32 R12, R4, R14, R44 ;  /* 0x0000000e040c723c */ /* 0x000fe2000000182c */
[----:B------:R-:W-:-:S07]  /*cd80*/  FADD.FTZ R0, R252, R0 ;  /* 0x00000000fc007221 */ /* 0x000fce0000010000 */
[----:B------:R-:W-:Y:S07]  /*cd90*/  HMMA.16816.F32 R20, R4, R10, R20 ;  /* 0x0000000a0414723c */ /* 0x000fee0000001814 */
        /* <DEDUP_REMOVED lines=15> */
[----:B------:R-:W-:Y:S01]  /*ce90*/  MOV R180, R160 ;  /* 0x000000a000b47202 */ /* 0x000fe20000000f00 */
[----:B------:R-:W-:-:S02]  /*cea0*/  FADD.FTZ R0, R121, R6 ;  /* 0x0000000679007221 */ /* 0x000fc40000010000 */
[----:B------:R-:W-:Y:S02]  /*ceb0*/  FADD.FTZ R4, R110, R4 ;  /* 0x000000046e047221 */ /* 0x000fe40000010000 */
[----:B------:R-:W-:Y:S02]  /*cec0*/  FADD.FTZ R6, R182, R5 ;  /* 0x00000005b6067221 */ /* 0x000fe40000010000 */
[----:B------:R-:W-:Y:S01]  /*ced0*/  FADD.FTZ R2, R239, R2 ;  /* 0x00000002ef027221 */ /* 0x000fe20000010000 */
[----:B------:R-:W-:Y:S01]  /*cee0*/  MOV R181, R151 ;  /* 0x0000009700b57202 */ /* 0x000fe20000000f00 */
[----:B------:R-:W-:Y:S02]  /*cef0*/  FADD.FTZ R0, R106, R0 ;  /* 0x000000006a007221 */ /* 0x000fe40000010000 */
[----:B------:R-:W-:Y:S02]  /*cf00*/  FADD.FTZ R4, R101, R4 ;  /* 0x0000000465047221 */ /* 0x000fe40000010000 */
[----:B------:R-:W-:-:S02]  /*cf10*/  FADD.FTZ R6, R180, R6 ;  /* 0x00000006b4067221 */ /* 0x000fc40000010000 */
[----:B------:R-:W-:Y:S01]  /*cf20*/  FADD.FTZ R2, R238, R2 ;  /* 0x00000002ee027221 */ /* 0x000fe20000010000 */
[----:B------:R-:W-:Y:S01]  /*cf30*/  MOV R179, R150 ;  /* 0x0000009600b37202 */ /* 0x000fe20000000f00 */
[----:B------:R-:W-:Y:S01]  /*cf40*/  FADD.FTZ R0, R105, R0 ;  /* 0x0000000069007221 */ /* 0x000fe20000010000 */
[----:B------:R-:W1:Y:S01]  /*cf50*/  MUFU.EX2 R56, R56 ;  /* 0x0000003800387308 */ /* 0x000e620000000800 */
[----:B------:R-:W-:Y:S01]  /*cf60*/  FADD.FTZ R4, R102, R4 ;  /* 0x0000000466047221 */ /* 0x000fe20000010000 */
[----:B------:R-:W2:Y:S01]  /*cf70*/  LDSM.16.MT88.4 R148, [R185+0x5c00] ;  /* 0x005c0000b994783b */ /* 0x000ea20000004200 */
        /* <DEDUP_REMOVED lines=60> */
[----:B------:R-:W3:Y:S01]  /*d340*/  MUFU.EX2 R59, R59 ;  /* 0x0000003b003b7308 */ /* 0x000ee20000000800 */
[----:B------:R-:W-:Y:S02]  /*d350*/  FADD.FTZ R5, R169, R5 ;  /* 0x00000005a9057221 */ /* 0x000fe40000010000 */
[----:B------:R-:W-:Y:S02]  /*d360*/  FADD.FTZ R4, R107, R4 ;  /* 0x000000046b047221 */ /* 0x000fe40000010000 */
[----:B------:R-:W-:-:S02]  /*d370*/  FADD.FTZ R2, R70, R2 ;  /* 0x0000000246027221 */ /* 0x000fc40000010000 */
[----:B------:R-:W-:Y:S01]  /*d380*/  FADD.FTZ R0, R66, R0 ;  /* 0x0000000042007221 */ /* 0x000fe20000010000 */
[----:B------:R-:W4:Y:S01]  /*d390*/  MUFU.EX2 R60, R60 ;  /* 0x0000003c003c7308 */ /* 0x000f220000000800 */
[----:B------:R-:W-:Y:S02]  /*d3a0*/  FADD.FTZ R5, R133, R5 ;  /* 0x0000000585057221 */ /* 0x000fe40000010000 */
[----:B------:R-:W-:Y:S02]  /*d3b0*/  FADD.FTZ R4, R96, R4 ;  /* 0x0000000460047221 */ /* 0x000fe40000010000 */
[----:B------:R-:W-:Y:S02]  /*d3c0*/  FADD.FTZ R2, R69, R2 ;  /* 0x0000000245027221 */ /* 0x000fe40000010000 */
[----:B------:R-:W-:Y:S01]  /*d3d0*/  FADD.FTZ R0, R54, R0 ;  /* 0x0000000036007221 */ /* 0x000fe20000010000 */
[----:B------:R-:W5:Y:S01]  /*d3e0*/  MUFU.EX2 R17, R17 ;  /* 0x0000001100117308 */ /* 0x000f620000000800 */
[----:B------:R-:W-:-:S02]  /*d3f0*/  FADD.FTZ R5, R124, R5 ;  /* 0x000000057c057221 */ /* 0x000fc40000010000 */
[----:B------:R-:W-:Y:S02]  /*d400*/  FADD.FTZ R4, R52, R4 ;  /* 0x0000000434047221 */ /* 0x000fe40000010000 */
[----:B------:R-:W-:-:S03]  /*d410*/  FADD.FTZ R2, R68, R2 ;  /* 0x0000000244027221 */ /* 0x000fc60000010000 */
[----:B------:R-:W2:Y:S01]  /*d420*/  MUFU.EX2 R61, R61 ;  /* 0x0000003d003d7308 */ /* 0x000ea20000000800 */
[----:B------:R-:W-:Y:S02]  /*d430*/  FADD.FTZ R0, R53, R0 ;  /* 0x0000000035007221 */ /* 0x000fe40000010000 */
[----:B------:R-:W-:Y:S02]  /*d440*/  FADD.FTZ R5, R135, R5 ;  /* 0x0000000587057221 */ /* 0x000fe40000010000 */
[----:B-1----:R-:W-:-:S03]  /*d450*/  FADD.FTZ R4, R56, R4 ;  /* 0x0000000438047221 */ /* 0x002fc60000010000 */
[----:B------:R-:W1:Y:S01]  /*d460*/  MUFU.EX2 R16, R16 ;  /* 0x0000001000107308 */ /* 0x000e620000000800 */
[----:B------:R-:W-:Y:S02]  /*d470*/  FADD.FTZ R2, R51, R2 ;  /* 0x0000000233027221 */ /* 0x000fe40000010000 */
[----:B------:R-:W-:Y:S02]  /*d480*/  FADD.FTZ R0, R32, R0 ;  /* 0x0000000020007221 */ /* 0x000fe40000010000 */
[----:B------:R-:W-:Y:S02]  /*d490*/  FADD.FTZ R5, R134, R5 ;  /* 0x0000000586057221 */ /* 0x000fe40000010000 */
[----:B---3--:R-:W-:Y:S02]  /*d4a0*/  FADD.FTZ R4, R59, R4 ;  /* 0x000000043b047221 */ /* 0x008fe40000010000 */
[----:B------:R-:W-:Y:S02]  /*d4b0*/  FADD.FTZ R2, R50, R2 ;  /* 0x0000000232027221 */ /* 0x000fe40000010000 */
[----:B------:R-:W-:-:S02]  /*d4c0*/  FADD.FTZ R0, R18, R0 ;  /* 0x0000000012007221 */ /* 0x000fc40000010000 */
[----:B------:R-:W-:Y:S02]  /*d4d0*/  FADD.FTZ R5, R168, R5 ;  /* 0x00000005a8057221 */ /* 0x000fe40000010000 */
[----:B----4-:R-:W-:Y:S02]  /*d4e0*/  FADD.FTZ R4, R60, R4 ;  /* 0x000000043c047221 */ /* 0x010fe40000010000 */
[----:B------:R-:W-:Y:S02]  /*d4f0*/  FADD.FTZ R2, R49, R2 ;  /* 0x0000000231027221 */ /* 0x000fe40000010000 */
[----:B-----5:R-:W-:Y:S02]  /*d500*/  FADD.FTZ R0, R17, R0 ;  /* 0x0000000011007221 */ /* 0x020fe40000010000 */
[----:B------:R-:W-:Y:S02]  /*d510*/  FADD.FTZ R6, R125, R5 ;  /* 0x000000057d067221 */ /* 0x000fe40000010000 */
[----:B--2---:R-:W-:-:S02]  /*d520*/  FADD.FTZ R5, R61, R4 ;  /* 0x000000043d057221 */ /* 0x004fc40000010000 */
[----:B------:R-:W-:Y:S02]  /*d530*/  FADD.FTZ R4, R48, R2 ;  /* 0x0000000230047221 */ /* 0x000fe40000010000 */
[----:B-1----:R-:W-:Y:S01]  /*d540*/  FADD.FTZ R2, R16, R0 ;  /* 0x0000000010027221 */ /* 0x002fe20000010000 */
[----:B------:R1:W-:Y:S04]  /*d550*/  STL [R1], R6 ;  /* 0x0000000601007387 */ /* 0x0003e80000100800 */
[----:B------:R1:W-:Y:S04]  /*d560*/  STL [R1+0x4], R5 ;  /* 0x0000040501007387 */ /* 0x0003e80000100800 */
[----:B------:R1:W-:Y:S04]  /*d570*/  STL [R1+0x8], R4 ;  /* 0x0000080401007387 */ /* 0x0003e80000100800 */
[----:B------:R1:W-:Y:S01]  /*d580*/  STL [R1+0xc], R2 ;  /* 0x00000c0201007387 */ /* 0x0003e20000100800 */
[----:B------:R-:W-:-:S02]  /*d590*/  F2FP.PACK_AB R160, R50, R51 ;  /* 0x0000003332a0723e */ /* 0x000fc400000000ff */
[----:B------:R-:W-:Y:S02]  /*d5a0*/  F2FP.PACK_AB R161, R18, R32 ;  /* 0x0000002012a1723e */ /* 0x000fe400000000ff */
[----:B------:R-:W-:Y:S02]  /*d5b0*/  F2FP.PACK_AB R162, R48, R49 ;  /* 0x0000003130a2723e */ /* 0x000fe400000000ff */
[----:B------:R-:W-:Y:S02]  /*d5c0*/  F2FP.PACK_AB R163, R16, R17 ;  /* 0x0000001110a3723e */ /* 0x000fe400000000ff */
[----:B------:R-:W-:Y:S02]  /*d5d0*/  F2FP.PACK_AB R164, R134, R135 ;  /* 0x0000008786a4723e */ /* 0x000fe400000000ff */
[----:B------:R-:W-:Y:S02]  /*d5e0*/  F2FP.PACK_AB R165, R59, R56 ;  /* 0x000000383ba5723e */ /* 0x000fe400000000ff */
[----:B------:R-:W-:-:S02]  /*d5f0*/  F2FP.PACK_AB R166, R125, R168 ;  /* 0x000000a87da6723e */ /* 0x000fc400000000ff */
[----:B------:R-:W-:Y:S01]  /*d600*/  F2FP.PACK_AB R167, R61, R60 ;  /* 0x0000003c3da7723e */ /* 0x000fe200000000ff */
[----:B------:R-:W-:Y:S01]  /*d610*/  HMMA.16816.F32 R136, R160, R148, R136 ;  /* 0x00000094a088723c */ /* 0x000fe20000001888 */
[----:B------:R-:W-:Y:S02]  /*d620*/  MOV R37, R62 ;  /* 0x0000003e00257202 */ /* 0x000fe40000000f00 */
[----:B------:R-:W-:-:S05]  /*d630*/  MOV R38, R63 ;  /* 0x0000003f00267202 */ /* 0x000fca0000000f00 */
[----:B------:R-:W-:Y:S01]  /*d640*/  HMMA.16816.F32 R144, R160, R150, R144 ;  /* 0x00000096a090723c */ /* 0x000fe20000001890 */
[----:B------:R-:W-:Y:S02]  /*d650*/  MOV R3, R57 ;  /* 0x0000003900037202 */ /* 0x000fe40000000f00 */
[----:B------:R-:W-:-:S05]  /*d660*/  MOV R36, R58 ;  /* 0x0000003a00247202 */ /* 0x000fca0000000f00 */
[----:B------:R-:W-:Y:S01]  /*d670*/  HMMA.16816.F32 R140, R164, R148, R140 ;  /* 0x00000094a48c723c */ /* 0x000fe2000000188c */
[----:B------:R-:W-:Y:S02]  /*d680*/  @P1 MOV R37, R62 ;  /* 0x0000003e00251202 */ /* 0x000fe40000000f00 */
[----:B------:R-:W-:-:S05]  /*d690*/  @P1 MOV R38, R63 ;  /* 0x0000003f00261202 */ /* 0x000fca0000000f00 */
[----:B------:R-:W-:Y:S01]  /*d6a0*/  HMMA.16816.F32 R156, R160, R24, R156 ;  /* 0x00000018a09c723c */ /* 0x000fe2000000189c */
[----:B------:R-:W-:Y:S02]  /*d6b0*/  @P1 MOV R3, R57 ;  /* 0x0000003900031202 */ /* 0x000fe40000000f00 */
[----:B------:R-:W-:-:S05]  /*d6c0*/  @P1 MOV R36, R58 ;  /* 0x0000003a00241202 */ /* 0x000fca0000000f00 */
[----:B------:R-:W-:Y:S01]  /*d6d0*/  HMMA.16816.F32 R148, R164, R150, R12 ;  /* 0x00000096a494723c */ /* 0x000fe2000000180c */
[----:B------:R-:W-:Y:S02]  /*d6e0*/  MOV R0, R225 ;  /* 0x000000e100007202 */ /* 0x000fe40000000f00 */
[----:B------:R-:W-:-:S05]  /*d6f0*/  @P1 IADD3 R198, R224, -0x3, RZ ;  /* 0xfffffffde0c61810 */ /* 0x000fca0007ffe0ff */
[----:B------:R-:W-:Y:S08]  /*d700*/  HMMA.16816.F32 R152, R164, R24, R152 ;  /* 0x00000018a498723c */ /* 0x000ff00000001898 */
[-C--:B------:R-:W-:Y:S08]  /*d710*/  HMMA.16816.F32 R160, R160, R26.reuse, R28 ;  /* 0x0000001aa0a0723c */ /* 0x080ff0000000181c */
[----:B------:R-:W-:Y:S01]  /*d720*/  HMMA.16816.F32 R164, R164, R26, R20 ;  /* 0x0000001aa4a4723c */ /* 0x000fe20000001814 */
[----:B------:R-:W-:Y:S05]  /*d730*/  @!UPT UIADD3 URZ, URZ, URZ, URZ ;  /* 0x0000003f3f3ff290 */ /* 0x000fea000fffe03f */
[----:B------:R-:W-:Y:S11]  /*d740*/  @P1 BRA `(.L_x_443) ;  /* 0x0000001000001947 */ /* 0x000ff60003800000 */
.L_x_439:
[----:B-1----:R-:W-:-:S07]  /*d750*/  IADD3 R198, R0, -0x1, RZ ;  /* 0xffffffff00c67810 */ /* 0x002fce0007ffe0ff */
.L_x_443:
[----:B-1----:R-:W-:-:S13]  /*d760*/  ISETP.GE.AND P0, PT, R198, RZ, PT ;  /* 0x000000ffc600720c */ /* 0x002fda0003f06270 */
[----:B------:R-:W-:Y:S05]  /*d770*/  @!P0 BRA `(.L_x_444) ;  /* 0x00004cd000008947 */ /* 0x000fea0003800000 */
[----:B------:R-:W2:Y:S01]  /*d780*/  LDL.LU.64 R4, [R1+0x40] ;  /* 0x0000400001047983 */ /* 0x000ea20000300a00 */
[----:B------:R-:W-:Y:S01]  /*d790*/  MOV R135, R3 ;  /* 0x0000000300877202 */ /* 0x000fe20000000f00 */
[----:B------:R-:W-:Y:S01]  /*d7a0*/  ULDC.64 UR4, c[0x0][0x1a0] ;  /* 0x0000680000047ab9 */ /* 0x000fe20000000a00 */
[----:B------:R-:W-:Y:S01]  /*d7b0*/  IMAD.MOV.U32 R133, RZ, RZ, R37 ;  /* 0x000000ffff857224 */ /* 0x000fe200078e0025 */
[----:B------:R-:W3:Y:S01]  /*d7c0*/  LDL.64 R6, [R1+0x18] ;  /* 0x0000180001067983 */ /* 0x000ee20000100a00 */
[----:B------:R-:W-:Y:S01]  /*d7d0*/  MOV R3, R251 ;  /* 0x000000fb00037202 */ /* 0x000fe20000000f00 */
[----:B------:R-:W-:Y:S01]  /*d7e0*/  USHF.L.U64.HI UR6, UR4, 0x6, UR5 ;  /* 0x0000000604067899 */ /* 0x000fe20008010205 */
[----:B------:R-:W-:Y:S01]  /*d7f0*/  IMAD.MOV.U32 R132, RZ, RZ, R38 ;  /* 0x000000ffff847224 */ /* 0x000fe200078e0026 */
[----:B------:R-:W-:Y:S01]  /*d800*/  USHF.L.U32 UR7, UR4, 0x6, URZ ;  /* 0x0000000604077899 */ /* 0x000fe2000800063f */
[----:B------:R-:W-:Y:S01]  /*d810*/  IMAD.MOV.U32 R134, RZ, RZ, R36 ;  /* 0x000000ffff867224 */ /* 0x000fe200078e0024 */
[----:B------:R-:W-:-:S02]  /*d820*/  UIMAD.WIDE.U32 UR12, UR4, 0x60, URZ ;  /* 0x00000060040c78a5 */ /* 0x000fc4000f8e003f */
[----:B------:R-:W-:-:S03]  /*d830*/  UIMAD UR10, UR5, 0x60, URZ ;  /* 0x00000060050a78a4 */ /* 0x000fc6000f8e023f */
[----:B------:R-:W-:Y:S02]  /*d840*/  ULDC.64 UR4, c[0x0][0x198] ;  /* 0x0000660000047ab9 */ /* 0x000fe40000000a00 */
[----:B------:R-:W-:Y:S02]  /*d850*/  USHF.L.U64.HI UR11, UR4, 0x6, UR5 ;  /* 0x00000006040b7899 */ /* 0x000fe40008010205 */
[----:B------:R-:W-:Y:S02]  /*d860*/  UIMAD.WIDE.U32 UR14, UR4, 0x60, URZ ;  /* 0x00000060040e78a5 */ /* 0x000fe4000f8e003f */
[----:B------:R-:W-:Y:S02]  /*d870*/  UIMAD UR5, UR5, 0x60, URZ ;  /* 0x00000060050578a4 */ /* 0x000fe4000f8e023f */
[----:B------:R-:W-:Y:S02]  /*d880*/  USHF.L.U32 UR4, UR4, 0x6, URZ ;  /* 0x0000000604047899 */ /* 0x000fe4000800063f */
[----:B------:R-:W-:-:S02]  /*d890*/  UIADD3 UR10, UR10, UR13, URZ ;  /* 0x0000000d0a0a7290 */ /* 0x000fc4000fffe03f */
[----:B------:R-:W-:Y:S01]  /*d8a0*/  UIADD3 UR5, UR5, UR15, URZ ;  /* 0x0000000f05057290 */ /* 0x000fe2000fffe03f */
[----:B--2---:R-:W-:-:S05]  /*d8b0*/  MOV R2, R4 ;  /* 0x0000000400027202 */ /* 0x004fca0000000f00 */
[----:B------:R1:W-:Y:S01]  /*d8c0*/  STL.64 [R1+0x10], R2 ;  /* 0x0000100201007387 */ /* 0x0003e20000100a00 */
[----:B---3--:R-:W-:Y:S01]  /*d8d0*/  ISETP.GE.AND P0, PT, R6, c[0x0][0x220], PT ;  /* 0x0000880006007a0c */ /* 0x008fe20003f06270 */
[----:B------:R-:W-:Y:S05]  /*d8e0*/  BRA `(.L_x_445) ;  /* 0x0000035000007947 */ /* 0x000fea0003800000 */
.L_x_447:
[----:B------:R-:W2:Y:S01]  /*d8f0*/  LDL.64 R216, [R1+0x28] ;  /* 0x0000280001d87983 */ /* 0x000ea20000100a00 */
[----:B------:R-:W-:Y:S01]  /*d900*/  IADD3 R0, R198, -0x1, RZ ;  /* 0xffffffffc6007810 */ /* 0x000fe20007ffe0ff */
[----:B------:R-:W-:Y:S02]  /*d910*/  IMAD.MOV.U32 R214, RZ, RZ, c[0x0][0x198] ;  /* 0x00006600ffd67624 */ /* 0x000fe400078e00ff */
[----:B------:R-:W3:Y:S01]  /*d920*/  LDL.64 R212, [R1+0x20] ;  /* 0x0000200001d47983 */ /* 0x000ee20000100a00 */
        /* <DEDUP_REMOVED lines=9> */
[----:B---3--:R-:W-:Y:S01]  /*d9c0*/  IMAD.MOV.U32 R212, RZ, RZ, c[0x0][0x198] ;  /* 0x00006600ffd47624 */ /* 0x008fe200078e00ff */
[C---:B--2---:R-:W-:Y:S04]  /*d9d0*/  LEA R0, P3, R2.reuse, R216, 0x7 ;  /* 0x000000d802007211 */ /* 0x044fe800078638ff */
[----:B------:R-:W-:Y:S01]  /*d9e0*/  LEA.HI.X R2, R2, R213, R4, 0x7, P3 ;  /* 0x000000d502027211 */ /* 0x000fe200018f3c04 */
[----:B------:R-:W-:Y:S01]  /*d9f0*/  IMAD.MOV.U32 R213, RZ, RZ, 0x5 ;  /* 0x00000005ffd57424 */ /* 0x000fe200078e00ff */
[----:B------:R-:W-:Y:S02]  /*da00*/  @!P0 LEA R10, P6, R0, c[0x0][0x168], 0x1 ;  /* 0x00005a00000a8a11 */ /* 0x000fe400078c08ff */
[----:B------:R-:W-:Y:S02]  /*da10*/  @!P0 IADD3 R5, P4, R214, R0, RZ ;  /* 0x00000000d6058210 */ /* 0x000fe40007f9e0ff */
[----:B------:R-:W-:Y:S02]  /*da20*/  SHF.L.U64.HI R212, R212, R213, c[0x0][0x19c] ;  /* 0x00006700d4d47619 */ /* 0x000fe400000102d5 */
[--C-:B------:R-:W-:Y:S02]  /*da30*/  @!P0 LEA.HI.X R11, R0, c[0x0][0x16c], R2.reuse, 0x1, P6 ;  /* 0x00005b00000b8a11 */ /* 0x100fe400030f0c02 */
[C---:B------:R-:W-:Y:S01]  /*da40*/  @!P0 LEA R8, P5, R5.reuse, c[0x0][0x168], 0x1 ;  /* 0x00005a0005088a11 */ /* 0x040fe200078a08ff */
        /* <DEDUP_REMOVED lines=10> */
[C---:B------:R-:W-:Y:S01]  /*daf0*/  @!P0 IADD3.X R12, R2.reuse, UR11, RZ, P2, !PT ;  /* 0x0000000b020c8c10 */ /* 0x040fe200097fe4ff */
        /* <DEDUP_REMOVED lines=20> */
.L_x_445:
[----:B-1----:R-:W2:Y:S01]  /*dc40*/  LDL.64 R2, [R1+0x10] ;  /* 0x0000100001027983 */ /* 0x002ea20000100a00 */
[----:B------:R-:W-:Y:S04]  /*dc50*/  DEPBAR.LE SB0, 0x0 ;  /* 0x000080000000791a */ /* 0x000fe80000000000 */
[----:B------:R-:W-:Y:S01]  /*dc60*/  SHF.R.S32.HI R4, RZ, 0x1f, R198 ;  /* 0x0000001fff047819 */ /* 0x000fe200000114c6 */
[----:B------:R-:W-:Y:S01]  /*dc70*/  BAR.SYNC.DEFER_BLOCKING 0x0 ;  /* 0x0000000000007b1d */ /* 0x000fe20000010000 */
[----:B------:R-:W-:Y:S02]  /*dc80*/  MOV R7, 0x7 ;  /* 0x0000000700077802 */ /* 0x000fe40000000f00 */
[----:B------:R-:W-:Y:S02]  /*dc90*/  MOV R6, c[0x0][0x1a0] ;  /* 0x0000680000067a02 */ /* 0x000fe40000000f00 */
[----:B------:R-:W-:Y:S02]  /*dca0*/  MOV R14, 0x5 ;  /* 0x00000005000e7802 */ /* 0x000fe40000000f00 */
[----:B------:R-:W-:Y:S02]  /*dcb0*/  SHF.L.U32 R6, R6, 0x7, RZ ;  /* 0x0000000706067819 */ /* 0x000fe400000006ff */
[----:B------:R-:W-:Y:S02]  /*dcc0*/  MOV R0, c[0x0][0x1a0] ;  /* 0x0000680000007a02 */ /* 0x000fe40000000f00 */
[----:B------:R-:W-:Y:S02]  /*dcd0*/  MOV R5, c[0x0][0x1a0] ;  /* 0x0000680000057a02 */ /* 0x000fe40000000f00 */
[----:B------:R-:W-:Y:S02]  /*dce0*/  SHF.L.U64.HI R0, R0, R7, c[0x0][0x1a4] ;  /* 0x0000690000007619 */ /* 0x000fe40000010207 */
[----:B------:R-:W-:Y:S02]  /*dcf0*/  SHF.L.U32 R5, R5, 0x5, RZ ;  /* 0x0000000505057819 */ /* 0x000fe400000006ff */
[----:B------:R-:W-:Y:S01]  /*dd00*/  MOV R13, c[0x0][0x1a0] ;  /* 0x00006800000d7a02 */ /* 0x000fe20000000f00 */
[----:B------:R-:W-:Y:S03]  /*dd10*/  IMAD R0, R0, R198, RZ ;  /* 0x000000c600007224 */ /* 0x000fe600078e02ff */
[----:B------:R-:W-:Y:S01]  /*dd20*/  SHF.L.U64.HI R13, R13, R14, c[0x0][0x1a4] ;  /* 0x000069000d0d7619 */ /* 0x000fe2000001020e */
[-C--:B------:R-:W-:Y:S01]  /*dd30*/  IMAD R0, R4, R6.reuse, R0 ;  /* 0x0000000604007224 */ /* 0x080fe200078e0200 */
[----:B------:R-:W-:Y:S06]  /*dd40*/  @P0 STS.64 [R197+0x4008], RZ ;  /* 0x004008ffc5000388 */ /* 0x000fec0000000a00 */
[----:B------:R-:W-:Y:S04]  /*dd50*/  @P0 STS [R197+0x4000], RZ ;  /* 0x004000ffc5000388 */ /* 0x000fe80000000800 */
[----:B------:R-:W-:Y:S01]  /*dd60*/  @P0 STS [R197+0x4004], RZ ;  /* 0x004004ffc5000388 */ /* 0x000fe20000000800 */
[----:B--2---:R-:W-:Y:S05]  /*dd70*/  IMAD.WIDE.U32 R2, R198, R6, R2 ;  /* 0x00000006c6027225 */ /* 0x004fea00078e0002 */
[C---:B------:R-:W-:Y:S02]  /*dd80*/  @!P0 LEA R10, P6, R2.reuse, c[0x0][0x170], 0x1 ;  /* 0x00005c00020a8a11 */ /* 0x040fe400078c08ff */
[----:B------:R-:W-:Y:S02]  /*dd90*/  IADD3 R0, R3, R0, RZ ;  /* 0x0000000003007210 */ /* 0x000fe40007ffe0ff */
[----:B------:R-:W-:Y:S02]  /*dda0*/  @!P0 IADD3 R5, P1, R5, R2, RZ ;  /* 0x0000000205058210 */ /* 0x000fe40007f3e0ff */
[C---:B------:R-:W-:Y:S02]  /*ddb0*/  @!P0 LEA.HI.X R11, R2.reuse, c[0x0][0x174], R0, 0x1, P6 ;  /* 0x00005d00020b8a11 */ /* 0x040fe400030f0c00 */
[----:B------:R-:W-:Y:S02]  /*ddc0*/  @!P0 LEA R8, P5, R5, c[0x0][0x170], 0x1 ;  /* 0x00005c0005088a11 */ /* 0x000fe400078a08ff */
[----:B------:R-:W-:Y:S01]  /*ddd0*/  @!P0 IADD3.X R3, R13, R0, RZ, P1, !PT ;  /* 0x000000000d038210 */ /* 0x000fe20000ffe4ff */
[----:B------:R-:W-:Y:S01]  /*dde0*/  @!PT LDS RZ, [RZ] ;  /* 0x00000000fffff984 */ /* 0x000fe20000000800 */
[----:B------:R-:W-:Y:S01]  /*ddf0*/  @!PT LDS RZ, [RZ] ;  /* 0x00000000fffff984 */ /* 0x000fe20000000800 */
[----:B------:R-:W-:Y:S01]  /*de00*/  @!PT LDS RZ, [RZ] ;  /* 0x00000000fffff984 */ /* 0x000fe20000000800 */
[----:B------:R1:W-:Y:S01]  /*de10*/  @!P0 LDGSTS.E.BYPASS.LTC128B.128 [R197+0x4000], [R10.64] ;  /* 0x040000000ac58fae */ /* 0x0003e2000b901d48 */
[----:B------:R-:W-:Y:S02]  /*de20*/  @!P0 IADD3 R7, P4, R2, UR7, RZ ;  /* 0x0000000702078c10 */ /* 0x000fe4000ff9e0ff */
[----:B------:R-:W-:Y:S02]  /*de30*/  @!P0 LEA.HI.X R9, R5, c[0x0][0x174], R3, 0x1, P5 ;  /* 0x00005d0005098a11 */ /* 0x000fe400028f0c03 */
[C---:B------:R-:W-:Y:S02]  /*de40*/  @!P0 LEA R6, P3, R7.reuse, c[0x0][0x170], 0x1 ;  /* 0x00005c0007068a11 */ /* 0x040fe400078608ff */
[----:B------:R-:W-:Y:S01]  /*de50*/  @!P0 IADD3.X R13, R0, UR6, RZ, P4, !PT ;  /* 0x00000006000d8c10 */ /* 0x000fe2000a7fe4ff */
[----:B------:R-:W-:Y:S01]  /*de60*/  @P0 STS.128 [R197+0x4800], RZ ;  /* 0x004800ffc5000388 */ /* 0x000fe20000000c00 */
[----:B------:R-:W-:Y:S02]  /*de70*/  @!P0 IADD3 R12, P2, R2, UR12, RZ ;  /* 0x0000000c020c8c10 */ /* 0x000fe4000ff5e0ff */
[----:B------:R-:W-:Y:S02]  /*de80*/  @!P0 LEA.HI.X R7, R7, c[0x0][0x174], R13, 0x1, P3 ;  /* 0x00005d0007078a11 */ /* 0x000fe400018f0c0d */
[----:B------:R-:W-:Y:S02]  /*de90*/  @!P0 LEA R4, P1, R12, c[0x0][0x170], 0x1 ;  /* 0x00005c000c048a11 */ /* 0x000fe400078208ff */
[----:B------:R-:W-:Y:S01]  /*dea0*/  @!P0 IADD3.X R14, R0, UR10, RZ, P2, !PT ;  /* 0x0000000a000e8c10 */ /* 0x000fe200097fe4ff */
[----:B------:R-:W-:Y:S01]  /*deb0*/  @!PT LDS RZ, [RZ] ;  /* 0x00000000fffff984 */ /* 0x000fe20000000800 */
[----:B------:R-:W-:Y:S01]  /*dec0*/  @!PT LDS RZ, [RZ] ;  /* 0x00000000fffff984 */ /* 0x000fe20000000800 */
[----:B------:R-:W-:Y:S01]  /*ded0*/  @!PT LDS RZ, [RZ] ;  /* 0x00000000fffff984 */ /* 0x000fe20000000800 */
[----:B------:R1:W-:Y:S03]  /*dee0*/  @!P0 LDGSTS.E.BYPASS.LTC128B.128 [R197+0x4800], [R8.64] ;  /* 0x0480000008c58fae */ /* 0x0003e6000b901d48 */
[----:B------:R-:W-:Y:S02]  /*def0*/  @!P0 LEA.HI.X R5, R12, c[0x0][0x174], R14, 0x1, P1 ;  /* 0x00005d000c058a11 */ /* 0x000fe400008f0c0e */
[----:B------:R-:W-:Y:S03]  /*df00*/  ISETP.GT.AND P1, PT, R198, RZ, PT ;  /* 0x000000ffc600720c */ /* 0x000fe60003f24270 */
[----:B------:R-:W-:Y:S08]  /*df10*/  @P0 STS.128 [R197+0x5000], RZ ;  /* 0x005000ffc5000388 */ /* 0x000ff00000000c00 */
[----:B------:R-:W-:Y:S01]  /*df20*/  @!PT LDS RZ, [RZ] ;  /* 0x00000000fffff984 */ /* 0x000fe20000000800 */
[----:B------:R-:W-:Y:S01]  /*df30*/  @!PT LDS RZ, [RZ] ;  /* 0x00000000fffff984 */ /* 0x000fe20000000800 */
[----:B------:R-:W-:Y:S01]  /*df40*/  @!PT LDS RZ, [RZ] ;  /* 0x00000000fffff984 */ /* 0x000fe20000000800 */
[----:B------:R2:W-:Y:S08]  /*df50*/  @!P0 LDGSTS.E.BYPASS.LTC128B.128 [R197+0x5000], [R6.64] ;  /* 0x0500000006c58fae */ /* 0x0005f0000b901d48 */
[----:B------:R-:W-:Y:S08]  /*df60*/  @P0 STS.128 [R197+0x5800], RZ ;  /* 0x005800ffc5000388 */ /* 0x000ff00000000c00 */
[----:B------:R-:W-:Y:S01]  /*df70*/  @!PT LDS RZ, [RZ] ;  /* 0x00000000fffff984 */ /* 0x000fe20000000800 */
[----:B------:R-:W-:Y:S01]  /*df80*/  @!PT LDS RZ, [RZ] ;  /* 0x00000000fffff984 */ /* 0x000fe20000000800 */
[----:B------:R-:W-:Y:S01]  /*df90*/  @!PT LDS RZ, [RZ] ;  /* 0x00000000fffff984 */ /* 0x000fe20000000800 */
[----:B------:R2:W-:Y:S08]  /*dfa0*/  @!P0 LDGSTS.E.BYPASS.LTC128B.128 [R197+0x5800], [R4.64] ;  /* 0x0580000004c58fae */ /* 0x0005f0000b901d48 */
[----:B------:R-:W-:Y:S08]  /*dfb0*/  LDSM.16.M88.4 R128, [R187] ;  /* 0x00000000bb80783b */ /* 0x000ff00000000200 */
[----:B------:R-:W0:Y:S08]  /*dfc0*/  LDGDEPBAR ;  /* 0x00000000000079af */ /* 0x000e300000000000 */
[----:B------:R-:W2:Y:S08]  /*dfd0*/  LDSM.16.M88.4 R16, [R184+0x2000] ;  /* 0x00200000b810783b */ /* 0x000eb00000000200 */
[----:B------:R-:W1:Y:S08]  /*dfe0*/  LDSM.16.M88.4 R124, [R187+0x1000] ;  /* 0x00100000bb7c783b */ /* 0x000e700000000200 */
[----:B------:R-:W3:Y:S08]  /*dff0*/  LDSM.16.M88.4 R32, [R184+0x2400] ;  /* 0x00240000b820783b */ /* 0x000ef00000000200 */
[----:B------:R-:W4:Y:S08]  /*e000*/  LDSM.16.M88.4 R48, [R184+0x2800] ;  /* 0x00280000b830783b */ /* 0x000f300000000200 */
[----:B------:R-:W5:Y:S08]  /*e010*/  LDSM.16.M88.4 R64, [R184+0x2c00] ;  /* 0x002c0000b840783b */ /* 0x000f700000000200 */
        /* <DEDUP_REMOVED lines=8> */
[----:B------:R-:W-:Y:S01]  /*e0a0*/  LDSM.16.M88.4 R172, [R188] ;  /* 0x00000000bcac783b */ /* 0x000fe20000000200 */
[-C--:B---3--:R-:W-:Y:S07]  /*e0b0*/  HMMA.16816.F32 R20, R128, R32.reuse, RZ ;  /* 0x000000208014723c */ /* 0x088fee00000018ff */
[----:B------:R-:W3:Y:S01]  /*e0c0*/  LDSM.16.M88.4 R176, [R189] ;  /* 0x00000000bdb0783b */ /* 0x000ee20000000200 */
[C---:B------:R-:W-:Y:S07]  /*e0d0*/  HMMA.16816.F32 R24, R124.reuse, R32, RZ ;  /* 0x000000207c18723c */ /* 0x040fee00000018ff */
[----:B------:R-:W1:Y:S01]  /*e0e0*/  LDSM.16.M88.4 R180, [R188+0x1000] ;  /* 0x00100000bcb4783b */ /* 0x000e620000000200 */
[-C--:B------:R-:W-:Y:S08]  /*e0f0*/  HMMA.16816.F32 R28, R124, R34.reuse, RZ ;  /* 0x000000227c1c723c */ /* 0x080ff000000018ff */
[C---:B------:R-:W-:Y:S08]  /*e100*/  HMMA.16816.F32 R32, R128.reuse, R34, RZ ;  /* 0x000000228020723c */ /* 0x040ff000000018ff */
        /* <DEDUP_REMOVED lines=23> */
[----:B------:R-:W-:Y:S08]  /*e280*/  HMMA.16816.F32 R128, R128, R170, RZ ;  /* 0x000000aa8080723c */ /* 0x000ff000000018ff */
[-C--:B---3--:R-:W-:Y:S08]  /*e290*/  HMMA.16816.F32 R4, R172, R176.reuse, R4 ;  /* 0x000000b0ac04723c */ /* 0x088ff00000001804 */
        /* <DEDUP_REMOVED lines=80> */
[----:B------:R1:W1:Y:S01]  /*e7a0*/  MUFU.TANH R170, R23 ;  /* 0x0000001700aa7308 */ /* 0x0002620000002400 */
[-C--:B-----5:R-:W-:Y:S03]  /*e7b0*/  HMMA.16816.F32 R68, R172, R8.reuse, R68 ;  /* 0x00000008ac44723c */ /* 0x0a0fe60000001844 */
[----:B------:R-:W-:Y:S02]  /*e7c0*/  FMUL.FTZ R50, R50, c[0x0][0x2ec] ;  /* 0x0000bb0032327a20 */ /* 0x000fe40000410000 */
[----:B------:R-:W-:Y:S02]  /*e7d0*/  FMUL.FTZ R51, R51, c[0x0][0x2ec] ;  /* 0x0000bb0033337a20 */ /* 0x000fe40000410000 */
[----:B------:R-:W-:Y:S01]  /*e7e0*/  FMUL.FTZ R52, R52, c[0x0][0x2ec] ;  /* 0x0000bb0034347a20 */ /* 0x000fe20000410000 */
[C---:B------:R-:W-:Y:S01]  /*e7f0*/  HMMA.16816.F32 R72, R180.reuse, R8, R72 ;  /* 0x00000008b448723c */ /* 0x040fe20000001848 */
[----:B------:R2:W2:Y:S03]  /*e800*/  MUFU.TANH R178, R24 ;  /* 0x0000001800b27308 */ /* 0x0004a60000002400 */
        /* <DEDUP_REMOVED lines=210> */
.L_x_446:
        /* <DEDUP_REMOVED lines=146> */
[----:B------:R-:W-:Y:S01]  /*fe50*/  FFMA.FTZ R8, R179, c[0x0][0x23c], -R43 ;  /* 0x00008f00b3087a23 */ /* 0x000fe2000001082b */
        /* <DEDUP_REMOVED lines=11> */
[----:B--2---:R-:W-:Y:S03]  /*ff10*/  FFMA.FTZ R5, R168, c[0x0][0x23c], -R65 ;  /* 0x00008f00a8057a23 */ /* 0x004fe60000010841 */
[----:B------:R-:W-:Y:S04]  /*ff20*/  FMNMX.FTZ R0, R42, R0, !PT ;  /* 0x000000002a007209 */ /* 0x000fe80007810000 */
[----:B------:R-:W-:Y:S01]  /*ff30*/  FMNMX.FTZ R0, R41, R0, !PT ;  /* 0x0000000029007209 */ /* 0x000fe20007810000 */
[----:B------:R2:W-:Y:S04]  /*ff40*/  MUFU.EX2 R239, R5 ;  /* 0x0000000500ef7308 */ /* 0x0005e80000000800 */
[----:B------:R-:W4:Y:S01]  /*ff50*/  SHFL.BFLY PT, R2, R0, 0x2, 0x1f ;  /* 0x0c401f0000027f89 */ /* 0x000f2200000e0000 */
[----:B---3--:R-:W-:Y:S05]  /*ff60*/  FFMA.FTZ R7, R48, c[0x0][0x23c], -R43 ;  /* 0x00008f0030077a23 */ /* 0x008fea000001082b */
[----:B------:R3:W-:Y:S01]  /*ff70*/  MUFU.EX2 R246, R7 ;  /* 0x0000000700f67308 */ /* 0x0007e20000000800 */
[----:B-1----:R-:W-:Y:S09]  /*ff80*/  FFMA.FTZ R4, R209, c[0x0][0x23c], -R65 ;  /* 0x00008f00d1047a23 */ /* 0x002ff20000010841 */
[----:B------:R1:W-:Y:S01]  /*ff90*/  MUFU.EX2 R227, R4 ;  /* 0x0000000400e37308 */ /* 0x0003e20000000800 */
[----:B--2---:R-:W-:Y:S01]  /*ffa0*/  FFMA.FTZ R5, R207, c[0x0][0x23c], -R64 ;  /* 0x00008f00cf057a23 */ /* 0x004fe20000010840 */
[----:B----4-:R-:W-:Y:S01]  /*ffb0*/  FMNMX.FTZ R2, R0, R2, !PT ;  /* 0x0000000200027209 */ /* 0x010fe20007810000 */
[----:B------:R-:W-:Y:S07]  /*ffc0*/  FADD.FTZ R0, -R38, R132 ;  /* 0x0000008426007221 */ /* 0x000fee0000010100 */
[----:B------:R2:W-:Y:S01]  /*ffd0*/  MUFU.EX2 R182, R5 ;  /* 0x0000000500b67308 */ /* 0x0005e20000000800 */
[----:B------:R-:W4:Y:S01]  /*ffe0*/  SHFL.BFLY PT, R3, R2, 0x1, 0x1f ;  /* 0x0c201f0002037f89 */ /* 0x000f2200000e0000 */
[----:B------:R-:W-:Y:S02]  /*fff0*/  FMUL.FTZ R0, R0, c[0x0][0x23c] ;  /* 0x00008f0000007a20 */ /* 0x000fe40000410000 */
[--C-:B---3--:R-:W-:Y:S06]  /*10000*/  FFMA.FTZ R7, R16, c[0x0][0x23c], -R43.reuse ;  /* 0x00008f0010077a23 */ /* 0x108fec000001082b */
[----:B------:R3:W5:Y:S01]  /*10010*/  MUFU.EX2 R40, R0 ;  /* 0x0000000000287308 */ /* 0x0007620000000800 */
[----:B-1----:R-:W-:Y:S09]  /*10020*/  FFMA.FTZ R4, R199, c[0x0][0x23c], -R43 ;  /* 0x00008f00c7047a23 */ /* 0x002ff2000001082b */
[----:B------:R1:W-:Y:S01]  /*10030*/  MUFU.EX2 R229, R4 ;  /* 0x0000000400e57308 */ /* 0x0003e20000000800 */
[----:B--2---:R-:W-:Y:S01]  /*10040*/  FFMA.FTZ R5, R176, c[0x0][0x23c], -R65 ;  /* 0x00008f00b0057a23 */ /* 0x004fe20000010841 */
[----:B----4-:R-:W-:Y:S08]  /*10050*/  FMNMX.FTZ R3, R2, R3, !PT ;  /* 0x0000000302037209 */ /* 0x010ff00007810000 */
[----:B------:R2:W-:Y:S01]  /*10060*/  MUFU.EX2 R179, R5 ;  /* 0x0000000500b37308 */ /* 0x0005e20000000800 */
[C---:B------:R-:W-:Y:S01]  /*10070*/  FSETP.NEU.FTZ.AND P2, PT, R3.reuse, -INF , PT ;  /* 0xff8000000300780b */ /* 0x040fe20003f5d000 */
[----:B------:R-:W-:Y:S02]  /*10080*/  FMUL.FTZ R66, R3, c[0x0][0x23c] ;  /* 0x00008f0003427a20 */ /* 0x000fe40000410000 */
[----:B---3--:R-:W-:Y:S02]  /*10090*/  FADD.FTZ R0, -R37, R133 ;  /* 0x0000008525007221 */ /* 0x008fe40000010100 */
[----:B-----5:R-:W-:Y:S01]  /*100a0*/  FMUL.FTZ R16, R40, R148 ;  /* 0x0000009428107220 */ /* 0x020fe20000410000 */
[----:B------:R-:W-:Y:S01]  /*100b0*/  FSEL R66, R66, RZ, P2 ;  /* 0x000000ff42427208 */ /* 0x000fe20001000000 */
[----:B------:R-:W-:Y:S01]  /*100c0*/  FMUL.FTZ R0, R0, c[0x0][0x23c] ;  /* 0x00008f0000007a20 */ /* 0x000fe20000410000 */
[----:B------:R-:W-:Y:S01]  /*100d0*/  MOV R148, R126 ;  /* 0x0000007e00947202 */ /* 0x000fe20000000f00 */
[----:B------:R3:W-:Y:S02]  /*100e0*/  MUFU.EX2 R127, R6 ;  /* 0x00000006007f7308 */ /* 0x0007e40000000800 */
[----:B------:R-:W-:Y:S02]  /*100f0*/  FFMA.FTZ R12, R79, c[0x0][0x23c], -R66 ;  /* 0x00008f004f0c7a23 */ /* 0x000fe40000010842 */
[--C-:B-1----:R-:W-:Y:S06]  /*10100*/  FFMA.FTZ R4, R171, c[0x0][0x23c], -R43.reuse ;  /* 0x00008f00ab047a23 */ /* 0x102fec000001082b */
[----:B------:R1:W-:Y:S01]  /*10110*/  MUFU.EX2 R247, R4 ;  /* 0x0000000400f77308 */ /* 0x0003e20000000800 */
[----:B--2---:R-:W-:Y:S09]  /*10120*/  FFMA.FTZ R5, R28, c[0x0][0x23c], -R64 ;  /* 0x00008f001c057a23 */ /* 0x004ff20000010840 */
[----:B------:R2:W-:Y:S01]  /*10130*/  MUFU.EX2 R39, R0 ;  /* 0x0000000000277308 */ /* 0x0005e20000000800 */
[----:B---3--:R-:W-:Y:S09]  /*10140*/  FFMA.FTZ R6, R49, c[0x0][0x23c], -R43 ;  /* 0x00008f0031067a23 */ /* 0x008ff2000001082b */
[----:B------:R3:W-:Y:S01]  /*10150*/  MUFU.EX2 R225, R5 ;  /* 0x0000000500e17308 */ /* 0x0007e20000000800 */
[--C-:B-1----:R-:W-:Y:S09]  /*10160*/  FFMA.FTZ R4, R169, c[0x0][0x23c], -R65.reuse ;  /* 0x00008f00a9047a23 */ /* 0x102ff20000010841 */
[----:B------:R1:W-:Y:S01]  /*10170*/  MUFU.EX2 R219, R4 ;  /* 0x0000000400db7308 */ /* 0x0003e20000000800 */
[----:B--2---:R-:W-:Y:S04]  /*10180*/  FADD.FTZ R0, -R36, R134 ;  /* 0x0000008624007221 */ /* 0x004fe80000010100 */
[----:B------:R-:W-:Y:S05]  /*10190*/  FMUL.FTZ R0, R0, c[0x0][0x23c] ;  /* 0x00008f0000007a20 */ /* 0x000fea0000410000 */
[----:B------:R2:W-:Y:S01]  /*101a0*/  MUFU.EX2 R249, R7 ;  /* 0x0000000700f97308 */ /* 0x0005e20000000800 */
[----:B---3--:R-:W-:Y:S09]  /*101b0*/  FFMA.FTZ R5, R21, c[0x0][0x23c], -R65 ;  /* 0x00008f0015057a23 */ /* 0x008ff20000010841 */
[----:B------:R3:W-:Y:S01]  /*101c0*/  MUFU.EX2 R226, R5 ;  /* 0x0000000500e27308 */ /* 0x0007e20000000800 */
[--C-:B-1----:R-:W-:Y:S09]  /*101d0*/  FFMA.FTZ R4, R203, c[0x0][0x23c], -R64.reuse ;  /* 0x00008f00cb047a23 */ /* 0x102ff20000010840 */
[----:B------:R1:W-:Y:S01]  /*101e0*/  MUFU.EX2 R171, R4 ;  /* 0x0000000400ab7308 */ /* 0x0003e20000000800 */
[--C-:B--2---:R-:W-:Y:S09]  /*101f0*/  FFMA.FTZ R7, R80, c[0x0][0x23c], -R43.reuse ;  /* 0x00008f0050077a23 */ /* 0x104ff2000001082b */
[----:B------:R2:W-:Y:S01]  /*10200*/  MUFU.EX2 R203, R8 ;  /* 0x0000000800cb7308 */ /* 0x0005e20000000800 */
[--C-:B---3--:R-:W-:Y:S01]  /*10210*/  FFMA.FTZ R5, R44, c[0x0][0x23c], -R64.reuse ;  /* 0x00008f002c057a23 */ /* 0x108fe20000010840 */
[----:B------:R-:W-:Y:S08]  /*10220*/  F2FP.PACK_AB R44, R236, R173 ;  /* 0x000000adec2c723e */ /* 0x000ff000000000ff */
[----:B------:R3:W-:Y:S01]  /*10230*/  MUFU.EX2 R220, R5 ;  /* 0x0000000500dc7308 */ /* 0x0007e20000000800 */
[----:B-1----:R-:W-:Y:S09]  /*10240*/  FFMA.FTZ R4, R210, c[0x0][0x23c], -R64 ;  /* 0x00008f00d2047a23 */ /* 0x002ff20000010840 */
[----:B------:R1:W4:Y:S01]  /*10250*/  MUFU.EX2 R180, R4 ;  /* 0x0000000400b47308 */ /* 0x0003220000000800 */
[----:B--2---:R-:W-:Y:S02]  /*10260*/  FFMA.FTZ R8, R24, c[0x0][0x23c], -R43 ;  /* 0x00008f0018087a23 */ /* 0x004fe4000001082b */
[--C-:B------:R-:W-:Y:S07]  /*10270*/  FFMA.FTZ R24, R87, c[0x0][0x23c], -R65.reuse ;  /* 0x00008f0057187a23 */ /* 0x100fee0000010841 */
[----:B------:R2:W-:Y:S01]  /*10280*/  MUFU.EX2 R234, R8 ;  /* 0x0000000800ea7308 */ /* 0x0005e20000000800 */
[----:B---3--:R-:W-:Y:S09]  /*10290*/  FFMA.FTZ R5, R54, c[0x0][0x23c], -R65 ;  /* 0x00008f0036057a23 */ /* 0x008ff20000010841 */
[----:B------:R3:W-:Y:S01]  /*102a0*/  MUFU.EX2 R233, R5 ;  /* 0x0000000500e97308 */ /* 0x0007e20000000800 */
[----:B-1----:R-:W-:Y:S01]  /*102b0*/  FFMA.FTZ R4, R200, c[0x0][0x23c], -R66 ;  /* 0x00008f00c8047a23 */ /* 0x002fe20000010842 */
[----:B----4-:R-:W-:Y:S08]  /*102c0*/  F2FP.PACK_AB R32, R180, R171 ;  /* 0x000000abb420723e */ /* 0x010ff000000000ff */
[----:B------:R1:W-:Y:S01]  /*102d0*/  MUFU.EX2 R169, R4 ;  /* 0x0000000400a97308 */ /* 0x0003e20000000800 */
[--C-:B--2---:R-:W-:Y:S09]  /*102e0*/  FFMA.FTZ R8, R52, c[0x0][0x23c], -R43.reuse ;  /* 0x00008f0034087a23 */ /* 0x104ff2000001082b */
[----:B------:R2:W-:Y:S01]  /*102f0*/  MUFU.EX2 R133, R6 ;  /* 0x0000000600857308 */ /* 0x0005e20000000800 */
[--C-:B---3--:R-:W-:Y:S02]  /*10300*/  FFMA.FTZ R5, R60, c[0x0][0x23c], -R64.reuse ;  /* 0x00008f003c057a23 */ /* 0x108fe40000010840 */
[----:B------:R-:W-:Y:S07]  /*10310*/  FFMA.FTZ R60, R89, c[0x0][0x23c], -R64 ;  /* 0x00008f00593c7a23 */ /* 0x000fee0000010840 */
[----:B------:R-:W3:Y:S01]  /*10320*/  MUFU.EX2 R2, R0 ;  /* 0x0000000000027308 */ /* 0x000ee20000000800 */
[----:B-1----:R-:W-:Y:S09]  /*10330*/  FFMA.FTZ R4, R208, c[0x0][0x23c], -R66 ;  /* 0x00008f00d0047a23 */ /* 0x002ff20000010842 */
[----:B------:R1:W4:Y:S01]  /*10340*/  MUFU.EX2 R174, R4 ;  /* 0x0000000400ae7308 */ /* 0x0003220000000800 */
[----:B--2---:R-:W-:Y:S09]  /*10350*/  FFMA.FTZ R6, R15, c[0x0][0x23c], -R43 ;  /* 0x00008f000f067a23 */ /* 0x004ff2000001082b */
[----:B------:R2:W-:Y:S01]  /*10360*/  MUFU.EX2 R240, R8 ;  /* 0x0000000800f07308 */ /* 0x0005e20000000800 */
[C---:B---3--:R-:W-:Y:S02]  /*10370*/  FMUL.FTZ R9, R2.reuse, R137 ;  /* 0x0000008902097220 */ /* 0x048fe40000410000 */
[----:B------:R-:W-:Y:S02]  /*10380*/  FMUL.FTZ R13, R2, R145 ;  /* 0x00000091020d7220 */ /* 0x000fe40000410000 */
[----:B------:R-:W-:Y:S05]  /*10390*/  FADD.FTZ R0, -R3, R135 ;  /* 0x0000008703007221 */ /* 0x000fea0000010100 */
[----:B------:R3:W-:Y:S01]  /*103a0*/  MUFU.EX2 R215, R5 ;  /* 0x0000000500d77308 */ /* 0x0007e20000000800 */
[----:B------:R-:W-:Y:S02]  /*103b0*/  FMUL.FTZ R0, R0, c[0x0][0x23c] ;  /* 0x00008f0000007a20 */ /* 0x000fe40000410000 */
[--C-:B-1----:R-:W-:Y:S01]  /*103c0*/  FFMA.FTZ R4, R206, c[0x0][0x23c], -R64.reuse ;  /* 0x00008f00ce047a23 */ /* 0x102fe20000010840 */
[----:B----4-:R-:W-:Y:S06]  /*103d0*/  F2FP.PACK_AB R33, R174, R169 ;  /* 0x000000a9ae21723e */ /* 0x010fec00000000ff */
[----:B------:R1:W-:Y:S01]  /*103e0*/  MUFU.EX2 R201, R4 ;  /* 0x0000000400c97308 */ /* 0x0003e20000000800 */
[----:B--2---:R-:W-:Y:S02]  /*103f0*/  FFMA.FTZ R8, R68, c[0x0][0x23c], -R43 ;  /* 0x00008f0044087a23 */ /* 0x004fe4000001082b */
[--C-:B------:R-:W-:Y:S07]  /*10400*/  FFMA.FTZ R68, R120, c[0x0][0x23c], -R64.reuse ;  /* 0x00008f0078447a23 */ /* 0x100fee0000010840 */
[----:B------:R2:W4:Y:S01]  /*10410*/  MUFU.EX2 R135, R6 ;  /* 0x0000000600877308 */ /* 0x0005220000000800 */
[----:B---3--:R-:W-:Y:S02]  /*10420*/  FFMA.FTZ R5, R70, c[0x0][0x23c], -R65 ;  /* 0x00008f0046057a23 */ /* 0x008fe40000010841 */
[----:B------:R-:W-:Y:S07]  /*10430*/  FFMA.FTZ R70, R121, c[0x0][0x23c], -R64 ;  /* 0x00008f0079467a23 */ /* 0x000fee0000010840 */
[----:B------:R3:W-:Y:S01]  /*10440*/  MUFU.EX2 R221, R8 ;  /* 0x0000000800dd7308 */ /* 0x0007e20000000800 */
[----:B-1----:R-:W-:Y:S09]  /*10450*/  FFMA.FTZ R4, R205, c[0x0][0x23c], -R66 ;  /* 0x00008f00cd047a23 */ /* 0x002ff20000010842 */
[----:B------:R1:W-:Y:S01]  /*10460*/  MUFU.EX2 R175, R4 ;  /* 0x0000000400af7308 */ /* 0x0003e20000000800 */
[--C-:B--2---:R-:W-:Y:S09]  /*10470*/  FFMA.FTZ R6, R81, c[0x0][0x23c], -R43.reuse ;  /* 0x00008f0051067a23 */ /* 0x104ff2000001082b */
[----:B------:R2:W-:Y:S01]  /*10480*/  MUFU.EX2 R222, R12 ;  /* 0x0000000c00de7308 */ /* 0x0005e20000000800 */
[----:B---3--:R-:W-:Y:S09]  /*10490*/  FFMA.FTZ R8, R76, c[0x0][0x23c], -R64 ;  /* 0x00008f004c087a23 */ /* 0x008ff20000010840 */
[----:B------:R3:W-:Y:S01]  /*104a0*/  MUFU.EX2 R212, R5 ;  /* 0x0000000500d47308 */ /* 0x0007e20000000800 */
[----:B-1----:R-:W-:Y:S09]  /*104b0*/  FFMA.FTZ R4, R204, c[0x0][0x23c], -R66 ;  /* 0x00008f00cc047a23 */ /* 0x002ff20000010842 */
[----:B------:R1:W-:Y:S01]  /*104c0*/  MUFU.EX2 R181, R4 ;  /* 0x0000000400b57308 */ /* 0x0003e20000000800 */
[--C-:B--2---:R-:W-:Y:S09]  /*104d0*/  FFMA.FTZ R12, R84, c[0x0][0x23c], -R43.reuse ;  /* 0x00008f00540c7a23 */ /* 0x104ff2000001082b */
[----:B------:R2:W-:Y:S01]  /*104e0*/  MUFU.EX2 R28, R6 ;  /* 0x00000006001c7308 */ /* 0x0005e20000000800 */
[----:B---3--:R-:W-:Y:S09]  /*104f0*/  FMUL.FTZ R5, R40, R141 ;  /* 0x0000008d28057220 */ /* 0x008ff20000410000 */
[----:B------:R-:W3:Y:S01]  /*10500*/  MUFU.EX2 R0, R0 ;  /* 0x0000000000007308 */ /* 0x000ee20000000800 */
[----:B-1----:R-:W-:Y:S09]  /*10510*/  FFMA.FTZ R4, R177, c[0x0][0x23c], -R43 ;  /* 0x00008f00b1047a23 */ /* 0x002ff2000001082b */
[----:B------:R1:W-:Y:S01]  /*10520*/  MUFU.EX2 R209, R4 ;  /* 0x0000000400d17308 */ /* 0x0003e20000000800 */
[----:B--2---:R-:W-:Y:S01]  /*10530*/  FMUL.FTZ R6, R39, R142 ;  /* 0x0000008e27067220 */ /* 0x004fe20000410000 */
[----:B----4-:R-:W-:Y:S08]  /*10540*/  MOV R142, R135 ;  /* 0x00000087008e7202 */ /* 0x010ff00000000f00 */
[----:B------:R2:W-:Y:S01]  /*10550*/  MUFU.EX2 R228, R8 ;  /* 0x0000000800e47308 */ /* 0x0005e20000000800 */
[C---:B---3--:R-:W-:Y:S01]  /*10560*/  FMUL.FTZ R10, R0.reuse, R138 ;  /* 0x0000008a000a7220 */ /* 0x048fe20000410000 */
[----:B------:R-:W-:Y:S01]  /*10570*/  MOV R138, R133 ;  /* 0x00000085008a7202 */ /* 0x000fe20000000f00 */
[C---:B------:R-:W-:Y:S02]  /*10580*/  FMUL.FTZ R11, R0.reuse, R139 ;  /* 0x0000008b000b7220 */ /* 0x040fe40000410000 */
[----:B------:R-:W-:Y:S01]  /*10590*/  FMUL.FTZ R15, R0, R147 ;  /* 0x00000093000f7220 */ /* 0x000fe20000410000 */
[----:B------:R-:W-:Y:S04]  /*105a0*/  MOV R147, R127 ;  /* 0x0000007f00937202 */ /* 0x000fe80000000f00 */
[----:B------:R3:W-:Y:S01]  /*105b0*/  MUFU.EX2 R208, R12 ;  /* 0x0000000c00d07308 */ /* 0x0007e20000000800 */
[--C-:B-1----:R-:W-:Y:S09]  /*105c0*/  FFMA.FTZ R4, R170, c[0x0][0x23c], -R65.reuse ;  /* 0x00008f00aa047a23 */ /* 0x102ff20000010841 */
[----:B------:R1:W-:Y:S01]  /*105d0*/  MUFU.EX2 R202, R4 ;  /* 0x0000000400ca7308 */ /* 0x0003e20000000800 */
[C---:B--2---:R-:W-:Y:S09]  /*105e0*/  FMUL.FTZ R8, R2.reuse, R136 ;  /* 0x0000008802087220 */ /* 0x044ff20000410000 */
[----:B------:R-:W-:Y:S01]  /*105f0*/  MUFU.EX2 R68, R68 ;  /* 0x0000004400447308 */ /* 0x000fe20000000800 */
[----:B---3--:R-:W-:Y:S09]  /*10600*/  FMUL.FTZ R12, R2, R144 ;  /* 0x00000090020c7220 */ /* 0x008ff20000410000 */
[----:B------:R-:W-:Y:S01]  /*10610*/  MUFU.EX2 R70, R70 ;  /* 0x0000004600467308 */ /* 0x000fe20000000800 */
[--C-:B-1----:R-:W-:Y:S01]  /*10620*/  FFMA.FTZ R4, R34, c[0x0][0x23c], -R65.reuse ;  /* 0x00008f0022047a23 */ /* 0x102fe20000010841 */
[----:B------:R-:W-:Y:S08]  /*10630*/  F2FP.PACK_AB R34, R201, R182 ;  /* 0x000000b6c922723e */ /* 0x000ff000000000ff */
[----:B------:R1:W-:Y:S02]  /*10640*/  MUFU.EX2 R251, R4 ;  /* 0x0000000400fb7308 */ /* 0x0003e40000000800 */
[----:B-1----:R-:W-:Y:S01]  /*10650*/  FFMA.FTZ R4, R35, c[0x0][0x23c], -R65 ;  /* 0x00008f0023047a23 */ /* 0x002fe20000010841 */
[----:B------:R-:W-:Y:S07]  /*10660*/  F2FP.PACK_AB R35, R181, R175 ;  /* 0x000000afb523723e */ /* 0x000fee00000000ff */
[----:B------:R1:W2:Y:S02]  /*10670*/  MUFU.EX2 R132, R4 ;  /* 0x0000000400847308 */ /* 0x0002a40000000800 */
[--C-:B-1----:R-:W-:Y:S01]  /*10680*/  FFMA.FTZ R4, R178, c[0x0][0x23c], -R64.reuse ;  /* 0x00008f00b2047a23 */ /* 0x102fe20000010840 */
[----:B--2---:R-:W-:Y:S07]  /*10690*/  MOV R139, R132 ;  /* 0x00000084008b7202 */ /* 0x004fee0000000f00 */
[----:B------:R-:W-:Y:S10]  /*106a0*/  MUFU.EX2 R132, R60 ;  /* 0x0000003c00847308 */ /* 0x000ff40000000800 */
[----:B------:R1:W-:Y:S02]  /*106b0*/  MUFU.EX2 R170, R4 ;  /* 0x0000000400aa7308 */ /* 0x0003e40000000800 */
[----:B-1----:R-:W-:Y:S08]  /*106c0*/  FFMA.FTZ R4, R25, c[0x0][0x23c], -R64 ;  /* 0x00008f0019047a23 */ /* 0x002ff00000010840 */
[----:B------:R1:W-:Y:S02]  /*106d0*/  MUFU.EX2 R205, R4 ;  /* 0x0000000400cd7308 */ /* 0x0003e40000000800 */
[--C-:B-1----:R-:W-:Y:S08]  /*106e0*/  FFMA.FTZ R4, R26, c[0x0][0x23c], -R66.reuse ;  /* 0x00008f001a047a23 */ /* 0x102ff00000010842 */
[----:B------:R1:W-:Y:S02]  /*106f0*/  MUFU.EX2 R168, R4 ;  /* 0x0000000400a87308 */ /* 0x0003e40000000800 */
[--C-:B-1----:R-:W-:Y:S08]  /*10700*/  FFMA.FTZ R4, R27, c[0x0][0x23c], -R66.reuse ;  /* 0x00008f001b047a23 */ /* 0x102ff00000010842 */
[----:B------:R1:W2:Y:S10]  /*10710*/  MUFU.EX2 R27, R7 ;  /* 0x00000007001b7308 */ /* 0x0002b40000000800 */
[----:B------:R3:W-:Y:S01]  /*10720*/  MUFU.EX2 R199, R4 ;  /* 0x0000000400c77308 */ /* 0x0007e20000000800 */
[----:B-1----:R-:W-:Y:S01]  /*10730*/  FFMA.FTZ R7, R75, c[0x0][0x23c], -R66 ;  /* 0x00008f004b077a23 */ /* 0x002fe20000010842 */
[----:B--2---:R-:W-:Y:S01]  /*10740*/  MOV R136, R27 ;  /* 0x0000001b00887202 */ /* 0x004fe20000000f00 */
[----:B------:R-:W-:Y:S07]  /*10750*/  FMUL.FTZ R27, R0, R159 ;  /* 0x0000009f001b7220 */ /* 0x000fee0000410000 */
[----:B------:R1:W-:Y:S01]  /*10760*/  MUFU.EX2 R223, R7 ;  /* 0x0000000700df7308 */ /* 0x0003e20000000800 */
[----:B---3--:R-:W-:Y:S09]  /*10770*/  FFMA.FTZ R4, R29, c[0x0][0x23c], -R64 ;  /* 0x00008f001d047a23 */ /* 0x008ff20000010840 */
[----:B------:R2:W-:Y:S01]  /*10780*/  MUFU.EX2 R242, R4 ;  /* 0x0000000400f27308 */ /* 0x0005e20000000800 */
[--C-:B-1----:R-:W-:Y:S09]  /*10790*/  FFMA.FTZ R7, R78, c[0x0][0x23c], -R66.reuse ;  /* 0x00008f004e077a23 */ /* 0x102ff20000010842 */
[----:B------:R1:W-:Y:S01]  /*107a0*/  MUFU.EX2 R213, R7 ;  /* 0x0000000700d57308 */ /* 0x0003e20000000800 */
[--C-:B--2---:R-:W-:Y:S02]  /*107b0*/  FFMA.FTZ R4, R30, c[0x0][0x23c], -R66.reuse ;  /* 0x00008f001e047a23 */ /* 0x104fe40000010842 */
[--C-:B------:R-:W-:Y:S07]  /*107c0*/  FFMA.FTZ R30, R97, c[0x0][0x23c], -R43.reuse ;  /* 0x00008f00611e7a23 */ /* 0x100fee000001082b */
[----:B------:R2:W-:Y:S01]  /*107d0*/  MUFU.EX2 R217, R4 ;  /* 0x0000000400d97308 */ /* 0x0005e20000000800 */
[----:B-1----:R-:W-:Y:S02]  /*107e0*/  FMUL.FTZ R7, R39, R143 ;  /* 0x0000008f27077220 */ /* 0x002fe40000410000 */
[----:B--2---:R-:W-:Y:S02]  /*107f0*/  FFMA.FTZ R4, R31, c[0x0][0x23c], -R66 ;  /* 0x00008f001f047a23 */ /* 0x004fe40000010842 */
[----:B------:R-:W-:Y:S05]  /*10800*/  FMUL.FTZ R31, R0, R163 ;  /* 0x000000a3001f7220 */ /* 0x000fea0000410000 */
[----:B------:R1:W-:Y:S02]  /*10810*/  MUFU.EX2 R235, R4 ;  /* 0x0000000400eb7308 */ /* 0x0003e40000000800 */
[----:B-1----:R-:W-:Y:S08]  /*10820*/  FFMA.FTZ R4, R22, c[0x0][0x23c], -R43 ;  /* 0x00008f0016047a23 */ /* 0x002ff0000001082b */
[----:B------:R1:W-:Y:S02]  /*10830*/  MUFU.EX2 R250, R4 ;  /* 0x0000000400fa7308 */ /* 0x0003e40000000800 */
[--C-:B-1----:R-:W-:Y:S08]  /*10840*/  FFMA.FTZ R4, R20, c[0x0][0x23c], -R65.reuse ;  /* 0x00008f0014047a23 */ /* 0x102ff00000010841 */
[----:B------:R1:W-:Y:S02]  /*10850*/  MUFU.EX2 R243, R4 ;  /* 0x0000000400f37308 */ /* 0x0003e40000000800 */
[--C-:B-1----:R-:W-:Y:S08]  /*10860*/  FFMA.FTZ R4, R50, c[0x0][0x23c], -R65.reuse ;  /* 0x00008f0032047a23 */ /* 0x102ff00000010841 */
[----:B------:R1:W-:Y:S02]  /*10870*/  MUFU.EX2 R238, R4 ;  /* 0x0000000400ee7308 */ /* 0x0003e40000000800 */
[----:B-1----:R-:W-:Y:S02]  /*10880*/  FFMA.FTZ R4, R51, c[0x0][0x23c], -R65 ;  /* 0x00008f0033047a23 */ /* 0x002fe40000010841 */
[----:B------:R-:W-:Y:S06]  /*10890*/  LDSM.16.MT88.4 R48, [R186+0x4000] ;  /* 0x00400000ba30783b */ /* 0x000fec0000004200 */
[----:B------:R1:W2:Y:S02]  /*108a0*/  MUFU.EX2 R134, R4 ;  /* 0x0000000400867308 */ /* 0x0002a40000000800 */
[--C-:B-1----:R-:W-:Y:S01]  /*108b0*/  FFMA.FTZ R4, R23, c[0x0][0x23c], -R64.reuse ;  /* 0x00008f0017047a23 */ /* 0x102fe20000010840 */
[----:B--2---:R-:W-:Y:S01]  /*108c0*/  MOV R143, R134 ;  /* 0x00000086008f7202 */ /* 0x004fe20000000f00 */
[----:B------:R-:W1:Y:S06]  /*108d0*/  LDSM.16.MT88.4 R20, [R185+0x4000] ;  /* 0x00400000b914783b */ /* 0x000e6c0000004200 */
[----:B------:R2:W-:Y:S02]  /*108e0*/  MUFU.EX2 R177, R4 ;  /* 0x0000000400b17308 */ /* 0x0005e40000000800 */
[----:B--2---:R-:W-:Y:S02]  /*108f0*/  FFMA.FTZ R4, R19, c[0x0][0x23c], -R64 ;  /* 0x00008f0013047a23 */ /* 0x004fe40000010840 */
[C---:B------:R-:W-:Y:S06]  /*10900*/  FMUL.FTZ R19, R39.reuse, R151 ;  /* 0x0000009727137220 */ /* 0x040fec0000410000 */
[----:B------:R2:W-:Y:S02]  /*10910*/  MUFU.EX2 R211, R4 ;  /* 0x0000000400d37308 */ /* 0x0005e40000000800 */
[--C-:B--2---:R-:W-:Y:S02]  /*10920*/  FFMA.FTZ R4, R18, c[0x0][0x23c], -R66.reuse ;  /* 0x00008f0012047a23 */ /* 0x104fe40000010842 */
[----:B------:R-:W-:Y:S06]  /*10930*/  FMUL.FTZ R18, R39, R150 ;  /* 0x0000009627127220 */ /* 0x000fec0000410000 */
[----:B------:R2:W-:Y:S02]  /*10940*/  MUFU.EX2 R183, R4 ;  /* 0x0000000400b77308 */ /* 0x0005e40000000800 */
[----:B--2---:R-:W-:Y:S02]  /*10950*/  FFMA.FTZ R4, R17, c[0x0][0x23c], -R66 ;  /* 0x00008f0011047a23 */ /* 0x004fe40000010842 */
[--C-:B------:R-:W-:Y:S06]  /*10960*/  FFMA.FTZ R17, R85, c[0x0][0x23c], -R43.reuse ;  /* 0x00008f0055117a23 */ /* 0x100fec000001082b */
[----:B------:R2:W-:Y:S02]  /*10970*/  MUFU.EX2 R204, R4 ;  /* 0x0000000400cc7308 */ /* 0x0005e40000000800 */
[----:B--2---:R-:W-:Y:S01]  /*10980*/  FFMA.FTZ R4, R45, c[0x0][0x23c], -R64 ;  /* 0x00008f002d047a23 */ /* 0x004fe20000010840 */
[----:B------:R-:W-:Y:S07]  /*10990*/  F2FP.PACK_AB R45, R227, R172 ;  /* 0x000000ace32d723e */ /* 0x000fee00000000ff */
[----:B------:R2:W-:Y:S02]  /*109a0*/  MUFU.EX2 R237, R4 ;  /* 0x0000000400ed7308 */ /* 0x0005e40000000800 */
[--C-:B--2---:R-:W-:Y:S01]  /*109b0*/  FFMA.FTZ R4, R46, c[0x0][0x23c], -R66.reuse ;  /* 0x00008f002e047a23 */ /* 0x104fe20000010842 */
[----:B------:R-:W-:Y:S07]  /*109c0*/  F2FP.PACK_AB R46, R247, R229 ;  /* 0x000000e5f72e723e */ /* 0x000fee00000000ff */
[----:B------:R2:W-:Y:S02]  /*109d0*/  MUFU.EX2 R210, R4 ;  /* 0x0000000400d27308 */ /* 0x0005e40000000800 */
[----:B--2---:R-:W-:Y:S01]  /*109e0*/  FFMA.FTZ R4, R47, c[0x0][0x23c], -R66 ;  /* 0x00008f002f047a23 */ /* 0x004fe20000010842 */
[----:B------:R-:W-:Y:S07]  /*109f0*/  F2FP.PACK_AB R47, R239, R219 ;  /* 0x000000dbef2f723e */ /* 0x000fee00000000ff */
[----:B------:R2:W-:Y:S02]  /*10a00*/  MUFU.EX2 R241, R4 ;  /* 0x0000000400f17308 */ /* 0x0005e40000000800 */
[----:B--2---:R-:W-:Y:S08]  /*10a10*/  FFMA.FTZ R4, R53, c[0x0][0x23c], -R43 ;  /* 0x00008f0035047a23 */ /* 0x004ff0000001082b */
[----:B------:R2:W-:Y:S02]  /*10a20*/  MUFU.EX2 R245, R4 ;  /* 0x0000000400f57308 */ /* 0x0005e40000000800 */
[--C-:B--2---:R-:W-:Y:S02]  /*10a30*/  FFMA.FTZ R4, R55, c[0x0][0x23c], -R65.reuse ;  /* 0x00008f0037047a23 */ /* 0x104fe40000010841 */
[----:B------:R-:W2:Y:S06]  /*10a40*/  LDSM.16.MT88.4 R52, [R185+0x4400] ;  /* 0x00440000b934783b */ /* 0x000eac0000004200 */
[----:B------:R3:W-:Y:S02]  /*10a50*/  MUFU.EX2 R248, R4 ;  /* 0x0000000400f87308 */ /* 0x0007e40000000800 */
[----:B---3--:R-:W-:Y:S02]  /*10a60*/  FFMA.FTZ R4, R14, c[0x0][0x23c], -R65 ;  /* 0x00008f000e047a23 */ /* 0x008fe40000010841 */
[----:B------:R-:W-:Y:S01]  /*10a70*/  FMUL.FTZ R14, R0, R146 ;  /* 0x00000092000e7220 */ /* 0x000fe20000410000 */
[----:B------:R-:W-:Y:S05]  /*10a80*/  MOV R146, R28 ;  /* 0x0000001c00927202 */ /* 0x000fea0000000f00 */
[----:B------:R3:W-:Y:S01]  /*10a90*/  MUFU.EX2 R244, R4 ;  /* 0x0000000400f47308 */ /* 0x0007e20000000800 */
[----:B------:R-:W-:Y:S02]  /*10aa0*/  FFMA.FTZ R28, R96, c[0x0][0x23c], -R43 ;  /* 0x00008f00601c7a23 */ /* 0x000fe4000001082b */
[----:B---3--:R-:W-:Y:S07]  /*10ab0*/  FFMA.FTZ R4, R67, c[0x0][0x23c], -R65 ;  /* 0x00008f0043047a23 */ /* 0x008fee0000010841 */
[----:B------:R3:W4:Y:S02]  /*10ac0*/  MUFU.EX2 R178, R4 ;  /* 0x0000000400b27308 */ /* 0x0007240000000800 */
[--C-:B---3--:R-:W-:Y:S01]  /*10ad0*/  FFMA.FTZ R4, R56, c[0x0][0x23c], -R64.reuse ;  /* 0x00008f0038047a23 */ /* 0x108fe20000010840 */
[----:B----4-:R-:W-:Y:S07]  /*10ae0*/  MOV R141, R178 ;  /* 0x000000b2008d7202 */ /* 0x010fee0000000f00 */
[----:B------:R3:W-:Y:S10]  /*10af0*/  MUFU.EX2 R178, R17 ;  /* 0x0000001100b27308 */ /* 0x0007f40000000800 */
[----:B------:R4:W-:Y:S01]  /*10b00*/  MUFU.EX2 R200, R4 ;  /* 0x0000000400c87308 */ /* 0x0009e20000000800 */
[----:B---3--:R-:W-:Y:S02]  /*10b10*/  FMUL.FTZ R17, R40, R149 ;  /* 0x0000009528117220 */ /* 0x008fe40000410000 */
[----:B----4-:R-:W-:Y:S07]  /*10b20*/  FFMA.FTZ R4, R57, c[0x0][0x23c], -R64 ;  /* 0x00008f0039047a23 */ /* 0x010fee0000010840 */
[----:B------:R3:W-:Y:S02]  /*10b30*/  MUFU.EX2 R218, R4 ;  /* 0x0000000400da7308 */ /* 0x0007e40000000800 */
[--C-:B---3--:R-:W-:Y:S08]  /*10b40*/  FFMA.FTZ R4, R58, c[0x0][0x23c], -R66.reuse ;  /* 0x00008f003a047a23 */ /* 0x108ff00000010842 */
[----:B------:R3:W-:Y:S02]  /*10b50*/  MUFU.EX2 R176, R4 ;  /* 0x0000000400b07308 */ /* 0x0007e40000000800 */
[----:B---3--:R-:W-:Y:S02]  /*10b60*/  FFMA.FTZ R4, R59, c[0x0][0x23c], -R66 ;  /* 0x00008f003b047a23 */ /* 0x008fe40000010842 */
[----:B------:R-:W3:Y:S06]  /*10b70*/  LDSM.16.MT88.4 R56, [R186+0x4400] ;  /* 0x00440000ba38783b */ /* 0x000eec0000004200 */
[----:B------:R4:W-:Y:S02]  /*10b80*/  MUFU.EX2 R207, R4 ;  /* 0x0000000400cf7308 */ /* 0x0009e40000000800 */
[----:B----4-:R-:W-:Y:S08]  /*10b90*/  FFMA.FTZ R4, R61, c[0x0][0x23c], -R64 ;  /* 0x00008f003d047a23 */ /* 0x010ff00000010840 */
[----:B------:R4:W-:Y:S02]  /*10ba0*/  MUFU.EX2 R232, R4 ;  /* 0x0000000400e87308 */ /* 0x0009e40000000800 */
[--C-:B----4-:R-:W-:Y:S08]  /*10bb0*/  FFMA.FTZ R4, R62, c[0x0][0x23c], -R66.reuse ;  /* 0x00008f003e047a23 */ /* 0x110ff00000010842 */
[----:B------:R4:W-:Y:S02]  /*10bc0*/  MUFU.EX2 R216, R4 ;  /* 0x0000000400d87308 */ /* 0x0009e40000000800 */
[--C-:B----4-:R-:W-:Y:S02]  /*10bd0*/  FFMA.FTZ R4, R63, c[0x0][0x23c], -R66.reuse ;  /* 0x00008f003f047a23 */ /* 0x110fe40000010842 */
[----:B------:R-:W4:Y:S06]  /*10be0*/  LDSM.16.MT88.4 R60, [R185+0x4800] ;  /* 0x00480000b93c783b */ /* 0x000f2c0000004200 */
[----:B------:R5:W-:Y:S02]  /*10bf0*/  MUFU.EX2 R224, R4 ;  /* 0x0000000400e07308 */ /* 0x000be40000000800 */
[----:B-----5:R-:W-:Y:S02]  /*10c00*/  FFMA.FTZ R4, R69, c[0x0][0x23c], -R43 ;  /* 0x00008f0045047a23 */ /* 0x020fe4000001082b */
[----:B------:R-:W5:Y:S06]  /*10c10*/  LDL.LU R69, [R1] ;  /* 0x0000000001457983 */ /* 0x000f6c0000300800 */
[----:B------:R1:W-:Y:S01]  /*10c20*/  MUFU.EX2 R25, R4 ;  /* 0x0000000400197308 */ /* 0x0003e20000000800 */
[----:B------:R-:W2:Y:S04]  /*10c30*/  LDL.LU R67, [R1+0x4] ;  /* 0x0000040001437983 */ /* 0x000ea80000300800 */
[----:B------:R-:W2:Y:S04]  /*10c40*/  LDL.LU R149, [R1+0xc] ;  /* 0x00000c0001957983 */ /* 0x000ea80000300800 */
[----:B------:R-:W3:Y:S01]  /*10c50*/  LDL.LU R150, [R1+0x8] ;  /* 0x0000080001967983 */ /* 0x000ee20000300800 */
[--C-:B-1----:R-:W-:Y:S02]  /*10c60*/  FFMA.FTZ R4, R71, c[0x0][0x23c], -R65.reuse ;  /* 0x00008f0047047a23 */ /* 0x102fe40000010841 */
[----:B------:R-:W-:Y:S02]  /*10c70*/  FFMA.FTZ R71, R42, c[0x0][0x23c], -R66 ;  /* 0x00008f002a477a23 */ /* 0x000fe40000010842 */
[----:B------:R1:W1:Y:S10]  /*10c80*/  MUFU.EX2 R26, R4 ;  /* 0x00000004001a7308 */ /* 0x0002740000000800 */
[----:B------:R-:W-:Y:S01]  /*10c90*/  MUFU.EX2 R71, R71 ;  /* 0x0000004700477308 */ /* 0x000fe20000000800 */
[--C-:B-1----:R-:W-:Y:S01]  /*10ca0*/  FFMA.FTZ R4, R82, c[0x0][0x23c], -R65.reuse ;  /* 0x00008f0052047a23 */ /* 0x102fe20000010841 */
[----:B------:R-:W-:Y:S01]  /*10cb0*/  MOV R137, R26 ;  /* 0x0000001a00897202 */ /* 0x000fe20000000f00 */
[----:B------:R-:W-:Y:S07]  /*10cc0*/  FMUL.FTZ R26, R0, R158 ;  /* 0x0000009e001a7220 */ /* 0x000fee0000410000 */
[----:B------:R1:W-:Y:S02]  /*10cd0*/  MUFU.EX2 R252, R4 ;  /* 0x0000000400fc7308 */ /* 0x0003e40000000800 */
[--C-:B-1----:R-:W-:Y:S08]  /*10ce0*/  FFMA.FTZ R4, R83, c[0x0][0x23c], -R65.reuse ;  /* 0x00008f0053047a23 */ /* 0x102ff00000010841 */
[----:B------:R1:W1:Y:S02]  /*10cf0*/  MUFU.EX2 R29, R4 ;  /* 0x00000004001d7308 */ /* 0x0002640000000800 */
[--C-:B-1----:R-:W-:Y:S01]  /*10d00*/  FFMA.FTZ R4, R72, c[0x0][0x23c], -R64.reuse ;  /* 0x00008f0048047a23 */ /* 0x102fe20000010840 */
[----:B------:R-:W-:Y:S01]  /*10d10*/  MOV R145, R29 ;  /* 0x0000001d00917202 */ /* 0x000fe20000000f00 */
[----:B------:R-:W-:Y:S06]  /*10d20*/  FMUL.FTZ R29, R2, R161 ;  /* 0x000000a1021d7220 */ /* 0x000fec0000410000 */
[----:B------:R1:W-:Y:S01]  /*10d30*/  MUFU.EX2 R214, R4 ;  /* 0x0000000400d67308 */ /* 0x0003e20000000800 */
[--C-:B------:R-:W-:Y:S09]  /*10d40*/  FFMA.FTZ R72, R124, c[0x0][0x23c], -R64.reuse ;  /* 0x00008f007c487a23 */ /* 0x100ff20000010840 */
[----:B------:R-:W-:Y:S01]  /*10d50*/  MUFU.EX2 R72, R72 ;  /* 0x0000004800487308 */ /* 0x000fe20000000800 */
[----:B-1----:R-:W-:Y:S09]  /*10d60*/  FFMA.FTZ R4, R73, c[0x0][0x23c], -R64 ;  /* 0x00008f0049047a23 */ /* 0x002ff20000010840 */
[----:B------:R1:W-:Y:S02]  /*10d70*/  MUFU.EX2 R231, R4 ;  /* 0x0000000400e77308 */ /* 0x0003e40000000800 */
[----:B-1----:R-:W-:Y:S08]  /*10d80*/  FFMA.FTZ R4, R74, c[0x0][0x23c], -R66 ;  /* 0x00008f004a047a23 */ /* 0x002ff00000010842 */
[----:B------:R1:W-:Y:S02]  /*10d90*/  MUFU.EX2 R206, R4 ;  /* 0x0000000400ce7308 */ /* 0x0003e40000000800 */
[----:B-1----:R-:W-:Y:S08]  /*10da0*/  FFMA.FTZ R4, R77, c[0x0][0x23c], -R64 ;  /* 0x00008f004d047a23 */ /* 0x002ff00000010840 */
[----:B------:R1:W-:Y:S02]  /*10db0*/  MUFU.EX2 R230, R4 ;  /* 0x0000000400e67308 */ /* 0x0003e40000000800 */
[----:B-1----:R-:W-:Y:S01]  /*10dc0*/  FMUL.FTZ R4, R40, R140 ;  /* 0x0000008c28047220 */ /* 0x002fe20000410000 */
[----:B------:R-:W-:Y:S01]  /*10dd0*/  MOV R140, R25 ;  /* 0x00000019008c7202 */ /* 0x000fe20000000f00 */
[----:B------:R-:W-:Y:S05]  /*10de0*/  FMUL.FTZ R25, R2, R157 ;  /* 0x0000009d02197220 */ /* 0x000fea0000410000 */
[-C--:B------:R-:W-:Y:S08]  /*10df0*/  HMMA.16816.F32 R4, R44, R20.reuse, R4 ;  /* 0x000000142c04723c */ /* 0x080ff00000001804 */
[C---:B------:R-:W-:Y:S07]  /*10e00*/  HMMA.16816.F32 R8, R32.reuse, R20, R8 ;  /* 0x000000142008723c */ /* 0x040fee0000001808 */
[----:B------:R-:W-:Y:S01]  /*10e10*/  FMUL.FTZ R21, R40, R153 ;  /* 0x0000009928157220 */ /* 0x000fe20000410000 */
[-C--:B------:R-:W-:Y:S01]  /*10e20*/  HMMA.16816.F32 R12, R32, R22.reuse, R12 ;  /* 0x00000016200c723c */ /* 0x080fe2000000180c */
[----:B------:R1:W-:Y:S03]  /*10e30*/  MUFU.EX2 R153, R28 ;  /* 0x0000001c00997308 */ /* 0x0003e60000000800 */
[--C-:B------:R-:W-:Y:S04]  /*10e40*/  FFMA.FTZ R20, R86, c[0x0][0x23c], -R65.reuse ;  /* 0x00008f0056147a23 */ /* 0x100fe80000010841 */
[C---:B------:R-:W-:Y:S03]  /*10e50*/  HMMA.16816.F32 R16, R44.reuse, R22, R16 ;  /* 0x000000162c10723c */ /* 0x040fe60000001810 */
[----:B------:R4:W-:Y:S04]  /*10e60*/  MUFU.EX2 R144, R20 ;  /* 0x0000001400907308 */ /* 0x0009e80000000800 */
[C---:B------:R-:W-:Y:S02]  /*10e70*/  FMUL.FTZ R22, R39.reuse, R154 ;  /* 0x0000009a27167220 */ /* 0x040fe40000410000 */
[----:B------:R-:W-:Y:S04]  /*10e80*/  FMUL.FTZ R23, R39, R155 ;  /* 0x0000009b27177220 */ /* 0x000fe80000410000 */
[----:B------:R4:W-:Y:S01]  /*10e90*/  MUFU.EX2 R154, R24 ;  /* 0x00000018009a7308 */ /* 0x0009e20000000800 */
[----:B-1----:R-:W-:Y:S01]  /*10ea0*/  FMUL.FTZ R28, R2, R160 ;  /* 0x000000a0021c7220 */ /* 0x002fe20000410000 */
[----:B------:R-:W-:Y:S01]  /*10eb0*/  F2FP.PACK_AB R160, R70, R68 ;  /* 0x0000004446a0723e */ /* 0x000fe200000000ff */
[----:B----4-:R-:W-:Y:S07]  /*10ec0*/  FMUL.FTZ R20, R40, R152 ;  /* 0x0000009828147220 */ /* 0x010fee0000410000 */
[----:B------:R1:W-:Y:S01]  /*10ed0*/  MUFU.EX2 R152, R30 ;  /* 0x0000001e00987308 */ /* 0x0003e20000000800 */
[-C--:B------:R-:W-:Y:S03]  /*10ee0*/  HMMA.16816.F32 R20, R44, R48.reuse, R20 ;  /* 0x000000302c14723c */ /* 0x080fe60000001814 */
[----:B------:R-:W-:Y:S07]  /*10ef0*/  FMUL.FTZ R24, R2, R156 ;  /* 0x0000009c02187220 */ /* 0x000fee0000410000 */
[C---:B------:R-:W-:Y:S07]  /*10f00*/  HMMA.16816.F32 R24, R32.reuse, R48, R24 ;  /* 0x000000302018723c */ /* 0x040fee0000001818 */
[----:B------:R-:W-:Y:S01]  /*10f10*/  FFMA.FTZ R48, R98, c[0x0][0x23c], -R65 ;  /* 0x00008f0062307a23 */ /* 0x000fe20000010841 */
[----:B------:R-:W-:Y:S01]  /*10f20*/  F2FP.PACK_AB R49, R199, R168 ;  /* 0x000000a8c731723e */ /* 0x000fe200000000ff */
[C---:B-1----:R-:W-:Y:S02]  /*10f30*/  FMUL.FTZ R30, R0.reuse, R162 ;  /* 0x000000a2001e7220 */ /* 0x042fe40000410000 */
[----:B------:R1:W-:Y:S01]  /*10f40*/  MUFU.EX2 R135, R48 ;  /* 0x0000003000877308 */ /* 0x0003e20000000800 */
[----:B--2---:R-:W-:Y:S02]  /*10f50*/  FFMA.FTZ R0, R0, R149, R169 ;  /* 0x0000009500007223 */ /* 0x004fe400000100a9 */
[----:B---3--:R-:W-:Y:S02]  /*10f60*/  FFMA.FTZ R2, R2, R150, R171 ;  /* 0x0000009602027223 */ /* 0x008fe400000100ab */
[-C--:B------:R-:W-:Y:S03]  /*10f70*/  HMMA.16816.F32 R28, R32, R50.reuse, R28 ;  /* 0x00000032201c723c */ /* 0x080fe6000000181c */
[----:B------:R-:W-:Y:S04]  /*10f80*/  FADD.FTZ R0, R174, R0 ;  /* 0x00000000ae007221 */ /* 0x000fe80000010000 */
[C---:B------:R-:W-:Y:S02]  /*10f90*/  FMUL.FTZ R32, R40.reuse, R164 ;  /* 0x000000a428207220 */ /* 0x040fe40000410000 */
[----:B------:R-:W-:Y:S03]  /*10fa0*/  FMUL.FTZ R33, R40, R165 ;  /* 0x000000a528217220 */ /* 0x000fe60000410000 */
[C---:B------:R-:W-:Y:S02]  /*10fb0*/  FMUL.FTZ R34, R39.reuse, R166 ;  /* 0x000000a627227220 */ /* 0x040fe40000410000 */
[----:B------:R-:W-:Y:S02]  /*10fc0*/  FMUL.FTZ R35, R39, R167 ;  /* 0x000000a727237220 */ /* 0x000fe40000410000 */
[----:B------:R-:W-:Y:S02]  /*10fd0*/  FADD.FTZ R0, R175, R0 ;  /* 0x00000000af007221 */ /* 0x000fe40000010000 */
[----:B-1----:R-:W-:Y:S03]  /*10fe0*/  FFMA.FTZ R48, R99, c[0x0][0x23c], -R65 ;  /* 0x00008f0063307a23 */ /* 0x002fe60000010841 */
[----:B------:R-:W-:Y:S01]  /*10ff0*/  HMMA.16816.F32 R32, R44, R50, R32 ;  /* 0x000000322c20723c */ /* 0x000fe20000001820 */
[----:B------:R1:W-:Y:S06]  /*11000*/  MUFU.EX2 R134, R48 ;  /* 0x0000003000867308 */ /* 0x0003ec0000000800 */
[----:B------:R-:W-:Y:S02]  /*11010*/  F2FP.PACK_AB R46, R147, R148 ;  /* 0x00000094932e723e */ /* 0x000fe400000000ff */
[----:B------:R-:W-:Y:S03]  /*11020*/  F2FP.PACK_AB R44, R209, R203 ;  /* 0x000000cbd12c723e */ /* 0x000fe600000000ff */
[----:B------:R-:W-:Y:S02]  /*11030*/  F2FP.PACK_AB R45, R202, R179 ;  /* 0x000000b3ca2d723e */ /* 0x000fe400000000ff */
[----:B------:R-:W-:Y:S02]  /*11040*/  F2FP.PACK_AB R47, R139, R251 ;  /* 0x000000fb8b2f723e */ /* 0x000fe400000000ff */
        /* <DEDUP_REMOVED lines=26> */
[----:B-1----:R-:W-:Y:S01]  /*111f0*/  FFMA.FTZ R52, R92, c[0x0][0x23c], -R64 ;  /* 0x00008f005c347a23 */ /* 0x002fe20000010840 */
[----:B------:R-:W-:Y:S03]  /*11200*/  F2FP.PACK_AB R51, R241, R210 ;  /* 0x000000d2f133723e */ /* 0x000fe600000000ff */
[----:B------:R1:W-:Y:S02]  /*11210*/  MUFU.EX2 R126, R52 ;  /* 0x00000034007e7308 */ /* 0x0003e40000000800 */
[-C--:B------:R-:W-:Y:S03]  /*11220*/  HMMA.16816.F32 R4, R44, R60.reuse, R4 ;  /* 0x0000003c2c04723c */ /* 0x080fe60000001804 */
[----:B--2---:R-:W-:Y:S05]  /*11230*/  FFMA.FTZ R48, R95, c[0x0][0x23c], -R66 ;  /* 0x00008f005f307a23 */ /* 0x004fea0000010842 */
[----:B------:R2:W-:Y:S10]  /*11240*/  MUFU.EX2 R96, R48 ;  /* 0x0000003000607308 */ /* 0x0005f40000000800 */
[----:B------:R3:W-:Y:S01]  /*11250*/  MUFU.EX2 R95, R56 ;  /* 0x00000038005f7308 */ /* 0x0007e20000000800 */
[--C-:B-1----:R-:W-:Y:S09]  /*11260*/  FFMA.FTZ R52, R93, c[0x0][0x23c], -R64.reuse ;  /* 0x00008f005d347a23 */ /* 0x102ff20000010840 */
[----:B------:R1:W-:Y:S01]  /*11270*/  MUFU.EX2 R98, R52 ;  /* 0x0000003400627308 */ /* 0x0003e20000000800 */
[----:B--2---:R-:W-:Y:S07]  /*11280*/  F2FP.PACK_AB R48, R211, R177 ;  /* 0x000000b1d330723e */ /* 0x004fee00000000ff */
[C---:B------:R-:W-:Y:S04]  /*11290*/  HMMA.16816.F32 R8, R48.reuse, R60, R8 ;  /* 0x0000003c3008723c */ /* 0x040fe80000001808 */
[----:B---3--:R-:W-:Y:S03]  /*112a0*/  FFMA.FTZ R56, R101, c[0x0][0x23c], -R43 ;  /* 0x00008f0065387a23 */ /* 0x008fe6000001082b */
[--C-:B------:R-:W-:Y:S01]  /*112b0*/  FFMA.FTZ R60, R102, c[0x0][0x23c], -R65.reuse ;  /* 0x00008f00663c7a23 */ /* 0x100fe20000010841 */
[-C--:B------:R-:W-:Y:S01]  /*112c0*/  HMMA.16816.F32 R12, R48, R62.reuse, R12 ;  /* 0x0000003e300c723c */ /* 0x080fe2000000180c */
[----:B------:R2:W-:Y:S01]  /*112d0*/  MUFU.EX2 R94, R56 ;  /* 0x00000038005e7308 */ /* 0x0005e20000000800 */
[----:B-1----:R-:W1:Y:S06]  /*112e0*/  LDSM.16.MT88.4 R52, [R186+0x4800] ;  /* 0x00480000ba34783b */ /* 0x002e6c0000004200 */
[C---:B------:R-:W-:Y:S03]  /*112f0*/  HMMA.16816.F32 R16, R44.reuse, R62, R16 ;  /* 0x0000003e2c10723c */ /* 0x040fe60000001810 */
[----:B------:R3:W-:Y:S01]  /*11300*/  MUFU.EX2 R93, R60 ;  /* 0x0000003c005d7308 */ /* 0x0007e20000000800 */
[----:B--2---:R-:W2:Y:S01]  /*11310*/  LDSM.16.MT88.4 R56, [R185+0x4c00] ;  /* 0x004c0000b938783b */ /* 0x004ea20000004200 */
[----:B---3--:R-:W-:Y:S08]  /*11320*/  FFMA.FTZ R60, R103, c[0x0][0x23c], -R65 ;  /* 0x00008f00673c7a23 */ /* 0x008ff00000010841 */
[----:B------:R3:W-:Y:S01]  /*11330*/  MUFU.EX2 R92, R60 ;  /* 0x0000003c005c7308 */ /* 0x0007e20000000800 */
[-C--:B-1----:R-:W-:Y:S08]  /*11340*/  HMMA.16816.F32 R20, R44, R52.reuse, R20 ;  /* 0x000000342c14723c */ /* 0x082ff00000001814 */
[C---:B------:R-:W-:Y:S07]  /*11350*/  HMMA.16816.F32 R24, R48.reuse, R52, R24 ;  /* 0x000000343018723c */ /* 0x040fee0000001818 */
[--C-:B------:R-:W-:Y:S01]  /*11360*/  FFMA.FTZ R52, R112, c[0x0][0x23c], -R43.reuse ;  /* 0x00008f0070347a23 */ /* 0x100fe2000001082b */
[-C--:B------:R-:W-:Y:S01]  /*11370*/  HMMA.16816.F32 R28, R48, R54.reuse, R28 ;  /* 0x00000036301c723c */ /* 0x080fe2000000181c */
[----:B---3--:R-:W1:Y:S02]  /*11380*/  LDSM.16.MT88.4 R60, [R186+0x4c00] ;  /* 0x004c0000ba3c783b */ /* 0x008e640000004200 */
[----:B------:R3:W-:Y:S04]  /*11390*/  MUFU.EX2 R91, R52 ;  /* 0x00000034005b7308 */ /* 0x0007e80000000800 */
[----:B------:R-:W-:Y:S01]  /*113a0*/  FFMA.FTZ R48, R113, c[0x0][0x23c], -R43 ;  /* 0x00008f0071307a23 */ /* 0x000fe2000001082b */
[----:B------:R-:W-:Y:S04]  /*113b0*/  HMMA.16816.F32 R32, R44, R54, R32 ;  /* 0x000000362c20723c */ /* 0x000fe80000001820 */
[----:B------:R-:W-:Y:S01]  /*113c0*/  F2FP.PACK_AB R49, R207, R176 ;  /* 0x000000b0cf31723e */ /* 0x000fe200000000ff */
[----:B------:R4:W4:Y:S01]  /*113d0*/  MUFU.EX2 R90, R48 ;  /* 0x00000030005a7308 */ /* 0x0009220000000800 */
        /* <DEDUP_REMOVED lines=9> */
[----:B----4-:R-:W-:Y:S01]  /*11470*/  FFMA.FTZ R48, R114, c[0x0][0x23c], -R65 ;  /* 0x00008f0072307a23 */ /* 0x010fe20000010841 */
[----:B------:R-:W-:Y:S07]  /*11480*/  F2FP.PACK_AB R42, R90, R91 ;  /* 0x0000005b5a2a723e */ /* 0x000fee00000000ff */
[----:B------:R3:W-:Y:S01]  /*11490*/  MUFU.EX2 R89, R48 ;  /* 0x0000003000597308 */ /* 0x0007e20000000800 */
[--C-:B--2---:R-:W-:Y:S09]  /*114a0*/  FFMA.FTZ R52, R104, c[0x0][0x23c], -R64.reuse ;  /* 0x00008f0068347a23 */ /* 0x104ff20000010840 */
[----:B------:R2:W-:Y:S01]  /*114b0*/  MUFU.EX2 R87, R52 ;  /* 0x0000003400577308 */ /* 0x0005e20000000800 */
[----:B---3--:R-:W-:Y:S07]  /*114c0*/  F2FP.PACK_AB R48, R218, R200 ;  /* 0x000000c8da30723e */ /* 0x008fee00000000ff */
[C---:B------:R-:W-:Y:S07]  /*114d0*/  HMMA.16816.F32 R8, R48.reuse, R56, R8 ;  /* 0x000000383008723c */ /* 0x040fee0000001808 */
[----:B------:R-:W-:Y:S01]  /*114e0*/  FFMA.FTZ R56, R105, c[0x0][0x23c], -R64 ;  /* 0x00008f0069387a23 */ /* 0x000fe20000010840 */
[-C--:B------:R-:W-:Y:S01]  /*114f0*/  HMMA.16816.F32 R12, R48, R58.reuse, R12 ;  /* 0x0000003a300c723c */ /* 0x080fe2000000180c */
[----:B--2---:R-:W2:Y:S02]  /*11500*/  LDSM.16.MT88.4 R52, [R185+0x5000] ;  /* 0x00500000b934783b */ /* 0x004ea40000004200 */
[----:B------:R3:W-:Y:S05]  /*11510*/  MUFU.EX2 R86, R56 ;  /* 0x0000003800567308 */ /* 0x0007ea0000000800 */
[C---:B------:R-:W-:Y:S08]  /*11520*/  HMMA.16816.F32 R16, R44.reuse, R58, R16 ;  /* 0x0000003a2c10723c */ /* 0x040ff00000001810 */
[-C--:B-1----:R-:W-:Y:S08]  /*11530*/  HMMA.16816.F32 R20, R44, R60.reuse, R20 ;  /* 0x0000003c2c14723c */ /* 0x082ff00000001814 */
[C---:B------:R-:W-:Y:S04]  /*11540*/  HMMA.16816.F32 R24, R48.reuse, R60, R24 ;  /* 0x0000003c3018723c */ /* 0x040fe80000001818 */
[--C-:B---3--:R-:W-:Y:S03]  /*11550*/  FFMA.FTZ R56, R106, c[0x0][0x23c], -R66.reuse ;  /* 0x00008f006a387a23 */ /* 0x108fe60000010842 */
[----:B------:R-:W-:Y:S01]  /*11560*/  FFMA.FTZ R60, R110, c[0x0][0x23c], -R66 ;  /* 0x00008f006e3c7a23 */ /* 0x000fe20000010842 */
        /* <DEDUP_REMOVED lines=12> */
[----:B-1----:R-:W-:Y:S01]  /*11630*/  FFMA.FTZ R56, R107, c[0x0][0x23c], -R66 ;  /* 0x00008f006b387a23 */ /* 0x002fe20000010842 */
[----:B------:R-:W-:Y:S05]  /*11640*/  F2FP.PACK_AB R51, R222, R213 ;  /* 0x000000d5de33723e */ /* 0x000fea00000000ff */
[-C--:B--2---:R-:W-:Y:S01]  /*11650*/  HMMA.16816.F32 R4, R44, R52.reuse, R4 ;  /* 0x000000342c04723c */ /* 0x084fe20000001804 */
[----:B------:R1:W-:Y:S02]  /*11660*/  MUFU.EX2 R84, R56 ;  /* 0x0000003800547308 */ /* 0x0003e40000000800 */
[--C-:B---3--:R-:W-:Y:S02]  /*11670*/  FFMA.FTZ R48, R109, c[0x0][0x23c], -R64.reuse ;  /* 0x00008f006d307a23 */ /* 0x108fe40000010840 */
[----:B------:R-:W-:Y:S06]  /*11680*/  FFMA.FTZ R64, R125, c[0x0][0x23c], -R64 ;  /* 0x00008f007d407a23 */ /* 0x000fec0000010840 */
[----:B------:R2:W-:Y:S01]  /*11690*/  MUFU.EX2 R82, R48 ;  /* 0x0000003000527308 */ /* 0x0005e20000000800 */
[----:B----4-:R-:W-:Y:S09]  /*116a0*/  FFMA.FTZ R60, R117, c[0x0][0x23c], -R43 ;  /* 0x00008f00753c7a23 */ /* 0x010ff2000001082b */
[----:B------:R3:W-:Y:S01]  /*116b0*/  MUFU.EX2 R78, R60 ;  /* 0x0000003c004e7308 */ /* 0x0007e20000000800 */
[----:B-1----:R-:W1:Y:S09]  /*116c0*/  LDSM.16.MT88.4 R56, [R186+0x5000] ;  /* 0x00500000ba38783b */ /* 0x002e720000004200 */
[----:B------:R-:W4:Y:S01]  /*116d0*/  MUFU.EX2 R64, R64 ;  /* 0x0000004000407308 */ /* 0x000f220000000800 */
[----:B--2---:R-:W-:Y:S07]  /*116e0*/  F2FP.PACK_AB R48, R231, R214 ;  /* 0x000000d6e730723e */ /* 0x004fee00000000ff */
[C---:B------:R-:W-:Y:S04]  /*116f0*/  HMMA.16816.F32 R8, R48.reuse, R52, R8 ;  /* 0x000000343008723c */ /* 0x040fe80000001808 */
[--C-:B---3--:R-:W-:Y:S03]  /*11700*/  FFMA.FTZ R60, R118, c[0x0][0x23c], -R65.reuse ;  /* 0x00008f00763c7a23 */ /* 0x108fe60000010841 */
[----:B------:R-:W-:Y:S01]  /*11710*/  FFMA.FTZ R52, R111, c[0x0][0x23c], -R66 ;  /* 0x00008f006f347a23 */ /* 0x000fe20000010842 */
[-C--:B------:R-:W-:Y:S01]  /*11720*/  HMMA.16816.F32 R12, R48, R54.reuse, R12 ;  /* 0x00000036300c723c */ /* 0x080fe2000000180c */
[----:B------:R2:W-:Y:S03]  /*11730*/  MUFU.EX2 R77, R60 ;  /* 0x0000003c004d7308 */ /* 0x0005e60000000800 */
[----:B----4-:R-:W-:Y:S04]  /*11740*/  F2FP.PACK_AB R162, R64, R72 ;  /* 0x0000004840a2723e */ /* 0x010fe800000000ff */
[C---:B------:R-:W-:Y:S03]  /*11750*/  HMMA.16816.F32 R16, R44.reuse, R54, R16 ;  /* 0x000000362c10723c */ /* 0x040fe60000001810 */
[----:B------:R3:W-:Y:S05]  /*11760*/  MUFU.EX2 R80, R52 ;  /* 0x0000003400507308 */ /* 0x0007ea0000000800 */
[-C--:B-1----:R-:W-:Y:S08]  /*11770*/  HMMA.16816.F32 R20, R44, R56.reuse, R20 ;  /* 0x000000382c14723c */ /* 0x082ff00000001814 */
[C---:B------:R-:W-:Y:S01]  /*11780*/  HMMA.16816.F32 R24, R48.reuse, R56, R24 ;  /* 0x000000383018723c */ /* 0x040fe20000001818 */
[----:B--2---:R-:W-:Y:S06]  /*11790*/  LDSM.16.MT88.4 R60, [R186+0x5400] ;  /* 0x00540000ba3c783b */ /* 0x004fec0000004200 */
[----:B------:R-:W-:Y:S01]  /*117a0*/  FFMA.FTZ R56, R119, c[0x0][0x23c], -R65 ;  /* 0x00008f0077387a23 */ /* 0x000fe20000010841 */
[-C--:B------:R-:W-:Y:S03]  /*117b0*/  HMMA.16816.F32 R28, R48, R58.reuse, R28 ;  /* 0x0000003a301c723c */ /* 0x080fe6000000181c */
[----:B------:R1:W2:Y:S01]  /*117c0*/  MUFU.EX2 R76, R56 ;  /* 0x00000038004c7308 */ /* 0x0002a20000000800 */
[----:B---3--:R-:W-:Y:S02]  /*117d0*/  FFMA.FTZ R52, R116, c[0x0][0x23c], -R43 ;  /* 0x00008f0074347a23 */ /* 0x008fe4000001082b */
[--C-:B------:R-:W-:Y:S01]  /*117e0*/  FFMA.FTZ R57, R130, c[0x0][0x23c], -R65.reuse ;  /* 0x00008f0082397a23 */ /* 0x100fe20000010841 */
[----:B------:R-:W-:Y:S01]  /*117f0*/  F2FP.PACK_AB R48, R132, R133 ;  /* 0x000000858430723e */ /* 0x000fe200000000ff */
[----:B------:R-:W-:Y:S01]  /*11800*/  FFMA.FTZ R65, R131, c[0x0][0x23c], -R65 ;  /* 0x00008f0083417a23 */ /* 0x000fe20000010841 */
[----:B------:R-:W-:Y:S01]  /*11810*/  F2FP.PACK_AB R49, R99, R127 ;  /* 0x0000007f6331723e */ /* 0x000fe200000000ff */
[----:B------:R-:W-:Y:S03]  /*11820*/  HMMA.16816.F32 R32, R44, R58, R32 ;  /* 0x0000003a2c20723c */ /* 0x000fe60000001820 */
[----:B------:R3:W4:Y:S01]  /*11830*/  MUFU.EX2 R79, R52 ;  /* 0x00000034004f7308 */ /* 0x0007220000000800 */
[----:B------:R-:W-:Y:S02]  /*11840*/  F2FP.PACK_AB R50, R98, R126 ;  /* 0x0000007e6232723e */ /* 0x000fe400000000ff */
[----:B------:R-:W-:Y:S02]  /*11850*/  F2FP.PACK_AB R51, R96, R97 ;  /* 0x000000616033723e */ /* 0x000fe400000000ff */
[----:B------:R-:W-:Y:S04]  /*11860*/  F2FP.PACK_AB R44, R178, R208 ;  /* 0x000000d0b22c723e */ /* 0x000fe800000000ff */
[----:B------:R-:W-:Y:S01]  /*11870*/  F2FP.PACK_AB R45, R154, R144 ;  /* 0x000000909a2d723e */ /* 0x000fe200000000ff */
[----:B------:R-:W-:Y:S01]  /*11880*/  MUFU.EX2 R65, R65 ;  /* 0x0000004100417308 */ /* 0x000fe20000000800 */
[----:B------:R-:W-:Y:S02]  /*11890*/  F2FP.PACK_AB R46, R152, R153 ;  /* 0x00000099982e723e */ /* 0x000fe400000000ff */
[----:B------:R-:W-:Y:S01]  /*118a0*/  F2FP.PACK_AB R47, R134, R135 ;  /* 0x00000087862f723e */ /* 0x000fe200000000ff */
[--C-:B-1----:R-:W-:Y:S01]  /*118b0*/  FFMA.FTZ R56, R128, c[0x0][0x23c], -R43.reuse ;  /* 0x00008f0080387a23 */ /* 0x102fe2000001082b */
[----:B--2---:R-:W-:Y:S01]  /*118c0*/  F2FP.PACK_AB R165, R76, R77 ;  /* 0x0000004d4ca5723e */ /* 0x004fe200000000ff */
[----:B------:R-:W-:Y:S04]  /*118d0*/  FFMA.FTZ R43, R129, c[0x0][0x23c], -R43 ;  /* 0x00008f00812b7a23 */ /* 0x000fe8000001082b */
[----:B------:R1:W-:Y:S01]  /*118e0*/  MUFU.EX2 R74, R43 ;  /* 0x0000002b004a7308 */ /* 0x0003e20000000800 */
[----:B---3--:R-:W2:Y:S01]  /*118f0*/  LDSM.16.MT88.4 R52, [R185+0x5400] ;  /* 0x00540000b934783b */ /* 0x008ea20000004200 */
[----:B----4-:R-:W-:Y:S08]  /*11900*/  F2FP.PACK_AB R164, R78, R79 ;  /* 0x0000004f4ea4723e */ /* 0x010ff000000000ff */
[----:B------:R5:W3:Y:S10]  /*11910*/  MUFU.EX2 R75, R56 ;  /* 0x00000038004b7308 */ /* 0x000af40000000800 */
[----:B------:R-:W4:Y:S01]  /*11920*/  MUFU.EX2 R73, R57 ;  /* 0x0000003900497308 */ /* 0x000f220000000800 */
[----:B-1----:R-:W-:Y:S01]  /*11930*/  F2FP.PACK_AB R43, R88, R89 ;  /* 0x00000059582b723e */ /* 0x002fe200000000ff */
[----:B-----5:R-:W-:Y:S01]  /*11940*/  FFMA.FTZ R56, R40, R69, R173 ;  /* 0x0000004528387223 */ /* 0x020fe200000100ad */
[----:B---3--:R-:W-:Y:S01]  /*11950*/  F2FP.PACK_AB R166, R74, R75 ;  /* 0x0000004b4aa6723e */ /* 0x008fe200000000ff */
[----:B------:R-:W-:Y:S02]  /*11960*/  FFMA.FTZ R40, R39, R67, R172 ;  /* 0x0000004327287223 */ /* 0x000fe400000100ac */
[----:B------:R-:W-:Y:S02]  /*11970*/  FADD.FTZ R39, R236, R56 ;  /* 0x00000038ec277221 */ /* 0x000fe40000010000 */
[----:B------:R-:W-:Y:S02]  /*11980*/  FADD.FTZ R40, R227, R40 ;  /* 0x00000028e3287221 */ /* 0x000fe40000010000 */
[----:B------:R-:W-:Y:S02]  /*11990*/  FFMA.FTZ R67, R122, c[0x0][0x23c], -R66 ;  /* 0x00008f007a437a23 */ /* 0x000fe40000010842 */
[----:B------:R-:W-:Y:S01]  /*119a0*/  FADD.FTZ R40, R219, R40 ;  /* 0x00000028db287221 */ /* 0x000fe20000010000 */
[-C--:B--2---:R-:W-:Y:S03]  /*119b0*/  HMMA.16816.F32 R4, R44, R52.reuse, R4 ;  /* 0x000000342c04723c */ /* 0x084fe60000001804 */
[----:B------:R-:W-:Y:S01]  /*119c0*/  FADD.FTZ R40, R239, R40 ;  /* 0x00000028ef287221 */ /* 0x000fe20000010000 */
[----:B------:R-:W-:Y:S01]  /*119d0*/  MUFU.EX2 R67, R67 ;  /* 0x0000004300437308 */ /* 0x000fe20000000800 */
[--C-:B------:R-:W-:Y:S01]  /*119e0*/  FFMA.FTZ R69, R123, c[0x0][0x23c], -R66.reuse ;  /* 0x00008f007b457a23 */ /* 0x100fe20000010842 */
[----:B----4-:R-:W-:Y:S01]  /*119f0*/  F2FP.PACK_AB R167, R65, R73 ;  /* 0x0000004941a7723e */ /* 0x010fe200000000ff */
[----:B------:R-:W-:Y:S01]  /*11a00*/  FFMA.FTZ R66, R41, c[0x0][0x23c], -R66 ;  /* 0x00008f0029427a23 */ /* 0x000fe20000010842 */
[----:B------:R-:W-:Y:S01]  /*11a10*/  F2FP.PACK_AB R41, R92, R93 ;  /* 0x0000005d5c29723e */ /* 0x000fe200000000ff */
[----:B------:R-:W-:Y:S01]  /*11a20*/  FADD.FTZ R57, R180, R2 ;  /* 0x00000002b4397221 */ /* 0x000fe20000010000 */
[C---:B------:R-:W-:Y:S04]  /*11a30*/  HMMA.16816.F32 R8, R48.reuse, R52, R8 ;  /* 0x000000343008723c */ /* 0x040fe80000001808 */
[----:B------:R-:W-:Y:S01]  /*11a40*/  FADD.FTZ R2, R229, R39 ;  /* 0x00000027e5027221 */ /* 0x000fe20000010000 */
[----:B------:R-:W1:Y:S01]  /*11a50*/  MUFU.EX2 R66, R66 ;  /* 0x0000004200427308 */ /* 0x000e620000000800 */
[----:B------:R-:W-:Y:S02]  /*11a60*/  FADD.FTZ R39, R181, R0 ;  /* 0x00000000b5277221 */ /* 0x000fe40000010000 */
[----:B------:R-:W-:Y:S01]  /*11a70*/  FADD.FTZ R0, R179, R40 ;  /* 0x00000028b3007221 */ /* 0x000fe20000010000 */
[-C--:B------:R-:W-:Y:S03]  /*11a80*/  HMMA.16816.F32 R12, R48, R54.reuse, R12 ;  /* 0x00000036300c723c */ /* 0x080fe6000000180c */
[----:B------:R-:W-:Y:S01]  /*11a90*/  FADD.FTZ R2, R247, R2 ;  /* 0x00000002f7027221 */ /* 0x000fe20000010000 */
[----:B------:R-:W-:Y:S01]  /*11aa0*/  F2FP.PACK_AB R40, R94, R95 ;  /* 0x0000005f5e28723e */ /* 0x000fe200000000ff */
[----:B------:R-:W-:Y:S01]  /*11ab0*/  FADD.FTZ R58, R202, R0 ;  /* 0x00000000ca3a7221 */ /* 0x000fe20000010000 */
[----:B------:R-:W2:Y:S01]  /*11ac0*/  MUFU.EX2 R69, R69 ;  /* 0x0000004500457308 */ /* 0x000ea20000000800 */
[----:B------:R-:W-:Y:S01]  /*11ad0*/  FADD.FTZ R2, R203, R2 ;  /* 0x00000002cb027221 */ /* 0x000fe20000010000 */
[C---:B------:R-:W-:Y:S01]  /*11ae0*/  HMMA.16816.F32 R16, R44.reuse, R54, R16 ;  /* 0x000000362c10723c */ /* 0x040fe20000001810 */
[----:B------:R-:W3:Y:S03]  /*11af0*/  LDSM.16.MT88.4 R52, [R185+0x5800] ;  /* 0x00580000b934783b */ /* 0x000ee60000004200 */
[----:B------:R-:W-:Y:S02]  /*11b00*/  FADD.FTZ R59, R209, R2 ;  /* 0x00000002d13b7221 */ /* 0x000fe40000010000 */
[----:B------:R-:W-:Y:S02]  /*11b10*/  FADD.FTZ R57, R182, R57 ;  /* 0x00000039b6397221 */ /* 0x000fe40000010000 */
[----:B------:R-:W-:Y:S01]  /*11b20*/  FADD.FTZ R0, R148, R59 ;  /* 0x0000003b94007221 */ /* 0x000fe20000010000 */
[-C--:B------:R-:W-:Y:S01]  /*11b30*/  HMMA.16816.F32 R20, R44, R60.reuse, R20 ;  /* 0x0000003c2c14723c */ /* 0x080fe20000001814 */
[----:B------:R-:W-:Y:S02]  /*11b40*/  LDSM.16.MT88.4 R148, [R185+0x5c00] ;  /* 0x005c0000b994783b */ /* 0x000fe40000004200 */
[----:B------:R-:W-:Y:S01]  /*11b50*/  FADD.FTZ R57, R201, R57 ;  /* 0x00000039c9397221 */ /* 0x000fe20000010000 */
[----:B-1----:R-:W-:Y:S01]  /*11b60*/  F2FP.PACK_AB R163, R66, R71 ;  /* 0x0000004742a3723e */ /* 0x002fe200000000ff */
[----:B------:R-:W-:Y:S02]  /*11b70*/  FADD.FTZ R56, R168, R39 ;  /* 0x00000027a8387221 */ /* 0x000fe40000010000 */
[----:B------:R-:W-:Y:S01]  /*11b80*/  FADD.FTZ R57, R170, R57 ;  /* 0x00000039aa397221 */ /* 0x000fe20000010000 */
[C---:B------:R-:W-:Y:S04]  /*11b90*/  HMMA.16816.F32 R24, R48.reuse, R60, R24 ;  /* 0x0000003c3018723c */ /* 0x040fe80000001818 */
[----:B------:R-:W-:Y:S01]  /*11ba0*/  FADD.FTZ R39, R205, R57 ;  /* 0x00000039cd277221 */ /* 0x000fe20000010000 */
[----:B--2---:R-:W-:Y:S01]  /*11bb0*/  F2FP.PACK_AB R161, R69, R67 ;  /* 0x0000004345a1723e */ /* 0x004fe200000000ff */
[----:B------:R-:W-:Y:S02]  /*11bc0*/  FADD.FTZ R2, R199, R56 ;  /* 0x00000038c7027221 */ /* 0x000fe40000010000 */
[----:B------:R-:W-:Y:S01]  /*11bd0*/  FADD.FTZ R57, R251, R58 ;  /* 0x0000003afb397221 */ /* 0x000fe20000010000 */
[-C--:B------:R-:W-:Y:S01]  /*11be0*/  HMMA.16816.F32 R28, R48, R62.reuse, R28 ;  /* 0x0000003e301c723c */ /* 0x080fe2000000181c */
[----:B------:R-:W1:Y:S02]  /*11bf0*/  LDSM.16.MT88.4 R48, [R186+0x5800] ;  /* 0x00580000ba30783b */ /* 0x000e640000004200 */
[----:B------:R-:W-:Y:S02]  /*11c00*/  FADD.FTZ R56, R225, R39 ;  /* 0x00000027e1387221 */ /* 0x000fe40000010000 */
[----:B------:R-:W-:Y:S02]  /*11c10*/  FADD.FTZ R39, R217, R2 ;  /* 0x00000002d9277221 */ /* 0x000fe40000010000 */
[----:B------:R-:W-:Y:S01]  /*11c20*/  FADD.FTZ R58, R147, R0 ;  /* 0x00000000933a7221 */ /* 0x000fe20000010000 */
[----:B------:R-:W-:Y:S04]  /*11c30*/  HMMA.16816.F32 R32, R44, R62, R32 ;  /* 0x0000003e2c20723c */ /* 0x000fe80000001820 */
[----:B------:R-:W-:Y:S02]  /*11c40*/  FADD.FTZ R2, R139, R57 ;  /* 0x000000398b027221 */ /* 0x000fe40000010000 */
[----:B------:R-:W-:Y:S01]  /*11c50*/  FADD.FTZ R0, R242, R56 ;  /* 0x00000038f2007221 */ /* 0x000fe20000010000 */
[----:B------:R-:W-:Y:S01]  /*11c60*/  F2FP.PACK_AB R44, R86, R87 ;  /* 0x00000057562c723e */ /* 0x000fe200000000ff */
[----:B------:R-:W-:Y:S01]  /*11c70*/  FADD.FTZ R39, R235, R39 ;  /* 0x00000027eb277221 */ /* 0x000fe20000010000 */
[-C--:B---3--:R-:W-:Y:S05]  /*11c80*/  HMMA.16816.F32 R4, R40, R52.reuse, R4 ;  /* 0x000000342804723c */ /* 0x088fea0000001804 */
[----:B------:R-:W-:Y:S01]  /*11c90*/  FADD.FTZ R2, R226, R2 ;  /* 0x00000002e2027221 */ /* 0x000fe20000010000 */
[----:B------:R-:W-:Y:S02]  /*11ca0*/  F2FP.PACK_AB R45, R84, R85 ;  /* 0x00000055542d723e */ /* 0x000fe400000000ff */
[----:B------:R-:W-:Y:S01]  /*11cb0*/  F2FP.PACK_AB R46, R82, R83 ;  /* 0x00000053522e723e */ /* 0x000fe200000000ff */
[----:B------:R-:W-:Y:S03]  /*11cc0*/  FADD.FTZ R2, R243, R2 ;  /* 0x00000002f3027221 */ /* 0x000fe60000010000 */
[----:B------:R-:W-:Y:S07]  /*11cd0*/  F2FP.PACK_AB R47, R80, R81 ;  /* 0x00000051502f723e */ /* 0x000fee00000000ff */
        /* <DEDUP_REMOVED lines=41> */
[-C--:B------:R-:W-:Y:S05]  /*11f70*/  HMMA.16816.F32 R140, R164, R148.reuse, R4 ;  /* 0x00000094a48c723c */ /* 0x080fea0000001804 */
        /* <DEDUP_REMOVED lines=19> */
[-C--:B------:R-:W-:Y:S03]  /*120b0*/  HMMA.16816.F32 R144, R160, R150.reuse, R12 ;  /* 0x00000096a090723c */ /* 0x080fe6000000180c */
[----:B------:R-:W-:Y:S02]  /*120c0*/  FADD.FTZ R0, R127, R0 ;  /* 0x000000007f007221 */ /* 0x000fe40000010000 */
[----:B------:R-:W-:Y:S02]  /*120d0*/  FADD.FTZ R5, R154, R6 ;  /* 0x000000069a057221 */ /* 0x000fe40000010000 */
[----:B------:R-:W-:Y:S01]  /*120e0*/  FADD.FTZ R2, R132, R2 ;  /* 0x0000000284027221 */ /* 0x000fe20000010000 */
[C---:B------:R-:W-:Y:S04]  /*120f0*/  HMMA.16816.F32 R148, R164.reuse, R150, R16 ;  /* 0x00000096a494723c */ /* 0x040fe80000001810 */
[----:B------:R-:W-:Y:S01]  /*12100*/  FADD.FTZ R8, R153, R4 ;  /* 0x0000000499087221 */ /* 0x000fe20000010000 */
[----:B------:R-:W-:Y:S01]  /*12110*/  MOV R132, R38 ;  /* 0x0000002600847202 */ /* 0x000fe20000000f00 */
[----:B------:R-:W-:Y:S02]  /*12120*/  FADD.FTZ R0, R99, R0 ;  /* 0x0000000063007221 */ /* 0x000fe40000010000 */
[----:B------:R-:W-:Y:S01]  /*12130*/  FADD.FTZ R4, R135, R5 ;  /* 0x0000000587047221 */ /* 0x000fe20000010000 */
[----:B------:R-:W-:Y:S03]  /*12140*/  MOV R135, R3 ;  /* 0x0000000300877202 */ /* 0x000fe60000000f00 */
        /* <DEDUP_REMOVED lines=48> */
.L_x_444:
[----:B------:R-:W2:Y:S04]  /*12450*/  LDL.LU R5, [R1] ;  /* 0x0000000001057983 */ /* 0x000ea80000300800 */
[----:B------:R-:W3:Y:S04]  /*12460*/  LDL.LU R7, [R1+0x4] ;  /* 0x0000040001077983 */ /* 0x000ee80000300800 */
[----:B------:R-:W4:Y:S04]  /*12470*/  LDL.LU R6, [R1+0x8] ;  /* 0x0000080001067983 */ /* 0x000f280000300800 */
[----:B------:R-:W4:Y:S04]  /*12480*/  LDL.LU R9, [R1+0xc] ;  /* 0x00000c0001097983 */ /* 0x000f280000300800 */
[----:B------:R-:W4:Y:S01]  /*12490*/  LDL.LU R48, [R1+0x30] ;  /* 0x0000300001307983 */ /* 0x000f220000300800 */
[----:B------:R-:W1:Y:S03]  /*124a0*/  LDC.U8 R25, c[0x0][0x329] ;  /* 0x0000ca40ff197b82 */ /* 0x000e660000000000 */
[----:B------:R-:W1:Y:S05]  /*124b0*/  S2R R47, SR_TID.X ;  /* 0x00000000002f7919 */ /* 0x000e6a0000002100 */
[----:B------:R-:W2:Y:S01]  /*124c0*/  LDC.U8 R26, c[0x0][0x328] ;  /* 0x0000ca00ff1a7b82 */ /* 0x000ea20000000000 */
[----:B-1----:R-:W-:-:S04]  /*124d0*/  SHF.R.S32.HI R24, RZ, 0x1f, R47 ;  /* 0x0000001fff187819 */ /* 0x002fc8000001142f */
[CC--:B------:R-:W-:Y:S02]  /*124e0*/  LEA.HI R44, R24.reuse, R47.reuse, RZ, 0x2 ;  /* 0x0000002f182c7211 */ /* 0x0c0fe400078f10ff */
[----:B------:R-:W-:Y:S02]  /*124f0*/  LEA.HI R24, R24, R47, RZ, 0x5 ;  /* 0x0000002f18187211 */ /* 0x000fe400078f28ff */
[----:B------:R-:W-:Y:S02]  /*12500*/  SHF.R.S32.HI R46, RZ, 0x2, R44 ;  /* 0x00000002ff2e7819 */ /* 0x000fe4000001142c */
[----:B------:R-:W-:Y:S01]  /*12510*/  SHF.R.S32.HI R19, RZ, 0x5, R24 ;  /* 0x00000005ff137819 */ /* 0x000fe20000011418 */
        /* <DEDUP_REMOVED lines=24> */
[----:B------:R-:W-:-:S07]  /*126a0*/  @P0 IMAD.MOV.U32 R39, RZ, RZ, R6 ;  /* 0x000000ffff270224 */ /* 0x000fce00078e0006 */
[----:B------:R-:W3:Y:S01]  /*126b0*/  @P5 MUFU.RCP R4, R22 ;  /* 0x0000001600045308 */ /* 0x000ee20000001000 */
[----:B-1----:R-:W-:Y:S01]  /*126c0*/  FADD.FTZ R23, R5, R2 ;  /* 0x0000000205177221 */ /* 0x002fe20000010000 */
[----:B------:R-:W-:Y:S02]  /*126d0*/  MOV R2, 0x3f800000 ;  /* 0x3f80000000027802 */ /* 0x000fe40000000f00 */
[----:B------:R-:W-:Y:S02]  /*126e0*/  LOP3.LUT R5, R44, 0xfffffffc, RZ, 0xc0, !PT ;  /* 0xfffffffc2c057812 */ /* 0x000fe400078ec0ff */
[----:B------:R-:W-:Y:S01]  /*126f0*/  FSETP.NE.FTZ.AND P3, PT, R23, RZ, PT ;  /* 0x000000ff1700720b */ /* 0x000fe20003f75000 */
[C---:B--2---:R-:W-:Y:S01]  /*12700*/  FMUL.FTZ R140, R0.reuse, R140 ;  /* 0x0000008c008c7220 */ /* 0x044fe20000410000 */
        /* <DEDUP_REMOVED lines=11> */
[C---:B---3--:R-:W-:Y:S01]  /*127c0*/  FMUL.FTZ R142, R4.reuse, R142 ;  /* 0x0000008e048e7220 */ /* 0x048fe20000410000 */
        /* <DEDUP_REMOVED lines=70> */
[----:B------:R-:W-:Y:S04]  /*12c30*/  STS [R4+0x1000], R14 ;  /* 0x0010000e04007388 */ /* 0x000fe80000000800 */
[----:B------:R4:W-:Y:S04]  /*12c40*/  STS [R4+0x1200], R146 ;  /* 0x0012009204007388 */ /* 0x0009e80000000800 */
[----:B------:R4:W-:Y:S04]  /*12c50*/  STS [R2+0x200], R12 ;  /* 0x0002000c02007388 */ /* 0x0009e80000000800 */
[----:B-1----:R-:W1:Y:S04]  /*12c60*/  S2R R17, SR_CTAID.Y ;  /* 0x0000000000117919 */ /* 0x002e680000002600 */
[----:B------:R1:W-:Y:S04]  /*12c70*/  STS [R2], R13 ;  /* 0x0000000d02007388 */ /* 0x0003e80000000800 */
[----:B--2---:R-:W2:Y:S01]  /*12c80*/  S2R R18, SR_CTAID.Z ;  /* 0x0000000000127919 */ /* 0x004ea20000002700 */
[----:B---3--:R-:W-:-:S05]  /*12c90*/  IMAD.IADD R0, R5, 0x1, R2 ;  /* 0x0000000105007824 */ /* 0x008fca00078e0202 */
[----:B------:R-:W-:Y:S01]  /*12ca0*/  STS [R0], R9 ;  /* 0x0000000900007388 */ /* 0x000fe20000000800 */
[----:B----4-:R-:W-:-:S03]  /*12cb0*/  @P1 MOV R4, c[0x0][0x210] ;  /* 0x0000840000041a02 */ /* 0x010fc60000000f00 */
[----:B------:R3:W-:Y:S01]  /*12cc0*/  STS [R0+0x200], R6 ;  /* 0x0002000600007388 */ /* 0x0007e20000000800 */
[----:B------:R4:W-:Y:S03]  /*12cd0*/  @P4 MUFU.LG2 R12, R21 ;  /* 0x00000015000c4308 */ /* 0x0009e60000000c00 */
[----:B------:R-:W-:Y:S04]  /*12ce0*/  STS [R2+0x1000], R11 ;  /* 0x0010000b02007388 */ /* 0x000fe80000000800 */
[----:B------:R2:W-:Y:S01]  /*12cf0*/  STS [R2+0x1200], R10 ;  /* 0x0012000a02007388 */ /* 0x0005e20000000800 */
[----:B-1----:R-:W-:Y:S03]  /*12d00*/  @P5 MUFU.LG2 R13, R22 ;  /* 0x00000016000d5308 */ /* 0x002fe60000000c00 */
[----:B------:R1:W-:Y:S04]  /*12d10*/  STS [R0+0x1000], R8 ;  /* 0x0010000800007388 */ /* 0x0003e80000000800 */
[----:B------:R1:W-:Y:S04]  /*12d20*/  STS [R0+0x1200], R7 ;  /* 0x0012000700007388 */ /* 0x0003e80000000800 */
[----:B----4-:R4:W5:Y:S04]  /*12d30*/  LDL R21, [R1+0x34] ;  /* 0x0000340001157983 */ /* 0x0109680000100800 */
[----:B------:R-:W-:Y:S01]  /*12d40*/  BAR.SYNC.DEFER_BLOCKING 0x0 ;  /* 0x0000000000007b1d */ /* 0x000fe20000010000 */
[----:B---3--:R-:W-:-:S02]  /*12d50*/  @P1 IMAD R6, R4, c[0x0][0x214], RZ ;  /* 0x0000850004061a24 */ /* 0x008fc400078e02ff */
[----:B------:R-:W-:-:S05]  /*12d60*/  @!P1 IMAD.MOV.U32 R4, RZ, RZ, c[0x0][0x214] ;  /* 0x00008500ff049624 */ /* 0x000fca00078e00ff */
[----:B------:R-:W-:Y:S01]  /*12d70*/  @!P1 SEL R6, R4, c[0x0][0x234], !P2 ;  /* 0x00008d0004069a07 */ /* 0x000fe20005000000 */
[----:B--2---:R2:W3:Y:S01]  /*12d80*/  @P6 MUFU.LG2 R10, R20 ;  /* 0x00000014000a6308 */ /* 0x0044e20000000c00 */
[----:B------:R-:W-:Y:S02]  /*12d90*/  @!P0 SHF.R.S32.HI R2, RZ, 0x1f, R17 ;  /* 0x0000001fff028819 */ /* 0x000fe40000011411 */
[----:B------:R-:W-:Y:S01]  /*12da0*/  ISETP.NE.OR P2, PT, R25, RZ, !P2 ;  /* 0x000000ff1900720c */ /* 0x000fe20005745670 */
[----:B-1----:R-:W-:-:S04]  /*12db0*/  @!P0 IMAD.WIDE.U32 R8, R17, c[0x0][0x1e0], RZ ;  /* 0x0000780011088a25 */ /* 0x002fc800078e00ff */
[----:B------:R-:W-:Y:S01]  /*12dc0*/  @!P0 IMAD R4, R2, c[0x0][0x1e0], RZ ;  /* 0x0000780002048a24 */ /* 0x000fe200078e02ff */
[----:B------:R-:W-:Y:S01]  /*12dd0*/  LOP3.LUT R2, R24, 0xffffffe0, RZ, 0xc0, !PT ;  /* 0xffffffe018027812 */ /* 0x000fe200078ec0ff */
[----:B------:R-:W1:Y:S01]  /*12de0*/  @P3 MUFU.LG2 R11, R23 ;  /* 0x00000017000b3308 */ /* 0x000e620000000c00 */
[----:B------:R-:W-:Y:S01]  /*12df0*/  @P1 MOV R0, 0x1 ;  /* 0x0000000100001802 */ /* 0x000fe20000000f00 */
[----:B------:R-:W-:Y:S02]  /*12e00*/  @!P0 IMAD R4, R17, c[0x0][0x1e4], R4 ;  /* 0x0000790011048a24 */ /* 0x000fe400078e0204 */
[----:B------:R-:W-:Y:S01]  /*12e10*/  @!P1 IMAD R0, R6, c[0x0][0x1c0], RZ ;  /* 0x0000700006009a24 */ /* 0x000fe200078e02ff */
[----:B------:R4:W4:Y:S01]  /*12e20*/  LDS.128 R24, [R197] ;  /* 0x00000000c5187984 */ /* 0x0009220000000c00 */
[----:B------:R-:W-:Y:S01]  /*12e30*/  @!P2 IMAD R5, R17, c[0x0][0x214], RZ ;  /* 0x000085001105aa24 */ /* 0x000fe200078e02ff */
[----:B------:R-:W-:Y:S01]  /*12e40*/  @!P0 IADD3 R45, R9, R4, RZ ;  /* 0x00000004092d8210 */ /* 0x000fe20007ffe0ff */
[----:B------:R-:W-:Y:S01]  /*12e50*/  IMAD.IADD R9, R47, 0x1, -R2 ;  /* 0x000000012f097824 */ /* 0x000fe200078e0a02 */
[----:B--2---:R-:W2:Y:S04]  /*12e60*/  S2R R20, SR_CTAID.X ;  /* 0x0000000000147919 */ /* 0x004ea80000002500 */
[----:B------:R1:W4:Y:S04]  /*12e70*/  LDS.128 R28, [R197+0x800] ;  /* 0x00080000c51c7984 */ /* 0x0003280000000c00 */
[----:B------:R4:W4:Y:S04]  /*12e80*/  LDS.128 R32, [R197+0x1000] ;  /* 0x00100000c5207984 */ /* 0x0009280000000c00 */
[----:B------:R4:W4:Y:S01]  /*12e90*/  LDS.128 R40, [R197+0x1800] ;  /* 0x00180000c5287984 */ /* 0x0009220000000c00 */
[----:B------:R-:W-:Y:S01]  /*12ea0*/  IMAD R0, R17, R0, RZ ;  /* 0x0000000011007224 */ /* 0x000fe200078e02ff */
[----:B------:R-:W-:Y:S01]  /*12eb0*/  @P1 MOV R7, c[0x0][0x210] ;  /* 0x0000840000071a02 */ /* 0x000fe20000000f00 */
[----:B------:R-:W-:Y:S01]  /*12ec0*/  @!P1 IMAD.MOV.U32 R7, RZ, RZ, 0x1 ;  /* 0x00000001ff079424 */ /* 0x000fe200078e00ff */
[----:B------:R-:W-:Y:S01]  /*12ed0*/  @!P2 SEL R2, R5, R48, !P0 ;  /* 0x000000300502a207 */ /* 0x000fe20004000000 */
[----:B------:R-:W-:Y:S01]  /*12ee0*/  @!P0 IMAD.MOV.U32 R39, RZ, RZ, R8 ;  /* 0x000000ffff278224 */ /* 0x000fe200078e0008 */
[----:B------:R-:W-:Y:S01]  /*12ef0*/  LOP3.LUT P0, RZ, R9, 0x3, RZ, 0xc0, !PT ;  /* 0x0000000309ff7812 */ /* 0x000fe2000780c0ff */
[----:B---3--:R-:W-:Y:S01]  /*12f00*/  @P6 FMUL.FTZ R8, R10, 0.69314718246459960938 ;  /* 0x3f3172180a086820 */ /* 0x008fe20000410000 */
[----:B------:R-:W-:Y:S01]  /*12f10*/  SEL R10, R0, RZ, P2 ;  /* 0x000000ff000a7207 */ /* 0x000fe20001000000 */
[----:B------:R-:W-:Y:S01]  /*12f20*/  CS2R R4, SRZ ;  /* 0x0000000000047805 */ /* 0x000fe2000001ff00 */
[----:B--2---:R-:W-:Y:S01]  /*12f30*/  IMAD R0, R20, R7, RZ ;  /* 0x0000000714007224 */ /* 0x004fe200078e02ff */
[----:B------:R-:W-:-:S02]  /*12f40*/  @!P2 SHF.R.S32.HI R5, RZ, 0x1f, R2 ;  /* 0x0000001fff05a819 */ /* 0x000fc40000011402 */
[----:B------:R-:W-:Y:S01]  /*12f50*/  @!P2 MOV R4, R2 ;  /* 0x000000020004a202 */ /* 0x000fe20000000f00 */
[----:B------:R-:W-:Y:S01]  /*12f60*/  IMAD R2, R18, R6, R10 ;  /* 0x0000000612027224 */ /* 0x000fe200078e020a */
[----:B------:R-:W-:Y:S01]  /*12f70*/  SHF.L.U32 R0, R0, 0x7, RZ ;  /* 0x0000000700007819 */ /* 0x000fe200000006ff */
[----:B-1----:R-:W-:Y:S01]  /*12f80*/  @P3 FMUL.FTZ R6, R11, 0.69314718246459960938 ;  /* 0x3f3172180b063820 */ /* 0x002fe20000410000 */
[----:B------:R-:W-:Y:S01]  /*12f90*/  MOV R17, 0x7f800000 ;  /* 0x7f80000000117802 */ /* 0x000fe20000000f00 */
[----:B------:R-:W-:Y:S01]  /*12fa0*/  @P6 FFMA.FTZ R17, R38, c[0x0][0x238], R8 ;  /* 0x00008e0026116a23 */ /* 0x000fe20000010008 */
[----:B------:R-:W-:Y:S01]  /*12fb0*/  IADD3 R11, P2, P1, R0, R4, R2 ;  /* 0x00000004000b7210 */ /* 0x000fe2000795e002 */
[----:B------:R-:W-:Y:S01]  /*12fc0*/  @P5 FMUL.FTZ R9, R13, 0.69314718246459960938 ;  /* 0x3f3172180d095820 */ /* 0x000fe20000410000 */
[----:B------:R-:W-:Y:S01]  /*12fd0*/  SHF.R.S32.HI R0, RZ, 0x1f, R0 ;  /* 0x0000001fff007819 */ /* 0x000fe20000011400 */
[----:B------:R-:W-:Y:S01]  /*12fe0*/  @P4 FMUL.FTZ R8, R12, 0.69314718246459960938 ;  /* 0x3f3172180c084820 */ /* 0x000fe20000410000 */
[----:B------:R-:W-:Y:S01]  /*12ff0*/  SHF.R.S32.HI R2, RZ, 0x1f, R2 ;  /* 0x0000001fff027819 */ /* 0x000fe20000011402 */
        /* <DEDUP_REMOVED lines=46> */
.L_x_449:
[----:B------:R-:W-:Y:S05]  /*132e0*/  BSYNC B0 ;  /* 0x0000000000007941 */ /* 0x000fea0003800000 */
.L_x_448:
[----:B-1----:R-:W2:Y:S04]  /*132f0*/  LDL.LU R8, [R1+0x38] ;  /* 0x0000380001087983 */ /* 0x002ea80000300800 */
[----:B------:R-:W3:Y:S01]  /*13300*/  LDL.LU.64 R6, [R1+0x18] ;  /* 0x0000180001067983 */ /* 0x000ee20000300a00 */
[----:B------:R-:W-:Y:S01]  /*13310*/  SHF.R.S32.HI R5, RZ, 0x1f, R18 ;  /* 0x0000001fff057819 */ /* 0x000fe20000011412 */
[----:B------:R-:W-:Y:S02]  /*13320*/  BSSY B0, `(.L_x_450) ;  /* 0x000001e000007945 */ /* 0x000fe40003800000 */
[----:B------:R-:W1:Y:S02]  /*13330*/  S2R R2, SR_TID.X ;  /* 0x0000000000027919 */ /* 0x000e640000002100 */
[----:B-1----:R-:W-:-:S04]  /*13340*/  SHF.R.S32.HI R4, RZ, 0x1f, R2 ;  /* 0x0000001fff047819 */ /* 0x002fc80000011402 */
[----:B------:R-:W-:-:S04]  /*13350*/  LEA.HI R4, R4, R2, RZ, 0x2 ;  /* 0x0000000204047211 */ /* 0x000fc800078f10ff */
[----:B------:R-:W-:Y:S02]  /*13360*/  LOP3.LUT R0, R4, 0xfffffffc, RZ, 0xc0, !PT ;  /* 0xfffffffc04007812 */ /* 0x000fe400078ec0ff */
[----:B------:R-:W-:-:S03]  /*13370*/  SHF.R.S32.HI R10, RZ, 0x2, R4 ;  /* 0x00000002ff0a7819 */ /* 0x000fc60000011404 */
[----:B------:R-:W-:Y:S01]  /*13380*/  IMAD.IADD R0, R2, 0x1, -R0 ;  /* 0x0000000102007824 */ /* 0x000fe200078e0a00 */
[----:B------:R-:W-:-:S03]  /*13390*/  SHF.R.S32.HI R11, RZ, 0x1f, R10 ;  /* 0x0000001fff0b7819 */ /* 0x000fc6000001140a */
[----:B------:R-:W-:-:S05]  /*133a0*/  IMAD.SHL.U32 R0, R0, 0x8, RZ ;  /* 0x0000000800007824 */ /* 0x000fca00078e00ff */
[----:B------:R-:W-:Y:S01]  /*133b0*/  SHF.R.S32.HI R0, RZ, 0x1f, R0 ;  /* 0x0000001fff007819 */ /* 0x000fe20000011400 */
[----:B--2---:R-:W-:Y:S02]  /*133c0*/  IMAD R14, R20, -0x80, R8 ;  /* 0xffffff80140e7824 */ /* 0x004fe400078e0208 */
[----:B------:R-:W1:Y:S01]  /*133d0*/  S2R R8, SR_CTAID.X ;  /* 0x0000000000087919 */ /* 0x000e620000002500 */
[C---:B---3--:R-:W-:Y:S02]  /*133e0*/  IADD3 R2, P0, R6.reuse, R39, RZ ;  /* 0x0000002706027210 */ /* 0x048fe40007f1e0ff */
[----:B------:R-:W-:-:S03]  /*133f0*/  ISETP.GE.AND P1, PT, R6, c[0x0][0x220], PT ;  /* 0x0000880006007a0c */ /* 0x000fc60003f26270 */
[----:B------:R-:W-:Y:S01]  /*13400*/  IMAD.X R3, R0, 0x1, R45, P0 ;  /* 0x0000000100037824 */ /* 0x000fe200000e062d */
[----:B------:R-:W-:Y:S01]  /*13410*/  ISETP.GE.OR P0, PT, R46, R14, P1 ;  /* 0x0000000e2e00720c */ /* 0x000fe20000f06670 */
[----:B------:R-:W-:Y:S02]  /*13420*/  IMAD R0, R5, c[0x0][0x1f0], RZ ;  /* 0x00007c0005007a24 */ /* 0x000fe400078e02ff */
[----:B------:R-:W-:-:S04]  /*13430*/  IMAD.WIDE.U32 R6, R18, c[0x0][0x1f0], R2 ;  /* 0x00007c0012067a25 */ /* 0x000fc800078e0002 */
[----:B------:R-:W-:-:S04]  /*13440*/  IMAD R0, R18, c[0x0][0x1f4], R0 ;  /* 0x00007d0012007a24 */ /* 0x000fc800078e0200 */
[----:B------:R-:W-:Y:S02]  /*13450*/  IMAD.IADD R5, R7, 0x1, R0 ;  /* 0x0000000107057824 */ /* 0x000fe400078e0200 */
[----:B-1----:R-:W-:Y:S01]  /*13460*/  IMAD.WIDE R2, R8, 0x80, R10 ;  /* 0x0000008008027825 */ /* 0x002fe200078e020a */
        /* <DEDUP_REMOVED lines=8> */
[----:B----4-:R1:W-:Y:S02]  /*134f0*/  STG.E.128 [R12.64], R24 ;  /* 0x000000180c007986 */ /* 0x0103e4000c101d08 */
.L_x_451:
[----:B------:R-:W-:Y:S05]  /*13500*/  BSYNC B0 ;  /* 0x0000000000007941 */ /* 0x000fea0003800000 */
.L_x_450:
        /* <DEDUP_REMOVED lines=14> */
[----:B----4-:R1:W-:Y:S02]  /*135f0*/  STG.E.128 [R12.64], R28 ;  /* 0x0000001c0c007986 */ /* 0x0103e4000c101d08 */
.L_x_453:
[----:B------:R-:W-:Y:S05]  /*13600*/  BSYNC B0 ;  /* 0x0000000000007941 */ /* 0x000fea0003800000 */
.L_x_452:
        /* <DEDUP_REMOVED lines=15> */
.L_x_455:
[----:B------:R-:W-:Y:S05]  /*13700*/  BSYNC B0 ;  /* 0x0000000000007941 */ /* 0x000fea0003800000 */
.L_x_454:
        /* <DEDUP_REMOVED lines=13> */
[----:B----4-:R-:W-:Y:S01]  /*137e0*/  STG.E.128 [R2.64], R40 ;  /* 0x0000002802007986 */ /* 0x010fe2000c101d08 */
[----:B------:R-:W-:Y:S05]  /*137f0*/  EXIT ;  /* 0x000000000000794d */ /* 0x000fea0003800000 */
.L_x_409:
[----:B--2---:R-:W2:Y:S04]  /*13800*/  LDL.LU R15, [R1+0x30] ;  /* 0x00003000010f7983 */ /* 0x004ea80000300800 */
[----:B------:R-:W3:Y:S01]  /*13810*/  LDL.LU R14, [R1+0x38] ;  /* 0x00003800010e7983 */ /* 0x000ee20000300800 */
[----:B------:R-:W1:Y:S01]  /*13820*/  LDC.U8 R0, c[0x0][0x328] ;  /* 0x0000ca00ff007b82 */ /* 0x000e620000000000 */
[----:B------:R-:W-:Y:S01]  /*13830*/  SHF.R.S32.HI R8, RZ, 0x1f, R28 ;  /* 0x0000001fff087819 */ /* 0x000fe2000001141c */
[----:B------:R-:W-:Y:S01]  /*13840*/  BSSY B0, `(.L_x_456) ;  /* 0x0000041000007945 */ /* 0x000fe20003800000 */
[----:B------:R-:W-:Y:S02]  /*13850*/  SHF.R.S32.HI R9, RZ, 0x1f, R13 ;  /* 0x0000001fff097819 */ /* 0x000fe4000001140d */
[----:B------:R-:W-:-:S03]  /*13860*/  LEA.HI R8, R8, R28, RZ, 0x2 ;  /* 0x0000001c08087211 */ /* 0x000fc600078f10ff */
[----:B------:R-:W4:Y:S01]  /*13870*/  LDC.U8 R4, c[0x0][0x329] ;  /* 0x0000ca40ff047b82 */ /* 0x000f220000000000 */
[----:B------:R-:W-:Y:S01]  /*13880*/  LOP3.LUT R7, R8, 0xfffffffc, RZ, 0xc0, !PT ;  /* 0xfffffffc08077812 */ /* 0x000fe200078ec0ff */
[----:B------:R-:W-:-:S04]  /*13890*/  IMAD R9, R9, c[0x0][0x1f0], RZ ;  /* 0x00007c0009097a24 */ /* 0x000fc800078e02ff */
[----:B------:R-:W-:Y:S02]  /*138a0*/  IMAD.IADD R19, R28, 0x1, -R7 ;  /* 0x000000011c137824 */ /* 0x000fe400078e0a07 */
[----:B------:R-:W-:Y:S01]  /*138b0*/  IMAD R9, R13, c[0x0][0x1f4], R9 ;  /* 0x00007d000d097a24 */ /* 0x000fe200078e0209 */
[----:B-1----:R-:W-:Y:S02]  /*138c0*/  ISETP.NE.AND P3, PT, R0, RZ, PT ;  /* 0x000000ff0000720c */ /* 0x002fe40003f65270 */
[C---:B----4-:R-:W-:Y:S02]  /*138d0*/  ISETP.NE.AND P0, PT, R4.reuse, RZ, PT ;  /* 0x000000ff0400720c */ /* 0x050fe40003f05270 */
[----:B------:R-:W-:-:S11]  /*138e0*/  ISETP.NE.OR P2, PT, R4, RZ, !P3 ;  /* 0x000000ff0400720c */ /* 0x000fd60005f45670 */
[----:B------:R-:W-:Y:S01]  /*138f0*/  @P0 IMAD.MOV.U32 R5, RZ, RZ, c[0x0][0x210] ;  /* 0x00008400ff050624 */ /* 0x000fe200078e00ff */
[----:B------:R-:W-:Y:S01]  /*13900*/  @P0 MOV R17, c[0x0][0x210] ;  /* 0x0000840000110a02 */ /* 0x000fe20000000f00 */
[----:B------:R-:W-:Y:S02]  /*13910*/  @!P0 IMAD.MOV.U32 R6, RZ, RZ, c[0x0][0x214] ;  /* 0x00008500ff068624 */ /* 0x000fe400078e00ff */
[----:B------:R-:W-:Y:S02]  /*13920*/  @P0 IMAD R5, R5, c[0x0][0x214], RZ ;  /* 0x0000850005050a24 */ /* 0x000fe400078e02ff */
[----:B------:R-:W-:Y:S01]  /*13930*/  @!P0 IMAD.MOV.U32 R17, RZ, RZ, 0x1 ;  /* 0x00000001ff118424 */ /* 0x000fe200078e00ff */
[----:B------:R-:W-:Y:S02]  /*13940*/  @!P0 SEL R5, R6, c[0x0][0x234], !P3 ;  /* 0x00008d0006058a07 */ /* 0x000fe40005800000 */
[----:B------:R-:W-:Y:S01]  /*13950*/  CS2R R6, SRZ ;  /* 0x0000000000067805 */ /* 0x000fe2000001ff00 */
[----:B--2---:R-:W-:-:S02]  /*13960*/  ISETP.NE.AND P4, PT, R15, -0x1, PT ;  /* 0xffffffff0f00780c */ /* 0x004fc40003f85270 */
[----:B------:R-:W-:Y:S02]  /*13970*/  ISETP.NE.OR P1, PT, R15, -0x1, P2 ;  /* 0xffffffff0f00780c */ /* 0x000fe40001725670 */
[----:B---3--:R-:W-:-:S09]  /*13980*/  IADD3 R14, -R29, R14, RZ ;  /* 0x0000000e1d0e7210 */ /* 0x008fd20007ffe1ff */
[----:B------:R-:W-:Y:S01]  /*13990*/  @!P4 SHF.R.S32.HI R0, RZ, 0x1f, R12 ;  /* 0x0000001fff00c819 */ /* 0x000fe2000001140c */
[----:B------:R-:W-:-:S04]  /*139a0*/  @P4 IMAD.WIDE.U32 R2, R15, c[0x0][0x1e8], RZ ;  /* 0x00007a000f024a25 */ /* 0x000fc800078e00ff */
[----:B------:R-:W-:Y:S02]  /*139b0*/  @!P4 IMAD R0, R0, c[0x0][0x1e0], RZ ;  /* 0x000078000000ca24 */ /* 0x000fe400078e02ff */
[----:B------:R-:W-:Y:S02]  /*139c0*/  @P4 IMAD R4, R15, c[0x0][0x1ec], R3 ;  /* 0x00007b000f044a24 */ /* 0x000fe400078e0203 */
[----:B------:R-:W-:Y:S02]  /*139d0*/  @P4 IMAD.MOV.U32 R10, RZ, RZ, R2 ;  /* 0x000000ffff0a4224 */ /* 0x000fe400078e0002 */
[----:B------:R-:W-:-:S04]  /*139e0*/  @!P4 IMAD.WIDE.U32 R2, R12, c[0x0][0x1e0], RZ ;  /* 0x000078000c02ca25 */ /* 0x000fc800078e00ff */
[----:B------:R-:W-:Y:S01]  /*139f0*/  @!P4 IMAD R0, R12, c[0x0][0x1e4], R0 ;  /* 0x000079000c00ca24 */ /* 0x000fe200078e0200 */
[----:B------:R-:W-:Y:S01]  /*13a00*/  @!P4 MOV R10, R2 ;  /* 0x00000002000ac202 */ /* 0x000fe20000000f00 */
[----:B------:R-:W-:Y:S02]  /*13a10*/  @!P1 IMAD R15, R12, c[0x0][0x214], RZ ;  /* 0x000085000c0f9a24 */ /* 0x000fe400078e02ff */
[----:B------:R-:W-:Y:S02]  /*13a20*/  @!P4 IMAD.IADD R4, R3, 0x1, R0 ;  /* 0x000000010304c824 */ /* 0x000fe400078e0200 */
[----:B------:R-:W-:Y:S01]  /*13a30*/  IMAD.SHL.U32 R0, R19, 0x8, RZ ;  /* 0x0000000813007824 */ /* 0x000fe200078e00ff */
[----:B------:R1:W-:Y:S01]  /*13a40*/  @!P1 STL [R1+0x30], R15 ;  /* 0x0000300f01009387 */ /* 0x0003e20000100800 */
[----:B------:R-:W-:Y:S01]  /*13a50*/  @P0 IMAD.MOV.U32 R2, RZ, RZ, 0x1 ;  /* 0x00000001ff020424 */ /* 0x000fe200078e00ff */
[----:B------:R-:W-:Y:S01]  /*13a60*/  @!P2 SHF.R.S32.HI R7, RZ, 0x1f, R15 ;  /* 0x0000001fff07a819 */ /* 0x000fe2000001140f */
[----:B------:R-:W-:Y:S01]  /*13a70*/  @!P0 IMAD R2, R5, c[0x0][0x1c0], RZ ;  /* 0x0000700005028a24 */ /* 0x000fe200078e02ff */
[C---:B------:R-:W-:Y:S01]  /*13a80*/  IADD3 R10, P3, R0.reuse, R10, RZ ;  /* 0x0000000a000a7210 */ /* 0x040fe20007f7e0ff */
[----:B------:R-:W-:Y:S01]  /*13a90*/  @!P2 IMAD.MOV.U32 R6, RZ, RZ, R15 ;  /* 0x000000ffff06a224 */ /* 0x000fe200078e000f */
[----:B------:R-:W-:Y:S01]  /*13aa0*/  ISETP.GE.AND P1, PT, R0, c[0x0][0x220], PT ;  /* 0x0000880000007a0c */ /* 0x000fe20003f26270 */
[----:B------:R-:W-:Y:S01]  /*13ab0*/  IMAD R2, R12, R2, RZ ;  /* 0x000000020c027224 */ /* 0x000fe200078e02ff */
[----:B------:R-:W-:-:S02]  /*13ac0*/  LEA.HI.X.SX32 R11, R0, R4, 0x1, P3 ;  /* 0x00000004000b7211 */ /* 0x000fc400018f0eff */
[----:B------:R-:W-:Y:S02]  /*13ad0*/  SHF.R.S32.HI R4, RZ, 0x2, R8 ;  /* 0x00000002ff047819 */ /* 0x000fe40000011408 */
[----:B------:R-:W-:Y:S01]  /*13ae0*/  SEL R0, R2, RZ, P2 ;  /* 0x000000ff02007207 */ /* 0x000fe20001000000 */
[----:B------:R-:W-:Y:S01]  /*13af0*/  IMAD R2, R29, R17, RZ ;  /* 0x000000111d027224 */ /* 0x000fe200078e02ff */
[CC--:B------:R-:W-:Y:S01]  /*13b00*/  ISETP.GE.OR P3, PT, R4.reuse, R14.reuse, P1 ;  /* 0x0000000e0400720c */ /* 0x0c0fe20000f66670 */
[C---:B------:R-:W-:Y:S01]  /*13b10*/  IMAD.WIDE.U32 R10, R13.reuse, c[0x0][0x1f0], R10 ;  /* 0x00007c000d0a7a25 */ /* 0x040fe200078e000a */
[----:B------:R-:W-:Y:S02]  /*13b20*/  ISETP.GE.AND P6, PT, R4, R14, PT ;  /* 0x0000000e0400720c */ /* 0x000fe40003fc6270 */
[----:B------:R-:W-:Y:S01]  /*13b30*/  SHF.R.S32.HI R8, RZ, 0x1f, R2 ;  /* 0x0000001fff087819 */ /* 0x000fe20000011402 */
[----:B------:R-:W-:Y:S01]  /*13b40*/  IMAD R0, R13, R5, R0 ;  /* 0x000000050d007224 */ /* 0x000fe200078e0200 */
[----:B------:R-:W-:-:S04]  /*13b50*/  SHF.R.S32.HI R5, RZ, 0x1f, R4 ;  /* 0x0000001fff057819 */ /* 0x000fc80000011404 */
[--C-:B------:R-:W-:Y:S01]  /*13b60*/  IADD3 R20, P2, P0, R2, R6, R0.reuse ;  /* 0x0000000602147210 */ /* 0x100fe2000785e000 */
[----:B-1----:R-:W1:Y:S01]  /*13b70*/  S2R R15, SR_CTAID.X ;  /* 0x00000000000f7919 */ /* 0x002e620000002500 */
[----:B------:R-:W-:-:S04]  /*13b80*/  SHF.R.S32.HI R0, RZ, 0x1f, R0 ;  /* 0x0000001fff007819 */ /* 0x000fc80000011400 */
[----:B------:R-:W-:Y:S01]  /*13b90*/  IADD3.X R18, R8, R7, R0, P2, P0 ;  /* 0x0000000708127210 */ /* 0x000fe200017e0400 */
        /* <DEDUP_REMOVED lines=11> */
.L_x_457:
[----:B------:R-:W-:Y:S05]  /*13c50*/  BSYNC B0 ;  /* 0x0000000000007941 */ /* 0x000fea0003800000 */
.L_x_456:
        /* <DEDUP_REMOVED lines=16> */
.L_x_459:
[----:B------:R-:W-:Y:S05]  /*13d60*/  BSYNC B0 ;  /* 0x0000000000007941 */ /* 0x000fea0003800000 */
.L_x_458:
        /* <DEDUP_REMOVED lines=16> */
.L_x_461:
[----:B------:R-:W-:Y:S05]  /*13e70*/  BSYNC B0 ;  /* 0x0000000000007941 */ /* 0x000fea0003800000 */
.L_x_460:
        /* <DEDUP_REMOVED lines=15> */
.L_x_463:
[----:B------:R-:W-:Y:S05]  /*13f70*/  BSYNC B0 ;  /* 0x0000000000007941 */ /* 0x000fea0003800000 */
.L_x_462:
        /* <DEDUP_REMOVED lines=34> */
.L_x_464:
        /* <DEDUP_REMOVED lines=14> */
.L_x_619:


//--------------------- .text._ZN5flash16flash_fwd_kernelI23Flash_fwd_kernel_traitsILi32ELi128ELi128ELi4ELb0ELb0EN7cutlass6half_tE19Flash_kernel_traitsILi32ELi128ELi128ELi4ES3_EELb1ELb1ELb0ELb1ELb0ELb0ELb0ELb1EEEvNS_16Flash_fwd_paramsE --------------------------
	.section	.text._ZN5flash16flash_fwd_kernelI23Flash_fwd_kernel_traitsILi32ELi128ELi128ELi4ELb0ELb0EN7cutlass6half_tE19Flash_kernel_traitsILi32ELi128ELi128ELi4ES3_EELb1ELb1ELb0ELb1ELb0ELb0ELb0ELb1EEEvNS_16Flash_fwd_paramsE,"ax",@progbits
	.sectioninfo	@"SHI_REGISTERS=255"
	.align	128
        .global         _ZN5flash16flash_fwd_kernelI23Flash_fwd_kernel_traitsILi32ELi128ELi128ELi4ELb0ELb0EN7cutlass6half_tE19Flash_kernel_traitsILi32ELi128ELi128ELi4ES3_EELb1ELb1ELb0ELb1ELb0ELb0ELb0ELb1EEEvNS_16Flash_fwd_paramsE
        .type           _ZN5flash16flash_fwd_kernelI23Flash_fwd_kernel_traitsILi32ELi128ELi128ELi4ELb0ELb0EN7cutlass6half_tE19Flash_kernel_traitsILi32ELi128ELi128ELi4ES3_EELb1ELb1ELb0ELb1ELb0ELb0ELb0ELb1EEEvNS_16Flash_fwd_paramsE,@function
        .size           _ZN5flash16flash_fwd_kernelI23Flash_fwd_kernel_traitsILi32ELi128ELi128ELi4ELb0ELb0EN7cutlass6half_tE19Flash_kernel_traitsILi32ELi128ELi128ELi4ES3_EELb1ELb1ELb0ELb1ELb0ELb0ELb0ELb1EEEvNS_16Flash_fwd_paramsE,(.L_x_607 - _ZN5flash16flash_fwd_kernelI23Flash_fwd_kernel_traitsILi32ELi128ELi128ELi4ELb0ELb0EN7cutlass6half_tE19Flash_kernel_traitsILi32ELi128ELi128ELi4ES3_EELb1ELb1ELb0ELb1ELb0ELb0ELb0ELb1EEEvNS_16Flash_fwd_paramsE)
        .other          _ZN5flash16flash_fwd_kernelI23Flash_fwd_kernel_traitsILi32ELi128ELi128ELi4ELb0ELb0EN7cutlass6half_tE19Flash_kernel_traitsILi32ELi128ELi128ELi4ES3_EELb1ELb1ELb0ELb1ELb0ELb0ELb0ELb1EEEvNS_16Flash_fwd_paramsE,@"STO_CUDA_ENTRY STV_DEFAULT"
_ZN5flash16flash_fwd_kernelI23Flash_fwd_kernel_traitsILi32ELi128ELi128ELi4ELb0ELb0EN7cutlass6half_tE19Flash_kernel_traitsILi32ELi128ELi128ELi4ES3_EELb1ELb1ELb0ELb1ELb0ELb0ELb0ELb1EEEvNS_16Flash_fwd_paramsE:
.text._ZN5flash16flash_fwd_kernelI23Flash_fwd_kernel_traitsILi32ELi128ELi128ELi4ELb0ELb0EN7cutlass6half_tE19Flash_kernel_traitsILi32ELi128ELi128ELi4ES3_EELb1ELb1ELb0ELb1ELb0ELb0ELb0ELb1EEEvNS_16Flash_fwd_paramsE:
[----:B------:R-:W-:Y:S02]  /*0000*/  MOV R1, c[0x0][0x28] ;  /* 0x00000a0000017a02 */ /* 0x000fe40000000f00 */
[----:B------:R-:W-:Y:S01]  /*0010*/  ULDC.64 UR4, c[0x0][0x40] ;  /* 0x0000100000047ab9 */ /* 0x000fe20000000a00 */
[----:B------:R-:W-:Y:S01]  /*0020*/  BSSY B3, `(.L_x_465) ;  /* 0x0000005000037945 */ /* 0x000fe20003800000 */
[----:B------:R-:W-:Y:S01]  /*0030*/  UIADD3 UR6, UP0, UR4, 0x160, URZ ;  /* 0x0000016004067890 */ /* 0x000fe2000ff1e03f */
[----:B------:R-:W-:-:S03]  /*0040*/  IADD3 R1, R1, -0x408, RZ ;  /* 0xfffffbf801017810 */ /* 0x000fc60007ffe0ff */
[----:B------:R-:W-:-:S07]  /*0050*/  UIADD3.X UR7, URZ, UR5, URZ, UP0, !UPT ;  /* 0x000000053f077290 */ /* 0x000fce00087fe43f */
[----:B------:R-:W-:Y:S05]  /*0060*/  CALL.REL.NOINC `($_ZN5flash16flash_fwd_kernelI23Flash_fwd_kernel_traitsILi32ELi128ELi128ELi4ELb0ELb0EN7cutlass6half_tE19Flash_kernel_traitsILi32ELi128ELi128ELi4ES3_EELb1ELb1ELb0ELb1ELb0ELb0ELb0ELb1EEEvNS_16Flash_fwd_paramsE$_ZN5flash22compute_attn_1rowblockI23Flash_fwd_kernel_traitsILi32ELi128ELi128ELi4ELb0ELb0EN7cutlass6half_tE19Flash_kernel_traitsILi32ELi128ELi128ELi4ES3_EELb1ELb1ELb0ELb1ELb0ELb0ELb0ELb1ENS_16Flash_fwd_paramsEEEvRKT8_iii) ;  /* 0x0000002000007944 */ /* 0x000fea0003c00000 */
[----:B------:R-:W-:Y:S05]  /*0070*/  BSYNC B3 ;  /* 0x0000000000037941 */ /* 0x000fea0003800000 */
.L_x_465:
[----:B------:R-:W-:Y:S05]  /*0080*/  EXIT ;  /* 0x000000000000794d */ /* 0x000fea0003800000 */
        .type           $_ZN5flash16flash_fwd_kernelI23Flash_fwd_kernel_traitsILi32ELi128ELi128ELi4ELb0ELb0EN7cutlass6half_tE19Flash_kernel_traitsILi32ELi128ELi128ELi4ES3_EELb1ELb1ELb0ELb1ELb0ELb0ELb0ELb1EEEvNS_16Flash_fwd_paramsE$_ZN5flash22compute_attn_1rowblockI23Flash_fwd_kernel_traitsILi32ELi128ELi128ELi4ELb0ELb0EN7cutlass6half_tE19Flash_kernel_traitsILi32ELi128ELi128ELi4ES3_EELb1ELb1ELb0ELb1ELb0ELb0ELb0ELb1ENS_16Flash_fwd_paramsEEEvRKT8_iii,@function
        .size           $_ZN5flash16flash_fwd_kernelI23Flash_fwd_kernel_traitsILi32ELi128ELi128ELi4ELb0ELb0EN7cutlass6half_tE19Flash_kernel_traitsILi32ELi128ELi128ELi4ES3_EELb1ELb1ELb0ELb1ELb0ELb0ELb0ELb1EEEvNS_16Flash_fwd_paramsE$_ZN5flash22compute_attn_1rowblockI23Flash_fwd_kernel_traitsILi32ELi128ELi128ELi4ELb0ELb0EN7cutlass6half_tE19Flash_kernel_traitsILi32ELi128ELi128ELi4ES3_EELb1ELb1ELb0ELb1ELb0ELb0ELb0ELb1ENS_16Flash_fwd_paramsEEEvRKT8_iii,($__internal_0_$__cuda_sm70_shflsync_bfly_p - $_ZN5flash16flash_fwd_kernelI23Flash_fwd_kernel_traitsILi32ELi128ELi128ELi4ELb0ELb0EN7cutlass6half_tE19Flash_kernel_traitsILi32ELi128ELi128ELi4ES3_EELb1ELb1ELb0ELb1ELb0ELb0ELb0ELb1EEEvNS_16Flash_fwd_paramsE$_ZN5flash22compute_attn_1rowblockI23Flash_fwd_kernel_traitsILi32ELi128ELi128ELi4ELb0ELb0EN7cutlass6half_tE19Flash_kernel_traitsILi32ELi128ELi128ELi4ES3_EELb1ELb1ELb0ELb1ELb0ELb0ELb0ELb1ENS_16Flash_fwd_paramsEEEvRKT8_iii)
$_ZN5flash16flash_fwd_kernelI23Flash_fwd_kernel_traitsILi32ELi128ELi128ELi4ELb0ELb0EN7cutlass6half_tE19Flash_kernel_traitsILi32ELi128ELi128ELi4ES3_EELb1ELb1ELb0ELb1ELb0ELb0ELb0ELb1EEEvNS_16Flash_fwd_paramsE$_ZN5flash22compute_attn_1rowblockI23Flash_fwd_kernel_traitsILi32ELi128ELi128ELi4ELb0ELb0EN7cutlass6half_tE19Flash_kernel_traitsILi32ELi128ELi128ELi4ES3_EELb1ELb1ELb0ELb1ELb0ELb0ELb0ELb1ENS_16Flash_fwd_paramsEEEvRKT8_iii:
[----:B------:R-:W-:Y:S01]  /*0090*/  IMAD.U32 R2, RZ, RZ, UR6 ;  /* 0x00000006ff027e24 */ /* 0x000fe2000f8e00ff */
[----:B------:R-:W-:Y:S01]  /*00a0*/  ULDC.64 UR10, c[0x0][0x118] ;  /* 0x00004600000a7ab9 */ /* 0x000fe20000000a00 */
[----:B------:R-:W-:-:S05]  /*00b0*/  IMAD.U32 R3, RZ, RZ, UR7 ;  /* 0x00000007ff037e24 */ /* 0x000fca000f8e00ff */
[----:B------:R-:W2:Y:S04]  /*00c0*/  LD.E.U8 R0, [R2.64+0x1a4] ;  /* 0x0001a40a02007980 */ /* 0x000ea8000c101100 */
[----:B------:R-:W3:Y:S01]  /*00d0*/  LD.E.64 R246, [R2.64+0x190] ;  /* 0x0001900a02f67980 */ /* 0x000ee2000c101b00 */
[----:B------:R-:W1:Y:S03]  /*00e0*/  S2UR UR8, SR_CTAID.Y ;  /* 0x00000000000879c3 */ /* 0x000e660000002600 */
[----:B------:R-:W4:Y:S04]  /*00f0*/  S2R R43, SR_TID.X ;  /* 0x00000000002b7919 */ /* 0x000f280000002100 */
[----:B------:R-:W3:Y:S01]  /*0100*/  LD.E.64 R6, [R2.64+0x198] ;  /* 0x0001980a02067980 */ /* 0x000ee2000c101b00 */
[----:B------:R-:W1:Y:S08]  /*0110*/  S2UR UR5, SR_CTAID.X ;  /* 0x00000000000579c3 */ /* 0x000e700000002500 */
[----:B------:R-:W1:Y:S02]  /*0120*/  S2UR UR4, SR_CTAID.Z ;  /* 0x00000000000479c3 */ /* 0x000e640000002700 */
[----:B-1----:R-:W-:-:S06]  /*0130*/  ULOP3.LUT UR4, UR4, UR5, UR8, 0xfe, !UPT ;  /* 0x0000000504047292 */ /* 0x002fcc000f8efe08 */
[----:B----4-:R-:W-:-:S13]  /*0140*/  LOP3.LUT P2, RZ, R43, UR4, RZ, 0xfc, !PT ;  /* 0x000000042bff7c12 */ /* 0x010fda000f84fcff */
[----:B------:R1:W4:Y:S01]  /*0150*/  @!P2 LD.E.64 R12, [R2.64+0x1a8] ;  /* 0x0001a80a020ca980 */ /* 0x000322000c101b00 */
[----:B--2---:R-:W-:-:S13]  /*0160*/  ISETP.NE.AND P1, PT, R0, RZ, PT ;  /* 0x000000ff0000720c */ /* 0x004fda0003f25270 */
[----:B---3--:R-:W4:Y:S04]  /*0170*/  @P1 LD.E.64 R246, [R246.64] ;  /* 0x0000000af6f61980 */ /* 0x008f28000c101b00 */
[----:B------:R1:W2:Y:S01]  /*0180*/  @P1 LD.E R0, [R2.64+0x1a0] ;  /* 0x0001a00a02001980 */ /* 0x0002a2000c101900 */
[----:B------:R-:W-:Y:S01]  /*0190*/  IMAD.U32 R10, RZ, RZ, UR6 ;  /* 0x00000006ff0a7e24 */ /* 0x000fe2000f8e00ff */
[----:B------:R-:W-:Y:S01]  /*01a0*/  MOV R5, UR7 ;  /* 0x0000000700057c02 */ /* 0x000fe20008000f00 */
[----:B------:R-:W-:Y:S01]  /*01b0*/  IMAD.U32 R4, RZ, RZ, UR6 ;  /* 0x00000006ff047e24 */ /* 0x000fe2000f8e00ff */
[----:B------:R-:W-:Y:S01]  /*01c0*/  MOV R9, UR7 ;  /* 0x0000000700097c02 */ /* 0x000fe20008000f00 */
[----:B------:R-:W-:Y:S02]  /*01d0*/  IMAD.U32 R11, RZ, RZ, UR7 ;  /* 0x00000007ff0b7e24 */ /* 0x000fe4000f8e00ff */
[----:B------:R-:W-:Y:S01]  /*01e0*/  IMAD.U32 R8, RZ, RZ, UR6 ;  /* 0x00000006ff087e24 */ /* 0x000fe2000f8e00ff */
[----:B------:R3:W5:Y:S04]  /*01f0*/  LD.E.U8 R191, [R4.64+0x178] ;  /* 0x0001780a04bf7980 */ /* 0x000768000c101100 */
[----:B------:R-:W2:Y:S04]  /*0200*/  LD.E R10, [R10.64+0x60] ;  /* 0x0000600a0a0a7980 */ /* 0x000ea8000c101900 */
[----:B-1----:R-:W2:Y:S04]  /*0210*/  @P1 LD.E.64 R2, [R6.64] ;  /* 0x0000000a06021980 */ /* 0x002ea8000c101b00 */
[----:B----4-:R-:W-:Y:S04]  /*0220*/  @!P2 ST.E.64 [R12.64], R246 ;  /* 0x000000f60c00a985 */ /* 0x010fe8000c101b0a */
[----:B------:R-:W4:Y:S01]  /*0230*/  @!P2 LD.E.64 R8, [R8.64+0x1a8] ;  /* 0x0001a80a0808a980 */ /* 0x000f22000c101b00 */
[----:B--2---:R-:W-:-:S05]  /*0240*/  @P1 IADD3 R0, P0, R0, R2, RZ ;  /* 0x0000000200001210 */ /* 0x004fca0007f1e0ff */
[----:B------:R-:W-:Y:S02]  /*0250*/  @P1 IMAD.X R2, RZ, RZ, R3, P0 ;  /* 0x000000ffff021224 */ /* 0x000fe400000e0603 */
[----:B------:R-:W-:Y:S02]  /*0260*/  @P1 IMAD.MOV.U32 R6, RZ, RZ, R0 ;  /* 0x000000ffff061224 */ /* 0x000fe400078e0000 */
[----:B------:R-:W-:-:S03]  /*0270*/  @P1 IMAD.MOV.U32 R7, RZ, RZ, R2 ;  /* 0x000000ffff071224 */ /* 0x000fc600078e0002 */
[----:B------:R-:W-:Y:S01]  /*0280*/  @!P2 MOV R2, R6 ;  /* 0x000000060002a202 */ /* 0x000fe20000000f00 */
[----:B------:R-:W-:-:S05]  /*0290*/  @!P2 IMAD.MOV.U32 R3, RZ, RZ, R7 ;  /* 0x000000ffff03a224 */ /* 0x000fca00078e0007 */
[----:B----4-:R1:W-:Y:S04]  /*02a0*/  @!P2 ST.E.64 [R8.64+0x8], R2 ;  /* 0x000008020800a985 */ /* 0x0103e8000c101b0a */
[----:B---3--:R-:W2:Y:S04]  /*02b0*/  LD.E.64 R4, [R4.64+0xe0] ;  /* 0x0000e00a04047980 */ /* 0x008ea8000c101b00 */
[----:B------:R-:W3:Y:S01]  /*02c0*/  S2R R55, SR_CTAID.Y ;  /* 0x0000000000377919 */ /* 0x000ee20000002600 */
[----:B------:R-:W-:Y:S02]  /*02d0*/  IMAD.MOV.U32 R52, RZ, RZ, -0x1 ;  /* 0xffffffffff347424 */ /* 0x000fe400078e00ff */
[----:B-1----:R-:W-:Y:S01]  /*02e0*/  IMAD.U32 R2, RZ, RZ, UR6 ;  /* 0x00000006ff027e24 */ /* 0x002fe2000f8e00ff */
[----:B------:R-:W-:-:S06]  /*02f0*/  MOV R3, UR7 ;  /* 0x0000000700037c02 */ /* 0x000fcc0008000f00 */
[----:B------:R-:W4:Y:S01]  /*0300*/  LD.E.64 R2, [R2.64+0xe8] ;  /* 0x0000e80a02027980 */ /* 0x000f22000c101b00 */
[----:B--2---:R-:W-:-:S04]  /*0310*/  ISETP.NE.U32.AND P3, PT, R4, RZ, PT ;  /* 0x000000ff0400720c */ /* 0x004fc80003f65070 */
[----:B------:R-:W-:Y:S01]  /*0320*/  ISETP.NE.AND.EX P3, PT, R5, RZ, PT, P3 ;  /* 0x000000ff0500720c */ /* 0x000fe20003f65330 */
[----:B---3--:R-:W-:-:S12]  /*0330*/  IMAD.WIDE R4, R55, 0x4, R4 ;  /* 0x0000000437047825 */ /* 0x008fd800078e0204 */
[----:B------:R-:W2:Y:S04]  /*0340*/  @P3 LD.E R52, [R4.64] ;  /* 0x0000000a04343980 */ /* 0x000ea8000c101900 */
[----:B------:R-:W1:Y:S01]  /*0350*/  S2R R56, SR_CTAID.Z ;  /* 0x0000000000387919 */ /* 0x000e620000002700 */
[----:B------:R-:W-:-:S04]  /*0360*/  SHF.R.S32.HI R40, RZ, 0x1f, R43 ;  /* 0x0000001fff287819 */ /* 0x000fc8000001142b */
[----:B------:R-:W-:-:S04]  /*0370*/  LEA.HI R37, R40, R43, RZ, 0x5 ;  /* 0x0000002b28257211 */ /* 0x000fc800078f28ff */
[----:B------:R-:W-:-:S05]  /*0380*/  LOP3.LUT R0, R37, 0xffffffe0, RZ, 0xc0, !PT ;  /* 0xffffffe025007812 */ /* 0x000fca00078ec0ff */
[----:B------:R-:W-:Y:S02]  /*0390*/  IMAD.IADD R31, R43, 0x1, -R0 ;  /* 0x000000012b1f7824 */ /* 0x000fe400078e0a00 */
[----:B-1----:R-:W-:-:S05]  /*03a0*/  IMAD R8, R55, R10, R56 ;  /* 0x0000000a37087224 */ /* 0x002fca00078e0238 */
[----:B------:R-:W-:-:S04]  /*03b0*/  SHF.L.U32 R8, R8, 0x5, RZ ;  /* 0x0000000508087819 */ /* 0x000fc800000006ff */
[----:B------:R-:W-:Y:S02]  /*03c0*/  IADD3 R244, P2, P1, R8, R6, R31 ;  /* 0x0000000608f47210 */ /* 0x000fe4000795e01f */
[----:B----4-:R-:W-:-:S03]  /*03d0*/  ISETP.NE.U32.AND P0, PT, R2, RZ, PT ;  /* 0x000000ff0200720c */ /* 0x010fc60003f05070 */
[----:B------:R1:W-:Y:S01]  /*03e0*/  STL [R1+0x2f8], R244 ;  /* 0x0002f8f401007387 */ /* 0x0003e20000100800 */
[----:B------:R-:W-:Y:S02]  /*03f0*/  ISETP.NE.AND.EX P0, PT, R3, RZ, PT, P0 ;  /* 0x000000ff0300720c */ /* 0x000fe40003f05300 */
[----:B------:R-:W-:Y:S02]  /*0400*/  SHF.R.S32.HI R0, RZ, 0x1f, R31 ;  /* 0x0000001fff007819 */ /* 0x000fe4000001141f */
[----:B------:R-:W-:Y:S01]  /*0410*/  SHF.R.S32.HI R9, RZ, 0x1f, R8 ;  /* 0x0000001fff097819 */ /* 0x000fe20000011408 */
[----:B------:R-:W-:Y:S01]  /*0420*/  BSSY B0, `(.L_x_466) ;  /* 0x000000c000007945 */ /* 0x000fe20003800000 */
[----:B------:R-:W-:Y:S02]  /*0430*/  IMAD.MOV.U32 R21, RZ, RZ, -0x1 ;  /* 0xffffffffff157424 */ /* 0x000fe400078e00ff */
[----:B------:R-:W-:Y:S01]  /*0440*/  IADD3.X R221, R9, R7, R0, P2, P1 ;  /* 0x0000000709dd7210 */ /* 0x000fe200017e2400 */
[----:B------:R-:W-:Y:S01]  /*0450*/  IMAD.WIDE R6, R55, 0x4, R2 ;  /* 0x0000000437067825 */ /* 0x000fe200078e0202 */
[----:B--2---:R1:W-:Y:S03]  /*0460*/  STL [R1+0x2fc], R52 ;  /* 0x0002fc3401007387 */ /* 0x0043e60000100800 */
[----:B------:R-:W-:Y:S05]  /*0470*/  @!P0 BRA `(.L_x_467) ;  /* 0x0000006000008947 */ /* 0x000fea0003800000 */
[----:B------:R-:W-:Y:S01]  /*0480*/  IMAD.U32 R2, RZ, RZ, UR6 ;  /* 0x00000006ff027e24 */ /* 0x000fe2000f8e00ff */
[----:B------:R-:W-:-:S05]  /*0490*/  MOV R3, UR7 ;  /* 0x0000000700037c02 */ /* 0x000fca0008000f00 */
[----:B------:R-:W2:Y:S02]  /*04a0*/  LD.E.U8 R2, [R2.64+0x1b2] ;  /* 0x0001b20a02027980 */ /* 0x000ea4000c101100 */
[----:B--2---:R-:W-:-:S13]  /*04b0*/  ISETP.NE.AND P1, PT, R2, RZ, PT ;  /* 0x000000ff0200720c */ /* 0x004fda0003f25270 */
[----:B------:R-:W-:Y:S05]  /*04c0*/  @!P1 BRA `(.L_x_467) ;  /* 0x0000001000009947 */ /* 0x000fea0003800000 */
[----:B------:R2:W5:Y:S02]  /*04d0*/  LD.E R21, [R6.64] ;  /* 0x0000000a06157980 */ /* 0x000564000c101900 */
.L_x_467:
[----:B------:R-:W-:Y:S05]  /*04e0*/  BSYNC B0 ;  /* 0x0000000000007941 */ /* 0x000fea0003800000 */
.L_x_466:
[----:B------:R3:W4:Y:S01]  /*04f0*/  @P3 LD.E R0, [R4.64+0x4] ;  /* 0x0000040a04003980 */ /* 0x000722000c101900 */
[----:B------:R-:W-:Y:S02]  /*0500*/  IMAD.U32 R2, RZ, RZ, UR6 ;  /* 0x00000006ff027e24 */ /* 0x000fe4000f8e00ff */
[----:B------:R-:W-:-:S06]  /*0510*/  IMAD.U32 R3, RZ, RZ, UR7 ;  /* 0x00000007ff037e24 */ /* 0x000fcc000f8e00ff */
[----:B--2---:R-:W2:Y:S01]  /*0520*/  LD.E.64 R2, [R2.64+0xf0] ;  /* 0x0000f00a02027980 */ /* 0x004ea2000c101b00 */
[----:B---3--:R-:W-:Y:S01]  /*0530*/  IMAD.U32 R4, RZ, RZ, UR6 ;  /* 0x00000006ff047e24 */ /* 0x008fe2000f8e00ff */
[----:B------:R-:W-:Y:S02]  /*0540*/  MOV R5, UR7 ;  /* 0x0000000700057c02 */ /* 0x000fe40008000f00 */
[----:B------:R-:W-:Y:S02]  /*0550*/  MOV R20, RZ ;  /* 0x000000ff00147202 */ /* 0x000fe40000000f00 */
[----:B----4-:R-:W-:-:S06]  /*0560*/  @P3 IADD3 R51, -R52, R0, RZ ;  /* 0x0000000034333210 */ /* 0x010fcc0007ffe1ff */
[----:B------:R-:W3:Y:S01]  /*0570*/  @!P3 LD.E R51, [R4.64+0xb4] ;  /* 0x0000b40a0433b980 */ /* 0x000ee2000c101900 */
[----:B--2---:R-:W-:-:S04]  /*0580*/  ISETP.NE.U32.AND P1, PT, R2, RZ, PT ;  /* 0x000000ff0200720c */ /* 0x004fc80003f25070 */
[----:B------:R-:W-:-:S13]  /*0590*/  ISETP.NE.AND.EX P1, PT, R3, RZ, PT, P1 ;  /* 0x000000ff0300720c */ /* 0x000fda0003f25310 */
[----:B------:R-:W-:-:S05]  /*05a0*/  @P1 IMAD.WIDE R2, R55, 0x4, R2 ;  /* 0x0000000437021825 */ /* 0x000fca00078e0202 */
[----:B------:R2:W5:Y:S01]  /*05b0*/  @P1 LD.E R20, [R2.64] ;  /* 0x0000000a02141980 */ /* 0x000562000c101900 */
[----:B------:R-:W-:Y:S03]  /*05c0*/  BSSY B0, `(.L_x_468) ;  /* 0x000000e000007945 */ /* 0x000fe60003800000 */
[----:B---3--:R2:W-:Y:S01]  /*05d0*/  STL [R1+0x30c], R51 ;  /* 0x00030c3301007387 */ /* 0x0085e20000100800 */
[----:B------:R-:W-:Y:S05]  /*05e0*/  @!P0 BRA `(.L_x_469) ;  /* 0x0000008000008947 */ /* 0x000fea0003800000 */
[----:B--2---:R-:W-:Y:S01]  /*05f0*/  IMAD.U32 R2, RZ, RZ, UR6 ;  /* 0x00000006ff027e24 */ /* 0x004fe2000f8e00ff */
[----:B------:R-:W-:-:S05]  /*0600*/  MOV R3, UR7 ;  /* 0x0000000700037c02 */ /* 0x000fca0008000f00 */
[----:B------:R-:W2:Y:S02]  /*0610*/  LD.E.U8 R2, [R2.64+0x1b2] ;  /* 0x0001b20a02027980 */ /* 0x000ea4000c101100 */
[----:B--2---:R-:W-:-:S13]  /*0620*/  ISETP.NE.AND P0, PT, R2, RZ, PT ;  /* 0x000000ff0200720c */ /* 0x004fda0003f05270 */
[----:B------:R-:W2:Y:S02]  /*0630*/  @P0 LD.E R0, [R6.64+0x4] ;  /* 0x0000040a06000980 */ /* 0x000ea4000c101900 */
[----:B--2--5:R-:W-:-:S06]  /*0640*/  @P0 IMAD.IADD R4, R0, 0x1, -R21 ;  /* 0x0000000100040824 */ /* 0x024fcc00078e0a15 */
[----:B------:R2:W5:Y:S01]  /*0650*/  @!P0 LD.E R4, [R6.64] ;  /* 0x0000000a06048980 */ /* 0x000562000c101900 */
[----:B------:R-:W-:Y:S05]  /*0660*/  BRA `(.L_x_470) ;  /* 0x0000003000007947 */ /* 0x000fea0003800000 */
.L_x_469:
[----:B--2---:R-:W-:Y:S02]  /*0670*/  MOV R2, UR6 ;  /* 0x0000000600027c02 */ /* 0x004fe40008000f00 */
[----:B------:R-:W-:-:S05]  /*0680*/  MOV R3, UR7 ;  /* 0x0000000700037c02 */ /* 0x000fca0008000f00 */
[----:B------:R2:W5:Y:S02]  /*0690*/  LD.E R4, [R2.64+0xb8] ;  /* 0x0000b80a02047980 */ /* 0x000564000c101900 */
.L_x_470:
[----:B------:R-:W-:Y:S05]  /*06a0*/  BSYNC B0 ;  /* 0x0000000000007941 */ /* 0x000fea0003800000 */
.L_x_468:
[----:B--2---:R-:W-:Y:S02]  /*06b0*/  IMAD.U32 R2, RZ, RZ, UR6 ;  /* 0x00000006ff027e24 */ /* 0x004fe4000f8e00ff */
[----:B------:R-:W-:-:S06]  /*06c0*/  IMAD.U32 R3, RZ, RZ, UR7 ;  /* 0x00000007ff037e24 */ /* 0x000fcc000f8e00ff */
[----:B------:R-:W2:Y:S01]  /*06d0*/  LD.E.64 R2, [R2.64+0xf8] ;  /* 0x0000f80a02027980 */ /* 0x000ea2000c101b00 */
[----:B------:R-:W-:Y:S01]  /*06e0*/  BSSY B1, `(.L_x_471) ;  /* 0x0000015000017945 */ /* 0x000fe20003800000 */
[----:B--2---:R-:W-:-:S04]  /*06f0*/  ISETP.NE.U32.AND P0, PT, R2, RZ, PT ;  /* 0x000000ff0200720c */ /* 0x004fc80003f05070 */
[----:B------:R-:W-:-:S13]  /*0700*/  ISETP.NE.AND.EX P0, PT, R3, RZ, PT, P0 ;  /* 0x000000ff0300720c */ /* 0x000fda0003f05300 */
[----:B------:R-:W-:Y:S05]  /*0710*/  @!P0 BRA `(.L_x_472) ;  /* 0x0000004000008947 */ /* 0x000fea0003800000 */
[----:B------:R-:W-:-:S05]  /*0720*/  IMAD.WIDE R2, R55, 0x4, R2 ;  /* 0x0000000437027825 */ /* 0x000fca00078e0202 */
[----:B------:R-:W2:Y:S02]  /*0730*/  LD.E R0, [R2.64] ;  /* 0x0000000a02007980 */ /* 0x000ea4000c101900 */
[----:B--2--5:R-:W-:Y:S01]  /*0740*/  IADD3 R42, R0, -R20, RZ ;  /* 0x80000014002a7210 */ /* 0x024fe20007ffe0ff */
[----:B------:R-:W-:Y:S05]  /*0750*/  BRA `(.L_x_473) ;  /* 0x000000d000007947 */ /* 0x000fea0003800000 */
.L_x_472:
[----:B------:R-:W-:Y:S01]  /*0760*/  IMAD.U32 R2, RZ, RZ, UR6 ;  /* 0x00000006ff027e24 */ /* 0x000fe2000f8e00ff */
[----:B------:R-:W-:-:S06]  /*0770*/  MOV R3, UR7 ;  /* 0x0000000700037c02 */ /* 0x000fcc0008000f00 */
[----:B------:R-:W2:Y:S01]  /*0780*/  LD.E.64 R2, [R2.64+0x108] ;  /* 0x0001080a02027980 */ /* 0x000ea2000c101b00 */
[----:B------:R-:W-:Y:S01]  /*0790*/  BSSY B0, `(.L_x_474) ;  /* 0x0000008000007945 */ /* 0x000fe20003800000 */
[----:B------:R-:W-:Y:S01]  /*07a0*/  IMAD.MOV.U32 R0, RZ, RZ, RZ ;  /* 0x000000ffff007224 */ /* 0x000fe200078e00ff */
[----:B--2---:R-:W-:-:S04]  /*07b0*/  ISETP.NE.U32.AND P0, PT, R2, RZ, PT ;  /* 0x000000ff0200720c */ /* 0x004fc80003f05070 */
[----:B------:R-:W-:-:S13]  /*07c0*/  ISETP.NE.AND.EX P0, PT, R3, RZ, PT, P0 ;  /* 0x000000ff0300720c */ /* 0x000fda0003f05300 */
[----:B------:R-:W-:Y:S05]  /*07d0*/  @!P0 BRA `(.L_x_475) ;  /* 0x0000003000008947 */ /* 0x000fea0003800000 */
[----:B------:R-:W-:Y:S02]  /*07e0*/  MOV R2, UR6 ;  /* 0x0000000600027c02 */ /* 0x000fe40008000f00 */
[----:B------:R-:W-:-:S05]  /*07f0*/  MOV R3, UR7 ;  /* 0x0000000700037c02 */ /* 0x000fca0008000f00 */
[----:B------:R2:W5:Y:S02]  /*0800*/  LD.E R0, [R2.64+0xbc] ;  /* 0x0000bc0a02007980 */ /* 0x000564000c101900 */
.L_x_475:
[----:B------:R-:W-:Y:S05]  /*0810*/  BSYNC B0 ;  /* 0x0000000000007941 */ /* 0x000fea0003800000 */
.L_x_474:
[----:B-----5:R-:W-:Y:S02]  /*0820*/  IADD3 R42, R0, R4, -R20 ;  /* 0x00000004002a7210 */ /* 0x020fe40007ffe814 */
.L_x_473:
[----:B------:R-:W-:Y:S05]  /*0830*/  BSYNC B1 ;  /* 0x0000000000017941 */ /* 0x000fea0003800000 */
.L_x_471:
[----:B------:R-:W3:Y:S01]  /*0840*/  S2R R50, SR_CTAID.X ;  /* 0x0000000000327919 */ /* 0x000ee20000002500 */
[----:B------:R-:W-:Y:S01]  /*0850*/  MOV R0, 0x70 ;  /* 0x0000007000007802 */ /* 0x000fe20000000f00 */
[----:B--2---:R-:W-:-:S03]  /*0860*/  IMAD.MOV.U32 R3, RZ, RZ, 0x0 ;  /* 0x00000000ff037424 */ /* 0x004fc600078e00ff */
[----:B------:R-:W-:Y:S01]  /*0870*/  MOV R2, R0 ;  /* 0x0000000000027202 */ /* 0x000fe20000000f00 */
[----:B---3--:R-:W-:-:S05]  /*0880*/  IMAD.SHL.U32 R44, R50, 0x80, RZ ;  /* 0x00000080322c7824 */ /* 0x008fca00078e00ff */
[----:B------:R-:W-:-:S13]  /*0890*/  ISETP.GT.AND P0, PT, R51, R44, PT ;  /* 0x0000002c3300720c */ /* 0x000fda0003f04270 */
[----:B------:R-:W-:Y:S05]  /*08a0*/  @!P0 RET.REL.NODEC R2 `(_ZN5flash16flash_fwd_kernelI23Flash_fwd_kernel_traitsILi32ELi128ELi128ELi4ELb0ELb0EN7cutlass6half_tE19Flash_kernel_traitsILi32ELi128ELi128ELi4ES3_EELb1ELb1ELb0ELb1ELb0ELb0ELb0ELb1EEEvNS_16Flash_fwd_paramsE) ;  /* 0xfffff75002008950 */ /* 0x000fea0003c3ffff */
[----:B------:R-:W-:Y:S02]  /*08b0*/  IMAD.U32 R2, RZ, RZ, UR6 ;  /* 0x00000006ff027e24 */ /* 0x000fe4000f8e00ff */
[----:B------:R-:W-:-:S05]  /*08c0*/  IMAD.U32 R3, RZ, RZ, UR7 ;  /* 0x00000007ff037e24 */ /* 0x000fca000f8e00ff */
[----:B------:R2:W3:Y:S02]  /*08d0*/  LD.E R0, [R2.64+0x188] ;  /* 0x0001880a02007980 */ /* 0x0004e4000c101900 */
[----:B--2---:R-:W-:Y:S02]  /*08e0*/  IADD3 R2, -R51, 0xff, R44 ;  /* 0x000000ff33027810 */ /* 0x004fe40007ffe12c */
[----:B------:R-:W-:Y:S02]  /*08f0*/  IADD3 R3, R42, 0x7f, RZ ;  /* 0x0000007f2a037810 */ /* 0x000fe40007ffe0ff */
[----:B---3--:R-:W-:Y:S02]  /*0900*/  IADD3 R0, R0, R2, R42 ;  /* 0x0000000200007210 */ /* 0x008fe40007ffe02a */
[----:B------:R-:W-:Y:S02]  /*0910*/  SHF.R.S32.HI R2, RZ, 0x1f, R3 ;  /* 0x0000001fff027819 */ /* 0x000fe40000011403 */
[----:B------:R-:W-:-:S02]  /*0920*/  SHF.R.S32.HI R4, RZ, 0x1f, R0 ;  /* 0x0000001fff047819 */ /* 0x000fc40000011400 */
[----:B------:R-:W-:Y:S02]  /*0930*/  LEA.HI R2, R2, R3, RZ, 0x7 ;  /* 0x0000000302027211 */ /* 0x000fe400078f38ff */
[----:B------:R-:W-:Y:S02]  /*0940*/  LEA.HI R0, R4, R0, RZ, 0x7 ;  /* 0x0000000004007211 */ /* 0x000fe400078f38ff */
[----:B------:R-:W-:Y:S02]  /*0950*/  SHF.R.S32.HI R2, RZ, 0x7, R2 ;  /* 0x00000007ff027819 */ /* 0x000fe40000011402 */
[----:B------:R-:W-:-:S04]  /*0960*/  SHF.R.S32.HI R0, RZ, 0x7, R0 ;  /* 0x00000007ff007819 */ /* 0x000fc80000011400 */
[----:B------:R-:W-:-:S04]  /*0970*/  IMNMX R148, R2, R0, PT ;  /* 0x0000000002947217 */ /* 0x000fc80003800200 */
[----:B------:R-:W-:Y:S01]  /*0980*/  ISETP.GE.AND P0, PT, R148, 0x1, PT ;  /* 0x000000019400780c */ /* 0x000fe20003f06270 */
[----:B------:R2:W-:-:S12]  /*0990*/  STL [R1+0x198], R148 ;  /* 0x0001989401007387 */ /* 0x0005d80000100800 */
[----:B------:R-:W-:Y:S05]  /*09a0*/  @!P0 BRA `(.L_x_476) ;  /* 0x0002c3a000008947 */ /* 0x000fea0003800000 */
[----:B------:R-:W-:Y:S01]  /*09b0*/  IMAD.U32 R2, RZ, RZ, UR6 ;  /* 0x00000006ff027e24 */ /* 0x000fe2000f8e00ff */
[----:B------:R-:W-:Y:S01]  /*09c0*/  MOV R4, UR6 ;  /* 0x0000000600047c02 */ /* 0x000fe20008000f00 */
[----:B------:R-:W-:Y:S01]  /*09d0*/  IMAD.U32 R3, RZ, RZ, UR7 ;  /* 0x00000007ff037e24 */ /* 0x000fe2000f8e00ff */
[----:B------:R-:W-:Y:S01]  /*09e0*/  MOV R15, UR7 ;  /* 0x00000007000f7c02 */ /* 0x000fe20008000f00 */
[----:B------:R-:W-:Y:S02]  /*09f0*/  IMAD.U32 R5, RZ, RZ, UR7 ;  /* 0x00000007ff057e24 */ /* 0x000fe4000f8e00ff */
[----:B------:R-:W-:Y:S01]  /*0a00*/  IMAD.U32 R14, RZ, RZ, UR6 ;  /* 0x00000006ff0e7e24 */ /* 0x000fe2000f8e00ff */
[----:B------:R-:W3:Y:S01]  /*0a10*/  LD.E.64 R250, [R2.64+0x38] ;  /* 0x0000380a02fa7980 */ /* 0x000ee2000c101b00 */
[----:B------:R-:W-:-:S03]  /*0a20*/  ISETP.NE.AND P0, PT, R21, -0x1, PT ;  /* 0xffffffff1500780c */ /* 0x000fc60003f05270 */
[----:B--2---:R4:W2:Y:S04]  /*0a30*/  LD.E.64 R22, [R4.64+0x30] ;  /* 0x0000300a04167980 */ /* 0x0048a8000c101b00 */
[----:B------:R4:W2:Y:S04]  /*0a40*/  LD.E.64 R28, [R4.64+0x48] ;  /* 0x0000480a041c7980 */ /* 0x0008a8000c101b00 */
[----:B------:R4:W5:Y:S01]  /*0a50*/  LD.E.64 R34, [R4.64+0x58] ;  /* 0x0000580a04227980 */ /* 0x000962000c101b00 */
[----:B------:R-:W-:Y:S01]  /*0a60*/  IMAD.U32 R6, RZ, RZ, UR6 ;  /* 0x00000006ff067e24 */ /* 0x000fe2000f8e00ff */
[----:B------:R-:W-:Y:S01]  /*0a70*/  MOV R7, UR7 ;  /* 0x0000000700077c02 */ /* 0x000fe20008000f00 */
[----:B------:R-:W-:Y:S01]  /*0a80*/  IMAD.U32 R8, RZ, RZ, UR6 ;  /* 0x00000006ff087e24 */ /* 0x000fe2000f8e00ff */
[----:B------:R-:W-:Y:S01]  /*0a90*/  MOV R9, UR7 ;  /* 0x0000000700097c02 */ /* 0x000fe20008000f00 */
[----:B------:R1:W2:Y:S04]  /*0aa0*/  LD.E.64 R48, [R2.64+0x40] ;  /* 0x0000400a02307980 */ /* 0x0002a8000c101b00 */
[----:B------:R1:W2:Y:S04]  /*0ab0*/  LD.E R54, [R6.64+0xc8] ;  /* 0x0000c80a06367980 */ /* 0x0002a8000c101900 */
[----:B------:R1:W5:Y:S04]  /*0ac0*/  LD.E R39, [R8.64+0x60] ;  /* 0x0000600a08277980 */ /* 0x000368000c101900 */
[----:B------:R1:W5:Y:S04]  /*0ad0*/  LD.E.64 R32, [R8.64+0x50] ;  /* 0x0000500a08207980 */ /* 0x000368000c101b00 */
[----:B------:R3:W2:Y:S04]  /*0ae0*/  @!P0 LD.E.64 R18, [R2.64+0x20] ;  /* 0x0000200a02128980 */ /* 0x0006a8000c101b00 */
[----:B----4-:R-:W4:Y:S01]  /*0af0*/  LD.E.64 R4, [R14.64+0xc0] ;  /* 0x0000c00a0e047980 */ /* 0x010f22000c101b00 */
[----:B------:R-:W-:-:S03]  /*0b00*/  ISETP.NE.AND P1, PT, R52, -0x1, PT ;  /* 0xffffffff3400780c */ /* 0x000fc60003f25270 */
[----:B------:R3:W2:Y:S01]  /*0b10*/  @!P0 LD.E.64 R24, [R2.64+0x28] ;  /* 0x0000280a02188980 */ /* 0x0006a2000c101b00 */
[----:B------:R-:W-:Y:S01]  /*0b20*/  IMAD.U32 R10, RZ, RZ, UR6 ;  /* 0x00000006ff0a7e24 */ /* 0x000fe2000f8e00ff */
[----:B------:R-:W-:Y:S02]  /*0b30*/  MOV R11, UR7 ;  /* 0x00000007000b7c02 */ /* 0x000fe40008000f00 */
[----:B------:R1:W2:Y:S04]  /*0b40*/  LD.E.64 R46, [R6.64+0x10] ;  /* 0x0000100a062e7980 */ /* 0x0002a8000c101b00 */
[----:B------:R3:W2:Y:S04]  /*0b50*/  LD.E.64 R248, [R10.64+0x8] ;  /* 0x0000080a0af87980 */ /* 0x0006a8000c101b00 */
[----:B------:R3:W2:Y:S04]  /*0b60*/  @!P1 LD.E.64 R26, [R2.64+0x18] ;  /* 0x0000180a021a9980 */ /* 0x0006a8000c101b00 */
[----:B-1----:R1:W2:Y:S01]  /*0b70*/  LD.E.64 R8, [R2.64+0x98] ;  /* 0x0000980a02087980 */ /* 0x0022a2000c101b00 */
[----:B------:R-:W-:Y:S01]  /*0b80*/  LEA.HI R41, R40, R43, RZ, 0x3 ;  /* 0x0000002b28297211 */ /* 0x000fe200078f18ff */
[----:B------:R-:W-:Y:S01]  /*0b90*/  IMAD.U32 R12, RZ, RZ, UR6 ;  /* 0x00000006ff0c7e24 */ /* 0x000fe2000f8e00ff */
[----:B------:R-:W-:Y:S01]  /*0ba0*/  MOV R13, UR7 ;  /* 0x00000007000d7c02 */ /* 0x000fe20008000f00 */
[----:B------:R1:W5:Y:S01]  /*0bb0*/  LD.E R30, [R2.64+0x68] ;  /* 0x0000680a021e7980 */ /* 0x000362000c101900 */
[----:B------:R-:W-:-:S03]  /*0bc0*/  SHF.R.S32.HI R38, RZ, 0x3, R41 ;  /* 0x00000003ff267819 */ /* 0x000fc60000011429 */
[----:B------:R1:W5:Y:S02]  /*0bd0*/  LD.E.64 R16, [R12.64] ;  /* 0x0000000a0c107980 */ /* 0x000364000c101b00 */
[----:B------:R-:W-:-:S05]  /*0be0*/  IMAD.SHL.U32 R0, R38, 0x40, RZ ;  /* 0x0000004026007824 */ /* 0x000fca00078e00ff */
[----:B------:R-:W-:Y:S02]  /*0bf0*/  LOP3.LUT R0, R0, 0xc0, RZ, 0xc0, !PT ;  /* 0x000000c000007812 */ /* 0x000fe400078ec0ff */
[----:B------:R-:W-:Y:S02]  /*0c00*/  SHF.R.S32.HI R36, RZ, 0x5, R37 ;  /* 0x00000005ff247819 */ /* 0x000fe40000011425 */
[----:B------:R-:W-:Y:S01]  /*0c10*/  @!P0 SHF.R.S32.HI R7, RZ, 0x1f, R55 ;  /* 0x0000001fff078819 */ /* 0x000fe20000011437 */
[----:B------:R-:W-:Y:S01]  /*0c20*/  IMAD.IADD R57, R51, 0x1, -R44 ;  /* 0x0000000133397824 */ /* 0x000fe200078e0a2c */
[----:B------:R-:W-:Y:S01]  /*0c30*/  BSSY B0, `(.L_x_477) ;  /* 0x000006a000007945 */ /* 0x000fe20003800000 */
[----:B---3--:R-:W-:Y:S01]  /*0c40*/  STL.64 [R1+0x20], R250 ;  /* 0x000020fa01007387 */ /* 0x008fe20000100a00 */
[----:B-1----:R-:W-:-:S03]  /*0c50*/  @!P0 IMAD R3, R251, R20, RZ ;  /* 0x00000014fb038224 */ /* 0x002fc600078e02ff */
[----:B----4-:R1:W-:Y:S01]  /*0c60*/  STL.64 [R1+0x2a0], R4 ;  /* 0x0002a00401007387 */ /* 0x0103e20000100a00 */
[----:B------:R-:W-:-:S03]  /*0c70*/  IMAD.MOV.U32 R11, RZ, RZ, R4 ;  /* 0x000000ffff0b7224 */ /* 0x000fc600078e0004 */
[----:B--2---:R-:W-:Y:S04]  /*0c80*/  STL.64 [R1+0x28], R48 ;  /* 0x0000283001007387 */ /* 0x004fe80000100a00 */
[----:B------:R-:W-:Y:S01]  /*0c90*/  STL [R1+0x2d4], R54 ;  /* 0x0002d43601007387 */ /* 0x000fe20000100800 */
[----:B-1----:R-:W-:-:S04]  /*0ca0*/  LEA.HI R5, R40, R43, RZ, 0x2 ;  /* 0x0000002b28057211 */ /* 0x002fc800078f10ff */
[C---:B------:R-:W-:Y:S02]  /*0cb0*/  LOP3.LUT R2, R5.reuse, 0xfffffffc, RZ, 0xc0, !PT ;  /* 0xfffffffc05027812 */ /* 0x040fe400078ec0ff */
[----:B------:R-:W-:Y:S02]  /*0cc0*/  SHF.R.S32.HI R12, RZ, 0x2, R5 ;  /* 0x00000002ff0c7819 */ /* 0x000fe40000011405 */
[----:B------:R-:W-:Y:S02]  /*0cd0*/  IADD3 R2, -R2, R43, RZ ;  /* 0x0000002b02027210 */ /* 0x000fe40007ffe1ff */
[----:B------:R-:W-:Y:S02]  /*0ce0*/  @!P0 SHF.R.S32.HI R4, RZ, 0x1f, R20 ;  /* 0x0000001fff048819 */ /* 0x000fe40000011414 */
[----:B------:R-:W-:Y:S02]  /*0cf0*/  LEA.HI R5, R5, R12, RZ, 0x1 ;  /* 0x0000000c05057211 */ /* 0x000fe400078f08ff */
[----:B------:R-:W-:Y:S01]  /*0d00*/  SHF.L.U32 R45, R2, 0x3, RZ ;  /* 0x00000003022d7819 */ /* 0x000fe200000006ff */
[C---:B------:R-:W-:Y:S01]  /*0d10*/  @!P0 IMAD R6, R250.reuse, R4, R3 ;  /* 0x00000004fa068224 */ /* 0x040fe200078e0203 */
[----:B------:R-:W-:Y:S01]  /*0d20*/  LOP3.LUT R5, R5, 0x7fffffe, RZ, 0xc0, !PT ;  /* 0x07fffffe05057812 */ /* 0x000fe200078ec0ff */
[----:B------:R-:W-:Y:S01]  /*0d30*/  @!P0 IMAD.WIDE.U32 R2, R250, R20, RZ ;  /* 0x00000014fa028225 */ /* 0x000fe200078e00ff */
[----:B------:R-:W-:-:S02]  /*0d40*/  LOP3.LUT R4, R0, 0x18, R45, 0xf8, !PT ;  /* 0x0000001800047812 */ /* 0x000fc400078ef82d */
[----:B------:R-:W-:Y:S01]  /*0d50*/  SHF.R.U32.HI R0, RZ, 0x3, R0 ;  /* 0x00000003ff007819 */ /* 0x000fe20000011600 */
[----:B------:R-:W-:Y:S01]  /*0d60*/  IMAD.IADD R5, R12, 0x1, -R5 ;  /* 0x000000010c057824 */ /* 0x000fe200078e0a05 */
[----:B------:R-:W-:Y:S01]  /*0d70*/  STL [R1+0x2cc], R45 ;  /* 0x0002cc2d01007387 */ /* 0x000fe20000100800 */
[----:B------:R-:W-:Y:S02]  /*0d80*/  @!P0 IADD3 R3, R3, R6, RZ ;  /* 0x0000000603038210 */ /* 0x000fe40007ffe0ff */
[----:B------:R-:W-:Y:S01]  /*0d90*/  LOP3.LUT R0, R4, R0, RZ, 0x3c, !PT ;  /* 0x0000000004007212 */ /* 0x000fe200078e3cff */
[----:B------:R1:W-:Y:S01]  /*0da0*/  STL.64 [R1+0x1c8], R8 ;  /* 0x0001c80801007387 */ /* 0x0003e20000100a00 */
[----:B------:R-:W-:Y:S01]  /*0db0*/  @P0 IADD3 R4, R20, R21, RZ ;  /* 0x0000001514040210 */ /* 0x000fe20007ffe0ff */
[----:B------:R-:W-:-:S04]  /*0dc0*/  IMAD R5, R36, 0x8, R5 ;  /* 0x0000000824057824 */ /* 0x000fc800078e0205 */
[----:B------:R-:W-:Y:S01]  /*0dd0*/  IMAD.U32 R194, R5, 0x20, R0 ;  /* 0x0000002005c27824 */ /* 0x000fe200078e0000 */
[----:B------:R-:W-:Y:S01]  /*0de0*/  @P0 IADD3 R0, R20, R21, RZ ;  /* 0x0000001514000210 */ /* 0x000fe20007ffe0ff */
[----:B-1----:R-:W-:Y:S02]  /*0df0*/  @!P0 IMAD R9, R19, R55, RZ ;  /* 0x0000003713098224 */ /* 0x002fe400078e02ff */
[----:B------:R-:W-:Y:S02]  /*0e00*/  @P0 IMAD R8, R251, R4, RZ ;  /* 0x00000004fb080224 */ /* 0x000fe400078e02ff */
[----:B------:R-:W-:Y:S02]  /*0e10*/  @!P0 IMAD R9, R18, R7, R9 ;  /* 0x0000000712098224 */ /* 0x000fe400078e0209 */
[----:B------:R-:W-:Y:S01]  /*0e20*/  @!P0 IMAD.WIDE.U32 R6, R55, R18, R2 ;  /* 0x0000001237068225 */ /* 0x000fe200078e0002 */
[----:B------:R-:W-:-:S03]  /*0e30*/  @!P0 SHF.R.S32.HI R2, RZ, 0x1f, R20 ;  /* 0x0000001fff028819 */ /* 0x000fc60000011414 */
[----:B------:R-:W-:-:S04]  /*0e40*/  @P0 IMAD.WIDE.U32 R4, R250, R4, RZ ;  /* 0x00000004fa040225 */ /* 0x000fc800078e00ff */
[----:B------:R-:W-:Y:S02]  /*0e50*/  @!P0 IMAD R3, R49, R20, RZ ;  /* 0x0000001431038224 */ /* 0x000fe400078e02ff */
[----:B------:R-:W-:Y:S02]  /*0e60*/  @P0 IMAD.IADD R21, R5, 0x1, R8 ;  /* 0x0000000105150824 */ /* 0x000fe400078e0208 */
[----:B------:R-:W-:Y:S01]  /*0e70*/  @!P0 IMAD R8, R48, R2, R3 ;  /* 0x0000000230088224 */ /* 0x000fe200078e0203 */
[----:B------:R-:W-:Y:S01]  /*0e80*/  @P0 MOV R18, R4 ;  /* 0x0000000400120202 */ /* 0x000fe20000000f00 */
[----:B------:R-:W-:Y:S01]  /*0e90*/  @!P0 IMAD.WIDE.U32 R2, R48, R20, RZ ;  /* 0x0000001430028225 */ /* 0x000fe200078e00ff */
[----:B------:R-:W-:-:S03]  /*0ea0*/  @!P0 MOV R18, R6 ;  /* 0x0000000600128202 */ /* 0x000fc60000000f00 */
[----:B------:R-:W-:Y:S01]  /*0eb0*/  @!P0 IMAD.IADD R21, R7, 0x1, R9 ;  /* 0x0000000107158824 */ /* 0x000fe200078e0209 */
[----:B------:R-:W-:Y:S01]  /*0ec0*/  @!P0 SHF.R.S32.HI R6, RZ, 0x1f, R55 ;  /* 0x0000001fff068819 */ /* 0x000fe20000011437 */
[-C--:B------:R-:W-:Y:S02]  /*0ed0*/  @P0 IMAD R7, R49, R0.reuse, RZ ;  /* 0x0000000031070224 */ /* 0x080fe400078e02ff */
[----:B------:R-:W-:Y:S01]  /*0ee0*/  @P0 IMAD.WIDE.U32 R4, R48, R0, RZ ;  /* 0x0000000030040225 */ /* 0x000fe200078e00ff */
[----:B------:R-:W-:-:S03]  /*0ef0*/  SHF.R.S32.HI R13, RZ, 0x1f, R12 ;  /* 0x0000001fff0d7819 */ /* 0x000fc6000001140c */
[----:B------:R-:W-:Y:S02]  /*0f00*/  @!P0 IMAD.IADD R3, R3, 0x1, R8 ;  /* 0x0000000103038824 */ /* 0x000fe400078e0208 */
[----:B------:R-:W-:Y:S01]  /*0f10*/  @!P0 IMAD R0, R25, R55, RZ ;  /* 0x0000003719008224 */ /* 0x000fe200078e02ff */
[----:B------:R-:W-:Y:S01]  /*0f20*/  @P0 IADD3 R15, R5, R7, RZ ;  /* 0x00000007050f0210 */ /* 0x000fe20007ffe0ff */
[----:B------:R-:W-:Y:S02]  /*0f30*/  @P0 IMAD.MOV.U32 R14, RZ, RZ, R4 ;  /* 0x000000ffff0e0224 */ /* 0x000fe400078e0004 */
[----:B------:R-:W-:Y:S02]  /*0f40*/  @!P0 IMAD R0, R24, R6, R0 ;  /* 0x0000000618008224 */ /* 0x000fe400078e0200 */
[----:B------:R-:W-:Y:S01]  /*0f50*/  @!P0 IMAD.WIDE.U32 R4, R55, R24, R2 ;  /* 0x0000001837048225 */ /* 0x000fe200078e0002 */
[----:B------:R-:W-:-:S03]  /*0f60*/  @!P1 SHF.R.S32.HI R3, RZ, 0x1f, R55 ;  /* 0x0000001fff039819 */ /* 0x000fc60000011437 */
[----:B------:R-:W-:Y:S02]  /*0f70*/  @!P1 IMAD R2, R27, R55, RZ ;  /* 0x000000371b029224 */ /* 0x000fe400078e02ff */
[-C--:B------:R-:W-:Y:S02]  /*0f80*/  @P1 IMAD R10, R23, R52.reuse, RZ ;  /* 0x00000034170a1224 */ /* 0x080fe400078e02ff */
[----:B------:R-:W-:Y:S01]  /*0f90*/  @P1 IMAD.WIDE.U32 R6, R22, R52, RZ ;  /* 0x0000003416061225 */ /* 0x000fe200078e00ff */
[----:B------:R-:W-:Y:S01]  /*0fa0*/  @!P0 IADD3 R15, R5, R0, RZ ;  /* 0x00000000050f8210 */ /* 0x000fe20007ffe0ff */
[----:B------:R1:W-:Y:S02]  /*0fb0*/  STL.64 [R1+0x50], R248 ;  /* 0x000050f801007387 */ /* 0x0003e40000100a00 */
[----:B------:R-:W-:Y:S02]  /*0fc0*/  IMAD.WIDE R52, R50, 0x80, R12 ;  /* 0x0000008032347825 */ /* 0x000fe400078e020c */
[----:B------:R1:W-:Y:S02]  /*0fd0*/  STL.64 [R1+0x58], R46 ;  /* 0x0000582e01007387 */ /* 0x0003e40000100a00 */
[----:B------:R-:W-:-:S02]  /*0fe0*/  @!P1 IMAD R0, R26, R3, R2 ;  /* 0x000000031a009224 */ /* 0x000fc400078e0202 */
[----:B------:R-:W-:Y:S01]  /*0ff0*/  @!P1 IMAD.WIDE.U32 R8, R26, R55, RZ ;  /* 0x000000371a089225 */ /* 0x000fe200078e00ff */
[----:B------:R1:W-:Y:S03]  /*1000*/  STL [R1+0x308], R57 ;  /* 0x0003083901007387 */ /* 0x0003e60000100800 */
[----:B------:R-:W-:Y:S01]  /*1010*/  @P1 IMAD.IADD R5, R7, 0x1, R10 ;  /* 0x0000000107051824 */ /* 0x000fe200078e020a */
[----:B------:R1:W-:Y:S01]  /*1020*/  STL.64 [R1+0x300], R52 ;  /* 0x0003003401007387 */ /* 0x0003e20000100a00 */
[----:B------:R-:W-:Y:S01]  /*1030*/  @!P1 IMAD.IADD R5, R9, 0x1, R0 ;  /* 0x0000000109059824 */ /* 0x000fe200078e0200 */
[----:B------:R-:W-:Y:S01]  /*1040*/  @!P1 MOV R6, R8 ;  /* 0x0000000800069202 */ /* 0x000fe20000000f00 */
[--C-:B------:R-:W-:Y:S01]  /*1050*/  @P1 IMAD.MOV.U32 R2, RZ, RZ, R22.reuse ;  /* 0x000000ffff021224 */ /* 0x100fe200078e0016 */
[----:B------:R-:W-:Y:S01]  /*1060*/  SHF.R.S32.HI R0, RZ, 0x1f, R37 ;  /* 0x0000001fff007819 */ /* 0x000fe20000011425 */
[----:B------:R-:W-:Y:S01]  /*1070*/  @!P1 IMAD.MOV.U32 R2, RZ, RZ, R22 ;  /* 0x000000ffff029224 */ /* 0x000fe200078e0016 */
[----:B------:R-:W-:-:S02]  /*1080*/  @P1 MOV R3, R23 ;  /* 0x0000001700031202 */ /* 0x000fc40000000f00 */
[----:B------:R-:W-:Y:S02]  /*1090*/  @!P1 MOV R3, R23 ;  /* 0x0000001700039202 */ /* 0x000fe40000000f00 */
[----:B------:R-:W-:Y:S02]  /*10a0*/  @!P0 MOV R14, R4 ;  /* 0x00000004000e8202 */ /* 0x000fe40000000f00 */
[----:B------:R-:W-:Y:S02]  /*10b0*/  ISETP.GE.AND P1, PT, R12, R57, PT ;  /* 0x000000390c00720c */ /* 0x000fe40003f26270 */
[----:B------:R-:W-:Y:S02]  /*10c0*/  SHF.R.S32.HI R4, RZ, 0x1f, R31 ;  /* 0x0000001fff047819 */ /* 0x000fe4000001141f */
[----:B------:R-:W-:Y:S02]  /*10d0*/  LEA.HI R0, R0, R36, RZ, 0x2 ;  /* 0x0000002400007211 */ /* 0x000fe400078f10ff */
[----:B------:R-:W-:-:S02]  /*10e0*/  SHF.R.S32.HI R20, RZ, 0x1f, R45 ;  /* 0x0000001fff147819 */ /* 0x000fc4000001142d */
[----:B------:R-:W-:Y:S02]  /*10f0*/  IADD3 R6, P0, R45, R6, RZ ;  /* 0x000000062d067210 */ /* 0x000fe40007f1e0ff */
[----:B------:R-:W-:Y:S02]  /*1100*/  SHF.R.S32.HI R19, RZ, 0x1f, R56 ;  /* 0x0000001fff137819 */ /* 0x000fe40000011438 */
[----:B------:R-:W-:Y:S01]  /*1110*/  LEA.HI R26, R4, R31, RZ, 0x2 ;  /* 0x0000001f041a7211 */ /* 0x000fe200078f10ff */
[----:B------:R-:W-:Y:S01]  /*1120*/  IMAD R4, R29, R56, RZ ;  /* 0x000000381d047224 */ /* 0x000fe200078e02ff */
[----:B------:R-:W-:Y:S02]  /*1130*/  LOP3.LUT R0, R0, 0xffffffc, RZ, 0xc0, !PT ;  /* 0x0ffffffc00007812 */ /* 0x000fe400078ec0ff */
[----:B------:R-:W-:Y:S01]  /*1140*/  IADD3.X R7, R20, R5, RZ, P0, !PT ;  /* 0x0000000514077210 */ /* 0x000fe200007fe4ff */
[----:B------:R-:W-:Y:S01]  /*1150*/  IMAD R4, R28, R19, R4 ;  /* 0x000000131c047224 */ /* 0x000fe200078e0204 */
[----:B------:R-:W-:Y:S01]  /*1160*/  SHF.R.S32.HI R25, RZ, 0x2, R26 ;  /* 0x00000002ff197819 */ /* 0x000fe2000001141a */
[----:B------:R-:W-:-:S02]  /*1170*/  IMAD.IADD R0, R36, 0x1, -R0 ;  /* 0x0000000124007824 */ /* 0x000fc400078e0a00 */
[----:B------:R-:W-:-:S03]  /*1180*/  IMAD.WIDE.U32 R6, R56, R28, R6 ;  /* 0x0000001c38067225 */ /* 0x000fc600078e0006 */
[----:B------:R-:W-:Y:S01]  /*1190*/  LEA R28, R0, R25, 0x4 ;  /* 0x00000019001c7211 */ /* 0x000fe200078e20ff */
[----:B------:R-:W-:Y:S01]  /*11a0*/  IMAD.SHL.U32 R194, R194, 0x2, RZ ;  /* 0x00000002c2c27824 */ /* 0x000fe200078e00ff */
[----:B------:R-:W-:Y:S01]  /*11b0*/  IADD3 R5, R7, R4, RZ ;  /* 0x0000000407057210 */ /* 0x000fe20007ffe0ff */
[----:B------:R-:W-:Y:S05]  /*11c0*/  @P1 BRA `(.L_x_478) ;  /* 0x0000010000001947 */ /* 0x000fea0003800000 */
[----:B-1----:R-:W-:-:S13]  /*11d0*/  ISETP.GE.AND P0, PT, R45, R11, PT ;  /* 0x0000000b2d00720c */ /* 0x002fda0003f06270 */
[----:B------:R1:W-:Y:S04]  /*11e0*/  @P0 STS [R194], RZ ;  /* 0x000000ffc2000388 */ /* 0x0003e80000000800 */
[----:B------:R1:W-:Y:S04]  /*11f0*/  @P0 STS [R194+0x4], RZ ;  /* 0x000004ffc2000388 */ /* 0x0003e80000000800 */
[----:B------:R1:W-:Y:S01]  /*1200*/  @P0 STS.64 [R194+0x8], RZ ;  /* 0x000008ffc2000388 */ /* 0x0003e20000000a00 */
[----:B------:R-:W-:Y:S05]  /*1210*/  @P0 BRA `(.L_x_478) ;  /* 0x000000b000000947 */ /* 0x000fea0003800000 */
[----:B------:R-:W-:Y:S01]  /*1220*/  MOV R4, R6 ;  /* 0x0000000600047202 */ /* 0x000fe20000000f00 */
[----:B------:R-:W-:-:S04]  /*1230*/  IMAD R0, R53, R2, RZ ;  /* 0x0000000235007224 */ /* 0x000fc800078e02ff */
[----:B------:R-:W-:-:S04]  /*1240*/  IMAD.WIDE.U32 R8, R52, R2, R4 ;  /* 0x0000000234087225 */ /* 0x000fc800078e0004 */
[----:B------:R-:W-:Y:S01]  /*1250*/  IMAD R0, R52, R3, R0 ;  /* 0x0000000334007224 */ /* 0x000fe200078e0200 */
[----:B-----5:R-:W-:-:S04]  /*1260*/  LEA R10, P0, R8, R16, 0x1 ;  /* 0x00000010080a7211 */ /* 0x020fc800078008ff */
[----:B------:R-:W-:-:S04]  /*1270*/  IADD3 R0, R9, R0, RZ ;  /* 0x0000000009007210 */ /* 0x000fc80007ffe0ff */
[----:B------:R-:W-:-:S05]  /*1280*/  LEA.HI.X R11, R8, R17, R0, 0x1, P0 ;  /* 0x00000011080b7211 */ /* 0x000fca00000f0c00 */
[----:B------:R-:W-:Y:S01]  /*1290*/  @!PT LDS RZ, [RZ] ;  /* 0x00000000fffff984 */ /* 0x000fe20000000800 */
[----:B------:R-:W-:Y:S01]  /*12a0*/  @!PT LDS RZ, [RZ] ;  /* 0x00000000fffff984 */ /* 0x000fe20000000800 */
[----:B------:R-:W-:Y:S01]  /*12b0*/  @!PT LDS RZ, [RZ] ;  /* 0x00000000fffff984 */ /* 0x000fe20000000800 */
[----:B------:R2:W-:Y:S02]  /*12c0*/  LDGSTS.E.BYPASS.LTC128B.128 [R194], [R10.64] ;  /* 0x000000000ac27fae */ /* 0x0005e4000b901d4a */
.L_x_478:
[----:B-1----:R-:W-:Y:S05]  /*12d0*/  BSYNC B0 ;  /* 0x0000000000007941 */ /* 0x002fea0003800000 */
.L_x_477:
[----:B------:R-:W-:Y:S01]  /*12e0*/  IADD3 R24, R12, 0x20, RZ ;  /* 0x000000200c187810 */ /* 0x000fe20007ffe0ff */
[----:B------:R-:W-:Y:S03]  /*12f0*/  BSSY B0, `(.L_x_479) ;  /* 0x0000015000007945 */ /* 0x000fe60003800000 */
[----:B------:R-:W-:-:S13]  /*1300*/  ISETP.GE.AND P0, PT, R24, R57, PT ;  /* 0x000000391800720c */ /* 0x000fda0003f06270 */
[----:B------:R-:W-:Y:S05]  /*1310*/  @P0 BRA `(.L_x_480) ;  /* 0x0000012000000947 */ /* 0x000fea0003800000 */
[----:B------:R-:W3:Y:S02]  /*1320*/  LDL R0, [R1+0x2a0] ;  /* 0x0002a00001007983 */ /* 0x000ee40000100800 */
[----:B---3--:R-:W-:-:S13]  /*1330*/  ISETP.GE.AND P0, PT, R45, R0, PT ;  /* 0x000000002d00720c */ /* 0x008fda0003f06270 */
[----:B------:R1:W-:Y:S01]  /*1340*/  @P0 STS.128 [R194+0x800], RZ ;  /* 0x000800ffc2000388 */ /* 0x0003e20000000c00 */
[----:B------:R-:W-:Y:S05]  /*1350*/  @P0 BRA `(.L_x_480) ;  /* 0x000000e000000947 */ /* 0x000fea0003800000 */
[----:B------:R-:W-:Y:S02]  /*1360*/  IADD3 R0, P0, R52, 0x20, RZ ;  /* 0x0000002034007810 */ /* 0x000fe40007f1e0ff */
[----:B------:R-:W-:-:S03]  /*1370*/  MOV R9, R5 ;  /* 0x0000000500097202 */ /* 0x000fc60000000f00 */
[----:B------:R-:W-:-:S04]  /*1380*/  IMAD.X R8, RZ, RZ, R53, P0 ;  /* 0x000000ffff087224 */ /* 0x000fc800000e0635 */
[----:B--2---:R-:W-:Y:S02]  /*1390*/  IMAD R10, R8, R2, RZ ;  /* 0x00000002080a7224 */ /* 0x004fe400078e02ff */
[----:B------:R-:W-:-:S04]  /*13a0*/  IMAD.MOV.U32 R8, RZ, RZ, R6 ;  /* 0x000000ffff087224 */ /* 0x000fc800078e0006 */
        /* <DEDUP_REMOVED lines=8> */
[----:B------:R2:W-:Y:S02]  /*1430*/  LDGSTS.E.BYPASS.LTC128B.128 [R194+0x800], [R10.64] ;  /* 0x008000000ac27fae */ /* 0x0005e4000b901d4a */
.L_x_480:
[----:B------:R-:W-:Y:S05]  /*1440*/  BSYNC B0 ;  /* 0x0000000000007941 */ /* 0x000fea0003800000 */
.L_x_479:
        /* <DEDUP_REMOVED lines=22> */
.L_x_482:
[----:B------:R-:W-:Y:S05]  /*15b0*/  BSYNC B0 ;  /* 0x0000000000007941 */ /* 0x000fea0003800000 */
.L_x_481:
[----:B------:R-:W-:Y:S01]  /*15c0*/  IADD3 R22, R12, 0x60, RZ ;  /* 0x000000600c167810 */ /* 0x000fe20007ffe0ff */
[----:B------:R-:W-:Y:S03]  /*15d0*/  BSSY B0, `(.L_x_483) ;  /* 0x0000014000007945 */ /* 0x000fe60003800000 */
[----:B------:R-:W-:-:S13]  /*15e0*/  ISETP.GE.AND P0, PT, R22, R57, PT ;  /* 0x000000391600720c */ /* 0x000fda0003f06270 */
[----:B------:R-:W-:Y:S05]  /*15f0*/  @P0 BRA `(.L_x_484) ;  /* 0x0000011000000947 */ /* 0x000fea0003800000 */
[----:B------:R-:W4:Y:S02]  /*1600*/  LDL R0, [R1+0x2a0] ;  /* 0x0002a00001007983 */ /* 0x000f240000100800 */
[----:B----4-:R-:W-:-:S13]  /*1610*/  ISETP.GE.AND P0, PT, R45, R0, PT ;  /* 0x000000002d00720c */ /* 0x010fda0003f06270 */
[----:B------:R4:W-:Y:S01]  /*1620*/  @P0 STS.128 [R194+0x1800], RZ ;  /* 0x001800ffc2000388 */ /* 0x0009e20000000c00 */
[----:B------:R-:W-:Y:S05]  /*1630*/  @P0 BRA `(.L_x_484) ;  /* 0x000000d000000947 */ /* 0x000fea0003800000 */
[----:B------:R-:W-:-:S04]  /*1640*/  IADD3 R0, P0, R52, 0x60, RZ ;  /* 0x0000006034007810 */ /* 0x000fc80007f1e0ff */
[----:B------:R-:W-:-:S05]  /*1650*/  IADD3.X R4, RZ, R53, RZ, P0, !PT ;  /* 0x00000035ff047210 */ /* 0x000fca00007fe4ff */
[----:B------:R-:W-:Y:S01]  /*1660*/  IMAD R7, R4, R2, RZ ;  /* 0x0000000204077224 */ /* 0x000fe200078e02ff */
[----:B------:R-:W-:-:S03]  /*1670*/  MOV R4, R6 ;  /* 0x0000000600047202 */ /* 0x000fc60000000f00 */
[-C--:B------:R-:W-:Y:S02]  /*1680*/  IMAD R3, R3, R0.reuse, R7 ;  /* 0x0000000003037224 */ /* 0x080fe400078e0207 */
[----:B------:R-:W-:-:S05]  /*1690*/  IMAD.WIDE.U32 R4, R2, R0, R4 ;  /* 0x0000000002047225 */ /* 0x000fca00078e0004 */
[----:B-----5:R-:W-:Y:S02]  /*16a0*/  LEA R2, P0, R4, R16, 0x1 ;  /* 0x0000001004027211 */ /* 0x020fe400078008ff */
[----:B------:R-:W-:-:S04]  /*16b0*/  IADD3 R3, R5, R3, RZ ;  /* 0x0000000305037210 */ /* 0x000fc80007ffe0ff */
[----:B------:R-:W-:-:S05]  /*16c0*/  LEA.HI.X R3, R4, R17, R3, 0x1, P0 ;  /* 0x0000001104037211 */ /* 0x000fca00000f0c03 */
[----:B------:R-:W-:Y:S01]  /*16d0*/  @!PT LDS RZ, [RZ] ;  /* 0x00000000fffff984 */ /* 0x000fe20000000800 */
[----:B------:R-:W-:Y:S01]  /*16e0*/  @!PT LDS RZ, [RZ] ;  /* 0x00000000fffff984 */ /* 0x000fe20000000800 */
[----:B------:R-:W-:Y:S01]  /*16f0*/  @!PT LDS RZ, [RZ] ;  /* 0x00000000fffff984 */ /* 0x000fe20000000800 */
[----:B------:R1:W-:Y:S02]  /*1700*/  LDGSTS.E.BYPASS.LTC128B.128 [R194+0x1800], [R2.64] ;  /* 0x0180000002c27fae */ /* 0x0003e4000b901d4a */
.L_x_484:
[----:B------:R-:W-:Y:S05]  /*1710*/  BSYNC B0 ;  /* 0x0000000000007941 */ /* 0x000fea0003800000 */
.L_x_483:
[----:B-----5:R-:W-:Y:S01]  /*1720*/  IABS R0, R30 ;  /* 0x0000001e00007213 */ /* 0x020fe20000000000 */
[----:B------:R-:W-:Y:S01]  /*1730*/  IMAD R7, R251, R12, RZ ;  /* 0x0000000cfb077224 */ /* 0x000fe200078e02ff */
[----:B------:R-:W-:Y:S01]  /*1740*/  IABS R5, R30 ;  /* 0x0000001e00057213 */ /* 0x000fe20000000000 */
[----:B------:R-:W-:Y:S01]  /*1750*/  BSSY B0, `(.L_x_485) ;  /* 0x0000058000007945 */ /* 0x000fe20003800000 */
[----:B------:R-:W-:Y:S01]  /*1760*/  IABS R6, R56 ;  /* 0x0000003800067213 */ /* 0x000fe20000000000 */
[----:B------:R-:W-:Y:S01]  /*1770*/  IMAD.MOV.U32 R4, RZ, RZ, R0 ;  /* 0x000000ffff047224 */ /* 0x000fe200078e0000 */
[----:B------:R-:W-:Y:S01]  /*1780*/  LEA.HI R27, R40, R43, RZ, 0x4 ;  /* 0x0000002b281b7211 */ /* 0x000fe200078f20ff */
[C---:B--2---:R-:W-:Y:S01]  /*1790*/  IMAD R10, R250.reuse, R13, R7 ;  /* 0x0000000dfa0a7224 */ /* 0x044fe200078e0207 */
[C---:B------:R-:W-:Y:S01]  /*17a0*/  SHF.L.U64.HI R252, R250.reuse, 0x7, R251 ;  /* 0x00000007fafc7819 */ /* 0x040fe200000102fb */
[----:B-1----:R-:W1:Y:S01]  /*17b0*/  I2F.RP R2, R4 ;  /* 0x0000000400027306 */ /* 0x002e620000209400 */
[----:B------:R-:W-:-:S02]  /*17c0*/  SHF.L.U32 R245, R250, 0x7, RZ ;  /* 0x00000007faf57819 */ /* 0x000fc400000006ff */
[----:B------:R-:W-:-:S04]  /*17d0*/  IADD3 R195, R148, -0x1, RZ ;  /* 0xffffffff94c37810 */ /* 0x000fc80007ffe0ff */
[----:B------:R-:W-:Y:S01]  /*17e0*/  SHF.R.S32.HI R16, RZ, 0x1f, R195 ;  /* 0x0000001fff107819 */ /* 0x000fe200000114c3 */
[----:B-1----:R-:W1:Y:S02]  /*17f0*/  MUFU.RCP R2, R2 ;  /* 0x0000000200027308 */ /* 0x002e640000001000 */
[----:B-1----:R-:W-:-:S06]  /*1800*/  IADD3 R2, R2, 0xffffffe, RZ ;  /* 0x0ffffffe02027810 */ /* 0x002fcc0007ffe0ff */
[----:B------:R-:W1:Y:S02]  /*1810*/  F2I.FTZ.U32.TRUNC.NTZ R3, R2 ;  /* 0x0000000200037305 */ /* 0x000e64000021f000 */
[----:B-1----:R-:W-:Y:S01]  /*1820*/  IMAD.MOV R0, RZ, RZ, -R3 ;  /* 0x000000ffff007224 */ /* 0x002fe200078e0a03 */
[----:B------:R-:W-:-:S03]  /*1830*/  MOV R2, RZ ;  /* 0x000000ff00027202 */ /* 0x000fc60000000f00 */
[----:B------:R-:W-:-:S04]  /*1840*/  IMAD R0, R0, R4, RZ ;  /* 0x0000000400007224 */ /* 0x000fc800078e02ff */
[----:B------:R-:W-:-:S04]  /*1850*/  IMAD.HI.U32 R3, R3, R0, R2 ;  /* 0x0000000003037227 */ /* 0x000fc800078e0002 */
[----:B------:R-:W-:-:S04]  /*1860*/  IMAD.MOV R0, RZ, RZ, -R5 ;  /* 0x000000ffff007224 */ /* 0x000fc800078e0a05 */
[----:B------:R-:W-:Y:S02]  /*1870*/  IMAD.MOV.U32 R2, RZ, RZ, R0 ;  /* 0x000000ffff027224 */ /* 0x000fe400078e0000 */
[----:B------:R-:W-:Y:S01]  /*1880*/  IMAD.HI.U32 R0, R3, R6, RZ ;  /* 0x0000000603007227 */ /* 0x000fe200078e00ff */
[----:B------:R-:W-:-:S03]  /*1890*/  LOP3.LUT R3, R56, R30, RZ, 0x3c, !PT ;  /* 0x0000001e38037212 */ /* 0x000fc600078e3cff */
[----:B------:R-:W-:Y:S01]  /*18a0*/  IMAD R2, R0, R2, R6 ;  /* 0x0000000200027224 */ /* 0x000fe200078e0206 */
[----:B------:R-:W-:Y:S01]  /*18b0*/  ISETP.GE.AND P2, PT, R3, RZ, PT ;  /* 0x000000ff0300720c */ /* 0x000fe20003f46270 */
[----:B------:R-:W-:-:S03]  /*18c0*/  IMAD R6, R49, R12, RZ ;  /* 0x0000000c31067224 */ /* 0x000fc600078e02ff */
[----:B------:R-:W-:Y:S01]  /*18d0*/  ISETP.GT.U32.AND P3, PT, R4, R2, PT ;  /* 0x000000020400720c */ /* 0x000fe20003f64070 */
[----:B------:R-:W-:Y:S01]  /*18e0*/  IMAD R9, R48, R13, R6 ;  /* 0x0000000d30097224 */ /* 0x000fe200078e0206 */
[----:B------:R-:W-:-:S04]  /*18f0*/  LOP3.LUT R6, R27, 0xfffffff0, RZ, 0xc0, !PT ;  /* 0xfffffff01b067812 */ /* 0x000fc800078ec0ff */
[----:B------:R-:W-:-:S07]  /*1900*/  IADD3 R11, -R6, R43, RZ ;  /* 0x0000002b060b7210 */ /* 0x000fce0007ffe1ff */
[-C--:B------:R-:W-:Y:S02]  /*1910*/  @!P3 IADD3 R2, R2, -R4.reuse, RZ ;  /* 0x800000040202b210 */ /* 0x080fe40007ffe0ff */
[----:B------:R-:W-:Y:S02]  /*1920*/  @!P3 IADD3 R0, R0, 0x1, RZ ;  /* 0x000000010000b810 */ /* 0x000fe40007ffe0ff */
[----:B------:R-:W-:Y:S02]  /*1930*/  ISETP.GE.U32.AND P4, PT, R2, R4, PT ;  /* 0x000000040200720c */ /* 0x000fe40003f86070 */
[C---:B------:R-:W-:Y:S02]  /*1940*/  IADD3 R4, P0, R45.reuse, R18, RZ ;  /* 0x000000122d047210 */ /* 0x040fe40007f1e0ff */
[----:B------:R-:W-:Y:S01]  /*1950*/  IADD3 R2, P1, R45, R14, RZ ;  /* 0x0000000e2d027210 */ /* 0x000fe20007f3e0ff */
[----:B------:R-:W-:Y:S02]  /*1960*/  IMAD R14, R195, -0x80, R42 ;  /* 0xffffff80c30e7824 */ /* 0x000fe400078e022a */
[----:B------:R-:W-:Y:S01]  /*1970*/  IMAD.X R5, R20, 0x1, R21, P0 ;  /* 0x0000000114057824 */ /* 0x000fe200000e0615 */
[----:B------:R-:W-:Y:S01]  /*1980*/  ISETP.NE.AND P0, PT, R30, RZ, PT ;  /* 0x000000ff1e00720c */ /* 0x000fe20003f05270 */
[----:B------:R-:W-:Y:S01]  /*1990*/  IMAD.X R3, R20, 0x1, R15, P1 ;  /* 0x0000000114037824 */ /* 0x000fe200008e060f */
[----:B------:R-:W-:Y:S01]  /*19a0*/  LEA.HI R15, R11, R11, RZ, 0x1 ;  /* 0x0000000b0b0f7211 */ /* 0x000fe200078f08ff */
[----:B------:R-:W-:-:S02]  /*19b0*/  IMAD.MOV.U32 R21, RZ, RZ, 0x10 ;  /* 0x00000010ff157424 */ /* 0x000fc400078e00ff */
[----:B------:R-:W-:Y:S01]  /*19c0*/  @P4 IADD3 R0, R0, 0x1, RZ ;  /* 0x0000000100004810 */ /* 0x000fe20007ffe0ff */
[----:B------:R-:W-:Y:S01]  /*19d0*/  IMAD.WIDE.U32 R6, R48, R12, R2 ;  /* 0x0000000c30067225 */ /* 0x000fe200078e0002 */
[----:B------:R-:W-:-:S03]  /*19e0*/  SHF.R.S32.HI R8, RZ, 0x1, R15 ;  /* 0x00000001ff087819 */ /* 0x000fc6000001140f */
[----:B------:R-:W-:Y:S01]  /*19f0*/  IMAD.WIDE.U32 R2, R250, R12, R4 ;  /* 0x0000000cfa027225 */ /* 0x000fe200078e0004 */
[----:B------:R-:W-:-:S03]  /*1a00*/  SHF.R.S32.HI R4, RZ, 0x1f, R15 ;  /* 0x0000001fff047819 */ /* 0x000fc6000001140f */
[----:B------:R-:W-:Y:S01]  /*1a10*/  @!P2 IMAD.MOV R0, RZ, RZ, -R0 ;  /* 0x000000ffff00a224 */ /* 0x000fe200078e0a00 */
[----:B------:R-:W-:Y:S01]  /*1a20*/  @!P0 LOP3.LUT R0, RZ, R30, RZ, 0x33, !PT ;  /* 0x0000001eff008212 */ /* 0x000fe200078e33ff */
[----:B------:R-:W-:Y:S01]  /*1a30*/  IMAD.IADD R5, R7, 0x1, R9 ;  /* 0x0000000107057824 */ /* 0x000fe200078e0209 */
[----:B------:R-:W-:Y:S02]  /*1a40*/  IADD3 R3, R3, R10, RZ ;  /* 0x0000000a03037210 */ /* 0x000fe40007ffe0ff */
[----:B------:R-:W-:Y:S01]  /*1a50*/  LEA.HI R9, R4, R8, RZ, 0x2 ;  /* 0x0000000804097211 */ /* 0x000fe200078f10ff */
[----:B------:R-:W-:Y:S01]  /*1a60*/  IMAD.MOV.U32 R4, RZ, RZ, R6 ;  /* 0x000000ffff047224 */ /* 0x000fe200078e0006 */
[----:B------:R-:W-:Y:S01]  /*1a70*/  SHF.R.S32.HI R6, RZ, 0x1f, R0 ;  /* 0x0000001fff067819 */ /* 0x000fe20000011400 */
[----:B------:R-:W-:Y:S01]  /*1a80*/  IMAD R7, R33, R0, RZ ;  /* 0x0000000021077224 */ /* 0x000fe200078e02ff */
[----:B------:R-:W-:Y:S01]  /*1a90*/  ISETP.GE.AND P0, PT, R12, R14, PT ;  /* 0x0000000e0c00720c */ /* 0x000fe20003f06270 */
[----:B------:R-:W-:Y:S01]  /*1aa0*/  IMAD.WIDE.U32 R60, R32, R0, R2 ;  /* 0x00000000203c7225 */ /* 0x000fe200078e0002 */
[----:B------:R-:W-:-:S03]  /*1ab0*/  LOP3.LUT R9, R9, 0xfffffffc, RZ, 0xc0, !PT ;  /* 0xfffffffc09097812 */ /* 0x000fc600078ec0ff */
[----:B------:R-:W-:Y:S01]  /*1ac0*/  IMAD R2, R35, R0, RZ ;  /* 0x0000000023027224 */ /* 0x000fe200078e02ff */
[----:B------:R-:W-:Y:S01]  /*1ad0*/  MOV R58, R60 ;  /* 0x0000003c003a7202 */ /* 0x000fe20000000f00 */
[----:B------:R-:W-:Y:S01]  /*1ae0*/  IMAD R3, R32, R6, R7 ;  /* 0x0000000620037224 */ /* 0x000fe200078e0207 */
[----:B------:R1:W-:Y:S01]  /*1af0*/  STL.64 [R1+0x2f0], R60 ;  /* 0x0002f03c01007387 */ /* 0x0003e20000100a00 */
[----:B------:R-:W-:-:S03]  /*1b00*/  IMAD.WIDE.U32 R52, R34, R0, R4 ;  /* 0x0000000022347225 */ /* 0x000fc600078e0004 */
[----:B------:R1:W-:Y:S01]  /*1b10*/  STL [R1+0x200], R252 ;  /* 0x000200fc01007387 */ /* 0x0003e20000100800 */
[----:B------:R-:W-:Y:S02]  /*1b20*/  IMAD R5, R34, R6, R2 ;  /* 0x0000000622057224 */ /* 0x000fe400078e0202 */
[----:B------:R-:W-:Y:S01]  /*1b30*/  IMAD.IADD R59, R61, 0x1, R3 ;  /* 0x000000013d3b7824 */ /* 0x000fe200078e0203 */
[----:B------:R1:W-:Y:S01]  /*1b40*/  STL.64 [R1+0x2e8], R52 ;  /* 0x0002e83401007387 */ /* 0x0003e20000100a00 */
[----:B------:R-:W-:Y:S02]  /*1b50*/  IMAD.IADD R33, R53, 0x1, R5 ;  /* 0x0000000135217824 */ /* 0x000fe400078e0205 */
[----:B------:R-:W-:Y:S01]  /*1b60*/  IMAD.IADD R17, R8, 0x1, -R9 ;  /* 0x0000000108117824 */ /* 0x000fe200078e0a09 */
[----:B------:R1:W-:Y:S01]  /*1b70*/  STL [R1+0x144], R245 ;  /* 0x000144f501007387 */ /* 0x0003e20000100800 */
[----:B------:R-:W-:Y:S02]  /*1b80*/  IMAD R0, R252, R195, RZ ;  /* 0x000000c3fc007224 */ /* 0x000fe400078e02ff */
[----:B------:R-:W-:Y:S01]  /*1b90*/  IMAD.WIDE.U32 R2, R195, R245, R58 ;  /* 0x000000f5c3027225 */ /* 0x000fe200078e003a */
[----:B------:R1:W-:Y:S01]  /*1ba0*/  STL.64 [R1+0x2d8], R58 ;  /* 0x0002d83a01007387 */ /* 0x0003e20000100a00 */
[----:B------:R-:W-:-:S02]  /*1bb0*/  LOP3.LUT P1, RZ, R17, 0x2, RZ, 0xc0, !PT ;  /* 0x0000000211ff7812 */ /* 0x000fc4000782c0ff */
[----:B------:R-:W-:Y:S01]  /*1bc0*/  IMAD R0, R16, R245, R0 ;  /* 0x000000f510007224 */ /* 0x000fe200078e0200 */
[----:B------:R1:W-:Y:S01]  /*1bd0*/  STL [R1+0x2e4], R33 ;  /* 0x0002e42101007387 */ /* 0x0003e20000100800 */
[----:B------:R-:W-:-:S03]  /*1be0*/  SEL R4, R21, 0xfffffff0, !P1 ;  /* 0xfffffff015047807 */ /* 0x000fc60004800000 */
[----:B------:R-:W-:Y:S01]  /*1bf0*/  IADD3 R7, R3, R0, RZ ;  /* 0x0000000003077210 */ /* 0x000fe20007ffe0ff */
[----:B------:R-:W-:Y:S05]  /*1c00*/  @P0 BRA `(.L_x_486) ;  /* 0x000000c000000947 */ /* 0x000fea0003800000 */
[----:B------:R-:W2:Y:S02]  /*1c10*/  LDL R29, [R1+0x2a0] ;  /* 0x0002a000011d7983 */ /* 0x000ea40000100800 */
[----:B--2---:R-:W-:-:S13]  /*1c20*/  ISETP.GE.AND P0, PT, R45, R29, PT ;  /* 0x0000001d2d00720c */ /* 0x004fda0003f06270 */
[----:B------:R2:W-:Y:S04]  /*1c30*/  @P0 STS [R194+0x2000], RZ ;  /* 0x002000ffc2000388 */ /* 0x0005e80000000800 */
[----:B------:R2:W-:Y:S04]  /*1c40*/  @P0 STS [R194+0x2004], RZ ;  /* 0x002004ffc2000388 */ /* 0x0005e80000000800 */
[----:B------:R2:W-:Y:S01]  /*1c50*/  @P0 STS.64 [R194+0x2008], RZ ;  /* 0x002008ffc2000388 */ /* 0x0005e20000000a00 */
[----:B------:R-:W-:Y:S05]  /*1c60*/  @P0 BRA `(.L_x_486) ;  /* 0x0000006000000947 */ /* 0x000fea0003800000 */
[----:B------:R-:W-:-:S04]  /*1c70*/  LEA R8, P0, R2, R248, 0x1 ;  /* 0x000000f802087211 */ /* 0x000fc800078008ff */
[----:B------:R-:W-:-:S05]  /*1c80*/  LEA.HI.X R9, R2, R249, R7, 0x1, P0 ;  /* 0x000000f902097211 */ /* 0x000fca00000f0c07 */
[----:B------:R-:W-:Y:S01]  /*1c90*/  @!PT LDS RZ, [RZ] ;  /* 0x00000000fffff984 */ /* 0x000fe20000000800 */
[----:B------:R-:W-:Y:S01]  /*1ca0*/  @!PT LDS RZ, [RZ] ;  /* 0x00000000fffff984 */ /* 0x000fe20000000800 */
[----:B------:R-:W-:Y:S01]  /*1cb0*/  @!PT LDS RZ, [RZ] ;  /* 0x00000000fffff984 */ /* 0x000fe20000000800 */
[----:B------:R1:W-:Y:S04]  /*1cc0*/  LDGSTS.E.BYPASS.LTC128B.128 [R194+0x2000], [R8.64] ;  /* 0x0200000008c27fae */ /* 0x0003e8000b901d4a */
.L_x_486:
[----:B------:R-:W-:Y:S05]  /*1cd0*/  BSYNC B0 ;  /* 0x0000000000007941 */ /* 0x000fea0003800000 */
.L_x_485:
[----:B------:R-:W-:Y:S01]  /*1ce0*/  ISETP.GE.AND P0, PT, R24, R14, PT ;  /* 0x0000000e1800720c */ /* 0x000fe20003f06270 */
[----:B------:R-:W-:Y:S01]  /*1cf0*/  BSSY B0, `(.L_x_487) ;  /* 0x0000010000007945 */ /* 0x000fe20003800000 */
[C---:B------:R-:W-:Y:S01]  /*1d00*/  SHF.L.U64.HI R220, R250.reuse, 0x5, R251 ;  /* 0x00000005fadc7819 */ /* 0x040fe200000102fb */
[----:B------:R-:W-:-:S10]  /*1d10*/  IMAD.SHL.U32 R211, R250, 0x20, RZ ;  /* 0x00000020fad37824 */ /* 0x000fd400078e00ff */
[----:B------:R-:W-:Y:S05]  /*1d20*/  @P0 BRA `(.L_x_488) ;  /* 0x000000c000000947 */ /* 0x000fea0003800000 */
[----:B------:R-:W5:Y:S02]  /*1d30*/  LDL R0, [R1+0x2a0] ;  /* 0x0002a00001007983 */ /* 0x000f640000100800 */
[----:B-----5:R-:W-:-:S13]  /*1d40*/  ISETP.GE.AND P0, PT, R45, R0, PT ;  /* 0x000000002d00720c */ /* 0x020fda0003f06270 */
[----:B------:R1:W-:Y:S01]  /*1d50*/  @P0 STS.128 [R194+0x2800], RZ ;  /* 0x002800ffc2000388 */ /* 0x0003e20000000c00 */
[----:B------:R-:W-:Y:S05]  /*1d60*/  @P0 BRA `(.L_x_488) ;  /* 0x0000008000000947 */ /* 0x000fea0003800000 */
[----:B------:R-:W-:-:S05]  /*1d70*/  IADD3 R0, P0, R211, R2, RZ ;  /* 0x00000002d3007210 */ /* 0x000fca0007f1e0ff */
[----:B------:R-:W-:Y:S01]  /*1d80*/  IMAD.X R5, R220, 0x1, R7, P0 ;  /* 0x00000001dc057824 */ /* 0x000fe200000e0607 */
[----:B-1----:R-:W-:-:S04]  /*1d90*/  LEA R8, P0, R0, R248, 0x1 ;  /* 0x000000f800087211 */ /* 0x002fc800078008ff */
[----:B------:R-:W-:-:S05]  /*1da0*/  LEA.HI.X R9, R0, R249, R5, 0x1, P0 ;  /* 0x000000f900097211 */ /* 0x000fca00000f0c05 */
[----:B------:R-:W-:Y:S01]  /*1db0*/  @!PT LDS RZ, [RZ] ;  /* 0x00000000fffff984 */ /* 0x000fe20000000800 */
[----:B------:R-:W-:Y:S01]  /*1dc0*/  @!PT LDS RZ, [RZ] ;  /* 0x00000000fffff984 */ /* 0x000fe20000000800 */
[----:B------:R-:W-:Y:S01]  /*1dd0*/  @!PT LDS RZ, [RZ] ;  /* 0x00000000fffff984 */ /* 0x000fe20000000800 */
[----:B------:R1:W-:Y:S04]  /*1de0*/  LDGSTS.E.BYPASS.LTC128B.128 [R194+0x2800], [R8.64] ;  /* 0x0280000008c27fae */ /* 0x0003e8000b901d4a */
.L_x_488:
[----:B------:R-:W-:Y:S05]  /*1df0*/  BSYNC B0 ;  /* 0x0000000000007941 */ /* 0x000fea0003800000 */
.L_x_487:
[----:B------:R-:W-:Y:S01]  /*1e00*/  ISETP.GE.AND P0, PT, R23, R14, PT ;  /* 0x0000000e1700720c */ /* 0x000fe20003f06270 */
[----:B------:R-:W-:-:S12]  /*1e10*/  BSSY B0, `(.L_x_489) ;  /* 0x000000e000007945 */ /* 0x000fd80003800000 */
[----:B------:R-:W-:Y:S05]  /*1e20*/  @P0 BRA `(.L_x_490) ;  /* 0x000000c000000947 */ /* 0x000fea0003800000 */
[----:B------:R-:W5:Y:S02]  /*1e30*/  LDL R0, [R1+0x2a0] ;  /* 0x0002a00001007983 */ /* 0x000f640000100800 */
[----:B-----5:R-:W-:-:S13]  /*1e40*/  ISETP.GE.AND P0, PT, R45, R0, PT ;  /* 0x000000002d00720c */ /* 0x020fda0003f06270 */
[----:B------:R1:W-:Y:S01]  /*1e50*/  @P0 STS.128 [R194+0x3000], RZ ;  /* 0x003000ffc2000388 */ /* 0x0003e20000000c00 */
[----:B------:R-:W-:Y:S05]  /*1e60*/  @P0 BRA `(.L_x_490) ;  /* 0x0000008000000947 */ /* 0x000fea0003800000 */
[----:B------:R-:W-:-:S04]  /*1e70*/  LEA R0, P0, R250, R2, 0x6 ;  /* 0x00000002fa007211 */ /* 0x000fc800078030ff */
[----:B------:R-:W-:Y:S02]  /*1e80*/  LEA.HI.X R5, R250, R7, R251, 0x6, P0 ;  /* 0x00000007fa057211 */ /* 0x000fe400000f34fb */
[----:B-1----:R-:W-:-:S04]  /*1e90*/  LEA R8, P0, R0, R248, 0x1 ;  /* 0x000000f800087211 */ /* 0x002fc800078008ff */
[----:B------:R-:W-:-:S05]  /*1ea0*/  LEA.HI.X R9, R0, R249, R5, 0x1, P0 ;  /* 0x000000f900097211 */ /* 0x000fca00000f0c05 */
[----:B------:R-:W-:Y:S01]  /*1eb0*/  @!PT LDS RZ, [RZ] ;  /* 0x00000000fffff984 */ /* 0x000fe20000000800 */
[----:B------:R-:W-:Y:S01]  /*1ec0*/  @!PT LDS RZ, [RZ] ;  /* 0x00000000fffff984 */ /* 0x000fe20000000800 */
[----:B------:R-:W-:Y:S01]  /*1ed0*/  @!PT LDS RZ, [RZ] ;  /* 0x00000000fffff984 */ /* 0x000fe20000000800 */
[----:B------:R1:W-:Y:S04]  /*1ee0*/  LDGSTS.E.BYPASS.LTC128B.128 [R194+0x3000], [R8.64] ;  /* 0x0300000008c27fae */ /* 0x0003e8000b901d4a */
.L_x_490:
[----:B------:R-:W-:Y:S05]  /*1ef0*/  BSYNC B0 ;  /* 0x0000000000007941 */ /* 0x000fea0003800000 */
.L_x_489:
[----:B------:R-:W-:Y:S01]  /*1f00*/  ISETP.GE.AND P0, PT, R22, R14, PT ;  /* 0x0000000e1600720c */ /* 0x000fe20003f06270 */
[----:B------:R-:W-:-:S12]  /*1f10*/  BSSY B0, `(.L_x_491) ;  /* 0x0000010000007945 */ /* 0x000fd80003800000 */
[----:B------:R-:W-:Y:S05]  /*1f20*/  @P0 BRA `(.L_x_492) ;  /* 0x000000e000000947 */ /* 0x000fea0003800000 */
[----:B------:R-:W5:Y:S02]  /*1f30*/  LDL R0, [R1+0x2a0] ;  /* 0x0002a00001007983 */ /* 0x000f640000100800 */
[----:B-----5:R-:W-:-:S13]  /*1f40*/  ISETP.GE.AND P0, PT, R45, R0, PT ;  /* 0x000000002d00720c */ /* 0x020fda0003f06270 */
[----:B------:R1:W-:Y:S01]  /*1f50*/  @P0 STS.128 [R194+0x3800], RZ ;  /* 0x003800ffc2000388 */ /* 0x0003e20000000c00 */
[----:B------:R-:W-:Y:S05]  /*1f60*/  @P0 BRA `(.L_x_492) ;  /* 0x000000a000000947 */ /* 0x000fea0003800000 */
[----:B------:R-:W-:Y:S01]  /*1f70*/  MOV R6, R2 ;  /* 0x0000000200067202 */ /* 0x000fe20000000f00 */
[----:B------:R-:W-:-:S04]  /*1f80*/  IMAD R0, R251, 0x60, RZ ;  /* 0x00000060fb007824 */ /* 0x000fc800078e02ff */
[----:B------:R-:W-:-:S05]  /*1f90*/  IMAD.WIDE.U32 R6, R250, 0x60, R6 ;  /* 0x00000060fa067825 */ /* 0x000fca00078e0006 */
[----:B------:R-:W-:Y:S02]  /*1fa0*/  IADD3 R0, R7, R0, RZ ;  /* 0x0000000007007210 */ /* 0x000fe40007ffe0ff */
[----:B------:R-:W-:-:S04]  /*1fb0*/  LEA R2, P0, R6, R248, 0x1 ;  /* 0x000000f806027211 */ /* 0x000fc800078008ff */
[----:B------:R-:W-:-:S05]  /*1fc0*/  LEA.HI.X R3, R6, R249, R0, 0x1, P0 ;  /* 0x000000f906037211 */ /* 0x000fca00000f0c00 */
[----:B------:R-:W-:Y:S01]  /*1fd0*/  @!PT LDS RZ, [RZ] ;  /* 0x00000000fffff984 */ /* 0x000fe20000000800 */
[----:B------:R-:W-:Y:S01]  /*1fe0*/  @!PT LDS RZ, [RZ] ;  /* 0x00000000fffff984 */ /* 0x000fe20000000800 */
[----:B------:R-:W-:Y:S01]  /*1ff0*/  @!PT LDS RZ, [RZ] ;  /* 0x00000000fffff984 */ /* 0x000fe20000000800 */
[----:B------:R1:W-:Y:S04]  /*2000*/  LDGSTS.E.BYPASS.LTC128B.128 [R194+0x3800], [R2.64] ;  /* 0x0380000002c27fae */ /* 0x0003e8000b901d4a */
.L_x_492:
[----:B------:R-:W-:Y:S05]  /*2010*/  BSYNC B0 ;  /* 0x0000000000007941 */ /* 0x000fea0003800000 */
.L_x_491:
[----:B-1----:R-:W-:Y:S01]  /*2020*/  IMAD.U32 R2, RZ, RZ, UR6 ;  /* 0x00000006ff027e24 */ /* 0x002fe2000f8e00ff */
[----:B------:R-:W5:Y:S01]  /*2030*/  LDL.LU R10, [R1+0x2a4] ;  /* 0x0002a400010a7983 */ /* 0x000f620000300800 */
[----:B------:R-:W-:Y:S02]  /*2040*/  IMAD.U32 R3, RZ, RZ, UR7 ;  /* 0x00000007ff037e24 */ /* 0x000fe4000f8e00ff */
[----:B------:R-:W-:Y:S02]  /*2050*/  IMAD.U32 R6, RZ, RZ, UR6 ;  /* 0x00000006ff067e24 */ /* 0x000fe4000f8e00ff */
[----:B------:R-:W-:Y:S01]  /*2060*/  IMAD.U32 R7, RZ, RZ, UR7 ;  /* 0x00000007ff077e24 */ /* 0x000fe2000f8e00ff */
[----:B------:R-:W-:Y:S01]  /*2070*/  MOV R9, UR7 ;  /* 0x0000000700097c02 */ /* 0x000fe20008000f00 */
[----:B--2---:R-:W2:Y:S01]  /*2080*/  LD.E.64 R2, [R2.64+0x1b8] ;  /* 0x0001b80a02027980 */ /* 0x004ea2000c101b00 */
[----:B------:R-:W-:-:S03]  /*2090*/  IMAD.U32 R8, RZ, RZ, UR6 ;  /* 0x00000006ff087e24 */ /* 0x000fc6000f8e00ff */
[----:B------:R-:W0:Y:S01]  /*20a0*/  LDGDEPBAR ;  /* 0x00000000000079af */ /* 0x000e220000000000 */
[----:B--2---:R-:W-:-:S04]  /*20b0*/  ISETP.NE.U32.AND P3, PT, R2, RZ, PT ;  /* 0x000000ff0200720c */ /* 0x004fc80003f65070 */
[----:B------:R-:W-:-:S13]  /*20c0*/  ISETP.NE.AND.EX P3, PT, R3, RZ, PT, P3 ;  /* 0x000000ff0300720c */ /* 0x000fda0003f65330 */
[----:B------:R-:W2:Y:S01]  /*20d0*/  @P3 LD.E.64 R6, [R6.64+0x1c0] ;  /* 0x0001c00a06063980 */ /* 0x000ea2000c101b00 */
[----:B------:R-:W-:Y:S01]  /*20e0*/  @P3 SHF.R.S32.HI R5, RZ, 0x1f, R55 ;  /* 0x0000001fff053819 */ /* 0x000fe20000011437 */
[----:B------:R-:W-:Y:S02]  /*20f0*/  @P3 IMAD.MOV.U32 R18, RZ, RZ, R56 ;  /* 0x000000ffff123224 */ /* 0x000fe400078e0038 */
[----:B---3--:R1:W3:Y:S01]  /*2100*/  @P3 LD.E R20, [R8.64+0xd8] ;  /* 0x0000d80a08143980 */ /* 0x0082e2000c101900 */
[----:B------:R-:W-:Y:S01]  /*2110*/  ISETP.GE.AND P1, PT, R12, R14, PT ;  /* 0x0000000e0c00720c */ /* 0x000fe20003f26270 */
[----:B------:R-:W-:Y:S02]  /*2120*/  IMAD.MOV.U32 R32, RZ, RZ, R52 ;  /* 0x000000ffff207224 */ /* 0x000fe400078e0034 */
[----:B--2---:R-:W-:Y:S02]  /*2130*/  @P3 IMAD R0, R7, R55, RZ ;  /* 0x0000003707003224 */ /* 0x004fe400078e02ff */
[----:B-1----:R-:W-:-:S04]  /*2140*/  @P3 IMAD.WIDE.U32 R8, R55, R6, R18 ;  /* 0x0000000637083225 */ /* 0x002fc800078e0012 */
[----:B------:R-:W-:Y:S01]  /*2150*/  @P3 IMAD R6, R6, R5, R0 ;  /* 0x0000000506063224 */ /* 0x000fe200078e0200 */
[----:B------:R-:W-:-:S03]  /*2160*/  @P3 LEA R2, P0, R8, R2, 0x2 ;  /* 0x0000000208023211 */ /* 0x000fc600078010ff */
[----:B------:R-:W-:Y:S02]  /*2170*/  @P3 IMAD.IADD R6, R9, 0x1, R6 ;  /* 0x0000000109063824 */ /* 0x000fe400078e0206 */
[----:B------:R-:W-:-:S03]  /*2180*/  IMAD.U32 R7, RZ, RZ, UR7 ;  /* 0x00000007ff077e24 */ /* 0x000fc6000f8e00ff */
[----:B------:R-:W-:Y:S01]  /*2190*/  @P3 LEA.HI.X R3, R8, R3, R6, 0x2, P0 ;  /* 0x0000000308033211 */ /* 0x000fe200000f1406 */
[----:B------:R-:W-:-:S04]  /*21a0*/  IMAD.U32 R6, RZ, RZ, UR6 ;  /* 0x00000006ff067e24 */ /* 0x000fc8000f8e00ff */
[----:B------:R1:W2:Y:S04]  /*21b0*/  @P3 LD.E R18, [R2.64] ;  /* 0x0000000a02123980 */ /* 0x0002a8000c101900 */
[----:B------:R4:W2:Y:S01]  /*21c0*/  LD.E R40, [R6.64+0x188] ;  /* 0x0001880a06287980 */ /* 0x0008a2000c101900 */
[----:B------:R-:W-:Y:S01]  /*21d0*/  IMAD R0, R55, R39, R56 ;  /* 0x0000002737007224 */ /* 0x000fe200078e0238 */
[----:B------:R-:W-:Y:S01]  /*21e0*/  SHF.R.S32.HI R5, RZ, 0x1f, R11 ;  /* 0x0000001fff057819 */ /* 0x000fe2000001140b */
[----:B------:R-:W-:Y:S01]  /*21f0*/  IMAD.SHL.U32 R19, R48, 0x80, RZ ;  /* 0x0000008030137824 */ /* 0x000fe200078e00ff */
[----:B------:R-:W-:-:S04]  /*2200*/  DEPBAR.LE SB0, 0x0 ;  /* 0x000080000000791a */ /* 0x000fc80000000000 */
[----:B-----5:R-:W-:Y:S01]  /*2210*/  IMAD R8, R10, R0, R44 ;  /* 0x000000000a087224 */ /* 0x020fe200078e022c */
[----:B------:R-:W-:Y:S02]  /*2220*/  LOP3.LUT R0, R26, 0x7ffffffc, RZ, 0xc0, !PT ;  /* 0x7ffffffc1a007812 */ /* 0x000fe400078ec0ff */
[----:B------:R-:W-:Y:S02]  /*2230*/  LEA.HI R9, R5, R11, RZ, 0x3 ;  /* 0x0000000b05097211 */ /* 0x000fe400078f18ff */
[----:B-1----:R-:W-:Y:S01]  /*2240*/  LOP3.LUT R3, R15, 0x7fffffe, RZ, 0xc0, !PT ;  /* 0x07fffffe0f037812 */ /* 0x002fe200078ec0ff */
[----:B----4-:R-:W-:Y:S01]  /*2250*/  IMAD.IADD R6, R31, 0x1, -R0 ;  /* 0x000000011f067824 */ /* 0x010fe200078e0a00 */
[----:B------:R-:W-:-:S03]  /*2260*/  LOP3.LUT R0, R41, 0xfffffff8, RZ, 0xc0, !PT ;  /* 0xfffffff829007812 */ /* 0x000fc600078ec0ff */
[----:B------:R-:W-:Y:S01]  /*2270*/  IMAD.IADD R10, R11, 0x1, -R3 ;  /* 0x000000010b0a7824 */ /* 0x000fe200078e0a03 */
[----:B------:R-:W-:Y:S02]  /*2280*/  LEA R2, R36, R25, 0x4 ;  /* 0x0000001924027211 */ /* 0x000fe400078e20ff */
[----:B------:R-:W-:Y:S02]  /*2290*/  SHF.L.U64.HI R7, R48, 0x7, R49 ;  /* 0x0000000730077819 */ /* 0x000fe40000010231 */
[----:B------:R-:W-:Y:S02]  /*22a0*/  SHF.R.S32.HI R11, RZ, 0x4, R27 ;  /* 0x00000004ff0b7819 */ /* 0x000fe4000001141b */
[----:B------:R-:W-:Y:S01]  /*22b0*/  IADD3 R0, -R0, R43, RZ ;  /* 0x0000002b00007210 */ /* 0x000fe20007ffe1ff */
[----:B------:R-:W-:Y:S01]  /*22c0*/  IMAD.SHL.U32 R3, R148, 0x80, RZ ;  /* 0x0000008094037824 */ /* 0x000fe200078e00ff */
[----:B------:R-:W-:Y:S01]  /*22d0*/  IADD3 R15, R2, 0x1, R44 ;  /* 0x00000001020f7810 */ /* 0x000fe20007ffe02c */
[----:B------:R1:W-:Y:S01]  /*22e0*/  STL [R1+0x204], R7 ;  /* 0x0002040701007387 */ /* 0x0003e20000100800 */
[----:B------:R-:W-:Y:S01]  /*22f0*/  IMAD R2, R7, R195, RZ ;  /* 0x000000c307027224 */ /* 0x000fe200078e02ff */
[----:B------:R-:W-:Y:S01]  /*2300*/  LEA.HI R5, R27, R11, RZ, 0x1 ;  /* 0x0000000b1b057211 */ /* 0x000fe200078f08ff */
[----:B------:R-:W-:-:S02]  /*2310*/  IMAD.SHL.U32 R6, R6, 0x2, RZ ;  /* 0x0000000206067824 */ /* 0x000fc400078e00ff */
[----:B------:R-:W-:Y:S01]  /*2320*/  IMAD R12, R54, R8, R3 ;  /* 0x00000008360c7224 */ /* 0x000fe200078e0203 */
[----:B------:R-:W-:Y:S01]  /*2330*/  LOP3.LUT R5, R5, 0xfffffffe, RZ, 0xc0, !PT ;  /* 0xfffffffe05057812 */ /* 0x000fe200078ec0ff */
[----:B------:R-:W-:Y:S02]  /*2340*/  IMAD R13, R16, R19, R2 ;  /* 0x00000013100d7224 */ /* 0x000fe400078e0202 */
[----:B------:R-:W-:Y:S02]  /*2350*/  IMAD R8, R54, R28, R6 ;  /* 0x0000001c36087224 */ /* 0x000fe400078e0206 */
[----:B------:R-:W-:Y:S01]  /*2360*/  IMAD.SHL.U32 R6, R9, 0x20, RZ ;  /* 0x0000002009067824 */ /* 0x000fe200078e00ff */
[----:B------:R-:W-:Y:S01]  /*2370*/  WARPSYNC 0xffffffff ;  /* 0xffffffff00007948 */ /* 0x000fe20003800000 */
[----:B------:R-:W-:Y:S01]  /*2380*/  IMAD.IADD R5, R11, 0x1, -R5 ;  /* 0x000000010b057824 */ /* 0x000fe200078e0a05 */
[----:B------:R-:W-:Y:S01]  /*2390*/  BAR.SYNC.DEFER_BLOCKING 0x0 ;  /* 0x0000000000007b1d */ /* 0x000fe20000010000 */
[----:B-1----:R-:W-:-:S04]  /*23a0*/  LEA.HI R7, R0, R0, RZ, 0x1 ;  /* 0x0000000000077211 */ /* 0x002fc800078f08ff */
[----:B------:R-:W-:-:S04]  /*23b0*/  LOP3.LUT R2, R7, 0x7fffffe, RZ, 0xc0, !PT ;  /* 0x07fffffe07027812 */ /* 0x000fc800078ec0ff */
[----:B------:R-:W-:Y:S02]  /*23c0*/  IADD3 R0, R0, -R2, RZ ;  /* 0x8000000200007210 */ /* 0x000fe40007ffe0ff */
[----:B------:R-:W-:Y:S01]  /*23d0*/  LOP3.LUT R2, R6, 0xffffff00, RZ, 0xc0, !PT ;  /* 0xffffff0006027812 */ /* 0x000fe200078ec0ff */
[C---:B------:R-:W-:Y:S02]  /*23e0*/  IMAD.SHL.U32 R6, R5.reuse, 0x8, RZ ;  /* 0x0000000805067824 */ /* 0x040fe400078e00ff */
[----:B------:R-:W-:Y:S02]  /*23f0*/  IMAD R11, R5, 0x8, R0 ;  /* 0x00000008050b7824 */ /* 0x000fe400078e0200 */
[--C-:B------:R-:W-:Y:S01]  /*2400*/  IMAD R5, R36, 0x200, R2.reuse ;  /* 0x0000020024057824 */ /* 0x100fe200078e0202 */
[----:B------:R-:W-:Y:S01]  /*2410*/  SHF.R.S32.HI R0, RZ, 0x1, R7 ;  /* 0x00000001ff007819 */ /* 0x000fe20000011407 */
[----:B------:R-:W-:-:S03]  /*2420*/  IMAD R9, R10, 0x20, R2 ;  /* 0x000000200a097824 */ /* 0x000fc600078e0202 */
[----:B------:R-:W-:Y:S02]  /*2430*/  LEA R7, R10, R5, 0x5 ;  /* 0x000000050a077211 */ /* 0x000fe400078e28ff */
[----:B------:R-:W-:Y:S01]  /*2440*/  IADD3 R10, R12, -0x80, RZ ;  /* 0xffffff800c0a7810 */ /* 0x000fe20007ffe0ff */
[----:B------:R-:W-:Y:S01]  /*2450*/  IMAD.SHL.U32 R3, R17, 0x40, RZ ;  /* 0x0000004011037824 */ /* 0x000fe200078e00ff */
[----:B------:R-:W-:Y:S02]  /*2460*/  SHF.R.S32.HI R5, RZ, 0x1f, R8 ;  /* 0x0000001fff057819 */ /* 0x000fe40000011408 */
[----:B------:R-:W-:Y:S01]  /*2470*/  IADD3 R8, P0, R8, R10, RZ ;  /* 0x0000000a08087210 */ /* 0x000fe20007f1e0ff */
[----:B------:R-:W-:Y:S01]  /*2480*/  IMAD R223, R50, 0x8, R36 ;  /* 0x0000000832df7824 */ /* 0x000fe200078e0224 */
[----:B------:R-:W-:Y:S02]  /*2490*/  LOP3.LUT R3, R3, 0xc0, RZ, 0xc0, !PT ;  /* 0x000000c003037812 */ /* 0x000fe400078ec0ff */
[----:B------:R-:W-:Y:S01]  /*24a0*/  LEA.HI.X.SX32 R5, R10, R5, 0x1, P0 ;  /* 0x000000050a057211 */ /* 0x000fe200000f0eff */
[----:B------:R-:W-:Y:S01]  /*24b0*/  STL [R1+0x184], R19 ;  /* 0x0001841301007387 */ /* 0x000fe20000100800 */
[C---:B------:R-:W-:Y:S01]  /*24c0*/  LOP3.LUT P2, RZ, R0.reuse, 0x2, RZ, 0xc0, !PT ;  /* 0x0000000200ff7812 */ /* 0x040fe2000784c0ff */
[----:B------:R-:W-:Y:S01]  /*24d0*/  IMAD.SHL.U32 R0, R0, 0x40, RZ ;  /* 0x0000004000007824 */ /* 0x000fe200078e00ff */
[----:B------:R-:W-:Y:S01]  /*24e0*/  LOP3.LUT R6, R3, 0x8, R6, 0xf8, !PT ;  /* 0x0000000803067812 */ /* 0x000fe200078ef806 */
[----:B------:R-:W-:Y:S01]  /*24f0*/  STL [R1+0x164], R8 ;  /* 0x0001640801007387 */ /* 0x000fe20000100800 */
[----:B------:R-:W-:-:S03]  /*2500*/  SHF.R.U32.HI R3, RZ, 0x3, R3 ;  /* 0x00000003ff037819 */ /* 0x000fc60000011603 */
[----:B------:R1:W-:Y:S01]  /*2510*/  STL [R1+0x168], R5 ;  /* 0x0001680501007387 */ /* 0x0003e20000100800 */
[----:B------:R-:W-:-:S03]  /*2520*/  IMAD.SHL.U32 R2, R38, 0x8, RZ ;  /* 0x0000000826027824 */ /* 0x000fc600078e00ff */
[----:B------:R4:W-:Y:S01]  /*2530*/  STL.64 [R1+0x2e0], R32 ;  /* 0x0002e02001007387 */ /* 0x0009e20000100a00 */
[----:B------:R-:W-:-:S03]  /*2540*/  LOP3.LUT R3, R6, R3, RZ, 0x3c, !PT ;  /* 0x0000000306037212 */ /* 0x000fc600078e3cff */
[----:B------:R4:W-:Y:S01]  /*2550*/  @P1 STS [R194+0x4000], RZ ;  /* 0x004000ffc2001388 */ /* 0x0009e20000000800 */
[----:B------:R-:W-:-:S03]  /*2560*/  LOP3.LUT R0, R0, 0xc0, RZ, 0xc0, !PT ;  /* 0x000000c000007812 */ /* 0x000fc600078ec0ff */
[----:B------:R4:W-:Y:S04]  /*2570*/  @P1 STS [R194+0x4004], RZ ;  /* 0x004004ffc2001388 */ /* 0x0009e80000000800 */
[----:B------:R4:W-:Y:S04]  /*2580*/  @P1 STS.64 [R194+0x4008], RZ ;  /* 0x004008ffc2001388 */ /* 0x0009e80000000a00 */
[----:B------:R4:W-:Y:S01]  /*2590*/  STL [R1+0x2a4], R223 ;  /* 0x0002a4df01007387 */ /* 0x0009e20000100800 */
[----:B---3--:R-:W2:Y:S01]  /*25a0*/  @P3 MUFU.RCP R6, R20 ;  /* 0x0000001400063308 */ /* 0x008ea20000001000 */
[----:B------:R-:W-:-:S02]  /*25b0*/  LOP3.LUT R2, R0, 0x8, R2, 0xf8, !PT ;  /* 0x0000000800027812 */ /* 0x000fc400078ef802 */
[----:B------:R-:W-:Y:S01]  /*25c0*/  SHF.R.U32.HI R0, RZ, 0x3, R0 ;  /* 0x00000003ff007819 */ /* 0x000fe20000011600 */
[----:B------:R-:W-:-:S03]  /*25d0*/  IMAD.IADD R222, R3, 0x1, R9 ;  /* 0x0000000103de7824 */ /* 0x000fc600078e0209 */
[----:B------:R-:W-:Y:S02]  /*25e0*/  LOP3.LUT R2, R2, R0, RZ, 0x3c, !PT ;  /* 0x0000000002027212 */ /* 0x000fe400078e3cff */
[----:B------:R-:W-:Y:S01]  /*25f0*/  IADD3 R0, R3, R7, RZ ;  /* 0x0000000703007210 */ /* 0x000fe20007ffe0ff */
[----:B------:R-:W-:Y:S01]  /*2600*/  IMAD.SHL.U32 R3, R43, 0x2, RZ ;  /* 0x000000022b037824 */ /* 0x000fe200078e00ff */
[----:B-1----:R-:W-:Y:S01]  /*2610*/  IADD3 R5, R42, R15, -R51 ;  /* 0x0000000f2a057210 */ /* 0x002fe20007ffe833 */
[----:B------:R-:W-:Y:S01]  /*2620*/  IMAD.WIDE.U32 R8, R195, R19, R32 ;  /* 0x00000013c3087225 */ /* 0x000fe200078e0020 */
[----:B------:R-:W-:Y:S01]  /*2630*/  BSSY B0, `(.L_x_493) ;  /* 0x0000016000007945 */ /* 0x000fe20003800000 */
[----:B------:R-:W-:Y:S02]  /*2640*/  IADD3 R177, R246, -0x4ab325aa, RZ ;  /* 0xb54cda56f6b17810 */ /* 0x000fe40007ffe0ff */
[----:B------:R-:W-:Y:S01]  /*2650*/  IMAD.MOV.U32 R180, RZ, RZ, RZ ;  /* 0x000000ffffb47224 */ /* 0x000fe200078e00ff */
[----:B------:R-:W-:Y:S01]  /*2660*/  LOP3.LUT R190, R3, 0x6, RZ, 0xc0, !PT ;  /* 0x0000000603be7812 */ /* 0x000fe200078ec0ff */
[----:B------:R-:W-:Y:S01]  /*2670*/  IMAD.U32 R2, R11, 0x20, R2 ;  /* 0x000000200b027824 */ /* 0x000fe200078e0002 */
[----:B------:R-:W-:Y:S01]  /*2680*/  SEL R3, R21, 0xfffffff0, !P2 ;  /* 0xfffffff015037807 */ /* 0x000fe20005000000 */
[----:B------:R-:W-:-:S02]  /*2690*/  IMAD.IADD R7, R9, 0x1, R13 ;  /* 0x0000000109077824 */ /* 0x000fc400078e020d */
[----:B--2---:R-:W-:Y:S01]  /*26a0*/  @P3 FMUL.FTZ R180, R18, R6 ;  /* 0x0000000612b43220 */ /* 0x004fe20000410000 */
[----:B------:R-:W-:Y:S01]  /*26b0*/  IADD3 R40, R5, R40, RZ ;  /* 0x0000002805287210 */ /* 0x000fe20007ffe0ff */
[----:B------:R-:W-:Y:S05]  /*26c0*/  @P1 BRA `(.L_x_494) ;  /* 0x000000c000001947 */ /* 0x000fea0003800000 */
[----:B----4-:R-:W2:Y:S02]  /*26d0*/  LDL R29, [R1+0x2a0] ;  /* 0x0002a000011d7983 */ /* 0x010ea40000100800 */
        /* <DEDUP_REMOVED lines=11> */
.L_x_494:
[----:B----4-:R-:W-:Y:S05]  /*2790*/  BSYNC B0 ;  /* 0x0000000000007941 */ /* 0x010fea0003800000 */
.L_x_493:
[----:B------:R-:W-:Y:S01]  /*27a0*/  ISETP.GE.AND P0, PT, R24, R14, PT ;  /* 0x0000000e1800720c */ /* 0x000fe20003f06270 */
[----:B------:R-:W-:-:S12]  /*27b0*/  BSSY B0, `(.L_x_495) ;  /* 0x000000f000007945 */ /* 0x000fd80003800000 */
[----:B------:R3:W-:Y:S01]  /*27c0*/  @P0 STS.128 [R194+0x4800], RZ ;  /* 0x004800ffc2000388 */ /* 0x0007e20000000c00 */
[----:B------:R-:W-:Y:S05]  /*27d0*/  @P0 BRA `(.L_x_496) ;  /* 0x000000c000000947 */ /* 0x000fea0003800000 */
[----:B------:R-:W4:Y:S02]  /*27e0*/  LDL R5, [R1+0x2a0] ;  /* 0x0002a00001057983 */ /* 0x000f240000100800 */
[----:B----4-:R-:W-:-:S13]  /*27f0*/  ISETP.GE.AND P0, PT, R45, R5, PT ;  /* 0x000000052d00720c */ /* 0x010fda0003f06270 */
[----:B------:R4:W-:Y:S01]  /*2800*/  @P0 STS.128 [R194+0x4800], RZ ;  /* 0x004800ffc2000388 */ /* 0x0009e20000000c00 */
[----:B------:R-:W-:Y:S05]  /*2810*/  @P0 BRA `(.L_x_496) ;  /* 0x0000008000000947 */ /* 0x000fea0003800000 */
[----:B------:R-:W-:-:S04]  /*2820*/  LEA R5, P0, R48, R8, 0x5 ;  /* 0x0000000830057211 */ /* 0x000fc800078028ff */
[----:B--2---:R-:W-:Y:S02]  /*2830*/  LEA.HI.X R11, R48, R7, R49, 0x5, P0 ;  /* 0x00000007300b7211 */ /* 0x004fe400000f2c31 */
[----:B------:R-:W-:-:S04]  /*2840*/  LEA R10, P0, R5, R46, 0x1 ;  /* 0x0000002e050a7211 */ /* 0x000fc800078008ff */
[----:B------:R-:W-:-:S05]  /*2850*/  LEA.HI.X R11, R5, R47, R11, 0x1, P0 ;  /* 0x0000002f050b7211 */ /* 0x000fca00000f0c0b */
[----:B------:R-:W-:Y:S01]  /*2860*/  @!PT LDS RZ, [RZ] ;  /* 0x00000000fffff984 */ /* 0x000fe20000000800 */
[----:B------:R-:W-:Y:S01]  /*2870*/  @!PT LDS RZ, [RZ] ;  /* 0x00000000fffff984 */ /* 0x000fe20000000800 */
[----:B------:R-:W-:Y:S01]  /*2880*/  @!PT LDS RZ, [RZ] ;  /* 0x00000000fffff984 */ /* 0x000fe20000000800 */
[----:B------:R2:W-:Y:S04]  /*2890*/  LDGSTS.E.BYPASS.LTC128B.128 [R194+0x4800], [R10.64] ;  /* 0x048000000ac27fae */ /* 0x0005e8000b901d4a */
.L_x_496:
[----:B------:R-:W-:Y:S05]  /*28a0*/  BSYNC B0 ;  /* 0x0000000000007941 */ /* 0x000fea0003800000 */
.L_x_495:
[----:B------:R-:W-:Y:S01]  /*28b0*/  ISETP.GE.AND P0, PT, R23, R14, PT ;  /* 0x0000000e1700720c */ /* 0x000fe20003f06270 */
[----:B------:R-:W-:-:S12]  /*28c0*/  BSSY B0, `(.L_x_497) ;  /* 0x000000f000007945 */ /* 0x000fd80003800000 */
[----:B------:R1:W-:Y:S01]  /*28d0*/  @P0 STS.128 [R194+0x5000], RZ ;  /* 0x005000ffc2000388 */ /* 0x0003e20000000c00 */
[----:B------:R-:W-:Y:S05]  /*28e0*/  @P0 BRA `(.L_x_498) ;  /* 0x000000c000000947 */ /* 0x000fea0003800000 */
[----:B------:R-:W5:Y:S02]  /*28f0*/  LDL R5, [R1+0x2a0] ;  /* 0x0002a00001057983 */ /* 0x000f640000100800 */
[----:B-----5:R-:W-:-:S13]  /*2900*/  ISETP.GE.AND P0, PT, R45, R5, PT ;  /* 0x000000052d00720c */ /* 0x020fda0003f06270 */
        /* <DEDUP_REMOVED lines=10> */
.L_x_498:
[----:B------:R-:W-:Y:S05]  /*29b0*/  BSYNC B0 ;  /* 0x0000000000007941 */ /* 0x000fea0003800000 */
.L_x_497:
        /* <DEDUP_REMOVED lines=18> */
.L_x_500:
[----:B------:R-:W-:Y:S05]  /*2ae0*/  BSYNC B0 ;  /* 0x0000000000007941 */ /* 0x000fea0003800000 */
.L_x_499:
[----:B------:R-:W-:Y:S01]  /*2af0*/  IMAD.SHL.U32 R138, R0, 0x2, RZ ;  /* 0x00000002008a7824 */ /* 0x000fe200078e00ff */
[----:B------:R-:W-:Y:S01]  /*2b00*/  IADD3 R7, R40, 0x40, RZ ;  /* 0x0000004028077810 */ /* 0x000fe20007ffe0ff */
[----:B------:R-:W-:Y:S01]  /*2b10*/  IMAD.SHL.U32 R136, R2, 0x2, RZ ;  /* 0x0000000202887824 */ /* 0x000fe200078e00ff */
[----:B------:R-:W-:Y:S01]  /*2b20*/  IADD3 R2, R40, 0x48, RZ ;  /* 0x0000004828027810 */ /* 0x000fe20007ffe0ff */
[----:B------:R-:W-:Y:S01]  /*2b30*/  IMAD R139, R4, 0x2, R138 ;  /* 0x00000002048b7824 */ /* 0x000fe200078e028a */
[----:B------:R-:W-:Y:S01]  /*2b40*/  LDSM.16.M88.4 R12, [R138] ;  /* 0x000000008a0c783b */ /* 0x000fe20000000200 */
[C---:B------:R-:W-:Y:S01]  /*2b50*/  IMAD R41, R3.reuse, 0x2, R136 ;  /* 0x0000000203297824 */ /* 0x040fe200078e0288 */
[----:B------:R-:W-:Y:S01]  /*2b60*/  IADD3 R0, R136, 0x2000, RZ ;  /* 0x0000200088007810 */ /* 0x000fe20007ffe0ff */
[----:B------:R-:W-:Y:S01]  /*2b70*/  BSSY B1, `(.L_x_501) ;  /* 0x0000254000017945 */ /* 0x000fe20003800000 */
[----:B------:R-:W5:Y:S03]  /*2b80*/  LDSM.16.M88.4 R16, [R136+0x2000] ;  /* 0x002000008810783b */ /* 0x000f660000000200 */
[----:B------:R-:W-:Y:S01]  /*2b90*/  IMAD R137, R3, 0x2, R0 ;  /* 0x0000000203897824 */ /* 0x000fe200078e0200 */
[----:B-12---:R-:W1:Y:S04]  /*2ba0*/  LDSM.16.M88.4 R8, [R138+0x1000] ;  /* 0x001000008a08783b */ /* 0x006e680000000200 */
[----:B------:R-:W2:Y:S04]  /*2bb0*/  LDSM.16.M88.4 R52, [R136+0x2400] ;  /* 0x002400008834783b */ /* 0x000ea80000000200 */
[----:B------:R-:W3:Y:S04]  /*2bc0*/  LDSM.16.M88.4 R48, [R136+0x2800] ;  /* 0x002800008830783b */ /* 0x000ee80000000200 */
[----:B------:R-:W4:Y:S04]  /*2bd0*/  LDSM.16.M88.4 R44, [R136+0x2c00] ;  /* 0x002c0000882c783b */ /* 0x000f280000000200 */
[----:B------:R-:W2:Y:S04]  /*2be0*/  LDSM.16.M88.4 R36, [R136+0x3000] ;  /* 0x003000008824783b */ /* 0x000ea80000000200 */
[----:B------:R-:W2:Y:S04]  /*2bf0*/  LDSM.16.M88.4 R32, [R136+0x3400] ;  /* 0x003400008820783b */ /* 0x000ea80000000200 */
[----:B------:R-:W2:Y:S04]  /*2c00*/  LDSM.16.M88.4 R28, [R136+0x3800] ;  /* 0x00380000881c783b */ /* 0x000ea80000000200 */
[----:B------:R-:W2:Y:S04]  /*2c10*/  LDSM.16.M88.4 R24, [R136+0x3c00] ;  /* 0x003c00008818783b */ /* 0x000ea80000000200 */
[----:B------:R-:W-:Y:S04]  /*2c20*/  LDSM.16.M88.4 R20, [R139] ;  /* 0x000000008b14783b */ /* 0x000fe80000000200 */
[----:B------:R-:W3:Y:S01]  /*2c30*/  LDSM.16.M88.4 R56, [R41+0x2000] ;  /* 0x002000002938783b */ /* 0x000ee20000000200 */
[-C--:B-----5:R-:W-:Y:S03]  /*2c40*/  HMMA.16816.F32 R60, R12, R16.reuse, RZ ;  /* 0x000000100c3c723c */ /* 0x0a0fe600000018ff */
[----:B------:R-:W0:Y:S05]  /*2c50*/  LDGDEPBAR ;  /* 0x00000000000079af */ /* 0x000e2a0000000000 */
[C---:B-1----:R-:W-:Y:S08]  /*2c60*/  HMMA.16816.F32 R64, R8.reuse, R16, RZ ;  /* 0x000000100840723c */ /* 0x042ff000000018ff */
        /* <DEDUP_REMOVED lines=16> */
[----:B------:R-:W-:Y:S07]  /*2d70*/  HMMA.16816.F32 R240, R8, R26, RZ ;  /* 0x0000001a08f0723c */ /* 0x000fee00000018ff */
[----:B------:R-:W-:Y:S01]  /*2d80*/  IMAD R11, R195, 0x80, R190 ;  /* 0x00000080c30b7824 */ /* 0x000fe200078e02be */
[----:B------:R-:W-:Y:S01]  /*2d90*/  HMMA.16816.F32 R76, R12, R52, RZ ;  /* 0x000000340c4c723c */ /* 0x000fe200000018ff */
[----:B------:R-:W-:-:S03]  /*2da0*/  IADD3 R8, R40, 0x8, RZ ;  /* 0x0000000828087810 */ /* 0x000fc60007ffe0ff */
[C---:B------:R-:W-:Y:S02]  /*2db0*/  IADD3 R5, R11.reuse, 0x1, RZ ;  /* 0x000000010b057810 */ /* 0x040fe40007ffe0ff */
[----:B------:R-:W-:Y:S02]  /*2dc0*/  IADD3 R0, R11, 0x9, RZ ;  /* 0x000000090b007810 */ /* 0x000fe40007ffe0ff */
[C---:B------:R-:W-:Y:S01]  /*2dd0*/  HMMA.16816.F32 R88, R12.reuse, R48, RZ ;  /* 0x000000300c58723c */ /* 0x040fe200000018ff */
[----:B------:R-:W2:Y:S07]  /*2de0*/  I2F R6, R5 ;  /* 0x0000000500067306 */ /* 0x000eae0000201400 */
        /* <DEDUP_REMOVED lines=12> */
[----:B------:R-:W3:Y:S07]  /*2eb0*/  LDSM.16.M88.4 R12, [R41+0x2400] ;  /* 0x00240000290c783b */ /* 0x000eee0000000200 */
[-C--:B------:R-:W-:Y:S07]  /*2ec0*/  HMMA.16816.F32 R132, R20, R56.reuse, R60 ;  /* 0x000000381484723c */ /* 0x080fee000000183c */
[-C--:B------:R-:W-:Y:S01]  /*2ed0*/  IMNMX R61, R40, R42.reuse, PT ;  /* 0x0000002a283d7217 */ /* 0x080fe20003800200 */
[----:B-1----:R-:W-:Y:S01]  /*2ee0*/  HMMA.16816.F32 R128, R16, R56, R64 ;  /* 0x000000381080723c */ /* 0x002fe20000001840 */
[----:B------:R-:W-:-:S02]  /*2ef0*/  IMNMX R60, R8, R42, PT ;  /* 0x0000002a083c7217 */ /* 0x000fc40003800200 */
[-C--:B------:R-:W-:Y:S02]  /*2f00*/  IMNMX R63, R7, R42.reuse, PT ;  /* 0x0000002a073f7217 */ /* 0x080fe40003800200 */
[----:B------:R-:W-:Y:S02]  /*2f10*/  IMNMX R62, R2, R42, PT ;  /* 0x0000002a023e7217 */ /* 0x000fe40003800200 */
[----:B------:R-:W-:Y:S01]  /*2f20*/  IADD3 R2, R11, 0x8, RZ ;  /* 0x000000080b027810 */ /* 0x000fe20007ffe0ff */
[----:B------:R-:W-:Y:S01]  /*2f30*/  HMMA.16816.F32 R24, R20, R58, R68 ;  /* 0x0000003a1418723c */ /* 0x000fe20000001844 */
[C---:B------:R-:W-:Y:S02]  /*2f40*/  ISETP.GE.AND P2, PT, R5.reuse, R61, PT ;  /* 0x0000003d0500720c */ /* 0x040fe40003f46270 */
[C---:B------:R-:W-:Y:S01]  /*2f50*/  ISETP.GE.AND P0, PT, R5.reuse, R60, PT ;  /* 0x0000003c0500720c */ /* 0x040fe20003f06270 */
[----:B------:R1:W4:Y:S01]  /*2f60*/  I2F R3, R2 ;  /* 0x0000000200037306 */ /* 0x0003220000201400 */
[----:B------:R-:W-:-:S02]  /*2f70*/  ISETP.GE.AND P6, PT, R5, R63, PT ;  /* 0x0000003f0500720c */ /* 0x000fc40003fc6270 */
[----:B------:R-:W-:Y:S01]  /*2f80*/  ISETP.GE.AND P3, PT, R5, R62, PT ;  /* 0x0000003e0500720c */ /* 0x000fe20003f66270 */
[----:B------:R-:W-:Y:S01]  /*2f90*/  HMMA.16816.F32 R28, R16, R58, R72 ;  /* 0x0000003a101c723c */ /* 0x000fe20000001848 */
[-C--:B--2---:R-:W-:Y:S01]  /*2fa0*/  FFMA.FTZ R5, R6, R180.reuse, R133 ;  /* 0x000000b406057223 */ /* 0x084fe20000010085 */
[----:B------:R-:W-:Y:S01]  /*2fb0*/  ISETP.GE.AND P1, PT, R2, R61, PT ;  /* 0x0000003d0200720c */ /* 0x000fe20003f26270 */
[----:B------:R-:W-:Y:S01]  /*2fc0*/  FFMA.FTZ R8, R6, R180, R135 ;  /* 0x000000b406087223 */ /* 0x000fe20000010087 */
[C---:B------:R-:W-:Y:S01]  /*2fd0*/  ISETP.GE.AND P5, PT, R2.reuse, R60, PT ;  /* 0x0000003c0200720c */ /* 0x040fe20003fa6270 */
[----:B------:R-:W-:Y:S01]  /*2fe0*/  IMAD.MOV.U32 R135, RZ, RZ, R148 ;  /* 0x000000ffff877224 */ /* 0x000fe200078e0094 */
[----:B------:R-:W-:Y:S02]  /*2ff0*/  FSEL R202, R5, -INF , !P2 ;  /* 0xff80000005ca7808 */ /* 0x000fe40005000000 */
[----:B------:R-:W2:Y:S01]  /*3000*/  I2F R5, R0 ;  /* 0x0000000000057306 */ /* 0x000ea20000201400 */
[----:B------:R-:W-:Y:S01]  /*3010*/  ISETP.GE.AND P4, PT, R2, R63, PT ;  /* 0x0000003f0200720c */ /* 0x000fe20003f86270 */
[----:B------:R-:W-:Y:S01]  /*3020*/  FFMA.FTZ R7, R6, R180, R129 ;  /* 0x000000b406077223 */ /* 0x000fe20000010081 */
[----:B------:R-:W-:Y:S01]  /*3030*/  ISETP.GE.AND P2, PT, R2, R62, PT ;  /* 0x0000003e0200720c */ /* 0x000fe20003f46270 */
[----:B-1----:R-:W-:Y:S01]  /*3040*/  FFMA.FTZ R2, R6, R180, R131 ;  /* 0x000000b406027223 */ /* 0x002fe20000010083 */
[----:B---3--:R-:W-:Y:S01]  /*3050*/  HMMA.16816.F32 R44, R20, R12, R76 ;  /* 0x0000000c142c723c */ /* 0x008fe2000000184c */
[----:B------:R-:W-:-:S02]  /*3060*/  FSEL R207, R8, -INF , !P0 ;  /* 0xff80000008cf7808 */ /* 0x000fc40004000000 */
[CC--:B----4-:R-:W-:Y:S01]  /*3070*/  FFMA.FTZ R6, R3.reuse, R180.reuse, R24 ;  /* 0x000000b403067223 */ /* 0x0d0fe20000010018 */
[----:B------:R-:W-:Y:S01]  /*3080*/  FSEL R192, R2, -INF , !P3 ;  /* 0xff80000002c07808 */ /* 0x000fe20005800000 */
[-C--:B------:R-:W-:Y:S01]  /*3090*/  FFMA.FTZ R9, R3, R180.reuse, R26 ;  /* 0x000000b403097223 */ /* 0x080fe2000001001a */
[----:B------:R-:W-:Y:S02]  /*30a0*/  IADD3 R2, R11, 0x10, RZ ;  /* 0x000000100b027810 */ /* 0x000fe40007ffe0ff */
[----:B------:R-:W-:Y:S01]  /*30b0*/  FSEL R209, R7, -INF , !P6 ;  /* 0xff80000007d17808 */ /* 0x000fe20007000000 */
[----:B------:R-:W-:Y:S01]  /*30c0*/  HMMA.16816.F32 R36, R16, R12, R80 ;  /* 0x0000000c1024723c */ /* 0x000fe20000001850 */
[----:B------:R-:W-:Y:S01]  /*30d0*/  FSEL R203, R6, -INF , !P1 ;  /* 0xff80000006cb7808 */ /* 0x000fe20004800000 */
[CC--:B------:R-:W-:Y:S01]  /*30e0*/  FFMA.FTZ R8, R3.reuse, R180.reuse, R28 ;  /* 0x000000b403087223 */ /* 0x0c0fe2000001001c */
[C---:B------:R-:W-:Y:S01]  /*30f0*/  ISETP.GE.AND P0, PT, R0.reuse, R61, PT ;  /* 0x0000003d0000720c */ /* 0x040fe20003f06270 */
[----:B------:R-:W-:Y:S01]  /*3100*/  FFMA.FTZ R6, R3, R180, R30 ;  /* 0x000000b403067223 */ /* 0x000fe2000001001e */
[C---:B------:R-:W-:Y:S01]  /*3110*/  ISETP.GE.AND P6, PT, R0.reuse, R60, PT ;  /* 0x0000003c0000720c */ /* 0x040fe20003fc6270 */
[CC--:B--2---:R-:W-:Y:S01]  /*3120*/  FFMA.FTZ R7, R5.reuse, R180.reuse, R25 ;  /* 0x000000b405077223 */ /* 0x0c4fe20000010019 */
[----:B------:R-:W1:Y:S01]  /*3130*/  I2F R3, R2 ;  /* 0x0000000200037306 */ /* 0x000e620000201400 */
[----:B------:R-:W-:Y:S01]  /*3140*/  FFMA.FTZ R10, R5, R180, R27 ;  /* 0x000000b4050a7223 */ /* 0x000fe2000001001b */
[C---:B------:R-:W-:Y:S01]  /*3150*/  ISETP.GE.AND P3, PT, R0.reuse, R63, PT ;  /* 0x0000003f0000720c */ /* 0x040fe20003f66270 */
[----:B------:R-:W2:Y:S01]  /*3160*/  LDSM.16.M88.4 R24, [R41+0x2800] ;  /* 0x002800002918783b */ /* 0x000ea20000000200 */
[----:B------:R-:W-:Y:S01]  /*3170*/  ISETP.GE.AND P1, PT, R0, R62, PT ;  /* 0x0000003e0000720c */ /* 0x000fe20003f26270 */
[----:B------:R-:W-:Y:S01]  /*3180*/  HMMA.16816.F32 R32, R20, R14, R52 ;  /* 0x0000000e1420723c */ /* 0x000fe20000001834 */
[----:B------:R-:W-:-:S02]  /*3190*/  IADD3 R0, R11, 0x11, RZ ;  /* 0x000000110b007810 */ /* 0x000fc40007ffe0ff */
[----:B------:R-:W-:Y:S02]  /*31a0*/  FSEL R206, R9, -INF , !P5 ;  /* 0xff80000009ce7808 */ /* 0x000fe40006800000 */
[----:B------:R-:W-:Y:S02]  /*31b0*/  FSEL R210, R8, -INF , !P4 ;  /* 0xff80000008d27808 */ /* 0x000fe40006000000 */
[----:B------:R-:W-:Y:S02]  /*31c0*/  FSEL R189, R6, -INF , !P2 ;  /* 0xff80000006bd7808 */ /* 0x000fe40005000000 */
[----:B------:R-:W-:Y:S01]  /*31d0*/  FSEL R200, R7, -INF , !P0 ;  /* 0xff80000007c87808 */ /* 0x000fe20004000000 */
[-C--:B------:R-:W-:Y:S01]  /*31e0*/  FFMA.FTZ R7, R5, R180.reuse, R29 ;  /* 0x000000b405077223 */ /* 0x080fe2000001001d */
[C---:B------:R-:W-:Y:S01]  /*31f0*/  ISETP.GE.AND P5, PT, R2.reuse, R61, PT ;  /* 0x0000003d0200720c */ /* 0x040fe20003fa6270 */
[C---:B-1----:R-:W-:Y:S01]  /*3200*/  FFMA.FTZ R6, R3.reuse, R180, R44 ;  /* 0x000000b403067223 */ /* 0x042fe2000001002c */
[C---:B------:R-:W-:Y:S01]  /*3210*/  ISETP.GE.AND P4, PT, R2.reuse, R60, PT ;  /* 0x0000003c0200720c */ /* 0x040fe20003f86270 */
[CC--:B------:R-:W-:Y:S01]  /*3220*/  FFMA.FTZ R9, R3.reuse, R180.reuse, R46 ;  /* 0x000000b403097223 */ /* 0x0c0fe2000001002e */
[C---:B------:R-:W-:Y:S01]  /*3230*/  ISETP.GE.AND P2, PT, R2.reuse, R63, PT ;  /* 0x0000003f0200720c */ /* 0x040fe20003f46270 */
[----:B------:R-:W-:Y:S01]  /*3240*/  FFMA.FTZ R8, R3, R180, R36 ;  /* 0x000000b403087223 */ /* 0x000fe20000010024 */
[----:B------:R-:W-:Y:S01]  /*3250*/  ISETP.GE.AND P0, PT, R2, R62, PT ;  /* 0x0000003e0200720c */ /* 0x000fe20003f06270 */
[-C--:B------:R-:W-:Y:S01]  /*3260*/  FFMA.FTZ R2, R5, R180.reuse, R31 ;  /* 0x000000b405027223 */ /* 0x080fe2000001001f */
[----:B------:R-:W-:Y:S01]  /*3270*/  FSEL R208, R7, -INF , !P3 ;  /* 0xff80000007d07808 */ /* 0x000fe20005800000 */
[----:B------:R-:W1:Y:S01]  /*3280*/  I2F R5, R0 ;  /* 0x0000000000057306 */ /* 0x000e620000201400 */
[----:B------:R-:W-:Y:S01]  /*3290*/  FSEL R183, R6, -INF , !P5 ;  /* 0xff80000006b77808 */ /* 0x000fe20006800000 */
[----:B------:R-:W-:Y:S01]  /*32a0*/  HMMA.16816.F32 R28, R16, R14, R84 ;  /* 0x0000000e101c723c */ /* 0x000fe20000001854 */
[----:B------:R-:W-:Y:S01]  /*32b0*/  FSEL R181, R2, -INF , !P1 ;  /* 0xff80000002b57808 */ /* 0x000fe20004800000 */
[----:B------:R-:W-:Y:S01]  /*32c0*/  FFMA.FTZ R6, R3, R180, R38 ;  /* 0x000000b403067223 */ /* 0x000fe20000010026 */
[----:B------:R-:W-:Y:S01]  /*32d0*/  IADD3 R2, R11, 0x18, RZ ;  /* 0x000000180b027810 */ /* 0x000fe20007ffe0ff */
[----:B------:R-:W3:Y:S01]  /*32e0*/  LDSM.16.M88.4 R12, [R41+0x2c00] ;  /* 0x002c0000290c783b */ /* 0x000ee20000000200 */
[----:B------:R-:W-:-:S02]  /*32f0*/  FSEL R205, R10, -INF , !P6 ;  /* 0xff8000000acd7808 */ /* 0x000fc40007000000 */
[C---:B------:R-:W-:Y:S01]  /*3300*/  ISETP.GE.AND P6, PT, R0.reuse, R61, PT ;  /* 0x0000003d0000720c */ /* 0x040fe20003fc6270 */
[----:B------:R-:W4:Y:S01]  /*3310*/  I2F R3, R2 ;  /* 0x0000000200037306 */ /* 0x000f220000201400 */
[C---:B------:R-:W-:Y:S02]  /*3320*/  ISETP.GE.AND P3, PT, R0.reuse, R60, PT ;  /* 0x0000003c0000720c */ /* 0x040fe40003f66270 */
[C---:B------:R-:W-:Y:S02]  /*3330*/  ISETP.GE.AND P1, PT, R0.reuse, R63, PT ;  /* 0x0000003f0000720c */ /* 0x040fe40003f26270 */
[----:B------:R-:W-:Y:S01]  /*3340*/  ISETP.GE.AND P5, PT, R0, R62, PT ;  /* 0x0000003e0000720c */ /* 0x000fe20003fa6270 */
[-C--:B-1----:R-:W-:Y:S01]  /*3350*/  FFMA.FTZ R7, R5, R180.reuse, R45 ;  /* 0x000000b405077223 */ /* 0x082fe2000001002d */
[----:B------:R-:W-:Y:S01]  /*3360*/  IADD3 R0, R11, 0x19, RZ ;  /* 0x000000190b007810 */ /* 0x000fe20007ffe0ff */
[----:B------:R-:W-:Y:S01]  /*3370*/  FFMA.FTZ R10, R5, R180, R47 ;  /* 0x000000b4050a7223 */ /* 0x000fe2000001002f */
[----:B------:R-:W-:Y:S01]  /*3380*/  FSEL R193, R9, -INF , !P4 ;  /* 0xff80000009c17808 */ /* 0x000fe20006000000 */
[----:B--2---:R-:W-:Y:S01]  /*3390*/  HMMA.16816.F32 R44, R20, R24, R88 ;  /* 0x00000018142c723c */ /* 0x004fe20000001858 */
[----:B------:R-:W-:-:S02]  /*33a0*/  FSEL R204, R8, -INF , !P2 ;  /* 0xff80000008cc7808 */ /* 0x000fc40005000000 */
[----:B------:R-:W-:Y:S02]  /*33b0*/  FSEL R175, R6, -INF , !P0 ;  /* 0xff80000006af7808 */ /* 0x000fe40004000000 */
[----:B------:R-:W-:Y:S01]  /*33c0*/  FSEL R178, R7, -INF , !P6 ;  /* 0xff80000007b27808 */ /* 0x000fe20007000000 */
[-C--:B------:R-:W-:Y:S01]  /*33d0*/  FFMA.FTZ R7, R5, R180.reuse, R37 ;  /* 0x000000b405077223 */ /* 0x080fe20000010025 */
[C---:B------:R-:W-:Y:S01]  /*33e0*/  ISETP.GE.AND P4, PT, R2.reuse, R61, PT ;  /* 0x0000003d0200720c */ /* 0x040fe20003f86270 */
[C---:B----4-:R-:W-:Y:S01]  /*33f0*/  FFMA.FTZ R6, R3.reuse, R180, R32 ;  /* 0x000000b403067223 */ /* 0x050fe20000010020 */
        /* <DEDUP_REMOVED lines=12> */
[----:B------:R-:W-:-:S02]  /*34c0*/  IADD3 R2, R11, 0x20, RZ ;  /* 0x000000200b027810 */ /* 0x000fc40007ffe0ff */
[----:B------:R-:W-:Y:S02]  /*34d0*/  FSEL R188, R10, -INF , !P3 ;  /* 0xff8000000abc7808 */ /* 0x000fe40005800000 */
[C---:B------:R-:W-:Y:S01]  /*34e0*/  ISETP.GE.AND P3, PT, R0.reuse, R61, PT ;  /* 0x0000003d0000720c */ /* 0x040fe20003f66270 */
[----:B------:R-:W2:Y:S01]  /*34f0*/  I2F R3, R2 ;  /* 0x0000000200037306 */ /* 0x000ea20000201400 */
[C---:B------:R-:W-:Y:S02]  /*3500*/  ISETP.GE.AND P1, PT, R0.reuse, R60, PT ;  /* 0x0000003c0000720c */ /* 0x040fe40003f26270 */
[C---:B------:R-:W-:Y:S02]  /*3510*/  ISETP.GE.AND P5, PT, R0.reuse, R63, PT ;  /* 0x0000003f0000720c */ /* 0x040fe40003fa6270 */
[----:B------:R-:W-:Y:S01]  /*3520*/  ISETP.GE.AND P4, PT, R0, R62, PT ;  /* 0x0000003e0000720c */ /* 0x000fe20003f86270 */
[-C--:B-1----:R-:W-:Y:S01]  /*3530*/  FFMA.FTZ R7, R5, R180.reuse, R33 ;  /* 0x000000b405077223 */ /* 0x082fe20000010021 */
[----:B------:R-:W-:Y:S01]  /*3540*/  IADD3 R0, R11, 0x21, RZ ;  /* 0x000000210b007810 */ /* 0x000fe20007ffe0ff */
[----:B------:R-:W-:Y:S01]  /*3550*/  FFMA.FTZ R10, R5, R180, R35 ;  /* 0x000000b4050a7223 */ /* 0x000fe20000010023 */
[----:B------:R-:W-:Y:S01]  /*3560*/  FSEL R176, R9, -INF , !P2 ;  /* 0xff80000009b07808 */ /* 0x000fe20005000000 */
[----:B------:R-:W-:Y:S01]  /*3570*/  HMMA.16816.F32 R32, R20, R26, R48 ;  /* 0x0000001a1420723c */ /* 0x000fe20000001830 */
[----:B------:R-:W-:-:S02]  /*3580*/  FSEL R182, R8, -INF , !P0 ;  /* 0xff80000008b67808 */ /* 0x000fc40004000000 */
[----:B------:R-:W-:Y:S02]  /*3590*/  FSEL R159, R6, -INF , !P6 ;  /* 0xff800000069f7808 */ /* 0x000fe40007000000 */
[----:B------:R-:W-:Y:S01]  /*35a0*/  FSEL R170, R7, -INF , !P3 ;  /* 0xff80000007aa7808 */ /* 0x000fe20005800000 */
[-C--:B------:R-:W-:Y:S01]  /*35b0*/  FFMA.FTZ R7, R5, R180.reuse, R29 ;  /* 0x000000b405077223 */ /* 0x080fe2000001001d */
[C---:B------:R-:W-:Y:S01]  /*35c0*/  ISETP.GE.AND P2, PT, R2.reuse, R61, PT ;  /* 0x0000003d0200720c */ /* 0x040fe20003f46270 */
[C---:B--2---:R-:W-:Y:S01]  /*35d0*/  FFMA.FTZ R6, R3.reuse, R180, R44 ;  /* 0x000000b403067223 */ /* 0x044fe2000001002c */
        /* <DEDUP_REMOVED lines=8> */
[----:B------:R-:W-:Y:S01]  /*3660*/  HMMA.16816.F32 R28, R16, R26, R96 ;  /* 0x0000001a101c723c */ /* 0x000fe20000001860 */
[----:B------:R-:W-:Y:S01]  /*3670*/  FSEL R179, R7, -INF , !P5 ;  /* 0xff80000007b37808 */ /* 0x000fe20006800000 */
[----:B------:R-:W-:Y:S01]  /*3680*/  FFMA.FTZ R6, R3, R180, R38 ;  /* 0x000000b403067223 */ /* 0x000fe20000010026 */
[----:B------:R-:W-:Y:S01]  /*3690*/  FSEL R156, R2, -INF , !P4 ;  /* 0xff800000029c7808 */ /* 0x000fe20006000000 */
[----:B------:R-:W2:Y:S01]  /*36a0*/  LDSM.16.M88.4 R24, [R41+0x3000] ;  /* 0x003000002918783b */ /* 0x000ea20000000200 */
[----:B------:R-:W-:-:S02]  /*36b0*/  IADD3 R2, R11, 0x28, RZ ;  /* 0x000000280b027810 */ /* 0x000fc40007ffe0ff */
[----:B------:R-:W-:Y:S02]  /*36c0*/  FSEL R173, R10, -INF , !P1 ;  /* 0xff8000000aad7808 */ /* 0x000fe40004800000 */
[----:B------:R-:W4:Y:S01]  /*36d0*/  I2F R3, R2 ;  /* 0x0000000200037306 */ /* 0x000f220000201400 */
[C---:B------:R-:W-:Y:S02]  /*36e0*/  ISETP.GE.AND P1, PT, R0.reuse, R61, PT ;  /* 0x0000003d0000720c */ /* 0x040fe40003f26270 */
[C---:B------:R-:W-:Y:S02]  /*36f0*/  ISETP.GE.AND P5, PT, R0.reuse, R60, PT ;  /* 0x0000003c0000720c */ /* 0x040fe40003fa6270 */
[C---:B------:R-:W-:Y:S01]  /*3700*/  ISETP.GE.AND P4, PT, R0.reuse, R63, PT ;  /* 0x0000003f0000720c */ /* 0x040fe20003f86270 */
[C---:B-1----:R-:W-:Y:S01]  /*3710*/  FFMA.FTZ R7, R5.reuse, R180, R45 ;  /* 0x000000b405077223 */ /* 0x042fe2000001002d */
[----:B------:R-:W-:Y:S01]  /*3720*/  ISETP.GE.AND P2, PT, R0, R62, PT ;  /* 0x0000003e0000720c */ /* 0x000fe20003f46270 */
[----:B------:R-:W-:Y:S01]  /*3730*/  FFMA.FTZ R10, R5, R180, R47 ;  /* 0x000000b4050a7223 */ /* 0x000fe2000001002f */
[----:B------:R-:W-:Y:S01]  /*3740*/  IADD3 R0, R11, 0x29, RZ ;  /* 0x000000290b007810 */ /* 0x000fe20007ffe0ff */
[----:B---3--:R-:W-:Y:S01]  /*3750*/  HMMA.16816.F32 R44, R20, R12, R100 ;  /* 0x0000000c142c723c */ /* 0x008fe20000001864 */
[----:B------:R-:W-:-:S02]  /*3760*/  FSEL R169, R9, -INF , !P0 ;  /* 0xff80000009a97808 */ /* 0x000fc40004000000 */
[----:B------:R-:W-:Y:S02]  /*3770*/  FSEL R172, R8, -INF , !P6 ;  /* 0xff80000008ac7808 */ /* 0x000fe40007000000 */
[----:B------:R-:W-:Y:S01]  /*3780*/  FSEL R150, R6, -INF , !P3 ;  /* 0xff80000006967808 */ /* 0x000fe20005800000 */
[-C--:B----4-:R-:W-:Y:S01]  /*3790*/  FFMA.FTZ R6, R3, R180.reuse, R32 ;  /* 0x000000b403067223 */ /* 0x090fe20000010020 */
[----:B------:R-:W-:Y:S01]  /*37a0*/  FSEL R154, R7, -INF , !P1 ;  /* 0xff800000079a7808 */ /* 0x000fe20004800000 */
[-C--:B------:R-:W-:Y:S01]  /*37b0*/  FFMA.FTZ R7, R5, R180.reuse, R37 ;  /* 0x000000b405077223 */ /* 0x080fe20000010025 */
[C---:B------:R-:W-:Y:S01]  /*37c0*/  ISETP.GE.AND P0, PT, R2.reuse, R61, PT ;  /* 0x0000003d0200720c */ /* 0x040fe20003f06270 */
[C---:B------:R-:W-:Y:S01]  /*37d0*/  FFMA.FTZ R8, R3.reuse, R180, R28 ;  /* 0x000000b403087223 */ /* 0x040fe2000001001c */
[C---:B------:R-:W-:Y:S01]  /*37e0*/  ISETP.GE.AND P6, PT, R2.reuse, R60, PT ;  /* 0x0000003c0200720c */ /* 0x040fe20003fc6270 */
[----:B------:R-:W-:Y:S01]  /*37f0*/  FFMA.FTZ R9, R3, R180, R34 ;  /* 0x000000b403097223 */ /* 0x000fe20000010022 */
[----:B------:R-:W-:-:S02]  /*3800*/  ISETP.GE.AND P3, PT, R2, R63, PT ;  /* 0x0000003f0200720c */ /* 0x000fc40003f66270 */
[----:B------:R-:W-:Y:S01]  /*3810*/  ISETP.GE.AND P1, PT, R2, R62, PT ;  /* 0x0000003e0200720c */ /* 0x000fe20003f26270 */
[-C--:B------:R-:W-:Y:S01]  /*3820*/  FFMA.FTZ R2, R5, R180.reuse, R39 ;  /* 0x000000b405027223 */ /* 0x080fe20000010027 */
[----:B------:R-:W-:Y:S01]  /*3830*/  FSEL R152, R6, -INF , !P0 ;  /* 0xff80000006987808 */ /* 0x000fe20004000000 */
[----:B------:R-:W1:Y:S01]  /*3840*/  I2F R5, R0 ;  /* 0x0000000000057306 */ /* 0x000e620000201400 */
[----:B------:R-:W-:Y:S01]  /*3850*/  HMMA.16816.F32 R36, R16, R12, R104 ;  /* 0x0000000c1024723c */ /* 0x000fe20000001868 */
[----:B------:R-:W-:Y:S01]  /*3860*/  FFMA.FTZ R6, R3, R180, R30 ;  /* 0x000000b403067223 */ /* 0x000fe2000001001e */
[----:B------:R-:W-:Y:S02]  /*3870*/  FSEL R148, R2, -INF , !P2 ;  /* 0xff80000002947808 */ /* 0x000fe40005000000 */
[----:B------:R-:W-:Y:S02]  /*3880*/  IADD3 R2, R11, 0x30, RZ ;  /* 0x000000300b027810 */ /* 0x000fe40007ffe0ff */
[----:B------:R-:W-:-:S02]  /*3890*/  FSEL R168, R7, -INF , !P4 ;  /* 0xff80000007a87808 */ /* 0x000fc40006000000 */
[----:B------:R-:W3:Y:S01]  /*38a0*/  I2F R3, R2 ;  /* 0x0000000200037306 */ /* 0x000ee20000201400 */
[----:B------:R-:W-:Y:S02]  /*38b0*/  FSEL R157, R10, -INF , !P5 ;  /* 0xff8000000a9d7808 */ /* 0x000fe40006800000 */
[C---:B------:R-:W-:Y:S02]  /*38c0*/  ISETP.GE.AND P5, PT, R0.reuse, R61, PT ;  /* 0x0000003d0000720c */ /* 0x040fe40003fa6270 */
[C---:B------:R-:W-:Y:S01]  /*38d0*/  ISETP.GE.AND P4, PT, R0.reuse, R60, PT ;  /* 0x0000003c0000720c */ /* 0x040fe20003f86270 */
[CC--:B-1----:R-:W-:Y:S01]  /*38e0*/  FFMA.FTZ R7, R5.reuse, R180.reuse, R33 ;  /* 0x000000b405077223 */ /* 0x0c2fe20000010021 */
[C---:B------:R-:W-:Y:S01]  /*38f0*/  ISETP.GE.AND P2, PT, R0.reuse, R63, PT ;  /* 0x0000003f0000720c */ /* 0x040fe20003f46270 */
[----:B------:R-:W-:Y:S01]  /*3900*/  FFMA.FTZ R10, R5, R180, R35 ;  /* 0x000000b4050a7223 */ /* 0x000fe20000010023 */
[----:B------:R-:W-:Y:S01]  /*3910*/  ISETP.GE.AND P0, PT, R0, R62, PT ;  /* 0x0000003e0000720c */ /* 0x000fe20003f06270 */
[----:B------:R-:W-:Y:S01]  /*3920*/  HMMA.16816.F32 R32, R20, R14, R108 ;  /* 0x0000000e1420723c */ /* 0x000fe2000000186c */
[----:B------:R-:W-:-:S02]  /*3930*/  IADD3 R0, R11, 0x31, RZ ;  /* 0x000000310b007810 */ /* 0x000fc40007ffe0ff */
[----:B------:R-:W-:Y:S02]  /*3940*/  FSEL R153, R9, -INF , !P6 ;  /* 0xff80000009997808 */ /* 0x000fe40007000000 */
[----:B------:R-:W-:Y:S01]  /*3950*/  FSEL R155, R8, -INF , !P3 ;  /* 0xff800000089b7808 */ /* 0x000fe20005800000 */
[CC--:B---3--:R-:W-:Y:S01]  /*3960*/  FFMA.FTZ R9, R3.reuse, R180.reuse, R46 ;  /* 0x000000b403097223 */ /* 0x0c8fe2000001002e */
[----:B------:R-:W-:Y:S01]  /*3970*/  FSEL R129, R6, -INF , !P1 ;  /* 0xff80000006817808 */ /* 0x000fe20004800000 */
[-C--:B------:R-:W-:Y:S01]  /*3980*/  FFMA.FTZ R6, R3, R180.reuse, R44 ;  /* 0x000000b403067223 */ /* 0x080fe2000001002c */
[----:B------:R-:W-:Y:S01]  /*3990*/  FSEL R133, R7, -INF , !P5 ;  /* 0xff80000007857808 */ /* 0x000fe20006800000 */
[-C--:B------:R-:W-:Y:S01]  /*39a0*/  FFMA.FTZ R7, R5, R180.reuse, R29 ;  /* 0x000000b405077223 */ /* 0x080fe2000001001d */
[C---:B------:R-:W-:Y:S01]  /*39b0*/  ISETP.GE.AND P6, PT, R2.reuse, R61, PT ;  /* 0x0000003d0200720c */ /* 0x040fe20003fc6270 */
[----:B------:R-:W-:Y:S01]  /*39c0*/  FFMA.FTZ R8, R3, R180, R36 ;  /* 0x000000b403087223 */ /* 0x000fe20000010024 */
[----:B------:R-:W-:-:S02]  /*39d0*/  ISETP.GE.AND P3, PT, R2, R60, PT ;  /* 0x0000003c0200720c */ /* 0x000fc40003f66270 */
[C---:B------:R-:W-:Y:S02]  /*39e0*/  ISETP.GE.AND P1, PT, R2.reuse, R63, PT ;  /* 0x0000003f0200720c */ /* 0x040fe40003f26270 */
[----:B------:R-:W-:Y:S01]  /*39f0*/  ISETP.GE.AND P5, PT, R2, R62, PT ;  /* 0x0000003e0200720c */ /* 0x000fe20003fa6270 */
[-C--:B------:R-:W-:Y:S01]  /*3a00*/  FFMA.FTZ R2, R5, R180.reuse, R31 ;  /* 0x000000b405027223 */ /* 0x080fe2000001001f */
[----:B------:R-:W-:Y:S01]  /*3a10*/  FSEL R131, R6, -INF , !P6 ;  /* 0xff80000006837808 */ /* 0x000fe20007000000 */
[----:B------:R-:W1:Y:S01]  /*3a20*/  I2F R5, R0 ;  /* 0x0000000000057306 */ /* 0x000e620000201400 */
[----:B------:R-:W-:Y:S01]  /*3a30*/  HMMA.16816.F32 R28, R16, R14, R116 ;  /* 0x0000000e101c723c */ /* 0x000fe20000001874 */
[----:B------:R-:W-:Y:S01]  /*3a40*/  FFMA.FTZ R6, R3, R180, R38 ;  /* 0x000000b403067223 */ /* 0x000fe20000010026 */
[----:B------:R-:W-:Y:S01]  /*3a50*/  FSEL R109, R2, -INF , !P0 ;  /* 0xff800000026d7808 */ /* 0x000fe20004000000 */
[----:B------:R-:W3:Y:S01]  /*3a60*/  LDSM.16.M88.4 R12, [R41+0x3400] ;  /* 0x00340000290c783b */ /* 0x000ee20000000200 */
[----:B------:R-:W-:-:S02]  /*3a70*/  IADD3 R2, R11, 0x38, RZ ;  /* 0x000000380b027810 */ /* 0x000fc40007ffe0ff */
[----:B------:R-:W-:Y:S02]  /*3a80*/  FSEL R151, R7, -INF , !P2 ;  /* 0xff80000007977808 */ /* 0x000fe40005000000 */
[----:B------:R-:W4:Y:S01]  /*3a90*/  I2F R3, R2 ;  /* 0x0000000200037306 */ /* 0x000f220000201400 */
[----:B------:R-:W-:Y:S02]  /*3aa0*/  FSEL R149, R10, -INF , !P4 ;  /* 0xff8000000a957808 */ /* 0x000fe40006000000 */
[C---:B------:R-:W-:Y:S02]  /*3ab0*/  ISETP.GE.AND P4, PT, R0.reuse, R61, PT ;  /* 0x0000003d0000720c */ /* 0x040fe40003f86270 */
[C---:B------:R-:W-:Y:S01]  /*3ac0*/  ISETP.GE.AND P2, PT, R0.reuse, R60, PT ;  /* 0x0000003c0000720c */ /* 0x040fe20003f46270 */
[CC--:B-1----:R-:W-:Y:S01]  /*3ad0*/  FFMA.FTZ R7, R5.reuse, R180.reuse, R45 ;  /* 0x000000b405077223 */ /* 0x0c2fe2000001002d */
[C---:B------:R-:W-:Y:S01]  /*3ae0*/  ISETP.GE.AND P0, PT, R0.reuse, R63, PT ;  /* 0x0000003f0000720c */ /* 0x040fe20003f06270 */
[----:B------:R-:W-:Y:S01]  /*3af0*/  FFMA.FTZ R10, R5, R180, R47 ;  /* 0x000000b4050a7223 */ /* 0x000fe2000001002f */
[----:B------:R-:W-:Y:S01]  /*3b00*/  ISETP.GE.AND P6, PT, R0, R62, PT ;  /* 0x0000003e0000720c */ /* 0x000fe20003fc6270 */
[----:B--2---:R-:W-:Y:S01]  /*3b10*/  HMMA.16816.F32 R44, R20, R24, R112 ;  /* 0x00000018142c723c */ /* 0x004fe20000001870 */
[----:B------:R-:W-:-:S02]  /*3b20*/  IADD3 R0, R11, 0x39, RZ ;  /* 0x000000390b007810 */ /* 0x000fc40007ffe0ff */
[----:B------:R-:W-:Y:S02]  /*3b30*/  FSEL R116, R9, -INF , !P3 ;  /* 0xff80000009747808 */ /* 0x000fe40005800000 */
[----:B------:R-:W-:Y:S01]  /*3b40*/  FSEL R117, R8, -INF , !P1 ;  /* 0xff80000008757808 */ /* 0x000fe20004800000 */
[CC--:B----4-:R-:W-:Y:S01]  /*3b50*/  FFMA.FTZ R8, R3.reuse, R180.reuse, R28 ;  /* 0x000000b403087223 */ /* 0x0d0fe2000001001c */
        /* <DEDUP_REMOVED lines=14> */
[----:B------:R-:W-:Y:S02]  /*3c40*/  FSEL R101, R2, -INF , !P6 ;  /* 0xff80000002657808 */ /* 0x000fe40007000000 */
[----:B------:R-:W-:-:S02]  /*3c50*/  IADD3 R2, R11, 0x40, RZ ;  /* 0x000000400b027810 */ /* 0x000fc40007ffe0ff */
[----:B------:R-:W-:Y:S02]  /*3c60*/  FSEL R111, R7, -INF , !P0 ;  /* 0xff800000076f7808 */ /* 0x000fe40004000000 */
[----:B------:R-:W2:Y:S01]  /*3c70*/  I2F R3, R2 ;  /* 0x0000000200037306 */ /* 0x000ea20000201400 */
        /* <DEDUP_REMOVED lines=11> */
[CC--:B--2---:R-:W-:Y:S01]  /*3d30*/  FFMA.FTZ R9, R3.reuse, R180.reuse, R46 ;  /* 0x000000b403097223 */ /* 0x0c4fe2000001002e */
        /* <DEDUP_REMOVED lines=15> */
[----:B------:R-:W2:Y:S01]  /*3e30*/  LDSM.16.M88.4 R24, [R41+0x3800] ;  /* 0x003800002918783b */ /* 0x000ea20000000200 */
        /* <DEDUP_REMOVED lines=10> */
[----:B---3--:R-:W-:Y:S01]  /*3ee0*/  HMMA.16816.F32 R44, R20, R12, R140 ;  /* 0x0000000c142c723c */ /* 0x008fe2000000188c */
        /* <DEDUP_REMOVED lines=50> */
[----:B------:R-:W-:Y:S01]  /*4210*/  IADD3 R2, R11, 0x58, RZ ;  /* 0x000000580b027810 */ /* 0x000fe20007ffe0ff */
[----:B------:R-:W-:-:S04]  /*4220*/  DEPBAR.LE SB0, 0x0 ;  /* 0x000080000000791a */ /* 0x000fc80000000000 */
[----:B------:R-:W4:Y:S01]  /*4230*/  I2F R3, R2 ;  /* 0x0000000200037306 */ /* 0x000f220000201400 */
[----:B------:R-:W-:Y:S02]  /*4240*/  FSEL R88, R7, -INF , !P1 ;  /* 0xff80000007587808 */ /* 0x000fe40004800000 */
[----:B------:R-:W-:Y:S02]  /*4250*/  FSEL R87, R10, -INF , !P3 ;  /* 0xff8000000a577808 */ /* 0x000fe40005800000 */
[C---:B------:R-:W-:Y:S01]  /*4260*/  ISETP.GE.AND P3, PT, R0.reuse, R61, PT ;  /* 0x0000003d0000720c */ /* 0x040fe20003f66270 */
[C---:B-1----:R-:W-:Y:S01]  /*4270*/  FFMA.FTZ R7, R5.reuse, R180, R45 ;  /* 0x000000b405077223 */ /* 0x042fe2000001002d */
[C---:B------:R-:W-:Y:S01]  /*4280*/  ISETP.GE.AND P1, PT, R0.reuse, R60, PT ;  /* 0x0000003c0000720c */ /* 0x040fe20003f26270 */
[----:B------:R-:W-:Y:S01]  /*4290*/  FFMA.FTZ R10, R5, R180, R47 ;  /* 0x000000b4050a7223 */ /* 0x000fe2000001002f */
[C---:B------:R-:W-:Y:S01]  /*42a0*/  ISETP.GE.AND P5, PT, R0.reuse, R63, PT ;  /* 0x0000003f0000720c */ /* 0x040fe20003fa6270 */
[----:B--2---:R-:W-:Y:S01]  /*42b0*/  HMMA.16816.F32 R44, R20, R24, R184 ;  /* 0x00000018142c723c */ /* 0x004fe200000018b8 */
[----:B------:R-:W-:Y:S01]  /*42c0*/  BAR.SYNC.DEFER_BLOCKING 0x0 ;  /* 0x0000000000007b1d */ /* 0x000fe20000010000 */
[----:B------:R-:W-:-:S02]  /*42d0*/  ISETP.GE.AND P4, PT, R0, R62, PT ;  /* 0x0000003e0000720c */ /* 0x000fc40003f86270 */
[----:B------:R-:W-:Y:S02]  /*42e0*/  IADD3 R0, R11, 0x59, RZ ;  /* 0x000000590b007810 */ /* 0x000fe40007ffe0ff */
[----:B------:R-:W-:Y:S01]  /*42f0*/  FSEL R82, R9, -INF , !P2 ;  /* 0xff80000009527808 */ /* 0x000fe20005000000 */
[CC--:B----4-:R-:W-:Y:S01]  /*4300*/  FFMA.FTZ R9, R3.reuse, R180.reuse, R34 ;  /* 0x000000b403097223 */ /* 0x0d0fe20000010022 */
[----:B------:R-:W-:Y:S01]  /*4310*/  FSEL R85, R8, -INF , !P0 ;  /* 0xff80000008557808 */ /* 0x000fe20004000000 */
[CC--:B------:R-:W-:Y:S01]  /*4320*/  FFMA.FTZ R8, R3.reuse, R180.reuse, R28 ;  /* 0x000000b403087223 */ /* 0x0c0fe2000001001c */
[----:B------:R-:W-:Y:S01]  /*4330*/  FSEL R70, R6, -INF , !P6 ;  /* 0xff80000006467808 */ /* 0x000fe20007000000 */
[-C--:B------:R-:W-:Y:S01]  /*4340*/  FFMA.FTZ R6, R3, R180.reuse, R32 ;  /* 0x000000b403067223 */ /* 0x080fe20000010020 */
[----:B------:R-:W-:Y:S01]  /*4350*/  FSEL R76, R7, -INF , !P3 ;  /* 0xff800000074c7808 */ /* 0x000fe20005800000 */
[----:B------:R-:W-:Y:S01]  /*4360*/  FFMA.FTZ R7, R5, R180, R37 ;  /* 0x000000b405077223 */ /* 0x000fe20000010025 */
[----:B------:R-:W-:-:S02]  /*4370*/  ISETP.GE.AND P2, PT, R2, R61, PT ;  /* 0x0000003d0200720c */ /* 0x000fc40003f46270 */
[C---:B------:R-:W-:Y:S02]  /*4380*/  ISETP.GE.AND P0, PT, R2.reuse, R60, PT ;  /* 0x0000003c0200720c */ /* 0x040fe40003f06270 */
[C---:B------:R-:W-:Y:S02]  /*4390*/  ISETP.GE.AND P6, PT, R2.reuse, R63, PT ;  /* 0x0000003f0200720c */ /* 0x040fe40003fc6270 */
[----:B------:R-:W-:Y:S01]  /*43a0*/  ISETP.GE.AND P3, PT, R2, R62, PT ;  /* 0x0000003e0200720c */ /* 0x000fe20003f66270 */
[-C--:B------:R-:W-:Y:S01]  /*43b0*/  FFMA.FTZ R2, R5, R180.reuse, R39 ;  /* 0x000000b405027223 */ /* 0x080fe20000010027 */
[----:B------:R-:W-:Y:S01]  /*43c0*/  FSEL R73, R6, -INF , !P2 ;  /* 0xff80000006497808 */ /* 0x000fe20005000000 */
[----:B------:R-:W1:Y:S01]  /*43d0*/  I2F R5, R0 ;  /* 0x0000000000057306 */ /* 0x000e620000201400 */
[----:B------:R-:W-:Y:S01]  /*43e0*/  FFMA.FTZ R6, R3, R180, R30 ;  /* 0x000000b403067223 */ /* 0x000fe2000001001e */
[----:B------:R-:W-:Y:S01]  /*43f0*/  HMMA.16816.F32 R36, R16, R24, R216 ;  /* 0x000000181024723c */ /* 0x000fe200000018d8 */
[----:B------:R-:W-:-:S02]  /*4400*/  FSEL R67, R2, -INF , !P4 ;  /* 0xff80000002437808 */ /* 0x000fc40006000000 */
[----:B------:R-:W-:Y:S02]  /*4410*/  IADD3 R2, R11, 0x60, RZ ;  /* 0x000000600b027810 */ /* 0x000fe40007ffe0ff */
        /* <DEDUP_REMOVED lines=13> */
[CC--:B--2---:R-:W-:Y:S01]  /*44f0*/  FFMA.FTZ R8, R3.reuse, R180.reuse, R46 ;  /* 0x000000b403087223 */ /* 0x0c4fe2000001002e */
[----:B------:R-:W-:Y:S01]  /*4500*/  FSEL R58, R6, -INF , !P3 ;  /* 0xff800000063a7808 */ /* 0x000fe20005800000 */
[-C--:B------:R-:W-:Y:S01]  /*4510*/  FFMA.FTZ R6, R3, R180.reuse, R44 ;  /* 0x000000b403067223 */ /* 0x080fe2000001002c */
[----:B------:R-:W-:Y:S01]  /*4520*/  FSEL R68, R7, -INF , !P1 ;  /* 0xff80000007447808 */ /* 0x000fe20004800000 */
[CC--:B------:R-:W-:Y:S01]  /*4530*/  FFMA.FTZ R7, R5.reuse, R180.reuse, R29 ;  /* 0x000000b405077223 */ /* 0x0c0fe2000001001d */
[C---:B------:R-:W-:Y:S01]  /*4540*/  ISETP.GE.AND P0, PT, R2.reuse, R61, PT ;  /* 0x0000003d0200720c */ /* 0x040fe20003f06270 */
[----:B------:R-:W-:Y:S01]  /*4550*/  FFMA.FTZ R5, R5, R180, R31 ;  /* 0x000000b405057223 */ /* 0x000fe2000001001f */
[C---:B------:R-:W-:Y:S01]  /*4560*/  ISETP.GE.AND P6, PT, R2.reuse, R60, PT ;  /* 0x0000003c0200720c */ /* 0x040fe20003fc6270 */
[----:B------:R-:W-:Y:S01]  /*4570*/  HMMA.16816.F32 R28, R20, R26, R212 ;  /* 0x0000001a141c723c */ /* 0x000fe200000018d4 */
[----:B------:R-:W-:-:S02]  /*4580*/  ISETP.GE.AND P3, PT, R2, R63, PT ;  /* 0x0000003f0200720c */ /* 0x000fc40003f66270 */
[----:B------:R-:W-:Y:S02]  /*4590*/  ISETP.GE.AND P1, PT, R2, R62, PT ;  /* 0x0000003e0200720c */ /* 0x000fe40003f26270 */
[----:B------:R-:W1:Y:S01]  /*45a0*/  I2F R2, R0 ;  /* 0x0000000000027306 */ /* 0x000e620000201400 */
[----:B------:R-:W-:Y:S02]  /*45b0*/  FSEL R71, R10, -INF , !P5 ;  /* 0xff8000000a477808 */ /* 0x000fe40006800000 */
[----:B------:R-:W-:Y:S01]  /*45c0*/  FSEL R72, R7, -INF , !P4 ;  /* 0xff80000007487808 */ /* 0x000fe20006000000 */
[-C--:B------:R-:W-:Y:S01]  /*45d0*/  FFMA.FTZ R7, R3, R180.reuse, R36 ;  /* 0x000000b403077223 */ /* 0x080fe20000010024 */
[----:B------:R-:W-:Y:S01]  /*45e0*/  FSEL R55, R5, -INF , !P2 ;  /* 0xff80000005377808 */ /* 0x000fe20005000000 */
[----:B------:R-:W-:Y:S01]  /*45f0*/  FFMA.FTZ R5, R3, R180, R38 ;  /* 0x000000b403057223 */ /* 0x000fe20000010026 */
[----:B------:R-:W-:Y:S01]  /*4600*/  FSEL R64, R6, -INF , !P0 ;  /* 0xff80000006407808 */ /* 0x000fe20004000000 */
[----:B------:R-:W-:Y:S01]  /*4610*/  HMMA.16816.F32 R24, R16, R26, R228 ;  /* 0x0000001a1018723c */ /* 0x000fe200000018e4 */
[----:B------:R-:W-:-:S02]  /*4620*/  ISETP.GE.AND P5, PT, R0, R61, PT ;  /* 0x0000003d0000720c */ /* 0x000fc40003fa6270 */
[C---:B------:R-:W-:Y:S02]  /*4630*/  ISETP.GE.AND P4, PT, R0.reuse, R60, PT ;  /* 0x0000003c0000720c */ /* 0x040fe40003f86270 */
[C---:B------:R-:W-:Y:S02]  /*4640*/  ISETP.GE.AND P2, PT, R0.reuse, R63, PT ;  /* 0x0000003f0000720c */ /* 0x040fe40003f46270 */
[----:B------:R-:W-:Y:S01]  /*4650*/  ISETP.GE.AND P0, PT, R0, R62, PT ;  /* 0x0000003e0000720c */ /* 0x000fe20003f06270 */
[CC--:B-1----:R-:W-:Y:S01]  /*4660*/  FFMA.FTZ R6, R2.reuse, R180.reuse, R45 ;  /* 0x000000b402067223 */ /* 0x0c2fe2000001002d */
[----:B------:R-:W-:Y:S01]  /*4670*/  IADD3 R0, R11, 0x68, RZ ;  /* 0x000000680b007810 */ /* 0x000fe20007ffe0ff */
[-C--:B------:R-:W-:Y:S01]  /*4680*/  FFMA.FTZ R9, R2, R180.reuse, R47 ;  /* 0x000000b402097223 */ /* 0x080fe2000001002f */
[----:B------:R-:W-:Y:S01]  /*4690*/  FSEL R66, R8, -INF , !P6 ;  /* 0xff80000008427808 */ /* 0x000fe20007000000 */
[----:B------:R-:W-:Y:S01]  /*46a0*/  HMMA.16816.F32 R16, R16, R14, R240 ;  /* 0x0000000e1010723c */ /* 0x000fe200000018f0 */
[----:B------:R-:W1:Y:S01]  /*46b0*/  I2F R3, R0 ;  /* 0x0000000000037306 */ /* 0x000e620000201400 */
[----:B------:R-:W-:Y:S01]  /*46c0*/  FSEL R69, R7, -INF , !P3 ;  /* 0xff80000007457808 */ /* 0x000fe20005800000 */
[CC--:B------:R-:W-:Y:S01]  /*46d0*/  FFMA.FTZ R7, R2.reuse, R180.reuse, R37 ;  /* 0x000000b402077223 */ /* 0x0c0fe20000010025 */
[----:B------:R-:W-:Y:S01]  /*46e0*/  FSEL R51, R5, -INF , !P1 ;  /* 0xff80000005337808 */ /* 0x000fe20004800000 */
[----:B------:R-:W-:Y:S01]  /*46f0*/  FFMA.FTZ R5, R2, R180, R39 ;  /* 0x000000b402057223 */ /* 0x000fe20000010027 */
[----:B------:R-:W-:-:S02]  /*4700*/  FSEL R56, R6, -INF , !P5 ;  /* 0xff80000006387808 */ /* 0x000fc40006800000 */
[C---:B------:R-:W-:Y:S01]  /*4710*/  ISETP.GE.AND P6, PT, R0.reuse, R61, PT ;  /* 0x0000003d0000720c */ /* 0x040fe20003fc6270 */
[C---:B------:R-:W-:Y:S01]  /*4720*/  HMMA.16816.F32 R36, R20.reuse, R12, R224 ;  /* 0x0000000c1424723c */ /* 0x040fe200000018e0 */
[C---:B------:R-:W-:Y:S02]  /*4730*/  ISETP.GE.AND P3, PT, R0.reuse, R60, PT ;  /* 0x0000003c0000720c */ /* 0x040fe40003f66270 */
[C---:B------:R-:W-:Y:S02]  /*4740*/  ISETP.GE.AND P1, PT, R0.reuse, R63, PT ;  /* 0x0000003f0000720c */ /* 0x040fe40003f26270 */
[----:B------:R-:W-:Y:S02]  /*4750*/  ISETP.GE.AND P5, PT, R0, R62, PT ;  /* 0x0000003e0000720c */ /* 0x000fe40003fa6270 */
[----:B------:R-:W-:Y:S01]  /*4760*/  FSEL R59, R9, -INF , !P4 ;  /* 0xff800000093b7808 */ /* 0x000fe20006000000 */
[-C--:B-1----:R-:W-:Y:S01]  /*4770*/  FFMA.FTZ R6, R3, R180.reuse, R28 ;  /* 0x000000b403067223 */ /* 0x082fe2000001001c */
        /* <DEDUP_REMOVED lines=9> */
[----:B------:R-:W-:-:S02]  /*4810*/  ISETP.GE.AND P4, PT, R0, R61, PT ;  /* 0x0000003d0000720c */ /* 0x000fc40003f86270 */
[C---:B------:R-:W-:Y:S02]  /*4820*/  ISETP.GE.AND P2, PT, R0.reuse, R60, PT ;  /* 0x0000003c0000720c */ /* 0x040fe40003f46270 */
[C---:B------:R-:W-:Y:S02]  /*4830*/  ISETP.GE.AND P0, PT, R0.reuse, R63, PT ;  /* 0x0000003f0000720c */ /* 0x040fe40003f06270 */
[----:B------:R-:W-:Y:S02]  /*4840*/  ISETP.GE.AND P6, PT, R0, R62, PT ;  /* 0x0000003e0000720c */ /* 0x000fe40003fc6270 */
[----:B------:R-:W-:Y:S02]  /*4850*/  FSEL R54, R5, -INF , !P3 ;  /* 0xff80000005367808 */ /* 0x000fe40005800000 */
[----:B------:R-:W-:Y:S01]  /*4860*/  FSEL R57, R8, -INF , !P1 ;  /* 0xff80000008397808 */ /* 0x000fe20004800000 */
[CC--:B-1----:R-:W-:Y:S01]  /*4870*/  FFMA.FTZ R3, R2.reuse, R180.reuse, R29 ;  /* 0x000000b402037223 */ /* 0x0c2fe2000001001d */
[----:B------:R-:W-:Y:S01]  /*4880*/  IADD3 R0, R11, 0x70, RZ ;  /* 0x000000700b007810 */ /* 0x000fe20007ffe0ff */
[----:B------:R-:W-:Y:S01]  /*4890*/  FFMA.FTZ R5, R2, R180, R25 ;  /* 0x000000b402057223 */ /* 0x000fe20000010019 */
[----:B------:R-:W-:-:S02]  /*48a0*/  FSEL R41, R6, -INF , !P5 ;  /* 0xff80000006297808 */ /* 0x000fc40006800000 */
[----:B------:R-:W1:Y:S01]  /*48b0*/  I2F R7, R0 ;  /* 0x0000000000077306 */ /* 0x000e620000201400 */
[----:B------:R-:W-:Y:S01]  /*48c0*/  FSEL R49, R3, -INF , !P4 ;  /* 0xff80000003317808 */ /* 0x000fe20006000000 */
[-C--:B------:R-:W-:Y:S01]  /*48d0*/  FFMA.FTZ R3, R2, R180.reuse, R31 ;  /* 0x000000b402037223 */ /* 0x080fe2000001001f */
[----:B------:R-:W-:Y:S01]  /*48e0*/  ISETP.GE.AND P3, PT, R0, R61, PT ;  /* 0x0000003d0000720c */ /* 0x000fe20003f66270 */
[----:B------:R-:W-:Y:S01]  /*48f0*/  FFMA.FTZ R2, R2, R180, R27 ;  /* 0x000000b402027223 */ /* 0x000fe2000001001b */
[C---:B------:R-:W-:Y:S02]  /*4900*/  ISETP.GE.AND P1, PT, R0.reuse, R60, PT ;  /* 0x0000003c0000720c */ /* 0x040fe40003f26270 */
[C---:B------:R-:W-:Y:S02]  /*4910*/  ISETP.GE.AND P5, PT, R0.reuse, R63, PT ;  /* 0x0000003f0000720c */ /* 0x040fe40003fa6270 */
[----:B------:R-:W-:Y:S02]  /*4920*/  ISETP.GE.AND P4, PT, R0, R62, PT ;  /* 0x0000003e0000720c */ /* 0x000fe40003f86270 */
[----:B------:R-:W-:-:S02]  /*4930*/  FSEL R50, R3, -INF , !P2 ;  /* 0xff80000003327808 */ /* 0x000fc40005000000 */
[----:B------:R-:W-:Y:S02]  /*4940*/  FSEL R52, R5, -INF , !P0 ;  /* 0xff80000005347808 */ /* 0x000fe40004000000 */
[----:B------:R-:W-:Y:S01]  /*4950*/  FSEL R31, R2, -INF , !P6 ;  /* 0xff800000021f7808 */ /* 0x000fe20007000000 */
[-C--:B-1----:R-:W-:Y:S01]  /*4960*/  FFMA.FTZ R3, R7, R180.reuse, R36 ;  /* 0x000000b407037223 */ /* 0x082fe20000010024 */
[----:B------:R-:W-:Y:S01]  /*4970*/  IADD3 R0, R11, 0x71, RZ ;  /* 0x000000710b007810 */ /* 0x000fe20007ffe0ff */
[CC--:B------:R-:W-:Y:S02]  /*4980*/  FFMA.FTZ R6, R7.reuse, R180.reuse, R38 ;  /* 0x000000b407067223 */ /* 0x0c0fe40000010026 */
[-C--:B------:R-:W-:Y:S01]  /*4990*/  FFMA.FTZ R5, R7, R180.reuse, R32 ;  /* 0x000000b407057223 */ /* 0x080fe20000010020 */
[----:B------:R1:W2:Y:S01]  /*49a0*/  I2F R8, R0 ;  /* 0x0000000000087306 */ /* 0x0002a20000201400 */
[----:B------:R-:W-:Y:S01]  /*49b0*/  FSEL R43, R3, -INF , !P3 ;  /* 0xff800000032b7808 */ /* 0x000fe20005800000 */
[----:B------:R-:W-:Y:S01]  /*49c0*/  FFMA.FTZ R3, R7, R180, R34 ;  /* 0x000000b407037223 */ /* 0x000fe20000010022 */
[----:B------:R-:W-:-:S02]  /*49d0*/  ISETP.GE.AND P2, PT, R0, R61, PT ;  /* 0x0000003d0000720c */ /* 0x000fc40003f46270 */
[C---:B------:R-:W-:Y:S02]  /*49e0*/  ISETP.GE.AND P0, PT, R0.reuse, R60, PT ;  /* 0x0000003c0000720c */ /* 0x040fe40003f06270 */
[C---:B------:R-:W-:Y:S02]  /*49f0*/  ISETP.GE.AND P6, PT, R0.reuse, R63, PT ;  /* 0x0000003f0000720c */ /* 0x040fe40003fc6270 */
[----:B------:R-:W-:Y:S02]  /*4a00*/  ISETP.GE.AND P3, PT, R0, R62, PT ;  /* 0x0000003e0000720c */ /* 0x000fe40003f66270 */
[----:B------:R-:W-:Y:S02]  /*4a10*/  FSEL R46, R6, -INF , !P1 ;  /* 0xff800000062e7808 */ /* 0x000fe40004800000 */
[----:B------:R-:W-:Y:S01]  /*4a20*/  I2F R6, R11 ;  /* 0x0000000b00067306 */ /* 0x000fe20000201400 */
[----:B------:R-:W-:Y:S02]  /*4a30*/  FSEL R47, R5, -INF , !P5 ;  /* 0xff800000052f7808 */ /* 0x000fe40006800000 */
[----:B-1----:R-:W-:Y:S01]  /*4a40*/  IADD3 R0, R11, 0x78, RZ ;  /* 0x000000780b007810 */ /* 0x002fe20007ffe0ff */
[CC--:B--2---:R-:W-:Y:S01]  /*4a50*/  FFMA.FTZ R7, R8.reuse, R180.reuse, R37 ;  /* 0x000000b408077223 */ /* 0x0c4fe20000010025 */
[----:B------:R-:W-:Y:S01]  /*4a60*/  FSEL R29, R3, -INF , !P4 ;  /* 0xff800000031d7808 */ /* 0x000fe20006000000 */
[-C--:B------:R-:W-:Y:S01]  /*4a70*/  FFMA.FTZ R3, R8, R180.reuse, R33 ;  /* 0x000000b408037223 */ /* 0x080fe20000010021 */
[----:B------:R-:W-:Y:S01]  /*4a80*/  ISETP.GE.AND P1, PT, R0, R61, PT ;  /* 0x0000003d0000720c */ /* 0x000fe20003f26270 */
[----:B------:R1:W2:Y:S01]  /*4a90*/  I2F R2, R0 ;  /* 0x0000000000027306 */ /* 0x0002a20000201400 */
[----:B------:R-:W-:Y:S01]  /*4aa0*/  FSEL R30, R7, -INF , !P2 ;  /* 0xff800000071e7808 */ /* 0x000fe20005000000 */
[----:B------:R-:W-:Y:S01]  /*4ab0*/  FFMA.FTZ R9, R8, R180, R39 ;  /* 0x000000b408097223 */ /* 0x000fe20000010027 */
[----:B------:R-:W-:-:S02]  /*4ac0*/  ISETP.GE.AND P5, PT, R0, R60, PT ;  /* 0x0000003c0000720c */ /* 0x000fc40003fa6270 */
[C---:B------:R-:W-:Y:S02]  /*4ad0*/  ISETP.GE.AND P4, PT, R0.reuse, R63, PT ;  /* 0x0000003f0000720c */ /* 0x040fe40003f86270 */
[----:B------:R-:W-:Y:S02]  /*4ae0*/  ISETP.GE.AND P2, PT, R0, R62, PT ;  /* 0x0000003e0000720c */ /* 0x000fe40003f46270 */
[----:B------:R-:W-:Y:S02]  /*4af0*/  FSEL R45, R3, -INF , !P6 ;  /* 0xff800000032d7808 */ /* 0x000fe40007000000 */
[----:B------:R-:W-:Y:S02]  /*4b00*/  ISETP.GE.AND P6, PT, R11, R60, PT ;  /* 0x0000003c0b00720c */ /* 0x000fe40003fc6270 */
[----:B------:R-:W-:Y:S02]  /*4b10*/  FSEL R44, R9, -INF , !P0 ;  /* 0xff800000092c7808 */ /* 0x000fe40004000000 */
[----:B------:R-:W-:Y:S01]  /*4b20*/  ISETP.GE.AND P0, PT, R11, R61, PT ;  /* 0x0000003d0b00720c */ /* 0x000fe20003f06270 */
[----:B-1----:R-:W-:-:S02]  /*4b30*/  FFMA.FTZ R0, R8, R180, R35 ;  /* 0x000000b408007223 */ /* 0x002fc40000010023 */
[CC--:B--2---:R-:W-:Y:S02]  /*4b40*/  FFMA.FTZ R5, R2.reuse, R180.reuse, R20 ;  /* 0x000000b402057223 */ /* 0x0c4fe40000010014 */
[-C--:B------:R-:W-:Y:S01]  /*4b50*/  FFMA.FTZ R7, R2, R180.reuse, R22 ;  /* 0x000000b402077223 */ /* 0x080fe20000010016 */
[----:B------:R-:W-:Y:S01]  /*4b60*/  FSEL R26, R0, -INF , !P3 ;  /* 0xff800000001a7808 */ /* 0x000fe20005800000 */
[-C--:B------:R-:W-:Y:S01]  /*4b70*/  FFMA.FTZ R3, R2, R180.reuse, R18 ;  /* 0x000000b402037223 */ /* 0x080fe20000010012 */
[----:B------:R-:W-:Y:S01]  /*4b80*/  IADD3 R0, R11, 0x79, RZ ;  /* 0x000000790b007810 */ /* 0x000fe20007ffe0ff */
[-C--:B------:R-:W-:Y:S01]  /*4b90*/  FFMA.FTZ R8, R6, R180.reuse, R134 ;  /* 0x000000b406087223 */ /* 0x080fe20000010086 */
[----:B------:R-:W-:Y:S01]  /*4ba0*/  FSEL R22, R5, -INF , !P1 ;  /* 0xff80000005167808 */ /* 0x000fe20004800000 */
[-C--:B------:R-:W-:Y:S01]  /*4bb0*/  FFMA.FTZ R5, R2, R180.reuse, R16 ;  /* 0x000000b402057223 */ /* 0x080fe20000010010 */
[----:B------:R-:W-:Y:S01]  /*4bc0*/  FSEL R18, R3, -INF , !P2 ;  /* 0xff80000003127808 */ /* 0x000fe20005000000 */
[----:B------:R-:W1:Y:S01]  /*4bd0*/  I2F R2, R0 ;  /* 0x0000000000027306 */ /* 0x000e620000201400 */
[----:B------:R-:W-:Y:S01]  /*4be0*/  FSEL R20, R8, -INF , !P6 ;  /* 0xff80000008147808 */ /* 0x000fe20007000000 */
[----:B------:R-:W-:Y:S01]  /*4bf0*/  FFMA.FTZ R3, R6, R180, R132 ;  /* 0x000000b406037223 */ /* 0x000fe20000010084 */
[----:B------:R-:W-:-:S02]  /*4c00*/  ISETP.GE.AND P6, PT, R135, 0x2, PT ;  /* 0x000000028700780c */ /* 0x000fc40003fc6270 */
[----:B------:R-:W-:Y:S01]  /*4c10*/  FSEL R40, R7, -INF , !P5 ;  /* 0xff80000007287808 */ /* 0x000fe20006800000 */
[----:B------:R-:W-:Y:S01]  /*4c20*/  FFMA.FTZ R7, R6, R180, R128 ;  /* 0x000000b406077223 */ /* 0x000fe20000010080 */
[----:B------:R-:W-:Y:S02]  /*4c30*/  FSEL R42, R5, -INF , !P4 ;  /* 0xff800000052a7808 */ /* 0x000fe40006000000 */
[----:B------:R-:W-:Y:S02]  /*4c40*/  FSEL R16, R3, -INF , !P0 ;  /* 0xff80000003107808 */ /* 0x000fe40004000000 */
[C---:B------:R-:W-:Y:S02]  /*4c50*/  ISETP.GE.AND P5, PT, R0.reuse, R61, PT ;  /* 0x0000003d0000720c */ /* 0x040fe40003fa6270 */
[C---:B------:R-:W-:Y:S02]  /*4c60*/  ISETP.GE.AND P4, PT, R0.reuse, R60, PT ;  /* 0x0000003c0000720c */ /* 0x040fe40003f86270 */
[-C--:B------:R-:W-:Y:S01]  /*4c70*/  ISETP.GE.AND P2, PT, R0, R63.reuse, PT ;  /* 0x0000003f0000720c */ /* 0x080fe20003f46270 */
[----:B-1----:R-:W-:Y:S01]  /*4c80*/  FFMA.FTZ R5, R2, R180, R23 ;  /* 0x000000b402057223 */ /* 0x002fe20000010017 */
[----:B------:R-:W-:Y:S01]  /*4c90*/  ISETP.GE.AND P0, PT, R0, R62, PT ;  /* 0x0000003e0000720c */ /* 0x000fe20003f06270 */
[-C--:B------:R-:W-:Y:S01]  /*4ca0*/  FFMA.FTZ R0, R6, R180.reuse, R130 ;  /* 0x000000b406007223 */ /* 0x080fe20000010082 */
[C---:B------:R-:W-:Y:S01]  /*4cb0*/  ISETP.GE.AND P3, PT, R11.reuse, R63, PT ;  /* 0x0000003f0b00720c */ /* 0x040fe20003f66270 */
[C---:B------:R-:W-:Y:S01]  /*4cc0*/  FFMA.FTZ R6, R2.reuse, R180, R21 ;  /* 0x000000b402067223 */ /* 0x040fe20000010015 */
[----:B------:R-:W-:Y:S01]  /*4cd0*/  ISETP.GE.AND P1, PT, R11, R62, PT ;  /* 0x0000003e0b00720c */ /* 0x000fe20003f26270 */
[CC--:B------:R-:W-:Y:S01]  /*4ce0*/  FFMA.FTZ R3, R2.reuse, R180.reuse, R17 ;  /* 0x000000b402037223 */ /* 0x0c0fe20000010011 */
[----:B------:R-:W-:Y:S01]  /*4cf0*/  FSEL R33, R7, -INF , !P3 ;  /* 0xff80000007217808 */ /* 0x000fe20005800000 */
[----:B------:R-:W-:Y:S01]  /*4d00*/  FFMA.FTZ R2, R2, R180, R19 ;  /* 0x000000b402027223 */ /* 0x000fe20000010013 */
[----:B------:R-:W-:-:S02]  /*4d10*/  FSEL R24, R0, -INF , !P1 ;  /* 0xff80000000187808 */ /* 0x000fc40004800000 */
[----:B------:R-:W-:Y:S02]  /*4d20*/  FSEL R19, R6, -INF , !P5 ;  /* 0xff80000006137808 */ /* 0x000fe40006800000 */
[----:B------:R-:W-:Y:S02]  /*4d30*/  FSEL R34, R5, -INF , !P4 ;  /* 0xff80000005227808 */ /* 0x000fe40006000000 */
[----:B------:R-:W-:Y:S02]  /*4d40*/  FSEL R35, R3, -INF , !P2 ;  /* 0xff80000003237808 */ /* 0x000fe40005000000 */
[----:B------:R-:W-:Y:S01]  /*4d50*/  FSEL R15, R2, -INF , !P0 ;  /* 0xff800000020f7808 */ /* 0x000fe20004000000 */
[----:B------:R-:W-:Y:S05]  /*4d60*/  @!P6 BRA `(.L_x_502) ;  /* 0x000003400000e947 */ /* 0x000fea0003800000 */
[----:B------:R-:W2:Y:S04]  /*4d70*/  LDL R114, [R1+0x2a0] ;  /* 0x0002a00001727983 */ /* 0x000ea80000100800 */
[----:B------:R-:W2:Y:S04]  /*4d80*/  LDL R115, [R1+0x2cc] ;  /* 0x0002cc0001737983 */ /* 0x000ea80000100800 */
[----:B------:R-:W3:Y:S01]  /*4d90*/  LDL.64 R118, [R1+0x2d8] ;  /* 0x0002d80001767983 */ /* 0x000ee20000100a00 */
[----:B------:R-:W-:-:S04]  /*4da0*/  IADD3 R2, R135, -0x2, RZ ;  /* 0xfffffffe87027810 */ /* 0x000fc80007ffe0ff */
[----:B------:R-:W-:Y:S01]  /*4db0*/  SHF.R.S32.HI R0, RZ, 0x1f, R2 ;  /* 0x0000001fff007819 */ /* 0x000fe20000011402 */
[----:B------:R-:W-:-:S04]  /*4dc0*/  IMAD R6, R252, R2, RZ ;  /* 0x00000002fc067224 */ /* 0x000fc800078e02ff */
[-C--:B------:R-:W-:Y:S01]  /*4dd0*/  IMAD R6, R0, R245.reuse, R6 ;  /* 0x000000f500067224 */ /* 0x080fe200078e0206 */
[----:B------:R-:W-:Y:S01]  /*4de0*/  BSSY B0, `(.L_x_503) ;  /* 0x000002b000007945 */ /* 0x000fe20003800000 */
[----:B--2---:R-:W-:Y:S01]  /*4df0*/  ISETP.GE.AND P0, PT, R115, R114, PT ;  /* 0x000000727300720c */ /* 0x004fe20003f06270 */
[----:B---3--:R-:W-:-:S04]  /*4e00*/  IMAD.WIDE.U32 R2, R2, R245, R118 ;  /* 0x000000f502027225 */ /* 0x008fc800078e0076 */
[----:B------:R-:W-:-:S08]  /*4e10*/  IMAD.IADD R7, R3, 0x1, R6 ;  /* 0x0000000103077824 */ /* 0x000fd000078e0206 */
[-C--:B------:R-:W-:Y:S02]  /*4e20*/  @!P0 IADD3 R5, P1, R211, R2.reuse, RZ ;  /* 0x00000002d3058210 */ /* 0x080fe40007f3e0ff */
[----:B------:R-:W-:Y:S02]  /*4e30*/  @!P0 LEA R0, P2, R250, R2, 0x6 ;  /* 0x00000002fa008211 */ /* 0x000fe400078430ff */
[-C--:B------:R-:W-:Y:S01]  /*4e40*/  @!P0 LEA R12, P4, R2, R248.reuse, 0x1 ;  /* 0x000000f8020c8211 */ /* 0x080fe200078808ff */
[----:B------:R-:W-:Y:S01]  /*4e50*/  @!P0 IMAD.X R9, R220, 0x1, R7, P1 ;  /* 0x00000001dc098824 */ /* 0x000fe200008e0607 */
[-C--:B------:R-:W-:Y:S02]  /*4e60*/  @!P0 LEA R10, P3, R5, R248.reuse, 0x1 ;  /* 0x000000f8050a8211 */ /* 0x080fe400078608ff */
[----:B------:R-:W-:Y:S02]  /*4e70*/  @!P0 LEA R8, P1, R0, R248, 0x1 ;  /* 0x000000f800088211 */ /* 0x000fe400078208ff */
[----:B------:R-:W-:-:S02]  /*4e80*/  @!P0 LEA.HI.X R14, R250, R7, R251, 0x6, P2 ;  /* 0x00000007fa0e8211 */ /* 0x000fc400010f34fb */
[-C--:B------:R-:W-:Y:S02]  /*4e90*/  @!P0 LEA.HI.X R13, R2, R249.reuse, R7, 0x1, P4 ;  /* 0x000000f9020d8211 */ /* 0x080fe400020f0c07 */
[-C--:B------:R-:W-:Y:S01]  /*4ea0*/  @!P0 LEA.HI.X R11, R5, R249.reuse, R9, 0x1, P3 ;  /* 0x000000f9050b8211 */ /* 0x080fe200018f0c09 */
[----:B------:R1:W-:Y:S01]  /*4eb0*/  @P0 STS [R194+0x2000], RZ ;  /* 0x002000ffc2000388 */ /* 0x0003e20000000800 */
[----:B------:R-:W-:-:S03]  /*4ec0*/  @!P0 LEA.HI.X R9, R0, R249, R14, 0x1, P1 ;  /* 0x000000f900098211 */ /* 0x000fc600008f0c0e */
[----:B------:R1:W-:Y:S04]  /*4ed0*/  @P0 STS [R194+0x2004], RZ ;  /* 0x002004ffc2000388 */ /* 0x0003e80000000800 */
[----:B------:R1:W-:Y:S04]  /*4ee0*/  @P0 STS.64 [R194+0x2008], RZ ;  /* 0x002008ffc2000388 */ /* 0x0003e80000000a00 */
        /* <DEDUP_REMOVED lines=26> */
.L_x_504:
[----:B------:R-:W-:Y:S05]  /*5090*/  BSYNC B0 ;  /* 0x0000000000007941 */ /* 0x000fea0003800000 */
.L_x_503:
[----:B------:R-:W0:Y:S02]  /*50a0*/  LDGDEPBAR ;  /* 0x00000000000079af */ /* 0x000e240000000000 */
.L_x_502:
[----:B------:R-:W-:Y:S05]  /*50b0*/  BSYNC B1 ;  /* 0x0000000000017941 */ /* 0x000fea0003800000 */
.L_x_501:
[----:B--2---:R-:W-:Y:S01]  /*50c0*/  IMAD.U32 R2, RZ, RZ, UR6 ;  /* 0x00000006ff027e24 */ /* 0x004fe2000f8e00ff */
[----:B------:R-:W-:Y:S01]  /*50d0*/  STL [R1+0x3b0], R161 ;  /* 0x0003b0a101007387 */ /* 0x000fe20000100800 */
[----:B------:R-:W-:Y:S01]  /*50e0*/  IMAD.U32 R3, RZ, RZ, UR7 ;  /* 0x00000007ff037e24 */ /* 0x000fe2000f8e00ff */
[----:B-1----:R-:W-:Y:S02]  /*50f0*/  FMNMX.FTZ R12, R24, R192, !PT ;  /* 0x000000c0180c7209 */ /* 0x002fe40007810000 */
[----:B------:R-:W-:Y:S01]  /*5100*/  FMNMX.FTZ R5, R33, R209, !PT ;  /* 0x000000d121057209 */ /* 0x000fe20007810000 */
[----:B------:R-:W-:Y:S04]  /*5110*/  STL [R1+0x3ac], R160 ;  /* 0x0003aca001007387 */ /* 0x000fe80000100800 */
[----:B------:R1:W2:Y:S01]  /*5120*/  LD.E R0, [R2.64+0xdc] ;  /* 0x0000dc0a02007980 */ /* 0x0002a2000c101900 */
        /* <DEDUP_REMOVED lines=10> */
[----:B-1----:R-:W-:-:S03]  /*51d0*/  FMNMX.FTZ R3, R16, R202, !PT ;  /* 0x000000ca10037209 */ /* 0x002fc60007810000 */
        /* <DEDUP_REMOVED lines=30> */
[----:B------:R-:W-:Y:S01]  /*53c0*/  STL.64 [R1+0x358], R234 ;  /* 0x000358ea01007387 */ /* 0x000fe20000100a00 */
        /* <DEDUP_REMOVED lines=20> */
[----:B------:R-:W-:Y:S01]  /*5510*/  STL.64 [R1+0x328], R138 ;  /* 0x0003288a01007387 */ /* 0x000fe20000100a00 */
        /* <DEDUP_REMOVED lines=72> */
[----:B------:R-:W1:Y:S01]  /*59a0*/  SHFL.BFLY PT, R7, R12, 0x2, 0x1f ;  /* 0x0c401f000c077f89 */ /* 0x000e6200000e0000 */
        /* <DEDUP_REMOVED lines=10> */
[----:B------:R-:W3:Y:S01]  /*5a50*/  SHFL.BFLY PT, R5, R135, 0x2, 0x1f ;  /* 0x0c401f0087057f89 */ /* 0x000ee200000e0000 */
[----:B------:R-:W-:Y:S02]  /*5a60*/  FMNMX.FTZ R3, R34, R3, !PT ;  /* 0x0000000322037209 */ /* 0x000fe40007810000 */
[----:B------:R-:W-:-:S03]  /*5a70*/  FMNMX.FTZ R2, R47, R2, !PT ;  /* 0x000000022f027209 */ /* 0x000fc60007810000 */
[----:B------:R-:W4:Y:S01]  /*5a80*/  SHFL.BFLY PT, R6, R3, 0x2, 0x1f ;  /* 0x0c401f0003067f89 */ /* 0x000f2200000e0000 */
[----:B------:R-:W-:Y:S02]  /*5a90*/  FMNMX.FTZ R2, R45, R2, !PT ;  /* 0x000000022d027209 */ /* 0x000fe40007810000 */
[----:B-1----:R-:W-:Y:S02]  /*5aa0*/  FMNMX.FTZ R12, R12, R7, !PT ;  /* 0x000000070c0c7209 */ /* 0x002fe40007810000 */
[----:B------:R-:W-:-:S03]  /*5ab0*/  FMNMX.FTZ R2, R42, R2, !PT ;  /* 0x000000022a027209 */ /* 0x000fc60007810000 */
[----:B------:R-:W1:Y:S01]  /*5ac0*/  SHFL.BFLY PT, R7, R12, 0x1, 0x1f ;  /* 0x0c201f000c077f89 */ /* 0x000e6200000e0000 */
[----:B------:R-:W-:-:S05]  /*5ad0*/  FMNMX.FTZ R2, R35, R2, !PT ;  /* 0x0000000223027209 */ /* 0x000fca0007810000 */
[----:B------:R-:W1:Y:S01]  /*5ae0*/  SHFL.BFLY PT, R13, R2, 0x2, 0x1f ;  /* 0x0c401f00020d7f89 */ /* 0x000e6200000e0000 */
[----:B---3--:R-:W-:-:S05]  /*5af0*/  FMNMX.FTZ R135, R135, R5, !PT ;  /* 0x0000000587877209 */ /* 0x008fca0007810000 */
[----:B------:R-:W3:Y:S01]  /*5b00*/  SHFL.BFLY PT, R5, R135, 0x1, 0x1f ;  /* 0x0c201f0087057f89 */ /* 0x000ee200000e0000 */
[----:B----4-:R-:W-:-:S05]  /*5b10*/  FMNMX.FTZ R3, R3, R6, !PT ;  /* 0x0000000603037209 */ /* 0x010fca0007810000 */
[----:B------:R-:W4:Y:S01]  /*5b20*/  SHFL.BFLY PT, R134, R3, 0x1, 0x1f ;  /* 0x0c201f0003867f89 */ /* 0x000f2200000e0000 */
[----:B-1----:R-:W-:-:S04]  /*5b30*/  FMNMX.FTZ R12, R12, R7, !PT ;  /* 0x000000070c0c7209 */ /* 0x002fc80007810000 */
[----:B------:R-:W-:Y:S02]  /*5b40*/  FSETP.NEU.FTZ.AND P0, PT, R12, -INF , PT ;  /* 0xff8000000c00780b */ /* 0x000fe40003f1d000 */
[----:B------:R-:W-:Y:S01]  /*5b50*/  FMNMX.FTZ R13, R2, R13, !PT ;  /* 0x0000000d020d7209 */ /* 0x000fe20007810000 */
[----:B--2---:R-:W-:-:S04]  /*5b60*/  FMUL.FTZ R2, R0, R12 ;  /* 0x0000000c00027220 */ /* 0x004fc80000410000 */
[----:B------:R-:W1:Y:S01]  /*5b70*/  SHFL.BFLY PT, R6, R13, 0x1, 0x1f ;  /* 0x0c201f000d067f89 */ /* 0x000e6200000e0000 */
[----:B---3--:R-:W-:Y:S02]  /*5b80*/  FMNMX.FTZ R135, R135, R5, !PT ;  /* 0x0000000587877209 */ /* 0x008fe40007810000 */
[----:B------:R-:W-:Y:S01]  /*5b90*/  FSEL R2, R2, RZ, P0 ;  /* 0x000000ff02027208 */ /* 0x000fe20000000000 */
[----:B------:R-:W-:Y:S01]  /*5ba0*/  STL [R1+0x340], R12 ;  /* 0x0003400c01007387 */ /* 0x000fe20000100800 */
[----:B----4-:R-:W-:-:S03]  /*5bb0*/  FMNMX.FTZ R134, R3, R134, !PT ;  /* 0x0000008603867209 */ /* 0x010fc60007810000 */
[-CC-:B------:R-:W-:Y:S01]  /*5bc0*/  FFMA.FTZ R199, R159, R0.reuse, -R2.reuse ;  /* 0x000000009fc77223 */ /* 0x180fe20000010802 */
[----:B------:R-:W-:Y:S01]  /*5bd0*/  STL [R1+0x344], R135 ;  /* 0x0003448701007387 */ /* 0x000fe20000100800 */
[-CC-:B------:R-:W-:Y:S02]  /*5be0*/  FFMA.FTZ R211, R156, R0.reuse, -R2.reuse ;  /* 0x000000009cd37223 */ /* 0x180fe40000010802 */
[-CC-:B------:R-:W-:Y:S01]  /*5bf0*/  FFMA.FTZ R213, R148, R0.reuse, -R2.reuse ;  /* 0x0000000094d57223 */ /* 0x180fe20000010802 */
[----:B------:R-:W-:Y:S01]  /*5c00*/  STL [R1+0x384], R192 ;  /* 0x000384c001007387 */ /* 0x000fe20000100800 */
[-CC-:B------:R-:W-:Y:S02]  /*5c10*/  FFMA.FTZ R3, R109, R0.reuse, -R2.reuse ;  /* 0x000000006d037223 */ /* 0x180fe40000010802 */
[-CC-:B------:R-:W-:Y:S01]  /*5c20*/  FFMA.FTZ R196, R94, R0.reuse, -R2.reuse ;  /* 0x000000005ec47223 */ /* 0x180fe20000010802 */
[----:B------:R-:W-:Y:S01]  /*5c30*/  STL [R1+0x3c4], R199 ;  /* 0x0003c4c701007387 */ /* 0x000fe20000100800 */
[----:B------:R-:W-:-:S03]  /*5c40*/  FFMA.FTZ R197, R91, R0, -R2 ;  /* 0x000000005bc57223 */ /* 0x000fc60000010802 */
[----:B------:R-:W-:Y:S01]  /*5c50*/  STL [R1+0x3b8], R159 ;  /* 0x0003b89f01007387 */ /* 0x000fe20000100800 */
[----:B------:R-:W-:-:S03]  /*5c60*/  FFMA.FTZ R198, R86, R0, -R2 ;  /* 0x0000000056c67223 */ /* 0x000fc60000010802 */
[----:B------:R-:W-:Y:S04]  /*5c70*/  STL [R1+0x3c0], R211 ;  /* 0x0003c0d301007387 */ /* 0x000fe80000100800 */
[----:B------:R-:W-:Y:S04]  /*5c80*/  STL [R1+0x3bc], R213 ;  /* 0x0003bcd501007387 */ /* 0x000fe80000100800 */
[----:B------:R-:W-:Y:S01]  /*5c90*/  STL [R1+0xc], R3 ;  /* 0x00000c0301007387 */ /* 0x000fe20000100800 */
[----:B------:R-:W-:-:S03]  /*5ca0*/  FMUL.FTZ R5, R0, R135 ;  /* 0x0000008700057220 */ /* 0x000fc60000410000 */
[----:B------:R2:W-:Y:S01]  /*5cb0*/  STL [R1+0x398], R196 ;  /* 0x000398c401007387 */ /* 0x0005e20000100800 */
[----:B------:R-:W-:-:S03]  /*5cc0*/  FSETP.NEU.FTZ.AND P0, PT, R135, -INF , PT ;  /* 0xff8000008700780b */ /* 0x000fc60003f1d000 */
[----:B------:R3:W-:Y:S01]  /*5cd0*/  STL [R1+0x3a4], R197 ;  /* 0x0003a4c501007387 */ /* 0x0007e20000100800 */
[----:B------:R-:W-:-:S03]  /*5ce0*/  FFMA.FTZ R24, R24, R0, -R2 ;  /* 0x0000000018187223 */ /* 0x000fc60000010802 */
[----:B------:R-:W-:Y:S01]  /*5cf0*/  STL [R1+0x3a8], R198 ;  /* 0x0003a8c601007387 */ /* 0x000fe20000100800 */
[-CC-:B------:R-:W-:Y:S02]  /*5d00*/  FFMA.FTZ R25, R192, R0.reuse, -R2.reuse ;  /* 0x00000000c0197223 */ /* 0x180fe40000010802 */
[-CC-:B------:R-:W-:Y:S02]  /*5d10*/  FFMA.FTZ R27, R189, R0.reuse, -R2.reuse ;  /* 0x00000000bd1b7223 */ /* 0x180fe40000010802 */
[-CC-:B------:R-:W-:Y:S02]  /*5d20*/  FFMA.FTZ R28, R181, R0.reuse, -R2.reuse ;  /* 0x00000000b51c7223 */ /* 0x180fe40000010802 */
[-CC-:B------:R-:W-:Y:S02]  /*5d30*/  FFMA.FTZ R175, R175, R0.reuse, -R2.reuse ;  /* 0x00000000afaf7223 */ /* 0x180fe40000010802 */
[-CC-:B------:R-:W-:Y:S02]  /*5d40*/  FFMA.FTZ R171, R171, R0.reuse, -R2.reuse ;  /* 0x00000000abab7223 */ /* 0x180fe40000010802 */
[----:B------:R-:W-:-:S02]  /*5d50*/  FFMA.FTZ R212, R150, R0, -R2 ;  /* 0x0000000096d47223 */ /* 0x000fc40000010802 */
[-CC-:B--2---:R-:W-:Y:S02]  /*5d60*/  FFMA.FTZ R196, R78, R0.reuse, -R2.reuse ;  /* 0x000000004ec47223 */ /* 0x184fe40000010802 */
[-CC-:B------:R-:W-:Y:S02]  /*5d70*/  FFMA.FTZ R248, R129, R0.reuse, -R2.reuse ;  /* 0x0000000081f87223 */ /* 0x180fe40000010802 */
[-CC-:B------:R-:W-:Y:S01]  /*5d80*/  FFMA.FTZ R211, R104, R0.reuse, -R2.reuse ;  /* 0x0000000068d37223 */ /* 0x180fe20000010802 */
[----:B------:R2:W-:Y:S01]  /*5d90*/  STL [R1+0x3b4], R196 ;  /* 0x0003b4c401007387 */ /* 0x0005e20000100800 */
[-CC-:B------:R-:W-:Y:S02]  /*5da0*/  FFMA.FTZ R12, R101, R0.reuse, -R2.reuse ;  /* 0x00000000650c7223 */ /* 0x180fe40000010802 */
[-CC-:B------:R-:W-:Y:S02]  /*5db0*/  FFMA.FTZ R229, R83, R0.reuse, -R2.reuse ;  /* 0x0000000053e57223 */ /* 0x180fe40000010802 */
[----:B------:R-:W-:-:S02]  /*5dc0*/  FFMA.FTZ R62, R75, R0, -R2 ;  /* 0x000000004b3e7223 */ /* 0x000fc40000010802 */
[-CC-:B------:R-:W-:Y:S02]  /*5dd0*/  FFMA.FTZ R187, R70, R0.reuse, -R2.reuse ;  /* 0x0000000046bb7223 */ /* 0x180fe40000010802 */
[-CC-:B------:R-:W-:Y:S02]  /*5de0*/  FFMA.FTZ R162, R67, R0.reuse, -R2.reuse ;  /* 0x0000000043a27223 */ /* 0x180fe40000010802 */
[-CC-:B------:R-:W-:Y:S02]  /*5df0*/  FFMA.FTZ R159, R58, R0.reuse, -R2.reuse ;  /* 0x000000003a9f7223 */ /* 0x180fe40000010802 */
[-CC-:B------:R-:W-:Y:S02]  /*5e00*/  FFMA.FTZ R135, R55, R0.reuse, -R2.reuse ;  /* 0x0000000037877223 */ /* 0x180fe40000010802 */
[-CC-:B---3--:R-:W-:Y:S02]  /*5e10*/  FFMA.FTZ R197, R51, R0.reuse, -R2.reuse ;  /* 0x0000000033c57223 */ /* 0x188fe40000010802 */
[----:B------:R-:W-:-:S02]  /*5e20*/  FFMA.FTZ R63, R41, R0, -R2 ;  /* 0x00000000293f7223 */ /* 0x000fc40000010802 */
[-CC-:B------:R-:W-:Y:S02]  /*5e30*/  FFMA.FTZ R199, R31, R0.reuse, -R2.reuse ;  /* 0x000000001fc77223 */ /* 0x180fe40000010802 */
[-CC-:B------:R-:W-:Y:S02]  /*5e40*/  FFMA.FTZ R194, R29, R0.reuse, -R2.reuse ;  /* 0x000000001dc27223 */ /* 0x180fe40000010802 */
[-CC-:B------:R-:W-:Y:S02]  /*5e50*/  FFMA.FTZ R238, R26, R0.reuse, -R2.reuse ;  /* 0x000000001aee7223 */ /* 0x180fe40000010802 */
[-CC-:B--2---:R-:W-:Y:S02]  /*5e60*/  FFMA.FTZ R196, R48, R0.reuse, -R2.reuse ;  /* 0x0000000030c47223 */ /* 0x184fe40000010802 */
[-CC-:B------:R-:W-:Y:S02]  /*5e70*/  FFMA.FTZ R4, R18, R0.reuse, -R2.reuse ;  /* 0x0000000012047223 */ /* 0x180fe40000010802 */
[----:B------:R-:W-:Y:S01]  /*5e80*/  FFMA.FTZ R198, R15, R0, -R2 ;  /* 0x000000000fc67223 */ /* 0x000fe20000010802 */
[----:B------:R-:W-:-:S02]  /*5e90*/  FSEL R2, R5, RZ, P0 ;  /* 0x000000ff05027208 */ /* 0x000fc40000000000 */
[----:B-1----:R-:W-:Y:S01]  /*5ea0*/  FMNMX.FTZ R13, R13, R6, !PT ;  /* 0x000000060d0d7209 */ /* 0x002fe20007810000 */
[----:B------:R-:W-:Y:S02]  /*5eb0*/  IMAD.SHL.U32 R192, R195, 0x4, RZ ;  /* 0x00000004c3c07824 */ /* 0x000fe400078e00ff */
[-CC-:B------:R-:W-:Y:S02]  /*5ec0*/  FFMA.FTZ R8, R16, R0.reuse, -R2.reuse ;  /* 0x0000000010087223 */ /* 0x180fe40000010802 */
[--C-:B------:R-:W-:Y:S01]  /*5ed0*/  FFMA.FTZ R7, R202, R0, -R2.reuse ;  /* 0x00000000ca077223 */ /* 0x100fe20000010802 */
[----:B------:R-:W-:Y:S01]  /*5ee0*/  FSETP.NEU.FTZ.AND P1, PT, R134, -INF , PT ;  /* 0xff8000008600780b */ /* 0x000fe20003f3d000 */
[C---:B------:R-:W-:Y:S01]  /*5ef0*/  FMUL.FTZ R3, R0.reuse, R134 ;  /* 0x0000008600037220 */ /* 0x040fe20000410000 */
[----:B------:R-:W-:Y:S01]  /*5f00*/  FSETP.NEU.FTZ.AND P0, PT, R13, -INF , PT ;  /* 0xff8000000d00780b */ /* 0x000fe20003f1d000 */
[----:B------:R-:W-:Y:S01]  /*5f10*/  FMUL.FTZ R6, R0, R13 ;  /* 0x0000000d00067220 */ /* 0x000fe20000410000 */
[----:B------:R-:W-:Y:S01]  /*5f20*/  LOP3.LUT R5, R247, R192, RZ, 0x3c, !PT ;  /* 0x000000c0f7057212 */ /* 0x000fe200078e3cff */
[----:B------:R-:W-:Y:S01]  /*5f30*/  IMAD.WIDE.U32 R216, R244, -0x2daee0ad, RZ ;  /* 0xd2511f53f4d87825 */ /* 0x000fe200078e00ff */
[----:B------:R-:W-:Y:S01]  /*5f40*/  FSEL R3, R3, RZ, P1 ;  /* 0x000000ff03037208 */ /* 0x000fe20000800000 */
[----:B------:R-:W-:Y:S02]  /*5f50*/  MUFU.EX2 R8, R8 ;  /* 0x0000000800087308 */ /* 0x000fe40000000800 */
[----:B------:R-:W-:-:S02]  /*5f60*/  FFMA.FTZ R18, R178, R0, -R2 ;  /* 0x00000000b2127223 */ /* 0x000fc40000010802 */
[-CC-:B------:R-:W-:Y:S02]  /*5f70*/  FFMA.FTZ R26, R174, R0.reuse, -R2.reuse ;  /* 0x00000000ae1a7223 */ /* 0x180fe40000010802 */
[----:B------:R-:W-:Y:S02]  /*5f80*/  IMAD.MOV.U32 R61, RZ, RZ, R223 ;  /* 0x000000ffff3d7224 */ /* 0x000fe400078e00df */
[-CC-:B------:R-:W-:Y:S01]  /*5f90*/  FFMA.FTZ R15, R203, R0.reuse, -R2.reuse ;  /* 0x00000000cb0f7223 */ /* 0x180fe20000010802 */
[----:B------:R-:W1:Y:S01]  /*5fa0*/  MUFU.EX2 R7, R7 ;  /* 0x0000000700077308 */ /* 0x000e620000000800 */
[-CC-:B------:R-:W-:Y:S02]  /*5fb0*/  FFMA.FTZ R16, R200, R0.reuse, -R2.reuse ;  /* 0x00000000c8107223 */ /* 0x180fe40000010802 */
[-CC-:B------:R-:W-:Y:S02]  /*5fc0*/  FFMA.FTZ R17, R183, R0.reuse, -R2.reuse ;  /* 0x00000000b7117223 */ /* 0x180fe40000010802 */
[----:B------:R-:W-:-:S02]  /*5fd0*/  FFMA.FTZ R29, R170, R0, -R2 ;  /* 0x00000000aa1d7223 */ /* 0x000fc40000010802 */
[-CC-:B------:R-:W-:Y:S02]  /*5fe0*/  FFMA.FTZ R31, R158, R0.reuse, -R2.reuse ;  /* 0x000000009e1f7223 */ /* 0x180fe40000010802 */
[-CC-:B------:R-:W-:Y:S02]  /*5ff0*/  FFMA.FTZ R36, R154, R0.reuse, -R2.reuse ;  /* 0x000000009a247223 */ /* 0x180fe40000010802 */
[-CC-:B------:R-:W-:Y:S02]  /*6000*/  FFMA.FTZ R37, R152, R0.reuse, -R2.reuse ;  /* 0x0000000098257223 */ /* 0x180fe40000010802 */
        /* <DEDUP_REMOVED lines=20> */
[----:B------:R-:W-:Y:S01]  /*6150*/  FFMA.FTZ R228, R19, R0, -R2 ;  /* 0x0000000013e47223 */ /* 0x000fe20000010802 */
[----:B------:R-:W-:Y:S01]  /*6160*/  FSEL R2, R6, RZ, P0 ;  /* 0x000000ff06027208 */ /* 0x000fe20000000000 */
[----:B------:R-:W-:Y:S01]  /*6170*/  IMAD.WIDE.U32 R234, R61, -0x326172a9, RZ ;  /* 0xcd9e8d573dea7825 */ /* 0x000fe200078e00ff */
[----:B------:R-:W-:-:S02]  /*6180*/  LOP3.LUT R5, R5, R217, RZ, 0x3c, !PT ;  /* 0x000000d905057212 */ /* 0x000fc400078e3cff */
[----:B------:R-:W-:Y:S01]  /*6190*/  LOP3.LUT R60, R246, R221, RZ, 0x3c, !PT ;  /* 0x000000ddf63c7212 */ /* 0x000fe200078e3cff */
[----:B------:R-:W-:Y:S01]  /*61a0*/  IMAD.MOV.U32 R160, RZ, RZ, R222 ;  /* 0x000000ffffa07224 */ /* 0x000fe200078e00de */
[----:B------:R2:W-:Y:S01]  /*61b0*/  STL [R1+0x348], R135 ;  /* 0x0003488701007387 */ /* 0x0005e20000100800 */
        /* <DEDUP_REMOVED lines=10> */
[-C--:B------:R-:W-:Y:S01]  /*6260*/  FFMA.FTZ R44, R210, R0.reuse, -R2 ;  /* 0x00000000d22c7223 */ /* 0x080fe20000010802 */
[----:B------:R-:W-:Y:S01]  /*6270*/  IADD3 R240, R246, -0x61c88647, RZ ;  /* 0x9e3779b9f6f07810 */ /* 0x000fe20007ffe0ff */
        /* <DEDUP_REMOVED lines=21> */
[-C--:B------:R-:W-:Y:S02]  /*63d0*/  FFMA.FTZ R188, R54, R0.reuse, -R3 ;  /* 0x0000000036bc7223 */ /* 0x080fe40000010803 */
        /* <DEDUP_REMOVED lines=30> */
[----:B------:R-:W-:Y:S01]  /*65c0*/  FFMA.FTZ R161, R35, R0, -R2 ;  /* 0x0000000023a17223 */ /* 0x000fe20000010802 */
[----:B------:R-:W-:Y:S01]  /*65d0*/  LOP3.LUT R0, R60, R235, RZ, 0x3c, !PT ;  /* 0x000000eb3c007212 */ /* 0x000fe200078e3cff */
[----:B------:R-:W-:Y:S01]  /*65e0*/  IMAD.WIDE.U32 R50, R5, -0x326172a9, RZ ;  /* 0xcd9e8d5705327825 */ /* 0x000fe200078e00ff */
[----:B------:R-:W-:-:S03]  /*65f0*/  IADD3 R190, R247, -0x4498517b, RZ ;  /* 0xbb67ae85f7be7810 */ /* 0x000fc60007ffe0ff */
[----:B------:R-:W-:Y:S01]  /*6600*/  IMAD.WIDE.U32 R138, R0, -0x2daee0ad, RZ ;  /* 0xd2511f53008a7825 */ /* 0x000fe200078e00ff */
[----:B------:R-:W-:Y:S02]  /*6610*/  LOP3.LUT R6, R51, R240, R234, 0x96, !PT ;  /* 0x000000f033067212 */ /* 0x000fe400078e96ea */
[----:B-1----:R-:W-:Y:S01]  /*6620*/  F2FP.PACK_AB R20, R7, R8 ;  /* 0x000000080714723e */ /* 0x002fe200000000ff */
[----:B------:R-:W-:Y:S01]  /*6630*/  FADD.FTZ R33, R8, R7 ;  /* 0x0000000708217221 */ /* 0x000fe20000010000 */
[----:B------:R-:W-:Y:S01]  /*6640*/  LOP3.LUT R0, R139, R190, R216, 0x96, !PT ;  /* 0x000000be8b007212 */ /* 0x000fe200078e96d8 */
[----:B------:R-:W-:Y:S01]  /*6650*/  IMAD.WIDE.U32 R6, R6, -0x2daee0ad, RZ ;  /* 0xd2511f5306067825 */ /* 0x000fe200078e00ff */
[----:B------:R-:W-:Y:S02]  /*6660*/  IADD3 R241, R247, 0x76cf5d0a, RZ ;  /* 0x76cf5d0af7f17810 */ /* 0x000fe40007ffe0ff */
[----:B------:R-:W-:Y:S01]  /*6670*/  IADD3 R239, R246, 0x3c6ef372, RZ ;  /* 0x3c6ef372f6ef7810 */ /* 0x000fe20007ffe0ff */
[----:B------:R-:W-:Y:S01]  /*6680*/  IMAD.WIDE.U32 R132, R0, -0x326172a9, RZ ;  /* 0xcd9e8d5700847825 */ /* 0x000fe200078e00ff */
[----:B------:R-:W-:-:S02]  /*6690*/  LOP3.LUT R10, R7, R241, R138, 0x96, !PT ;  /* 0x000000f1070a7212 */ /* 0x000fc400078e968a */
[----:B------:R-:W-:Y:S02]  /*66a0*/  IADD3 R233, R246, -0x255992d5, RZ ;  /* 0xdaa66d2bf6e97810 */ /* 0x000fe40007ffe0ff */
[----:B------:R-:W-:Y:S01]  /*66b0*/  LOP3.LUT R2, R133, R239, R50, 0x96, !PT ;  /* 0x000000ef85027212 */ /* 0x000fe200078e9632 */
[----:B------:R-:W-:Y:S01]  /*66c0*/  IMAD.WIDE.U32 R10, R10, -0x326172a9, RZ ;  /* 0xcd9e8d570a0a7825 */ /* 0x000fe200078e00ff */
[----:B------:R-:W-:-:S03]  /*66d0*/  IADD3 R242, R247, 0x32370b8f, RZ ;  /* 0x32370b8ff7f27810 */ /* 0x000fc60007ffe0ff */
[----:B------:R-:W-:Y:S01]  /*66e0*/  IMAD.WIDE.U32 R2, R2, -0x2daee0ad, RZ ;  /* 0xd2511f5302027825 */ /* 0x000fe200078e00ff */
[----:B------:R-:W-:Y:S02]  /*66f0*/  LOP3.LUT R8, R11, R233, R132, 0x96, !PT ;  /* 0x000000e90b087212 */ /* 0x000fe400078e9684 */
[----:B------:R-:W-:Y:S02]  /*6700*/  IADD3 R251, R247, -0x126145ec, RZ ;  /* 0xed9eba14f7fb7810 */ /* 0x000fe40007ffe0ff */
[----:B------:R-:W-:Y:S01]  /*6710*/  LOP3.LUT R3, R3, R242, R6, 0x96, !PT ;  /* 0x000000f203037212 */ /* 0x000fe200078e9606 */
[----:B------:R-:W-:Y:S01]  /*6720*/  IMAD.WIDE.U32 R8, R8, -0x2daee0ad, RZ ;  /* 0xd2511f5308087825 */ /* 0x000fe200078e00ff */
[----:B------:R-:W-:-:S04]  /*6730*/  IADD3 R249, R246, 0x78dde6e4, RZ ;  /* 0x78dde6e4f6f97810 */ /* 0x000fc80007ffe0ff */
[----:B------:R-:W-:Y:S01]  /*6740*/  LOP3.LUT R6, R9, R251, R2, 0x96, !PT ;  /* 0x000000fb09067212 */ /* 0x000fe200078e9602 */
[----:B------:R-:W-:-:S05]  /*6750*/  IMAD.WIDE.U32 R2, R3, -0x326172a9, RZ ;  /* 0xcd9e8d5703027825 */ /* 0x000fca00078e00ff */
[----:B------:R-:W-:Y:S01]  /*6760*/  LOP3.LUT R10, R3, R249, R10, 0x96, !PT ;  /* 0x000000f9030a7212 */ /* 0x000fe200078e960a */
[----:B------:R-:W-:Y:S01]  /*6770*/  IMAD.WIDE.U32 R6, R6, -0x326172a9, RZ ;  /* 0xcd9e8d5706067825 */ /* 0x000fe200078e00ff */
[----:B------:R-:W-:Y:S02]  /*6780*/  IADD3 R245, R246, 0x1715609d, RZ ;  /* 0x1715609df6f57810 */ /* 0x000fe40007ffe0ff */
[----:B------:R-:W-:Y:S01]  /*6790*/  IADD3 R243, R247, -0x56f99767, RZ ;  /* 0xa9066899f7f37810 */ /* 0x000fe20007ffe0ff */
[----:B------:R-:W-:Y:S01]  /*67a0*/  IMAD.WIDE.U32 R10, R10, -0x2daee0ad, RZ ;  /* 0xd2511f530a0a7825 */ /* 0x000fe200078e00ff */
[----:B------:R-:W-:-:S04]  /*67b0*/  LOP3.LUT R14, R7, R245, R2, 0x96, !PT ;  /* 0x000000f5070e7212 */ /* 0x000fc800078e9602 */
[----:B------:R-:W-:-:S05]  /*67c0*/  LOP3.LUT R2, R11, R243, R8, 0x96, !PT ;  /* 0x000000f30b027212 */ /* 0x000fca00078e9608 */
[----:B------:R-:W-:-:S05]  /*67d0*/  IMAD.WIDE.U32 R2, R2, -0x326172a9, RZ ;  /* 0xcd9e8d5702027825 */ /* 0x000fca00078e00ff */
[----:B------:R-:W-:-:S04]  /*67e0*/  LOP3.LUT R0, R3, R177, R6, 0x96, !PT ;  /* 0x000000b103007212 */ /* 0x000fc800078e9606 */
[----:B------:R-:W-:-:S04]  /*67f0*/  LOP3.LUT R5, R0, 0xff, RZ, 0xc0, !PT ;  /* 0x000000ff00057812 */ /* 0x000fc800078ec0ff */
[----:B------:R-:W-:Y:S02]  /*6800*/  ISETP.GE.U32.AND P2, PT, R191, R5, PT ;  /* 0x00000005bf00720c */ /* 0x000fe40003f46070 */
[----:B------:R-:W-:-:S04]  /*6810*/  LOP3.LUT R5, R0, 0xffff, RZ, 0xc0, !PT ;  /* 0x0000ffff00057812 */ /* 0x000fc800078ec0ff */
[----:B------:R-:W-:Y:S01]  /*6820*/  SHF.R.U32.HI R5, RZ, 0x8, R5 ;  /* 0x00000008ff057819 */ /* 0x000fe20000011605 */
[----:B------:R-:W1:Y:S03]  /*6830*/  MUFU.EX2 R15, R15 ;  /* 0x0000000f000f7308 */ /* 0x000e660000000800 */
[----:B------:R-:W-:-:S04]  /*6840*/  LOP3.LUT R5, R5, 0xffff, RZ, 0xc0, !PT ;  /* 0x0000ffff05057812 */ /* 0x000fc800078ec0ff */
[----:B------:R-:W-:Y:S01]  /*6850*/  ISETP.GE.U32.AND P1, PT, R191, R5, PT ;  /* 0x00000005bf00720c */ /* 0x000fe20003f26070 */
[----:B------:R-:W2:Y:S01]  /*6860*/  MUFU.EX2 R7, R16 ;  /* 0x0000001000077308 */ /* 0x000ea20000000800 */
[--C-:B------:R-:W-:Y:S02]  /*6870*/  SHF.R.U32.HI R5, RZ, 0x10, R0.reuse ;  /* 0x00000010ff057819 */ /* 0x100fe40000011600 */
[----:B------:R-:W-:-:S05]  /*6880*/  SHF.R.U32.HI R0, RZ, 0x18, R0 ;  /* 0x00000018ff007819 */ /* 0x000fca0000011600 */
[----:B------:R-:W3:Y:S01]  /*6890*/  MUFU.EX2 R17, R17 ;  /* 0x0000001100117308 */ /* 0x000ee20000000800 */
[----:B------:R-:W-:Y:S02]  /*68a0*/  ISETP.GE.U32.AND P0, PT, R191, R0, PT ;  /* 0x00000000bf00720c */ /* 0x000fe40003f06070 */
[----:B------:R-:W-:-:S05]  /*68b0*/  LOP3.LUT R0, R2, 0xff, RZ, 0xc0, !PT ;  /* 0x000000ff02007812 */ /* 0x000fca00078ec0ff */
[----:B------:R-:W4:Y:S01]  /*68c0*/  MUFU.EX2 R9, R18 ;  /* 0x0000001200097308 */ /* 0x000f220000000800 */
[----:B------:R-:W-:Y:S01]  /*68d0*/  ISETP.GE.U32.AND P5, PT, R191, R0, PT ;  /* 0x00000000bf00720c */ /* 0x000fe20003fa6070 */
[----:B-1----:R-:W-:-:S06]  /*68e0*/  FADD.FTZ R0, R15, R33 ;  /* 0x000000210f007221 */ /* 0x002fcc0000010000 */
[----:B------:R-:W-:Y:S01]  /*68f0*/  MUFU.EX2 R19, R19 ;  /* 0x0000001300137308 */ /* 0x000fe20000000800 */
[----:B--2---:R-:W-:-:S07]  /*6900*/  FADD.FTZ R0, R7, R0 ;  /* 0x0000000007007221 */ /* 0x004fce0000010000 */
[----:B------:R-:W1:Y:S01]  /*6910*/  MUFU.EX2 R8, R21 ;  /* 0x0000001500087308 */ /* 0x000e620000000800 */
[----:B------:R-:W-:Y:S01]  /*6920*/  LOP3.LUT R5, R5, 0xff, RZ, 0xc0, !PT ;  /* 0x000000ff05057812 */ /* 0x000fe200078ec0ff */
[----:B---3--:R-:W-:Y:S01]  /*6930*/  FADD.FTZ R0, R17, R0 ;  /* 0x0000000011007221 */ /* 0x008fe20000010000 */
[----:B------:R-:W-:Y:S02]  /*6940*/  PRMT R157, R20, 0x7610, R157 ;  /* 0x00007610149d7816 */ /* 0x000fe4000000009d */
[----:B------:R-:W-:Y:S01]  /*6950*/  ISETP.GE.U32.AND P4, PT, R191, R5, PT ;  /* 0x00000005bf00720c */ /* 0x000fe20003f86070 */
[----:B----4-:R-:W-:Y:S01]  /*6960*/  FADD.FTZ R11, R9, R0 ;  /* 0x00000000090b7221 */ /* 0x010fe20000010000 */
[----:B------:R-:W-:Y:S01]  /*6970*/  LOP3.LUT R3, R2, 0xffff, RZ, 0xc0, !PT ;  /* 0x0000ffff02037812 */ /* 0x000fe200078ec0ff */
[----:B------:R-:W2:Y:S01]  /*6980*/  MUFU.EX2 R16, R22 ;  /* 0x0000001600107308 */ /* 0x000ea20000000800 */
[--C-:B------:R-:W-:Y:S02]  /*6990*/  SHF.R.U32.HI R5, RZ, 0x10, R2.reuse ;  /* 0x00000010ff057819 */ /* 0x100fe40000011602 */
[----:B------:R-:W-:-:S02]  /*69a0*/  SHF.R.U32.HI R2, RZ, 0x18, R2 ;  /* 0x00000018ff027819 */ /* 0x000fc40000011602 */
[----:B------:R-:W-:Y:S01]  /*69b0*/  F2FP.PACK_AB R7, R7, R15 ;  /* 0x0000000f0707723e */ /* 0x000fe200000000ff */
[----:B------:R-:W-:Y:S01]  /*69c0*/  @!P2 HADD2 R42, -R157.H0_H0, -RZ.H0_H0 ;  /* 0xa00000ff9d2aa230 */ /* 0x000fe20000000900 */
[----:B-1----:R-:W-:Y:S01]  /*69d0*/  F2FP.PACK_AB R0, R8, R19 ;  /* 0x000000130800723e */ /* 0x002fe200000000ff */
[----:B------:R-:W1:Y:S01]  /*69e0*/  MUFU.EX2 R15, R23 ;  /* 0x00000017000f7308 */ /* 0x000e620000000800 */
[----:B------:R-:W-:Y:S02]  /*69f0*/  PRMT R156, R20, 0x7632, R156 ;  /* 0x00007632149c7816 */ /* 0x000fe4000000009c */
[----:B------:R-:W-:Y:S02]  /*6a00*/  ISETP.GE.U32.AND P3, PT, R191, R2, PT ;  /* 0x00000002bf00720c */ /* 0x000fe40003f66070 */
[C---:B------:R-:W-:Y:S02]  /*6a10*/  PRMT R155, R0.reuse, 0x7632, R155 ;  /* 0x00007632009b7816 */ /* 0x040fe4000000009b */
[----:B------:R-:W-:-:S02]  /*6a20*/  PRMT R154, R0, 0x7610, R154 ;  /* 0x00007610009a7816 */ /* 0x000fc4000000009a */
[----:B------:R-:W-:Y:S02]  /*6a30*/  LOP3.LUT R2, R5, 0xff, RZ, 0xc0, !PT ;  /* 0x000000ff05027812 */ /* 0x000fe400078ec0ff */
[----:B------:R-:W-:Y:S01]  /*6a40*/  SHF.R.U32.HI R0, RZ, 0x8, R3 ;  /* 0x00000008ff007819 */ /* 0x000fe20000011603 */
[----:B------:R-:W-:Y:S01]  /*6a50*/  @!P1 HADD2 R35, -R156.H0_H0, -RZ.H0_H0 ;  /* 0xa00000ff9c239230 */ /* 0x000fe20000000900 */
[----:B------:R-:W-:Y:S02]  /*6a60*/  PRMT R232, R157, 0x5410, R156 ;  /* 0x000054109de87816 */ /* 0x000fe4000000009c */
[----:B------:R-:W-:Y:S01]  /*6a70*/  @!P2 PRMT R157, R42, 0x5410, RZ ;  /* 0x000054102a9da816 */ /* 0x000fe200000000ff */
[----:B------:R-:W-:Y:S01]  /*6a80*/  FADD.FTZ R6, R19, R8 ;  /* 0x0000000813067221 */ /* 0x000fe20000010000 */
[----:B------:R-:W-:Y:S01]  /*6a90*/  ISETP.GE.U32.AND P2, PT, R191, R2, PT ;  /* 0x00000002bf00720c */ /* 0x000fe20003f46070 */
[----:B------:R-:W-:Y:S01]  /*6aa0*/  IMAD.WIDE.U32 R2, R14, -0x2daee0ad, RZ ;  /* 0xd2511f530e027825 */ /* 0x000fe200078e00ff */
[----:B------:R-:W-:-:S02]  /*6ab0*/  LOP3.LUT R0, R0, 0xffff, RZ, 0xc0, !PT ;  /* 0x0000ffff00007812 */ /* 0x000fc400078ec0ff */
[----:B------:R-:W-:Y:S01]  /*6ac0*/  IADD3 R173, R247, 0x646e171e, RZ ;  /* 0x646e171ef7ad7810 */ /* 0x000fe20007ffe0ff */
[----:B--2---:R-:W-:Y:S01]  /*6ad0*/  FADD.FTZ R5, R16, R6 ;  /* 0x0000000610057221 */ /* 0x004fe20000010000 */
[----:B------:R-:W-:Y:S02]  /*6ae0*/  @!P1 PRMT R156, R35, 0x5410, RZ ;  /* 0x00005410239c9816 */ /* 0x000fe400000000ff */
[----:B------:R-:W-:Y:S02]  /*6af0*/  ISETP.GE.U32.AND P1, PT, R191, R0, PT ;  /* 0x00000000bf00720c */ /* 0x000fe40003f26070 */
[----:B------:R-:W-:Y:S01]  /*6b00*/  LOP3.LUT R0, R3, R173, R10, 0x96, !PT ;  /* 0x000000ad03007212 */ /* 0x000fe200078e960a */
[----:B------:R-:W-:Y:S01]  /*6b10*/  @!P0 HADD2 R45, -R155.H0_H0, -RZ.H0_H0 ;  /* 0xa00000ff9b2d8230 */ /* 0x000fe20000000900 */
[----:B-1----:R-:W-:Y:S02]  /*6b20*/  FADD.FTZ R8, R15, R5 ;  /* 0x000000050f087221 */ /* 0x002fe40000010000 */
[----:B------:R-:W-:Y:S01]  /*6b30*/  LOP3.LUT R5, R0, 0xff, RZ, 0xc0, !PT ;  /* 0x000000ff00057812 */ /* 0x000fe200078ec0ff */
[----:B------:R-:W-:Y:S01]  /*6b40*/  @!P4 HADD2 R47, -R154.H0_H0, -RZ.H0_H0 ;  /* 0xa00000ff9a2fc230 */ /* 0x000fe20000000900 */
[----:B------:R-:W-:-:S02]  /*6b50*/  PRMT R136, R154, 0x5410, R155 ;  /* 0x000054109a887816 */ /* 0x000fc4000000009b */
[----:B------:R-:W-:Y:S02]  /*6b60*/  @!P0 PRMT R155, R45, 0x5410, RZ ;  /* 0x000054102d9b8816 */ /* 0x000fe400000000ff */
[----:B------:R-:W-:Y:S02]  /*6b70*/  ISETP.GE.U32.AND P0, PT, R191, R5, PT ;  /* 0x00000005bf00720c */ /* 0x000fe40003f06070 */
[--C-:B------:R-:W-:Y:S02]  /*6b80*/  SHF.R.U32.HI R5, RZ, 0x18, R0.reuse ;  /* 0x00000018ff057819 */ /* 0x100fe40000011600 */
[----:B------:R-:W-:Y:S02]  /*6b90*/  @!P4 PRMT R154, R47, 0x5410, RZ ;  /* 0x000054102f9ac816 */ /* 0x000fe400000000ff */
[----:B------:R-:W-:Y:S02]  /*6ba0*/  ISETP.GE.U32.AND P4, PT, R191, R5, PT ;  /* 0x00000005bf00720c */ /* 0x000fe40003f86070 */
[----:B------:R-:W-:-:S02]  /*6bb0*/  SHF.R.U32.HI R5, RZ, 0x10, R0 ;  /* 0x00000010ff057819 */ /* 0x000fc40000011600 */
[----:B------:R-:W-:Y:S01]  /*6bc0*/  LOP3.LUT R0, R0, 0xffff, RZ, 0xc0, !PT ;  /* 0x0000ffff00007812 */ /* 0x000fe200078ec0ff */
[----:B------:R-:W1:Y:S01]  /*6bd0*/  MUFU.EX2 R10, R30 ;  /* 0x0000001e000a7308 */ /* 0x000e620000000800 */
[----:B------:R-:W-:Y:S02]  /*6be0*/  PRMT R153, R7, 0x7632, R153 ;  /* 0x0000763207997816 */ /* 0x000fe40000000099 */
[----:B------:R-:W-:Y:S02]  /*6bf0*/  F2FP.PACK_AB R6, R15, R16 ;  /* 0x000000100f06723e */ /* 0x000fe400000000ff */
[----:B------:R-:W-:Y:S01]  /*6c00*/  SHF.R.U32.HI R0, RZ, 0x8, R0 ;  /* 0x00000008ff007819 */ /* 0x000fe20000011600 */
[----:B------:R-:W-:Y:S01]  /*6c10*/  @!P1 HADD2 R54, -R153.H0_H0, -RZ.H0_H0 ;  /* 0xa00000ff99369230 */ /* 0x000fe20000000900 */
[----:B------:R-:W-:Y:S02]  /*6c20*/  PRMT R152, R7, 0x7610, R152 ;  /* 0x0000761007987816 */ /* 0x000fe40000000098 */
[----:B------:R-:W-:Y:S01]  /*6c30*/  PRMT R151, R6, 0x7632, R151 ;  /* 0x0000763206977816 */ /* 0x000fe20000000097 */
[----:B------:R-:W2:Y:S01]  /*6c40*/  MUFU.EX2 R7, R32 ;  /* 0x0000002000077308 */ /* 0x000ea20000000800 */
[----:B------:R-:W-:-:S02]  /*6c50*/  LOP3.LUT R0, R0, 0xffff, RZ, 0xc0, !PT ;  /* 0x0000ffff00007812 */ /* 0x000fc400078ec0ff */
[----:B------:R-:W-:Y:S01]  /*6c60*/  PRMT R163, R152, 0x5410, R153 ;  /* 0x0000541098a37816 */ /* 0x000fe20000000099 */
[----:B------:R-:W-:Y:S01]  /*6c70*/  @!P3 HADD2 R55, -R151.H0_H0, -RZ.H0_H0 ;  /* 0xa00000ff9737b230 */ /* 0x000fe20000000900 */
[----:B------:R-:W-:Y:S02]  /*6c80*/  @!P1 PRMT R153, R54, 0x5410, RZ ;  /* 0x0000541036999816 */ /* 0x000fe400000000ff */
[----:B------:R-:W-:Y:S02]  /*6c90*/  PRMT R150, R6, 0x7610, R150 ;  /* 0x0000761006967816 */ /* 0x000fe40000000096 */
[----:B------:R-:W-:Y:S02]  /*6ca0*/  ISETP.GE.U32.AND P1, PT, R191, R0, PT ;  /* 0x00000000bf00720c */ /* 0x000fe40003f26070 */
[----:B------:R-:W-:Y:S02]  /*6cb0*/  LOP3.LUT R0, R2, 0xff, RZ, 0xc0, !PT ;  /* 0x000000ff02007812 */ /* 0x000fe400078ec0ff */
[----:B------:R-:W-:-:S02]  /*6cc0*/  PRMT R250, R150, 0x5410, R151 ;  /* 0x0000541096fa7816 */ /* 0x000fc40000000097 */
[----:B------:R-:W-:Y:S02]  /*6cd0*/  @!P3 PRMT R151, R55, 0x5410, RZ ;  /* 0x000054103797b816 */ /* 0x000fe400000000ff */
[----:B------:R-:W-:Y:S01]  /*6ce0*/  ISETP.GE.U32.AND P3, PT, R191, R0, PT ;  /* 0x00000000bf00720c */ /* 0x000fe20003f66070 */
[----:B-1----:R-:W-:Y:S01]  /*6cf0*/  FADD.FTZ R0, R10, R8 ;  /* 0x000000080a007221 */ /* 0x002fe20000010000 */
[----:B------:R-:W-:Y:S01]  /*6d00*/  F2FP.PACK_AB R9, R9, R17 ;  /* 0x000000110909723e */ /* 0x000fe200000000ff */
[----:B------:R-:W1:Y:S01]  /*6d10*/  MUFU.EX2 R16, R26 ;  /* 0x0000001a00107308 */ /* 0x000e620000000800 */
[----:B------:R-:W-:Y:S01]  /*6d20*/  @!P5 HADD2 R52, -R152.H0_H0, -RZ.H0_H0 ;  /* 0xa00000ff9834d230 */ /* 0x000fe20000000900 */
[----:B------:R-:W-:Y:S01]  /*6d30*/  LOP3.LUT R3, R2, 0xffff, RZ, 0xc0, !PT ;  /* 0x0000ffff02037812 */ /* 0x000fe200078ec0ff */
[----:B--2---:R-:W-:Y:S01]  /*6d40*/  FADD.FTZ R6, R7, R0 ;  /* 0x0000000007067221 */ /* 0x004fe20000010000 */
[C---:B------:R-:W-:Y:S02]  /*6d50*/  PRMT R149, R9.reuse, 0x7610, R149 ;  /* 0x0000761009957816 */ /* 0x040fe40000000095 */
[----:B------:R-:W-:-:S02]  /*6d60*/  PRMT R148, R9, 0x7632, R148 ;  /* 0x0000763209947816 */ /* 0x000fc40000000094 */
[----:B------:R-:W2:Y:S01]  /*6d70*/  MUFU.EX2 R15, R29 ;  /* 0x0000001d000f7308 */ /* 0x000ea20000000800 */
[----:B------:R-:W-:Y:S02]  /*6d80*/  F2FP.PACK_AB R0, R7, R10 ;  /* 0x0000000a0700723e */ /* 0x000fe400000000ff */
[----:B------:R-:W-:Y:S02]  /*6d90*/  LOP3.LUT R5, R5, 0xff, RZ, 0xc0, !PT ;  /* 0x000000ff05057812 */ /* 0x000fe400078ec0ff */
[----:B------:R-:W-:-:S03]  /*6da0*/  SHF.R.U32.HI R3, RZ, 0x8, R3 ;  /* 0x00000008ff037819 */ /* 0x000fc60000011603 */
[----:B------:R-:W3:Y:S01]  /*6db0*/  MUFU.EX2 R7, R38 ;  /* 0x0000002600077308 */ /* 0x000ee20000000800 */
[----:B------:R-:W-:Y:S01]  /*6dc0*/  @!P5 PRMT R152, R52, 0x5410, RZ ;  /* 0x000054103498d816 */ /* 0x000fe200000000ff */
[----:B------:R-:W-:Y:S01]  /*6dd0*/  @!P2 HADD2 R56, -R150.H0_H0, -RZ.H0_H0 ;  /* 0xa00000ff9638a230 */ /* 0x000fe20000000900 */
[----:B------:R-:W-:Y:S01]  /*6de0*/  ISETP.GE.U32.AND P5, PT, R191, R5, PT ;  /* 0x00000005bf00720c */ /* 0x000fe20003fa6070 */
[----:B------:R-:W-:-:S04]  /*6df0*/  @!P0 HADD2 R58, -R149.H0_H0, -RZ.H0_H0 ;  /* 0xa00000ff953a8230 */ /* 0x000fc80000000900 */
[----:B------:R-:W4:Y:S01]  /*6e00*/  MUFU.EX2 R9, R41 ;  /* 0x0000002900097308 */ /* 0x000f220000000800 */
[----:B------:R-:W-:Y:S02]  /*6e10*/  SHF.R.U32.HI R5, RZ, 0x10, R2 ;  /* 0x00000010ff057819 */ /* 0x000fe40000011602 */
[C---:B------:R-:W-:Y:S02]  /*6e20*/  PRMT R144, R0.reuse, 0x7632, R144 ;  /* 0x0000763200907816 */ /* 0x040fe40000000090 */
[----:B------:R-:W-:Y:S02]  /*6e30*/  PRMT R142, R0, 0x7610, R142 ;  /* 0x00007610008e7816 */ /* 0x000fe4000000008e */
[----:B------:R-:W-:Y:S01]  /*6e40*/  SHF.R.U32.HI R2, RZ, 0x18, R2 ;  /* 0x00000018ff027819 */ /* 0x000fe20000011602 */
[----:B------:R2:W-:Y:S01]  /*6e50*/  MUFU.EX2 R18, R31 ;  /* 0x0000001f00127308 */ /* 0x0005e20000000800 */
[----:B------:R-:W-:Y:S01]  /*6e60*/  LOP3.LUT R0, R3, 0xffff, RZ, 0xc0, !PT ;  /* 0x0000ffff03007812 */ /* 0x000fe200078ec0ff */
[----:B------:R-:W-:Y:S01]  /*6e70*/  @!P1 HADD2 R57, -R148.H0_H0, -RZ.H0_H0 ;  /* 0xa00000ff94399230 */ /* 0x000fe20000000900 */
[----:B------:R-:W-:-:S02]  /*6e80*/  @!P2 PRMT R150, R56, 0x5410, RZ ;  /* 0x000054103896a816 */ /* 0x000fc400000000ff */
[----:B------:R-:W-:Y:S01]  /*6e90*/  ISETP.GE.U32.AND P2, PT, R191, R0, PT ;  /* 0x00000000bf00720c */ /* 0x000fe20003f46070 */
[----:B-1----:R-:W-:Y:S02]  /*6ea0*/  FADD.FTZ R0, R16, R11 ;  /* 0x0000000b10007221 */ /* 0x002fe40000010000 */
[----:B------:R-:W-:Y:S01]  /*6eb0*/  MUFU.EX2 R24, R24 ;  /* 0x0000001800187308 */ /* 0x000fe20000000800 */
[----:B--2---:R-:W-:Y:S01]  /*6ec0*/  IMAD.MOV.U32 R31, RZ, RZ, R211 ;  /* 0x000000ffff1f7224 */ /* 0x004fe200078e00d3 */
[----:B------:R-:W-:-:S06]  /*6ed0*/  PRMT R211, R149, 0x5410, R148 ;  /* 0x0000541095d37816 */ /* 0x000fcc0000000094 */
[----:B------:R-:W1:Y:S01]  /*6ee0*/  MUFU.EX2 R25, R25 ;  /* 0x0000001900197308 */ /* 0x000e620000000800 */
[----:B------:R-:W-:Y:S02]  /*6ef0*/  @!P0 PRMT R149, R58, 0x5410, RZ ;  /* 0x000054103a958816 */ /* 0x000fe400000000ff */
[----:B------:R-:W-:Y:S02]  /*6f00*/  ISETP.GE.U32.AND P0, PT, R191, R2, PT ;  /* 0x00000002bf00720c */ /* 0x000fe40003f06070 */
[----:B------:R-:W-:Y:S01]  /*6f10*/  LOP3.LUT R2, R5, 0xff, RZ, 0xc0, !PT ;  /* 0x000000ff05027812 */ /* 0x000fe200078ec0ff */
[----:B------:R-:W-:Y:S01]  /*6f20*/  FADD.FTZ R5, R15, R0 ;  /* 0x000000000f057221 */ /* 0x000fe20000010000 */
[----:B------:R-:W-:Y:S01]  /*6f30*/  @!P1 PRMT R148, R57, 0x5410, RZ ;  /* 0x0000541039949816 */ /* 0x000fe200000000ff */
[----:B------:R-:W-:Y:S01]  /*6f40*/  MUFU.EX2 R10, R34 ;  /* 0x00000022000a7308 */ /* 0x000fe20000000800 */
[----:B------:R-:W-:Y:S01]  /*6f50*/  ISETP.GE.U32.AND P1, PT, R191, R2, PT ;  /* 0x00000002bf00720c */ /* 0x000fe20003f26070 */
[----:B---3--:R-:W-:Y:S01]  /*6f60*/  FADD.FTZ R2, R7, R6 ;  /* 0x0000000607027221 */ /* 0x008fe20000010000 */
[----:B----4-:R-:W-:-:S05]  /*6f70*/  F2FP.PACK_AB R0, R9, R7 ;  /* 0x000000070900723e */ /* 0x010fca00000000ff */
[----:B------:R-:W2:Y:S08]  /*6f80*/  MUFU.EX2 R8, R40 ;  /* 0x0000002800087308 */ /* 0x000eb00000000800 */
[----:B------:R-:W3:Y:S01]  /*6f90*/  MUFU.EX2 R27, R27 ;  /* 0x0000001b001b7308 */ /* 0x000ee20000000800 */
[----:B------:R-:W-:-:S07]  /*6fa0*/  F2FP.PACK_AB R3, R15, R16 ;  /* 0x000000100f03723e */ /* 0x000fce00000000ff */
[----:B------:R-:W4:Y:S01]  /*6fb0*/  MUFU.EX2 R7, R44 ;  /* 0x0000002c00077308 */ /* 0x000f220000000800 */
[----:B------:R-:W-:-:S07]  /*6fc0*/  PRMT R145, R0, 0x7610, R145 ;  /* 0x0000761000917816 */ /* 0x000fce0000000091 */
[----:B------:R-:W2:Y:S01]  /*6fd0*/  MUFU.EX2 R28, R28 ;  /* 0x0000001c001c7308 */ /* 0x000ea20000000800 */
[----:B------:R-:W-:Y:S01]  /*6fe0*/  PRMT R143, R0, 0x7632, R143 ;  /* 0x00007632008f7816 */ /* 0x000fe2000000008f */
[----:B------:R-:W-:Y:S02]  /*6ff0*/  FADD.FTZ R0, R9, R2 ;  /* 0x0000000209007221 */ /* 0x000fe40000010000 */
[----:B-1----:R-:W-:-:S04]  /*7000*/  FADD.FTZ R2, R24, R25 ;  /* 0x0000001918027221 */ /* 0x002fc80000010000 */
[----:B------:R-:W1:Y:S01]  /*7010*/  MUFU.EX2 R6, R46 ;  /* 0x0000002e00067308 */ /* 0x000e620000000800 */
[C---:B------:R-:W-:Y:S02]  /*7020*/  PRMT R147, R3.reuse, 0x7610, R147 ;  /* 0x0000761003937816 */ /* 0x040fe40000000093 */
[----:B------:R-:W-:-:S05]  /*7030*/  PRMT R146, R3, 0x7632, R146 ;  /* 0x0000763203927816 */ /* 0x000fca0000000092 */
[----:B------:R1:W1:Y:S01]  /*7040*/  MUFU.EX2 R17, R36 ;  /* 0x0000002400117308 */ /* 0x0002620000000800 */
[----:B--2---:R-:W-:Y:S02]  /*7050*/  FADD.FTZ R3, R10, R8 ;  /* 0x000000080a037221 */ /* 0x004fe40000010000 */
[----:B---3--:R-:W-:-:S05]  /*7060*/  FADD.FTZ R2, R27, R2 ;  /* 0x000000021b027221 */ /* 0x008fca0000010000 */
[----:B------:R-:W-:Y:S01]  /*7070*/  MUFU.EX2 R19, R37 ;  /* 0x0000002500137308 */ /* 0x000fe20000000800 */
[----:B----4-:R-:W-:-:S07]  /*7080*/  FADD.FTZ R3, R7, R3 ;  /* 0x0000000307037221 */ /* 0x010fce0000010000 */
[----:B------:R-:W2:Y:S01]  /*7090*/  MUFU.EX2 R14, R43 ;  /* 0x0000002b000e7308 */ /* 0x000ea20000000800 */
[----:B-1----:R-:W-:Y:S01]  /*70a0*/  F2FP.PACK_AB R36, R25, R24 ;  /* 0x000000181924723e */ /* 0x002fe200000000ff */
[----:B------:R-:W-:Y:S01]  /*70b0*/  FADD.FTZ R25, R28, R2 ;  /* 0x000000021c197221 */ /* 0x000fe20000010000 */
[----:B------:R-:W-:Y:S01]  /*70c0*/  F2FP.PACK_AB R41, R8, R10 ;  /* 0x0000000a0829723e */ /* 0x000fe200000000ff */
[----:B------:R-:W-:-:S04]  /*70d0*/  FADD.FTZ R2, R18, R5 ;  /* 0x0000000512027221 */ /* 0x000fc80000010000 */
[----:B------:R-:W-:Y:S01]  /*70e0*/  MUFU.EX2 R20, R39 ;  /* 0x0000002700147308 */ /* 0x000fe20000000800 */
[----:B------:R-:W-:-:S07]  /*70f0*/  FADD.FTZ R24, R6, R3 ;  /* 0x0000000306187221 */ /* 0x000fce0000010000 */
[----:B------:R-:W1:Y:S01]  /*7100*/  MUFU.EX2 R9, R48 ;  /* 0x0000003000097308 */ /* 0x000e620000000800 */
[----:B------:R-:W-:-:S07]  /*7110*/  FADD.FTZ R2, R17, R2 ;  /* 0x0000000211027221 */ /* 0x000fce0000010000 */
[----:B------:R-:W3:Y:S01]  /*7120*/  MUFU.EX2 R8, R49 ;  /* 0x0000003100087308 */ /* 0x000ee20000000800 */
[----:B--2---:R-:W-:Y:S02]  /*7130*/  FADD.FTZ R0, R14, R0 ;  /* 0x000000000e007221 */ /* 0x004fe40000010000 */
[----:B------:R-:W-:-:S05]  /*7140*/  FADD.FTZ R2, R19, R2 ;  /* 0x0000000213027221 */ /* 0x000fca0000010000 */
[----:B------:R-:W2:Y:S01]  /*7150*/  MUFU.EX2 R3, R53 ;  /* 0x0000003500037308 */ /* 0x000ea20000000800 */
[----:B------:R-:W-:Y:S01]  /*7160*/  PRMT R21, R145, 0x5410, R143 ;  /* 0x0000541091157816 */ /* 0x000fe2000000008f */
[----:B-1----:R-:W-:Y:S02]  /*7170*/  FADD.FTZ R0, R9, R0 ;  /* 0x0000000009007221 */ /* 0x002fe40000010000 */
[----:B------:R-:W-:Y:S01]  /*7180*/  FADD.FTZ R15, R20, R2 ;  /* 0x00000002140f7221 */ /* 0x000fe20000010000 */
[----:B------:R-:W-:Y:S01]  /*7190*/  IADD3 R2, R192, 0x1, RZ ;  /* 0x00000001c0027810 */ /* 0x000fe20007ffe0ff */
[----:B------:R-:W-:Y:S02]  /*71a0*/  IMAD.MOV.U32 R46, RZ, RZ, R21 ;  /* 0x000000ffff2e7224 */ /* 0x000fe400078e0015 */
[----:B------:R-:W-:Y:S01]  /*71b0*/  IMAD.MOV.U32 R21, RZ, RZ, R186 ;  /* 0x000000ffff157224 */ /* 0x000fe200078e00ba */
[----:B------:R-:W-:Y:S01]  /*71c0*/  LOP3.LUT R186, R247, R2, RZ, 0x3c, !PT ;  /* 0x00000002f7ba7212 */ /* 0x000fe200078e3cff */
[----:B---3--:R-:W-:Y:S01]  /*71d0*/  FADD.FTZ R0, R8, R0 ;  /* 0x0000000008007221 */ /* 0x008fe20000010000 */
[----:B------:R-:W-:-:S02]  /*71e0*/  F2FP.PACK_AB R17, R17, R18 ;  /* 0x000000121111723e */ /* 0x000fc400000000ff */
[----:B------:R-:W-:Y:S01]  /*71f0*/  F2FP.PACK_AB R18, R9, R14 ;  /* 0x0000000e0912723e */ /* 0x000fe200000000ff */
[----:B--2---:R-:W-:Y:S01]  /*7200*/  FADD.FTZ R14, R3, R0 ;  /* 0x00000000030e7221 */ /* 0x004fe20000010000 */
[----:B------:R-:W-:Y:S02]  /*7210*/  LOP3.LUT R0, R186, R217, RZ, 0x3c, !PT ;  /* 0x000000d9ba007212 */ /* 0x000fe400078e3cff */
[----:B------:R-:W-:-:S03]  /*7220*/  F2FP.PACK_AB R48, R28, R27 ;  /* 0x0000001b1c30723e */ /* 0x000fc600000000ff */
[----:B------:R-:W-:Y:S01]  /*7230*/  IMAD.WIDE.U32 R28, R0, -0x326172a9, RZ ;  /* 0xcd9e8d57001c7825 */ /* 0x000fe200078e00ff */
[----:B------:R-:W-:-:S04]  /*7240*/  F2FP.PACK_AB R34, R6, R7 ;  /* 0x000000070622723e */ /* 0x000fc800000000ff */
[----:B------:R-:W-:Y:S02]  /*7250*/  LOP3.LUT R2, R29, R240, R234, 0x96, !PT ;  /* 0x000000f01d027212 */ /* 0x000fe400078e96ea */
[----:B------:R-:W-:Y:S02]  /*7260*/  LOP3.LUT R6, R133, R239, R28, 0x96, !PT ;  /* 0x000000ef85067212 */ /* 0x000fe400078e961c */
[----:B------:R-:W-:Y:S02]  /*7270*/  F2FP.PACK_AB R20, R20, R19 ;  /* 0x000000131414723e */ /* 0x000fe400000000ff */
[----:B------:R-:W-:Y:S01]  /*7280*/  F2FP.PACK_AB R19, R3, R8 ;  /* 0x000000080313723e */ /* 0x000fe200000000ff */
[----:B------:R-:W-:-:S04]  /*7290*/  IMAD.WIDE.U32 R2, R2, -0x2daee0ad, RZ ;  /* 0xd2511f5302027825 */ /* 0x000fc800078e00ff */
[----:B------:R-:W-:Y:S01]  /*72a0*/  IMAD.WIDE.U32 R6, R6, -0x2daee0ad, RZ ;  /* 0xd2511f5306067825 */ /* 0x000fe200078e00ff */
[----:B------:R-:W-:-:S04]  /*72b0*/  LOP3.LUT R10, R3, R241, R138, 0x96, !PT ;  /* 0x000000f1030a7212 */ /* 0x000fc800078e968a */
[----:B------:R-:W-:Y:S01]  /*72c0*/  LOP3.LUT R8, R7, R242, R2, 0x96, !PT ;  /* 0x000000f207087212 */ /* 0x000fe200078e9602 */
        /* <DEDUP_REMOVED lines=10> */
[----:B------:R-:W-:-:S04]  /*7370*/  @!P5 HADD2 R59, -R142.H0_H0, -RZ.H0_H0 ;  /* 0xa00000ff8e3bd230 */ /* 0x000fc80000000900 */
[----:B------:R-:W-:Y:S02]  /*7380*/  LOP3.LUT R0, R3, R177, R6, 0x96, !PT ;  /* 0x000000b103007212 */ /* 0x000fe400078e9606 */
[----:B------:R-:W-:Y:S02]  /*7390*/  PRMT R45, R142, 0x5410, R144 ;  /* 0x000054108e2d7816 */ /* 0x000fe40000000090 */
[C---:B------:R-:W-:Y:S02]  /*73a0*/  LOP3.LUT R5, R0.reuse, 0xff, RZ, 0xc0, !PT ;  /* 0x000000ff00057812 */ /* 0x040fe400078ec0ff */
[----:B------:R-:W-:Y:S02]  /*73b0*/  @!P5 PRMT R142, R59, 0x5410, RZ ;  /* 0x000054103b8ed816 */ /* 0x000fe400000000ff */
[----:B------:R-:W-:Y:S02]  /*73c0*/  ISETP.GE.U32.AND P5, PT, R191, R5, PT ;  /* 0x00000005bf00720c */ /* 0x000fe40003fa6070 */
[----:B------:R-:W-:Y:S01]  /*73d0*/  LOP3.LUT R5, R0, 0xffff, RZ, 0xc0, !PT ;  /* 0x0000ffff00057812 */ /* 0x000fe200078ec0ff */
[----:B------:R-:W-:-:S03]  /*73e0*/  @!P4 HADD2 R64, -R144.H0_H0, -RZ.H0_H0 ;  /* 0xa00000ff9040c230 */ /* 0x000fc60000000900 */
[----:B------:R-:W-:-:S04]  /*73f0*/  SHF.R.U32.HI R5, RZ, 0x8, R5 ;  /* 0x00000008ff057819 */ /* 0x000fc80000011605 */
[----:B------:R-:W-:Y:S02]  /*7400*/  LOP3.LUT R5, R5, 0xffff, RZ, 0xc0, !PT ;  /* 0x0000ffff05057812 */ /* 0x000fe400078ec0ff */
[----:B------:R-:W-:Y:S02]  /*7410*/  @!P4 PRMT R144, R64, 0x5410, RZ ;  /* 0x000054104090c816 */ /* 0x000fe400000000ff */
[----:B------:R-:W-:Y:S02]  /*7420*/  ISETP.GE.U32.AND P4, PT, R191, R5, PT ;  /* 0x00000005bf00720c */ /* 0x000fe40003f86070 */
[----:B------:R-:W-:Y:S01]  /*7430*/  SHF.R.U32.HI R5, RZ, 0x10, R0 ;  /* 0x00000010ff057819 */ /* 0x000fe20000011600 */
[----:B------:R-:W-:Y:S01]  /*7440*/  @!P2 HADD2 R67, -R146.H0_H0, -RZ.H0_H0 ;  /* 0xa00000ff9243a230 */ /* 0x000fe20000000900 */
[----:B------:R-:W-:Y:S01]  /*7450*/  IMAD.MOV.U32 R182, RZ, RZ, R62 ;  /* 0x000000ffffb67224 */ /* 0x000fe200078e003e */
[----:B------:R-:W-:Y:S01]  /*7460*/  @!P3 HADD2 R68, -R147.H0_H0, -RZ.H0_H0 ;  /* 0xa00000ff9344b230 */ /* 0x000fe20000000900 */
[----:B------:R-:W-:Y:S01]  /*7470*/  LOP3.LUT R5, R5, 0xff, RZ, 0xc0, !PT ;  /* 0x000000ff05057812 */ /* 0x000fe200078ec0ff */
[----:B------:R-:W1:Y:S01]  /*7480*/  MUFU.EX2 R9, R70 ;  /* 0x0000004600097308 */ /* 0x000e620000000800 */
[----:B------:R-:W-:-:S02]  /*7490*/  PRMT R62, R147, 0x5410, R146 ;  /* 0x00005410933e7816 */ /* 0x000fc40000000092 */
[----:B------:R-:W-:Y:S02]  /*74a0*/  SHF.R.U32.HI R0, RZ, 0x18, R0 ;  /* 0x00000018ff007819 */ /* 0x000fe40000011600 */
[----:B------:R-:W-:-:S03]  /*74b0*/  @!P2 PRMT R146, R67, 0x5410, RZ ;  /* 0x000054104392a816 */ /* 0x000fc600000000ff */
[----:B------:R-:W2:Y:S01]  /*74c0*/  MUFU.EX2 R16, R75 ;  /* 0x0000004b00107308 */ /* 0x000ea20000000800 */
[C---:B------:R-:W-:Y:S01]  /*74d0*/  ISETP.GE.U32.AND P2, PT, R191.reuse, R5, PT ;  /* 0x00000005bf00720c */ /* 0x040fe20003f46070 */
[----:B------:R-:W-:Y:S01]  /*74e0*/  @!P1 HADD2 R66, -R145.H0_H0, -RZ.H0_H0 ;  /* 0xa00000ff91429230 */ /* 0x000fe20000000900 */
[----:B------:R-:W-:Y:S02]  /*74f0*/  @!P3 PRMT R147, R68, 0x5410, RZ ;  /* 0x000054104493b816 */ /* 0x000fe400000000ff */
[----:B------:R-:W-:-:S03]  /*7500*/  ISETP.GE.U32.AND P3, PT, R191, R0, PT ;  /* 0x00000000bf00720c */ /* 0x000fc60003f66070 */
[----:B------:R-:W3:Y:S01]  /*7510*/  MUFU.EX2 R5, R73 ;  /* 0x0000004900057308 */ /* 0x000ee20000000800 */
[----:B------:R-:W-:Y:S01]  /*7520*/  LOP3.LUT R0, R2, 0xff, RZ, 0xc0, !PT ;  /* 0x000000ff02007812 */ /* 0x000fe200078ec0ff */
[----:B------:R-:W-:Y:S01]  /*7530*/  @!P0 HADD2 R65, -R143.H0_H0, -RZ.H0_H0 ;  /* 0xa00000ff8f418230 */ /* 0x000fe20000000900 */
[----:B------:R-:W-:-:S05]  /*7540*/  @!P1 PRMT R145, R66, 0x5410, RZ ;  /* 0x0000541042919816 */ /* 0x000fca00000000ff */
[----:B------:R-:W4:Y:S01]  /*7550*/  MUFU.EX2 R11, R78 ;  /* 0x0000004e000b7308 */ /* 0x000f220000000800 */
[----:B------:R-:W-:Y:S02]  /*7560*/  ISETP.GE.U32.AND P1, PT, R191, R0, PT ;  /* 0x00000000bf00720c */ /* 0x000fe40003f26070 */
[----:B------:R-:W-:Y:S02]  /*7570*/  SHF.R.U32.HI R0, RZ, 0x18, R2 ;  /* 0x00000018ff007819 */ /* 0x000fe40000011602 */
[----:B------:R-:W-:Y:S02]  /*7580*/  @!P0 PRMT R143, R65, 0x5410, RZ ;  /* 0x00005410418f8816 */ /* 0x000fe400000000ff */
[----:B------:R-:W-:Y:S02]  /*7590*/  LOP3.LUT R6, R2, 0xffff, RZ, 0xc0, !PT ;  /* 0x0000ffff02067812 */ /* 0x000fe400078ec0ff */
[----:B------:R-:W-:Y:S01]  /*75a0*/  ISETP.GE.U32.AND P0, PT, R191, R0, PT ;  /* 0x00000000bf00720c */ /* 0x000fe20003f06070 */
[----:B-1----:R-:W-:Y:S01]  /*75b0*/  FADD.FTZ R0, R9, R14 ;  /* 0x0000000e09007221 */ /* 0x002fe20000010000 */
[----:B------:R-:W-:-:S02]  /*75c0*/  PRMT R141, R17, 0x7610, R141 ;  /* 0x00007610118d7816 */ /* 0x000fc4000000008d */
[----:B------:R-:W-:Y:S01]  /*75d0*/  SHF.R.U32.HI R3, RZ, 0x10, R2 ;  /* 0x00000010ff037819 */ /* 0x000fe20000011602 */
[----:B--2---:R-:W-:Y:S01]  /*75e0*/  FADD.FTZ R2, R16, R15 ;  /* 0x0000000f10027221 */ /* 0x004fe20000010000 */
[----:B------:R-:W-:Y:S01]  /*75f0*/  LOP3.LUT R8, R7, R245, R8, 0x96, !PT ;  /* 0x000000f507087212 */ /* 0x000fe200078e9608 */
[----:B---3--:R-:W-:Y:S01]  /*7600*/  FADD.FTZ R15, R5, R0 ;  /* 0x00000000050f7221 */ /* 0x008fe20000010000 */
[----:B------:R-:W-:Y:S01]  /*7610*/  @!P5 HADD2 R69, -R141.H0_H0, -RZ.H0_H0 ;  /* 0xa00000ff8d45d230 */ /* 0x000fe20000000900 */
[----:B------:R-:W-:Y:S01]  /*7620*/  PRMT R140, R17, 0x7632, R140 ;  /* 0x00007632118c7816 */ /* 0x000fe2000000008c */
[----:B----4-:R-:W-:Y:S01]  /*7630*/  FADD.FTZ R7, R11, R2 ;  /* 0x000000020b077221 */ /* 0x010fe20000010000 */
[----:B------:R-:W-:Y:S01]  /*7640*/  LOP3.LUT R0, R3, 0xff, RZ, 0xc0, !PT ;  /* 0x000000ff03007812 */ /* 0x000fe200078ec0ff */
[----:B------:R-:W-:Y:S02]  /*7650*/  IMAD.MOV.U32 R47, RZ, RZ, R182 ;  /* 0x000000ffff2f7224 */ /* 0x000fe400078e00b6 */
[----:B------:R-:W-:Y:S01]  /*7660*/  IMAD.WIDE.U32 R2, R8, -0x2daee0ad, RZ ;  /* 0xd2511f5308027825 */ /* 0x000fe200078e00ff */
[----:B------:R-:W-:-:S03]  /*7670*/  F2FP.PACK_AB R14, R5, R9 ;  /* 0x00000009050e723e */ /* 0x000fc600000000ff */
[----:B------:R-:W-:Y:S01]  /*7680*/  IMAD.MOV.U32 R182, RZ, RZ, R160 ;  /* 0x000000ffffb67224 */ /* 0x000fe200078e00a0 */
[----:B------:R-:W-:Y:S02]  /*7690*/  PRMT R160, R141, 0x5410, R140 ;  /* 0x000054108da07816 */ /* 0x000fe4000000008c */
[----:B------:R-:W-:Y:S02]  /*76a0*/  @!P5 PRMT R141, R69, 0x5410, RZ ;  /* 0x00005410458dd816 */ /* 0x000fe400000000ff */
[----:B------:R-:W-:Y:S02]  /*76b0*/  ISETP.GE.U32.AND P5, PT, R191, R0, PT ;  /* 0x00000000bf00720c */ /* 0x000fe40003fa6070 */
[----:B------:R-:W-:Y:S02]  /*76c0*/  LOP3.LUT R0, R3, R173, R10, 0x96, !PT ;  /* 0x000000ad03007212 */ /* 0x000fe400078e960a */
[----:B------:R-:W-:Y:S02]  /*76d0*/  LOP3.LUT R9, R2, 0xffff, RZ, 0xc0, !PT ;  /* 0x0000ffff02097812 */ /* 0x000fe400078ec0ff */
[----:B------:R-:W-:-:S02]  /*76e0*/  PRMT R131, R18, 0x7632, R131 ;  /* 0x0000763212837816 */ /* 0x000fc40000000083 */
[----:B------:R-:W-:Y:S02]  /*76f0*/  LOP3.LUT R5, R2, 0xff, RZ, 0xc0, !PT ;  /* 0x000000ff02057812 */ /* 0x000fe400078ec0ff */
[--C-:B------:R-:W-:Y:S02]  /*7700*/  SHF.R.U32.HI R8, RZ, 0x10, R2.reuse ;  /* 0x00000010ff087819 */ /* 0x100fe40000011602 */
[----:B------:R-:W-:Y:S02]  /*7710*/  SHF.R.U32.HI R3, RZ, 0x18, R2 ;  /* 0x00000018ff037819 */ /* 0x000fe40000011602 */
[----:B------:R-:W-:Y:S01]  /*7720*/  SHF.R.U32.HI R2, RZ, 0x8, R6 ;  /* 0x00000008ff027819 */ /* 0x000fe20000011606 */
[----:B------:R-:W-:Y:S01]  /*7730*/  @!P4 HADD2 R71, -R140.H0_H0, -RZ.H0_H0 ;  /* 0xa00000ff8c47c230 */ /* 0x000fe20000000900 */
[----:B------:R-:W-:Y:S01]  /*7740*/  PRMT R130, R18, 0x7610, R130 ;  /* 0x0000761012827816 */ /* 0x000fe20000000082 */
[----:B------:R-:W-:Y:S01]  /*7750*/  @!P3 HADD2 R72, -R131.H0_H0, -RZ.H0_H0 ;  /* 0xa00000ff8348b230 */ /* 0x000fe20000000900 */
[----:B------:R-:W-:Y:S01]  /*7760*/  LOP3.LUT R2, R2, 0xffff, RZ, 0xc0, !PT ;  /* 0x0000ffff02027812 */ /* 0x000fe200078ec0ff */
[----:B------:R-:W-:Y:S01]  /*7770*/  IMAD.MOV.U32 R26, RZ, RZ, R229 ;  /* 0x000000ffff1a7224 */ /* 0x000fe200078e00e5 */
[----:B------:R-:W1:Y:S01]  /*7780*/  MUFU.EX2 R10, R105 ;  /* 0x00000069000a7308 */ /* 0x000e620000000800 */
[----:B------:R-:W-:-:S02]  /*7790*/  @!P4 PRMT R140, R71, 0x5410, RZ ;  /* 0x00005410478cc816 */ /* 0x000fc400000000ff */
[----:B------:R-:W-:Y:S02]  /*77a0*/  PRMT R229, R130, 0x5410, R131 ;  /* 0x0000541082e57816 */ /* 0x000fe40000000083 */
[C---:B------:R-:W-:Y:S02]  /*77b0*/  ISETP.GE.U32.AND P4, PT, R191.reuse, R2, PT ;  /* 0x00000002bf00720c */ /* 0x040fe40003f86070 */
[----:B------:R-:W-:Y:S02]  /*77c0*/  @!P3 PRMT R131, R72, 0x5410, RZ ;  /* 0x000054104883b816 */ /* 0x000fe400000000ff */
[----:B------:R-:W-:Y:S02]  /*77d0*/  ISETP.GE.U32.AND P3, PT, R191, R5, PT ;  /* 0x00000005bf00720c */ /* 0x000fe40003f66070 */
[----:B------:R-:W-:Y:S01]  /*77e0*/  LOP3.LUT R2, R0, 0xffff, RZ, 0xc0, !PT ;  /* 0x0000ffff00027812 */ /* 0x000fe200078ec0ff */
[----:B------:R-:W2:Y:S01]  /*77f0*/  MUFU.EX2 R5, R100 ;  /* 0x0000006400057308 */ /* 0x000ea20000000800 */
[----:B------:R-:W-:-:S02]  /*7800*/  @!P2 HADD2 R74, -R130.H0_H0, -RZ.H0_H0 ;  /* 0xa00000ff824aa230 */ /* 0x000fc40000000900 */
[----:B------:R-:W-:-:S04]  /*7810*/  SHF.R.U32.HI R2, RZ, 0x8, R2 ;  /* 0x00000008ff027819 */ /* 0x000fc80000011602 */
[----:B------:R-:W-:Y:S02]  /*7820*/  LOP3.LUT R2, R2, 0xffff, RZ, 0xc0, !PT ;  /* 0x0000ffff02027812 */ /* 0x000fe400078ec0ff */
[----:B------:R-:W-:Y:S02]  /*7830*/  @!P2 PRMT R130, R74, 0x5410, RZ ;  /* 0x000054104a82a816 */ /* 0x000fe400000000ff */
[----:B------:R-:W-:Y:S02]  /*7840*/  PRMT R128, R20, 0x7610, R128 ;  /* 0x0000761014807816 */ /* 0x000fe40000000080 */
[----:B------:R-:W-:Y:S01]  /*7850*/  ISETP.GE.U32.AND P2, PT, R191, R2, PT ;  /* 0x00000002bf00720c */ /* 0x000fe20003f46070 */
[----:B-1----:R-:W-:Y:S01]  /*7860*/  FADD.FTZ R2, R10, R7 ;  /* 0x000000070a027221 */ /* 0x002fe20000010000 */
[----:B------:R-:W-:Y:S01]  /*7870*/  PRMT R124, R20, 0x7632, R124 ;  /* 0x00007632147c7816 */ /* 0x000fe2000000007c */
[----:B------:R-:W-:Y:S01]  /*7880*/  @!P1 HADD2 R77, -R128.H0_H0, -RZ.H0_H0 ;  /* 0xa00000ff804d9230 */ /* 0x000fe20000000900 */
[----:B------:R-:W-:Y:S01]  /*7890*/  F2FP.PACK_AB R11, R11, R16 ;  /* 0x000000100b0b723e */ /* 0x000fe200000000ff */
[----:B--2---:R-:W-:Y:S01]  /*78a0*/  FADD.FTZ R6, R5, R2 ;  /* 0x0000000205067221 */ /* 0x004fe20000010000 */
[----:B------:R-:W-:Y:S01]  /*78b0*/  LOP3.LUT R2, R0, 0xff, RZ, 0xc0, !PT ;  /* 0x000000ff00027812 */ /* 0x000fe200078ec0ff */
[----:B------:R1:W-:Y:S01]  /*78c0*/  MUFU.EX2 R16, R171 ;  /* 0x000000ab00107308 */ /* 0x0003e20000000800 */
[----:B------:R-:W-:-:S02]  /*78d0*/  PRMT R120, R19, 0x7610, R120 ;  /* 0x0000761013787816 */ /* 0x000fc40000000078 */
[----:B------:R-:W-:Y:S02]  /*78e0*/  PRMT R122, R19, 0x7632, R122 ;  /* 0x00007632137a7816 */ /* 0x000fe4000000007a */
[----:B------:R-:W-:Y:S01]  /*78f0*/  PRMT R119, R11, 0x7610, R119 ;  /* 0x000076100b777816 */ /* 0x000fe20000000077 */
[----:B------:R-:W-:Y:S01]  /*7900*/  @!P5 HADD2 R82, -R120.H0_H0, -RZ.H0_H0 ;  /* 0xa00000ff7852d230 */ /* 0x000fe20000000900 */
[----:B-1----:R-:W-:Y:S02]  /*7910*/  PRMT R171, R128, 0x5410, R124 ;  /* 0x0000541080ab7816 */ /* 0x002fe4000000007c */
[----:B------:R-:W-:Y:S02]  /*7920*/  @!P1 PRMT R128, R77, 0x5410, RZ ;  /* 0x000054104d809816 */ /* 0x000fe400000000ff */
[----:B------:R-:W-:Y:S02]  /*7930*/  ISETP.GE.U32.AND P1, PT, R191, R2, PT ;  /* 0x00000002bf00720c */ /* 0x000fe40003f26070 */
[----:B------:R-:W-:-:S02]  /*7940*/  SHF.R.U32.HI R2, RZ, 0x18, R0 ;  /* 0x00000018ff027819 */ /* 0x000fc40000011600 */
[----:B------:R-:W-:Y:S01]  /*7950*/  SHF.R.U32.HI R0, RZ, 0x10, R0 ;  /* 0x00000010ff007819 */ /* 0x000fe20000011600 */
[----:B------:R1:W-:Y:S01]  /*7960*/  MUFU.EX2 R23, R175 ;  /* 0x000000af00177308 */ /* 0x0003e20000000800 */
[----:B------:R-:W-:Y:S02]  /*7970*/  @!P4 HADD2 R79, -R124.H0_H0, -RZ.H0_H0 ;  /* 0xa00000ff7c4fc230 */ /* 0x000fe40000000900 */
[----:B------:R-:W-:Y:S02]  /*7980*/  LOP3.LUT R0, R0, 0xff, RZ, 0xc0, !PT ;  /* 0x000000ff00007812 */ /* 0x000fe400078ec0ff */
[----:B------:R-:W-:-:S03]  /*7990*/  PRMT R118, R11, 0x7632, R118 ;  /* 0x000076320b767816 */ /* 0x000fc60000000076 */
[----:B------:R-:W2:Y:S01]  /*79a0*/  MUFU.EX2 R7, R106 ;  /* 0x0000006a00077308 */ /* 0x000ea20000000800 */
[----:B------:R-:W-:Y:S01]  /*79b0*/  @!P1 HADD2 R84, -R119.H0_H0, -RZ.H0_H0 ;  /* 0xa00000ff77549230 */ /* 0x000fe20000000900 */
[----:B------:R-:W-:Y:S01]  /*79c0*/  @!P4 PRMT R124, R79, 0x5410, RZ ;  /* 0x000054104f7cc816 */ /* 0x000fe200000000ff */
[----:B------:R-:W-:Y:S02]  /*79d0*/  IMAD.MOV.U32 R32, RZ, RZ, R248 ;  /* 0x000000ffff207224 */ /* 0x000fe400078e00f8 */
[----:B-1----:R-:W-:Y:S01]  /*79e0*/  IMAD.MOV.U32 R175, RZ, RZ, R182 ;  /* 0x000000ffffaf7224 */ /* 0x002fe200078e00b6 */
[----:B------:R-:W-:Y:S02]  /*79f0*/  PRMT R182, R120, 0x5410, R122 ;  /* 0x0000541078b67816 */ /* 0x000fe4000000007a */
[----:B------:R-:W-:Y:S02]  /*7a00*/  @!P5 PRMT R120, R82, 0x5410, RZ ;  /* 0x000054105278d816 */ /* 0x000fe400000000ff */
[----:B------:R-:W-:-:S02]  /*7a10*/  ISETP.GE.U32.AND P5, PT, R191, R0, PT ;  /* 0x00000000bf00720c */ /* 0x000fc40003fa6070 */
[----:B------:R-:W-:Y:S02]  /*7a20*/  LOP3.LUT R0, R8, 0xff, RZ, 0xc0, !PT ;  /* 0x000000ff08007812 */ /* 0x000fe400078ec0ff */
[----:B------:R-:W-:Y:S02]  /*7a30*/  ISETP.GE.U32.AND P4, PT, R191, R2, PT ;  /* 0x00000002bf00720c */ /* 0x000fe40003f86070 */
[----:B------:R-:W1:Y:S01]  /*7a40*/  MUFU.EX2 R2, R103 ;  /* 0x0000006700027308 */ /* 0x000e620000000800 */
[----:B------:R-:W-:Y:S02]  /*7a50*/  PRMT R248, R119, 0x5410, R118 ;  /* 0x0000541077f87816 */ /* 0x000fe40000000076 */
[----:B------:R-:W-:Y:S02]  /*7a60*/  @!P1 PRMT R119, R84, 0x5410, RZ ;  /* 0x0000541054779816 */ /* 0x000fe400000000ff */
[----:B------:R-:W-:Y:S02]  /*7a70*/  ISETP.GE.U32.AND P1, PT, R191, R0, PT ;  /* 0x00000000bf00720c */ /* 0x000fe40003f26070 */
[----:B------:R-:W-:Y:S01]  /*7a80*/  SHF.R.U32.HI R0, RZ, 0x8, R9 ;  /* 0x00000008ff007819 */ /* 0x000fe20000011609 */
[----:B------:R-:W-:Y:S01]  /*7a90*/  @!P2 HADD2 R83, -R118.H0_H0, -RZ.H0_H0 ;  /* 0xa00000ff7653a230 */ /* 0x000fe20000000900 */
[----:B------:R-:W-:-:S02]  /*7aa0*/  F2FP.PACK_AB R5, R5, R10 ;  /* 0x0000000a0505723e */ /* 0x000fc400000000ff */
[----:B------:R-:W-:Y:S01]  /*7ab0*/  LOP3.LUT R0, R0, 0xffff, RZ, 0xc0, !PT ;  /* 0x0000ffff00007812 */ /* 0x000fe200078ec0ff */
[----:B------:R-:W-:Y:S01]  /*7ac0*/  @!P0 HADD2 R81, -R122.H0_H0, -RZ.H0_H0 ;  /* 0xa00000ff7a518230 */ /* 0x000fe20000000900 */
[----:B------:R-:W-:Y:S01]  /*7ad0*/  @!P2 PRMT R118, R83, 0x5410, RZ ;  /* 0x000054105376a816 */ /* 0x000fe200000000ff */
[----:B------:R-:W3:Y:S01]  /*7ae0*/  MUFU.EX2 R10, R76 ;  /* 0x0000004c000a7308 */ /* 0x000ee20000000800 */
[----:B------:R-:W-:Y:S01]  /*7af0*/  ISETP.GE.U32.AND P2, PT, R191, R0, PT ;  /* 0x00000000bf00720c */ /* 0x000fe20003f46070 */
[----:B--2---:R-:W-:Y:S01]  /*7b00*/  FADD.FTZ R0, R7, R15 ;  /* 0x0000000f07007221 */ /* 0x004fe20000010000 */
[----:B------:R-:W-:Y:S02]  /*7b10*/  @!P0 PRMT R122, R81, 0x5410, RZ ;  /* 0x00005410517a8816 */ /* 0x000fe400000000ff */
[----:B------:R-:W-:Y:S01]  /*7b20*/  ISETP.GE.U32.AND P0, PT, R191, R3, PT ;  /* 0x00000003bf00720c */ /* 0x000fe20003f06070 */
[C---:B-1----:R-:W-:Y:S02]  /*7b30*/  FADD.FTZ R3, R2.reuse, R0 ;  /* 0x0000000002037221 */ /* 0x042fe40000010000 */
[----:B------:R-:W1:Y:S01]  /*7b40*/  MUFU.EX2 R8, R80 ;  /* 0x0000005000087308 */ /* 0x000e620000000800 */
[----:B------:R-:W-:Y:S01]  /*7b50*/  F2FP.PACK_AB R0, R2, R7 ;  /* 0x000000070200723e */ /* 0x000fe200000000ff */
[----:B------:R-:W-:Y:S01]  /*7b60*/  IMAD.MOV.U32 R78, RZ, RZ, R21 ;  /* 0x000000ffff4e7224 */ /* 0x000fe200078e0015 */
[----:B------:R-:W-:-:S02]  /*7b70*/  PRMT R129, R5, 0x7610, R129 ;  /* 0x0000761005817816 */ /* 0x000fc40000000081 */
[----:B------:R-:W-:-:S03]  /*7b80*/  PRMT R126, R5, 0x7632, R126 ;  /* 0x00007632057e7816 */ /* 0x000fc6000000007e */
[----:B------:R-:W2:Y:S01]  /*7b90*/  MUFU.EX2 R7, R87 ;  /* 0x0000005700077308 */ /* 0x000ea20000000800 */
[----:B------:R-:W-:-:S07]  /*7ba0*/  PRMT R125, R0, 0x7610, R125 ;  /* 0x00007610007d7816 */ /* 0x000fce000000007d */
[----:B------:R-:W4:Y:S01]  /*7bb0*/  MUFU.EX2 R21, R97 ;  /* 0x0000006100157308 */ /* 0x000f220000000800 */
[----:B------:R-:W-:Y:S01]  /*7bc0*/  PRMT R127, R0, 0x7632, R127 ;  /* 0x00007632007f7816 */ /* 0x000fe2000000007f */
[----:B---3--:R-:W-:-:S06]  /*7bd0*/  FADD.FTZ R0, R10, R24 ;  /* 0x000000180a007221 */ /* 0x008fcc0000010000 */
[----:B------:R-:W3:Y:S01]  /*7be0*/  MUFU.EX2 R5, R93 ;  /* 0x0000005d00057308 */ /* 0x000ee20000000800 */
[----:B------:R-:W-:-:S07]  /*7bf0*/  FADD.FTZ R2, R23, R25 ;  /* 0x0000001917027221 */ /* 0x000fce0000010000 */
[----:B------:R-:W2:Y:S01]  /*7c00*/  MUFU.EX2 R17, R94 ;  /* 0x0000005e00117308 */ /* 0x000ea20000000800 */
[----:B-1----:R-:W-:Y:S01]  /*7c10*/  FADD.FTZ R0, R8, R0 ;  /* 0x0000000008007221 */ /* 0x002fe20000010000 */
[C---:B------:R-:W-:Y:S02]  /*7c20*/  PRMT R123, R14.reuse, 0x7610, R123 ;  /* 0x000076100e7b7816 */ /* 0x040fe4000000007b */
[----:B------:R-:W-:-:S04]  /*7c30*/  PRMT R121, R14, 0x7632, R121 ;  /* 0x000076320e797816 */ /* 0x000fc80000000079 */
[----:B------:R-:W-:Y:S01]  /*7c40*/  MUFU.EX2 R22, R101 ;  /* 0x0000006500167308 */ /* 0x000fe20000000800 */
[----:B------:R-:W-:-:S07]  /*7c50*/  IMAD.MOV.U32 R14, RZ, RZ, R26 ;  /* 0x000000ffff0e7224 */ /* 0x000fce00078e001a */
[----:B------:R-:W1:Y:S01]  /*7c60*/  MUFU.EX2 R18, R98 ;  /* 0x0000006200127308 */ /* 0x000e620000000800 */
[----:B------:R-:W-:Y:S01]  /*7c70*/  IMAD.MOV.U32 R26, RZ, RZ, R165 ;  /* 0x000000ffff1a7224 */ /* 0x000fe200078e00a5 */
[----:B------:R-:W-:Y:S01]  /*7c80*/  F2FP.PACK_AB R83, R8, R10 ;  /* 0x0000000a0853723e */ /* 0x000fe200000000ff */
[----:B------:R-:W-:Y:S02]  /*7c90*/  FADD.FTZ R27, R16, R2 ;  /* 0x00000002101b7221 */ /* 0x000fe40000010000 */
[----:B--2---:R-:W-:-:S03]  /*7ca0*/  FADD.FTZ R0, R7, R0 ;  /* 0x0000000007007221 */ /* 0x004fc60000010000 */
[----:B------:R-:W-:Y:S01]  /*7cb0*/  MUFU.EX2 R20, R104 ;  /* 0x0000006800147308 */ /* 0x000fe20000000800 */
[----:B----4-:R-:W-:-:S07]  /*7cc0*/  FADD.FTZ R2, R21, R6 ;  /* 0x0000000615027221 */ /* 0x010fce0000010000 */
[----:B------:R-:W2:Y:S01]  /*7cd0*/  MUFU.EX2 R9, R95 ;  /* 0x0000005f00097308 */ /* 0x000ea20000000800 */
[----:B------:R-:W-:Y:S01]  /*7ce0*/  IMAD.MOV.U32 R24, RZ, RZ, R26 ;  /* 0x000000ffff187224 */ /* 0x000fe200078e001a */
[C---:B---3--:R-:W-:Y:S01]  /*7cf0*/  F2FP.PACK_AB R80, R5.reuse, R7 ;  /* 0x000000070550723e */ /* 0x048fe200000000ff */
[----:B------:R-:W-:-:S05]  /*7d00*/  FADD.FTZ R26, R5, R0 ;  /* 0x00000000051a7221 */ /* 0x000fca0000010000 */
[----:B------:R-:W3:Y:S01]  /*7d10*/  MUFU.EX2 R8, R108 ;  /* 0x0000006c00087308 */ /* 0x000ee20000000800 */
[----:B------:R-:W-:Y:S02]  /*7d20*/  FADD.FTZ R2, R17, R2 ;  /* 0x0000000211027221 */ /* 0x000fe40000010000 */
[----:B-1----:R-:W-:-:S05]  /*7d30*/  FADD.FTZ R0, R18, R3 ;  /* 0x0000000312007221 */ /* 0x002fca0000010000 */
[----:B------:R-:W1:Y:S01]  /*7d40*/  MUFU.EX2 R5, R109 ;  /* 0x0000006d00057308 */ /* 0x000e620000000800 */
[----:B------:R-:W-:Y:S02]  /*7d50*/  FADD.FTZ R2, R22, R2 ;  /* 0x0000000216027221 */ /* 0x000fe40000010000 */
[----:B--2---:R-:W-:Y:S02]  /*7d60*/  FADD.FTZ R0, R9, R0 ;  /* 0x0000000009007221 */ /* 0x004fe40000010000 */
[----:B------:R-:W-:Y:S01]  /*7d70*/  FADD.FTZ R15, R20, R2 ;  /* 0x00000002140f7221 */ /* 0x000fe20000010000 */
[----:B------:R-:W-:Y:S02]  /*7d80*/  IADD3 R2, R192, 0x2, RZ ;  /* 0x00000002c0027810 */ /* 0x000fe40007ffe0ff */
[----:B------:R-:W-:Y:S01]  /*7d90*/  F2FP.PACK_AB R17, R17, R21 ;  /* 0x000000151111723e */ /* 0x000fe200000000ff */
[----:B------:R-:W-:Y:S01]  /*7da0*/  IMAD.MOV.U32 R21, RZ, RZ, R78 ;  /* 0x000000ffff157224 */ /* 0x000fe200078e004e */
[----:B------:R-:W-:Y:S01]  /*7db0*/  LOP3.LUT R78, R247, R2, RZ, 0x3c, !PT ;  /* 0x00000002f74e7212 */ /* 0x000fe200078e3cff */
[----:B---3--:R-:W-:Y:S01]  /*7dc0*/  FADD.FTZ R0, R8, R0 ;  /* 0x0000000008007221 */ /* 0x008fe20000010000 */
[----:B------:R-:W-:Y:S01]  /*7dd0*/  F2FP.PACK_AB R84, R16, R23 ;  /* 0x000000171054723e */ /* 0x000fe200000000ff */
[----:B------:R-:W-:-:S02]  /*7de0*/  IMAD.MOV.U32 R16, RZ, RZ, R14 ;  /* 0x000000ffff107224 */ /* 0x000fc400078e000e */
[----:B-1----:R-:W-:Y:S01]  /*7df0*/  FADD.FTZ R14, R5, R0 ;  /* 0x00000000050e7221 */ /* 0x002fe20000010000 */
[----:B------:R-:W-:Y:S02]  /*7e00*/  LOP3.LUT R0, R78, R217, RZ, 0x3c, !PT ;  /* 0x000000d94e007212 */ /* 0x000fe400078e3cff */
[----:B------:R-:W-:Y:S01]  /*7e10*/  F2FP.PACK_AB R20, R20, R22 ;  /* 0x000000161414723e */ /* 0x000fe200000000ff */
[----:B------:R-:W-:Y:S02]  /*7e20*/  IMAD.MOV.U32 R22, RZ, RZ, R24 ;  /* 0x000000ffff167224 */ /* 0x000fe400078e0018 */
[----:B------:R-:W-:-:S05]  /*7e30*/  IMAD.WIDE.U32 R24, R0, -0x326172a9, RZ ;  /* 0xcd9e8d5700187825 */ /* 0x000fca00078e00ff */
[----:B------:R-:W-:Y:S02]  /*7e40*/  LOP3.LUT R2, R25, R240, R234, 0x96, !PT ;  /* 0x000000f019027212 */ /* 0x000fe400078e96ea */
[----:B------:R-:W-:-:S03]  /*7e50*/  LOP3.LUT R6, R133, R239, R24, 0x96, !PT ;  /* 0x000000ef85067212 */ /* 0x000fc600078e9618 */
[----:B------:R-:W-:-:S04]  /*7e60*/  IMAD.WIDE.U32 R2, R2, -0x2daee0ad, RZ ;  /* 0xd2511f5302027825 */ /* 0x000fc800078e00ff */
[----:B------:R-:W-:Y:S01]  /*7e70*/  IMAD.WIDE.U32 R6, R6, -0x2daee0ad, RZ ;  /* 0xd2511f5306067825 */ /* 0x000fe200078e00ff */
[----:B------:R-:W-:Y:S02]  /*7e80*/  PRMT R11, R129, 0x5410, R126 ;  /* 0x00005410810b7816 */ /* 0x000fe4000000007e */
[----:B------:R-:W-:Y:S02]  /*7e90*/  F2FP.PACK_AB R19, R5, R8 ;  /* 0x000000080513723e */ /* 0x000fe400000000ff */
[----:B------:R-:W-:Y:S02]  /*7ea0*/  LOP3.LUT R10, R3, R241, R138, 0x96, !PT ;  /* 0x000000f1030a7212 */ /* 0x000fe400078e968a */
[----:B------:R-:W-:Y:S01]  /*7eb0*/  LOP3.LUT R8, R7, R242, R2, 0x96, !PT ;  /* 0x000000f207087212 */ /* 0x000fe200078e9602 */
[----:B------:R-:W-:Y:S01]  /*7ec0*/  IMAD.MOV.U32 R23, RZ, RZ, R11 ;  /* 0x000000ffff177224 */ /* 0x000fe200078e000b */
        /* <DEDUP_REMOVED lines=12> */
[----:B------:R-:W-:Y:S01]  /*7f90*/  LOP3.LUT R0, R3, R177, R6, 0x96, !PT ;  /* 0x000000b103007212 */ /* 0x000fe200078e9606 */
[----:B------:R-:W-:Y:S01]  /*7fa0*/  IMAD.MOV.U32 R30, RZ, RZ, R12 ;  /* 0x000000ffff1e7224 */ /* 0x000fe200078e000c */
[----:B------:R-:W-:Y:S02]  /*7fb0*/  PRMT R12, R123, 0x5410, R121 ;  /* 0x000054107b0c7816 */ /* 0x000fe40000000079 */
[----:B------:R-:W-:Y:S02]  /*7fc0*/  LOP3.LUT R5, R0, 0xff, RZ, 0xc0, !PT ;  /* 0x000000ff00057812 */ /* 0x000fe400078ec0ff */
[----:B------:R-:W-:Y:S02]  /*7fd0*/  @!P5 PRMT R123, R86, 0x5410, RZ ;  /* 0x00005410567bd816 */ /* 0x000fe400000000ff */
[----:B------:R-:W-:Y:S02]  /*7fe0*/  ISETP.GE.U32.AND P5, PT, R191, R5, PT ;  /* 0x00000005bf00720c */ /* 0x000fe40003fa6070 */
[----:B------:R-:W-:Y:S01]  /*7ff0*/  LOP3.LUT R5, R0, 0xffff, RZ, 0xc0, !PT ;  /* 0x0000ffff00057812 */ /* 0x000fe200078ec0ff */
[----:B------:R-:W-:-:S03]  /*8000*/  @!P4 HADD2 R85, -R121.H0_H0, -RZ.H0_H0 ;  /* 0xa00000ff7955c230 */ /* 0x000fc60000000900 */
[----:B------:R-:W-:Y:S02]  /*8010*/  SHF.R.U32.HI R5, RZ, 0x8, R5 ;  /* 0x00000008ff057819 */ /* 0x000fe40000011605 */
[----:B------:R-:W-:Y:S01]  /*8020*/  LOP3.LUT R8, R7, R245, R8, 0x96, !PT ;  /* 0x000000f507087212 */ /* 0x000fe200078e9608 */
[----:B------:R-:W-:Y:S01]  /*8030*/  IMAD.MOV.U32 R7, RZ, RZ, R16 ;  /* 0x000000ffff077224 */ /* 0x000fe200078e0010 */
[----:B------:R-:W-:Y:S01]  /*8040*/  LOP3.LUT R5, R5, 0xffff, RZ, 0xc0, !PT ;  /* 0x0000ffff05057812 */ /* 0x000fe200078ec0ff */
[----:B------:R-:W1:Y:S01]  /*8050*/  MUFU.EX2 R16, R114 ;  /* 0x0000007200107308 */ /* 0x000e620000000800 */
[----:B------:R-:W-:Y:S01]  /*8060*/  @!P4 PRMT R121, R85, 0x5410, RZ ;  /* 0x000054105579c816 */ /* 0x000fe200000000ff */
[----:B------:R-:W-:Y:S01]  /*8070*/  @!P3 HADD2 R91, -R129.H0_H0, -RZ.H0_H0 ;  /* 0xa00000ff815bb230 */ /* 0x000fe20000000900 */
[----:B------:R-:W-:Y:S02]  /*8080*/  ISETP.GE.U32.AND P4, PT, R191, R5, PT ;  /* 0x00000005bf00720c */ /* 0x000fe40003f86070 */
[----:B------:R-:W-:-:S02]  /*8090*/  SHF.R.U32.HI R5, RZ, 0x10, R0 ;  /* 0x00000010ff057819 */ /* 0x000fc40000011600 */
[----:B------:R-:W-:Y:S01]  /*80a0*/  SHF.R.U32.HI R0, RZ, 0x18, R0 ;  /* 0x00000018ff007819 */ /* 0x000fe20000011600 */
[----:B------:R-:W2:Y:S01]  /*80b0*/  MUFU.EX2 R11, R115 ;  /* 0x00000073000b7308 */ /* 0x000ea20000000800 */
[----:B------:R-:W-:Y:S01]  /*80c0*/  @!P1 HADD2 R89, -R125.H0_H0, -RZ.H0_H0 ;  /* 0xa00000ff7d599230 */ /* 0x000fe20000000900 */
[----:B------:R-:W-:Y:S02]  /*80d0*/  @!P3 PRMT R129, R91, 0x5410, RZ ;  /* 0x000054105b81b816 */ /* 0x000fe400000000ff */
[----:B------:R-:W-:Y:S02]  /*80e0*/  ISETP.GE.U32.AND P3, PT, R191, R0, PT ;  /* 0x00000000bf00720c */ /* 0x000fe40003f66070 */
[----:B------:R-:W-:Y:S02]  /*80f0*/  LOP3.LUT R0, R2, 0xff, RZ, 0xc0, !PT ;  /* 0x000000ff02007812 */ /* 0x000fe400078ec0ff */
[----:B------:R-:W-:Y:S02]  /*8100*/  PRMT R165, R125, 0x5410, R127 ;  /* 0x000054107da57816 */ /* 0x000fe4000000007f */
[----:B------:R-:W-:-:S02]  /*8110*/  @!P1 PRMT R125, R89, 0x5410, RZ ;  /* 0x00005410597d9816 */ /* 0x000fc400000000ff */
[----:B------:R-:W-:Y:S02]  /*8120*/  ISETP.GE.U32.AND P1, PT, R191, R0, PT ;  /* 0x00000000bf00720c */ /* 0x000fe40003f26070 */
[----:B------:R-:W-:Y:S02]  /*8130*/  LOP3.LUT R6, R2, 0xffff, RZ, 0xc0, !PT ;  /* 0x0000ffff02067812 */ /* 0x000fe400078ec0ff */
[--C-:B------:R-:W-:Y:S02]  /*8140*/  SHF.R.U32.HI R0, RZ, 0x18, R2.reuse ;  /* 0x00000018ff007819 */ /* 0x100fe40000011602 */
[----:B------:R-:W-:Y:S01]  /*8150*/  SHF.R.U32.HI R3, RZ, 0x10, R2 ;  /* 0x00000010ff037819 */ /* 0x000fe20000011602 */
[----:B-1----:R-:W-:Y:S01]  /*8160*/  FADD.FTZ R2, R16, R15 ;  /* 0x0000000f10027221 */ /* 0x002fe20000010000 */
[----:B------:R1:W-:Y:S01]  /*8170*/  STL [R1+0x140], R192 ;  /* 0x000140c001007387 */ /* 0x0003e20000100800 */
[----:B------:R-:W-:-:S03]  /*8180*/  IMAD.MOV.U32 R15, RZ, RZ, R7 ;  /* 0x000000ffff0f7224 */ /* 0x000fc600078e0007 */
[----:B------:R-:W-:Y:S01]  /*8190*/  STL [R1+0x2c4], R60 ;  /* 0x0002c43c01007387 */ /* 0x000fe20000100800 */
[----:B--2---:R-:W-:-:S03]  /*81a0*/  FADD.FTZ R7, R11, R2 ;  /* 0x000000020b077221 */ /* 0x004fc60000010000 */
[----:B------:R2:W-:Y:S01]  /*81b0*/  STL.64 [R1+0x260], R234 ;  /* 0x000260ea01007387 */ /* 0x0005e20000100a00 */
[----:B------:R-:W-:-:S03]  /*81c0*/  IMAD.MOV.U32 R2, RZ, RZ, R199 ;  /* 0x000000ffff027224 */ /* 0x000fc600078e00c7 */
[----:B------:R-:W-:Y:S04]  /*81d0*/  STL [R1+0x2c8], R190 ;  /* 0x0002c8be01007387 */ /* 0x000fe80000100800 */
[----:B------:R3:W-:Y:S04]  /*81e0*/  STL.64 [R1+0xc0], R138 ;  /* 0x0000c08a01007387 */ /* 0x0007e80000100a00 */
[----:B------:R-:W4:Y:S01]  /*81f0*/  LDL.LU R199, [R1+0x3c4] ;  /* 0x0003c40001c77983 */ /* 0x000f220000300800 */
[----:B------:R-:W-:Y:S01]  /*8200*/  @!P2 HADD2 R90, -R126.H0_H0, -RZ.H0_H0 ;  /* 0xa00000ff7e5aa230 */ /* 0x000fe20000000900 */
[----:B------:R-:W-:Y:S01]  /*8210*/  LOP3.LUT R5, R5, 0xff, RZ, 0xc0, !PT ;  /* 0x000000ff05057812 */ /* 0x000fe200078ec0ff */
[----:B------:R-:W1:Y:S03]  /*8220*/  MUFU.EX2 R9, R112 ;  /* 0x0000007000097308 */ /* 0x000e660000000800 */
[----:B------:R-:W-:-:S02]  /*8230*/  @!P2 PRMT R126, R90, 0x5410, RZ ;  /* 0x000054105a7ea816 */ /* 0x000fc400000000ff */
[----:B------:R-:W-:-:S03]  /*8240*/  ISETP.GE.U32.AND P2, PT, R191, R5, PT ;  /* 0x00000005bf00720c */ /* 0x000fc60003f46070 */
[----:B------:R-:W2:Y:S01]  /*8250*/  MUFU.EX2 R5, R113 ;  /* 0x0000007100057308 */ /* 0x000ea20000000800 */
[----:B------:R-:W-:Y:S01]  /*8260*/  @!P0 HADD2 R88, -R127.H0_H0, -RZ.H0_H0 ;  /* 0xa00000ff7f588230 */ /* 0x000fe20000000900 */
[----:B------:R-:W-:-:S04]  /*8270*/  PRMT R117, R17, 0x7610, R117 ;  /* 0x0000761011757816 */ /* 0x000fc80000000075 */
[----:B------:R-:W-:Y:S02]  /*8280*/  @!P0 PRMT R127, R88, 0x5410, RZ ;  /* 0x00005410587f8816 */ /* 0x000fe400000000ff */
[----:B------:R-:W-:Y:S01]  /*8290*/  ISETP.GE.U32.AND P0, PT, R191, R0, PT ;  /* 0x00000000bf00720c */ /* 0x000fe20003f06070 */
[----:B-1----:R-:W-:Y:S01]  /*82a0*/  FADD.FTZ R0, R9, R14 ;  /* 0x0000000e09007221 */ /* 0x002fe20000010000 */
[----:B------:R-:W-:Y:S01]  /*82b0*/  F2FP.PACK_AB R11, R11, R16 ;  /* 0x000000100b0b723e */ /* 0x000fe200000000ff */
[----:B------:R-:W-:Y:S01]  /*82c0*/  IMAD.MOV.U32 R16, RZ, RZ, R15 ;  /* 0x000000ffff107224 */ /* 0x000fe200078e000f */
[----:B------:R-:W-:Y:S01]  /*82d0*/  @!P5 HADD2 R92, -R117.H0_H0, -RZ.H0_H0 ;  /* 0xa00000ff755cd230 */ /* 0x000fe20000000900 */
[----:B------:R-:W-:Y:S01]  /*82e0*/  PRMT R116, R17, 0x7632, R116 ;  /* 0x0000763211747816 */ /* 0x000fe20000000074 */
[----:B------:R-:W-:Y:S02]  /*82f0*/  IMAD.MOV.U32 R17, RZ, RZ, R21 ;  /* 0x000000ffff117224 */ /* 0x000fe400078e0015 */
[C---:B--2---:R-:W-:Y:S01]  /*8300*/  FADD.FTZ R15, R5.reuse, R0 ;  /* 0x00000000050f7221 */ /* 0x044fe20000010000 */
[----:B------:R-:W-:Y:S01]  /*8310*/  F2FP.PACK_AB R14, R5, R9 ;  /* 0x00000009050e723e */ /* 0x000fe200000000ff */
[----:B------:R-:W-:Y:S01]  /*8320*/  IMAD.MOV.U32 R5, RZ, RZ, R2 ;  /* 0x000000ffff057224 */ /* 0x000fe200078e0002 */
[----:B------:R-:W-:Y:S01]  /*8330*/  LOP3.LUT R0, R3, 0xff, RZ, 0xc0, !PT ;  /* 0x000000ff03007812 */ /* 0x000fe200078ec0ff */
[----:B------:R-:W-:-:S04]  /*8340*/  IMAD.WIDE.U32 R2, R8, -0x2daee0ad, RZ ;  /* 0xd2511f5308027825 */ /* 0x000fc800078e00ff */
[----:B------:R-:W-:Y:S01]  /*8350*/  IMAD.MOV.U32 R21, RZ, RZ, R182 ;  /* 0x000000ffff157224 */ /* 0x000fe200078e00b6 */
[----:B------:R-:W-:Y:S02]  /*8360*/  PRMT R182, R117, 0x5410, R116 ;  /* 0x0000541075b67816 */ /* 0x000fe40000000074 */
[----:B------:R-:W-:Y:S02]  /*8370*/  @!P5 PRMT R117, R92, 0x5410, RZ ;  /* 0x000054105c75d816 */ /* 0x000fe400000000ff */
[----:B------:R-:W-:Y:S02]  /*8380*/  ISETP.GE.U32.AND P5, PT, R191, R0, PT ;  /* 0x00000000bf00720c */ /* 0x000fe40003fa6070 */
[----:B------:R-:W-:Y:S01]  /*8390*/  LOP3.LUT R0, R3, R173, R10, 0x96, !PT ;  /* 0x000000ad03007212 */ /* 0x000fe200078e960a */
[----:B------:R-:W-:Y:S01]  /*83a0*/  IMAD.MOV.U32 R10, RZ, RZ, R5 ;  /* 0x000000ffff0a7224 */ /* 0x000fe200078e0005 */
[C---:B------:R-:W-:Y:S02]  /*83b0*/  LOP3.LUT R9, R2.reuse, 0xffff, RZ, 0xc0, !PT ;  /* 0x0000ffff02097812 */ /* 0x040fe400078ec0ff */
[----:B------:R-:W-:-:S02]  /*83c0*/  LOP3.LUT R5, R2, 0xff, RZ, 0xc0, !PT ;  /* 0x000000ff02057812 */ /* 0x000fc400078ec0ff */
[--C-:B------:R-:W-:Y:S02]  /*83d0*/  SHF.R.U32.HI R8, RZ, 0x10, R2.reuse ;  /* 0x00000010ff087819 */ /* 0x100fe40000011602 */
[----:B------:R-:W-:Y:S02]  /*83e0*/  SHF.R.U32.HI R3, RZ, 0x18, R2 ;  /* 0x00000018ff037819 */ /* 0x000fe40000011602 */
[----:B------:R-:W-:Y:S01]  /*83f0*/  SHF.R.U32.HI R2, RZ, 0x8, R6 ;  /* 0x00000008ff027819 */ /* 0x000fe20000011606 */
[----:B------:R-:W-:Y:S02]  /*8400*/  IMAD.MOV.U32 R6, RZ, RZ, R23 ;  /* 0x000000ffff067224 */ /* 0x000fe400078e0017 */
[----:B----4-:R1:W-:Y:S02]  /*8410*/  MUFU.EX2 R23, R199 ;  /* 0x000000c700177308 */ /* 0x0103e40000000800 */
[----:B-1----:R-:W-:Y:S02]  /*8420*/  IMAD.MOV.U32 R199, RZ, RZ, R211 ;  /* 0x000000ffffc77224 */ /* 0x002fe400078e00d3 */
[----:B------:R-:W2:Y:S01]  /*8430*/  LDL.LU R211, [R1+0x3c0] ;  /* 0x0003c00001d37983 */ /* 0x000ea20000300800 */
[----:B------:R-:W-:-:S02]  /*8440*/  PRMT R115, R18, 0x7632, R115 ;  /* 0x0000763212737816 */ /* 0x000fc40000000073 */
[----:B------:R-:W-:Y:S01]  /*8450*/  PRMT R114, R18, 0x7610, R114 ;  /* 0x0000761012727816 */ /* 0x000fe20000000072 */
[----:B------:R-:W-:Y:S02]  /*8460*/  IMAD.MOV.U32 R18, RZ, RZ, R10 ;  /* 0x000000ffff127224 */ /* 0x000fe400078e000a */
[----:B------:R-:W-:Y:S01]  /*8470*/  @!P3 HADD2 R99, -R115.H0_H0, -RZ.H0_H0 ;  /* 0xa00000ff7363b230 */ /* 0x000fe20000000900 */
[----:B------:R1:W4:Y:S02]  /*8480*/  MUFU.EX2 R10, R174 ;  /* 0x000000ae000a7308 */ /* 0x0003240000000800 */
[----:B-1----:R-:W-:Y:S01]  /*8490*/  IMAD.MOV.U32 R174, RZ, RZ, R136 ;  /* 0x000000ffffae7224 */ /* 0x002fe200078e0088 */
[----:B------:R-:W-:Y:S02]  /*84a0*/  PRMT R136, R114, 0x5410, R115 ;  /* 0x0000541072887816 */ /* 0x000fe40000000073 */
[----:B------:R-:W-:Y:S02]  /*84b0*/  @!P3 PRMT R115, R99, 0x5410, RZ ;  /* 0x000054106373b816 */ /* 0x000fe400000000ff */
[----:B------:R-:W-:-:S02]  /*84c0*/  ISETP.GE.U32.AND P3, PT, R191, R5, PT ;  /* 0x00000005bf00720c */ /* 0x000fc40003f66070 */
[----:B------:R1:W1:Y:S02]  /*84d0*/  MUFU.EX2 R5, R178 ;  /* 0x000000b200057308 */ /* 0x0002640000000800 */
[----:B-1----:R-:W-:-:S06]  /*84e0*/  IMAD.MOV.U32 R178, RZ, RZ, R21 ;  /* 0x000000ffffb27224 */ /* 0x002fcc00078e0015 */
[----:B--2---:R1:W-:Y:S02]  /*84f0*/  MUFU.EX2 R21, R211 ;  /* 0x000000d300157308 */ /* 0x0043e40000000800 */
[----:B-1----:R-:W-:Y:S02]  /*8500*/  IMAD.MOV.U32 R211, RZ, RZ, R213 ;  /* 0x000000ffffd37224 */ /* 0x002fe400078e00d5 */
[----:B------:R-:W2:Y:S01]  /*8510*/  LDL.LU R213, [R1+0x3bc] ;  /* 0x0003bc0001d57983 */ /* 0x000ea20000300800 */
[----:B------:R-:W-:Y:S01]  /*8520*/  @!P4 HADD2 R96, -R116.H0_H0, -RZ.H0_H0 ;  /* 0xa00000ff7460c230 */ /* 0x000fe20000000900 */
[----:B------:R-:W-:-:S04]  /*8530*/  LOP3.LUT R2, R2, 0xffff, RZ, 0xc0, !PT ;  /* 0x0000ffff02027812 */ /* 0x000fc800078ec0ff */
[----:B------:R-:W-:Y:S02]  /*8540*/  @!P4 PRMT R116, R96, 0x5410, RZ ;  /* 0x000054106074c816 */ /* 0x000fe400000000ff */
[----:B------:R-:W-:Y:S02]  /*8550*/  ISETP.GE.U32.AND P4, PT, R191, R2, PT ;  /* 0x00000002bf00720c */ /* 0x000fe40003f86070 */
[----:B------:R-:W-:Y:S01]  /*8560*/  LOP3.LUT R2, R0, 0xffff, RZ, 0xc0, !PT ;  /* 0x0000ffff00027812 */ /* 0x000fe200078ec0ff */
[----:B------:R-:W-:-:S03]  /*8570*/  @!P2 HADD2 R102, -R114.H0_H0, -RZ.H0_H0 ;  /* 0xa00000ff7266a230 */ /* 0x000fc60000000900 */
[----:B------:R-:W-:-:S04]  /*8580*/  SHF.R.U32.HI R2, RZ, 0x8, R2 ;  /* 0x00000008ff027819 */ /* 0x000fc80000011602 */
[----:B------:R-:W-:Y:S02]  /*8590*/  LOP3.LUT R2, R2, 0xffff, RZ, 0xc0, !PT ;  /* 0x0000ffff02027812 */ /* 0x000fe400078ec0ff */
[----:B------:R-:W-:Y:S02]  /*85a0*/  @!P2 PRMT R114, R102, 0x5410, RZ ;  /* 0x000054106672a816 */ /* 0x000fe400000000ff */
[----:B------:R-:W-:Y:S01]  /*85b0*/  ISETP.GE.U32.AND P2, PT, R191, R2, PT ;  /* 0x00000002bf00720c */ /* 0x000fe20003f46070 */
[----:B------:R-:W-:Y:S02]  /*85c0*/  IMAD.MOV.U32 R2, RZ, RZ, R22 ;  /* 0x000000ffff027224 */ /* 0x000fe400078e0016 */
[----:B------:R1:W-:Y:S01]  /*85d0*/  MUFU.EX2 R22, R212 ;  /* 0x000000d400167308 */ /* 0x0003e20000000800 */
[C---:B------:R-:W-:Y:S02]  /*85e0*/  PRMT R113, R20.reuse, 0x7610, R113 ;  /* 0x0000761014717816 */ /* 0x040fe40000000071 */
[----:B------:R-:W-:Y:S01]  /*85f0*/  PRMT R112, R20, 0x7632, R112 ;  /* 0x0000763214707816 */ /* 0x000fe20000000070 */
[----:B------:R-:W-:-:S02]  /*8600*/  IMAD.MOV.U32 R20, RZ, RZ, R6 ;  /* 0x000000ffff147224 */ /* 0x000fc400078e0006 */
[----:B------:R-:W-:Y:S01]  /*8610*/  @!P1 HADD2 R107, -R113.H0_H0, -RZ.H0_H0 ;  /* 0xa00000ff716b9230 */ /* 0x000fe20000000900 */
[----:B-1----:R-:W-:Y:S02]  /*8620*/  IMAD.MOV.U32 R212, RZ, RZ, R2 ;  /* 0x000000ffffd47224 */ /* 0x002fe400078e0002 */
[----:B----4-:R-:W-:Y:S02]  /*8630*/  FADD.FTZ R2, R10, R7 ;  /* 0x000000070a027221 */ /* 0x010fe40000010000 */
[----:B------:R-:W-:Y:S02]  /*8640*/  IMAD.MOV.U32 R7, RZ, RZ, R159 ;  /* 0x000000ffff077224 */ /* 0x000fe400078e009f */
[C---:B------:R-:W-:Y:S01]  /*8650*/  FADD.FTZ R6, R5.reuse, R2 ;  /* 0x0000000205067221 */ /* 0x040fe20000010000 */
[----:B------:R-:W-:Y:S01]  /*8660*/  F2FP.PACK_AB R5, R5, R10 ;  /* 0x0000000a0505723e */ /* 0x000fe200000000ff */
[----:B------:R-:W-:Y:S01]  /*8670*/  IMAD.MOV.U32 R10, RZ, RZ, R20 ;  /* 0x000000ffff0a7224 */ /* 0x000fe200078e0014 */
[----:B------:R-:W-:Y:S01]  /*8680*/  @!P4 HADD2 R110, -R112.H0_H0, -RZ.H0_H0 ;  /* 0xa00000ff706ec230 */ /* 0x000fe20000000900 */
[----:B------:R-:W-:Y:S01]  /*8690*/  IMAD.MOV.U32 R20, RZ, RZ, R7 ;  /* 0x000000ffff147224 */ /* 0x000fe200078e0007 */
[----:B------:R-:W-:Y:S01]  /*86a0*/  LOP3.LUT R2, R0, 0xff, RZ, 0xc0, !PT ;  /* 0x000000ff00027812 */ /* 0x000fe200078ec0ff */
[----:B------:R-:W-:Y:S01]  /*86b0*/  IMAD.MOV.U32 R7, RZ, RZ, R18 ;  /* 0x000000ffff077224 */ /* 0x000fe200078e0012 */
[----:B------:R-:W-:Y:S01]  /*86c0*/  PRMT R111, R19, 0x7632, R111 ;  /* 0x00007632136f7816 */ /* 0x000fe2000000006f */
[----:B------:R1:W4:Y:S04]  /*86d0*/  LDL.LU R159, [R1+0x3b8] ;  /* 0x0003b800019f7983 */ /* 0x0003280000300800 */
[----:B------:R-:W-:Y:S01]  /*86e0*/  @!P0 HADD2 R158, -R111.H0_H0, -RZ.H0_H0 ;  /* 0xa00000ff6f9e8230 */ /* 0x000fe20000000900 */
[----:B--2---:R2:W-:Y:S02]  /*86f0*/  MUFU.EX2 R18, R213 ;  /* 0x000000d500127308 */ /* 0x0045e40000000800 */
[----:B--2---:R-:W-:Y:S01]  /*8700*/  IMAD.MOV.U32 R213, RZ, RZ, R212 ;  /* 0x000000ffffd57224 */ /* 0x004fe200078e00d4 */
[----:B------:R-:W-:-:S02]  /*8710*/  PRMT R212, R113, 0x5410, R112 ;  /* 0x0000541071d47816 */ /* 0x000fc40000000070 */
[----:B------:R-:W-:Y:S02]  /*8720*/  @!P1 PRMT R113, R107, 0x5410, RZ ;  /* 0x000054106b719816 */ /* 0x000fe400000000ff */
[----:B------:R-:W-:Y:S01]  /*8730*/  ISETP.GE.U32.AND P1, PT, R191, R2, PT ;  /* 0x00000002bf00720c */ /* 0x000fe20003f26070 */
[----:B------:R-:W-:Y:S02]  /*8740*/  IMAD.MOV.U32 R2, RZ, RZ, R16 ;  /* 0x000000ffff027224 */ /* 0x000fe400078e0010 */
[----:B------:R2:W-:Y:S01]  /*8750*/  MUFU.EX2 R16, R181 ;  /* 0x000000b500107308 */ /* 0x0005e20000000800 */
[----:B------:R-:W-:Y:S02]  /*8760*/  @!P4 PRMT R112, R110, 0x5410, RZ ;  /* 0x000054106e70c816 */ /* 0x000fe400000000ff */
[----:B------:R-:W-:Y:S01]  /*8770*/  PRMT R110, R19, 0x7610, R110 ;  /* 0x00007610136e7816 */ /* 0x000fe2000000006e */
[----:B------:R-:W-:-:S04]  /*8780*/  IMAD.MOV.U32 R19, RZ, RZ, R17 ;  /* 0x000000ffff137224 */ /* 0x000fc800078e0011 */
[----:B------:R1:W-:Y:S01]  /*8790*/  MUFU.EX2 R17, R184 ;  /* 0x000000b800117308 */ /* 0x0003e20000000800 */
[----:B--2---:R-:W-:Y:S01]  /*87a0*/  IMAD.MOV.U32 R181, RZ, RZ, R2 ;  /* 0x000000ffffb57224 */ /* 0x004fe200078e0002 */
[----:B------:R-:W-:-:S04]  /*87b0*/  SHF.R.U32.HI R2, RZ, 0x18, R0 ;  /* 0x00000018ff027819 */ /* 0x000fc80000011600 */
[----:B------:R-:W-:Y:S01]  /*87c0*/  ISETP.GE.U32.AND P4, PT, R191, R2, PT ;  /* 0x00000002bf00720c */ /* 0x000fe20003f86070 */
[----:B------:R-:W-:Y:S01]  /*87d0*/  IMAD.MOV.U32 R2, RZ, RZ, R211 ;  /* 0x000000ffff027224 */ /* 0x000fe200078e00d3 */
[----:B------:R-:W-:Y:S01]  /*87e0*/  PRMT R211, R110, 0x5410, R111 ;  /* 0x000054106ed37816 */ /* 0x000fe2000000006f */
[----:B-1----:R-:W-:Y:S01]  /*87f0*/  IMAD.MOV.U32 R184, RZ, RZ, R196 ;  /* 0x000000ffffb87224 */ /* 0x002fe200078e00c4 */
[----:B------:R-:W-:Y:S01]  /*8800*/  @!P0 PRMT R111, R158, 0x5410, RZ ;  /* 0x000054109e6f8816 */ /* 0x000fe200000000ff */
[----:B------:R-:W2:Y:S01]  /*8810*/  LDL.LU R196, [R1+0x3b4] ;  /* 0x0003b40001c47983 */ /* 0x000ea20000300800 */
[----:B------:R-:W-:-:S03]  /*8820*/  IMAD.MOV.U32 R158, RZ, RZ, R161 ;  /* 0x000000ffff9e7224 */ /* 0x000fc600078e00a1 */
[----:B------:R1:W2:Y:S01]  /*8830*/  LDL.LU R161, [R1+0x3b0] ;  /* 0x0003b00001a17983 */ /* 0x0002a20000300800 */
[----:B------:R-:W-:Y:S01]  /*8840*/  ISETP.GE.U32.AND P0, PT, R191, R3, PT ;  /* 0x00000003bf00720c */ /* 0x000fe20003f06070 */
[----:B------:R-:W-:Y:S02]  /*8850*/  IMAD.MOV.U32 R3, RZ, RZ, R19 ;  /* 0x000000ffff037224 */ /* 0x000fe400078e0013 */
[----:B------:R3:W-:Y:S01]  /*8860*/  MUFU.EX2 R19, R185 ;  /* 0x000000b900137308 */ /* 0x0007e20000000800 */
[----:B------:R-:W-:Y:S01]  /*8870*/  SHF.R.U32.HI R0, RZ, 0x10, R0 ;  /* 0x00000010ff007819 */ /* 0x000fe20000011600 */
[----:B----4-:R-:W-:-:S03]  /*8880*/  @!P5 HADD2 R159, -R110.H0_H0, -RZ.H0_H0 ;  /* 0xa00000ff6e9fd230 */ /* 0x010fc60000000900 */
[----:B------:R-:W-:Y:S01]  /*8890*/  LOP3.LUT R0, R0, 0xff, RZ, 0xc0, !PT ;  /* 0x000000ff00007812 */ /* 0x000fe200078ec0ff */
[----:B---3--:R-:W-:Y:S02]  /*88a0*/  IMAD.MOV.U32 R185, RZ, RZ, R160 ;  /* 0x000000ffffb97224 */ /* 0x008fe400078e00a0 */
[----:B------:R1:W3:Y:S01]  /*88b0*/  LDL.LU R160, [R1+0x3ac] ;  /* 0x0003ac0001a07983 */ /* 0x0002e20000300800 */
[----:B------:R-:W-:Y:S02]  /*88c0*/  @!P5 PRMT R110, R159, 0x5410, RZ ;  /* 0x000054109f6ed816 */ /* 0x000fe400000000ff */
[----:B------:R-:W-:Y:S02]  /*88d0*/  PRMT R109, R11, 0x7610, R109 ;  /* 0x000076100b6d7816 */ /* 0x000fe4000000006d */
[----:B------:R-:W-:Y:S01]  /*88e0*/  ISETP.GE.U32.AND P5, PT, R191, R0, PT ;  /* 0x00000000bf00720c */ /* 0x000fe20003fa6070 */
[----:B------:R-:W-:Y:S01]  /*88f0*/  IMAD.MOV.U32 R0, RZ, RZ, R2 ;  /* 0x000000ffff007224 */ /* 0x000fe200078e0002 */
[----:B------:R-:W-:Y:S01]  /*8900*/  PRMT R108, R11, 0x7632, R108 ;  /* 0x000076320b6c7816 */ /* 0x000fe2000000006c */
[----:B------:R-:W-:Y:S01]  /*8910*/  IMAD.MOV.U32 R159, RZ, RZ, R3 ;  /* 0x000000ffff9f7224 */ /* 0x000fe200078e0003 */
[----:B------:R4:W-:Y:S01]  /*8920*/  MUFU.EX2 R2, R170 ;  /* 0x000000aa00027308 */ /* 0x0009e20000000800 */
[----:B------:R-:W-:-:S02]  /*8930*/  IMAD.MOV.U32 R3, RZ, RZ, R181 ;  /* 0x000000ffff037224 */ /* 0x000fc400078e00b5 */
[----:B------:R-:W-:Y:S02]  /*8940*/  IMAD.MOV.U32 R181, RZ, RZ, R10 ;  /* 0x000000ffffb57224 */ /* 0x000fe400078e000a */
[----:B------:R-:W-:-:S03]  /*8950*/  IMAD.MOV.U32 R11, RZ, RZ, R197 ;  /* 0x000000ffff0b7224 */ /* 0x000fc600078e00c5 */
[----:B------:R1:W1:Y:S01]  /*8960*/  MUFU.EX2 R10, R169 ;  /* 0x000000a9000a7308 */ /* 0x0002620000000800 */
[----:B----4-:R-:W-:Y:S01]  /*8970*/  IMAD.MOV.U32 R170, RZ, RZ, R0 ;  /* 0x000000ffffaa7224 */ /* 0x010fe200078e0000 */
[----:B------:R-:W-:Y:S01]  /*8980*/  LOP3.LUT R0, R8, 0xff, RZ, 0xc0, !PT ;  /* 0x000000ff08007812 */ /* 0x000fe200078ec0ff */
[----:B------:R-:W-:Y:S01]  /*8990*/  IMAD.MOV.U32 R8, RZ, RZ, R185 ;  /* 0x000000ffff087224 */ /* 0x000fe200078e00b9 */
[----:B------:R-:W-:Y:S01]  /*89a0*/  PRMT R185, R109, 0x5410, R108 ;  /* 0x000054106db97816 */ /* 0x000fe2000000006c */
[----:B-1----:R-:W-:Y:S02]  /*89b0*/  IMAD.MOV.U32 R169, RZ, RZ, R198 ;  /* 0x000000ffffa97224 */ /* 0x002fe400078e00c6 */
[----:B------:R-:W4:Y:S04]  /*89c0*/  LDL.LU R198, [R1+0x3a8] ;  /* 0x0003a80001c67983 */ /* 0x000f280000300800 */
[----:B------:R-:W4:Y:S01]  /*89d0*/  LDL.LU R197, [R1+0x3a4] ;  /* 0x0003a40001c57983 */ /* 0x000f220000300800 */
[----:B--2---:R-:W-:-:S05]  /*89e0*/  @!P1 HADD2 R161, -R109.H0_H0, -RZ.H0_H0 ;  /* 0xa00000ff6da19230 */ /* 0x004fca0000000900 */
[----:B------:R-:W-:Y:S01]  /*89f0*/  @!P1 PRMT R109, R161, 0x5410, RZ ;  /* 0x00005410a16d9816 */ /* 0x000fe200000000ff */
[----:B------:R-:W-:Y:S02]  /*8a00*/  IMAD.MOV.U32 R161, RZ, RZ, R163 ;  /* 0x000000ffffa17224 */ /* 0x000fe400078e00a3 */
[----:B------:R1:W2:Y:S01]  /*8a10*/  LDL.LU R163, [R1+0x3a0] ;  /* 0x0003a00001a37983 */ /* 0x0002a20000300800 */
[----:B------:R-:W-:Y:S01]  /*8a20*/  ISETP.GE.U32.AND P1, PT, R191, R0, PT ;  /* 0x00000000bf00720c */ /* 0x000fe20003f26070 */
[----:B------:R-:W-:Y:S02]  /*8a30*/  IMAD.MOV.U32 R0, RZ, RZ, R162 ;  /* 0x000000ffff007224 */ /* 0x000fe400078e00a2 */
[----:B------:R1:W4:Y:S01]  /*8a40*/  LDL.LU R162, [R1+0x39c] ;  /* 0x00039c0001a27983 */ /* 0x0003220000300800 */
[----:B---3--:R-:W-:-:S05]  /*8a50*/  @!P2 HADD2 R160, -R108.H0_H0, -RZ.H0_H0 ;  /* 0xa00000ff6ca0a230 */ /* 0x008fca0000000900 */
[----:B------:R-:W-:Y:S01]  /*8a60*/  @!P2 PRMT R108, R160, 0x5410, RZ ;  /* 0x00005410a06ca816 */ /* 0x000fe200000000ff */
[----:B------:R-:W-:Y:S01]  /*8a70*/  IMAD.MOV.U32 R160, RZ, RZ, R0 ;  /* 0x000000ffffa07224 */ /* 0x000fe200078e0000 */
[----:B------:R-:W-:-:S04]  /*8a80*/  SHF.R.U32.HI R0, RZ, 0x8, R9 ;  /* 0x00000008ff007819 */ /* 0x000fc80000011609 */
[----:B------:R-:W-:Y:S02]  /*8a90*/  LOP3.LUT R0, R0, 0xffff, RZ, 0xc0, !PT ;  /* 0x0000ffff00007812 */ /* 0x000fe400078ec0ff */
[C---:B------:R-:W-:Y:S02]  /*8aa0*/  PRMT R107, R14.reuse, 0x7610, R107 ;  /* 0x000076100e6b7816 */ /* 0x040fe4000000006b */
[----:B------:R-:W-:Y:S01]  /*8ab0*/  ISETP.GE.U32.AND P2, PT, R191, R0, PT ;  /* 0x00000000bf00720c */ /* 0x000fe20003f46070 */
[----:B------:R-:W-:Y:S02]  /*8ac0*/  IMAD.MOV.U32 R0, RZ, RZ, R7 ;  /* 0x000000ffff007224 */ /* 0x000fe400078e0007 */
[----:B------:R-:W-:Y:S01]  /*8ad0*/  IMAD.MOV.U32 R9, RZ, RZ, R11 ;  /* 0x000000ffff097224 */ /* 0x000fe200078e000b */
[----:B------:R3:W1:Y:S01]  /*8ae0*/  MUFU.EX2 R7, R172 ;  /* 0x000000ac00077308 */ /* 0x0006620000000800 */
[----:B------:R-:W-:Y:S01]  /*8af0*/  PRMT R106, R14, 0x7632, R106 ;  /* 0x000076320e6a7816 */ /* 0x000fe2000000006a */
[----:B------:R-:W-:-:S06]  /*8b00*/  IMAD.MOV.U32 R14, RZ, RZ, R167 ;  /* 0x000000ffff0e7224 */ /* 0x000fcc00078e00a7 */
[----:B------:R1:W-:Y:S01]  /*8b10*/  MUFU.EX2 R11, R189 ;  /* 0x000000bd000b7308 */ /* 0x0003e20000000800 */
[----:B---3--:R-:W-:Y:S02]  /*8b20*/  IMAD.MOV.U32 R172, RZ, RZ, R0 ;  /* 0x000000ffffac7224 */ /* 0x008fe400078e0000 */
[----:B------:R-:W-:Y:S02]  /*8b30*/  FADD.FTZ R0, R10, R15 ;  /* 0x0000000f0a007221 */ /* 0x000fe40000010000 */
[----:B------:R-:W-:Y:S02]  /*8b40*/  IMAD.MOV.U32 R15, RZ, RZ, R9 ;  /* 0x000000ffff0f7224 */ /* 0x000fe400078e0009 */
[----:B------:R-:W-:Y:S02]  /*8b50*/  IMAD.MOV.U32 R9, RZ, RZ, R213 ;  /* 0x000000ffff097224 */ /* 0x000fe400078e00d5 */
[----:B-1----:R-:W-:Y:S02]  /*8b60*/  IMAD.MOV.U32 R189, RZ, RZ, R196 ;  /* 0x000000ffffbd7224 */ /* 0x002fe400078e00c4 */
[----:B------:R-:W3:Y:S01]  /*8b70*/  LDL.LU R196, [R1+0x398] ;  /* 0x0003980001c47983 */ /* 0x000ee20000300800 */
[----:B------:R-:W-:Y:S01]  /*8b80*/  IMAD.MOV.U32 R213, RZ, RZ, R178 ;  /* 0x000000ffffd57224 */ /* 0x000fe200078e00b2 */
[----:B------:R-:W-:-:S02]  /*8b90*/  PRMT R178, R107, 0x5410, R106 ;  /* 0x000054106bb27816 */ /* 0x000fc4000000006a */
[----:B------:R1:W3:Y:S01]  /*8ba0*/  LDL.LU R167, [R1+0x394] ;  /* 0x0003940001a77983 */ /* 0x0002e20000300800 */
[C---:B------:R-:W-:Y:S02]  /*8bb0*/  PRMT R105, R5.reuse, 0x7610, R105 ;  /* 0x0000761005697816 */ /* 0x040fe40000000069 */
[----:B------:R-:W-:Y:S02]  /*8bc0*/  PRMT R104, R5, 0x7632, R104 ;  /* 0x0000763205687816 */ /* 0x000fe40000000068 */
[----:B------:R1:W1:Y:S01]  /*8bd0*/  MUFU.EX2 R5, R168 ;  /* 0x000000a800057308 */ /* 0x0002620000000800 */
[----:B--2---:R-:W-:Y:S02]  /*8be0*/  @!P5 HADD2 R163, -R107.H0_H0, -RZ.H0_H0 ;  /* 0xa00000ff6ba3d230 */ /* 0x004fe40000000900 */
[----:B----4-:R-:W-:-:S03]  /*8bf0*/  @!P4 HADD2 R162, -R106.H0_H0, -RZ.H0_H0 ;  /* 0xa00000ff6aa2c230 */ /* 0x010fc60000000900 */
[----:B------:R-:W-:Y:S01]  /*8c00*/  @!P5 PRMT R107, R163, 0x5410, RZ ;  /* 0x00005410a36bd816 */ /* 0x000fe200000000ff */
[----:B------:R-:W-:Y:S02]  /*8c10*/  IMAD.MOV.U32 R163, RZ, RZ, R166 ;  /* 0x000000ffffa37224 */ /* 0x000fe400078e00a6 */
[----:B------:R2:W4:Y:S01]  /*8c20*/  LDL.LU R166, [R1+0x390] ;  /* 0x0003900001a67983 */ /* 0x0005220000300800 */
[----:B------:R-:W-:Y:S01]  /*8c30*/  @!P4 PRMT R106, R162, 0x5410, RZ ;  /* 0x00005410a26ac816 */ /* 0x000fe200000000ff */
[----:B------:R-:W-:Y:S02]  /*8c40*/  IMAD.MOV.U32 R162, RZ, RZ, R163 ;  /* 0x000000ffffa27224 */ /* 0x000fe400078e00a3 */
[----:B------:R-:W-:Y:S02]  /*8c50*/  IMAD.MOV.U32 R163, RZ, RZ, R3 ;  /* 0x000000ffffa37224 */ /* 0x000fe400078e0003 */
[C---:B------:R-:W-:Y:S01]  /*8c60*/  FADD.FTZ R3, R2.reuse, R0 ;  /* 0x0000000002037221 */ /* 0x040fe20000010000 */
[----:B------:R-:W-:Y:S01]  /*8c70*/  F2FP.PACK_AB R0, R2, R10 ;  /* 0x0000000a0200723e */ /* 0x000fe200000000ff */
[----:B------:R-:W-:-:S02]  /*8c80*/  IMAD.MOV.U32 R10, RZ, RZ, R165 ;  /* 0x000000ffff0a7224 */ /* 0x000fc400078e00a5 */
[----:B------:R2:W2:Y:S01]  /*8c90*/  LDL.LU R165, [R1+0x38c] ;  /* 0x00038c0001a57983 */ /* 0x0004a20000300800 */
[----:B------:R-:W-:-:S03]  /*8ca0*/  IMAD.MOV.U32 R2, RZ, RZ, R164 ;  /* 0x000000ffff027224 */ /* 0x000fc600078e00a4 */
[----:B------:R2:W2:Y:S04]  /*8cb0*/  LDL.LU R164, [R1+0x388] ;  /* 0x0003880001a47983 */ /* 0x0004a80000300800 */
[----:B-1----:R-:W2:Y:S01]  /*8cc0*/  LDL.LU R168, [R1+0xc] ;  /* 0x00000c0001a87983 */ /* 0x002ea20000300800 */
[C---:B------:R-:W-:Y:S02]  /*8cd0*/  PRMT R103, R0.reuse, 0x7610, R103 ;  /* 0x0000761000677816 */ /* 0x040fe40000000067 */
[----:B------:R-:W-:Y:S01]  /*8ce0*/  PRMT R102, R0, 0x7632, R102 ;  /* 0x0000763200667816 */ /* 0x000fe20000000066 */
[----:B------:R-:W-:Y:S02]  /*8cf0*/  IMAD.MOV.U32 R0, RZ, RZ, R9 ;  /* 0x000000ffff007224 */ /* 0x000fe400078e0009 */
[----:B------:R1:W1:Y:S02]  /*8d00*/  MUFU.EX2 R9, R183 ;  /* 0x000000b700097308 */ /* 0x0002640000000800 */
[----:B-1----:R-:W-:Y:S01]  /*8d10*/  IMAD.MOV.U32 R183, RZ, RZ, R248 ;  /* 0x000000ffffb77224 */ /* 0x002fe200078e00f8 */
[----:B------:R-:W-:Y:S01]  /*8d20*/  PRMT R248, R105, 0x5410, R104 ;  /* 0x0000541069f87816 */ /* 0x000fe20000000068 */
[----:B---3--:R-:W-:-:S05]  /*8d30*/  @!P3 HADD2 R167, -R105.H0_H0, -RZ.H0_H0 ;  /* 0xa00000ff69a7b230 */ /* 0x008fca0000000900 */
[----:B------:R-:W-:Y:S01]  /*8d40*/  @!P3 PRMT R105, R167, 0x5410, RZ ;  /* 0x00005410a769b816 */ /* 0x000fe200000000ff */
[----:B------:R-:W-:Y:S02]  /*8d50*/  IMAD.MOV.U32 R167, RZ, RZ, R10 ;  /* 0x000000ffffa77224 */ /* 0x000fe400078e000a */
[----:B------:R-:W-:Y:S02]  /*8d60*/  IMAD.MOV.U32 R10, RZ, RZ, R2 ;  /* 0x000000ffff0a7224 */ /* 0x000fe400078e0002 */
[----:B------:R-:W-:-:S04]  /*8d70*/  FADD.FTZ R2, R7, R26 ;  /* 0x0000001a07027221 */ /* 0x000fc80000010000 */
[----:B------:R-:W-:Y:S02]  /*8d80*/  FADD.FTZ R26, R5, R2 ;  /* 0x00000002051a7221 */ /* 0x000fe40000010000 */
[----:B------:R-:W-:-:S04]  /*8d90*/  FADD.FTZ R2, R16, R6 ;  /* 0x0000000610027221 */ /* 0x000fc80000010000 */
[----:B------:R-:W-:-:S04]  /*8da0*/  FADD.FTZ R2, R17, R2 ;  /* 0x0000000211027221 */ /* 0x000fc80000010000 */
[----:B------:R-:W-:Y:S01]  /*8db0*/  FADD.FTZ R2, R19, R2 ;  /* 0x0000000213027221 */ /* 0x000fe20000010000 */
[----:B------:R-:W-:Y:S02]  /*8dc0*/  F2FP.PACK_AB R70, R5, R7 ;  /* 0x000000070546723e */ /* 0x000fe400000000ff */
[----:B------:R-:W-:Y:S01]  /*8dd0*/  MUFU.EX2 R7, R188 ;  /* 0x000000bc00077308 */ /* 0x000fe20000000800 */
[----:B------:R-:W-:-:S07]  /*8de0*/  F2FP.PACK_AB R82, R21, R23 ;  /* 0x000000171552723e */ /* 0x000fce00000000ff */
[----:B------:R1:W-:Y:S01]  /*8df0*/  MUFU.EX2 R5, R193 ;  /* 0x000000c100057308 */ /* 0x0003e20000000800 */
[----:B------:R-:W-:Y:S02]  /*8e00*/  F2FP.PACK_AB R65, R18, R22 ;  /* 0x000000161241723e */ /* 0x000fe400000000ff */
[----:B------:R-:W-:Y:S02]  /*8e10*/  F2FP.PACK_AB R17, R17, R16 ;  /* 0x000000101111723e */ /* 0x000fe400000000ff */
[----:B------:R-:W-:Y:S02]  /*8e20*/  F2FP.PACK_AB R19, R11, R19 ;  /* 0x000000130b13723e */ /* 0x000fe400000000ff */
[C---:B------:R-:W-:Y:S02]  /*8e30*/  PRMT R101, R17.reuse, 0x7610, R101 ;  /* 0x0000761011657816 */ /* 0x040fe40000000065 */
[----:B------:R-:W-:Y:S01]  /*8e40*/  PRMT R100, R17, 0x7632, R100 ;  /* 0x0000763211647816 */ /* 0x000fe20000000064 */
[----:B------:R-:W-:Y:S01]  /*8e50*/  IMAD.MOV.U32 R17, RZ, RZ, R198 ;  /* 0x000000ffff117224 */ /* 0x000fe200078e00c6 */
[----:B----4-:R-:W-:-:S05]  /*8e60*/  @!P2 HADD2 R166, -R104.H0_H0, -RZ.H0_H0 ;  /* 0xa00000ff68a6a230 */ /* 0x010fca0000000900 */
[----:B------:R-:W-:Y:S01]  /*8e70*/  @!P2 PRMT R104, R166, 0x5410, RZ ;  /* 0x00005410a668a816 */ /* 0x000fe200000000ff */
[----:B--2---:R-:W-:Y:S02]  /*8e80*/  @!P1 HADD2 R165, -R103.H0_H0, -RZ.H0_H0 ;  /* 0xa00000ff67a59230 */ /* 0x004fe40000000900 */
[----:B------:R-:W-:Y:S01]  /*8e90*/  @!P0 HADD2 R164, -R102.H0_H0, -RZ.H0_H0 ;  /* 0xa00000ff66a48230 */ /* 0x000fe20000000900 */
[----:B------:R-:W-:Y:S01]  /*8ea0*/  IMAD.MOV.U32 R166, RZ, RZ, R168 ;  /* 0x000000ffffa67224 */ /* 0x000fe200078e00a8 */
[----:B------:R-:W-:-:S03]  /*8eb0*/  PRMT R168, R103, 0x5410, R102 ;  /* 0x0000541067a87816 */ /* 0x000fc60000000066 */
[----:B------:R-:W-:Y:S01]  /*8ec0*/  @!P0 PRMT R102, R164, 0x5410, RZ ;  /* 0x00005410a4668816 */ /* 0x000fe200000000ff */
[----:B------:R-:W-:Y:S02]  /*8ed0*/  IMAD.MOV.U32 R164, RZ, RZ, R172 ;  /* 0x000000ffffa47224 */ /* 0x000fe400078e00ac */
[----:B------:R-:W-:Y:S01]  /*8ee0*/  IMAD.MOV.U32 R172, RZ, RZ, R8 ;  /* 0x000000ffffac7224 */ /* 0x000fe200078e0008 */
[----:B------:R-:W-:Y:S01]  /*8ef0*/  @!P1 PRMT R103, R165, 0x5410, RZ ;  /* 0x00005410a5679816 */ /* 0x000fe200000000ff */
[----:B------:R2:W3:Y:S01]  /*8f00*/  MUFU.EX2 R8, R176 ;  /* 0x000000b000087308 */ /* 0x0004e20000000800 */
[----:B------:R-:W-:Y:S02]  /*8f10*/  IMAD.MOV.U32 R165, RZ, RZ, R183 ;  /* 0x000000ffffa57224 */ /* 0x000fe400078e00b7 */
[----:B------:R-:W-:Y:S02]  /*8f20*/  IMAD.MOV.U32 R183, RZ, RZ, R14 ;  /* 0x000000ffffb77224 */ /* 0x000fe400078e000e */
[----:B------:R-:W-:Y:S01]  /*8f30*/  FADD.FTZ R14, R11, R2 ;  /* 0x000000020b0e7221 */ /* 0x000fe20000010000 */
[----:B------:R-:W-:Y:S01]  /*8f40*/  IADD3 R2, R192, 0x3, RZ ;  /* 0x00000003c0027810 */ /* 0x000fe20007ffe0ff */
[----:B-1----:R-:W-:Y:S01]  /*8f50*/  IMAD.MOV.U32 R193, RZ, RZ, R164 ;  /* 0x000000ffffc17224 */ /* 0x002fe200078e00a4 */
[----:B------:R1:W4:Y:S01]  /*8f60*/  LDL.LU R192, [R1+0x384] ;  /* 0x0003840001c07983 */ /* 0x0003220000300800 */
[----:B--2---:R-:W-:-:S02]  /*8f70*/  IMAD.MOV.U32 R176, RZ, RZ, R0 ;  /* 0x000000ffffb07224 */ /* 0x004fc400078e0000 */
[----:B------:R-:W-:Y:S01]  /*8f80*/  FADD.FTZ R0, R23, R27 ;  /* 0x0000001b17007221 */ /* 0x000fe20000010000 */
[----:B------:R-:W-:-:S03]  /*8f90*/  LOP3.LUT R188, R217, R247, R2, 0x96, !PT ;  /* 0x000000f7d9bc7212 */ /* 0x000fc600078e9602 */
[----:B------:R-:W-:-:S04]  /*8fa0*/  FADD.FTZ R0, R21, R0 ;  /* 0x0000000015007221 */ /* 0x000fc80000010000 */
[----:B------:R-:W-:Y:S02]  /*8fb0*/  FADD.FTZ R0, R22, R0 ;  /* 0x0000000016007221 */ /* 0x000fe40000010000 */
[----:B------:R-:W-:-:S04]  /*8fc0*/  IMAD.WIDE.U32 R22, R188, -0x326172a9, RZ ;  /* 0xcd9e8d57bc167825 */ /* 0x000fc800078e00ff */
[----:B------:R-:W-:Y:S02]  /*8fd0*/  FADD.FTZ R21, R18, R0 ;  /* 0x0000000012157221 */ /* 0x000fe40000010000 */
[----:B------:R-:W-:Y:S01]  /*8fe0*/  FADD.FTZ R0, R9, R3 ;  /* 0x0000000309007221 */ /* 0x000fe20000010000 */
[----:B------:R-:W-:Y:S02]  /*8ff0*/  LOP3.LUT R2, R23, R240, R234, 0x96, !PT ;  /* 0x000000f017027212 */ /* 0x000fe400078e96ea */
[----:B------:R-:W-:Y:S01]  /*9000*/  LOP3.LUT R6, R133, R239, R22, 0x96, !PT ;  /* 0x000000ef85067212 */ /* 0x000fe200078e9616 */
[----:B---3--:R-:W-:Y:S01]  /*9010*/  FADD.FTZ R0, R8, R0 ;  /* 0x0000000008007221 */ /* 0x008fe20000010000 */
[----:B------:R-:W-:Y:S01]  /*9020*/  F2FP.PACK_AB R18, R5, R7 ;  /* 0x000000070512723e */ /* 0x000fe200000000ff */
[----:B------:R-:W-:-:S04]  /*9030*/  IMAD.WIDE.U32 R2, R2, -0x2daee0ad, RZ ;  /* 0xd2511f5302027825 */ /* 0x000fc800078e00ff */
[----:B------:R-:W-:Y:S02]  /*9040*/  FADD.FTZ R0, R7, R0 ;  /* 0x0000000007007221 */ /* 0x000fe40000010000 */
[----:B------:R-:W-:Y:S01]  /*9050*/  IMAD.WIDE.U32 R6, R6, -0x2daee0ad, RZ ;  /* 0xd2511f5306067825 */ /* 0x000fe200078e00ff */
[----:B------:R-:W-:-:S03]  /*9060*/  F2FP.PACK_AB R16, R8, R9 ;  /* 0x000000090810723e */ /* 0x000fc600000000ff */
[----:B------:R-:W-:Y:S02]  /*9070*/  IMAD.MOV.U32 R164, RZ, RZ, R162 ;  /* 0x000000ffffa47224 */ /* 0x000fe400078e00a2 */
[----:B------:R-:W-:Y:S02]  /*9080*/  IMAD.MOV.U32 R162, RZ, RZ, R15 ;  /* 0x000000ffffa27224 */ /* 0x000fe400078e000f */
[----:B------:R-:W-:Y:S01]  /*9090*/  FADD.FTZ R15, R5, R0 ;  /* 0x00000000050f7221 */ /* 0x000fe20000010000 */
[----:B------:R-:W-:Y:S01]  /*90a0*/  LOP3.LUT R8, R7, R242, R2, 0x96, !PT ;  /* 0x000000f207087212 */ /* 0x000fe200078e9602 */
[----:B------:R-:W-:Y:S01]  /*90b0*/  IMAD.MOV.U32 R0, RZ, RZ, R10 ;  /* 0x000000ffff007224 */ /* 0x000fe200078e000a */
[----:B------:R-:W-:-:S03]  /*90c0*/  LOP3.LUT R10, R3, R241, R138, 0x96, !PT ;  /* 0x000000f1030a7212 */ /* 0x000fc600078e968a */
[----:B------:R-:W-:-:S04]  /*90d0*/  IMAD.WIDE.U32 R8, R8, -0x326172a9, RZ ;  /* 0xcd9e8d5708087825 */ /* 0x000fc800078e00ff */
[----:B------:R-:W-:-:S05]  /*90e0*/  IMAD.WIDE.U32 R10, R10, -0x326172a9, RZ ;  /* 0xcd9e8d570a0a7825 */ /* 0x000fca00078e00ff */
[----:B------:R-:W-:Y:S02]  /*90f0*/  LOP3.LUT R3, R11, R233, R132, 0x96, !PT ;  /* 0x000000e90b037212 */ /* 0x000fe400078e9684 */
[----:B------:R-:W-:-:S03]  /*9100*/  LOP3.LUT R10, R9, R249, R10, 0x96, !PT ;  /* 0x000000f9090a7212 */ /* 0x000fc600078e960a */
[----:B------:R-:W-:-:S04]  /*9110*/  IMAD.WIDE.U32 R2, R3, -0x2daee0ad, RZ ;  /* 0xd2511f5303027825 */ /* 0x000fc800078e00ff */
[----:B------:R-:W-:Y:S01]  /*9120*/  IMAD.WIDE.U32 R10, R10, -0x2daee0ad, RZ ;  /* 0xd2511f530a0a7825 */ /* 0x000fe200078e00ff */
[----:B------:R-:W-:-:S04]  /*9130*/  LOP3.LUT R6, R3, R251, R6, 0x96, !PT ;  /* 0x000000fb03067212 */ /* 0x000fc800078e9606 */
[----:B------:R-:W-:Y:S01]  /*9140*/  LOP3.LUT R2, R11, R243, R2, 0x96, !PT ;  /* 0x000000f30b027212 */ /* 0x000fe200078e9602 */
[----:B------:R-:W-:-:S04]  /*9150*/  IMAD.WIDE.U32 R6, R6, -0x326172a9, RZ ;  /* 0xcd9e8d5706067825 */ /* 0x000fc800078e00ff */
[----:B------:R-:W-:-:S04]  /*9160*/  IMAD.WIDE.U32 R2, R2, -0x326172a9, RZ ;  /* 0xcd9e8d5702027825 */ /* 0x000fc800078e00ff */
[----:B------:R-:W-:Y:S01]  /*9170*/  IMAD.MOV.U32 R11, RZ, RZ, R0 ;  /* 0x000000ffff0b7224 */ /* 0x000fe200078e0000 */
[----:B------:R-:W-:-:S04]  /*9180*/  LOP3.LUT R0, R3, R177, R6, 0x96, !PT ;  /* 0x000000b103007212 */ /* 0x000fc800078e9606 */
[----:B------:R-:W-:-:S04]  /*9190*/  LOP3.LUT R5, R0, 0xff, RZ, 0xc0, !PT ;  /* 0x000000ff00057812 */ /* 0x000fc800078ec0ff */
[----:B------:R-:W-:Y:S02]  /*91a0*/  ISETP.GE.U32.AND P1, PT, R191, R5, PT ;  /* 0x00000005bf00720c */ /* 0x000fe40003f26070 */
[----:B------:R-:W-:-:S04]  /*91b0*/  LOP3.LUT R5, R0, 0xffff, RZ, 0xc0, !PT ;  /* 0x0000ffff00057812 */ /* 0x000fc800078ec0ff */
[----:B------:R-:W-:Y:S01]  /*91c0*/  SHF.R.U32.HI R5, RZ, 0x8, R5 ;  /* 0x00000008ff057819 */ /* 0x000fe20000011605 */
[----:B------:R-:W-:Y:S01]  /*91d0*/  IMAD.MOV.U32 R27, RZ, RZ, R166 ;  /* 0x000000ffff1b7224 */ /* 0x000fe200078e00a6 */
[----:B------:R-:W-:Y:S01]  /*91e0*/  LOP3.LUT R8, R7, R245, R8, 0x96, !PT ;  /* 0x000000f507087212 */ /* 0x000fe200078e9608 */
[----:B------:R2:W-:Y:S01]  /*91f0*/  MUFU.EX2 R9, R219 ;  /* 0x000000db00097308 */ /* 0x0005e20000000800 */
[----:B------:R-:W-:Y:S01]  /*9200*/  LOP3.LUT R5, R5, 0xffff, RZ, 0xc0, !PT ;  /* 0x0000ffff05057812 */ /* 0x000fe200078ec0ff */
[----:B------:R-:W-:Y:S02]  /*9210*/  IMAD.MOV.U32 R166, RZ, RZ, R160 ;  /* 0x000000ffffa67224 */ /* 0x000fe400078e00a0 */
[----:B------:R-:W-:-:S04]  /*9220*/  IMAD.MOV.U32 R160, RZ, RZ, R161 ;  /* 0x000000ffffa07224 */ /* 0x000fc800078e00a1 */
[----:B------:R-:W3:Y:S01]  /*9230*/  MUFU.EX2 R7, R218 ;  /* 0x000000da00077308 */ /* 0x000ee20000000800 */
[----:B------:R-:W-:Y:S01]  /*9240*/  IMAD.MOV.U32 R161, RZ, RZ, R187 ;  /* 0x000000ffffa17224 */ /* 0x000fe200078e00bb */
[----:B------:R-:W-:Y:S01]  /*9250*/  ISETP.GE.U32.AND P4, PT, R191, R5, PT ;  /* 0x00000005bf00720c */ /* 0x000fe20003f86070 */
[----:B------:R1:W4:Y:S01]  /*9260*/  LDL.LU R187, [R1+0x380] ;  /* 0x0003800001bb7983 */ /* 0x0003220000300800 */
[----:B------:R-:W-:Y:S01]  /*9270*/  SHF.R.U32.HI R5, RZ, 0x10, R0 ;  /* 0x00000010ff057819 */ /* 0x000fe20000011600 */
[----:B--2---:R-:W-:-:S03]  /*9280*/  IMAD.MOV.U32 R219, RZ, RZ, R11 ;  /* 0x000000ffffdb7224 */ /* 0x004fc600078e000b */
[----:B------:R2:W1:Y:S01]  /*9290*/  MUFU.EX2 R6, R214 ;  /* 0x000000d600067308 */ /* 0x0004620000000800 */
[----:B------:R-:W-:-:S04]  /*92a0*/  SHF.R.U32.HI R0, RZ, 0x18, R0 ;  /* 0x00000018ff007819 */ /* 0x000fc80000011600 */
[----:B------:R-:W-:-:S03]  /*92b0*/  ISETP.GE.U32.AND P3, PT, R191, R0, PT ;  /* 0x00000000bf00720c */ /* 0x000fc60003f66070 */
[----:B------:R1:W1:Y:S01]  /*92c0*/  MUFU.EX2 R11, R215 ;  /* 0x000000d7000b7308 */ /* 0x0002620000000800 */
[----:B------:R-:W-:Y:S01]  /*92d0*/  LOP3.LUT R0, R2, 0xff, RZ, 0xc0, !PT ;  /* 0x000000ff02007812 */ /* 0x000fe200078ec0ff */
[----:B--2---:R-:W-:Y:S02]  /*92e0*/  IMAD.MOV.U32 R214, RZ, RZ, R219 ;  /* 0x000000ffffd67224 */ /* 0x004fe400078e00db */
[----:B------:R-:W-:Y:S02]  /*92f0*/  IMAD.MOV.U32 R219, RZ, RZ, R163 ;  /* 0x000000ffffdb7224 */ /* 0x000fe400078e00a3 */
[----:B-1----:R-:W-:Y:S02]  /*9300*/  IMAD.MOV.U32 R215, RZ, RZ, R214 ;  /* 0x000000ffffd77224 */ /* 0x002fe400078e00d6 */
[----:B------:R-:W-:Y:S02]  /*9310*/  IMAD.MOV.U32 R214, RZ, RZ, R219 ;  /* 0x000000ffffd67224 */ /* 0x000fe400078e00db */
[----:B------:R-:W-:-:S02]  /*9320*/  IMAD.MOV.U32 R219, RZ, RZ, R213 ;  /* 0x000000ffffdb7224 */ /* 0x000fc400078e00d5 */
[----:B------:R-:W-:Y:S02]  /*9330*/  IMAD.MOV.U32 R213, RZ, RZ, R20 ;  /* 0x000000ffffd57224 */ /* 0x000fe400078e0014 */
[----:B------:R-:W-:Y:S01]  /*9340*/  IMAD.MOV.U32 R20, RZ, RZ, R196 ;  /* 0x000000ffff147224 */ /* 0x000fe200078e00c4 */
[----:B------:R-:W-:Y:S01]  /*9350*/  ISETP.GE.U32.AND P2, PT, R191, R0, PT ;  /* 0x00000000bf00720c */ /* 0x000fe20003f46070 */
[----:B------:R1:W2:Y:S01]  /*9360*/  LDL.LU R196, [R1+0x37c] ;  /* 0x00037c0001c47983 */ /* 0x0002a20000300800 */
[----:B---3--:R-:W-:Y:S02]  /*9370*/  FADD.FTZ R0, R7, R14 ;  /* 0x0000000e07007221 */ /* 0x008fe40000010000 */
[----:B------:R-:W-:Y:S02]  /*9380*/  IMAD.MOV.U32 R14, RZ, RZ, R215 ;  /* 0x000000ffff0e7224 */ /* 0x000fe400078e00d7 */
[----:B------:R-:W-:Y:S02]  /*9390*/  IMAD.MOV.U32 R215, RZ, RZ, R197 ;  /* 0x000000ffffd77224 */ /* 0x000fe400078e00c5 */
[----:B------:R1:W3:Y:S04]  /*93a0*/  LDL.LU R197, [R1+0x378] ;  /* 0x0003780001c57983 */ /* 0x0002e80000300800 */
[----:B------:R1:W3:Y:S01]  /*93b0*/  LDL.LU R198, [R1+0x374] ;  /* 0x0003740001c67983 */ /* 0x0002e20000300800 */
[----:B------:R-:W-:Y:S01]  /*93c0*/  IMAD.MOV.U32 R218, RZ, RZ, R193 ;  /* 0x000000ffffda7224 */ /* 0x000fe200078e00c1 */
[----:B------:R-:W-:Y:S01]  /*93d0*/  LOP3.LUT R5, R5, 0xff, RZ, 0xc0, !PT ;  /* 0x000000ff05057812 */ /* 0x000fe200078ec0ff */
[----:B------:R-:W-:-:S02]  /*93e0*/  IMAD.MOV.U32 R193, RZ, RZ, R176 ;  /* 0x000000ffffc17224 */ /* 0x000fc400078e00b0 */
[----:B------:R-:W-:Y:S01]  /*93f0*/  IMAD.MOV.U32 R176, RZ, RZ, R167 ;  /* 0x000000ffffb07224 */ /* 0x000fe200078e00a7 */
[----:B------:R-:W-:Y:S01]  /*9400*/  ISETP.GE.U32.AND P5, PT, R191, R5, PT ;  /* 0x00000005bf00720c */ /* 0x000fe20003fa6070 */
[----:B------:R-:W-:Y:S01]  /*9410*/  IMAD.MOV.U32 R167, RZ, RZ, R169 ;  /* 0x000000ffffa77224 */ /* 0x000fe200078e00a9 */
[----:B------:R-:W-:Y:S01]  /*9420*/  LOP3.LUT R5, R2, 0xffff, RZ, 0xc0, !PT ;  /* 0x0000ffff02057812 */ /* 0x000fe200078ec0ff */
[----:B------:R-:W-:Y:S01]  /*9430*/  IMAD.MOV.U32 R169, RZ, RZ, R181 ;  /* 0x000000ffffa97224 */ /* 0x000fe200078e00b5 */
[----:B------:R-:W-:Y:S01]  /*9440*/  SHF.R.U32.HI R3, RZ, 0x10, R2 ;  /* 0x00000010ff037819 */ /* 0x000fe20000011602 */
[C---:B------:R-:W-:Y:S01]  /*9450*/  FADD.FTZ R181, R9.reuse, R0 ;  /* 0x0000000009b57221 */ /* 0x040fe20000010000 */
[----:B------:R-:W-:Y:S01]  /*9460*/  SHF.R.U32.HI R2, RZ, 0x18, R2 ;  /* 0x00000018ff027819 */ /* 0x000fe20000011602 */
[----:B------:R-:W-:Y:S01]  /*9470*/  FADD.FTZ R0, R6, R15 ;  /* 0x0000000f06007221 */ /* 0x000fe20000010000 */
[----:B------:R-:W-:Y:S01]  /*9480*/  @!P1 HADD2 R179, -R101.H0_H0, -RZ.H0_H0 ;  /* 0xa00000ff65b39230 */ /* 0x000fe20000000900 */
[----:B------:R-:W-:Y:S01]  /*9490*/  IMAD.MOV.U32 R163, RZ, RZ, R182 ;  /* 0x000000ffffa37224 */ /* 0x000fe200078e00b6 */
[----:B------:R-:W-:Y:S01]  /*94a0*/  F2FP.PACK_AB R9, R9, R7 ;  /* 0x000000070909723e */ /* 0x000fe200000000ff */
[----:B------:R-:W-:Y:S01]  /*94b0*/  FADD.FTZ R182, R11, R0 ;  /* 0x000000000bb67221 */ /* 0x000fe20000010000 */
[----:B------:R-:W-:Y:S01]  /*94c0*/  ISETP.GE.U32.AND P0, PT, R191, R2, PT ;  /* 0x00000002bf00720c */ /* 0x000fe20003f06070 */
[----:B------:R-:W-:Y:S01]  /*94d0*/  IMAD.MOV.U32 R7, RZ, RZ, R214 ;  /* 0x000000ffff077224 */ /* 0x000fe200078e00d6 */
[----:B------:R-:W-:Y:S01]  /*94e0*/  LOP3.LUT R0, R3, 0xff, RZ, 0xc0, !PT ;  /* 0x000000ff03007812 */ /* 0x000fe200078ec0ff */
[----:B------:R-:W-:Y:S01]  /*94f0*/  IMAD.MOV.U32 R214, RZ, RZ, R218 ;  /* 0x000000ffffd67224 */ /* 0x000fe200078e00da */
[----:B------:R-:W-:Y:S01]  /*9500*/  PRMT R218, R101, 0x5410, R100 ;  /* 0x0000541065da7816 */ /* 0x000fe20000000064 */
[----:B------:R-:W-:Y:S01]  /*9510*/  IMAD.WIDE.U32 R2, R8, -0x2daee0ad, RZ ;  /* 0xd2511f5308027825 */ /* 0x000fe200078e00ff */
[----:B------:R-:W-:-:S02]  /*9520*/  @!P1 PRMT R101, R179, 0x5410, RZ ;  /* 0x00005410b3659816 */ /* 0x000fc400000000ff */
[----:B------:R-:W-:Y:S01]  /*9530*/  ISETP.GE.U32.AND P1, PT, R191, R0, PT ;  /* 0x00000000bf00720c */ /* 0x000fe20003f26070 */
[----:B------:R-:W-:Y:S01]  /*9540*/  IMAD.MOV.U32 R179, RZ, RZ, R215 ;  /* 0x000000ffffb37224 */ /* 0x000fe200078e00d7 */
[----:B------:R-:W-:Y:S01]  /*9550*/  LOP3.LUT R0, R3, R173, R10, 0x96, !PT ;  /* 0x000000ad03007212 */ /* 0x000fe200078e960a */
[----:B------:R-:W-:Y:S01]  /*9560*/  IMAD.MOV.U32 R15, RZ, RZ, R7 ;  /* 0x000000ffff0f7224 */ /* 0x000fe200078e0007 */
[C---:B------:R-:W-:Y:S02]  /*9570*/  PRMT R98, R16.reuse, 0x7610, R98 ;  /* 0x0000761010627816 */ /* 0x040fe40000000062 */
[----:B------:R-:W-:Y:S02]  /*9580*/  F2FP.PACK_AB R11, R11, R6 ;  /* 0x000000060b0b723e */ /* 0x000fe400000000ff */
[----:B------:R-:W-:Y:S02]  /*9590*/  PRMT R99, R16, 0x7632, R99 ;  /* 0x0000763210637816 */ /* 0x000fe40000000063 */
[----:B------:R-:W-:-:S02]  /*95a0*/  LOP3.LUT R7, R2, 0xffff, RZ, 0xc0, !PT ;  /* 0x0000ffff02077812 */ /* 0x000fc400078ec0ff */
[----:B------:R-:W-:Y:S02]  /*95b0*/  LOP3.LUT R6, R2, 0xff, RZ, 0xc0, !PT ;  /* 0x000000ff02067812 */ /* 0x000fe400078ec0ff */
[--C-:B------:R-:W-:Y:S02]  /*95c0*/  SHF.R.U32.HI R8, RZ, 0x10, R2.reuse ;  /* 0x00000010ff087819 */ /* 0x100fe40000011602 */
[----:B------:R-:W-:Y:S02]  /*95d0*/  SHF.R.U32.HI R3, RZ, 0x18, R2 ;  /* 0x00000018ff037819 */ /* 0x000fe40000011602 */
[----:B------:R-:W-:Y:S02]  /*95e0*/  SHF.R.U32.HI R2, RZ, 0x10, R0 ;  /* 0x00000010ff027819 */ /* 0x000fe40000011600 */
[----:B------:R-:W-:Y:S02]  /*95f0*/  PRMT R97, R19, 0x7610, R97 ;  /* 0x0000761013617816 */ /* 0x000fe40000000061 */
[----:B------:R-:W-:-:S02]  /*9600*/  SHF.R.U32.HI R5, RZ, 0x8, R5 ;  /* 0x00000008ff057819 */ /* 0x000fc40000011605 */
[----:B------:R-:W-:Y:S02]  /*9610*/  LOP3.LUT R2, R2, 0xff, RZ, 0xc0, !PT ;  /* 0x000000ff02027812 */ /* 0x000fe400078ec0ff */
[----:B------:R-:W-:Y:S02]  /*9620*/  PRMT R215, R98, 0x5410, R99 ;  /* 0x0000541062d77816 */ /* 0x000fe40000000063 */
[----:B------:R-:W-:Y:S02]  /*9630*/  LOP3.LUT R5, R5, 0xffff, RZ, 0xc0, !PT ;  /* 0x0000ffff05057812 */ /* 0x000fe400078ec0ff */
[----:B------:R-:W-:Y:S01]  /*9640*/  PRMT R96, R19, 0x7632, R96 ;  /* 0x0000763213607816 */ /* 0x000fe20000000060 */
[----:B------:R-:W1:Y:S01]  /*9650*/  MUFU.EX2 R10, R226 ;  /* 0x000000e2000a7308 */ /* 0x000e620000000800 */
[C---:B------:R-:W-:Y:S02]  /*9660*/  PRMT R94, R18.reuse, 0x7610, R94 ;  /* 0x00007610125e7816 */ /* 0x040fe4000000005e */
[----:B------:R-:W-:-:S03]  /*9670*/  PRMT R95, R18, 0x7632, R95 ;  /* 0x00007632125f7816 */ /* 0x000fc6000000005f */
[----:B------:R-:W-:Y:S01]  /*9680*/  @!P1 HADD2 R201, -R94.H0_H0, -RZ.H0_H0 ;  /* 0xa00000ff5ec99230 */ /* 0x000fe20000000900 */
[C---:B------:R-:W-:Y:S01]  /*9690*/  PRMT R93, R9.reuse, 0x7610, R93 ;  /* 0x00007610095d7816 */ /* 0x040fe2000000005d */
[----:B-1----:R-:W-:Y:S01]  /*96a0*/  FADD.FTZ R181, R10, R181 ;  /* 0x000000b50ab57221 */ /* 0x002fe20000010000 */
[----:B------:R-:W-:Y:S01]  /*96b0*/  PRMT R92, R9, 0x7632, R92 ;  /* 0x00007632095c7816 */ /* 0x000fe2000000005c */
[----:B------:R-:W-:Y:S08]  /*96c0*/  MUFU.EX2 R32, R32 ;  /* 0x0000002000207308 */ /* 0x000ff00000000800 */
[----:B------:R-:W-:Y:S01]  /*96d0*/  MUFU.EX2 R27, R27 ;  /* 0x0000001b001b7308 */ /* 0x000fe20000000800 */
[----:B----4-:R-:W-:-:S05]  /*96e0*/  @!P3 HADD2 R192, -R99.H0_H0, -RZ.H0_H0 ;  /* 0xa00000ff63c0b230 */ /* 0x010fca0000000900 */
[----:B------:R-:W-:Y:S02]  /*96f0*/  @!P3 PRMT R99, R192, 0x5410, RZ ;  /* 0x00005410c063b816 */ /* 0x000fe400000000ff */
[----:B------:R-:W-:Y:S08]  /*9700*/  MUFU.EX2 R31, R31 ;  /* 0x0000001f001f7308 */ /* 0x000ff00000000800 */
[----:B------:R-:W-:Y:S08]  /*9710*/  MUFU.EX2 R30, R30 ;  /* 0x0000001e001e7308 */ /* 0x000ff00000000800 */
[----:B------:R-:W-:Y:S08]  /*9720*/  MUFU.EX2 R20, R20 ;  /* 0x0000001400147308 */ /* 0x000ff00000000800 */
[----:B------:R-:W-:Y:S01]  /*9730*/  MUFU.EX2 R17, R17 ;  /* 0x0000001100117308 */ /* 0x000fe20000000800 */
[----:B------:R-:W-:-:S05]  /*9740*/  @!P4 HADD2 R187, -R100.H0_H0, -RZ.H0_H0 ;  /* 0xa00000ff64bbc230 */ /* 0x000fca0000000900 */
[----:B------:R-:W-:Y:S01]  /*9750*/  @!P4 PRMT R100, R187, 0x5410, RZ ;  /* 0x00005410bb64c816 */ /* 0x000fe200000000ff */
[----:B------:R-:W-:Y:S02]  /*9760*/  IMAD.MOV.U32 R187, RZ, RZ, R179 ;  /* 0x000000ffffbb7224 */ /* 0x000fe400078e00b3 */
[----:B------:R-:W-:Y:S02]  /*9770*/  IMAD.MOV.U32 R179, RZ, RZ, R14 ;  /* 0x000000ffffb37224 */ /* 0x000fe400078e000e */
[----:B------:R-:W-:Y:S01]  /*9780*/  IMAD.MOV.U32 R14, RZ, RZ, R170 ;  /* 0x000000ffff0e7224 */ /* 0x000fe200078e00aa */
[----:B------:R1:W-:Y:S01]  /*9790*/  MUFU.EX2 R16, R187 ;  /* 0x000000bb00107308 */ /* 0x0003e20000000800 */
[----:B------:R-:W-:Y:S02]  /*97a0*/  ISETP.GE.U32.AND P4, PT, R191, R5, PT ;  /* 0x00000005bf00720c */ /* 0x000fe40003f86070 */
[----:B-1----:R-:W-:Y:S02]  /*97b0*/  IMAD.MOV.U32 R187, RZ, RZ, R14 ;  /* 0x000000ffffbb7224 */ /* 0x002fe400078e000e */
[----:B------:R-:W-:-:S02]  /*97c0*/  IMAD.MOV.U32 R14, RZ, RZ, R214 ;  /* 0x000000ffff0e7224 */ /* 0x000fc400078e00d6 */
[----:B------:R-:W-:Y:S02]  /*97d0*/  IMAD.MOV.U32 R214, RZ, RZ, R172 ;  /* 0x000000ffffd67224 */ /* 0x000fe400078e00ac */
[----:B------:R-:W-:Y:S01]  /*97e0*/  IMAD.MOV.U32 R192, RZ, RZ, R187 ;  /* 0x000000ffffc07224 */ /* 0x000fe200078e00bb */
[----:B--2---:R-:W-:Y:S01]  /*97f0*/  @!P5 HADD2 R196, -R98.H0_H0, -RZ.H0_H0 ;  /* 0xa00000ff62c4d230 */ /* 0x004fe20000000900 */
[----:B------:R-:W-:-:S04]  /*9800*/  IMAD.MOV.U32 R187, RZ, RZ, R214 ;  /* 0x000000ffffbb7224 */ /* 0x000fc800078e00d6 */
[----:B------:R-:W-:Y:S01]  /*9810*/  @!P5 PRMT R98, R196, 0x5410, RZ ;  /* 0x00005410c462d816 */ /* 0x000fe200000000ff */
[----:B---3--:R-:W-:Y:S01]  /*9820*/  @!P2 HADD2 R197, -R97.H0_H0, -RZ.H0_H0 ;  /* 0xa00000ff61c5a230 */ /* 0x008fe20000000900 */
[----:B------:R-:W-:Y:S02]  /*9830*/  ISETP.GE.U32.AND P5, PT, R191, R2, PT ;  /* 0x00000002bf00720c */ /* 0x000fe40003fa6070 */
[----:B------:R-:W-:Y:S02]  /*9840*/  LOP3.LUT R2, R0, 0xff, RZ, 0xc0, !PT ;  /* 0x000000ff00027812 */ /* 0x000fe400078ec0ff */
[----:B------:R-:W-:Y:S01]  /*9850*/  PRMT R214, R97, 0x5410, R96 ;  /* 0x0000541061d67816 */ /* 0x000fe20000000060 */
[----:B------:R-:W1:Y:S01]  /*9860*/  MUFU.EX2 R5, R228 ;  /* 0x000000e400057308 */ /* 0x000e620000000800 */
[----:B------:R-:W-:Y:S02]  /*9870*/  @!P2 PRMT R97, R197, 0x5410, RZ ;  /* 0x00005410c561a816 */ /* 0x000fe400000000ff */
[----:B------:R-:W-:-:S02]  /*9880*/  ISETP.GE.U32.AND P2, PT, R191, R2, PT ;  /* 0x00000002bf00720c */ /* 0x000fc40003f46070 */
[----:B------:R-:W-:Y:S02]  /*9890*/  SHF.R.U32.HI R2, RZ, 0x18, R0 ;  /* 0x00000018ff027819 */ /* 0x000fe40000011600 */
[----:B------:R-:W-:Y:S01]  /*98a0*/  LOP3.LUT R0, R0, 0xffff, RZ, 0xc0, !PT ;  /* 0x0000ffff00007812 */ /* 0x000fe200078ec0ff */
[----:B------:R-:W-:-:S03]  /*98b0*/  IMAD.MOV.U32 R19, RZ, RZ, R192 ;  /* 0x000000ffff137224 */ /* 0x000fc600078e00c0 */
[----:B------:R-:W-:Y:S01]  /*98c0*/  SHF.R.U32.HI R0, RZ, 0x8, R0 ;  /* 0x00000008ff007819 */ /* 0x000fe20000011600 */
[----:B------:R-:W-:Y:S01]  /*98d0*/  IMAD.MOV.U32 R192, RZ, RZ, R187 ;  /* 0x000000ffffc07224 */ /* 0x000fe200078e00bb */
[----:B------:R-:W-:Y:S01]  /*98e0*/  @!P4 HADD2 R198, -R96.H0_H0, -RZ.H0_H0 ;  /* 0xa00000ff60c6c230 */ /* 0x000fe20000000900 */
[----:B------:R-:W-:Y:S01]  /*98f0*/  IMAD.MOV.U32 R187, RZ, RZ, R213 ;  /* 0x000000ffffbb7224 */ /* 0x000fe200078e00d5 */
[----:B------:R-:W-:Y:S02]  /*9900*/  LOP3.LUT R0, R0, 0xffff, RZ, 0xc0, !PT ;  /* 0x0000ffff00007812 */ /* 0x000fe400078ec0ff */
[----:B------:R-:W-:Y:S02]  /*9910*/  PRMT R213, R94, 0x5410, R95 ;  /* 0x000054105ed57816 */ /* 0x000fe4000000005f */
[----:B------:R-:W-:Y:S02]  /*9920*/  @!P1 PRMT R94, R201, 0x5410, RZ ;  /* 0x00005410c95e9816 */ /* 0x000fe400000000ff */
[----:B------:R-:W-:Y:S01]  /*9930*/  ISETP.GE.U32.AND P1, PT, R191, R0, PT ;  /* 0x00000000bf00720c */ /* 0x000fe20003f26070 */
[C---:B-1----:R-:W-:Y:S01]  /*9940*/  FADD.FTZ R181, R5.reuse, R181 ;  /* 0x000000b505b57221 */ /* 0x042fe20000010000 */
[----:B------:R-:W-:Y:S01]  /*9950*/  @!P4 PRMT R96, R198, 0x5410, RZ ;  /* 0x00005410c660c816 */ /* 0x000fe200000000ff */
[----:B------:R-:W-:Y:S01]  /*9960*/  IMAD.MOV.U32 R226, RZ, RZ, R14 ;  /* 0x000000ffffe27224 */ /* 0x000fe200078e000e */
[----:B------:R-:W-:Y:S01]  /*9970*/  F2FP.PACK_AB R5, R5, R10 ;  /* 0x0000000a0505723e */ /* 0x000fe200000000ff */
[----:B------:R-:W-:Y:S01]  /*9980*/  IMAD.MOV.U32 R14, RZ, RZ, R193 ;  /* 0x000000ffff0e7224 */ /* 0x000fe200078e00c1 */
[----:B------:R-:W-:Y:S01]  /*9990*/  ISETP.GE.U32.AND P4, PT, R191, R2, PT ;  /* 0x00000002bf00720c */ /* 0x000fe20003f86070 */
[----:B------:R-:W-:Y:S01]  /*99a0*/  MUFU.EX2 R10, R222 ;  /* 0x000000de000a7308 */ /* 0x000fe20000000800 */
[----:B------:R-:W-:Y:S01]  /*99b0*/  SHF.R.U32.HI R0, RZ, 0x8, R7 ;  /* 0x00000008ff007819 */ /* 0x000fe20000011607 */
[----:B------:R-:W-:Y:S01]  /*99c0*/  IMAD.MOV.U32 R196, RZ, RZ, R14 ;  /* 0x000000ffffc47224 */ /* 0x000fe200078e000e */
[----:B------:R-:W-:-:S05]  /*99d0*/  @!P2 HADD2 R202, -R93.H0_H0, -RZ.H0_H0 ;  /* 0xa00000ff5dcaa230 */ /* 0x000fca0000000900 */
[----:B------:R-:W1:Y:S01]  /*99e0*/  MUFU.EX2 R2, R225 ;  /* 0x000000e100027308 */ /* 0x000e620000000800 */
[----:B------:R-:W-:Y:S01]  /*99f0*/  LOP3.LUT R0, R0, 0xffff, RZ, 0xc0, !PT ;  /* 0x0000ffff00007812 */ /* 0x000fe200078ec0ff */
[----:B------:R-:W-:Y:S01]  /*9a00*/  IMAD.MOV.U32 R228, RZ, RZ, R219 ;  /* 0x000000ffffe47224 */ /* 0x000fe200078e00db */
[----:B------:R-:W-:Y:S01]  /*9a10*/  PRMT R219, R93, 0x5410, R92 ;  /* 0x000054105ddb7816 */ /* 0x000fe2000000005c */
[----:B------:R-:W-:-:S04]  /*9a20*/  @!P1 HADD2 R204, -R92.H0_H0, -RZ.H0_H0 ;  /* 0xa00000ff5ccc9230 */ /* 0x000fc80000000900 */
[----:B------:R-:W2:Y:S01]  /*9a30*/  MUFU.EX2 R14, R210 ;  /* 0x000000d2000e7308 */ /* 0x000ea20000000800 */
[----:B------:R-:W-:Y:S02]  /*9a40*/  @!P2 PRMT R93, R202, 0x5410, RZ ;  /* 0x00005410ca5da816 */ /* 0x000fe400000000ff */
[----:B------:R-:W-:Y:S02]  /*9a50*/  ISETP.GE.U32.AND P2, PT, R191, R0, PT ;  /* 0x00000000bf00720c */ /* 0x000fe40003f46070 */
[----:B------:R-:W-:-:S03]  /*9a60*/  LOP3.LUT R0, R8, 0xff, RZ, 0xc0, !PT ;  /* 0x000000ff08007812 */ /* 0x000fc600078ec0ff */
[----:B------:R-:W3:Y:S01]  /*9a70*/  MUFU.EX2 R7, R220 ;  /* 0x000000dc00077308 */ /* 0x000ee20000000800 */
[----:B------:R-:W-:Y:S02]  /*9a80*/  @!P1 PRMT R92, R204, 0x5410, RZ ;  /* 0x00005410cc5c9816 */ /* 0x000fe400000000ff */
[----:B------:R-:W-:Y:S02]  /*9a90*/  ISETP.GE.U32.AND P1, PT, R191, R0, PT ;  /* 0x00000000bf00720c */ /* 0x000fe40003f26070 */
[----:B-1----:R-:W-:Y:S01]  /*9aa0*/  F2FP.PACK_AB R0, R2, R10 ;  /* 0x0000000a0200723e */ /* 0x002fe200000000ff */
[----:B------:R-:W-:-:S03]  /*9ab0*/  FADD.FTZ R182, R10, R182 ;  /* 0x000000b60ab67221 */ /* 0x000fc60000010000 */
[C---:B------:R-:W-:Y:S02]  /*9ac0*/  PRMT R87, R0.reuse, 0x7610, R87 ;  /* 0x0000761000577816 */ /* 0x040fe40000000057 */
[----:B------:R-:W-:Y:S01]  /*9ad0*/  PRMT R86, R0, 0x7632, R86 ;  /* 0x0000763200567816 */ /* 0x000fe20000000056 */
[----:B--2---:R-:W-:Y:S02]  /*9ae0*/  FADD.FTZ R0, R14, R26 ;  /* 0x0000001a0e007221 */ /* 0x004fe40000010000 */
[----:B------:R-:W-:Y:S02]  /*9af0*/  FADD.FTZ R182, R2, R182 ;  /* 0x000000b602b67221 */ /* 0x000fe40000010000 */
[----:B---3--:R-:W-:Y:S02]  /*9b00*/  FADD.FTZ R2, R7, R0 ;  /* 0x0000000007027221 */ /* 0x008fe40000010000 */
[----:B------:R-:W-:-:S04]  /*9b10*/  FADD.FTZ R0, R32, R21 ;  /* 0x0000001520007221 */ /* 0x000fc80000010000 */
[----:B------:R-:W-:-:S04]  /*9b20*/  FADD.FTZ R0, R27, R0 ;  /* 0x000000001b007221 */ /* 0x000fc80000010000 */
[----:B------:R-:W-:Y:S01]  /*9b30*/  FADD.FTZ R0, R31, R0 ;  /* 0x000000001f007221 */ /* 0x000fe20000010000 */
[----:B------:R-:W1:Y:S03]  /*9b40*/  MUFU.EX2 R15, R15 ;  /* 0x0000000f000f7308 */ /* 0x000e660000000800 */
[----:B------:R-:W-:Y:S01]  /*9b50*/  FADD.FTZ R0, R30, R0 ;  /* 0x000000001e007221 */ /* 0x000fe20000010000 */
[----:B------:R-:W-:-:S03]  /*9b60*/  IADD3 R61, R61, 0x4, RZ ;  /* 0x000000043d3d7810 */ /* 0x000fc60007ffe0ff */
[----:B------:R-:W-:Y:S02]  /*9b70*/  FADD.FTZ R0, R20, R0 ;  /* 0x0000000014007221 */ /* 0x000fe40000010000 */
[----:B------:R-:W-:Y:S02]  /*9b80*/  IMAD.MOV.U32 R198, RZ, RZ, R179 ;  /* 0x000000ffffc67224 */ /* 0x000fe400078e00b3 */
[----:B------:R-:W-:Y:S02]  /*9b90*/  FADD.FTZ R0, R16, R0 ;  /* 0x0000000010007221 */ /* 0x000fe40000010000 */
[----:B------:R-:W-:Y:S02]  /*9ba0*/  IMAD.MOV.U32 R179, RZ, RZ, R46 ;  /* 0x000000ffffb37224 */ /* 0x000fe400078e002e */
[----:B------:R-:W-:Y:S01]  /*9bb0*/  IMAD.MOV.U32 R222, RZ, RZ, R47 ;  /* 0x000000ffffde7224 */ /* 0x000fe200078e002f */
[----:B------:R-:W-:Y:S01]  /*9bc0*/  @!P0 HADD2 R200, -R95.H0_H0, -RZ.H0_H0 ;  /* 0xa00000ff5fc88230 */ /* 0x000fe20000000900 */
[----:B------:R-:W-:-:S02]  /*9bd0*/  FADD.FTZ R0, R17, R0 ;  /* 0x0000000011007221 */ /* 0x000fc40000010000 */
[----:B------:R-:W-:Y:S01]  /*9be0*/  IMAD.WIDE.U32 R46, R61, -0x326172a9, RZ ;  /* 0xcd9e8d573d2e7825 */ /* 0x000fe200078e00ff */
[----:B------:R-:W-:-:S03]  /*9bf0*/  F2FP.PACK_AB R68, R16, R20 ;  /* 0x000000141044723e */ /* 0x000fc600000000ff */
[----:B------:R-:W-:Y:S02]  /*9c00*/  IMAD.MOV.U32 R170, RZ, RZ, R229 ;  /* 0x000000ffffaa7224 */ /* 0x000fe400078e00e5 */
[----:B------:R3:W3:Y:S01]  /*9c10*/  LDL.LU R229, [R1+0x370] ;  /* 0x0003700001e57983 */ /* 0x0006e20000300800 */
[----:B-1----:R-:W-:Y:S01]  /*9c20*/  FADD.FTZ R16, R15, R0 ;  /* 0x000000000f107221 */ /* 0x002fe20000010000 */
[----:B------:R-:W-:Y:S02]  /*9c30*/  LOP3.LUT R0, R60, R47, RZ, 0x3c, !PT ;  /* 0x0000002f3c007212 */ /* 0x000fe400078e3cff */
[----:B------:R-:W-:Y:S01]  /*9c40*/  @!P0 PRMT R95, R200, 0x5410, RZ ;  /* 0x00005410c85f8816 */ /* 0x000fe200000000ff */
[----:B------:R-:W-:Y:S02]  /*9c50*/  IMAD.MOV.U32 R200, RZ, RZ, R189 ;  /* 0x000000ffffc87224 */ /* 0x000fe400078e00bd */
[----:B------:R-:W-:Y:S02]  /*9c60*/  IMAD.MOV.U32 R197, RZ, RZ, R19 ;  /* 0x000000ffffc57224 */ /* 0x000fe400078e0013 */
[----:B------:R-:W-:Y:S01]  /*9c70*/  IMAD.WIDE.U32 R18, R0, -0x2daee0ad, RZ ;  /* 0xd2511f5300127825 */ /* 0x000fe200078e00ff */
[----:B------:R1:W-:Y:S03]  /*9c80*/  MUFU.EX2 R20, R200 ;  /* 0x000000c800147308 */ /* 0x0003e60000000800 */
[----:B------:R-:W-:-:S02]  /*9c90*/  IMAD.MOV.U32 R172, RZ, RZ, R232 ;  /* 0x000000ffffac7224 */ /* 0x000fc400078e00e8 */
[----:B------:R-:W-:Y:S01]  /*9ca0*/  IMAD.MOV.U32 R193, RZ, RZ, R162 ;  /* 0x000000ffffc17224 */ /* 0x000fe200078e00a2 */
[----:B------:R3:W4:Y:S01]  /*9cb0*/  LDL.LU R232, [R1+0x36c] ;  /* 0x00036c0001e87983 */ /* 0x0007220000300800 */
[----:B------:R-:W-:Y:S02]  /*9cc0*/  IMAD.MOV.U32 R162, RZ, RZ, R237 ;  /* 0x000000ffffa27224 */ /* 0x000fe400078e00ed */
[----:B------:R-:W-:Y:S01]  /*9cd0*/  IMAD.MOV.U32 R189, RZ, RZ, R199 ;  /* 0x000000ffffbd7224 */ /* 0x000fe200078e00c7 */
[----:B------:R3:W3:Y:S01]  /*9ce0*/  LDL.LU R237, [R1+0x368] ;  /* 0x0003680001ed7983 */ /* 0x0006e20000300800 */
[----:B------:R-:W-:Y:S01]  /*9cf0*/  IMAD.MOV.U32 R199, RZ, RZ, R238 ;  /* 0x000000ffffc77224 */ /* 0x000fe200078e00ee */
[----:B------:R-:W-:Y:S02]  /*9d00*/  LOP3.LUT R0, R19, R190, R216, 0x96, !PT ;  /* 0x000000be13007212 */ /* 0x000fe400078e96d8 */
[----:B------:R3:W3:Y:S01]  /*9d10*/  LDL.LU R238, [R1+0x364] ;  /* 0x0003640001ee7983 */ /* 0x0006e20000300800 */
[----:B-1----:R-:W-:-:S02]  /*9d20*/  IMAD.MOV.U32 R200, RZ, RZ, R222 ;  /* 0x000000ffffc87224 */ /* 0x002fc400078e00de */
[----:B------:R-:W-:Y:S02]  /*9d30*/  IMAD.MOV.U32 R222, RZ, RZ, R198 ;  /* 0x000000ffffde7224 */ /* 0x000fe400078e00c6 */
[----:B------:R-:W-:Y:S01]  /*9d40*/  IMAD.MOV.U32 R198, RZ, RZ, R197 ;  /* 0x000000ffffc67224 */ /* 0x000fe200078e00c5 */
[----:B------:R-:W-:Y:S01]  /*9d50*/  STL [R1+0x2d0], R61 ;  /* 0x0002d03d01007387 */ /* 0x000fe20000100800 */
[----:B------:R-:W-:Y:S01]  /*9d60*/  IMAD.MOV.U32 R197, RZ, RZ, R187 ;  /* 0x000000ffffc57224 */ /* 0x000fe200078e00bb */
[----:B------:R1:W-:Y:S01]  /*9d70*/  MUFU.EX2 R19, R200 ;  /* 0x000000c800137308 */ /* 0x0003e20000000800 */
[----:B------:R-:W-:Y:S02]  /*9d80*/  IMAD.MOV.U32 R187, RZ, RZ, R248 ;  /* 0x000000ffffbb7224 */ /* 0x000fe400078e00f8 */
[----:B------:R3:W3:Y:S01]  /*9d90*/  LDL.LU R248, [R1+0x360] ;  /* 0x0003600001f87983 */ /* 0x0006e20000300800 */
[----:B------:R-:W-:Y:S02]  /*9da0*/  IMAD.MOV.U32 R201, RZ, RZ, R235 ;  /* 0x000000ffffc97224 */ /* 0x000fe400078e00eb */
[----:B-1----:R-:W-:-:S02]  /*9db0*/  IMAD.MOV.U32 R200, RZ, RZ, R234 ;  /* 0x000000ffffc87224 */ /* 0x002fc400078e00ea */
[----:B------:R1:W3:Y:S01]  /*9dc0*/  LDL.LU.64 R234, [R1+0x358] ;  /* 0x0003580001ea7983 */ /* 0x0002e20000300a00 */
[----:B------:R-:W1:Y:S01]  /*9dd0*/  MUFU.EX2 R9, R221 ;  /* 0x000000dd00097308 */ /* 0x000e620000000800 */
[----:B------:R-:W-:Y:S02]  /*9de0*/  ISETP.GE.U32.AND P3, PT, R191, R6, PT ;  /* 0x00000006bf00720c */ /* 0x000fe40003f66070 */
[C---:B------:R-:W-:Y:S02]  /*9df0*/  PRMT R91, R11.reuse, 0x7610, R91 ;  /* 0x000076100b5b7816 */ /* 0x040fe4000000005b */
[----:B------:R-:W-:-:S03]  /*9e00*/  PRMT R90, R11, 0x7632, R90 ;  /* 0x000076320b5a7816 */ /* 0x000fc6000000005a */
[----:B------:R-:W1:Y:S01]  /*9e10*/  MUFU.EX2 R6, R223 ;  /* 0x000000df00067308 */ /* 0x000e620000000800 */
[----:B------:R-:W-:-:S07]  /*9e20*/  ISETP.GE.U32.AND P0, PT, R191, R3, PT ;  /* 0x00000003bf00720c */ /* 0x000fce0003f06070 */
[----:B------:R-:W1:Y:S02]  /*9e30*/  MUFU.EX2 R11, R224 ;  /* 0x000000e0000b7308 */ /* 0x000e640000000800 */
[----:B-1----:R-:W-:-:S06]  /*9e40*/  FADD.FTZ R2, R9, R2 ;  /* 0x0000000209027221 */ /* 0x002fcc0000010000 */
[----:B------:R-:W1:Y:S01]  /*9e50*/  MUFU.EX2 R3, R227 ;  /* 0x000000e300037308 */ /* 0x000e620000000800 */
[----:B------:R-:W-:Y:S01]  /*9e60*/  F2FP.PACK_AB R59, R7, R14 ;  /* 0x0000000e073b723e */ /* 0x000fe200000000ff */
[----:B------:R-:W-:-:S06]  /*9e70*/  FADD.FTZ R2, R6, R2 ;  /* 0x0000000206027221 */ /* 0x000fcc0000010000 */
[----:B------:R-:W1:Y:S01]  /*9e80*/  MUFU.EX2 R8, R230 ;  /* 0x000000e600087308 */ /* 0x000e620000000800 */
[----:B------:R-:W-:Y:S01]  /*9e90*/  PRMT R89, R5, 0x7610, R89 ;  /* 0x0000761005597816 */ /* 0x000fe20000000059 */
[----:B------:R-:W-:Y:S01]  /*9ea0*/  FADD.FTZ R2, R11, R2 ;  /* 0x000000020b027221 */ /* 0x000fe20000010000 */
[----:B------:R-:W-:-:S05]  /*9eb0*/  PRMT R88, R5, 0x7632, R88 ;  /* 0x0000763205587816 */ /* 0x000fca0000000058 */
[----:B------:R-:W1:Y:S02]  /*9ec0*/  MUFU.EX2 R7, R231 ;  /* 0x000000e700077308 */ /* 0x000e640000000800 */
[C---:B-1----:R-:W-:Y:S01]  /*9ed0*/  FADD.FTZ R2, R3.reuse, R2 ;  /* 0x0000000203027221 */ /* 0x042fe20000010000 */
[----:B------:R-:W-:-:S05]  /*9ee0*/  F2FP.PACK_AB R53, R3, R11 ;  /* 0x0000000b0335723e */ /* 0x000fca00000000ff */
[----:B------:R-:W1:Y:S01]  /*9ef0*/  MUFU.EX2 R5, R236 ;  /* 0x000000ec00057308 */ /* 0x000e620000000800 */
[----:B------:R-:W-:-:S07]  /*9f00*/  FADD.FTZ R2, R8, R2 ;  /* 0x0000000208027221 */ /* 0x000fce0000010000 */
[----:B------:R-:W1:Y:S01]  /*9f10*/  MUFU.EX2 R3, R244 ;  /* 0x000000f400037308 */ /* 0x000e620000000800 */
[----:B------:R-:W-:Y:S01]  /*9f20*/  FADD.FTZ R2, R7, R2 ;  /* 0x0000000207027221 */ /* 0x000fe20000010000 */
[----:B------:R-:W-:Y:S01]  /*9f30*/  F2FP.PACK_AB R39, R15, R17 ;  /* 0x000000110f27723e */ /* 0x000fe200000000ff */
[----:B------:R-:W-:Y:S01]  /*9f40*/  IMAD.WIDE.U32 R14, R0, -0x326172a9, RZ ;  /* 0xcd9e8d57000e7825 */ /* 0x000fe200078e00ff */
[----:B------:R-:W-:-:S03]  /*9f50*/  F2FP.PACK_AB R55, R6, R9 ;  /* 0x000000090637723e */ /* 0x000fc600000000ff */
[----:B-1----:R-:W-:Y:S01]  /*9f60*/  FADD.FTZ R2, R5, R2 ;  /* 0x0000000205027221 */ /* 0x002fe20000010000 */
[----:B------:R-:W-:Y:S02]  /*9f70*/  LOP3.LUT R6, R15, R239, R50, 0x96, !PT ;  /* 0x000000ef0f067212 */ /* 0x000fe400078e9632 */
[----:B------:R-:W-:Y:S01]  /*9f80*/  F2FP.PACK_AB R27, R27, R32 ;  /* 0x000000201b1b723e */ /* 0x000fe200000000ff */
[----:B------:R-:W-:Y:S01]  /*9f90*/  FADD.FTZ R17, R3, R2 ;  /* 0x0000000203117221 */ /* 0x000fe20000010000 */
[----:B------:R-:W-:Y:S02]  /*9fa0*/  LOP3.LUT R2, R51, R240, R46, 0x96, !PT ;  /* 0x000000f033027212 */ /* 0x000fe400078e962e */
[----:B------:R-:W-:Y:S01]  /*9fb0*/  F2FP.PACK_AB R32, R7, R8 ;  /* 0x000000080720723e */ /* 0x000fe200000000ff */
[----:B------:R-:W-:Y:S01]  /*9fc0*/  IMAD.WIDE.U32 R6, R6, -0x2daee0ad, RZ ;  /* 0xd2511f5306067825 */ /* 0x000fe200078e00ff */
[----:B------:R-:W-:-:S03]  /*9fd0*/  F2FP.PACK_AB R37, R3, R5 ;  /* 0x000000050325723e */ /* 0x000fc600000000ff */
        /* <DEDUP_REMOVED lines=13> */
[----:B------:R-:W-:Y:S02]  /*a0b0*/  @!P4 HADD2 R205, -R90.H0_H0, -RZ.H0_H0 ;  /* 0xa00000ff5acdc230 */ /* 0x000fe40000000900 */
[----:B------:R-:W-:Y:S02]  /*a0c0*/  @!P3 HADD2 R207, -R89.H0_H0, -RZ.H0_H0 ;  /* 0xa00000ff59cfb230 */ /* 0x000fe40000000900 */
[----:B------:R-:W-:Y:S02]  /*a0d0*/  LOP3.LUT R0, R3, R177, R6, 0x96, !PT ;  /* 0x000000b103007212 */ /* 0x000fe400078e9606 */
[----:B------:R-:W-:Y:S02]  /*a0e0*/  PRMT R210, R91, 0x5410, R90 ;  /* 0x000054105bd27816 */ /* 0x000fe4000000005a */
[----:B------:R-:W-:Y:S02]  /*a0f0*/  LOP3.LUT R5, R0, 0xff, RZ, 0xc0, !PT ;  /* 0x000000ff00057812 */ /* 0x000fe400078ec0ff */
[----:B------:R-:W-:-:S02]  /*a100*/  @!P4 PRMT R90, R205, 0x5410, RZ ;  /* 0x00005410cd5ac816 */ /* 0x000fc400000000ff */
[----:B------:R-:W-:Y:S02]  /*a110*/  PRMT R205, R89, 0x5410, R88 ;  /* 0x0000541059cd7816 */ /* 0x000fe40000000058 */
[----:B------:R-:W-:Y:S02]  /*a120*/  @!P3 PRMT R89, R207, 0x5410, RZ ;  /* 0x00005410cf59b816 */ /* 0x000fe400000000ff */
[----:B------:R-:W-:Y:S02]  /*a130*/  ISETP.GE.U32.AND P3, PT, R191, R5, PT ;  /* 0x00000005bf00720c */ /* 0x000fe40003f66070 */
[----:B------:R-:W-:-:S04]  /*a140*/  LOP3.LUT R5, R0, 0xffff, RZ, 0xc0, !PT ;  /* 0x0000ffff00057812 */ /* 0x000fc800078ec0ff */
[----:B------:R-:W-:-:S04]  /*a150*/  SHF.R.U32.HI R5, RZ, 0x8, R5 ;  /* 0x00000008ff057819 */ /* 0x000fc80000011605 */
[----:B------:R-:W-:-:S04]  /*a160*/  LOP3.LUT R5, R5, 0xffff, RZ, 0xc0, !PT ;  /* 0x0000ffff05057812 */ /* 0x000fc800078ec0ff */
[----:B------:R-:W-:Y:S02]  /*a170*/  ISETP.GE.U32.AND P4, PT, R191, R5, PT ;  /* 0x00000005bf00720c */ /* 0x000fe40003f86070 */
[----:B------:R-:W-:Y:S01]  /*a180*/  SHF.R.U32.HI R5, RZ, 0x10, R0 ;  /* 0x00000010ff057819 */ /* 0x000fe20000011600 */
[----:B------:R-:W-:Y:S01]  /*a190*/  @!P1 HADD2 R209, -R87.H0_H0, -RZ.H0_H0 ;  /* 0xa00000ff57d19230 */ /* 0x000fe20000000900 */
[----:B------:R1:W1:Y:S02]  /*a1a0*/  MUFU.EX2 R11, R222 ;  /* 0x000000de000b7308 */ /* 0x0002640000000800 */
[----:B------:R-:W-:Y:S01]  /*a1b0*/  LOP3.LUT R5, R5, 0xff, RZ, 0xc0, !PT ;  /* 0x000000ff05057812 */ /* 0x000fe200078ec0ff */
[----:B------:R-:W-:Y:S01]  /*a1c0*/  @!P2 HADD2 R206, -R88.H0_H0, -RZ.H0_H0 ;  /* 0xa00000ff58cea230 */ /* 0x000fe20000000900 */
[----:B------:R-:W-:Y:S02]  /*a1d0*/  PRMT R204, R87, 0x5410, R86 ;  /* 0x0000541057cc7816 */ /* 0x000fe40000000056 */
[----:B------:R-:W-:-:S02]  /*a1e0*/  @!P1 PRMT R87, R209, 0x5410, RZ ;  /* 0x00005410d1579816 */ /* 0x000fc400000000ff */
[----:B------:R-:W-:Y:S02]  /*a1f0*/  ISETP.GE.U32.AND P1, PT, R191, R5, PT ;  /* 0x00000005bf00720c */ /* 0x000fe40003f26070 */
[----:B------:R-:W-:Y:S01]  /*a200*/  SHF.R.U32.HI R0, RZ, 0x18, R0 ;  /* 0x00000018ff007819 */ /* 0x000fe20000011600 */
[----:B-1----:R-:W-:Y:S01]  /*a210*/  IMAD.MOV.U32 R222, RZ, RZ, R198 ;  /* 0x000000ffffde7224 */ /* 0x002fe200078e00c6 */
[----:B------:R-:W-:-:S03]  /*a220*/  @!P0 HADD2 R208, -R86.H0_H0, -RZ.H0_H0 ;  /* 0xa00000ff56d08230 */ /* 0x000fc60000000900 */
[----:B------:R-:W1:Y:S01]  /*a230*/  MUFU.EX2 R5, R222 ;  /* 0x000000de00057308 */ /* 0x000e620000000800 */
[----:B------:R-:W-:Y:S02]  /*a240*/  @!P2 PRMT R88, R206, 0x5410, RZ ;  /* 0x00005410ce58a816 */ /* 0x000fe400000000ff */
[C---:B------:R-:W-:Y:S02]  /*a250*/  ISETP.GE.U32.AND P2, PT, R191.reuse, R0, PT ;  /* 0x00000000bf00720c */ /* 0x040fe40003f46070 */
[----:B------:R-:W-:Y:S01]  /*a260*/  LOP3.LUT R0, R2, 0xff, RZ, 0xc0, !PT ;  /* 0x000000ff02007812 */ /* 0x000fe200078ec0ff */
[----:B------:R-:W-:Y:S01]  /*a270*/  @!P5 HADD2 R203, -R91.H0_H0, -RZ.H0_H0 ;  /* 0xa00000ff5bcbd230 */ /* 0x000fe20000000900 */
[----:B------:R-:W-:Y:S02]  /*a280*/  @!P0 PRMT R86, R208, 0x5410, RZ ;  /* 0x00005410d0568816 */ /* 0x000fe400000000ff */
[----:B------:R-:W-:Y:S02]  /*a290*/  ISETP.GE.U32.AND P0, PT, R191, R0, PT ;  /* 0x00000000bf00720c */ /* 0x000fe40003f06070 */
[----:B------:R-:W-:-:S02]  /*a2a0*/  LOP3.LUT R9, R7, R245, R8, 0x96, !PT ;  /* 0x000000f507097212 */ /* 0x000fc400078e9608 */
[--C-:B------:R-:W-:Y:S02]  /*a2b0*/  SHF.R.U32.HI R0, RZ, 0x18, R2.reuse ;  /* 0x00000018ff007819 */ /* 0x100fe40000011602 */
[----:B------:R-:W-:Y:S02]  /*a2c0*/  LOP3.LUT R6, R2, 0xffff, RZ, 0xc0, !PT ;  /* 0x0000ffff02067812 */ /* 0x000fe400078ec0ff */
[----:B------:R-:W-:Y:S01]  /*a2d0*/  SHF.R.U32.HI R7, RZ, 0x10, R2 ;  /* 0x00000010ff077819 */ /* 0x000fe20000011602 */
[----:B------:R-:W-:Y:S01]  /*a2e0*/  FADD.FTZ R2, R11, R17 ;  /* 0x000000110b027221 */ /* 0x000fe20000010000 */
[----:B------:R-:W-:Y:S02]  /*a2f0*/  @!P5 PRMT R91, R203, 0x5410, RZ ;  /* 0x00005410cb5bd816 */ /* 0x000fe400000000ff */
[----:B------:R-:W-:Y:S01]  /*a300*/  ISETP.GE.U32.AND P5, PT, R191, R0, PT ;  /* 0x00000000bf00720c */ /* 0x000fe20003fa6070 */
[----:B------:R-:W-:Y:S02]  /*a310*/  FADD.FTZ R0, R20, R16 ;  /* 0x0000001014007221 */ /* 0x000fe40000010000 */
[----:B-1----:R-:W-:-:S02]  /*a320*/  FADD.FTZ R16, R5, R2 ;  /* 0x0000000205107221 */ /* 0x002fc40000010000 */
[----:B------:R-:W-:Y:S01]  /*a330*/  IMAD.WIDE.U32 R2, R9, -0x2daee0ad, RZ ;  /* 0xd2511f5309027825 */ /* 0x000fe200078e00ff */
[----:B------:R-:W-:Y:S02]  /*a340*/  PRMT R40, R41, 0x7632, R40 ;  /* 0x0000763229287816 */ /* 0x000fe40000000028 */
[----:B------:R-:W-:Y:S01]  /*a350*/  F2FP.PACK_AB R33, R5, R11 ;  /* 0x0000000b0521723e */ /* 0x000fe200000000ff */
[----:B------:R-:W-:Y:S01]  /*a360*/  IMAD.MOV.U32 R220, RZ, RZ, R200 ;  /* 0x000000ffffdc7224 */ /* 0x000fe200078e00c8 */
[C---:B------:R-:W-:Y:S01]  /*a370*/  LOP3.LUT R5, R2.reuse, 0xff, RZ, 0xc0, !PT ;  /* 0x000000ff02057812 */ /* 0x040fe200078ec0ff */
[----:B------:R-:W-:Y:S01]  /*a380*/  IMAD.MOV.U32 R200, RZ, RZ, R161 ;  /* 0x000000ffffc87224 */ /* 0x000fe200078e00a1 */
[----:B------:R-:W-:Y:S01]  /*a390*/  PRMT R161, R41, 0x5410, R40 ;  /* 0x0000541029a17816 */ /* 0x000fe20000000028 */
[----:B------:R-:W-:Y:S01]  /*a3a0*/  FADD.FTZ R8, R19, R0 ;  /* 0x0000000013087221 */ /* 0x000fe20000010000 */
[----:B------:R-:W-:Y:S02]  /*a3b0*/  LOP3.LUT R0, R3, R173, R10, 0x96, !PT ;  /* 0x000000ad03007212 */ /* 0x000fe400078e960a */
[----:B------:R-:W-:-:S02]  /*a3c0*/  LOP3.LUT R9, R2, 0xffff, RZ, 0xc0, !PT ;  /* 0x0000ffff02097812 */ /* 0x000fc400078ec0ff */
[----:B------:R-:W-:Y:S02]  /*a3d0*/  SHF.R.U32.HI R10, RZ, 0x10, R2 ;  /* 0x00000010ff0a7819 */ /* 0x000fe40000011602 */
[C---:B------:R-:W-:Y:S01]  /*a3e0*/  PRMT R74, R36.reuse, 0x7632, R74 ;  /* 0x00007632244a7816 */ /* 0x040fe2000000004a */
[----:B------:R-:W-:Y:S01]  /*a3f0*/  IMAD.MOV.U32 R222, RZ, RZ, R166 ;  /* 0x000000ffffde7224 */ /* 0x000fe200078e00a6 */
[----:B------:R-:W-:Y:S01]  /*a400*/  PRMT R75, R36, 0x7610, R75 ;  /* 0x00007610244b7816 */ /* 0x000fe2000000004b */
[----:B------:R-:W-:Y:S02]  /*a410*/  IMAD.MOV.U32 R198, RZ, RZ, R183 ;  /* 0x000000ffffc67224 */ /* 0x000fe400078e00b7 */
[----:B------:R-:W-:Y:S01]  /*a420*/  IMAD.MOV.U32 R166, RZ, RZ, R160 ;  /* 0x000000ffffa67224 */ /* 0x000fe200078e00a0 */
[----:B------:R-:W-:Y:S01]  /*a430*/  PRMT R160, R75, 0x5410, R74 ;  /* 0x000054104ba07816 */ /* 0x000fe2000000004a */
[----:B------:R-:W-:Y:S02]  /*a440*/  IMAD.MOV.U32 R183, RZ, RZ, R199 ;  /* 0x000000ffffb77224 */ /* 0x000fe400078e00c7 */
[----:B------:R-:W-:-:S02]  /*a450*/  IMAD.MOV.U32 R199, RZ, RZ, R250 ;  /* 0x000000ffffc77224 */ /* 0x000fc400078e00fa */
[----:B------:R1:W2:Y:S01]  /*a460*/  LDL.LU R250, [R1+0x350] ;  /* 0x0003500001fa7983 */ /* 0x0002a20000300800 */
[----:B---3--:R-:W-:-:S05]  /*a470*/  @!P3 HADD2 R229, -R41.H0_H0, -RZ.H0_H0 ;  /* 0xa00000ff29e5b230 */ /* 0x008fca0000000900 */
[----:B------:R-:W-:Y:S02]  /*a480*/  @!P3 PRMT R41, R229, 0x5410, RZ ;  /* 0x00005410e529b816 */ /* 0x000fe400000000ff */
[----:B------:R-:W-:Y:S02]  /*a490*/  ISETP.GE.U32.AND P3, PT, R191, R5, PT ;  /* 0x00000005bf00720c */ /* 0x000fe40003f66070 */
[----:B------:R-:W-:Y:S02]  /*a4a0*/  SHF.R.U32.HI R5, RZ, 0x18, R2 ;  /* 0x00000018ff057819 */ /* 0x000fe40000011602 */
[----:B------:R-:W-:Y:S01]  /*a4b0*/  SHF.R.U32.HI R2, RZ, 0x8, R6 ;  /* 0x00000008ff027819 */ /* 0x000fe20000011606 */
[----:B----4-:R-:W-:-:S03]  /*a4c0*/  @!P4 HADD2 R232, -R40.H0_H0, -RZ.H0_H0 ;  /* 0xa00000ff28e8c230 */ /* 0x010fc60000000900 */
[----:B------:R-:W-:Y:S02]  /*a4d0*/  LOP3.LUT R2, R2, 0xffff, RZ, 0xc0, !PT ;  /* 0x0000ffff02027812 */ /* 0x000fe400078ec0ff */
[----:B------:R-:W-:Y:S02]  /*a4e0*/  @!P4 PRMT R40, R232, 0x5410, RZ ;  /* 0x00005410e828c816 */ /* 0x000fe400000000ff */
[----:B------:R-:W-:Y:S02]  /*a4f0*/  ISETP.GE.U32.AND P4, PT, R191, R2, PT ;  /* 0x00000002bf00720c */ /* 0x000fe40003f86070 */
[----:B------:R-:W-:Y:S02]  /*a500*/  LOP3.LUT R2, R7, 0xff, RZ, 0xc0, !PT ;  /* 0x000000ff07027812 */ /* 0x000fe400078ec0ff */
[----:B------:R3:W4:Y:S02]  /*a510*/  MUFU.EX2 R7, R200 ;  /* 0x000000c800077308 */ /* 0x0007240000000800 */
[----:B---3--:R-:W-:-:S02]  /*a520*/  IMAD.MOV.U32 R200, RZ, RZ, R222 ;  /* 0x000000ffffc87224 */ /* 0x008fc400078e00de */
[----:B------:R-:W-:Y:S01]  /*a530*/  IMAD.MOV.U32 R222, RZ, RZ, R198 ;  /* 0x000000ffffde7224 */ /* 0x000fe200078e00c6 */
[----:B------:R-:W-:Y:S01]  /*a540*/  @!P2 HADD2 R234, -R74.H0_H0, -RZ.H0_H0 ;  /* 0xa00000ff4aeaa230 */ /* 0x000fe20000000900 */
[----:B------:R-:W-:Y:S02]  /*a550*/  IMAD.MOV.U32 R198, RZ, RZ, R197 ;  /* 0x000000ffffc67224 */ /* 0x000fe400078e00c5 */
[----:B------:R-:W3:Y:S01]  /*a560*/  MUFU.EX2 R6, R200 ;  /* 0x000000c800067308 */ /* 0x000ee20000000800 */
[----:B------:R-:W-:Y:S01]  /*a570*/  IMAD.MOV.U32 R197, RZ, RZ, R192 ;  /* 0x000000ffffc57224 */ /* 0x000fe200078e00c0 */
[----:B------:R-:W-:Y:S02]  /*a580*/  @!P2 PRMT R74, R234, 0x5410, RZ ;  /* 0x00005410ea4aa816 */ /* 0x000fe400000000ff */
[----:B------:R-:W-:Y:S01]  /*a590*/  ISETP.GE.U32.AND P2, PT, R191, R2, PT ;  /* 0x00000002bf00720c */ /* 0x000fe20003f46070 */
[----:B------:R-:W-:Y:S01]  /*a5a0*/  IMAD.MOV.U32 R192, RZ, RZ, R226 ;  /* 0x000000ffffc07224 */ /* 0x000fe200078e00e2 */
[----:B------:R-:W-:Y:S01]  /*a5b0*/  LOP3.LUT R2, R0, 0xffff, RZ, 0xc0, !PT ;  /* 0x0000ffff00027812 */ /* 0x000fe200078ec0ff */
[----:B------:R-:W-:-:S02]  /*a5c0*/  IMAD.MOV.U32 R226, RZ, RZ, R165 ;  /* 0x000000ffffe27224 */ /* 0x000fc400078e00a5 */
[----:B------:R-:W-:Y:S01]  /*a5d0*/  IMAD.MOV.U32 R165, RZ, RZ, R168 ;  /* 0x000000ffffa57224 */ /* 0x000fe200078e00a8 */
[----:B------:R-:W-:Y:S01]  /*a5e0*/  SHF.R.U32.HI R2, RZ, 0x8, R2 ;  /* 0x00000008ff027819 */ /* 0x000fe20000011602 */
[----:B------:R-:W-:Y:S01]  /*a5f0*/  IMAD.MOV.U32 R168, RZ, RZ, R170 ;  /* 0x000000ffffa87224 */ /* 0x000fe200078e00aa */
[----:B------:R-:W-:Y:S01]  /*a600*/  @!P1 HADD2 R235, -R75.H0_H0, -RZ.H0_H0 ;  /* 0xa00000ff4beb9230 */ /* 0x000fe20000000900 */
[----:B------:R-:W-:Y:S02]  /*a610*/  IMAD.MOV.U32 R170, RZ, RZ, R174 ;  /* 0x000000ffffaa7224 */ /* 0x000fe400078e00ae */
[----:B------:R-:W-:Y:S01]  /*a620*/  IMAD.MOV.U32 R174, RZ, RZ, R252 ;  /* 0x000000ffffae7224 */ /* 0x000fe200078e00fc */
[----:B------:R-:W-:Y:S01]  /*a630*/  LOP3.LUT R2, R2, 0xffff, RZ, 0xc0, !PT ;  /* 0x0000ffff02027812 */ /* 0x000fe200078ec0ff */
[----:B------:R1:W2:Y:S01]  /*a640*/  LDL.LU R252, [R1+0x34c] ;  /* 0x00034c0001fc7983 */ /* 0x0002a20000300800 */
[----:B------:R-:W-:-:S03]  /*a650*/  @!P1 PRMT R75, R235, 0x5410, RZ ;  /* 0x00005410eb4b9816 */ /* 0x000fc600000000ff */
[----:B------:R1:W2:Y:S01]  /*a660*/  LDL.LU.S16 R202, [R1] ;  /* 0x0000000001ca7983 */ /* 0x0002a20000300600 */
[----:B------:R-:W-:Y:S01]  /*a670*/  ISETP.GE.U32.AND P1, PT, R191, R2, PT ;  /* 0x00000002bf00720c */ /* 0x000fe20003f26070 */
[----:B----4-:R-:W-:Y:S01]  /*a680*/  FADD.FTZ R2, R7, R8 ;  /* 0x0000000807027221 */ /* 0x010fe20000010000 */
[----:B------:R-:W-:Y:S02]  /*a690*/  F2FP.PACK_AB R30, R30, R31 ;  /* 0x0000001f1e1e723e */ /* 0x000fe400000000ff */
[C---:B---3--:R-:W-:Y:S01]  /*a6a0*/  F2FP.PACK_AB R31, R6.reuse, R7 ;  /* 0x00000007061f723e */ /* 0x048fe200000000ff */
[----:B------:R-:W-:Y:S02]  /*a6b0*/  FADD.FTZ R3, R6, R2 ;  /* 0x0000000206037221 */ /* 0x000fe40000010000 */
[----:B------:R3:W-:Y:S02]  /*a6c0*/  MUFU.EX2 R6, R135 ;  /* 0x0000008700067308 */ /* 0x0007e40000000800 */
[----:B---3--:R-:W3:Y:S01]  /*a6d0*/  LDL.LU R135, [R1+0x348] ;  /* 0x0003480001877983 */ /* 0x008ee20000300800 */
[----:B------:R-:W-:-:S02]  /*a6e0*/  PRMT R73, R34, 0x7610, R73 ;  /* 0x0000761022497816 */ /* 0x000fc40000000049 */
[----:B------:R-:W-:-:S03]  /*a6f0*/  PRMT R72, R34, 0x7632, R72 ;  /* 0x0000763222487816 */ /* 0x000fc60000000048 */
[----:B------:R-:W-:Y:S01]  /*a700*/  @!P0 HADD2 R237, -R73.H0_H0, -RZ.H0_H0 ;  /* 0xa00000ff49ed8230 */ /* 0x000fe20000000900 */
[----:B------:R-:W-:Y:S01]  /*a710*/  LOP3.LUT R2, R0, 0xff, RZ, 0xc0, !PT ;  /* 0x000000ff00027812 */ /* 0x000fe200078ec0ff */
[----:B------:R-:W-:Y:S01]  /*a720*/  IMAD.MOV.U32 R200, RZ, RZ, R159 ;  /* 0x000000ffffc87224 */ /* 0x000fe200078e009f */
[----:B------:R-:W-:Y:S02]  /*a730*/  PRMT R159, R73, 0x5410, R72 ;  /* 0x00005410499f7816 */ /* 0x000fe40000000048 */
[----:B------:R-:W-:Y:S02]  /*a740*/  @!P0 PRMT R73, R237, 0x5410, RZ ;  /* 0x00005410ed498816 */ /* 0x000fe400000000ff */
[----:B------:R-:W-:Y:S02]  /*a750*/  PRMT R71, R48, 0x7632, R71 ;  /* 0x0000763230477816 */ /* 0x000fe40000000047 */
[----:B------:R-:W-:Y:S02]  /*a760*/  ISETP.GE.U32.AND P0, PT, R191, R2, PT ;  /* 0x00000002bf00720c */ /* 0x000fe40003f06070 */
[----:B------:R-:W-:-:S02]  /*a770*/  SHF.R.U32.HI R2, RZ, 0x18, R0 ;  /* 0x00000018ff027819 */ /* 0x000fc40000011600 */
[----:B------:R-:W-:Y:S02]  /*a780*/  PRMT R77, R83, 0x7632, R77 ;  /* 0x00007632534d7816 */ /* 0x000fe4000000004d */
[----:B------:R-:W-:Y:S01]  /*a790*/  SHF.R.U32.HI R0, RZ, 0x10, R0 ;  /* 0x00000010ff007819 */ /* 0x000fe20000011600 */
[----:B------:R-:W-:Y:S01]  /*a7a0*/  IMAD.MOV.U32 R225, RZ, RZ, R198 ;  /* 0x000000ffffe17224 */ /* 0x000fe200078e00c6 */
[----:B------:R-:W-:Y:S01]  /*a7b0*/  @!P5 HADD2 R248, -R71.H0_H0, -RZ.H0_H0 ;  /* 0xa00000ff47f8d230 */ /* 0x000fe20000000900 */
[----:B------:R-:W-:Y:S01]  /*a7c0*/  IMAD.MOV.U32 R198, RZ, RZ, R192 ;  /* 0x000000ffffc67224 */ /* 0x000fe200078e00c0 */
[----:B------:R-:W-:Y:S01]  /*a7d0*/  LOP3.LUT R0, R0, 0xff, RZ, 0xc0, !PT ;  /* 0x000000ff00007812 */ /* 0x000fe200078ec0ff */
[----:B------:R-:W-:Y:S02]  /*a7e0*/  IMAD.MOV.U32 R192, RZ, RZ, R166 ;  /* 0x000000ffffc07224 */ /* 0x000fe400078e00a6 */
[----:B------:R-:W-:Y:S01]  /*a7f0*/  IMAD.MOV.U32 R166, RZ, RZ, R158 ;  /* 0x000000ffffa67224 */ /* 0x000fe200078e009e */
[----:B------:R-:W-:Y:S01]  /*a800*/  PRMT R158, R48, 0x5410, R71 ;  /* 0x00005410309e7816 */ /* 0x000fe20000000047 */
[----:B------:R-:W-:Y:S01]  /*a810*/  IMAD.MOV.U32 R221, RZ, RZ, R201 ;  /* 0x000000ffffdd7224 */ /* 0x000fe200078e00c9 */
[----:B------:R-:W-:Y:S01]  /*a820*/  @!P5 PRMT R71, R248, 0x5410, RZ ;  /* 0x00005410f847d816 */ /* 0x000fe200000000ff */
[----:B------:R-:W-:Y:S01]  /*a830*/  IMAD.MOV.U32 R201, RZ, RZ, R222 ;  /* 0x000000ffffc97224 */ /* 0x000fe200078e00de */
[----:B------:R-:W-:Y:S01]  /*a840*/  ISETP.GE.U32.AND P5, PT, R191, R0, PT ;  /* 0x00000000bf00720c */ /* 0x000fe20003fa6070 */
[----:B------:R-:W-:-:S02]  /*a850*/  IMAD.MOV.U32 R222, RZ, RZ, R226 ;  /* 0x000000ffffde7224 */ /* 0x000fc400078e00e2 */
[----:B------:R-:W-:Y:S01]  /*a860*/  IMAD.MOV.U32 R226, RZ, RZ, R165 ;  /* 0x000000ffffe27224 */ /* 0x000fe200078e00a5 */
[----:B------:R-:W-:Y:S01]  /*a870*/  PRMT R165, R83, 0x5410, R77 ;  /* 0x0000541053a57816 */ /* 0x000fe2000000004d */
[----:B--2---:R-:W-:-:S05]  /*a880*/  @!P1 HADD2 R202, -R77.H0_H0, -RZ.H0_H0 ;  /* 0xa00000ff4dca9230 */ /* 0x004fca0000000900 */
[----:B------:R-:W-:Y:S01]  /*a890*/  PRMT R0, R202, 0x7610, R0 ;  /* 0x00007610ca007816 */ /* 0x000fe20000000000 */
[----:B------:R-:W-:Y:S02]  /*a8a0*/  IMAD.MOV.U32 R202, RZ, RZ, R201 ;  /* 0x000000ffffca7224 */ /* 0x000fe400078e00c9 */
[----:B------:R-:W-:Y:S01]  /*a8b0*/  IMAD.MOV.U32 R201, RZ, RZ, R225 ;  /* 0x000000ffffc97224 */ /* 0x000fe200078e00e1 */
[----:B------:R-:W-:Y:S02]  /*a8c0*/  @!P1 PRMT R77, R0, 0x5410, RZ ;  /* 0x00005410004d9816 */ /* 0x000fe400000000ff */
[----:B------:R1:W2:Y:S01]  /*a8d0*/  LDL.LU.S16 R0, [R1+0x8] ;  /* 0x0000080001007983 */ /* 0x0002a20000300600 */
[----:B---3--:R-:W-:-:S03]  /*a8e0*/  IMAD.MOV.U32 R225, RZ, RZ, R135 ;  /* 0x000000ffffe17224 */ /* 0x008fc600078e0087 */
[----:B------:R1:W5:Y:S04]  /*a8f0*/  LDL.LU R135, [R1+0x344] ;  /* 0x0003440001877983 */ /* 0x0003680000300800 */
[----:B------:R1:W3:Y:S01]  /*a900*/  LDL.LU.S16 R8, [R1+0x10] ;  /* 0x0000100001087983 */ /* 0x0002e20000300600 */
[----:B------:R-:W-:-:S05]  /*a910*/  @!P4 HADD2 R238, -R72.H0_H0, -RZ.H0_H0 ;  /* 0xa00000ff48eec230 */ /* 0x000fca0000000900 */
[----:B------:R-:W-:Y:S02]  /*a920*/  @!P4 PRMT R72, R238, 0x5410, RZ ;  /* 0x00005410ee48c816 */ /* 0x000fe400000000ff */
[----:B------:R-:W-:Y:S01]  /*a930*/  ISETP.GE.U32.AND P4, PT, R191, R2, PT ;  /* 0x00000002bf00720c */ /* 0x000fe20003f86070 */
[----:B------:R-:W-:Y:S01]  /*a940*/  @!P0 HADD2 R252, -R83.H0_H0, -RZ.H0_H0 ;  /* 0xa00000ff53fc8230 */ /* 0x000fe20000000900 */
[----:B------:R-:W-:-:S04]  /*a950*/  PRMT R85, R84, 0x7632, R85 ;  /* 0x0000763254557816 */ /* 0x000fc80000000055 */
[----:B------:R-:W-:Y:S02]  /*a960*/  @!P0 PRMT R83, R252, 0x5410, RZ ;  /* 0x00005410fc538816 */ /* 0x000fe400000000ff */
[----:B------:R-:W-:Y:S02]  /*a970*/  ISETP.GE.U32.AND P0, PT, R191, R5, PT ;  /* 0x00000005bf00720c */ /* 0x000fe40003f06070 */
[----:B------:R4:W1:Y:S01]  /*a980*/  MUFU.EX2 R5, R202 ;  /* 0x000000ca00057308 */ /* 0x0008620000000800 */
[----:B------:R-:W-:Y:S01]  /*a990*/  F2FP.PACK_AB R35, R19, R20 ;  /* 0x000000141323723e */ /* 0x000fe200000000ff */
[----:B------:R-:W-:Y:S01]  /*a9a0*/  @!P2 HADD2 R250, -R48.H0_H0, -RZ.H0_H0 ;  /* 0xa00000ff30faa230 */ /* 0x000fe20000000900 */
[----:B----4-:R-:W-:Y:S02]  /*a9b0*/  IMAD.MOV.U32 R202, RZ, RZ, R201 ;  /* 0x000000ffffca7224 */ /* 0x010fe400078e00c9 */
[----:B------:R-:W-:Y:S02]  /*a9c0*/  IMAD.MOV.U32 R201, RZ, RZ, R225 ;  /* 0x000000ffffc97224 */ /* 0x000fe400078e00e1 */
[----:B------:R-:W-:-:S02]  /*a9d0*/  IMAD.MOV.U32 R225, RZ, RZ, R200 ;  /* 0x000000ffffe17224 */ /* 0x000fc400078e00c8 */
[----:B------:R-:W-:Y:S02]  /*a9e0*/  IMAD.MOV.U32 R200, RZ, RZ, R198 ;  /* 0x000000ffffc87224 */ /* 0x000fe400078e00c6 */
[----:B------:R-:W-:Y:S02]  /*a9f0*/  IMAD.MOV.U32 R198, RZ, RZ, R196 ;  /* 0x000000ffffc67224 */ /* 0x000fe400078e00c4 */
[----:B------:R-:W-:Y:S01]  /*aa00*/  IMAD.MOV.U32 R196, RZ, RZ, R193 ;  /* 0x000000ffffc47224 */ /* 0x000fe200078e00c1 */
[----:B------:R-:W-:Y:S01]  /*aa10*/  @!P2 PRMT R48, R250, 0x5410, RZ ;  /* 0x00005410fa30a816 */ /* 0x000fe200000000ff */
[----:B------:R-:W-:Y:S02]  /*aa20*/  IMAD.MOV.U32 R193, RZ, RZ, R162 ;  /* 0x000000ffffc17224 */ /* 0x000fe400078e00a2 */
[----:B------:R-:W-:Y:S02]  /*aa30*/  IMAD.MOV.U32 R162, RZ, RZ, R163 ;  /* 0x000000ffffa27224 */ /* 0x000fe400078e00a3 */
[----:B------:R-:W-:-:S02]  /*aa40*/  IMAD.MOV.U32 R163, RZ, RZ, R184 ;  /* 0x000000ffffa37224 */ /* 0x000fc400078e00b8 */
[----:B------:R-:W-:Y:S01]  /*aa50*/  IMAD.MOV.U32 R184, RZ, RZ, R12 ;  /* 0x000000ffffb87224 */ /* 0x000fe200078e000c */
[----:B------:R-:W-:Y:S01]  /*aa60*/  LOP3.LUT R11, R29, R240, R46, 0x96, !PT ;  /* 0x000000f01d0b7212 */ /* 0x000fe200078e962e */
[----:B------:R4:W5:Y:S01]  /*aa70*/  LDL.LU R12, [R1+0x340] ;  /* 0x00034000010c7983 */ /* 0x0009620000300800 */
[----:B-1----:R-:W-:Y:S01]  /*aa80*/  F2FP.PACK_AB R29, R5, R6 ;  /* 0x00000006051d723e */ /* 0x002fe200000000ff */
[----:B--2---:R-:W-:-:S05]  /*aa90*/  @!P4 HADD2 R0, -R85.H0_H0, -RZ.H0_H0 ;  /* 0xa00000ff5500c230 */ /* 0x004fca0000000900 */
[----:B------:R-:W-:Y:S02]  /*aaa0*/  PRMT R19, R0, 0x7610, R19 ;  /* 0x0000761000137816 */ /* 0x000fe40000000013 */
[----:B------:R-:W-:Y:S01]  /*aab0*/  SHF.R.U32.HI R0, RZ, 0x8, R9 ;  /* 0x00000008ff007819 */ /* 0x000fe20000011609 */
[----:B---3--:R-:W-:-:S05]  /*aac0*/  @!P5 HADD2 R8, -R84.H0_H0, -RZ.H0_H0 ;  /* 0xa00000ff5408d230 */ /* 0x008fca0000000900 */
[----:B------:R-:W-:Y:S02]  /*aad0*/  PRMT R7, R8, 0x7610, R7 ;  /* 0x0000761008077816 */ /* 0x000fe40000000007 */
[----:B------:R1:W-:Y:S01]  /*aae0*/  MUFU.EX2 R8, R202 ;  /* 0x000000ca00087308 */ /* 0x0003e20000000800 */
[----:B------:R-:W-:-:S04]  /*aaf0*/  LOP3.LUT R0, R0, 0xffff, RZ, 0xc0, !PT ;  /* 0x0000ffff00007812 */ /* 0x000fc800078ec0ff */
[----:B------:R-:W-:Y:S01]  /*ab00*/  ISETP.GE.U32.AND P2, PT, R191, R0, PT ;  /* 0x00000000bf00720c */ /* 0x000fe20003f46070 */
[----:B-1----:R-:W-:Y:S02]  /*ab10*/  IMAD.MOV.U32 R202, RZ, RZ, R201 ;  /* 0x000000ffffca7224 */ /* 0x002fe400078e00c9 */
[----:B------:R-:W-:Y:S02]  /*ab20*/  IMAD.MOV.U32 R201, RZ, RZ, R225 ;  /* 0x000000ffffc97224 */ /* 0x000fe400078e00e1 */
[----:B------:R-:W-:Y:S02]  /*ab30*/  IMAD.MOV.U32 R225, RZ, RZ, R200 ;  /* 0x000000ffffe17224 */ /* 0x000fe400078e00c8 */
[----:B------:R-:W-:Y:S02]  /*ab40*/  IMAD.MOV.U32 R200, RZ, RZ, R198 ;  /* 0x000000ffffc87224 */ /* 0x000fe400078e00c6 */
[----:B------:R-:W-:Y:S02]  /*ab50*/  IMAD.MOV.U32 R198, RZ, RZ, R196 ;  /* 0x000000ffffc67224 */ /* 0x000fe400078e00c4 */
[----:B------:R-:W-:-:S02]  /*ab60*/  IMAD.MOV.U32 R196, RZ, RZ, R164 ;  /* 0x000000ffffc47224 */ /* 0x000fc400078e00a4 */
[----:B------:R-:W-:Y:S02]  /*ab70*/  IMAD.MOV.U32 R223, RZ, RZ, R202 ;  /* 0x000000ffffdf7224 */ /* 0x000fe400078e00ca */
[----:B------:R-:W-:Y:S01]  /*ab80*/  IMAD.MOV.U32 R202, RZ, RZ, R201 ;  /* 0x000000ffffca7224 */ /* 0x000fe200078e00c9 */
[----:B------:R-:W-:Y:S01]  /*ab90*/  PRMT R164, R84, 0x5410, R85 ;  /* 0x0000541054a47816 */ /* 0x000fe20000000055 */
[----:B------:R-:W-:Y:S01]  /*aba0*/  IMAD.MOV.U32 R201, RZ, RZ, R200 ;  /* 0x000000ffffc97224 */ /* 0x000fe200078e00c8 */
[----:B------:R-:W-:Y:S01]  /*abb0*/  @!P5 PRMT R84, R7, 0x5410, RZ ;  /* 0x000054100754d816 */ /* 0x000fe200000000ff */
[----:B------:R-:W-:Y:S01]  /*abc0*/  IMAD.MOV.U32 R200, RZ, RZ, R196 ;  /* 0x000000ffffc87224 */ /* 0x000fe200078e00c4 */
[----:B------:R1:W-:Y:S01]  /*abd0*/  MUFU.EX2 R7, R223 ;  /* 0x000000df00077308 */ /* 0x0003e20000000800 */
[----:B------:R-:W-:Y:S02]  /*abe0*/  IMAD.MOV.U32 R196, RZ, RZ, R4 ;  /* 0x000000ffffc47224 */ /* 0x000fe400078e0004 */
[----:B------:R-:W-:Y:S01]  /*abf0*/  FADD.FTZ R0, R6, R16 ;  /* 0x0000001006007221 */ /* 0x000fe20000010000 */
[----:B------:R-:W2:Y:S03]  /*ac00*/  LDL.LU R4, [R1+0x33c] ;  /* 0x00033c0001047983 */ /* 0x000ea60000300800 */
[----:B------:R-:W-:-:S02]  /*ac10*/  FADD.FTZ R0, R5, R0 ;  /* 0x0000000005007221 */ /* 0x000fc40000010000 */
[----:B-1----:R-:W-:Y:S02]  /*ac20*/  IMAD.MOV.U32 R223, RZ, RZ, R202 ;  /* 0x000000ffffdf7224 */ /* 0x002fe400078e00ca */
[----:B------:R-:W-:Y:S02]  /*ac30*/  IMAD.MOV.U32 R202, RZ, RZ, R201 ;  /* 0x000000ffffca7224 */ /* 0x000fe400078e00c9 */
[----:B------:R-:W-:Y:S02]  /*ac40*/  IMAD.MOV.U32 R201, RZ, RZ, R196 ;  /* 0x000000ffffc97224 */ /* 0x000fe400078e00c4 */
[----:B------:R-:W-:Y:S02]  /*ac50*/  IMAD.MOV.U32 R196, RZ, RZ, R194 ;  /* 0x000000ffffc47224 */ /* 0x000fe400078e00c2 */
[----:B------:R4:W5:Y:S04]  /*ac60*/  LDL.LU R194, [R1+0x338] ;  /* 0x0003380001c27983 */ /* 0x0009680000300800 */
[----:B------:R4:W3:Y:S01]  /*ac70*/  LDL.LU.S16 R5, [R1+0x30] ;  /* 0x0000300001057983 */ /* 0x0008e20000300600 */
[----:B------:R1:W1:Y:S01]  /*ac80*/  MUFU.EX2 R6, R223 ;  /* 0x000000df00067308 */ /* 0x0002620000000800 */
[----:B------:R-:W-:Y:S01]  /*ac90*/  @!P4 PRMT R85, R19, 0x5410, RZ ;  /* 0x000054101355c816 */ /* 0x000fe200000000ff */
[----:B-1----:R-:W-:-:S02]  /*aca0*/  IMAD.MOV.U32 R223, RZ, RZ, R202 ;  /* 0x000000ffffdf7224 */ /* 0x002fc400078e00ca */
[----:B------:R-:W-:Y:S01]  /*acb0*/  IMAD.MOV.U32 R202, RZ, RZ, R180 ;  /* 0x000000ffffca7224 */ /* 0x000fe200078e00b4 */
[----:B---3--:R-:W-:-:S05]  /*acc0*/  @!P3 HADD2 R5, -R80.H0_H0, -RZ.H0_H0 ;  /* 0xa00000ff5005b230 */ /* 0x008fca0000000900 */
[----:B------:R-:W-:Y:S02]  /*acd0*/  PRMT R16, R5, 0x7610, R16 ;  /* 0x0000761005107816 */ /* 0x000fe40000000010 */
[----:B------:R4:W3:Y:S04]  /*ace0*/  LDL.LU.S16 R5, [R1+0x1c] ;  /* 0x00001c0001057983 */ /* 0x0008e80000300600 */
[----:B------:R4:W5:Y:S04]  /*acf0*/  LDL.LU R180, [R1+0x334] ;  /* 0x0003340001b47983 */ /* 0x0009680000300800 */
[----:B------:R4:W2:Y:S01]  /*ad00*/  LDL.LU.S16 R19, [R1+0x38] ;  /* 0x0000380001137983 */ /* 0x0008a20000300600 */
[----:B------:R-:W-:-:S04]  /*ad10*/  LOP3.LUT R2, R10, 0xff, RZ, 0xc0, !PT ;  /* 0x000000ff0a027812 */ /* 0x000fc800078ec0ff */
[----:B------:R-:W-:-:S13]  /*ad20*/  ISETP.GE.U32.AND P1, PT, R191, R2, PT ;  /* 0x00000002bf00720c */ /* 0x000fda0003f26070 */
[----:B--2---:R-:W-:-:S05]  /*ad30*/  @!P1 HADD2 R19, -R82.H0_H0, -RZ.H0_H0 ;  /* 0xa00000ff52139230 */ /* 0x004fca0000000900 */
[----:B------:R-:W-:Y:S02]  /*ad40*/  PRMT R9, R19, 0x7610, R9 ;  /* 0x0000761013097816 */ /* 0x000fe40000000009 */
[----:B------:R4:W2:Y:S01]  /*ad50*/  LDL.LU.S16 R19, [R1+0x34] ;  /* 0x0000340001137983 */ /* 0x0008a20000300600 */
[----:B------:R-:W-:Y:S02]  /*ad60*/  PRMT R79, R80, 0x7632, R79 ;  /* 0x00007632504f7816 */ /* 0x000fe4000000004f */
[----:B------:R-:W-:-:S03]  /*ad70*/  PRMT R81, R82, 0x7632, R81 ;  /* 0x0000763252517816 */ /* 0x000fc60000000051 */
[----:B---3--:R-:W-:-:S05]  /*ad80*/  @!P2 HADD2 R5, -R79.H0_H0, -RZ.H0_H0 ;  /* 0xa00000ff4f05a230 */ /* 0x008fca0000000900 */
[----:B------:R-:W-:Y:S02]  /*ad90*/  PRMT R10, R5, 0x7610, R10 ;  /* 0x00007610050a7816 */ /* 0x000fe4000000000a */
[----:B------:R1:W3:Y:S01]  /*ada0*/  MUFU.EX2 R5, R223 ;  /* 0x000000df00057308 */ /* 0x0002e20000000800 */
[----:B------:R-:W-:Y:S01]  /*adb0*/  LOP3.LUT R17, R15, R239, R28, 0x96, !PT ;  /* 0x000000ef0f117212 */ /* 0x000fe200078e961c */
[----:B-1----:R-:W-:-:S04]  /*adc0*/  IMAD.MOV.U32 R223, RZ, RZ, R198 ;  /* 0x000000ffffdf7224 */ /* 0x002fc800078e00c6 */
[----:B------:R-:W-:Y:S02]  /*add0*/  IMAD.MOV.U32 R203, RZ, RZ, R223 ;  /* 0x000000ffffcb7224 */ /* 0x000fe400078e00df */
[----:B------:R-:W-:Y:S01]  /*ade0*/  IMAD.MOV.U32 R223, RZ, RZ, R163 ;  /* 0x000000ffffdf7224 */ /* 0x000fe200078e00a3 */
[----:B------:R-:W-:Y:S01]  /*adf0*/  PRMT R163, R82, 0x5410, R81 ;  /* 0x0000541052a37816 */ /* 0x000fe20000000051 */
[----:B------:R-:W-:Y:S01]  /*ae00*/  IMAD.MOV.U32 R198, RZ, RZ, R162 ;  /* 0x000000ffffc67224 */ /* 0x000fe200078e00a2 */
[----:B------:R-:W-:Y:S01]  /*ae10*/  PRMT R162, R80, 0x5410, R79 ;  /* 0x0000541050a27816 */ /* 0x000fe2000000004f */
[----:B------:R-:W-:Y:S01]  /*ae20*/  FADD.FTZ R0, R6, R0 ;  /* 0x0000000006007221 */ /* 0x000fe20000010000 */
[----:B------:R-:W-:Y:S02]  /*ae30*/  F2FP.PACK_AB R26, R7, R8 ;  /* 0x00000008071a723e */ /* 0x000fe400000000ff */
[----:B---3--:R-:W-:Y:S02]  /*ae40*/  F2FP.PACK_AB R44, R5, R6 ;  /* 0x00000006052c723e */ /* 0x008fe400000000ff */
[----:B------:R-:W-:-:S02]  /*ae50*/  @!P2 PRMT R79, R10, 0x5410, RZ ;  /* 0x000054100a4fa816 */ /* 0x000fc400000000ff */
[----:B------:R-:W-:Y:S01]  /*ae60*/  @!P1 PRMT R82, R9, 0x5410, RZ ;  /* 0x0000541009529816 */ /* 0x000fe200000000ff */
[----:B------:R-:W-:Y:S02]  /*ae70*/  IMAD.MOV.U32 R224, RZ, RZ, R203 ;  /* 0x000000ffffe07224 */ /* 0x000fe400078e00cb */
[----:B------:R-:W-:Y:S02]  /*ae80*/  IMAD.MOV.U32 R203, RZ, RZ, R223 ;  /* 0x000000ffffcb7224 */ /* 0x000fe400078e00df */
[----:B------:R-:W-:Y:S02]  /*ae90*/  IMAD.MOV.U32 R223, RZ, RZ, R137 ;  /* 0x000000ffffdf7224 */ /* 0x000fe400078e0089 */
[----:B------:R-:W-:Y:S01]  /*aea0*/  IMAD.MOV.U32 R206, RZ, RZ, R220 ;  /* 0x000000ffffce7224 */ /* 0x000fe200078e00dc */
[----:B------:R4:W5:Y:S01]  /*aeb0*/  LDL.LU R137, [R1+0x330] ;  /* 0x0003300001897983 */ /* 0x0009620000300800 */
[----:B------:R-:W-:Y:S02]  /*aec0*/  IMAD.MOV.U32 R207, RZ, RZ, R221 ;  /* 0x000000ffffcf7224 */ /* 0x000fe400078e00dd */
[----:B------:R-:W-:-:S02]  /*aed0*/  IMAD.MOV.U32 R220, RZ, RZ, R138 ;  /* 0x000000ffffdc7224 */ /* 0x000fc400078e008a */
[----:B------:R-:W-:Y:S02]  /*aee0*/  IMAD.MOV.U32 R221, RZ, RZ, R139 ;  /* 0x000000ffffdd7224 */ /* 0x000fe400078e008b */
[----:B------:R4:W5:Y:S01]  /*aef0*/  LDL.LU.64 R138, [R1+0x328] ;  /* 0x00032800018a7983 */ /* 0x0009620000300a00 */
[----:B--2---:R-:W-:-:S05]  /*af00*/  @!P0 HADD2 R19, -R81.H0_H0, -RZ.H0_H0 ;  /* 0xa00000ff51138230 */ /* 0x004fca0000000900 */
[----:B------:R-:W-:-:S04]  /*af10*/  PRMT R2, R19, 0x7610, R2 ;  /* 0x0000761013027816 */ /* 0x000fc80000000002 */
[----:B------:R-:W-:Y:S01]  /*af20*/  @!P0 PRMT R81, R2, 0x5410, RZ ;  /* 0x0000541002518816 */ /* 0x000fe200000000ff */
[----:B------:R-:W-:-:S04]  /*af30*/  FADD.FTZ R2, R8, R3 ;  /* 0x0000000308027221 */ /* 0x000fc80000010000 */
[----:B------:R-:W-:Y:S02]  /*af40*/  FADD.FTZ R19, R7, R2 ;  /* 0x0000000207137221 */ /* 0x000fe40000010000 */
        /* <DEDUP_REMOVED lines=12> */
[----:B------:R-:W-:Y:S01]  /*b010*/  IMAD.WIDE.U32 R6, R6, -0x326172a9, RZ ;  /* 0xcd9e8d5706067825 */ /* 0x000fe200078e00ff */
[----:B------:R1:W-:Y:S04]  /*b020*/  MUFU.EX2 R11, R203 ;  /* 0x000000cb000b7308 */ /* 0x0003e80000000800 */
[----:B------:R-:W-:Y:S01]  /*b030*/  LOP3.LUT R9, R7, R245, R8, 0x96, !PT ;  /* 0x000000f507097212 */ /* 0x000fe200078e9608 */
[----:B-1----:R-:W-:Y:S02]  /*b040*/  IMAD.MOV.U32 R203, RZ, RZ, R223 ;  /* 0x000000ffffcb7224 */ /* 0x002fe400078e00df */
[----:B------:R-:W-:Y:S02]  /*b050*/  IMAD.MOV.U32 R223, RZ, RZ, R202 ;  /* 0x000000ffffdf7224 */ /* 0x000fe400078e00ca */
[----:B------:R-:W-:-:S02]  /*b060*/  IMAD.MOV.U32 R202, RZ, RZ, R200 ;  /* 0x000000ffffca7224 */ /* 0x000fc400078e00c8 */
[----:B------:R-:W-:Y:S01]  /*b070*/  IMAD.MOV.U32 R200, RZ, RZ, R198 ;  /* 0x000000ffffc87224 */ /* 0x000fe200078e00c6 */
[----:B------:R1:W2:Y:S01]  /*b080*/  MUFU.EX2 R7, R203 ;  /* 0x000000cb00077308 */ /* 0x0002a20000000800 */
[----:B------:R-:W-:Y:S02]  /*b090*/  IMAD.MOV.U32 R198, RZ, RZ, R193 ;  /* 0x000000ffffc67224 */ /* 0x000fe400078e00c1 */
[----:B------:R-:W-:Y:S02]  /*b0a0*/  IMAD.MOV.U32 R193, RZ, RZ, R136 ;  /* 0x000000ffffc17224 */ /* 0x000fe400078e0088 */
[----:B------:R4:W5:Y:S03]  /*b0b0*/  LDL.LU R136, [R1+0x320] ;  /* 0x0003200001887983 */ /* 0x0009660000300800 */
[----:B------:R3:W2:Y:S01]  /*b0c0*/  MUFU.EX2 R17, R224 ;  /* 0x000000e000117308 */ /* 0x0006a20000000800 */
[----:B-1----:R-:W-:-:S02]  /*b0d0*/  IMAD.MOV.U32 R203, RZ, RZ, R223 ;  /* 0x000000ffffcb7224 */ /* 0x002fc400078e00df */
[----:B------:R-:W-:Y:S02]  /*b0e0*/  IMAD.MOV.U32 R223, RZ, RZ, R202 ;  /* 0x000000ffffdf7224 */ /* 0x000fe400078e00ca */
[----:B------:R-:W-:Y:S02]  /*b0f0*/  IMAD.MOV.U32 R202, RZ, RZ, R198 ;  /* 0x000000ffffca7224 */ /* 0x000fe400078e00c6 */
[----:B------:R-:W-:Y:S02]  /*b100*/  IMAD.MOV.U32 R198, RZ, RZ, R63 ;  /* 0x000000ffffc67224 */ /* 0x000fe400078e003f */
[----:B------:R4:W5:Y:S02]  /*b110*/  LDL.LU R63, [R1+0x31c] ;  /* 0x00031c00013f7983 */ /* 0x0009640000300800 */
[----:B---3--:R-:W-:Y:S02]  /*b120*/  IMAD.MOV.U32 R224, RZ, RZ, R198 ;  /* 0x000000ffffe07224 */ /* 0x008fe400078e00c6 */
[----:B------:R-:W-:-:S02]  /*b130*/  IMAD.MOV.U32 R198, RZ, RZ, R197 ;  /* 0x000000ffffc67224 */ /* 0x000fc400078e00c5 */
[----:B------:R-:W-:Y:S02]  /*b140*/  IMAD.MOV.U32 R197, RZ, RZ, R169 ;  /* 0x000000ffffc57224 */ /* 0x000fe400078e00a9 */
[----:B------:R4:W3:Y:S01]  /*b150*/  LDL.LU.S16 R169, [R1+0x64] ;  /* 0x0000640001a97983 */ /* 0x0008e20000300600 */
[----:B------:R-:W-:Y:S01]  /*b160*/  IMAD.WIDE.U32 R2, R2, -0x326172a9, RZ ;  /* 0xcd9e8d5702027825 */ /* 0x000fe200078e00ff */
[----:B------:R-:W-:Y:S02]  /*b170*/  @!P3 PRMT R80, R16, 0x5410, RZ ;  /* 0x000054101050b816 */ /* 0x000fe400000000ff */
[----:B------:R-:W-:Y:S01]  /*b180*/  PRMT R69, R70, 0x7632, R69 ;  /* 0x0000763246457816 */ /* 0x000fe20000000045 */
[----:B------:R-:W-:Y:S01]  /*b190*/  FADD.FTZ R16, R5, R0 ;  /* 0x0000000005107221 */ /* 0x000fe20000010000 */
[----:B------:R-:W-:Y:S01]  /*b1a0*/  LOP3.LUT R0, R3, R177, R6, 0x96, !PT ;  /* 0x000000b103007212 */ /* 0x000fe200078e9606 */
[----:B------:R4:W4:Y:S03]  /*b1b0*/  LDL.LU.S16 R227, [R1+0x68] ;  /* 0x0000680001e37983 */ /* 0x0009260000300600 */
[----:B------:R-:W-:-:S04]  /*b1c0*/  LOP3.LUT R5, R0, 0xff, RZ, 0xc0, !PT ;  /* 0x000000ff00057812 */ /* 0x000fc800078ec0ff */
[----:B------:R-:W-:Y:S02]  /*b1d0*/  ISETP.GE.U32.AND P5, PT, R191, R5, PT ;  /* 0x00000005bf00720c */ /* 0x000fe40003fa6070 */
[----:B------:R-:W-:-:S04]  /*b1e0*/  LOP3.LUT R5, R0, 0xffff, RZ, 0xc0, !PT ;  /* 0x0000ffff00057812 */ /* 0x000fc800078ec0ff */
[----:B------:R-:W-:-:S04]  /*b1f0*/  SHF.R.U32.HI R5, RZ, 0x8, R5 ;  /* 0x00000008ff057819 */ /* 0x000fc80000011605 */
[----:B------:R-:W-:-:S04]  /*b200*/  LOP3.LUT R5, R5, 0xffff, RZ, 0xc0, !PT ;  /* 0x0000ffff05057812 */ /* 0x000fc800078ec0ff */
[----:B------:R-:W-:Y:S02]  /*b210*/  ISETP.GE.U32.AND P4, PT, R191, R5, PT ;  /* 0x00000005bf00720c */ /* 0x000fe40003f86070 */
[----:B------:R-:W-:-:S04]  /*b220*/  SHF.R.U32.HI R5, RZ, 0x10, R0 ;  /* 0x00000010ff057819 */ /* 0x000fc80000011600 */
[----:B------:R-:W-:Y:S02]  /*b230*/  LOP3.LUT R5, R5, 0xff, RZ, 0xc0, !PT ;  /* 0x000000ff05057812 */ /* 0x000fe400078ec0ff */
[----:B------:R-:W-:Y:S02]  /*b240*/  SHF.R.U32.HI R0, RZ, 0x18, R0 ;  /* 0x00000018ff007819 */ /* 0x000fe40000011600 */
[C---:B------:R-:W-:Y:S02]  /*b250*/  ISETP.GE.U32.AND P1, PT, R191.reuse, R5, PT ;  /* 0x00000005bf00720c */ /* 0x040fe40003f26070 */
[----:B------:R1:W1:Y:S01]  /*b260*/  MUFU.EX2 R5, R203 ;  /* 0x000000cb00057308 */ /* 0x0002620000000800 */
[----:B------:R-:W-:Y:S02]  /*b270*/  ISETP.GE.U32.AND P3, PT, R191, R0, PT ;  /* 0x00000000bf00720c */ /* 0x000fe40003f66070 */
[C---:B------:R-:W-:Y:S02]  /*b280*/  LOP3.LUT R0, R2.reuse, 0xff, RZ, 0xc0, !PT ;  /* 0x000000ff02007812 */ /* 0x040fe400078ec0ff */
[----:B------:R-:W-:-:S02]  /*b290*/  LOP3.LUT R6, R2, 0xffff, RZ, 0xc0, !PT ;  /* 0x0000ffff02067812 */ /* 0x000fc400078ec0ff */
[----:B------:R-:W-:Y:S02]  /*b2a0*/  ISETP.GE.U32.AND P0, PT, R191, R0, PT ;  /* 0x00000000bf00720c */ /* 0x000fe40003f06070 */
[--C-:B------:R-:W-:Y:S02]  /*b2b0*/  SHF.R.U32.HI R0, RZ, 0x18, R2.reuse ;  /* 0x00000018ff007819 */ /* 0x100fe40000011602 */
[----:B------:R-:W-:Y:S01]  /*b2c0*/  SHF.R.U32.HI R3, RZ, 0x10, R2 ;  /* 0x00000010ff037819 */ /* 0x000fe20000011602 */
[----:B--2---:R-:W-:Y:S01]  /*b2d0*/  FADD.FTZ R2, R7, R16 ;  /* 0x0000001007027221 */ /* 0x004fe20000010000 */
[----:B------:R-:W-:Y:S01]  /*b2e0*/  ISETP.GE.U32.AND P2, PT, R191, R0, PT ;  /* 0x00000000bf00720c */ /* 0x000fe20003f46070 */
[----:B------:R-:W-:Y:S02]  /*b2f0*/  FADD.FTZ R0, R17, R19 ;  /* 0x0000001311007221 */ /* 0x000fe40000010000 */
[----:B-1----:R-:W-:Y:S02]  /*b300*/  IMAD.MOV.U32 R203, RZ, RZ, R202 ;  /* 0x000000ffffcb7224 */ /* 0x002fe400078e00ca */
[----:B------:R-:W-:-:S02]  /*b310*/  IMAD.MOV.U32 R202, RZ, RZ, R183 ;  /* 0x000000ffffca7224 */ /* 0x000fc400078e00b7 */
[----:B------:R-:W-:Y:S02]  /*b320*/  FADD.FTZ R183, R5, R2 ;  /* 0x0000000205b77221 */ /* 0x000fe40000010000 */
[----:B------:R-:W-:Y:S01]  /*b330*/  FADD.FTZ R8, R11, R0 ;  /* 0x000000000b087221 */ /* 0x000fe20000010000 */
[----:B------:R-:W-:Y:S02]  /*b340*/  LOP3.LUT R0, R3, 0xff, RZ, 0xc0, !PT ;  /* 0x000000ff03007812 */ /* 0x000fe400078ec0ff */
[----:B------:R-:W-:Y:S01]  /*b350*/  F2FP.PACK_AB R21, R5, R7 ;  /* 0x000000070515723e */ /* 0x000fe200000000ff */
[----:B---3--:R-:W-:-:S05]  /*b360*/  @!P5 HADD2 R169, -R70.H0_H0, -RZ.H0_H0 ;  /* 0xa00000ff46a9d230 */ /* 0x008fca0000000900 */
[----:B------:R-:W-:Y:S02]  /*b370*/  PRMT R2, R169, 0x7610, R2 ;  /* 0x00007610a9027816 */ /* 0x000fe40000000002 */
[----:B------:R-:W-:Y:S02]  /*b380*/  PRMT R169, R70, 0x5410, R69 ;  /* 0x0000541046a97816 */ /* 0x000fe40000000045 */
[----:B------:R-:W-:Y:S01]  /*b390*/  @!P5 PRMT R70, R2, 0x5410, RZ ;  /* 0x000054100246d816 */ /* 0x000fe200000000ff */
[----:B------:R-:W-:Y:S01]  /*b3a0*/  IMAD.WIDE.U32 R2, R9, -0x2daee0ad, RZ ;  /* 0xd2511f5309027825 */ /* 0x000fe200078e00ff */
[----:B------:R-:W-:-:S04]  /*b3b0*/  ISETP.GE.U32.AND P5, PT, R191, R0, PT ;  /* 0x00000000bf00720c */ /* 0x000fc80003fa6070 */
[----:B------:R-:W-:Y:S02]  /*b3c0*/  LOP3.LUT R0, R3, R173, R10, 0x96, !PT ;  /* 0x000000ad03007212 */ /* 0x000fe400078e960a */
[C---:B------:R-:W-:Y:S02]  /*b3d0*/  LOP3.LUT R5, R2.reuse, 0xff, RZ, 0xc0, !PT ;  /* 0x000000ff02057812 */ /* 0x040fe400078ec0ff */
[----:B------:R-:W-:Y:S02]  /*b3e0*/  LOP3.LUT R9, R2, 0xffff, RZ, 0xc0, !PT ;  /* 0x0000ffff02097812 */ /* 0x000fe400078ec0ff */
[--C-:B------:R-:W-:Y:S02]  /*b3f0*/  SHF.R.U32.HI R10, RZ, 0x10, R2.reuse ;  /* 0x00000010ff0a7819 */ /* 0x100fe40000011602 */
[----:B------:R-:W-:Y:S02]  /*b400*/  SHF.R.U32.HI R7, RZ, 0x18, R2 ;  /* 0x00000018ff077819 */ /* 0x000fe40000011602 */
[----:B------:R-:W-:-:S02]  /*b410*/  SHF.R.U32.HI R2, RZ, 0x8, R6 ;  /* 0x00000008ff027819 */ /* 0x000fc40000011606 */
[----:B------:R1:W2:Y:S01]  /*b420*/  LDL.LU.S16 R6, [R1+0x6c] ;  /* 0x00006c0001067983 */ /* 0x0002a20000300600 */
[----:B------:R-:W-:Y:S01]  /*b430*/  PRMT R66, R65, 0x7632, R66 ;  /* 0x0000763241427816 */ /* 0x000fe20000000042 */
[----:B----4-:R-:W-:Y:S01]  /*b440*/  @!P4 HADD2 R227, -R69.H0_H0, -RZ.H0_H0 ;  /* 0xa00000ff45e3c230 */ /* 0x010fe20000000900 */
[----:B------:R-:W-:-:S04]  /*b450*/  F2FP.PACK_AB R20, R11, R17 ;  /* 0x000000110b14723e */ /* 0x000fc800000000ff */
[----:B------:R-:W-:Y:S01]  /*b460*/  PRMT R16, R227, 0x7610, R16 ;  /* 0x00007610e3107816 */ /* 0x000fe20000000010 */
[----:B------:R-:W-:Y:S02]  /*b470*/  IMAD.MOV.U32 R227, RZ, RZ, R224 ;  /* 0x000000ffffe37224 */ /* 0x000fe400078e00e0 */
[----:B------:R-:W-:Y:S02]  /*b480*/  IMAD.MOV.U32 R224, RZ, RZ, R225 ;  /* 0x000000ffffe07224 */ /* 0x000fe400078e00e1 */
[----:B------:R-:W-:Y:S02]  /*b490*/  IMAD.MOV.U32 R230, RZ, RZ, R227 ;  /* 0x000000ffffe67224 */ /* 0x000fe400078e00e3 */
[----:B------:R-:W-:Y:S01]  /*b4a0*/  IMAD.MOV.U32 R225, RZ, RZ, R168 ;  /* 0x000000ffffe17224 */ /* 0x000fe200078e00a8 */
[----:B------:R-:W-:Y:S01]  /*b4b0*/  PRMT R168, R65, 0x5410, R66 ;  /* 0x0000541041a87816 */ /* 0x000fe20000000042 */
[----:B------:R-:W-:Y:S02]  /*b4c0*/  IMAD.MOV.U32 R227, RZ, RZ, R224 ;  /* 0x000000ffffe37224 */ /* 0x000fe400078e00e0 */
[----:B------:R-:W-:-:S02]  /*b4d0*/  IMAD.MOV.U32 R224, RZ, RZ, R174 ;  /* 0x000000ffffe07224 */ /* 0x000fc400078e00ae */
[----:B------:R-:W-:Y:S02]  /*b4e0*/  IMAD.MOV.U32 R174, RZ, RZ, R62 ;  /* 0x000000ffffae7224 */ /* 0x000fe400078e003e */
[----:B------:R1:W5:Y:S01]  /*b4f0*/  LDL.LU R62, [R1+0x318] ;  /* 0x00031800013e7983 */ /* 0x0003620000300800 */
[----:B--2---:R-:W-:-:S05]  /*b500*/  @!P3 HADD2 R6, -R66.H0_H0, -RZ.H0_H0 ;  /* 0xa00000ff4206b230 */ /* 0x004fca0000000900 */
[----:B------:R-:W-:-:S04]  /*b510*/  PRMT R11, R6, 0x7610, R11 ;  /* 0x00007610060b7816 */ /* 0x000fc8000000000b */
[----:B------:R-:W-:Y:S02]  /*b520*/  @!P3 PRMT R66, R11, 0x5410, RZ ;  /* 0x000054100b42b816 */ /* 0x000fe400000000ff */
[----:B------:R-:W-:Y:S02]  /*b530*/  ISETP.GE.U32.AND P3, PT, R191, R5, PT ;  /* 0x00000005bf00720c */ /* 0x000fe40003f66070 */
[----:B------:R1:W2:Y:S01]  /*b540*/  LDL.LU.S16 R5, [R1+0x70] ;  /* 0x0000700001057983 */ /* 0x0002a20000300600 */
[----:B------:R-:W-:Y:S01]  /*b550*/  LOP3.LUT R2, R2, 0xffff, RZ, 0xc0, !PT ;  /* 0x0000ffff02027812 */ /* 0x000fe200078ec0ff */
[----:B------:R-:W3:Y:S01]  /*b560*/  MUFU.EX2 R11, R230 ;  /* 0x000000e6000b7308 */ /* 0x000ee20000000800 */
[----:B------:R-:W-:Y:S01]  /*b570*/  @!P4 PRMT R69, R16, 0x5410, RZ ;  /* 0x000054101045c816 */ /* 0x000fe200000000ff */
[----:B--2---:R-:W-:-:S05]  /*b580*/  @!P1 HADD2 R5, -R65.H0_H0, -RZ.H0_H0 ;  /* 0xa00000ff41059230 */ /* 0x004fca0000000900 */
[----:B------:R-:W-:-:S04]  /*b590*/  PRMT R3, R5, 0x7610, R3 ;  /* 0x0000761005037816 */ /* 0x000fc80000000003 */
[----:B------:R-:W-:Y:S02]  /*b5a0*/  @!P1 PRMT R65, R3, 0x5410, RZ ;  /* 0x0000541003419816 */ /* 0x000fe400000000ff */
[----:B------:R1:W2:Y:S01]  /*b5b0*/  LDL.LU.S16 R3, [R1+0x74] ;  /* 0x0000740001037983 */ /* 0x0002a20000300600 */
[----:B------:R-:W-:Y:S02]  /*b5c0*/  ISETP.GE.U32.AND P4, PT, R191, R2, PT ;  /* 0x00000002bf00720c */ /* 0x000fe40003f86070 */
[----:B------:R-:W-:Y:S01]  /*b5d0*/  LOP3.LUT R2, R0, 0xffff, RZ, 0xc0, !PT ;  /* 0x0000ffff00027812 */ /* 0x000fe200078ec0ff */
[----:B------:R-:W4:Y:S03]  /*b5e0*/  MUFU.EX2 R5, R227 ;  /* 0x000000e300057308 */ /* 0x000f260000000800 */
[----:B------:R-:W-:-:S04]  /*b5f0*/  SHF.R.U32.HI R2, RZ, 0x8, R2 ;  /* 0x00000008ff027819 */ /* 0x000fc80000011602 */
[----:B------:R-:W-:-:S04]  /*b600*/  LOP3.LUT R2, R2, 0xffff, RZ, 0xc0, !PT ;  /* 0x0000ffff02027812 */ /* 0x000fc800078ec0ff */
[----:B------:R-:W-:Y:S01]  /*b610*/  ISETP.GE.U32.AND P1, PT, R191, R2, PT ;  /* 0x00000002bf00720c */ /* 0x000fe20003f26070 */
[----:B---3--:R-:W-:Y:S01]  /*b620*/  FADD.FTZ R2, R11, R8 ;  /* 0x000000080b027221 */ /* 0x008fe20000010000 */
[----:B--2---:R-:W-:-:S05]  /*b630*/  @!P0 HADD2 R3, -R59.H0_H0, -RZ.H0_H0 ;  /* 0xa00000ff3b038230 */ /* 0x004fca0000000900 */
[----:B------:R-:W-:Y:S01]  /*b640*/  PRMT R229, R3, 0x7610, R229 ;  /* 0x0000761003e57816 */ /* 0x000fe200000000e5 */
[----:B----4-:R-:W-:Y:S02]  /*b650*/  FADD.FTZ R3, R5, R2 ;  /* 0x0000000205037221 */ /* 0x010fe40000010000 */
[----:B------:R1:W2:Y:S01]  /*b660*/  LDL.LU.S16 R2, [R1+0x78] ;  /* 0x0000780001027983 */ /* 0x0002a20000300600 */
[C---:B------:R-:W-:Y:S01]  /*b670*/  PRMT R57, R59.reuse, 0x7632, R57 ;  /* 0x000076323b397816 */ /* 0x040fe20000000039 */
[----:B------:R-:W-:Y:S02]  /*b680*/  IMAD.MOV.U32 R227, RZ, RZ, R203 ;  /* 0x000000ffffe37224 */ /* 0x000fe400078e00cb */
[----:B------:R-:W-:Y:S02]  /*b690*/  IMAD.MOV.U32 R203, RZ, RZ, R223 ;  /* 0x000000ffffcb7224 */ /* 0x000fe400078e00df */
[----:B------:R-:W-:Y:S02]  /*b6a0*/  IMAD.MOV.U32 R223, RZ, RZ, R196 ;  /* 0x000000ffffdf7224 */ /* 0x000fe400078e00c4 */
[----:B------:R-:W-:Y:S01]  /*b6b0*/  IMAD.MOV.U32 R196, RZ, RZ, R167 ;  /* 0x000000ffffc47224 */ /* 0x000fe200078e00a7 */
[----:B------:R-:W-:-:S02]  /*b6c0*/  PRMT R167, R59, 0x5410, R57 ;  /* 0x000054103ba77816 */ /* 0x000fc40000000039 */
[----:B------:R-:W-:Y:S01]  /*b6d0*/  @!P0 PRMT R59, R229, 0x5410, RZ ;  /* 0x00005410e53b8816 */ /* 0x000fe200000000ff */
[----:B--2---:R-:W-:-:S05]  /*b6e0*/  @!P4 HADD2 R2, -R57.H0_H0, -RZ.H0_H0 ;  /* 0xa00000ff3902c230 */ /* 0x004fca0000000900 */
[----:B------:R-:W-:Y:S02]  /*b6f0*/  PRMT R209, R2, 0x7610, R209 ;  /* 0x0000761002d17816 */ /* 0x000fe400000000d1 */
[----:B------:R-:W-:-:S04]  /*b700*/  LOP3.LUT R2, R0, 0xff, RZ, 0xc0, !PT ;  /* 0x000000ff00027812 */ /* 0x000fc800078ec0ff */
[----:B------:R-:W-:Y:S02]  /*b710*/  ISETP.GE.U32.AND P0, PT, R191, R2, PT ;  /* 0x00000002bf00720c */ /* 0x000fe40003f06070 */
[----:B------:R1:W2:Y:S01]  /*b720*/  LDL.LU.S16 R2, [R1+0x7c] ;  /* 0x00007c0001027983 */ /* 0x0002a20000300600 */
[C---:B------:R-:W-:Y:S01]  /*b730*/  PRMT R52, R27.reuse, 0x7610, R52 ;  /* 0x000076101b347816 */ /* 0x040fe20000000034 */
[----:B------:R-:W-:Y:S01]  /*b740*/  IMAD.MOV.U32 R230, RZ, RZ, R227 ;  /* 0x000000ffffe67224 */ /* 0x000fe200078e00e3 */
[----:B------:R-:W-:Y:S01]  /*b750*/  PRMT R49, R27, 0x7632, R49 ;  /* 0x000076321b317816 */ /* 0x000fe20000000031 */
[----:B------:R-:W-:Y:S02]  /*b760*/  IMAD.MOV.U32 R227, RZ, RZ, R203 ;  /* 0x000000ffffe37224 */ /* 0x000fe400078e00cb */
[----:B------:R-:W-:Y:S02]  /*b770*/  IMAD.MOV.U32 R203, RZ, RZ, R223 ;  /* 0x000000ffffcb7224 */ /* 0x000fe400078e00df */
[----:B------:R-:W-:Y:S01]  /*b780*/  IMAD.MOV.U32 R223, RZ, RZ, R166 ;  /* 0x000000ffffdf7224 */ /* 0x000fe200078e00a6 */
[----:B------:R-:W-:Y:S01]  /*b790*/  PRMT R166, R52, 0x5410, R49 ;  /* 0x0000541034a67816 */ /* 0x000fe20000000031 */
[----:B--2---:R-:W-:-:S05]  /*b7a0*/  @!P5 HADD2 R2, -R52.H0_H0, -RZ.H0_H0 ;  /* 0xa00000ff3402d230 */ /* 0x004fca0000000900 */
[----:B------:R-:W-:-:S04]  /*b7b0*/  PRMT R8, R2, 0x7610, R8 ;  /* 0x0000761002087816 */ /* 0x000fc80000000008 */
[----:B------:R-:W-:Y:S02]  /*b7c0*/  @!P5 PRMT R52, R8, 0x5410, RZ ;  /* 0x000054100834d816 */ /* 0x000fe400000000ff */
[----:B------:R1:W2:Y:S01]  /*b7d0*/  LDL.LU.S16 R8, [R1+0x80] ;  /* 0x0000800001087983 */ /* 0x0002a20000300600 */
[----:B------:R-:W-:Y:S01]  /*b7e0*/  F2FP.PACK_AB R19, R5, R11 ;  /* 0x0000000b0513723e */ /* 0x000fe200000000ff */
[----:B--2---:R-:W-:-:S05]  /*b7f0*/  @!P2 HADD2 R8, -R49.H0_H0, -RZ.H0_H0 ;  /* 0xa00000ff3108a230 */ /* 0x004fca0000000900 */
[----:B------:R-:W-:Y:S02]  /*b800*/  PRMT R5, R8, 0x7610, R5 ;  /* 0x0000761008057816 */ /* 0x000fe40000000005 */
[----:B------:R1:W2:Y:S01]  /*b810*/  LDL.LU.S16 R8, [R1+0x84] ;  /* 0x0000840001087983 */ /* 0x0002a20000300600 */
[----:B------:R-:W-:Y:S02]  /*b820*/  SHF.R.U32.HI R2, RZ, 0x18, R0 ;  /* 0x00000018ff027819 */ /* 0x000fe40000011600 */
[----:B------:R-:W-:Y:S01]  /*b830*/  @!P4 PRMT R57, R209, 0x5410, RZ ;  /* 0x00005410d139c816 */ /* 0x000fe200000000ff */
[----:B------:R-:W-:Y:S01]  /*b840*/  IMAD.MOV.U32 R209, RZ, RZ, R230 ;  /* 0x000000ffffd17224 */ /* 0x000fe200078e00e6 */
[----:B------:R-:W-:Y:S01]  /*b850*/  ISETP.GE.U32.AND P4, PT, R191, R2, PT ;  /* 0x00000002bf00720c */ /* 0x000fe20003f86070 */
[----:B------:R-:W-:Y:S01]  /*b860*/  IMAD.MOV.U32 R230, RZ, RZ, R227 ;  /* 0x000000ffffe67224 */ /* 0x000fe200078e00e3 */
[----:B------:R-:W-:Y:S01]  /*b870*/  PRMT R54, R55, 0x7632, R54 ;  /* 0x0000763237367816 */ /* 0x000fe20000000036 */
[----:B------:R-:W-:-:S02]  /*b880*/  IMAD.MOV.U32 R227, RZ, RZ, R202 ;  /* 0x000000ffffe37224 */ /* 0x000fc400078e00ca */
[----:B------:R-:W-:Y:S01]  /*b890*/  IMAD.MOV.U32 R202, RZ, RZ, R176 ;  /* 0x000000ffffca7224 */ /* 0x000fe200078e00b0 */
[----:B------:R-:W-:Y:S01]  /*b8a0*/  PRMT R176, R55, 0x5410, R54 ;  /* 0x0000541037b07816 */ /* 0x000fe20000000036 */
[----:B--2---:R-:W-:-:S05]  /*b8b0*/  @!P0 HADD2 R8, -R55.H0_H0, -RZ.H0_H0 ;  /* 0xa00000ff37088230 */ /* 0x004fca0000000900 */
[----:B------:R-:W-:-:S04]  /*b8c0*/  PRMT R2, R8, 0x7610, R2 ;  /* 0x0000761008027816 */ /* 0x000fc80000000002 */
[----:B------:R-:W-:Y:S02]  /*b8d0*/  @!P0 PRMT R55, R2, 0x5410, RZ ;  /* 0x0000541002378816 */ /* 0x000fe400000000ff */
[----:B------:R1:W2:Y:S01]  /*b8e0*/  LDL.LU.S16 R2, [R1+0x88] ;  /* 0x0000880001027983 */ /* 0x0002a20000300600 */
[----:B------:R-:W-:-:S04]  /*b8f0*/  SHF.R.U32.HI R0, RZ, 0x10, R0 ;  /* 0x00000010ff007819 */ /* 0x000fc80000011600 */
[----:B------:R-:W-:-:S04]  /*b900*/  LOP3.LUT R0, R0, 0xff, RZ, 0xc0, !PT ;  /* 0x000000ff00007812 */ /* 0x000fc800078ec0ff */
[----:B------:R-:W-:Y:S01]  /*b910*/  ISETP.GE.U32.AND P5, PT, R191, R0, PT ;  /* 0x00000000bf00720c */ /* 0x000fe20003fa6070 */
[----:B--2---:R-:W-:-:S05]  /*b920*/  @!P1 HADD2 R2, -R54.H0_H0, -RZ.H0_H0 ;  /* 0xa00000ff36029230 */ /* 0x004fca0000000900 */
[----:B------:R-:W-:-:S04]  /*b930*/  PRMT R0, R2, 0x7610, R0 ;  /* 0x0000761002007816 */ /* 0x000fc80000000000 */
[----:B------:R-:W-:Y:S02]  /*b940*/  @!P1 PRMT R54, R0, 0x5410, RZ ;  /* 0x0000541000369816 */ /* 0x000fe400000000ff */
[----:B------:R1:W2:Y:S01]  /*b950*/  LDL.LU.S16 R0, [R1+0x8c] ;  /* 0x00008c0001007983 */ /* 0x0002a20000300600 */
[----:B------:R-:W-:-:S05]  /*b960*/  PRMT R58, R30, 0x7610, R58 ;  /* 0x000076101e3a7816 */ /* 0x000fca000000003a */
[----:B--2---:R-:W-:-:S05]  /*b970*/  @!P5 HADD2 R0, -R58.H0_H0, -RZ.H0_H0 ;  /* 0xa00000ff3a00d230 */ /* 0x004fca0000000900 */
[----:B------:R-:W-:Y:S02]  /*b980*/  PRMT R208, R0, 0x7610, R208 ;  /* 0x0000761000d07816 */ /* 0x000fe400000000d0 */
[----:B------:R-:W-:Y:S02]  /*b990*/  SHF.R.U32.HI R0, RZ, 0x8, R9 ;  /* 0x00000008ff007819 */ /* 0x000fe40000011609 */
[----:B------:R1:W2:Y:S01]  /*b9a0*/  LDL.LU.S16 R9, [R1+0x90] ;  /* 0x0000900001097983 */ /* 0x0002a20000300600 */
[----:B------:R-:W-:Y:S02]  /*b9b0*/  PRMT R56, R30, 0x7632, R56 ;  /* 0x000076321e387816 */ /* 0x000fe40000000038 */
[----:B------:R-:W-:Y:S02]  /*b9c0*/  ISETP.GE.U32.AND P0, PT, R191, R7, PT ;  /* 0x00000007bf00720c */ /* 0x000fe40003f06070 */
[----:B------:R-:W-:-:S04]  /*b9d0*/  LOP3.LUT R2, R10, 0xff, RZ, 0xc0, !PT ;  /* 0x000000ff0a027812 */ /* 0x000fc800078ec0ff */
[----:B------:R-:W-:Y:S01]  /*b9e0*/  ISETP.GE.U32.AND P1, PT, R191, R2, PT ;  /* 0x00000002bf00720c */ /* 0x000fe20003f26070 */
[----:B--2---:R-:W-:-:S05]  /*b9f0*/  @!P4 HADD2 R9, -R56.H0_H0, -RZ.H0_H0 ;  /* 0xa00000ff3809c230 */ /* 0x004fca0000000900 */
[----:B------:R-:W-:Y:S02]  /*ba00*/  PRMT R7, R9, 0x7610, R7 ;  /* 0x0000761009077816 */ /* 0x000fe40000000007 */
[----:B------:R2:W-:Y:S02]  /*ba10*/  MUFU.EX2 R9, R203 ;  /* 0x000000cb00097308 */ /* 0x0005e40000000800 */
[----:B--2---:R-:W-:Y:S02]  /*ba20*/  IMAD.MOV.U32 R203, RZ, RZ, R223 ;  /* 0x000000ffffcb7224 */ /* 0x004fe400078e00df */
[----:B------:R-:W-:Y:S02]  /*ba30*/  IMAD.MOV.U32 R223, RZ, RZ, R198 ;  /* 0x000000ffffdf7224 */ /* 0x000fe400078e00c6 */
[----:B------:R-:W-:Y:S01]  /*ba40*/  IMAD.MOV.U32 R198, RZ, RZ, R172 ;  /* 0x000000ffffc67224 */ /* 0x000fe200078e00ac */
[----:B------:R-:W-:Y:S02]  /*ba50*/  PRMT R172, R58, 0x5410, R56 ;  /* 0x000054103aac7816 */ /* 0x000fe40000000038 */
[----:B------:R-:W-:-:S02]  /*ba60*/  @!P5 PRMT R58, R208, 0x5410, RZ ;  /* 0x00005410d03ad816 */ /* 0x000fc400000000ff */
[----:B------:R1:W3:Y:S04]  /*ba70*/  LDL.LU.S16 R208, [R1+0x98] ;  /* 0x0000980001d07983 */ /* 0x0002e80000300600 */
[----:B------:R1:W3:Y:S01]  /*ba80*/  LDL.LU.S16 R2, [R1+0x94] ;  /* 0x0000940001027983 */ /* 0x0002e20000300600 */
[----:B------:R-:W-:Y:S02]  /*ba90*/  LOP3.LUT R0, R0, 0xffff, RZ, 0xc0, !PT ;  /* 0x0000ffff00007812 */ /* 0x000fe400078ec0ff */
[----:B------:R-:W-:Y:S01]  /*baa0*/  @!P2 PRMT R49, R5, 0x5410, RZ ;  /* 0x000054100531a816 */ /* 0x000fe200000000ff */
[----:B------:R-:W4:Y:S01]  /*bab0*/  MUFU.EX2 R8, R209 ;  /* 0x000000d100087308 */ /* 0x000f220000000800 */
[----:B------:R-:W-:Y:S02]  /*bac0*/  ISETP.GE.U32.AND P2, PT, R191, R0, PT ;  /* 0x00000000bf00720c */ /* 0x000fe40003f46070 */
[----:B------:R-:W-:-:S05]  /*bad0*/  PRMT R64, R53, 0x7632, R64 ;  /* 0x0000763235407816 */ /* 0x000fca0000000040 */
[----:B------:R-:W1:Y:S01]  /*bae0*/  MUFU.EX2 R5, R230 ;  /* 0x000000e600057308 */ /* 0x000e620000000800 */
[----:B----4-:R-:W-:-:S04]  /*baf0*/  FADD.FTZ R183, R8, R183 ;  /* 0x000000b708b77221 */ /* 0x010fc80000010000 */
[C---:B-1----:R-:W-:Y:S01]  /*bb00*/  FADD.FTZ R183, R5.reuse, R183 ;  /* 0x000000b705b77221 */ /* 0x042fe20000010000 */
[----:B------:R-:W-:Y:S02]  /*bb10*/  F2FP.PACK_AB R17, R5, R8 ;  /* 0x000000080511723e */ /* 0x000fe400000000ff */
[----:B------:R1:W4:Y:S02]  /*bb20*/  MUFU.EX2 R5, R224 ;  /* 0x000000e000057308 */ /* 0x0003240000000800 */
[----:B-1----:R-:W-:Y:S01]  /*bb30*/  IMAD.MOV.U32 R224, RZ, RZ, R170 ;  /* 0x000000ffffe07224 */ /* 0x002fe200078e00aa */
[----:B---3--:R-:W-:-:S05]  /*bb40*/  @!P2 HADD2 R2, -R64.H0_H0, -RZ.H0_H0 ;  /* 0xa00000ff4002a230 */ /* 0x008fca0000000900 */
[----:B------:R-:W-:Y:S02]  /*bb50*/  PRMT R10, R2, 0x7610, R10 ;  /* 0x00007610020a7816 */ /* 0x000fe4000000000a */
[----:B------:R1:W3:Y:S02]  /*bb60*/  MUFU.EX2 R2, R203 ;  /* 0x000000cb00027308 */ /* 0x0002e40000000800 */
[----:B-1----:R-:W-:Y:S02]  /*bb70*/  IMAD.MOV.U32 R203, RZ, RZ, R198 ;  /* 0x000000ffffcb7224 */ /* 0x002fe400078e00c6 */
[----:B------:R-:W-:Y:S02]  /*bb80*/  IMAD.MOV.U32 R198, RZ, RZ, R197 ;  /* 0x000000ffffc67224 */ /* 0x000fe400078e00c5 */
[----:B------:R-:W-:Y:S02]  /*bb90*/  IMAD.MOV.U32 R197, RZ, RZ, R171 ;  /* 0x000000ffffc57224 */ /* 0x000fe400078e00ab */
[----:B------:R1:W2:Y:S04]  /*bba0*/  LDL.LU.S16 R171, [R1+0xa0] ;  /* 0x0000a00001ab7983 */ /* 0x0002a80000300600 */
[----:B------:R1:W2:Y:S01]  /*bbb0*/  LDL.LU.S16 R170, [R1+0x9c] ;  /* 0x00009c0001aa7983 */ /* 0x0002a20000300600 */
[----:B------:R-:W-:-:S02]  /*bbc0*/  PRMT R67, R68, 0x7632, R67 ;  /* 0x0000763244437816 */ /* 0x000fc40000000043 */
[----:B------:R-:W-:Y:S02]  /*bbd0*/  @!P4 PRMT R56, R7, 0x5410, RZ ;  /* 0x000054100738c816 */ /* 0x000fe400000000ff */
[----:B------:R1:W1:Y:S01]  /*bbe0*/  MUFU.EX2 R7, R227 ;  /* 0x000000e300077308 */ /* 0x0002620000000800 */
[----:B------:R-:W-:Y:S01]  /*bbf0*/  LOP3.LUT R6, R25, R240, R46, 0x96, !PT ;  /* 0x000000f019067212 */ /* 0x000fe200078e962e */
[----:B----4-:R-:W-:Y:S01]  /*bc00*/  FADD.FTZ R183, R5, R183 ;  /* 0x000000b705b77221 */ /* 0x010fe20000010000 */
[----:B------:R-:W-:Y:S02]  /*bc10*/  LOP3.LUT R16, R15, R239, R24, 0x96, !PT ;  /* 0x000000ef0f107212 */ /* 0x000fe400078e9618 */
[C---:B---3--:R-:W-:Y:S01]  /*bc20*/  F2FP.PACK_AB R43, R2.reuse, R5 ;  /* 0x00000005022b723e */ /* 0x048fe200000000ff */
[----:B------:R-:W-:Y:S01]  /*bc30*/  FADD.FTZ R183, R2, R183 ;  /* 0x000000b702b77221 */ /* 0x000fe20000010000 */
[----:B------:R-:W-:Y:S01]  /*bc40*/  @!P3 HADD2 R208, -R53.H0_H0, -RZ.H0_H0 ;  /* 0xa00000ff35d0b230 */ /* 0x000fe20000000900 */
[----:B-1----:R-:W-:-:S02]  /*bc50*/  IMAD.MOV.U32 R227, RZ, RZ, R201 ;  /* 0x000000ffffe37224 */ /* 0x002fc400078e00c9 */
[----:B------:R-:W-:Y:S02]  /*bc60*/  IMAD.MOV.U32 R201, RZ, RZ, R196 ;  /* 0x000000ffffc97224 */ /* 0x000fe400078e00c4 */
[----:B------:R-:W-:Y:S02]  /*bc70*/  IMAD.MOV.U32 R196, RZ, RZ, R228 ;  /* 0x000000ffffc47224 */ /* 0x000fe400078e00e4 */
[----:B------:R-:W-:Y:S01]  /*bc80*/  IMAD.MOV.U32 R228, RZ, RZ, R193 ;  /* 0x000000ffffe47224 */ /* 0x000fe200078e00c1 */
[----:B------:R-:W-:Y:S01]  /*bc90*/  F2FP.PACK_AB R76, R7, R9 ;  /* 0x00000009074c723e */ /* 0x000fe200000000ff */
[----:B------:R-:W-:Y:S01]  /*bca0*/  IMAD.MOV.U32 R193, RZ, RZ, R184 ;  /* 0x000000ffffc17224 */ /* 0x000fe200078e00b8 */
[----:B------:R-:W-:Y:S01]  /*bcb0*/  PRMT R11, R208, 0x7610, R11 ;  /* 0x00007610d00b7816 */ /* 0x000fe2000000000b */
[----:B--2---:R-:W-:Y:S02]  /*bcc0*/  @!P1 HADD2 R171, -R68.H0_H0, -RZ.H0_H0 ;  /* 0xa00000ff44ab9230 */ /* 0x004fe40000000900 */
[----:B------:R-:W-:-:S03]  /*bcd0*/  @!P0 HADD2 R170, -R67.H0_H0, -RZ.H0_H0 ;  /* 0xa00000ff43aa8230 */ /* 0x000fc60000000900 */
[----:B------:R-:W-:Y:S02]  /*bce0*/  PRMT R8, R171, 0x7610, R8 ;  /* 0x00007610ab087816 */ /* 0x000fe40000000008 */
[----:B------:R-:W-:Y:S02]  /*bcf0*/  PRMT R0, R170, 0x7610, R0 ;  /* 0x00007610aa007816 */ /* 0x000fe40000000000 */
[----:B------:R-:W-:Y:S02]  /*bd00*/  PRMT R171, R68, 0x5410, R67 ;  /* 0x0000541044ab7816 */ /* 0x000fe40000000043 */
[----:B------:R-:W-:Y:S01]  /*bd10*/  @!P0 PRMT R67, R0, 0x5410, RZ ;  /* 0x0000541000438816 */ /* 0x000fe200000000ff */
[----:B------:R-:W-:Y:S02]  /*bd20*/  FADD.FTZ R0, R9, R3 ;  /* 0x0000000309007221 */ /* 0x000fe40000010000 */
[----:B------:R-:W-:-:S04]  /*bd30*/  IMAD.WIDE.U32 R2, R6, -0x2daee0ad, RZ ;  /* 0xd2511f5306027825 */ /* 0x000fc800078e00ff */
[----:B------:R-:W-:Y:S02]  /*bd40*/  FADD.FTZ R184, R7, R0 ;  /* 0x0000000007b87221 */ /* 0x000fe40000010000 */
[----:B------:R-:W-:Y:S01]  /*bd50*/  IMAD.WIDE.U32 R6, R16, -0x2daee0ad, RZ ;  /* 0xd2511f5310067825 */ /* 0x000fe200078e00ff */
[----:B------:R-:W-:Y:S02]  /*bd60*/  PRMT R170, R53, 0x5410, R64 ;  /* 0x0000541035aa7816 */ /* 0x000fe40000000040 */
[----:B------:R-:W-:Y:S02]  /*bd70*/  @!P2 PRMT R64, R10, 0x5410, RZ ;  /* 0x000054100a40a816 */ /* 0x000fe400000000ff */
[----:B------:R-:W-:Y:S02]  /*bd80*/  @!P1 PRMT R68, R8, 0x5410, RZ ;  /* 0x0000541008449816 */ /* 0x000fe400000000ff */
[----:B------:R-:W-:Y:S02]  /*bd90*/  LOP3.LUT R10, R3, R241, R18, 0x96, !PT ;  /* 0x000000f1030a7212 */ /* 0x000fe400078e9612 */
[----:B------:R-:W-:-:S02]  /*bda0*/  LOP3.LUT R8, R7, R242, R2, 0x96, !PT ;  /* 0x000000f207087212 */ /* 0x000fc400078e9602 */
[----:B------:R-:W-:Y:S01]  /*bdb0*/  @!P3 PRMT R53, R11, 0x5410, RZ ;  /* 0x000054100b35b816 */ /* 0x000fe200000000ff */
        /* <DEDUP_REMOVED lines=9> */
[----:B------:R-:W-:-:S05]  /*be50*/  IMAD.WIDE.U32 R2, R2, -0x326172a9, RZ ;  /* 0xcd9e8d5702027825 */ /* 0x000fca00078e00ff */
[----:B------:R-:W-:-:S04]  /*be60*/  LOP3.LUT R0, R3, R177, R6, 0x96, !PT ;  /* 0x000000b103007212 */ /* 0x000fc800078e9606 */
[----:B------:R-:W-:-:S04]  /*be70*/  LOP3.LUT R5, R0, 0xff, RZ, 0xc0, !PT ;  /* 0x000000ff00057812 */ /* 0x000fc800078ec0ff */
[----:B------:R-:W-:Y:S02]  /*be80*/  ISETP.GE.U32.AND P0, PT, R191, R5, PT ;  /* 0x00000005bf00720c */ /* 0x000fe40003f06070 */
[----:B------:R1:W-:Y:S02]  /*be90*/  MUFU.EX2 R5, R201 ;  /* 0x000000c900057308 */ /* 0x0003e40000000800 */
[----:B-1----:R-:W-:Y:S02]  /*bea0*/  IMAD.MOV.U32 R201, RZ, RZ, R228 ;  /* 0x000000ffffc97224 */ /* 0x002fe400078e00e4 */
[----:B------:R-:W-:Y:S02]  /*beb0*/  IMAD.MOV.U32 R228, RZ, RZ, R187 ;  /* 0x000000ffffe47224 */ /* 0x000fe400078e00bb */
[----:B------:R1:W2:Y:S01]  /*bec0*/  LDL.LU.S16 R187, [R1+0xb4] ;  /* 0x0000b40001bb7983 */ /* 0x0002a20000300600 */
[----:B------:R-:W-:-:S03]  /*bed0*/  LOP3.LUT R8, R7, R245, R8, 0x96, !PT ;  /* 0x000000f507087212 */ /* 0x000fc600078e9608 */
[----:B------:R1:W3:Y:S01]  /*bee0*/  LDL.LU.S16 R7, [R1+0xb8] ;  /* 0x0000b80001077983 */ /* 0x0002e20000300600 */
[----:B------:R-:W4:Y:S01]  /*bef0*/  MUFU.EX2 R6, R227 ;  /* 0x000000e300067308 */ /* 0x000f220000000800 */
[C---:B------:R-:W-:Y:S02]  /*bf00*/  PRMT R51, R32.reuse, 0x7610, R51 ;  /* 0x0000761020337816 */ /* 0x040fe40000000033 */
[----:B------:R-:W-:Y:S01]  /*bf10*/  PRMT R50, R32, 0x7632, R50 ;  /* 0x0000763220327816 */ /* 0x000fe20000000032 */
[----:B----4-:R-:W-:Y:S01]  /*bf20*/  FADD.FTZ R184, R6, R184 ;  /* 0x000000b806b87221 */ /* 0x010fe20000010000 */
[----:B------:R-:W-:-:S03]  /*bf30*/  F2FP.PACK_AB R42, R5, R6 ;  /* 0x00000006052a723e */ /* 0x000fc600000000ff */
[----:B------:R-:W-:Y:S01]  /*bf40*/  FADD.FTZ R184, R5, R184 ;  /* 0x000000b805b87221 */ /* 0x000fe20000010000 */
[----:B------:R-:W-:-:S04]  /*bf50*/  LOP3.LUT R5, R0, 0xffff, RZ, 0xc0, !PT ;  /* 0x0000ffff00057812 */ /* 0x000fc800078ec0ff */
[----:B------:R-:W-:-:S04]  /*bf60*/  SHF.R.U32.HI R5, RZ, 0x8, R5 ;  /* 0x00000008ff057819 */ /* 0x000fc80000011605 */
[----:B------:R-:W-:Y:S01]  /*bf70*/  LOP3.LUT R5, R5, 0xffff, RZ, 0xc0, !PT ;  /* 0x0000ffff05057812 */ /* 0x000fe200078ec0ff */
[----:B--2---:R-:W-:-:S05]  /*bf80*/  @!P0 HADD2 R187, -R51.H0_H0, -RZ.H0_H0 ;  /* 0xa00000ff33bb8230 */ /* 0x004fca0000000900 */
[----:B------:R-:W-:Y:S02]  /*bf90*/  PRMT R9, R187, 0x7610, R9 ;  /* 0x00007610bb097816 */ /* 0x000fe40000000009 */
[----:B------:R-:W-:Y:S02]  /*bfa0*/  PRMT R187, R51, 0x5410, R50 ;  /* 0x0000541033bb7816 */ /* 0x000fe40000000032 */
[----:B------:R-:W-:Y:S02]  /*bfb0*/  @!P0 PRMT R51, R9, 0x5410, RZ ;  /* 0x0000541009338816 */ /* 0x000fe400000000ff */
[----:B------:R-:W-:-:S13]  /*bfc0*/  ISETP.GE.U32.AND P0, PT, R191, R5, PT ;  /* 0x00000005bf00720c */ /* 0x000fda0003f06070 */
[----:B---3--:R-:W-:-:S05]  /*bfd0*/  @!P0 HADD2 R7, -R50.H0_H0, -RZ.H0_H0 ;  /* 0xa00000ff32078230 */ /* 0x008fca0000000900 */
[----:B------:R-:W-:Y:S02]  /*bfe0*/  PRMT R5, R7, 0x7610, R5 ;  /* 0x0000761007057816 */ /* 0x000fe40000000005 */
[----:B------:R1:W2:Y:S04]  /*bff0*/  LDL.LU.S16 R7, [R1+0xbc] ;  /* 0x0000bc0001077983 */ /* 0x0002a80000300600 */
[----:B------:R1:W3:Y:S01]  /*c000*/  LDL.LU.S16 R6, [R1+0xcc] ;  /* 0x0000cc0001067983 */ /* 0x0002e20000300600 */
[----:B------:R-:W-:Y:S02]  /*c010*/  @!P0 PRMT R50, R5, 0x5410, RZ ;  /* 0x0000541005328816 */ /* 0x000fe400000000ff */
[--C-:B------:R-:W-:Y:S02]  /*c020*/  SHF.R.U32.HI R5, RZ, 0x18, R0.reuse ;  /* 0x00000018ff057819 */ /* 0x100fe40000011600 */
[----:B------:R-:W-:-:S04]  /*c030*/  SHF.R.U32.HI R0, RZ, 0x10, R0 ;  /* 0x00000010ff007819 */ /* 0x000fc80000011600 */
[----:B------:R-:W-:-:S04]  /*c040*/  LOP3.LUT R0, R0, 0xff, RZ, 0xc0, !PT ;  /* 0x000000ff00007812 */ /* 0x000fc800078ec0ff */
[C---:B------:R-:W-:Y:S02]  /*c050*/  ISETP.GE.U32.AND P1, PT, R191.reuse, R0, PT ;  /* 0x00000000bf00720c */ /* 0x040fe40003f26070 */
[----:B------:R-:W-:Y:S02]  /*c060*/  ISETP.GE.U32.AND P0, PT, R191, R5, PT ;  /* 0x00000005bf00720c */ /* 0x000fe40003f06070 */
[----:B------:R-:W-:Y:S01]  /*c070*/  PRMT R38, R39, 0x7632, R38 ;  /* 0x0000763227267816 */ /* 0x000fe20000000026 */
[----:B------:R-:W-:Y:S02]  /*c080*/  IMAD.MOV.U32 R227, RZ, RZ, R203 ;  /* 0x000000ffffe37224 */ /* 0x000fe400078e00cb */
[----:B------:R-:W-:Y:S02]  /*c090*/  IMAD.MOV.U32 R203, RZ, RZ, R223 ;  /* 0x000000ffffcb7224 */ /* 0x000fe400078e00df */
[----:B------:R-:W-:Y:S02]  /*c0a0*/  IMAD.MOV.U32 R223, RZ, RZ, R201 ;  /* 0x000000ffffdf7224 */ /* 0x000fe400078e00c9 */
[----:B------:R-:W-:-:S02]  /*c0b0*/  IMAD.MOV.U32 R201, RZ, RZ, R196 ;  /* 0x000000ffffc97224 */ /* 0x000fc400078e00c4 */
[----:B------:R-:W-:Y:S01]  /*c0c0*/  IMAD.MOV.U32 R196, RZ, RZ, R185 ;  /* 0x000000ffffc47224 */ /* 0x000fe200078e00b9 */
[----:B------:R-:W-:Y:S01]  /*c0d0*/  PRMT R185, R39, 0x5410, R38 ;  /* 0x0000541027b97816 */ /* 0x000fe20000000026 */
[----:B---3--:R-:W-:-:S05]  /*c0e0*/  @!P1 HADD2 R6, -R39.H0_H0, -RZ.H0_H0 ;  /* 0xa00000ff27069230 */ /* 0x008fca0000000900 */
[----:B------:R-:W-:Y:S02]  /*c0f0*/  PRMT R0, R6, 0x7610, R0 ;  /* 0x0000761006007816 */ /* 0x000fe40000000000 */
[----:B------:R1:W3:Y:S01]  /*c100*/  LDL.LU.S16 R6, [R1+0xd4] ;  /* 0x0000d40001067983 */ /* 0x0002e20000300600 */
[----:B--2---:R-:W-:-:S05]  /*c110*/  @!P0 HADD2 R7, -R38.H0_H0, -RZ.H0_H0 ;  /* 0xa00000ff26078230 */ /* 0x004fca0000000900 */
[----:B------:R-:W-:-:S04]  /*c120*/  PRMT R5, R7, 0x7610, R5 ;  /* 0x0000761007057816 */ /* 0x000fc80000000005 */
[----:B------:R-:W-:Y:S02]  /*c130*/  @!P0 PRMT R38, R5, 0x5410, RZ ;  /* 0x0000541005268816 */ /* 0x000fe400000000ff */
[----:B------:R1:W2:Y:S01]  /*c140*/  LDL.LU.S16 R5, [R1+0xd8] ;  /* 0x0000d80001057983 */ /* 0x0002a20000300600 */
[----:B------:R-:W-:Y:S02]  /*c150*/  @!P1 PRMT R39, R0, 0x5410, RZ ;  /* 0x0000541000279816 */ /* 0x000fe400000000ff */
[----:B------:R-:W-:-:S04]  /*c160*/  LOP3.LUT R0, R2, 0xff, RZ, 0xc0, !PT ;  /* 0x000000ff02007812 */ /* 0x000fc800078ec0ff */
[----:B------:R-:W-:Y:S02]  /*c170*/  ISETP.GE.U32.AND P0, PT, R191, R0, PT ;  /* 0x00000000bf00720c */ /* 0x000fe40003f06070 */
[----:B------:R-:W-:Y:S01]  /*c180*/  PRMT R36, R37, 0x7632, R36 ;  /* 0x0000763225247816 */ /* 0x000fe20000000024 */
[----:B------:R-:W-:-:S03]  /*c190*/  IMAD.MOV.U32 R230, RZ, RZ, R179 ;  /* 0x000000ffffe67224 */ /* 0x000fc600078e00b3 */
[----:B------:R-:W-:-:S07]  /*c1a0*/  PRMT R179, R37, 0x5410, R36 ;  /* 0x0000541025b37816 */ /* 0x000fce0000000024 */
[----:B---3--:R-:W-:-:S05]  /*c1b0*/  @!P0 HADD2 R6, -R37.H0_H0, -RZ.H0_H0 ;  /* 0xa00000ff25068230 */ /* 0x008fca0000000900 */
[----:B------:R-:W-:Y:S02]  /*c1c0*/  PRMT R0, R6, 0x7610, R0 ;  /* 0x0000761006007816 */ /* 0x000fe40000000000 */
[----:B------:R1:W3:Y:S02]  /*c1d0*/  LDL.LU.S16 R6, [R1+0xdc] ;  /* 0x0000dc0001067983 */ /* 0x0002e40000300600 */
[----:B------:R-:W-:Y:S02]  /*c1e0*/  @!P0 PRMT R37, R0, 0x5410, RZ ;  /* 0x0000541000258816 */ /* 0x000fe400000000ff */
[----:B------:R-:W-:-:S04]  /*c1f0*/  LOP3.LUT R0, R2, 0xffff, RZ, 0xc0, !PT ;  /* 0x0000ffff02007812 */ /* 0x000fc800078ec0ff */
[----:B------:R-:W-:-:S04]  /*c200*/  SHF.R.U32.HI R0, RZ, 0x8, R0 ;  /* 0x00000008ff007819 */ /* 0x000fc80000011600 */
[----:B------:R-:W-:-:S04]  /*c210*/  LOP3.LUT R0, R0, 0xffff, RZ, 0xc0, !PT ;  /* 0x0000ffff00007812 */ /* 0x000fc800078ec0ff */
[----:B------:R-:W-:-:S13]  /*c220*/  ISETP.GE.U32.AND P0, PT, R191, R0, PT ;  /* 0x00000000bf00720c */ /* 0x000fda0003f06070 */
[----:B--2---:R-:W-:-:S05]  /*c230*/  @!P0 HADD2 R5, -R36.H0_H0, -RZ.H0_H0 ;  /* 0xa00000ff24058230 */ /* 0x004fca0000000900 */
[----:B------:R-:W-:Y:S02]  /*c240*/  PRMT R0, R5, 0x7610, R0 ;  /* 0x0000761005007816 */ /* 0x000fe40000000000 */
[----:B------:R1:W2:Y:S04]  /*c250*/  LDL.LU.S16 R5, [R1+0xe0] ;  /* 0x0000e00001057983 */ /* 0x0002a80000300600 */
[----:B------:R1:W4:Y:S01]  /*c260*/  LDL.LU.S16 R7, [R1+0xe4] ;  /* 0x0000e40001077983 */ /* 0x0003220000300600 */
[----:B------:R-:W-:Y:S02]  /*c270*/  @!P0 PRMT R36, R0, 0x5410, RZ ;  /* 0x0000541000248816 */ /* 0x000fe400000000ff */
[----:B------:R-:W-:-:S04]  /*c280*/  SHF.R.U32.HI R0, RZ, 0x10, R2 ;  /* 0x00000010ff007819 */ /* 0x000fc80000011602 */
[----:B------:R-:W-:-:S04]  /*c290*/  LOP3.LUT R0, R0, 0xff, RZ, 0xc0, !PT ;  /* 0x000000ff00007812 */ /* 0x000fc800078ec0ff */
[----:B------:R-:W-:Y:S02]  /*c2a0*/  ISETP.GE.U32.AND P1, PT, R191, R0, PT ;  /* 0x00000000bf00720c */ /* 0x000fe40003f26070 */
[----:B------:R-:W-:-:S04]  /*c2b0*/  SHF.R.U32.HI R2, RZ, 0x18, R2 ;  /* 0x00000018ff027819 */ /* 0x000fc80000011602 */
[----:B------:R-:W-:Y:S02]  /*c2c0*/  ISETP.GE.U32.AND P0, PT, R191, R2, PT ;  /* 0x00000002bf00720c */ /* 0x000fe40003f06070 */
[----:B------:R-:W-:Y:S01]  /*c2d0*/  PRMT R34, R35, 0x7632, R34 ;  /* 0x0000763223227816 */ /* 0x000fe20000000022 */
[----:B------:R-:W-:Y:S02]  /*c2e0*/  IMAD.MOV.U32 R209, RZ, RZ, R230 ;  /* 0x000000ffffd17224 */ /* 0x000fe400078e00e6 */
[----:B------:R-:W-:Y:S02]  /*c2f0*/  IMAD.MOV.U32 R230, RZ, RZ, R227 ;  /* 0x000000ffffe67224 */ /* 0x000fe400078e00e3 */
[----:B---3--:R-:W-:-:S05]  /*c300*/  @!P1 HADD2 R6, -R35.H0_H0, -RZ.H0_H0 ;  /* 0xa00000ff23069230 */ /* 0x008fca0000000900 */
[----:B------:R-:W-:Y:S02]  /*c310*/  PRMT R2, R6, 0x7610, R2 ;  /* 0x0000761006027816 */ /* 0x000fe40000000002 */
[----:B------:R1:W3:Y:S01]  /*c320*/  LDL.LU.S16 R6, [R1+0xe8] ;  /* 0x0000e80001067983 */ /* 0x0002e20000300600 */
[----:B------:R-:W-:Y:S02]  /*c330*/  IMAD.MOV.U32 R227, RZ, RZ, R203 ;  /* 0x000000ffffe37224 */ /* 0x000fe400078e00cb */
[----:B------:R-:W-:Y:S02]  /*c340*/  IMAD.MOV.U32 R203, RZ, RZ, R225 ;  /* 0x000000ffffcb7224 */ /* 0x000fe400078e00e1 */
[----:B------:R-:W-:Y:S02]  /*c350*/  IMAD.MOV.U32 R225, RZ, RZ, R222 ;  /* 0x000000ffffe17224 */ /* 0x000fe400078e00de */
[----:B------:R-:W-:Y:S01]  /*c360*/  IMAD.MOV.U32 R222, RZ, RZ, R178 ;  /* 0x000000ffffde7224 */ /* 0x000fe200078e00b2 */
[----:B------:R-:W-:-:S02]  /*c370*/  PRMT R178, R35, 0x5410, R34 ;  /* 0x0000541023b27816 */ /* 0x000fc40000000022 */
[----:B------:R-:W-:Y:S01]  /*c380*/  @!P1 PRMT R35, R2, 0x5410, RZ ;  /* 0x0000541002239816 */ /* 0x000fe200000000ff */
[----:B------:R-:W-:Y:S01]  /*c390*/  IMAD.WIDE.U32 R2, R8, -0x2daee0ad, RZ ;  /* 0xd2511f5308027825 */ /* 0x000fe200078e00ff */
[----:B--2---:R-:W-:-:S05]  /*c3a0*/  @!P0 HADD2 R5, -R34.H0_H0, -RZ.H0_H0 ;  /* 0xa00000ff22058230 */ /* 0x004fca0000000900 */
[----:B------:R-:W-:-:S04]  /*c3b0*/  PRMT R0, R5, 0x7610, R0 ;  /* 0x0000761005007816 */ /* 0x000fc80000000000 */
[----:B------:R-:W-:Y:S02]  /*c3c0*/  @!P0 PRMT R34, R0, 0x5410, RZ ;  /* 0x0000541000228816 */ /* 0x000fe400000000ff */
[----:B------:R-:W-:-:S04]  /*c3d0*/  LOP3.LUT R0, R3, R173, R10, 0x96, !PT ;  /* 0x000000ad03007212 */ /* 0x000fc800078e960a */
[----:B------:R-:W-:-:S04]  /*c3e0*/  LOP3.LUT R5, R0, 0xff, RZ, 0xc0, !PT ;  /* 0x000000ff00057812 */ /* 0x000fc800078ec0ff */
[----:B------:R-:W-:Y:S01]  /*c3f0*/  ISETP.GE.U32.AND P0, PT, R191, R5, PT ;  /* 0x00000005bf00720c */ /* 0x000fe20003f06070 */
[----:B------:R-:W-:Y:S01]  /*c400*/  IMAD.MOV.U32 R208, RZ, RZ, R230 ;  /* 0x000000ffffd07224 */ /* 0x000fe200078e00e6 */
[----:B------:R-:W-:Y:S01]  /*c410*/  PRMT R32, R33, 0x7632, R32 ;  /* 0x0000763221207816 */ /* 0x000fe20000000020 */
[----:B------:R-:W-:Y:S02]  /*c420*/  IMAD.MOV.U32 R230, RZ, RZ, R227 ;  /* 0x000000ffffe67224 */ /* 0x000fe400078e00e3 */
[----:B------:R-:W-:Y:S02]  /*c430*/  IMAD.MOV.U32 R227, RZ, RZ, R203 ;  /* 0x000000ffffe37224 */ /* 0x000fe400078e00cb */
[----:B------:R-:W-:-:S06]  /*c440*/  IMAD.MOV.U32 R203, RZ, RZ, R225 ;  /* 0x000000ffffcb7224 */ /* 0x000fcc00078e00e1 */
[----:B----4-:R-:W-:Y:S01]  /*c450*/  @!P0 HADD2 R7, -R33.H0_H0, -RZ.H0_H0 ;  /* 0xa00000ff21078230 */ /* 0x010fe20000000900 */
[----:B------:R-:W-:Y:S01]  /*c460*/  IMAD.MOV.U32 R225, RZ, RZ, R196 ;  /* 0x000000ffffe17224 */ /* 0x000fe200078e00c4 */
[----:B------:R-:W-:-:S03]  /*c470*/  PRMT R196, R33, 0x5410, R32 ;  /* 0x0000541021c47816 */ /* 0x000fc60000000020 */
[----:B------:R-:W-:Y:S02]  /*c480*/  PRMT R5, R7, 0x7610, R5 ;  /* 0x0000761007057816 */ /* 0x000fe40000000005 */
[----:B------:R1:W2:Y:S02]  /*c490*/  LDL.LU.S16 R7, [R1+0xec] ;  /* 0x0000ec0001077983 */ /* 0x0002a40000300600 */
[----:B------:R-:W-:Y:S02]  /*c4a0*/  @!P0 PRMT R33, R5, 0x5410, RZ ;  /* 0x0000541005218816 */ /* 0x000fe400000000ff */
[----:B------:R-:W-:-:S04]  /*c4b0*/  LOP3.LUT R5, R0, 0xffff, RZ, 0xc0, !PT ;  /* 0x0000ffff00057812 */ /* 0x000fc800078ec0ff */
[----:B------:R-:W-:-:S04]  /*c4c0*/  SHF.R.U32.HI R5, RZ, 0x8, R5 ;  /* 0x00000008ff057819 */ /* 0x000fc80000011605 */
[----:B------:R-:W-:-:S04]  /*c4d0*/  LOP3.LUT R5, R5, 0xffff, RZ, 0xc0, !PT ;  /* 0x0000ffff05057812 */ /* 0x000fc800078ec0ff */
[----:B------:R-:W-:-:S13]  /*c4e0*/  ISETP.GE.U32.AND P0, PT, R191, R5, PT ;  /* 0x00000005bf00720c */ /* 0x000fda0003f06070 */
[----:B---3--:R-:W-:-:S05]  /*c4f0*/  @!P0 HADD2 R6, -R32.H0_H0, -RZ.H0_H0 ;  /* 0xa00000ff20068230 */ /* 0x008fca0000000900 */
[----:B------:R-:W-:Y:S02]  /*c500*/  PRMT R5, R6, 0x7610, R5 ;  /* 0x0000761006057816 */ /* 0x000fe40000000005 */
[----:B------:R1:W3:Y:S02]  /*c510*/  LDL.LU.S16 R6, [R1+0xf0] ;  /* 0x0000f00001067983 */ /* 0x0002e40000300600 */
[----:B------:R-:W-:Y:S02]  /*c520*/  @!P0 PRMT R32, R5, 0x5410, RZ ;  /* 0x0000541005208816 */ /* 0x000fe400000000ff */
[--C-:B------:R-:W-:Y:S02]  /*c530*/  SHF.R.U32.HI R5, RZ, 0x10, R0.reuse ;  /* 0x00000010ff057819 */ /* 0x100fe40000011600 */
[----:B------:R-:W-:-:S04]  /*c540*/  SHF.R.U32.HI R0, RZ, 0x18, R0 ;  /* 0x00000018ff007819 */ /* 0x000fc80000011600 */
[----:B------:R-:W-:Y:S02]  /*c550*/  ISETP.GE.U32.AND P0, PT, R191, R0, PT ;  /* 0x00000000bf00720c */ /* 0x000fe40003f06070 */
[----:B------:R-:W-:Y:S02]  /*c560*/  PRMT R30, R31, 0x7632, R30 ;  /* 0x000076321f1e7816 */ /* 0x000fe4000000001e */
[----:B------:R-:W-:-:S04]  /*c570*/  LOP3.LUT R5, R5, 0xff, RZ, 0xc0, !PT ;  /* 0x000000ff05057812 */ /* 0x000fc800078ec0ff */
[----:B------:R-:W-:Y:S01]  /*c580*/  ISETP.GE.U32.AND P1, PT, R191, R5, PT ;  /* 0x00000005bf00720c */ /* 0x000fe20003f26070 */
[----:B------:R-:W-:Y:S02]  /*c590*/  IMAD.MOV.U32 R231, RZ, RZ, R208 ;  /* 0x000000ffffe77224 */ /* 0x000fe400078e00d0 */
[----:B------:R-:W-:Y:S02]  /*c5a0*/  IMAD.MOV.U32 R208, RZ, RZ, R230 ;  /* 0x000000ffffd07224 */ /* 0x000fe400078e00e6 */
[----:B------:R-:W-:Y:S02]  /*c5b0*/  IMAD.MOV.U32 R230, RZ, RZ, R227 ;  /* 0x000000ffffe67224 */ /* 0x000fe400078e00e3 */
[----:B------:R-:W-:Y:S02]  /*c5c0*/  IMAD.MOV.U32 R227, RZ, RZ, R203 ;  /* 0x000000ffffe37224 */ /* 0x000fe400078e00cb */
[----:B------:R-:W-:Y:S01]  /*c5d0*/  IMAD.MOV.U32 R203, RZ, RZ, R193 ;  /* 0x000000ffffcb7224 */ /* 0x000fe200078e00c1 */
[----:B------:R-:W-:-:S03]  /*c5e0*/  PRMT R193, R31, 0x5410, R30 ;  /* 0x000054101fc17816 */ /* 0x000fc6000000001e */
[----:B--2---:R-:W-:-:S05]  /*c5f0*/  @!P1 HADD2 R7, -R31.H0_H0, -RZ.H0_H0 ;  /* 0xa00000ff1f079230 */ /* 0x004fca0000000900 */
[----:B------:R-:W-:-:S04]  /*c600*/  PRMT R5, R7, 0x7610, R5 ;  /* 0x0000761007057816 */ /* 0x000fc80000000005 */
[----:B------:R-:W-:Y:S01]  /*c610*/  @!P1 PRMT R31, R5, 0x5410, RZ ;  /* 0x00005410051f9816 */ /* 0x000fe200000000ff */
[----:B------:R-:W-:Y:S02]  /*c620*/  IMAD.MOV.U32 R236, RZ, RZ, R208 ;  /* 0x000000ffffec7224 */ /* 0x000fe400078e00d0 */
[----:B------:R-:W-:-:S04]  /*c630*/  IMAD.MOV.U32 R208, RZ, RZ, R230 ;  /* 0x000000ffffd07224 */ /* 0x000fc800078e00e6 */
[----:B------:R-:W-:Y:S02]  /*c640*/  IMAD.MOV.U32 R244, RZ, RZ, R208 ;  /* 0x000000fffff47224 */ /* 0x000fe400078e00d0 */
[----:B------:R-:W-:Y:S02]  /*c650*/  IMAD.MOV.U32 R208, RZ, RZ, R209 ;  /* 0x000000ffffd07224 */ /* 0x000fe400078e00d1 */
[----:B------:R-:W-:Y:S02]  /*c660*/  IMAD.MOV.U32 R209, RZ, RZ, R201 ;  /* 0x000000ffffd17224 */ /* 0x000fe400078e00c9 */
[----:B------:R-:W-:Y:S01]  /*c670*/  IMAD.MOV.U32 R201, RZ, RZ, R189 ;  /* 0x000000ffffc97224 */ /* 0x000fe200078e00bd */
[C---:B------:R-:W-:Y:S02]  /*c680*/  PRMT R25, R44.reuse, 0x7610, R25 ;  /* 0x000076102c197816 */ /* 0x040fe40000000019 */
[----:B------:R-:W-:Y:S01]  /*c690*/  PRMT R24, R44, 0x7632, R24 ;  /* 0x000076322c187816 */ /* 0x000fe20000000018 */
[----:B---3--:R-:W-:-:S05]  /*c6a0*/  @!P0 HADD2 R6, -R30.H0_H0, -RZ.H0_H0 ;  /* 0xa00000ff1e068230 */ /* 0x008fca0000000900 */
[----:B------:R-:W-:Y:S02]  /*c6b0*/  PRMT R0, R6, 0x7610, R0 ;  /* 0x0000761006007816 */ /* 0x000fe40000000000 */
[----:B------:R1:W2:Y:S04]  /*c6c0*/  LDL.LU.S16 R6, [R1+0xf8] ;  /* 0x0000f80001067983 */ /* 0x0002a80000300600 */
[----:B------:R1:W3:Y:S04]  /*c6d0*/  LDL.LU.S16 R5, [R1+0x100] ;  /* 0x0001000001057983 */ /* 0x0002e80000300600 */
[----:B------:R1:W4:Y:S04]  /*c6e0*/  LDL.LU.S16 R189, [R1+0x10c] ;  /* 0x00010c0001bd7983 */ /* 0x0003280000300600 */
[----:B------:R1:W3:Y:S04]  /*c6f0*/  LDL.LU.S16 R232, [R1+0x110] ;  /* 0x0001100001e87983 */ /* 0x0002e80000300600 */
[----:B------:R1:W3:Y:S04]  /*c700*/  LDL.LU.S16 R229, [R1+0x114] ;  /* 0x0001140001e57983 */ /* 0x0002e80000300600 */
[----:B------:R1:W3:Y:S01]  /*c710*/  LDL.LU.S16 R44, [R1+0x118] ;  /* 0x00011800012c7983 */ /* 0x0002e20000300600 */
[----:B------:R-:W-:-:S02]  /*c720*/  @!P0 PRMT R30, R0, 0x5410, RZ ;  /* 0x00005410001e8816 */ /* 0x000fc400000000ff */
[----:B------:R-:W-:-:S04]  /*c730*/  LOP3.LUT R0, R2, 0xff, RZ, 0xc0, !PT ;  /* 0x000000ff02007812 */ /* 0x000fc800078ec0ff */
[----:B------:R-:W-:Y:S01]  /*c740*/  ISETP.GE.U32.AND P0, PT, R191, R0, PT ;  /* 0x00000000bf00720c */ /* 0x000fe20003f06070 */
[----:B------:R-:W-:Y:S01]  /*c750*/  IMAD.MOV.U32 R230, RZ, RZ, R227 ;  /* 0x000000ffffe67224 */ /* 0x000fe200078e00e3 */
[----:B------:R-:W-:Y:S01]  /*c760*/  PRMT R28, R29, 0x7632, R28 ;  /* 0x000076321d1c7816 */ /* 0x000fe2000000001c */
[----:B------:R-:W-:Y:S01]  /*c770*/  IMAD.MOV.U32 R227, RZ, RZ, R203 ;  /* 0x000000ffffe37224 */ /* 0x000fe200078e00cb */
[----:B------:R-:W-:Y:S01]  /*c780*/  LOP3.LUT R10, R15, R239, R22, 0x96, !PT ;  /* 0x000000ef0f0a7212 */ /* 0x000fe200078e9616 */
[----:B------:R-:W-:Y:S01]  /*c790*/  IMAD.MOV.U32 R203, RZ, RZ, R192 ;  /* 0x000000ffffcb7224 */ /* 0x000fe200078e00c0 */
[----:B------:R-:W-:-:S03]  /*c7a0*/  PRMT R192, R29, 0x5410, R28 ;  /* 0x000054101dc07816 */ /* 0x000fc6000000001c */
[----:B------:R-:W-:Y:S01]  /*c7b0*/  IMAD.WIDE.U32 R10, R10, -0x2daee0ad, RZ ;  /* 0xd2511f530a0a7825 */ /* 0x000fe200078e00ff */
[C---:B------:R-:W-:Y:S02]  /*c7c0*/  PRMT R27, R26.reuse, 0x7610, R27 ;  /* 0x000076101a1b7816 */ /* 0x040fe4000000001b */
[----:B------:R-:W-:Y:S01]  /*c7d0*/  PRMT R26, R26, 0x7632, R26 ;  /* 0x000076321a1a7816 */ /* 0x000fe2000000001a */
[----:B--2---:R-:W-:-:S05]  /*c7e0*/  @!P0 HADD2 R6, -R29.H0_H0, -RZ.H0_H0 ;  /* 0xa00000ff1d068230 */ /* 0x004fca0000000900 */
[----:B------:R-:W-:Y:S02]  /*c7f0*/  PRMT R0, R6, 0x7610, R0 ;  /* 0x0000761006007816 */ /* 0x000fe40000000000 */
[----:B------:R-:W-:-:S05]  /*c800*/  LOP3.LUT R6, R23, R240, R46, 0x96, !PT ;  /* 0x000000f017067212 */ /* 0x000fca00078e962e */
[----:B------:R-:W-:Y:S01]  /*c810*/  IMAD.WIDE.U32 R6, R6, -0x2daee0ad, RZ ;  /* 0xd2511f5306067825 */ /* 0x000fe200078e00ff */
[----:B------:R-:W-:Y:S02]  /*c820*/  @!P0 PRMT R29, R0, 0x5410, RZ ;  /* 0x00005410001d8816 */ /* 0x000fe400000000ff */
[----:B------:R-:W-:Y:S02]  /*c830*/  LOP3.LUT R0, R2, 0xffff, RZ, 0xc0, !PT ;  /* 0x0000ffff02007812 */ /* 0x000fe400078ec0ff */
[----:B------:R-:W-:Y:S02]  /*c840*/  LOP3.LUT R8, R7, R241, R18, 0x96, !PT ;  /* 0x000000f107087212 */ /* 0x000fe400078e9612 */
[----:B------:R-:W-:-:S03]  /*c850*/  SHF.R.U32.HI R0, RZ, 0x8, R0 ;  /* 0x00000008ff007819 */ /* 0x000fc60000011600 */
[----:B------:R-:W-:Y:S01]  /*c860*/  IMAD.WIDE.U32 R8, R8, -0x326172a9, RZ ;  /* 0xcd9e8d5708087825 */ /* 0x000fe200078e00ff */
[----:B------:R-:W-:Y:S02]  /*c870*/  LOP3.LUT R11, R11, R242, R6, 0x96, !PT ;  /* 0x000000f20b0b7212 */ /* 0x000fe400078e9606 */
[----:B------:R-:W-:Y:S02]  /*c880*/  LOP3.LUT R0, R0, 0xffff, RZ, 0xc0, !PT ;  /* 0x0000ffff00007812 */ /* 0x000fe400078ec0ff */
[----:B------:R-:W-:Y:S02]  /*c890*/  LOP3.LUT R6, R9, R233, R14, 0x96, !PT ;  /* 0x000000e909067212 */ /* 0x000fe400078e960e */
[----:B------:R-:W-:-:S03]  /*c8a0*/  ISETP.GE.U32.AND P0, PT, R191, R0, PT ;  /* 0x00000000bf00720c */ /* 0x000fc60003f06070 */
[----:B------:R-:W-:-:S05]  /*c8b0*/  IMAD.WIDE.U32 R6, R6, -0x2daee0ad, RZ ;  /* 0xd2511f5306067825 */ /* 0x000fca00078e00ff */
[----:B------:R-:W-:Y:S01]  /*c8c0*/  LOP3.LUT R7, R7, R251, R10, 0x96, !PT ;  /* 0x000000fb07077212 */ /* 0x000fe200078e960a */
[----:B------:R-:W-:-:S04]  /*c8d0*/  IMAD.WIDE.U32 R10, R11, -0x326172a9, RZ ;  /* 0xcd9e8d570b0a7825 */ /* 0x000fc800078e00ff */
[----:B---3--:R-:W-:Y:S01]  /*c8e0*/  @!P0 HADD2 R5, -R28.H0_H0, -RZ.H0_H0 ;  /* 0xa00000ff1c058230 */ /* 0x008fe20000000900 */
[----:B------:R-:W-:-:S04]  /*c8f0*/  LOP3.LUT R8, R11, R249, R8, 0x96, !PT ;  /* 0x000000f90b087212 */ /* 0x000fc800078e9608 */
[----:B------:R-:W-:Y:S01]  /*c900*/  PRMT R0, R5, 0x7610, R0 ;  /* 0x0000761005007816 */ /* 0x000fe20000000000 */
[----:B------:R-:W-:-:S03]  /*c910*/  IMAD.WIDE.U32 R8, R8, -0x2daee0ad, RZ ;  /* 0xd2511f5308087825 */ /* 0x000fc600078e00ff */
[----:B------:R-:W-:Y:S02]  /*c920*/  @!P0 PRMT R28, R0, 0x5410, RZ ;  /* 0x00005410001c8816 */ /* 0x000fe400000000ff */
[----:B------:R-:W-:Y:S02]  /*c930*/  LOP3.LUT R3, R9, R243, R6, 0x96, !PT ;  /* 0x000000f309037212 */ /* 0x000fe400078e9606 */
[--C-:B------:R-:W-:Y:S01]  /*c940*/  SHF.R.U32.HI R0, RZ, 0x10, R2.reuse ;  /* 0x00000010ff007819 */ /* 0x100fe20000011602 */
[----:B------:R-:W-:Y:S01]  /*c950*/  IMAD.WIDE.U32 R6, R7, -0x326172a9, RZ ;  /* 0xcd9e8d5707067825 */ /* 0x000fe200078e00ff */
[----:B------:R-:W-:Y:S02]  /*c960*/  SHF.R.U32.HI R5, RZ, 0x18, R2 ;  /* 0x00000018ff057819 */ /* 0x000fe40000011602 */
[----:B------:R-:W-:Y:S01]  /*c970*/  LOP3.LUT R0, R0, 0xff, RZ, 0xc0, !PT ;  /* 0x000000ff00007812 */ /* 0x000fe200078ec0ff */
[----:B------:R-:W-:-:S03]  /*c980*/  IMAD.WIDE.U32 R2, R3, -0x326172a9, RZ ;  /* 0xcd9e8d5703027825 */ /* 0x000fc600078e00ff */
[----:B------:R-:W-:Y:S02]  /*c990*/  ISETP.GE.U32.AND P2, PT, R191, R0, PT ;  /* 0x00000000bf00720c */ /* 0x000fe40003f46070 */
[----:B------:R-:W-:Y:S02]  /*c9a0*/  LOP3.LUT R0, R3, R177, R6, 0x96, !PT ;  /* 0x000000b103007212 */ /* 0x000fe400078e9606 */
[----:B------:R-:W-:Y:S02]  /*c9b0*/  ISETP.GE.U32.AND P1, PT, R191, R5, PT ;  /* 0x00000005bf00720c */ /* 0x000fe40003f26070 */
[----:B------:R-:W-:-:S04]  /*c9c0*/  LOP3.LUT R5, R0, 0xff, RZ, 0xc0, !PT ;  /* 0x000000ff00057812 */ /* 0x000fc800078ec0ff */
[----:B------:R-:W-:-:S13]  /*c9d0*/  ISETP.GE.U32.AND P0, PT, R191, R5, PT ;  /* 0x00000005bf00720c */ /* 0x000fda0003f06070 */
[----:B------:R-:W-:-:S05]  /*c9e0*/  @!P0 HADD2 R229, -R25.H0_H0, -RZ.H0_H0 ;  /* 0xa00000ff19e58230 */ /* 0x000fca0000000900 */
[----:B------:R-:W-:Y:S01]  /*c9f0*/  PRMT R5, R229, 0x7610, R5 ;  /* 0x00007610e5057816 */ /* 0x000fe20000000005 */
[----:B------:R-:W-:Y:S02]  /*ca00*/  IMAD.MOV.U32 R229, RZ, RZ, R244 ;  /* 0x000000ffffe57224 */ /* 0x000fe400078e00f4 */
[----:B------:R-:W-:Y:S02]  /*ca10*/  IMAD.MOV.U32 R244, RZ, RZ, R236 ;  /* 0x000000fffff47224 */ /* 0x000fe400078e00ec */
[----:B------:R-:W-:Y:S02]  /*ca20*/  IMAD.MOV.U32 R236, RZ, RZ, R231 ;  /* 0x000000ffffec7224 */ /* 0x000fe400078e00e7 */
[----:B------:R-:W-:Y:S02]  /*ca30*/  IMAD.MOV.U32 R231, RZ, RZ, R224 ;  /* 0x000000ffffe77224 */ /* 0x000fe400078e00e0 */
[----:B------:R-:W-:Y:S01]  /*ca40*/  IMAD.MOV.U32 R224, RZ, RZ, R200 ;  /* 0x000000ffffe07224 */ /* 0x000fe200078e00c8 */
[----:B------:R-:W-:-:S02]  /*ca50*/  PRMT R200, R25, 0x5410, R24 ;  /* 0x0000541019c87816 */ /* 0x000fc40000000018 */
[----:B------:R-:W-:Y:S02]  /*ca60*/  @!P0 PRMT R25, R5, 0x5410, RZ ;  /* 0x0000541005198816 */ /* 0x000fe400000000ff */
[----:B------:R-:W-:-:S04]  /*ca70*/  LOP3.LUT R5, R0, 0xffff, RZ, 0xc0, !PT ;  /* 0x0000ffff00057812 */ /* 0x000fc800078ec0ff */
[----:B------:R-:W-:-:S04]  /*ca80*/  SHF.R.U32.HI R5, RZ, 0x8, R5 ;  /* 0x00000008ff057819 */ /* 0x000fc80000011605 */
[----:B------:R-:W-:-:S04]  /*ca90*/  LOP3.LUT R5, R5, 0xffff, RZ, 0xc0, !PT ;  /* 0x0000ffff05057812 */ /* 0x000fc800078ec0ff */
[----:B------:R-:W-:Y:S01]  /*caa0*/  ISETP.GE.U32.AND P0, PT, R191, R5, PT ;  /* 0x00000005bf00720c */ /* 0x000fe20003f06070 */
[----:B------:R-:W-:Y:S02]  /*cab0*/  @!P1 HADD2 R232, -R26.H0_H0, -RZ.H0_H0 ;  /* 0xa00000ff1ae89230 */ /* 0x000fe40000000900 */
[----:B----4-:R-:W-:-:S03]  /*cac0*/  @!P2 HADD2 R189, -R27.H0_H0, -RZ.H0_H0 ;  /* 0xa00000ff1bbda230 */ /* 0x010fc60000000900 */
[----:B------:R-:W-:Y:S02]  /*cad0*/  PRMT R46, R232, 0x7610, R46 ;  /* 0x00007610e82e7816 */ /* 0x000fe4000000002e */
[----:B------:R-:W-:Y:S02]  /*cae0*/  PRMT R47, R189, 0x7610, R47 ;  /* 0x00007610bd2f7816 */ /* 0x000fe4000000002f */
[----:B------:R-:W-:-:S03]  /*caf0*/  PRMT R189, R27, 0x5410, R26 ;  /* 0x000054101bbd7816 */ /* 0x000fc6000000001a */
[----:B------:R-:W-:Y:S01]  /*cb00*/  @!P0 HADD2 R44, -R24.H0_H0, -RZ.H0_H0 ;  /* 0xa00000ff182c8230 */ /* 0x000fe20000000900 */
[----:B------:R-:W-:Y:S02]  /*cb10*/  @!P1 PRMT R26, R46, 0x5410, RZ ;  /* 0x000054102e1a9816 */ /* 0x000fe400000000ff */
[----:B------:R1:W2:Y:S02]  /*cb20*/  LDL.LU.S16 R46, [R1+0x11c] ;  /* 0x00011c00012e7983 */ /* 0x0002a40000300600 */
[----:B------:R-:W-:Y:S02]  /*cb30*/  PRMT R5, R44, 0x7610, R5 ;  /* 0x000076102c057816 */ /* 0x000fe40000000005 */
[----:B------:R1:W3:Y:S02]  /*cb40*/  LDL.LU.S16 R44, [R1+0x120] ;  /* 0x00012000012c7983 */ /* 0x0002e40000300600 */
[----:B------:R-:W-:Y:S02]  /*cb50*/  @!P0 PRMT R24, R5, 0x5410, RZ ;  /* 0x0000541005188816 */ /* 0x000fe400000000ff */
[----:B------:R-:W-:-:S02]  /*cb60*/  SHF.R.U32.HI R5, RZ, 0x10, R0 ;  /* 0x00000010ff057819 */ /* 0x000fc40000011600 */
[----:B------:R-:W-:-:S04]  /*cb70*/  SHF.R.U32.HI R0, RZ, 0x18, R0 ;  /* 0x00000018ff007819 */ /* 0x000fc80000011600 */
[----:B------:R-:W-:Y:S02]  /*cb80*/  ISETP.GE.U32.AND P0, PT, R191, R0, PT ;  /* 0x00000000bf00720c */ /* 0x000fe40003f06070 */
[----:B------:R-:W-:Y:S02]  /*cb90*/  PRMT R22, R20, 0x7632, R22 ;  /* 0x0000763214167816 */ /* 0x000fe40000000016 */
[----:B------:R-:W-:-:S04]  /*cba0*/  LOP3.LUT R5, R5, 0xff, RZ, 0xc0, !PT ;  /* 0x000000ff05057812 */ /* 0x000fc800078ec0ff */
[----:B------:R-:W-:Y:S02]  /*cbb0*/  ISETP.GE.U32.AND P1, PT, R191, R5, PT ;  /* 0x00000005bf00720c */ /* 0x000fe40003f26070 */
[----:B------:R-:W-:Y:S01]  /*cbc0*/  PRMT R23, R20, 0x7610, R23 ;  /* 0x0000761014177816 */ /* 0x000fe20000000017 */
[----:B------:R-:W-:Y:S02]  /*cbd0*/  IMAD.MOV.U32 R232, RZ, RZ, R244 ;  /* 0x000000ffffe87224 */ /* 0x000fe400078e00f4 */
[----:B------:R-:W-:Y:S02]  /*cbe0*/  IMAD.MOV.U32 R244, RZ, RZ, R236 ;  /* 0x000000fffff47224 */ /* 0x000fe400078e00ec */
[----:B------:R-:W-:Y:S02]  /*cbf0*/  IMAD.MOV.U32 R236, RZ, RZ, R231 ;  /* 0x000000ffffec7224 */ /* 0x000fe400078e00e7 */
[----:B------:R-:W-:Y:S02]  /*cc00*/  IMAD.MOV.U32 R231, RZ, RZ, R208 ;  /* 0x000000ffffe77224 */ /* 0x000fe400078e00d0 */
        /* <DEDUP_REMOVED lines=11> */
[----:B------:R-:W-:Y:S01]  /*ccc0*/  ISETP.GE.U32.AND P0, PT, R191, R0, PT ;  /* 0x00000000bf00720c */ /* 0x000fe20003f06070 */
[----:B------:R-:W-:Y:S01]  /*ccd0*/  IMAD.MOV.U32 R234, RZ, RZ, R244 ;  /* 0x000000ffffea7224 */ /* 0x000fe200078e00f4 */
[C---:B------:R-:W-:Y:S01]  /*cce0*/  PRMT R20, R21.reuse, 0x7632, R20 ;  /* 0x0000763215147816 */ /* 0x040fe20000000014 */
[----:B------:R-:W-:Y:S02]  /*ccf0*/  IMAD.MOV.U32 R244, RZ, RZ, R236 ;  /* 0x000000fffff47224 */ /* 0x000fe400078e00ec */
[----:B------:R-:W-:Y:S02]  /*cd00*/  IMAD.MOV.U32 R236, RZ, RZ, R231 ;  /* 0x000000ffffec7224 */ /* 0x000fe400078e00e7 */
[----:B------:R-:W-:Y:S02]  /*cd10*/  IMAD.MOV.U32 R231, RZ, RZ, R209 ;  /* 0x000000ffffe77224 */ /* 0x000fe400078e00d1 */
[----:B------:R-:W-:Y:S01]  /*cd20*/  IMAD.MOV.U32 R209, RZ, RZ, R198 ;  /* 0x000000ffffd17224 */ /* 0x000fe200078e00c6 */
[----:B------:R-:W-:-:S03]  /*cd30*/  PRMT R198, R21, 0x5410, R20 ;  /* 0x0000541015c67816 */ /* 0x000fc60000000014 */
        /* <DEDUP_REMOVED lines=10> */
[----:B------:R1:W2:Y:S02]  /*cde0*/  LDL.LU.S16 R5, [R1+0x130] ;  /* 0x0001300001057983 */ /* 0x0002a40000300600 */
[----:B------:R-:W-:Y:S02]  /*cdf0*/  @!P0 PRMT R20, R0, 0x5410, RZ ;  /* 0x0000541000148816 */ /* 0x000fe400000000ff */
[----:B------:R-:W-:-:S04]  /*ce00*/  SHF.R.U32.HI R0, RZ, 0x10, R2 ;  /* 0x00000010ff007819 */ /* 0x000fc80000011602 */
[----:B------:R-:W-:-:S04]  /*ce10*/  LOP3.LUT R0, R0, 0xff, RZ, 0xc0, !PT ;  /* 0x000000ff00007812 */ /* 0x000fc800078ec0ff */
[----:B------:R-:W-:Y:S02]  /*ce20*/  ISETP.GE.U32.AND P1, PT, R191, R0, PT ;  /* 0x00000000bf00720c */ /* 0x000fe40003f26070 */
[----:B------:R-:W-:-:S04]  /*ce30*/  SHF.R.U32.HI R2, RZ, 0x18, R2 ;  /* 0x00000018ff027819 */ /* 0x000fc80000011602 */
[----:B------:R-:W-:Y:S02]  /*ce40*/  ISETP.GE.U32.AND P0, PT, R191, R2, PT ;  /* 0x00000002bf00720c */ /* 0x000fe40003f06070 */
[----:B------:R-:W-:Y:S01]  /*ce50*/  PRMT R18, R19, 0x7632, R18 ;  /* 0x0000763213127816 */ /* 0x000fe20000000012 */
[----:B------:R-:W-:Y:S01]  /*ce60*/  IMAD.MOV.U32 R235, RZ, RZ, R244 ;  /* 0x000000ffffeb7224 */ /* 0x000fe200078e00f4 */
[----:B------:R-:W-:Y:S01]  /*ce70*/  LOP3.LUT R10, R7, R245, R10, 0x96, !PT ;  /* 0x000000f5070a7212 */ /* 0x000fe200078e960a */
[----:B------:R-:W-:Y:S01]  /*ce80*/  IMAD.MOV.U32 R244, RZ, RZ, R197 ;  /* 0x000000fffff47224 */ /* 0x000fe200078e00c5 */
[----:B------:R-:W-:Y:S01]  /*ce90*/  PRMT R197, R19, 0x5410, R18 ;  /* 0x0000541013c57816 */ /* 0x000fe20000000012 */
[----:B---3--:R-:W-:-:S05]  /*cea0*/  @!P1 HADD2 R44, -R19.H0_H0, -RZ.H0_H0 ;  /* 0xa00000ff132c9230 */ /* 0x008fca0000000900 */
[----:B------:R-:W-:Y:S02]  /*ceb0*/  PRMT R2, R44, 0x7610, R2 ;  /* 0x000076102c027816 */ /* 0x000fe40000000002 */
[----:B------:R1:W3:Y:S02]  /*cec0*/  LDL.LU.S16 R44, [R1+0x134] ;  /* 0x00013400012c7983 */ /* 0x0002e40000300600 */
[----:B------:R-:W-:Y:S01]  /*ced0*/  @!P1 PRMT R19, R2, 0x5410, RZ ;  /* 0x0000541002139816 */ /* 0x000fe200000000ff */
[----:B------:R-:W-:Y:S01]  /*cee0*/  IMAD.WIDE.U32 R2, R10, -0x2daee0ad, RZ ;  /* 0xd2511f530a027825 */ /* 0x000fe200078e00ff */
[----:B--2---:R-:W-:-:S05]  /*cef0*/  @!P0 HADD2 R5, -R18.H0_H0, -RZ.H0_H0 ;  /* 0xa00000ff12058230 */ /* 0x004fca0000000900 */
[----:B------:R-:W-:-:S04]  /*cf00*/  PRMT R0, R5, 0x7610, R0 ;  /* 0x0000761005007816 */ /* 0x000fc80000000000 */
[----:B------:R-:W-:Y:S02]  /*cf10*/  @!P0 PRMT R18, R0, 0x5410, RZ ;  /* 0x0000541000128816 */ /* 0x000fe400000000ff */
[----:B------:R-:W-:Y:S02]  /*cf20*/  LOP3.LUT R0, R3, R173, R8, 0x96, !PT ;  /* 0x000000ad03007212 */ /* 0x000fe400078e9608 */
[----:B------:R1:W2:Y:S02]  /*cf30*/  LDL.LU.S16 R8, [R1+0x138] ;  /* 0x0001380001087983 */ /* 0x0002a40000300600 */
[----:B------:R-:W-:Y:S01]  /*cf40*/  LOP3.LUT R5, R0, 0xff, RZ, 0xc0, !PT ;  /* 0x000000ff00057812 */ /* 0x000fe200078ec0ff */
[----:B------:R-:W-:Y:S01]  /*cf50*/  IMAD.MOV.U32 R237, RZ, RZ, R235 ;  /* 0x000000ffffed7224 */ /* 0x000fe200078e00eb */
[----:B------:R-:W-:Y:S01]  /*cf60*/  PRMT R16, R17, 0x7632, R16 ;  /* 0x0000763211107816 */ /* 0x000fe20000000010 */
[----:B------:R-:W4:Y:S01]  /*cf70*/  LDL R252, [R1+0x2d4] ;  /* 0x0002d40001fc7983 */ /* 0x000f220000100800 */
[----:B------:R-:W-:Y:S01]  /*cf80*/  ISETP.GE.U32.AND P0, PT, R191, R5, PT ;  /* 0x00000005bf00720c */ /* 0x000fe20003f06070 */
[----:B------:R-:W-:-:S02]  /*cf90*/  IMAD.MOV.U32 R235, RZ, RZ, R234 ;  /* 0x000000ffffeb7224 */ /* 0x000fc400078e00ea */
[----:B------:R-:W-:Y:S02]  /*cfa0*/  IMAD.MOV.U32 R234, RZ, RZ, R208 ;  /* 0x000000ffffea7224 */ /* 0x000fe400078e00d0 */
[----:B------:R-:W-:Y:S01]  /*cfb0*/  IMAD.MOV.U32 R208, RZ, RZ, R203 ;  /* 0x000000ffffd07224 */ /* 0x000fe200078e00cb */
        /* <DEDUP_REMOVED lines=13> */
[----:B------:R-:W-:-:S04]  /*d090*/  LOP3.LUT R5, R2, 0xff, RZ, 0xc0, !PT ;  /* 0x000000ff02057812 */ /* 0x000fc800078ec0ff */
[----:B------:R-:W-:Y:S02]  /*d0a0*/  ISETP.GE.U32.AND P0, PT, R191, R5, PT ;  /* 0x00000005bf00720c */ /* 0x000fe40003f06070 */
[C---:B------:R-:W-:Y:S02]  /*d0b0*/  PRMT R15, R43.reuse, 0x7610, R15 ;  /* 0x000076102b0f7816 */ /* 0x040fe4000000000f */
[----:B------:R-:W-:Y:S01]  /*d0c0*/  LOP3.LUT R3, R2, 0xffff, RZ, 0xc0, !PT ;  /* 0x0000ffff02037812 */ /* 0x000fe200078ec0ff */
[----:B------:R-:W-:Y:S01]  /*d0d0*/  IMAD.MOV.U32 R238, RZ, RZ, R235 ;  /* 0x000000ffffee7224 */ /* 0x000fe200078e00eb */
[----:B------:R-:W-:Y:S02]  /*d0e0*/  PRMT R14, R43, 0x7632, R14 ;  /* 0x000076322b0e7816 */ /* 0x000fe4000000000e */
[----:B------:R-:W-:Y:S01]  /*d0f0*/  SHF.R.U32.HI R3, RZ, 0x8, R3 ;  /* 0x00000008ff037819 */ /* 0x000fe20000011603 */
[----:B------:R-:W-:Y:S02]  /*d100*/  IMAD.MOV.U32 R235, RZ, RZ, R234 ;  /* 0x000000ffffeb7224 */ /* 0x000fe400078e00ea */
[----:B------:R-:W-:Y:S01]  /*d110*/  IMAD.MOV.U32 R234, RZ, RZ, R208 ;  /* 0x000000ffffea7224 */ /* 0x000fe200078e00d0 */
[----:B------:R-:W-:Y:S01]  /*d120*/  LOP3.LUT R3, R3, 0xffff, RZ, 0xc0, !PT ;  /* 0x0000ffff03037812 */ /* 0x000fe200078ec0ff */
[----:B------:R-:W-:-:S02]  /*d130*/  IMAD.MOV.U32 R208, RZ, RZ, R209 ;  /* 0x000000ffffd07224 */ /* 0x000fc400078e00d1 */
[----:B------:R-:W-:Y:S01]  /*d140*/  IMAD.MOV.U32 R209, RZ, RZ, R202 ;  /* 0x000000ffffd17224 */ /* 0x000fe200078e00ca */
[----:B------:R-:W-:Y:S01]  /*d150*/  PRMT R202, R15, 0x5410, R14 ;  /* 0x000054100fca7816 */ /* 0x000fe2000000000e */
[----:B------:R-:W-:Y:S02]  /*d160*/  IMAD.MOV.U32 R248, RZ, RZ, R238 ;  /* 0x000000fffff87224 */ /* 0x000fe400078e00ee */
[----:B------:R-:W-:Y:S02]  /*d170*/  IMAD.MOV.U32 R238, RZ, RZ, R234 ;  /* 0x000000ffffee7224 */ /* 0x000fe400078e00ea */
[----:B------:R-:W-:Y:S01]  /*d180*/  IMAD.MOV.U32 R234, RZ, RZ, R45 ;  /* 0x000000ffffea7224 */ /* 0x000fe200078e002d */
[----:B---3--:R-:W-:-:S05]  /*d190*/  @!P0 HADD2 R44, -R15.H0_H0, -RZ.H0_H0 ;  /* 0xa00000ff0f2c8230 */ /* 0x008fca0000000900 */
[----:B------:R-:W-:Y:S02]  /*d1a0*/  PRMT R9, R44, 0x7610, R9 ;  /* 0x000076102c097816 */ /* 0x000fe40000000009 */
[----:B------:R1:W3:Y:S02]  /*d1b0*/  LDL.LU.S16 R44, [R1+0x154] ;  /* 0x00015400012c7983 */ /* 0x0002e40000300600 */
[----:B------:R-:W-:Y:S02]  /*d1c0*/  @!P0 PRMT R15, R9, 0x5410, RZ ;  /* 0x00005410090f8816 */ /* 0x000fe400000000ff */
[----:B------:R-:W-:Y:S01]  /*d1d0*/  ISETP.GE.U32.AND P0, PT, R191, R3, PT ;  /* 0x00000003bf00720c */ /* 0x000fe20003f06070 */
[----:B------:R1:W3:-:S12]  /*d1e0*/  LDL.LU.S16 R43, [R1+0x158] ;  /* 0x00015800012b7983 */ /* 0x0002d80000300600 */
[----:B--2---:R-:W-:-:S05]  /*d1f0*/  @!P0 HADD2 R8, -R14.H0_H0, -RZ.H0_H0 ;  /* 0xa00000ff0e088230 */ /* 0x004fca0000000900 */
[----:B------:R-:W-:-:S04]  /*d200*/  PRMT R7, R8, 0x7610, R7 ;  /* 0x0000761008077816 */ /* 0x000fc80000000007 */
[----:B------:R-:W-:Y:S02]  /*d210*/  @!P0 PRMT R14, R7, 0x5410, RZ ;  /* 0x00005410070e8816 */ /* 0x000fe400000000ff */
[----:B------:R-:W2:Y:S04]  /*d220*/  LDL R7, [R1+0x168] ;  /* 0x0001680001077983 */ /* 0x000ea80000100800 */
[----:B------:R-:W2:Y:S04]  /*d230*/  LDL.LU.64 R8, [R1+0x1c8] ;  /* 0x0001c80001087983 */ /* 0x000ea80000300a00 */
[----:B------:R-:W2:Y:S01]  /*d240*/  LDL R45, [R1+0x164] ;  /* 0x00016400012d7983 */ /* 0x000ea20000100800 */
        /* <DEDUP_REMOVED lines=8> */
[----:B------:R-:W-:Y:S01]  /*d2d0*/  IMAD.MOV.U32 R235, RZ, RZ, R201 ;  /* 0x000000ffffeb7224 */ /* 0x000fe200078e00c9 */
[----:B------:R-:W-:Y:S02]  /*d2e0*/  PRMT R201, R11, 0x5410, R10 ;  /* 0x000054100bc97816 */ /* 0x000fe4000000000a */
[----:B------:R-:W-:Y:S01]  /*d2f0*/  @!P2 PRMT R27, R47, 0x5410, RZ ;  /* 0x000054102f1ba816 */ /* 0x000fe200000000ff */
[----:B---3--:R-:W-:-:S05]  /*d300*/  @!P0 HADD2 R43, -R10.H0_H0, -RZ.H0_H0 ;  /* 0xa00000ff0a2b8230 */ /* 0x008fca0000000900 */
[----:B------:R-:W-:-:S04]  /*d310*/  PRMT R2, R43, 0x7610, R2 ;  /* 0x000076102b027816 */ /* 0x000fc80000000002 */
[----:B------:R-:W-:Y:S01]  /*d320*/  @!P0 PRMT R10, R2, 0x5410, RZ ;  /* 0x00005410020a8816 */ /* 0x000fe200000000ff */
[----:B------:R-:W-:Y:S01]  /*d330*/  @!P1 HADD2 R44, -R11.H0_H0, -RZ.H0_H0 ;  /* 0xa00000ff0b2c9230 */ /* 0x000fe20000000900 */
[----:B----4-:R-:W-:-:S04]  /*d340*/  IMAD.SHL.U32 R2, R252, 0x8, RZ ;  /* 0x00000008fc027824 */ /* 0x010fc800078e00ff */
[----:B------:R-:W-:Y:S01]  /*d350*/  PRMT R3, R44, 0x7610, R3 ;  /* 0x000076102c037816 */ /* 0x000fe20000000003 */
[----:B------:R3:W-:Y:S03]  /*d360*/  STL [R1+0x1b0], R2 ;  /* 0x0001b00201007387 */ /* 0x0007e60000100800 */
[----:B------:R-:W-:Y:S01]  /*d370*/  @!P1 PRMT R11, R3, 0x5410, RZ ;  /* 0x00005410030b9816 */ /* 0x000fe200000000ff */
[----:B------:R-:W-:-:S05]  /*d380*/  IMAD R3, R252, 0x48, RZ ;  /* 0x00000048fc037824 */ /* 0x000fca00078e02ff */
[----:B------:R-:W-:Y:S01]  /*d390*/  STL [R1+0x21c], R3 ;  /* 0x00021c0301007387 */ /* 0x000fe20000100800 */
[----:B--2---:R-:W-:-:S04]  /*d3a0*/  LEA R46, P0, R45, R8, 0x1 ;  /* 0x000000082d2e7211 */ /* 0x004fc800078008ff */
[----:B------:R-:W-:-:S05]  /*d3b0*/  LEA.HI.X R47, R45, R9, R7, 0x1, P0 ;  /* 0x000000092d2f7211 */ /* 0x000fca00000f0c07 */
[----:B------:R-:W-:-:S04]  /*d3c0*/  IMAD.WIDE R44, R2, 0x2, R46 ;  /* 0x00000002022c7825 */ /* 0x000fc800078e022e */
[----:B---3--:R-:W-:Y:S01]  /*d3d0*/  IMAD.SHL.U32 R2, R252, 0x40, RZ ;  /* 0x00000040fc027824 */ /* 0x008fe200078e00ff */
[----:B------:R-:W-:Y:S03]  /*d3e0*/  ST.E.U16 [R46.64], R157 ;  /* 0x0000009d2e007985 */ /* 0x000fe6000c10150a */
[--C-:B------:R-:W-:Y:S01]  /*d3f0*/  IMAD.WIDE R42, R2, 0x2, R46.reuse ;  /* 0x00000002022a7825 */ /* 0x100fe200078e022e */
[----:B------:R-:W-:Y:S04]  /*d400*/  ST.E.U16 [R46.64+0x2], R156 ;  /* 0x0000029c2e007985 */ /* 0x000fe8000c10150a */
[----:B------:R-:W-:Y:S04]  /*d410*/  ST.E.U16 [R44.64], R154 ;  /* 0x0000009a2c007985 */ /* 0x000fe8000c10150a */
[----:B------:R-:W-:Y:S04]  /*d420*/  ST.E.U16 [R44.64+0x2], R155 ;  /* 0x0000029b2c007985 */ /* 0x000fe8000c10150a */
[----:B------:R-:W-:Y:S04]  /*d430*/  ST.E.U16 [R42.64], R41 ;  /* 0x000000292a007985 */ /* 0x000fe8000c10150a */
[----:B------:R2:W-:Y:S02]  /*d440*/  ST.E.U16 [R42.64+0x2], R40 ;  /* 0x000002282a007985 */ /* 0x0005e4000c10150a */
[----:B--2---:R-:W-:-:S02]  /*d450*/  IMAD.WIDE R40, R3, 0x2, R46 ;  /* 0x0000000203287825 */ /* 0x004fc400078e022e */
[----:B------:R1:W2:Y:S04]  /*d460*/  LDL.LU.S16 R3, [R1+0x168] ;  /* 0x0001680001037983 */ /* 0x0002a80000300600 */
[----:B------:R1:W3:Y:S01]  /*d470*/  LDL.LU.S16 R7, [R1+0x164] ;  /* 0x0001640001077983 */ /* 0x0002e20000300600 */
[--C-:B------:R-:W-:Y:S02]  /*d480*/  SHF.R.U32.HI R2, RZ, 0x10, R0.reuse ;  /* 0x00000010ff027819 */ /* 0x100fe40000011600 */
[----:B------:R-:W-:-:S04]  /*d490*/  SHF.R.U32.HI R0, RZ, 0x18, R0 ;  /* 0x00000018ff007819 */ /* 0x000fc80000011600 */
[C---:B------:R-:W-:Y:S02]  /*d4a0*/  ISETP.GE.U32.AND P0, PT, R191.reuse, R0, PT ;  /* 0x00000000bf00720c */ /* 0x040fe40003f06070 */
[----:B------:R-:W-:Y:S02]  /*d4b0*/  LOP3.LUT R2, R2, 0xff, RZ, 0xc0, !PT ;  /* 0x000000ff02027812 */ /* 0x000fe400078ec0ff */
[C---:B------:R-:W-:Y:S02]  /*d4c0*/  PRMT R0, R76.reuse, 0x7632, R0 ;  /* 0x000076324c007816 */ /* 0x040fe40000000000 */
[----:B------:R-:W-:Y:S01]  /*d4d0*/  ISETP.GE.U32.AND P1, PT, R191, R2, PT ;  /* 0x00000002bf00720c */ /* 0x000fe20003f26070 */
[----:B------:R-:W-:Y:S01]  /*d4e0*/  IMAD.WIDE.U32 R154, R61, -0x326172a9, RZ ;  /* 0xcd9e8d573d9a7825 */ /* 0x000fe200078e00ff */
[----:B------:R-:W-:Y:S01]  /*d4f0*/  PRMT R5, R76, 0x7610, R5 ;  /* 0x000076104c057816 */ /* 0x000fe20000000005 */
[----:B------:R-:W-:Y:S04]  /*d500*/  ST.E.U16 [R40.64], R75 ;  /* 0x0000004b28007985 */ /* 0x000fe8000c10150a */
[----:B------:R-:W-:Y:S04]  /*d510*/  ST.E.U16 [R40.64+0x2], R74 ;  /* 0x0000024a28007985 */ /* 0x000fe8000c10150a */
[----:B------:R4:W-:Y:S04]  /*d520*/  ST.E.U16 [R46.64+0x10], R152 ;  /* 0x000010982e007985 */ /* 0x0009e8000c10150a */
[----:B------:R-:W-:Y:S04]  /*d530*/  ST.E.U16 [R46.64+0x12], R153 ;  /* 0x000012992e007985 */ /* 0x000fe8000c10150a */
[----:B------:R-:W-:Y:S04]  /*d540*/  ST.E.U16 [R44.64+0x10], R150 ;  /* 0x000010962c007985 */ /* 0x000fe8000c10150a */
[----:B------:R-:W-:Y:S04]  /*d550*/  ST.E.U16 [R44.64+0x12], R151 ;  /* 0x000012972c007985 */ /* 0x000fe8000c10150a */
[----:B------:R-:W-:Y:S04]  /*d560*/  ST.E.U16 [R42.64+0x10], R73 ;  /* 0x000010492a007985 */ /* 0x000fe8000c10150a */
[----:B------:R-:W-:Y:S01]  /*d570*/  ST.E.U16 [R42.64+0x12], R72 ;  /* 0x000012482a007985 */ /* 0x000fe2000c10150a */
[----:B------:R-:W-:-:S02]  /*d580*/  IMAD.MOV.U32 R157, RZ, RZ, R250 ;  /* 0x000000ffff9d7224 */ /* 0x000fc400078e00fa */
[----:B------:R-:W-:Y:S01]  /*d590*/  IMAD.MOV.U32 R252, RZ, RZ, R248 ;  /* 0x000000fffffc7224 */ /* 0x000fe200078e00f8 */
[----:B------:R1:W5:Y:S01]  /*d5a0*/  LDL.LU R61, [R1+0x314] ;  /* 0x00031400013d7983 */ /* 0x0003620000300800 */
[----:B----4-:R-:W-:-:S03]  /*d5b0*/  PRMT R152, R5, 0x5410, R0 ;  /* 0x0000541005987816 */ /* 0x010fc60000000000 */
[----:B------:R-:W-:Y:S04]  /*d5c0*/  ST.E.U16 [R40.64+0x10], R48 ;  /* 0x0000103028007985 */ /* 0x000fe8000c10150a */
[----:B------:R-:W-:Y:S04]  /*d5d0*/  ST.E.U16 [R40.64+0x12], R71 ;  /* 0x0000124728007985 */ /* 0x000fe8000c10150a */
[----:B------:R-:W-:Y:S04]  /*d5e0*/  ST.E.U16 [R46.64+0x20], R149 ;  /* 0x000020952e007985 */ /* 0x000fe8000c10150a */
[----:B------:R4:W-:Y:S01]  /*d5f0*/  ST.E.U16 [R46.64+0x22], R148 ;  /* 0x000022942e007985 */ /* 0x0009e2000c10150a */
[----:B------:R-:W-:-:S02]  /*d600*/  IMAD.MOV.U32 R250, RZ, RZ, R237 ;  /* 0x000000fffffa7224 */ /* 0x000fc400078e00ed */
[----:B------:R-:W-:Y:S02]  /*d610*/  IMAD.MOV.U32 R237, RZ, RZ, R236 ;  /* 0x000000ffffed7224 */ /* 0x000fe400078e00ec */
[----:B------:R-:W-:Y:S02]  /*d620*/  IMAD.MOV.U32 R248, RZ, RZ, R174 ;  /* 0x000000fffff87224 */ /* 0x000fe400078e00ae */
[----:B------:R-:W-:Y:S01]  /*d630*/  IMAD.MOV.U32 R236, RZ, RZ, R175 ;  /* 0x000000ffffec7224 */ /* 0x000fe200078e00af */
[----:B------:R-:W-:Y:S04]  /*d640*/  ST.E.U16 [R44.64+0x20], R142 ;  /* 0x0000208e2c007985 */ /* 0x000fe8000c10150a */
        /* <DEDUP_REMOVED lines=14> */
[----:B------:R1:W-:Y:S04]  /*d730*/  ST.E.U16 [R46.64+0x42], R140 ;  /* 0x0000428c2e007985 */ /* 0x0003e8000c10150a */
        /* <DEDUP_REMOVED lines=20> */
[----:B------:R1:W-:Y:S04]  /*d880*/  ST.E.U16 [R40.64+0x60], R58 ;  /* 0x0000603a28007985 */ /* 0x0003e8000c10150a */
[----:B------:R1:W-:Y:S04]  /*d890*/  ST.E.U16 [R40.64+0x62], R56 ;  /* 0x0000623828007985 */ /* 0x0003e8000c10150a */
[----:B------:R-:W-:Y:S04]  /*d8a0*/  ST.E.U16 [R46.64+0x70], R129 ;  /* 0x000070812e007985 */ /* 0x000fe8000c10150a */
[----:B------:R-:W-:Y:S01]  /*d8b0*/  ST.E.U16 [R46.64+0x72], R126 ;  /* 0x0000727e2e007985 */ /* 0x000fe2000c10150a */
[----:B--2---:R-:W-:-:S05]  /*d8c0*/  @!P0 HADD2 R3, -R0.H0_H0, -RZ.H0_H0 ;  /* 0xa00000ff00038230 */ /* 0x004fca0000000900 */
[----:B------:R-:W-:Y:S01]  /*d8d0*/  PRMT R2, R3, 0x7610, R2 ;  /* 0x0000761003027816 */ /* 0x000fe20000000002 */
[----:B---3--:R-:W-:-:S03]  /*d8e0*/  @!P1 HADD2 R7, -R5.H0_H0, -RZ.H0_H0 ;  /* 0xa00000ff05079230 */ /* 0x008fc60000000900 */
[----:B------:R-:W-:Y:S02]  /*d8f0*/  @!P0 PRMT R0, R2, 0x5410, RZ ;  /* 0x0000541002008816 */ /* 0x000fe400000000ff */
[----:B------:R-:W-:Y:S02]  /*d900*/  LOP3.LUT R2, R60, R155, RZ, 0x3c, !PT ;  /* 0x0000009b3c027212 */ /* 0x000fe400078e3cff */
[----:B------:R-:W-:-:S03]  /*d910*/  PRMT R6, R7, 0x7610, R6 ;  /* 0x0000761007067816 */ /* 0x000fc60000000006 */
[----:B----4-:R-:W-:Y:S01]  /*d920*/  IMAD.WIDE.U32 R148, R2, -0x2daee0ad, RZ ;  /* 0xd2511f5302947825 */ /* 0x010fe200078e00ff */
[----:B------:R-:W-:Y:S02]  /*d930*/  @!P1 PRMT R5, R6, 0x5410, RZ ;  /* 0x0000541006059816 */ /* 0x000fe400000000ff */
[----:B------:R-:W-:Y:S02]  /*d940*/  LOP3.LUT R2, R78, R217, RZ, 0x3c, !PT ;  /* 0x000000d94e027212 */ /* 0x000fe400078e3cff */
[----:B------:R-:W-:-:S03]  /*d950*/  LOP3.LUT R6, R149, R190, R216, 0x96, !PT ;  /* 0x000000be95067212 */ /* 0x000fc600078e96d8 */
[----:B------:R-:W-:-:S04]  /*d960*/  IMAD.WIDE.U32 R2, R2, -0x326172a9, RZ ;  /* 0xcd9e8d5702027825 */ /* 0x000fc800078e00ff */
[----:B------:R-:W-:Y:S01]  /*d970*/  IMAD.WIDE.U32 R174, R6, -0x326172a9, RZ ;  /* 0xcd9e8d5706ae7825 */ /* 0x000fe200078e00ff */
[----:B------:R-:W-:-:S04]  /*d980*/  LOP3.LUT R71, R133, R239, R2, 0x96, !PT ;  /* 0x000000ef85477212 */ /* 0x000fc800078e9602 */
[----:B------:R-:W-:Y:S01]  /*d990*/  LOP3.LUT R73, R175, R239, R2, 0x96, !PT ;  /* 0x000000efaf497212 */ /* 0x000fe200078e9602 */
[----:B------:R-:W-:Y:S01]  /*d9a0*/  IMAD.SHL.U32 R2, R195, 0x4, RZ ;  /* 0x00000004c3027824 */ /* 0x000fe200078e00ff */
[----:B------:R-:W-:-:S04]  /*d9b0*/  LOP3.LUT R7, R186, R217, RZ, 0x3c, !PT ;  /* 0x000000d9ba077212 */ /* 0x000fc800078e3cff */
[----:B------:R-:W-:Y:S01]  /*d9c0*/  LOP3.LUT R2, R217, R247, R2, 0x96, !PT ;  /* 0x000000f7d9027212 */ /* 0x000fe200078e9602 */
[----:B------:R-:W-:Y:S01]  /*d9d0*/  IMAD.WIDE.U32 R6, R7, -0x326172a9, RZ ;  /* 0xcd9e8d5707067825 */ /* 0x000fe200078e00ff */
[CC--:B------:R-:W-:Y:S02]  /*d9e0*/  LOP3.LUT R8, R3.reuse, R240.reuse, R206, 0x96, !PT ;  /* 0x000000f003087212 */ /* 0x0c0fe400078e96ce */
[-C--:B------:R-:W-:Y:S01]  /*d9f0*/  LOP3.LUT R74, R3, R240.reuse, R154, 0x96, !PT ;  /* 0x000000f0034a7212 */ /* 0x080fe200078e969a */
[----:B------:R-:W-:Y:S01]  /*da00*/  IMAD.WIDE.U32 R2, R2, -0x326172a9, RZ ;  /* 0xcd9e8d5702027825 */ /* 0x000fe200078e00ff */
[-CC-:B------:R-:W-:Y:S02]  /*da10*/  LOP3.LUT R72, R133, R239.reuse, R6.reuse, 0x96, !PT ;  /* 0x000000ef85487212 */ /* 0x180fe400078e9606 */
[----:B------:R-:W-:Y:S02]  /*da20*/  LOP3.LUT R78, R175, R239, R6, 0x96, !PT ;  /* 0x000000efaf4e7212 */ /* 0x000fe400078e9606 */
[-CC-:B------:R-:W-:Y:S01]  /*da30*/  LOP3.LUT R6, R3, R240.reuse, R206.reuse, 0x96, !PT ;  /* 0x000000f003067212 */ /* 0x180fe200078e96ce */
[----:B-1----:R-:W-:Y:S01]  /*da40*/  IMAD.WIDE.U32 R140, R71, -0x2daee0ad, RZ ;  /* 0xd2511f53478c7825 */ /* 0x002fe200078e00ff */
[----:B------:R-:W-:-:S02]  /*da50*/  LOP3.LUT R9, R7, R240, R206, 0x96, !PT ;  /* 0x000000f007097212 */ /* 0x000fc400078e96ce */
[-C--:B------:R-:W-:Y:S02]  /*da60*/  LOP3.LUT R75, R3, R240.reuse, R154, 0x96, !PT ;  /* 0x000000f0034b7212 */ /* 0x080fe400078e969a */
[-CC-:B------:R-:W-:Y:S02]  /*da70*/  LOP3.LUT R48, R133, R239.reuse, R2.reuse, 0x96, !PT ;  /* 0x000000ef85307212 */ /* 0x180fe400078e9602 */
[----:B------:R-:W-:Y:S01]  /*da80*/  LOP3.LUT R77, R175, R239, R2, 0x96, !PT ;  /* 0x000000efaf4d7212 */ /* 0x000fe200078e9602 */
[----:B------:R-:W-:Y:S01]  /*da90*/  IMAD.WIDE.U32 R2, R8, -0x2daee0ad, RZ ;  /* 0xd2511f5308027825 */ /* 0x000fe200078e00ff */
[----:B------:R-:W-:-:S03]  /*daa0*/  LOP3.LUT R76, R7, R240, R154, 0x96, !PT ;  /* 0x000000f0074c7212 */ /* 0x000fc600078e969a */
[----:B------:R-:W-:Y:S01]  /*dab0*/  IMAD.WIDE.U32 R70, R6, -0x2daee0ad, RZ ;  /* 0xd2511f5306467825 */ /* 0x000fe200078e00ff */
[----:B------:R-:W-:Y:S02]  /*dac0*/  LOP3.LUT R66, R3, R241, R220, 0x96, !PT ;  /* 0x000000f103427212 */ /* 0x000fe400078e96dc */
[----:B------:R-:W-:Y:S01]  /*dad0*/  LOP3.LUT R65, R141, R242, R2, 0x96, !PT ;  /* 0x000000f28d417212 */ /* 0x000fe200078e9602 */
[----:B------:R-:W-:-:S04]  /*dae0*/  IMAD.WIDE.U32 R6, R9, -0x2daee0ad, RZ ;  /* 0xd2511f5309067825 */ /* 0x000fc800078e00ff */
[----:B------:R-:W-:Y:S01]  /*daf0*/  IMAD.WIDE.U32 R82, R72, -0x2daee0ad, RZ ;  /* 0xd2511f5348527825 */ /* 0x000fe200078e00ff */
[----:B------:R-:W-:-:S03]  /*db00*/  LOP3.LUT R49, R7, R241, R220, 0x96, !PT ;  /* 0x000000f107317212 */ /* 0x000fc600078e96dc */
[----:B------:R-:W-:Y:S01]  /*db10*/  IMAD.WIDE.U32 R80, R48, -0x2daee0ad, RZ ;  /* 0xd2511f5330507825 */ /* 0x000fe200078e00ff */
[-C--:B------:R-:W-:Y:S02]  /*db20*/  LOP3.LUT R9, R83, R242.reuse, R6, 0x96, !PT ;  /* 0x000000f253097212 */ /* 0x080fe400078e9606 */
[----:B------:R-:W-:Y:S01]  /*db30*/  LOP3.LUT R8, R71, R241, R220, 0x96, !PT ;  /* 0x000000f147087212 */ /* 0x000fe200078e96dc */
[----:B------:R-:W-:Y:S01]  /*db40*/  IMAD.WIDE.U32 R2, R74, -0x2daee0ad, RZ ;  /* 0xd2511f534a027825 */ /* 0x000fe200078e00ff */
[----:B------:R-:W-:-:S03]  /*db50*/  LOP3.LUT R57, R81, R242, R70, 0x96, !PT ;  /* 0x000000f251397212 */ /* 0x000fc600078e9646 */
[----:B------:R-:W-:-:S04]  /*db60*/  IMAD.WIDE.U32 R130, R73, -0x2daee0ad, RZ ;  /* 0xd2511f5349827825 */ /* 0x000fc800078e00ff */
[----:B------:R-:W-:-:S04]  /*db70*/  IMAD.WIDE.U32 R6, R66, -0x326172a9, RZ ;  /* 0xcd9e8d5742067825 */ /* 0x000fc800078e00ff */
[----:B------:R-:W-:Y:S01]  /*db80*/  IMAD.WIDE.U32 R142, R65, -0x326172a9, RZ ;  /* 0xcd9e8d57418e7825 */ /* 0x000fe200078e00ff */
[----:B------:R-:W-:-:S03]  /*db90*/  LOP3.LUT R120, R3, R241, R148, 0x96, !PT ;  /* 0x000000f103787212 */ /* 0x000fc600078e9694 */
[----:B------:R-:W-:Y:S01]  /*dba0*/  IMAD.WIDE.U32 R54, R75, -0x2daee0ad, RZ ;  /* 0xd2511f534b367825 */ /* 0x000fe200078e00ff */
[----:B------:R-:W-:-:S03]  /*dbb0*/  LOP3.LUT R119, R131, R242, R2, 0x96, !PT ;  /* 0x000000f283777212 */ /* 0x000fc600078e9602 */
[----:B------:R-:W-:Y:S01]  /*dbc0*/  IMAD.WIDE.U32 R70, R77, -0x2daee0ad, RZ ;  /* 0xd2511f534d467825 */ /* 0x000fe200078e00ff */
[----:B------:R-:W-:Y:S02]  /*dbd0*/  LOP3.LUT R121, R7, R233, R132, 0x96, !PT ;  /* 0x000000e907797212 */ /* 0x000fe400078e9684 */
[----:B------:R-:W-:Y:S01]  /*dbe0*/  LOP3.LUT R128, R143, R249, R6, 0x96, !PT ;  /* 0x000000f98f807212 */ /* 0x000fe200078e9606 */
[----:B------:R-:W-:Y:S01]  /*dbf0*/  IMAD.WIDE.U32 R2, R76, -0x2daee0ad, RZ ;  /* 0xd2511f534c027825 */ /* 0x000fe200078e00ff */
[----:B------:R-:W-:Y:S01]  /*dc00*/  ST.E.U16 [R44.64+0x70], R125 ;  /* 0x0000707d2c007985 */ /* 0x000fe2000c10150a */
[----:B------:R-:W-:Y:S02]  /*dc10*/  LOP3.LUT R48, R55, R241, R148, 0x96, !PT ;  /* 0x000000f137307212 */ /* 0x000fe400078e9694 */
[----:B------:R-:W-:Y:S01]  /*dc20*/  IMAD.WIDE.U32 R78, R78, -0x2daee0ad, RZ ;  /* 0xd2511f534e4e7825 */ /* 0x000fe200078e00ff */
[----:B------:R-:W-:Y:S01]  /*dc30*/  ST.E.U16 [R44.64+0x72], R127 ;  /* 0x0000727f2c007985 */ /* 0x000fe2000c10150a */
[----:B------:R-:W-:-:S02]  /*dc40*/  LOP3.LUT R52, R71, R242, R54, 0x96, !PT ;  /* 0x000000f247347212 */ /* 0x000fc400078e9636 */
[----:B------:R-:W-:Y:S01]  /*dc50*/  IMAD.WIDE.U32 R6, R8, -0x326172a9, RZ ;  /* 0xcd9e8d5708067825 */ /* 0x000fe200078e00ff */
[----:B------:R1:W-:Y:S01]  /*dc60*/  ST.E.U16 [R42.64+0x70], R53 ;  /* 0x000070352a007985 */ /* 0x0003e2000c10150a */
[----:B------:R-:W-:-:S03]  /*dc70*/  LOP3.LUT R58, R3, R241, R148, 0x96, !PT ;  /* 0x000000f1033a7212 */ /* 0x000fc600078e9694 */
[----:B------:R-:W-:Y:S01]  /*dc80*/  ST.E.U16 [R42.64+0x72], R64 ;  /* 0x000072402a007985 */ /* 0x000fe2000c10150a */
[----:B------:R-:W-:-:S03]  /*dc90*/  LOP3.LUT R56, R79, R242, R2, 0x96, !PT ;  /* 0x000000f24f387212 */ /* 0x000fc600078e9602 */
[----:B------:R-:W-:Y:S01]  /*dca0*/  ST.E.U16 [R40.64+0x70], R68 ;  /* 0x0000704428007985 */ /* 0x000fe2000c10150a */
[----:B------:R-:W-:-:S03]  /*dcb0*/  LOP3.LUT R8, R7, R233, R132, 0x96, !PT ;  /* 0x000000e907087212 */ /* 0x000fc600078e9684 */
[----:B------:R-:W-:Y:S01]  /*dcc0*/  ST.E.U16 [R40.64+0x72], R67 ;  /* 0x0000724328007985 */ /* 0x000fe2000c10150a */
[----:B------:R-:W-:-:S03]  /*dcd0*/  IMAD.WIDE.U32 R2, R49, -0x326172a9, RZ ;  /* 0xcd9e8d5731027825 */ /* 0x000fc600078e00ff */
[----:B------:R-:W-:Y:S01]  /*dce0*/  ST.E.U16 [R46.64+0x80], R117 ;  /* 0x000080752e007985 */ /* 0x000fe2000c10150a */
[----:B------:R-:W-:-:S03]  /*dcf0*/  IMAD.WIDE.U32 R48, R48, -0x326172a9, RZ ;  /* 0xcd9e8d5730307825 */ /* 0x000fc600078e00ff */
[----:B------:R-:W-:Y:S04]  /*dd00*/  ST.E.U16 [R46.64+0x82], R116 ;  /* 0x000082742e007985 */ /* 0x000fe8000c10150a */
[----:B------:R-:W-:Y:S04]  /*dd10*/  ST.E.U16 [R44.64+0x80], R114 ;  /* 0x000080722c007985 */ /* 0x000fe8000c10150a */
[----:B------:R-:W-:Y:S01]  /*dd20*/  ST.E.U16 [R44.64+0x82], R115 ;  /* 0x000082732c007985 */ /* 0x000fe2000c10150a */
[----:B-1----:R-:W-:-:S03]  /*dd30*/  IMAD.WIDE.U32 R52, R52, -0x326172a9, RZ ;  /* 0xcd9e8d5734347825 */ /* 0x002fc600078e00ff */
[----:B------:R-:W-:Y:S01]  /*dd40*/  ST.E.U16 [R42.64+0x80], R51 ;  /* 0x000080332a007985 */ /* 0x000fe2000c10150a */
[----:B------:R-:W-:-:S03]  /*dd50*/  IMAD.WIDE.U32 R124, R9, -0x326172a9, RZ ;  /* 0xcd9e8d57097c7825 */ /* 0x000fc600078e00ff */
[----:B------:R-:W-:Y:S01]  /*dd60*/  ST.E.U16 [R42.64+0x82], R50 ;  /* 0x000082322a007985 */ /* 0x000fe2000c10150a */
[----:B------:R-:W-:-:S03]  /*dd70*/  IMAD.WIDE.U32 R8, R8, -0x2daee0ad, RZ ;  /* 0xd2511f5308087825 */ /* 0x000fc600078e00ff */
[----:B------:R-:W-:Y:S04]  /*dd80*/  ST.E.U16 [R40.64+0x80], R39 ;  /* 0x0000802728007985 */ /* 0x000fe8000c10150a */
[----:B------:R-:W-:Y:S01]  /*dd90*/  ST.E.U16 [R40.64+0x82], R38 ;  /* 0x0000822628007985 */ /* 0x000fe2000c10150a */
[----:B------:R-:W-:-:S03]  /*dda0*/  IMAD.WIDE.U32 R54, R57, -0x326172a9, RZ ;  /* 0xcd9e8d5739367825 */ /* 0x000fc600078e00ff */
[----:B------:R-:W-:Y:S04]  /*ddb0*/  ST.E.U16 [R46.64+0x90], R113 ;  /* 0x000090712e007985 */ /* 0x000fe8000c10150a */
[----:B------:R-:W-:Y:S01]  /*ddc0*/  ST.E.U16 [R46.64+0x92], R112 ;  /* 0x000092702e007985 */ /* 0x000fe2000c10150a */
[----:B------:R-:W-:-:S03]  /*ddd0*/  LOP3.LUT R7, R49, R233, R174, 0x96, !PT ;  /* 0x000000e931077212 */ /* 0x000fc600078e96ae */
[----:B------:R-:W-:Y:S01]  /*dde0*/  ST.E.U16 [R44.64+0x90], R110 ;  /* 0x0000906e2c007985 */ /* 0x000fe2000c10150a */
[----:B------:R-:W-:-:S03]  /*ddf0*/  LOP3.LUT R48, R53, R249, R48, 0x96, !PT ;  /* 0x000000f935307212 */ /* 0x000fc600078e9630 */
[----:B------:R-:W-:Y:S04]  /*de00*/  ST.E.U16 [R44.64+0x92], R111 ;  /* 0x0000926f2c007985 */ /* 0x000fe8000c10150a */
[----:B------:R-:W-:Y:S04]  /*de10*/  ST.E.U16 [R42.64+0x90], R37 ;  /* 0x000090252a007985 */ /* 0x000fe8000c10150a */
[----:B------:R-:W-:Y:S04]  /*de20*/  ST.E.U16 [R42.64+0x92], R36 ;  /* 0x000092242a007985 */ /* 0x000fe8000c10150a */
[----:B------:R-:W-:Y:S04]  /*de30*/  ST.E.U16 [R40.64+0x90], R35 ;  /* 0x0000902328007985 */ /* 0x000fe8000c10150a */
[----:B------:R-:W-:Y:S01]  /*de40*/  ST.E.U16 [R40.64+0x92], R34 ;  /* 0x0000922228007985 */ /* 0x000fe2000c10150a */
[----:B------:R-:W-:-:S03]  /*de50*/  LOP3.LUT R59, R3, R233, R132, 0x96, !PT ;  /* 0x000000e9033b7212 */ /* 0x000fc600078e9684 */
[----:B------:R-:W-:Y:S01]  /*de60*/  ST.E.U16 [R46.64+0xa0], R109 ;  /* 0x0000a06d2e007985 */ /* 0x000fe2000c10150a */
        /* <DEDUP_REMOVED lines=9> */
[----:B------:R-:W-:Y:S01]  /*df00*/  ST.E.U16 [R42.64+0xa2], R32 ;  /* 0x0000a2202a007985 */ /* 0x000fe2000c10150a */
[----:B------:R-:W-:-:S03]  /*df10*/  IMAD.WIDE.U32 R6, R7, -0x2daee0ad, RZ ;  /* 0xd2511f5307067825 */ /* 0x000fc600078e00ff */
[----:B------:R-:W-:Y:S01]  /*df20*/  ST.E.U16 [R40.64+0xa0], R31 ;  /* 0x0000a01f28007985 */ /* 0x000fe2000c10150a */
[----:B------:R-:W-:-:S03]  /*df30*/  IMAD.WIDE.U32 R72, R48, -0x2daee0ad, RZ ;  /* 0xd2511f5330487825 */ /* 0x000fc600078e00ff */
[----:B------:R-:W-:Y:S04]  /*df40*/  ST.E.U16 [R40.64+0xa2], R30 ;  /* 0x0000a21e28007985 */ /* 0x000fe8000c10150a */
[----:B------:R-:W-:Y:S04]  /*df50*/  ST.E.U16 [R46.64+0xb0], R105 ;  /* 0x0000b0692e007985 */ /* 0x000fe8000c10150a */
[----:B------:R-:W-:Y:S04]  /*df60*/  ST.E.U16 [R46.64+0xb2], R104 ;  /* 0x0000b2682e007985 */ /* 0x000fe8000c10150a */
[----:B------:R-:W-:Y:S04]  /*df70*/  ST.E.U16 [R44.64+0xb0], R103 ;  /* 0x0000b0672c007985 */ /* 0x000fe8000c10150a */
[----:B------:R-:W-:Y:S01]  /*df80*/  ST.E.U16 [R44.64+0xb2], R102 ;  /* 0x0000b2662c007985 */ /* 0x000fe2000c10150a */
[----:B------:R-:W-:-:S03]  /*df90*/  LOP3.LUT R84, R123, R249, R2, 0x96, !PT ;  /* 0x000000f97b547212 */ /* 0x000fc600078e9602 */
        /* <DEDUP_REMOVED lines=15> */
[----:B------:R-:W-:-:S03]  /*e090*/  IMAD.WIDE.U32 R6, R7, -0x326172a9, RZ ;  /* 0xcd9e8d5707067825 */ /* 0x000fc600078e00ff */
[----:B------:R-:W-:Y:S01]  /*e0a0*/  ST.E.U16 [R46.64+0xd0], R97 ;  /* 0x0000d0612e007985 */ /* 0x000fe2000c10150a */
[----:B------:R-:W-:-:S03]  /*e0b0*/  IMAD.WIDE.U32 R2, R2, -0x326172a9, RZ ;  /* 0xcd9e8d5702027825 */ /* 0x000fc600078e00ff */
[----:B------:R-:W-:Y:S04]  /*e0c0*/  ST.E.U16 [R46.64+0xd2], R96 ;  /* 0x0000d2602e007985 */ /* 0x000fe8000c10150a */
[----:B------:R-:W-:Y:S04]  /*e0d0*/  ST.E.U16 [R44.64+0xd0], R94 ;  /* 0x0000d05e2c007985 */ /* 0x000fe8000c10150a */
[----:B------:R-:W-:Y:S01]  /*e0e0*/  ST.E.U16 [R44.64+0xd2], R95 ;  /* 0x0000d25f2c007985 */ /* 0x000fe2000c10150a */
[----:B------:R-:W-:-:S03]  /*e0f0*/  IMAD.WIDE.U32 R74, R9, -0x2daee0ad, RZ ;  /* 0xd2511f53094a7825 */ /* 0x000fc600078e00ff */
[----:B------:R-:W-:Y:S04]  /*e100*/  ST.E.U16 [R42.64+0xd0], R21 ;  /* 0x0000d0152a007985 */ /* 0x000fe8000c10150a */
[----:B------:R-:W-:Y:S04]  /*e110*/  ST.E.U16 [R42.64+0xd2], R20 ;  /* 0x0000d2142a007985 */ /* 0x000fe8000c10150a */
[----:B------:R-:W-:Y:S04]  /*e120*/  ST.E.U16 [R40.64+0xd0], R19 ;  /* 0x0000d01328007985 */ /* 0x000fe8000c10150a */
[----:B------:R-:W-:Y:S04]  /*e130*/  ST.E.U16 [R40.64+0xd2], R18 ;  /* 0x0000d21228007985 */ /* 0x000fe8000c10150a */
[----:B------:R-:W-:Y:S04]  /*e140*/  ST.E.U16 [R46.64+0xe0], R93 ;  /* 0x0000e05d2e007985 */ /* 0x000fe8000c10150a */
[----:B------:R-:W-:Y:S01]  /*e150*/  ST.E.U16 [R46.64+0xe2], R92 ;  /* 0x0000e25c2e007985 */ /* 0x000fe2000c10150a */
[----:B------:R-:W-:-:S03]  /*e160*/  IMAD.SHL.U32 R236, R236, 0x2, RZ ;  /* 0x00000002ecec7824 */ /* 0x000fc600078e00ff */
[----:B------:R-:W-:Y:S04]  /*e170*/  ST.E.U16 [R44.64+0xe0], R91 ;  /* 0x0000e05b2c007985 */ /* 0x000fe8000c10150a */
[----:B------:R-:W-:Y:S04]  /*e180*/  ST.E.U16 [R44.64+0xe2], R90 ;  /* 0x0000e25a2c007985 */ /* 0x000fe8000c10150a */
[----:B------:R-:W-:Y:S04]  /*e190*/  ST.E.U16 [R42.64+0xe0], R17 ;  /* 0x0000e0112a007985 */ /* 0x000fe8000c10150a */
[----:B------:R-:W-:Y:S01]  /*e1a0*/  ST.E.U16 [R42.64+0xe2], R16 ;  /* 0x0000e2102a007985 */ /* 0x000fe2000c10150a */
[----:B------:R-:W-:-:S03]  /*e1b0*/  LOP3.LUT R53, R75, R243, R8, 0x96, !PT ;  /* 0x000000f34b357212 */ /* 0x000fc600078e9608 */
[----:B------:R1:W-:Y:S01]  /*e1c0*/  ST.E.U16 [R40.64+0xe2], R0 ;  /* 0x0000e20028007985 */ /* 0x0003e2000c10150a */
[----:B------:R-:W-:-:S03]  /*e1d0*/  IMAD.WIDE.U32 R8, R49, -0x326172a9, RZ ;  /* 0xcd9e8d5731087825 */ /* 0x000fc600078e00ff */
[----:B------:R2:W-:Y:S01]  /*e1e0*/  ST.E.U16 [R40.64+0xe0], R5 ;  /* 0x0000e00528007985 */ /* 0x0005e2000c10150a */
[----:B------:R-:W-:-:S03]  /*e1f0*/  IMAD.MOV.U32 R156, RZ, RZ, R238 ;  /* 0x000000ffff9c7224 */ /* 0x000fc600078e00ee */
[----:B------:R-:W-:Y:S01]  /*e200*/  ST.E.U16 [R46.64+0xf0], R89 ;  /* 0x0000f0592e007985 */ /* 0x000fe2000c10150a */
[----:B------:R-:W-:-:S03]  /*e210*/  IMAD R238, R4, 0x2, R236 ;  /* 0x0000000204ee7824 */ /* 0x000fc600078e02ec */
[----:B------:R-:W-:Y:S01]  /*e220*/  ST.E.U16 [R46.64+0xf2], R88 ;  /* 0x0000f2582e007985 */ /* 0x000fe2000c10150a */
[----:B------:R-:W-:-:S03]  /*e230*/  SHF.R.U32.HI R4, RZ, 0x10, R2 ;  /* 0x00000010ff047819 */ /* 0x000fc60000011602 */
[----:B------:R-:W-:Y:S04]  /*e240*/  ST.E.U16 [R44.64+0xf0], R87 ;  /* 0x0000f0572c007985 */ /* 0x000fe8000c10150a */
[----:B------:R-:W-:Y:S04]  /*e250*/  ST.E.U16 [R44.64+0xf2], R86 ;  /* 0x0000f2562c007985 */ /* 0x000fe8000c10150a */
[----:B------:R-:W-:Y:S01]  /*e260*/  ST.E.U16 [R42.64+0xf0], R15 ;  /* 0x0000f00f2a007985 */ /* 0x000fe2000c10150a */
[----:B-1----:R-:W-:Y:S02]  /*e270*/  LOP3.LUT R0, R3, R177, R6, 0x96, !PT ;  /* 0x000000b103007212 */ /* 0x002fe400078e9606 */
[----:B------:R-:W-:Y:S01]  /*e280*/  LOP3.LUT R3, R2, 0xffff, RZ, 0xc0, !PT ;  /* 0x0000ffff02037812 */ /* 0x000fe200078ec0ff */
[----:B------:R1:W-:Y:S04]  /*e290*/  ST.E.U16 [R42.64+0xf2], R14 ;  /* 0x0000f20e2a007985 */ /* 0x0003e8000c10150a */
[----:B------:R3:W-:Y:S04]  /*e2a0*/  ST.E.U16 [R40.64+0xf0], R11 ;  /* 0x0000f00b28007985 */ /* 0x0007e8000c10150a */
[----:B------:R4:W-:Y:S01]  /*e2b0*/  ST.E.U16 [R40.64+0xf2], R10 ;  /* 0x0000f20a28007985 */ /* 0x0009e2000c10150a */
[----:B------:R-:W-:-:S02]  /*e2c0*/  LOP3.LUT R54, R9, R245, R54, 0x96, !PT ;  /* 0x000000f509367212 */ /* 0x000fc400078e9636 */
[----:B------:R-:W-:Y:S01]  /*e2d0*/  LOP3.LUT R9, R4, 0xff, RZ, 0xc0, !PT ;  /* 0x000000ff04097812 */ /* 0x000fe200078ec0ff */
[----:B------:R-:W4:Y:S01]  /*e2e0*/  LDSM.16.MT88.4 R24, [R236+0x4000] ;  /* 0x00400000ec18783b */ /* 0x000f220000004200 */
[----:B------:R-:W-:Y:S02]  /*e2f0*/  LOP3.LUT R6, R0, 0xff, RZ, 0xc0, !PT ;  /* 0x000000ff00067812 */ /* 0x000fe400078ec0ff */
[----:B--2---:R-:W-:Y:S01]  /*e300*/  SHF.R.U32.HI R5, RZ, 0x18, R0 ;  /* 0x00000018ff057819 */ /* 0x004fe20000011600 */
[----:B------:R-:W2:Y:S01]  /*e310*/  LDSM.16.MT88.4 R28, [R238+0x4000] ;  /* 0x00400000ee1c783b */ /* 0x000ea20000004200 */
[----:B------:R-:W-:Y:S01]  /*e320*/  PRMT R20, R191, 0x7054, R191 ;  /* 0x00007054bf147816 */ /* 0x000fe200000000bf */
[----:B------:R-:W-:Y:S02]  /*e330*/  IMAD.WIDE.U32 R32, R59, -0x2daee0ad, RZ ;  /* 0xd2511f533b207825 */ /* 0x000fe400078e00ff */
[----:B------:R-:W2:Y:S01]  /*e340*/  LDSM.16.MT88.4 R36, [R236+0x4400] ;  /* 0x00440000ec24783b */ /* 0x000ea20000004200 */
[----:B-1----:R-:W-:-:S02]  /*e350*/  LOP3.LUT R14, R7, R245, R52, 0x96, !PT ;  /* 0x000000f5070e7212 */ /* 0x002fc400078e9634 */
[----:B------:R-:W-:Y:S02]  /*e360*/  SHF.R.U32.HI R7, RZ, 0x8, R3 ;  /* 0x00000008ff077819 */ /* 0x000fe40000011603 */
[----:B---3--:R-:W-:Y:S02]  /*e370*/  LOP3.LUT R11, R2, 0xff, RZ, 0xc0, !PT ;  /* 0x000000ff020b7812 */ /* 0x008fe400078ec0ff */
[----:B------:R-:W-:Y:S02]  /*e380*/  SHF.R.U32.HI R3, RZ, 0x10, R0 ;  /* 0x00000010ff037819 */ /* 0x000fe40000011600 */
[----:B----4-:R-:W-:Y:S02]  /*e390*/  SHF.R.U32.HI R10, RZ, 0x18, R2 ;  /* 0x00000018ff0a7819 */ /* 0x010fe40000011602 */
[----:B------:R-:W-:Y:S02]  /*e3a0*/  LOP3.LUT R2, R0, 0xffff, RZ, 0xc0, !PT ;  /* 0x0000ffff00027812 */ /* 0x000fe400078ec0ff */
[----:B------:R-:W-:-:S02]  /*e3b0*/  LOP3.LUT R0, R3, 0xff, RZ, 0xc0, !PT ;  /* 0x000000ff03007812 */ /* 0x000fc400078ec0ff */
[----:B------:R-:W-:Y:S02]  /*e3c0*/  SHF.R.U32.HI R2, RZ, 0x8, R2 ;  /* 0x00000008ff027819 */ /* 0x000fe40000011602 */
[----:B------:R-:W-:Y:S02]  /*e3d0*/  PRMT R4, R11, 0x5410, R7 ;  /* 0x000054100b047816 */ /* 0x000fe40000000007 */
[----:B------:R-:W-:Y:S02]  /*e3e0*/  PRMT R7, R9, 0x5410, R10 ;  /* 0x0000541009077816 */ /* 0x000fe4000000000a */
[----:B------:R-:W-:Y:S01]  /*e3f0*/  PRMT R6, R6, 0x5410, R2 ;  /* 0x0000541006067816 */ /* 0x000fe20000000002 */
[----:B------:R-:W-:Y:S01]  /*e400*/  IMAD.WIDE.U32 R2, R53, -0x326172a9, RZ ;  /* 0xcd9e8d5735027825 */ /* 0x000fe200078e00ff */
[----:B------:R-:W-:Y:S01]  /*e410*/  PRMT R0, R0, 0x5410, R5 ;  /* 0x0000541000007816 */ /* 0x000fe20000000005 */
[--C-:B------:R-:W-:Y:S02]  /*e420*/  HSET2.LE.AND R5, R7, R20.reuse, PT ;  /* 0x0000001407057233 */ /* 0x100fe40003803000 */
[----:B------:R-:W-:-:S02]  /*e430*/  HSET2.LE.AND R6, R6, R20, PT ;  /* 0x0000001406067233 */ /* 0x000fc40003803000 */
[--C-:B------:R-:W-:Y:S01]  /*e440*/  HSET2.LE.AND R7, R0, R20.reuse, PT ;  /* 0x0000001400077233 */ /* 0x100fe20003803000 */
[----:B------:R-:W-:Y:S01]  /*e450*/  LOP3.LUT R0, R3, R177, R8, 0x96, !PT ;  /* 0x000000b103007212 */ /* 0x000fe200078e9608 */
[----:B------:R-:W-:Y:S01]  /*e460*/  HSET2.LE.AND R4, R4, R20, PT ;  /* 0x0000001404047233 */ /* 0x000fe20003803000 */
[----:B------:R-:W-:Y:S02]  /*e470*/  LOP3.LUT R3, R2, 0xffff, RZ, 0xc0, !PT ;  /* 0x0000ffff02037812 */ /* 0x000fe400078ec0ff */
[----:B------:R-:W-:Y:S02]  /*e480*/  LOP3.LUT R11, R158, R5, RZ, 0xc0, !PT ;  /* 0x000000059e0b7212 */ /* 0x000fe400078ec0ff */
[----:B------:R-:W-:Y:S02]  /*e490*/  LOP3.LUT R8, R161, R6, RZ, 0xc0, !PT ;  /* 0x00000006a1087212 */ /* 0x000fe400078ec0ff */
[----:B------:R-:W-:Y:S02]  /*e4a0*/  LOP3.LUT R5, R2, 0xff, RZ, 0xc0, !PT ;  /* 0x000000ff02057812 */ /* 0x000fe400078ec0ff */
[----:B------:R-:W-:-:S02]  /*e4b0*/  SHF.R.U32.HI R3, RZ, 0x8, R3 ;  /* 0x00000008ff037819 */ /* 0x000fc40000011603 */
[--C-:B------:R-:W-:Y:S02]  /*e4c0*/  SHF.R.U32.HI R6, RZ, 0x10, R2.reuse ;  /* 0x00000010ff067819 */ /* 0x100fe40000011602 */
[----:B------:R-:W-:Y:S02]  /*e4d0*/  LOP3.LUT R10, R159, R4, RZ, 0xc0, !PT ;  /* 0x000000049f0a7212 */ /* 0x000fe400078ec0ff */
[----:B------:R-:W-:Y:S02]  /*e4e0*/  SHF.R.U32.HI R4, RZ, 0x18, R2 ;  /* 0x00000018ff047819 */ /* 0x000fe40000011602 */
[----:B------:R-:W-:Y:S02]  /*e4f0*/  PRMT R2, R5, 0x5410, R3 ;  /* 0x0000541005027816 */ /* 0x000fe40000000003 */
[----:B------:R-:W-:Y:S02]  /*e500*/  LOP3.LUT R6, R6, 0xff, RZ, 0xc0, !PT ;  /* 0x000000ff06067812 */ /* 0x000fe400078ec0ff */
[----:B------:R-:W-:-:S02]  /*e510*/  LOP3.LUT R3, R0, 0xffff, RZ, 0xc0, !PT ;  /* 0x0000ffff00037812 */ /* 0x000fc400078ec0ff */
[----:B------:R-:W-:Y:S02]  /*e520*/  PRMT R6, R6, 0x5410, R4 ;  /* 0x0000541006067816 */ /* 0x000fe40000000004 */
[----:B------:R-:W-:Y:S02]  /*e530*/  LOP3.LUT R5, R0, 0xff, RZ, 0xc0, !PT ;  /* 0x000000ff00057812 */ /* 0x000fe400078ec0ff */
[----:B------:R-:W-:Y:S02]  /*e540*/  SHF.R.U32.HI R3, RZ, 0x8, R3 ;  /* 0x00000008ff037819 */ /* 0x000fe40000011603 */
[----:B------:R-:W-:Y:S02]  /*e550*/  SHF.R.U32.HI R4, RZ, 0x10, R0 ;  /* 0x00000010ff047819 */ /* 0x000fe40000011600 */
[----:B------:R-:W-:Y:S02]  /*e560*/  LOP3.LUT R9, R160, R7, RZ, 0xc0, !PT ;  /* 0x00000007a0097212 */ /* 0x000fe400078ec0ff */
[----:B------:R-:W-:-:S02]  /*e570*/  PRMT R3, R5, 0x5410, R3 ;  /* 0x0000541005037816 */ /* 0x000fc40000000003 */
[----:B------:R-:W-:Y:S02]  /*e580*/  SHF.R.U32.HI R7, RZ, 0x18, R0 ;  /* 0x00000018ff077819 */ /* 0x000fe40000011600 */
[----:B------:R-:W-:Y:S01]  /*e590*/  LOP3.LUT R4, R4, 0xff, RZ, 0xc0, !PT ;  /* 0x000000ff04047812 */ /* 0x000fe200078ec0ff */
[--C-:B------:R-:W-:Y:S02]  /*e5a0*/  HSET2.LE.AND R0, R2, R20.reuse, PT ;  /* 0x0000001402007233 */ /* 0x100fe40003803000 */
[--C-:B------:R-:W-:Y:S01]  /*e5b0*/  HSET2.LE.AND R2, R6, R20.reuse, PT ;  /* 0x0000001406027233 */ /* 0x100fe20003803000 */
[----:B------:R-:W-:Y:S01]  /*e5c0*/  PRMT R4, R4, 0x5410, R7 ;  /* 0x0000541004047816 */ /* 0x000fe20000000007 */
[--C-:B------:R-:W-:Y:S01]  /*e5d0*/  HSET2.LE.AND R3, R3, R20.reuse, PT ;  /* 0x0000001403037233 */ /* 0x100fe20003803000 */
[----:B------:R-:W-:Y:S02]  /*e5e0*/  LOP3.LUT R18, R156, R0, RZ, 0xc0, !PT ;  /* 0x000000009c127212 */ /* 0x000fe400078ec0ff */
[----:B------:R-:W-:Y:S01]  /*e5f0*/  LOP3.LUT R19, R157, R2, RZ, 0xc0, !PT ;  /* 0x000000029d137212 */ /* 0x000fe200078ec0ff */
[----:B------:R-:W-:Y:S01]  /*e600*/  HSET2.LE.AND R0, R4, R20, PT ;  /* 0x0000001404007233 */ /* 0x000fe20003803000 */
[----:B------:R-:W-:Y:S01]  /*e610*/  LOP3.LUT R16, R252, R3, RZ, 0xc0, !PT ;  /* 0x00000003fc107212 */ /* 0x000fe200078ec0ff */
[----:B------:R-:W-:-:S03]  /*e620*/  IMAD.WIDE.U32 R2, R14, -0x2daee0ad, RZ ;  /* 0xd2511f530e027825 */ /* 0x000fc600078e00ff */
[----:B------:R-:W-:Y:S02]  /*e630*/  LOP3.LUT R17, R250, R0, RZ, 0xc0, !PT ;  /* 0x00000000fa117212 */ /* 0x000fe400078ec0ff */
[----:B------:R-:W-:Y:S01]  /*e640*/  LOP3.LUT R0, R3, R173, R72, 0x96, !PT ;  /* 0x000000ad03007212 */ /* 0x000fe200078e9648 */
[----:B------:R-:W-:Y:S01]  /*e650*/  HMMA.16816.F32 R64, R8, R24, RZ ;  /* 0x000000180840723c */ /* 0x000fe200000018ff */
[----:B------:R-:W-:Y:S01]  /*e660*/  SHF.R.U32.HI R7, RZ, 0x10, R2 ;  /* 0x00000010ff077819 */ /* 0x000fe20000011602 */
[----:B------:R-:W-:Y:S01]  /*e670*/  IMAD.WIDE.U32 R22, R55, -0x2daee0ad, RZ ;  /* 0xd2511f5337167825 */ /* 0x000fe200078e00ff */
[----:B------:R-:W-:-:S03]  /*e680*/  LOP3.LUT R3, R2, 0xffff, RZ, 0xc0, !PT ;  /* 0x0000ffff02037812 */ /* 0x000fc600078ec0ff */
[----:B------:R-:W-:Y:S02]  /*e690*/  IMAD.WIDE.U32 R4, R54, -0x2daee0ad, RZ ;  /* 0xd2511f5336047825 */ /* 0x000fe400078e00ff */
[----:B--2---:R-:W-:Y:S01]  /*e6a0*/  HMMA.16816.F32 R68, R8, R28, RZ ;  /* 0x0000001c0844723c */ /* 0x004fe200000018ff */
[----:B------:R-:W1:Y:S01]  /*e6b0*/  LDSM.16.MT88.4 R52, [R238+0x4400] ;  /* 0x00440000ee34783b */ /* 0x000e620000004200 */
[----:B------:R-:W-:-:S06]  /*e6c0*/  SHF.R.U32.HI R3, RZ, 0x8, R3 ;  /* 0x00000008ff037819 */ /* 0x000fcc0000011603 */
[C---:B------:R-:W-:Y:S08]  /*e6d0*/  HMMA.16816.F32 R56, R8.reuse, R26, RZ ;  /* 0x0000001a0838723c */ /* 0x040ff000000018ff */
[----:B------:R-:W-:Y:S07]  /*e6e0*/  HMMA.16816.F32 R48, R8, R30, RZ ;  /* 0x0000001e0830723c */ /* 0x000fee00000018ff */
[----:B------:R-:W-:-:S02]  /*e6f0*/  LOP3.LUT R11, R2, 0xff, RZ, 0xc0, !PT ;  /* 0x000000ff020b7812 */ /* 0x000fc400078ec0ff */
[----:B------:R-:W-:Y:S02]  /*e700*/  SHF.R.U32.HI R10, RZ, 0x18, R2 ;  /* 0x00000018ff0a7819 */ /* 0x000fe40000011602 */
[C---:B------:R-:W-:Y:S02]  /*e710*/  LOP3.LUT R2, R0.reuse, 0xffff, RZ, 0xc0, !PT ;  /* 0x0000ffff00027812 */ /* 0x040fe400078ec0ff */
[----:B------:R-:W-:Y:S02]  /*e720*/  LOP3.LUT R8, R7, 0xff, RZ, 0xc0, !PT ;  /* 0x000000ff07087812 */ /* 0x000fe400078ec0ff */
[----:B------:R-:W-:Y:S02]  /*e730*/  LOP3.LUT R9, R0, 0xff, RZ, 0xc0, !PT ;  /* 0x000000ff00097812 */ /* 0x000fe400078ec0ff */
[----:B------:R-:W-:Y:S02]  /*e740*/  SHF.R.U32.HI R7, RZ, 0x8, R2 ;  /* 0x00000008ff077819 */ /* 0x000fe40000011602 */
[----:B------:R-:W-:-:S02]  /*e750*/  SHF.R.U32.HI R2, RZ, 0x10, R0 ;  /* 0x00000010ff027819 */ /* 0x000fc40000011600 */
[----:B------:R-:W-:Y:S02]  /*e760*/  PRMT R10, R8, 0x5410, R10 ;  /* 0x00005410080a7816 */ /* 0x000fe4000000000a */
[----:B------:R-:W-:Y:S02]  /*e770*/  PRMT R11, R11, 0x5410, R3 ;  /* 0x000054100b0b7816 */ /* 0x000fe40000000003 */
[----:B------:R-:W-:Y:S02]  /*e780*/  PRMT R3, R9, 0x5410, R7 ;  /* 0x0000541009037816 */ /* 0x000fe40000000007 */
[----:B------:R-:W-:Y:S02]  /*e790*/  SHF.R.U32.HI R8, RZ, 0x18, R0 ;  /* 0x00000018ff087819 */ /* 0x000fe40000011600 */
[----:B------:R-:W-:Y:S01]  /*e7a0*/  LOP3.LUT R7, R2, 0xff, RZ, 0xc0, !PT ;  /* 0x000000ff02077812 */ /* 0x000fe200078ec0ff */
[--C-:B------:R-:W-:Y:S02]  /*e7b0*/  HSET2.LE.AND R2, R10, R20.reuse, PT ;  /* 0x000000140a027233 */ /* 0x100fe40003803000 */
[--C-:B------:R-:W-:Y:S01]  /*e7c0*/  HSET2.LE.AND R0, R11, R20.reuse, PT ;  /* 0x000000140b007233 */ /* 0x100fe20003803000 */
[----:B------:R-:W-:Y:S01]  /*e7d0*/  PRMT R7, R7, 0x5410, R8 ;  /* 0x0000541007077816 */ /* 0x000fe20000000008 */
[----:B------:R-:W-:Y:S01]  /*e7e0*/  HSET2.LE.AND R3, R3, R20, PT ;  /* 0x0000001403037233 */ /* 0x000fe20003803000 */
[----:B------:R-:W-:-:S02]  /*e7f0*/  LOP3.LUT R11, R163, R2, RZ, 0xc0, !PT ;  /* 0x00000002a30b7212 */ /* 0x000fc400078ec0ff */
[----:B------:R-:W-:Y:S01]  /*e800*/  SHF.R.U32.HI R2, RZ, 0x10, R4 ;  /* 0x00000010ff027819 */ /* 0x000fe20000011604 */
[----:B------:R-:W-:Y:S01]  /*e810*/  HSET2.LE.AND R7, R7, R20, PT ;  /* 0x0000001407077233 */ /* 0x000fe20003803000 */
[----:B------:R-:W-:Y:S02]  /*e820*/  LOP3.LUT R6, R5, R173, R74, 0x96, !PT ;  /* 0x000000ad05067212 */ /* 0x000fe400078e964a */
[----:B------:R-:W-:Y:S02]  /*e830*/  LOP3.LUT R10, R162, R0, RZ, 0xc0, !PT ;  /* 0x00000000a20a7212 */ /* 0x000fe400078ec0ff */
[----:B------:R-:W-:Y:S02]  /*e840*/  LOP3.LUT R8, R165, R3, RZ, 0xc0, !PT ;  /* 0x00000003a5087212 */ /* 0x000fe400078ec0ff */
[----:B------:R-:W-:Y:S02]  /*e850*/  LOP3.LUT R0, R4, 0xffff, RZ, 0xc0, !PT ;  /* 0x0000ffff04007812 */ /* 0x000fe400078ec0ff */
[----:B------:R-:W-:-:S02]  /*e860*/  LOP3.LUT R3, R2, 0xff, RZ, 0xc0, !PT ;  /* 0x000000ff02037812 */ /* 0x000fc400078ec0ff */
[----:B------:R-:W-:Y:S02]  /*e870*/  SHF.R.U32.HI R2, RZ, 0x10, R6 ;  /* 0x00000010ff027819 */ /* 0x000fe40000011606 */
[----:B------:R-:W-:Y:S02]  /*e880*/  LOP3.LUT R9, R164, R7, RZ, 0xc0, !PT ;  /* 0x00000007a4097212 */ /* 0x000fe400078ec0ff */
[----:B------:R-:W-:Y:S01]  /*e890*/  SHF.R.U32.HI R5, RZ, 0x8, R0 ;  /* 0x00000008ff057819 */ /* 0x000fe20000011600 */
[----:B------:R-:W-:Y:S01]  /*e8a0*/  IMAD.WIDE.U32 R102, R84, -0x2daee0ad, RZ ;  /* 0xd2511f5354667825 */ /* 0x000fe200078e00ff */
[C---:B------:R-:W-:Y:S02]  /*e8b0*/  LOP3.LUT R0, R6.reuse, 0xffff, RZ, 0xc0, !PT ;  /* 0x0000ffff06007812 */ /* 0x040fe400078ec0ff */
[----:B------:R-:W-:Y:S02]  /*e8c0*/  LOP3.LUT R7, R6, 0xff, RZ, 0xc0, !PT ;  /* 0x000000ff06077812 */ /* 0x000fe400078ec0ff */
[----:B------:R-:W-:-:S02]  /*e8d0*/  LOP3.LUT R15, R4, 0xff, RZ, 0xc0, !PT ;  /* 0x000000ff040f7812 */ /* 0x000fc400078ec0ff */
[----:B------:R-:W-:Y:S02]  /*e8e0*/  SHF.R.U32.HI R14, RZ, 0x18, R4 ;  /* 0x00000018ff0e7819 */ /* 0x000fe40000011604 */
[----:B------:R-:W-:Y:S02]  /*e8f0*/  SHF.R.U32.HI R6, RZ, 0x18, R6 ;  /* 0x00000018ff067819 */ /* 0x000fe40000011606 */
[----:B------:R-:W-:Y:S01]  /*e900*/  LOP3.LUT R2, R2, 0xff, RZ, 0xc0, !PT ;  /* 0x000000ff02027812 */ /* 0x000fe200078ec0ff */
[----:B------:R-:W-:Y:S01]  /*e910*/  HMMA.16816.F32 R92, R16, R26, RZ ;  /* 0x0000001a105c723c */ /* 0x000fe200000018ff */
[-C--:B------:R-:W-:Y:S02]  /*e920*/  LOP3.LUT R33, R33, R251.reuse, R82, 0x96, !PT ;  /* 0x000000fb21217212 */ /* 0x080fe400078e9652 */
[----:B------:R-:W-:Y:S02]  /*e930*/  LOP3.LUT R21, R23, R251, R78, 0x96, !PT ;  /* 0x000000fb17157212 */ /* 0x000fe400078e964e */
[----:B------:R-:W-:-:S02]  /*e940*/  SHF.R.U32.HI R4, RZ, 0x8, R0 ;  /* 0x00000008ff047819 */ /* 0x000fc40000011600 */
[----:B------:R-:W-:Y:S01]  /*e950*/  PRMT R0, R15, 0x5410, R5 ;  /* 0x000054100f007816 */ /* 0x000fe20000000005 */
[----:B------:R-:W-:Y:S01]  /*e960*/  HMMA.16816.F32 R76, R16, R24, RZ ;  /* 0x00000018104c723c */ /* 0x000fe200000018ff */
[----:B------:R-:W-:Y:S02]  /*e970*/  PRMT R3, R3, 0x5410, R14 ;  /* 0x0000541003037816 */ /* 0x000fe4000000000e */
[----:B------:R-:W-:-:S05]  /*e980*/  PRMT R2, R2, 0x5410, R6 ;  /* 0x0000541002027816 */ /* 0x000fca0000000006 */
[----:B------:R-:W-:Y:S01]  /*e990*/  HMMA.16816.F32 R72, R16, R28, RZ ;  /* 0x0000001c1048723c */ /* 0x000fe200000018ff */
[----:B------:R-:W-:Y:S01]  /*e9a0*/  PRMT R5, R7, 0x5410, R4 ;  /* 0x0000541007057816 */ /* 0x000fe20000000004 */
[----:B------:R-:W-:-:S06]  /*e9b0*/  HSET2.LE.AND R0, R0, R20, PT ;  /* 0x0000001400007233 */ /* 0x000fcc0003803000 */
[----:B------:R-:W-:Y:S01]  /*e9c0*/  HMMA.16816.F32 R80, R16, R30, RZ ;  /* 0x0000001e1050723c */ /* 0x000fe200000018ff */
[--C-:B------:R-:W-:Y:S01]  /*e9d0*/  HSET2.LE.AND R4, R3, R20.reuse, PT ;  /* 0x0000001403047233 */ /* 0x100fe20003803000 */
[----:B------:R-:W-:Y:S01]  /*e9e0*/  IMAD.WIDE.U32 R100, R118, -0x2daee0ad, RZ ;  /* 0xd2511f5376647825 */ /* 0x000fe200078e00ff */
[----:B------:R-:W-:Y:S01]  /*e9f0*/  HSET2.LE.AND R6, R2, R20, PT ;  /* 0x0000001402067233 */ /* 0x000fe20003803000 */
[----:B------:R-:W2:Y:S03]  /*ea00*/  LDSM.16.MT88.4 R28, [R236+0x4800] ;  /* 0x00480000ec1c783b */ /* 0x000ea60000004200 */
[----:B------:R-:W-:Y:S01]  /*ea10*/  LOP3.LUT R16, R103, R243, R22, 0x96, !PT ;  /* 0x000000f367107212 */ /* 0x000fe200078e9616 */
[----:B------:R-:W-:Y:S04]  /*ea20*/  HMMA.16816.F32 R24, R8, R38, R56 ;  /* 0x000000260818723c */ /* 0x000fe80000001838 */
[----:B------:R-:W-:Y:S01]  /*ea30*/  IMAD.WIDE.U32 R2, R16, -0x326172a9, RZ ;  /* 0xcd9e8d5710027825 */ /* 0x000fe200078e00ff */
[----:B------:R-:W-:-:S03]  /*ea40*/  LOP3.LUT R18, R248, R0, RZ, 0xc0, !PT ;  /* 0x00000000f8127212 */ /* 0x000fc600078ec0ff */
[----:B------:R-:W-:Y:S01]  /*ea50*/  HMMA.16816.F32 R84, R8, R36, R64 ;  /* 0x000000240854723c */ /* 0x000fe20000001840 */
[----:B------:R-:W-:Y:S01]  /*ea60*/  LOP3.LUT R0, R2, 0xffff, RZ, 0xc0, !PT ;  /* 0x0000ffff02007812 */ /* 0x000fe200078ec0ff */
[----:B------:R-:W-:Y:S01]  /*ea70*/  HSET2.LE.AND R5, R5, R20, PT ;  /* 0x0000001405057233 */ /* 0x000fe20003803000 */
[----:B------:R-:W-:-:S05]  /*ea80*/  LOP3.LUT R19, R237, R4, RZ, 0xc0, !PT ;  /* 0x00000004ed137212 */ /* 0x000fca00078ec0ff */
[----:B-1----:R-:W-:Y:S01]  /*ea90*/  HMMA.16816.F32 R88, R8, R52, R68 ;  /* 0x000000340858723c */ /* 0x002fe20000001844 */
[----:B------:R-:W-:-:S07]  /*eaa0*/  SHF.R.U32.HI R4, RZ, 0x8, R0 ;  /* 0x00000008ff047819 */ /* 0x000fce0000011600 */
[----:B------:R-:W-:Y:S01]  /*eab0*/  HMMA.16816.F32 R56, R8, R54, R48 ;  /* 0x000000360838723c */ /* 0x000fe20000001830 */
[----:B------:R-:W-:Y:S01]  /*eac0*/  LOP3.LUT R16, R235, R5, RZ, 0xc0, !PT ;  /* 0x00000005eb107212 */ /* 0x000fe200078ec0ff */
[----:B------:R-:W1:Y:S05]  /*ead0*/  LDSM.16.MT88.4 R48, [R238+0x4800] ;  /* 0x00480000ee30783b */ /* 0x000e6a0000004200 */
[----:B------:R-:W-:Y:S01]  /*eae0*/  IMAD.WIDE.U32 R10, R21, -0x326172a9, RZ ;  /* 0xcd9e8d57150a7825 */ /* 0x000fe200078e00ff */
[----:B------:R-:W-:-:S04]  /*eaf0*/  LOP3.LUT R5, R2, 0xff, RZ, 0xc0, !PT ;  /* 0x000000ff02057812 */ /* 0x000fc800078ec0ff */
[----:B------:R-:W-:Y:S02]  /*eb00*/  LOP3.LUT R0, R3, R177, R10, 0x96, !PT ;  /* 0x000000b103007212 */ /* 0x000fe400078e960a */
[--C-:B------:R-:W-:Y:S02]  /*eb10*/  SHF.R.U32.HI R3, RZ, 0x10, R2.reuse ;  /* 0x00000010ff037819 */ /* 0x100fe40000011602 */
[----:B------:R-:W-:Y:S02]  /*eb20*/  SHF.R.U32.HI R9, RZ, 0x18, R2 ;  /* 0x00000018ff097819 */ /* 0x000fe40000011602 */
[----:B------:R-:W-:Y:S02]  /*eb30*/  LOP3.LUT R2, R0, 0xffff, RZ, 0xc0, !PT ;  /* 0x0000ffff00027812 */ /* 0x000fe400078ec0ff */
[----:B------:R-:W-:Y:S02]  /*eb40*/  LOP3.LUT R7, R3, 0xff, RZ, 0xc0, !PT ;  /* 0x000000ff03077812 */ /* 0x000fe400078ec0ff */
[----:B------:R-:W-:-:S02]  /*eb50*/  SHF.R.U32.HI R3, RZ, 0x10, R0 ;  /* 0x00000010ff037819 */ /* 0x000fc40000011600 */
[----:B------:R-:W-:Y:S02]  /*eb60*/  PRMT R8, R5, 0x5410, R4 ;  /* 0x0000541005087816 */ /* 0x000fe40000000004 */
[----:B------:R-:W-:Y:S02]  /*eb70*/  SHF.R.U32.HI R4, RZ, 0x8, R2 ;  /* 0x00000008ff047819 */ /* 0x000fe40000011602 */
[----:B------:R-:W-:Y:S02]  /*eb80*/  SHF.R.U32.HI R5, RZ, 0x18, R0 ;  /* 0x00000018ff057819 */ /* 0x000fe40000011600 */
[----:B------:R-:W-:Y:S02]  /*eb90*/  LOP3.LUT R2, R3, 0xff, RZ, 0xc0, !PT ;  /* 0x000000ff03027812 */ /* 0x000fe400078ec0ff */
[----:B------:R-:W-:Y:S02]  /*eba0*/  LOP3.LUT R17, R234, R6, RZ, 0xc0, !PT ;  /* 0x00000006ea117212 */ /* 0x000fe400078ec0ff */
[----:B------:R-:W-:-:S02]  /*ebb0*/  PRMT R2, R2, 0x5410, R5 ;  /* 0x0000541002027816 */ /* 0x000fc40000000005 */
[----:B------:R-:W-:Y:S01]  /*ebc0*/  LOP3.LUT R6, R0, 0xff, RZ, 0xc0, !PT ;  /* 0x000000ff00067812 */ /* 0x000fe200078ec0ff */
[--C-:B------:R-:W-:Y:S01]  /*ebd0*/  HSET2.LE.AND R3, R8, R20.reuse, PT ;  /* 0x0000001408037233 */ /* 0x100fe20003803000 */
[----:B------:R-:W-:Y:S01]  /*ebe0*/  LOP3.LUT R21, R101, R243, R32, 0x96, !PT ;  /* 0x000000f365157212 */ /* 0x000fe200078e9620 */
[--C-:B------:R-:W-:Y:S01]  /*ebf0*/  HSET2.LE.AND R2, R2, R20.reuse, PT ;  /* 0x0000001402027233 */ /* 0x100fe20003803000 */
[----:B------:R-:W-:Y:S01]  /*ec00*/  PRMT R0, R6, 0x5410, R4 ;  /* 0x0000541006007816 */ /* 0x000fe20000000004 */
[----:B------:R-:W-:Y:S01]  /*ec10*/  IMAD.WIDE.U32 R14, R33, -0x326172a9, RZ ;  /* 0xcd9e8d57210e7825 */ /* 0x000fe200078e00ff */
[----:B------:R-:W-:Y:S02]  /*ec20*/  LOP3.LUT R6, R167, R3, RZ, 0xc0, !PT ;  /* 0x00000003a7067212 */ /* 0x000fe400078ec0ff */
[----:B------:R-:W-:Y:S01]  /*ec30*/  PRMT R7, R7, 0x5410, R9 ;  /* 0x0000541007077816 */ /* 0x000fe20000000009 */
[----:B------:R-:W-:Y:S01]  /*ec40*/  HSET2.LE.AND R0, R0, R20, PT ;  /* 0x0000001400007233 */ /* 0x000fe20003803000 */
[----:B------:R-:W-:Y:S01]  /*ec50*/  LOP3.LUT R5, R168, R2, RZ, 0xc0, !PT ;  /* 0x00000002a8057212 */ /* 0x000fe200078ec0ff */
[----:B------:R-:W-:-:S04]  /*ec60*/  IMAD.WIDE.U32 R2, R21, -0x326172a9, RZ ;  /* 0xcd9e8d5715027825 */ /* 0x000fc800078e00ff */
[----:B------:R-:W-:Y:S01]  /*ec70*/  IMAD.WIDE.U32 R104, R119, -0x326172a9, RZ ;  /* 0xcd9e8d5777687825 */ /* 0x000fe200078e00ff */
[----:B------:R-:W-:Y:S01]  /*ec80*/  LOP3.LUT R4, R169, R0, RZ, 0xc0, !PT ;  /* 0x00000000a9047212 */ /* 0x000fe200078ec0ff */
[----:B------:R-:W-:Y:S01]  /*ec90*/  HMMA.16816.F32 R96, R16, R52, R72 ;  /* 0x000000341060723c */ /* 0x000fe20000001848 */
[----:B------:R-:W3:Y:S01]  /*eca0*/  LDSM.16.MT88.4 R32, [R236+0x4c00] ;  /* 0x004c0000ec20783b */ /* 0x000ee20000004200 */
[----:B------:R-:W-:Y:S01]  /*ecb0*/  IMAD.WIDE.U32 R8, R120, -0x326172a9, RZ ;  /* 0xcd9e8d5778087825 */ /* 0x000fe200078e00ff */
[----:B------:R-:W-:-:S04]  /*ecc0*/  LOP3.LUT R0, R3, R177, R14, 0x96, !PT ;  /* 0x000000b103007212 */ /* 0x000fc800078e960e */
[----:B------:R-:W-:Y:S02]  /*ecd0*/  LOP3.LUT R22, R9, R233, R174, 0x96, !PT ;  /* 0x000000e909167212 */ /* 0x000fe400078e96ae */
[----:B------:R-:W-:Y:S02]  /*ece0*/  LOP3.LUT R9, R2, 0xffff, RZ, 0xc0, !PT ;  /* 0x0000ffff02097812 */ /* 0x000fe400078ec0ff */
[----:B------:R-:W-:Y:S02]  /*ecf0*/  LOP3.LUT R72, R105, R249, R8, 0x96, !PT ;  /* 0x000000f969487212 */ /* 0x000fe400078e9608 */
[----:B------:R-:W-:Y:S02]  /*ed00*/  LOP3.LUT R3, R0, 0xffff, RZ, 0xc0, !PT ;  /* 0x0000ffff00037812 */ /* 0x000fe400078ec0ff */
[----:B------:R-:W-:Y:S01]  /*ed10*/  SHF.R.U32.HI R8, RZ, 0x10, R0 ;  /* 0x00000010ff087819 */ /* 0x000fe20000011600 */
[----:B------:R-:W-:Y:S01]  /*ed20*/  HMMA.16816.F32 R64, R16, R36, R76 ;  /* 0x000000241040723c */ /* 0x000fe2000000184c */
[----:B------:R-:W-:-:S02]  /*ed30*/  LOP3.LUT R21, R11, R245, R122, 0x96, !PT ;  /* 0x000000f50b157212 */ /* 0x000fc400078e967a */
[----:B------:R-:W-:Y:S02]  /*ed40*/  LOP3.LUT R11, R0, 0xff, RZ, 0xc0, !PT ;  /* 0x000000ff000b7812 */ /* 0x000fe400078ec0ff */
[----:B------:R-:W-:Y:S02]  /*ed50*/  SHF.R.U32.HI R10, RZ, 0x18, R0 ;  /* 0x00000018ff0a7819 */ /* 0x000fe40000011600 */
[----:B------:R-:W-:Y:S01]  /*ed60*/  SHF.R.U32.HI R0, RZ, 0x8, R3 ;  /* 0x00000008ff007819 */ /* 0x000fe20000011603 */
[----:B------:R-:W-:Y:S01]  /*ed70*/  HMMA.16816.F32 R36, R16, R38, R92 ;  /* 0x000000261024723c */ /* 0x000fe2000000185c */
[----:B------:R-:W-:Y:S02]  /*ed80*/  SHF.R.U32.HI R9, RZ, 0x8, R9 ;  /* 0x00000008ff097819 */ /* 0x000fe40000011609 */
[----:B------:R-:W-:-:S05]  /*ed90*/  LOP3.LUT R3, R8, 0xff, RZ, 0xc0, !PT ;  /* 0x000000ff08037812 */ /* 0x000fca00078ec0ff */
[----:B------:R-:W-:Y:S01]  /*eda0*/  HMMA.16816.F32 R68, R16, R54, R80 ;  /* 0x000000361044723c */ /* 0x000fe20000001850 */
[----:B------:R-:W-:Y:S02]  /*edb0*/  SHF.R.U32.HI R14, RZ, 0x18, R2 ;  /* 0x00000018ff0e7819 */ /* 0x000fe40000011602 */
[----:B------:R-:W-:-:S04]  /*edc0*/  PRMT R0, R11, 0x5410, R0 ;  /* 0x000054100b007816 */ /* 0x000fc80000000000 */
[----:B------:R-:W-:Y:S02]  /*edd0*/  LOP3.LUT R16, R2, 0xff, RZ, 0xc0, !PT ;  /* 0x000000ff02107812 */ /* 0x000fe400078ec0ff */
[----:B------:R-:W-:Y:S02]  /*ede0*/  SHF.R.U32.HI R17, RZ, 0x10, R2 ;  /* 0x00000010ff117819 */ /* 0x000fe40000011602 */
[----:B------:R-:W-:Y:S02]  /*edf0*/  PRMT R9, R16, 0x5410, R9 ;  /* 0x0000541010097816 */ /* 0x000fe40000000009 */
[----:B------:R-:W-:Y:S02]  /*ee00*/  PRMT R2, R3, 0x5410, R10 ;  /* 0x0000541003027816 */ /* 0x000fe4000000000a */
[----:B------:R-:W-:Y:S01]  /*ee10*/  LOP3.LUT R8, R17, 0xff, RZ, 0xc0, !PT ;  /* 0x000000ff11087812 */ /* 0x000fe200078ec0ff */
[--C-:B------:R-:W-:Y:S02]  /*ee20*/  HSET2.LE.AND R0, R0, R20.reuse, PT ;  /* 0x0000001400007233 */ /* 0x100fe40003803000 */
[--C-:B------:R-:W-:Y:S01]  /*ee30*/  HSET2.LE.AND R2, R2, R20.reuse, PT ;  /* 0x0000001402027233 */ /* 0x100fe20003803000 */
[----:B------:R-:W-:Y:S01]  /*ee40*/  PRMT R8, R8, 0x5410, R14 ;  /* 0x0000541008087816 */ /* 0x000fe2000000000e */
[----:B------:R-:W-:-:S02]  /*ee50*/  HSET2.LE.AND R3, R9, R20, PT ;  /* 0x0000001409037233 */ /* 0x000fc40003803000 */
[--C-:B------:R-:W-:Y:S01]  /*ee60*/  HSET2.LE.AND R7, R7, R20.reuse, PT ;  /* 0x0000001407077233 */ /* 0x100fe20003803000 */
[----:B------:R-:W-:Y:S01]  /*ee70*/  LOP3.LUT R16, R232, R0, RZ, 0xc0, !PT ;  /* 0x00000000e8107212 */ /* 0x000fe200078ec0ff */
[----:B------:R-:W-:Y:S01]  /*ee80*/  HSET2.LE.AND R0, R8, R20, PT ;  /* 0x0000001408007233 */ /* 0x000fe20003803000 */
[----:B------:R-:W-:Y:S02]  /*ee90*/  LOP3.LUT R17, R229, R2, RZ, 0xc0, !PT ;  /* 0x00000002e5117212 */ /* 0x000fe400078ec0ff */
[----:B------:R-:W-:Y:S01]  /*eea0*/  LOP3.LUT R18, R244, R3, RZ, 0xc0, !PT ;  /* 0x00000003f4127212 */ /* 0x000fe200078ec0ff */
[----:B------:R-:W-:Y:S01]  /*eeb0*/  IMAD.WIDE.U32 R2, R21, -0x2daee0ad, RZ ;  /* 0xd2511f5315027825 */ /* 0x000fe200078e00ff */
[----:B------:R-:W-:Y:S02]  /*eec0*/  LOP3.LUT R7, R166, R7, RZ, 0xc0, !PT ;  /* 0x00000007a6077212 */ /* 0x000fe400078ec0ff */
[----:B------:R-:W-:Y:S02]  /*eed0*/  LOP3.LUT R19, R231, R0, RZ, 0xc0, !PT ;  /* 0x00000000e7137212 */ /* 0x000fe400078ec0ff */
[----:B------:R-:W-:-:S03]  /*eee0*/  LOP3.LUT R0, R3, R173, R102, 0x96, !PT ;  /* 0x000000ad03007212 */ /* 0x000fc600078e9666 */
[----:B--2---:R-:W-:Y:S01]  /*eef0*/  HMMA.16816.F32 R76, R4, R28, R84 ;  /* 0x0000001c044c723c */ /* 0x004fe20000001854 */
[----:B------:R-:W-:-:S07]  /*ef00*/  LOP3.LUT R10, R2, 0xff, RZ, 0xc0, !PT ;  /* 0x000000ff020a7812 */ /* 0x000fce00078ec0ff */
[----:B-1----:R-:W-:Y:S01]  /*ef10*/  HMMA.16816.F32 R92, R4, R48, R88 ;  /* 0x00000030045c723c */ /* 0x002fe20000001858 */
[----:B------:R-:W-:-:S07]  /*ef20*/  LOP3.LUT R8, R0, 0xff, RZ, 0xc0, !PT ;  /* 0x000000ff00087812 */ /* 0x000fce00078ec0ff */
[C---:B------:R-:W-:Y:S08]  /*ef30*/  HMMA.16816.F32 R52, R4.reuse, R30, R24 ;  /* 0x0000001e0434723c */ /* 0x040ff00000001818 */
[----:B------:R-:W-:Y:S07]  /*ef40*/  HMMA.16816.F32 R56, R4, R50, R56 ;  /* 0x000000320438723c */ /* 0x000fee0000001838 */
[----:B------:R-:W-:-:S02]  /*ef50*/  LOP3.LUT R6, R2, 0xffff, RZ, 0xc0, !PT ;  /* 0x0000ffff02067812 */ /* 0x000fc400078ec0ff */
[----:B------:R-:W-:Y:S02]  /*ef60*/  LOP3.LUT R3, R0, 0xffff, RZ, 0xc0, !PT ;  /* 0x0000ffff00037812 */ /* 0x000fe400078ec0ff */
[----:B------:R-:W-:Y:S02]  /*ef70*/  SHF.R.U32.HI R7, RZ, 0x10, R2 ;  /* 0x00000010ff077819 */ /* 0x000fe40000011602 */
[----:B------:R-:W-:Y:S02]  /*ef80*/  SHF.R.U32.HI R6, RZ, 0x8, R6 ;  /* 0x00000008ff067819 */ /* 0x000fe40000011606 */
[----:B------:R-:W-:Y:S01]  /*ef90*/  SHF.R.U32.HI R3, RZ, 0x8, R3 ;  /* 0x00000008ff037819 */ /* 0x000fe20000011603 */
[----:B------:R-:W-:Y:S01]  /*efa0*/  HMMA.16816.F32 R88, R16, R30, R36 ;  /* 0x0000001e1058723c */ /* 0x000fe20000001824 */
[----:B------:R-:W-:Y:S01]  /*efb0*/  SHF.R.U32.HI R9, RZ, 0x18, R2 ;  /* 0x00000018ff097819 */ /* 0x000fe20000011602 */
[----:B------:R-:W1:Y:S01]  /*efc0*/  LDSM.16.MT88.4 R36, [R238+0x4c00] ;  /* 0x004c0000ee24783b */ /* 0x000e620000004200 */
[----:B------:R-:W-:-:S02]  /*efd0*/  LOP3.LUT R7, R7, 0xff, RZ, 0xc0, !PT ;  /* 0x000000ff07077812 */ /* 0x000fc400078ec0ff */
[----:B------:R-:W-:Y:S02]  /*efe0*/  PRMT R10, R10, 0x5410, R6 ;  /* 0x000054100a0a7816 */ /* 0x000fe40000000006 */
[----:B------:R-:W-:Y:S02]  /*eff0*/  PRMT R3, R8, 0x5410, R3 ;  /* 0x0000541008037816 */ /* 0x000fe40000000003 */
[----:B------:R-:W-:Y:S02]  /*f000*/  SHF.R.U32.HI R6, RZ, 0x10, R0 ;  /* 0x00000010ff067819 */ /* 0x000fe40000011600 */
[----:B------:R-:W-:Y:S02]  /*f010*/  LOP3.LUT R4, R15, R245, R124, 0x96, !PT ;  /* 0x000000f50f047212 */ /* 0x000fe400078e967c */
[----:B------:R-:W-:Y:S02]  /*f020*/  PRMT R9, R7, 0x5410, R9 ;  /* 0x0000541007097816 */ /* 0x000fe40000000009 */
[----:B------:R-:W-:Y:S01]  /*f030*/  SHF.R.U32.HI R8, RZ, 0x18, R0 ;  /* 0x00000018ff087819 */ /* 0x000fe20000011600 */
[--C-:B------:R-:W-:Y:S01]  /*f040*/  HSET2.LE.AND R0, R3, R20.reuse, PT ;  /* 0x0000001403007233 */ /* 0x100fe20003803000 */
[----:B------:R-:W-:Y:S01]  /*f050*/  LOP3.LUT R7, R6, 0xff, RZ, 0xc0, !PT ;  /* 0x000000ff06077812 */ /* 0x000fe200078ec0ff */
[----:B------:R-:W-:Y:S01]  /*f060*/  HSET2.LE.AND R3, R10, R20, PT ;  /* 0x000000140a037233 */ /* 0x000fe20003803000 */
[----:B------:R-:W-:-:S02]  /*f070*/  IMAD.WIDE.U32 R4, R4, -0x2daee0ad, RZ ;  /* 0xd2511f5304047825 */ /* 0x000fc400078e00ff */
[----:B------:R-:W-:Y:S02]  /*f080*/  PRMT R7, R7, 0x5410, R8 ;  /* 0x0000541007077816 */ /* 0x000fe40000000008 */
[----:B------:R-:W-:Y:S01]  /*f090*/  LOP3.LUT R10, R170, R3, RZ, 0xc0, !PT ;  /* 0x00000003aa0a7212 */ /* 0x000fe200078ec0ff */
[--C-:B------:R-:W-:Y:S01]  /*f0a0*/  HSET2.LE.AND R6, R9, R20.reuse, PT ;  /* 0x0000001409067233 */ /* 0x100fe20003803000 */
[----:B------:R-:W-:Y:S01]  /*f0b0*/  SHF.R.U32.HI R3, RZ, 0x10, R4 ;  /* 0x00000010ff037819 */ /* 0x000fe20000011604 */
[----:B------:R-:W-:Y:S01]  /*f0c0*/  HSET2.LE.AND R7, R7, R20, PT ;  /* 0x0000001407077233 */ /* 0x000fe20003803000 */
[----:B------:R-:W-:Y:S02]  /*f0d0*/  LOP3.LUT R2, R5, R173, R100, 0x96, !PT ;  /* 0x000000ad05027212 */ /* 0x000fe400078e9664 */
[----:B------:R-:W-:Y:S02]  /*f0e0*/  LOP3.LUT R8, R176, R0, RZ, 0xc0, !PT ;  /* 0x00000000b0087212 */ /* 0x000fe400078ec0ff */
[----:B------:R-:W-:-:S02]  /*f0f0*/  LOP3.LUT R0, R4, 0xffff, RZ, 0xc0, !PT ;  /* 0x0000ffff04007812 */ /* 0x000fc400078ec0ff */
[----:B------:R-:W-:Y:S02]  /*f100*/  LOP3.LUT R5, R3, 0xff, RZ, 0xc0, !PT ;  /* 0x000000ff03057812 */ /* 0x000fe400078ec0ff */
[----:B------:R-:W-:Y:S02]  /*f110*/  SHF.R.U32.HI R3, RZ, 0x10, R2 ;  /* 0x00000010ff037819 */ /* 0x000fe40000011602 */
[----:B------:R-:W-:Y:S02]  /*f120*/  LOP3.LUT R11, R171, R6, RZ, 0xc0, !PT ;  /* 0x00000006ab0b7212 */ /* 0x000fe400078ec0ff */
[----:B------:R-:W-:Y:S02]  /*f130*/  SHF.R.U32.HI R15, RZ, 0x18, R4 ;  /* 0x00000018ff0f7819 */ /* 0x000fe40000011604 */
[----:B------:R-:W-:Y:S02]  /*f140*/  LOP3.LUT R9, R172, R7, RZ, 0xc0, !PT ;  /* 0x00000007ac097212 */ /* 0x000fe400078ec0ff */
[----:B------:R-:W-:-:S02]  /*f150*/  SHF.R.U32.HI R6, RZ, 0x8, R0 ;  /* 0x00000008ff067819 */ /* 0x000fc40000011600 */
[C---:B------:R-:W-:Y:S02]  /*f160*/  LOP3.LUT R0, R2.reuse, 0xffff, RZ, 0xc0, !PT ;  /* 0x0000ffff02007812 */ /* 0x040fe400078ec0ff */
[----:B------:R-:W-:Y:S02]  /*f170*/  LOP3.LUT R14, R2, 0xff, RZ, 0xc0, !PT ;  /* 0x000000ff020e7812 */ /* 0x000fe400078ec0ff */
[----:B------:R-:W-:Y:S01]  /*f180*/  SHF.R.U32.HI R7, RZ, 0x18, R2 ;  /* 0x00000018ff077819 */ /* 0x000fe20000011602 */
[C---:B------:R-:W-:Y:S01]  /*f190*/  HMMA.16816.F32 R80, R16.reuse, R28, R64 ;  /* 0x0000001c1050723c */ /* 0x040fe20000001840 */
[----:B------:R-:W-:Y:S01]  /*f1a0*/  LOP3.LUT R2, R3, 0xff, RZ, 0xc0, !PT ;  /* 0x000000ff03027812 */ /* 0x000fe200078ec0ff */
[----:B------:R-:W-:Y:S01]  /*f1b0*/  IMAD.WIDE.U32 R22, R22, -0x2daee0ad, RZ ;  /* 0xd2511f5316167825 */ /* 0x000fe200078e00ff */
[----:B------:R-:W-:Y:S01]  /*f1c0*/  PRMT R3, R5, 0x5410, R15 ;  /* 0x0000541005037816 */ /* 0x000fe2000000000f */
[----:B------:R-:W2:Y:S04]  /*f1d0*/  LDSM.16.MT88.4 R28, [R236+0x5000] ;  /* 0x00500000ec1c783b */ /* 0x000ea80000004200 */
[----:B------:R-:W-:Y:S01]  /*f1e0*/  HMMA.16816.F32 R84, R16, R48, R96 ;  /* 0x000000301054723c */ /* 0x000fe20000001860 */
[----:B------:R-:W-:Y:S01]  /*f1f0*/  PRMT R5, R2, 0x5410, R7 ;  /* 0x0000541002057816 */ /* 0x000fe20000000007 */
[----:B------:R-:W-:-:S05]  /*f200*/  HSET2.LE.AND R2, R3, R20, PT ;  /* 0x0000001403027233 */ /* 0x000fca0003803000 */
[----:B------:R-:W-:Y:S01]  /*f210*/  IMAD.WIDE.U32 R96, R72, -0x2daee0ad, RZ ;  /* 0xd2511f5348607825 */ /* 0x000fe200078e00ff */
[----:B------:R-:W-:Y:S01]  /*f220*/  HMMA.16816.F32 R68, R16, R50, R68 ;  /* 0x000000321044723c */ /* 0x000fe20000001844 */
[----:B------:R-:W-:Y:S02]  /*f230*/  LOP3.LUT R7, R209, R2, RZ, 0xc0, !PT ;  /* 0x00000002d1077212 */ /* 0x000fe400078ec0ff */
[----:B------:R-:W-:-:S05]  /*f240*/  LOP3.LUT R21, R23, R251, R130, 0x96, !PT ;  /* 0x000000fb17157212 */ /* 0x000fca00078e9682 */
[----:B---3--:R-:W-:Y:S01]  /*f250*/  HMMA.16816.F32 R76, R8, R32, R76 ;  /* 0x00000020084c723c */ /* 0x008fe2000000184c */
[----:B------:R-:W-:-:S07]  /*f260*/  LOP3.LUT R16, R4, 0xff, RZ, 0xc0, !PT ;  /* 0x000000ff04107812 */ /* 0x000fce00078ec0ff */
[----:B-1----:R-:W-:Y:S01]  /*f270*/  HMMA.16816.F32 R64, R8, R36, R92 ;  /* 0x000000240840723c */ /* 0x002fe2000000185c */
[----:B------:R-:W-:Y:S01]  /*f280*/  SHF.R.U32.HI R4, RZ, 0x8, R0 ;  /* 0x00000008ff047819 */ /* 0x000fe20000011600 */
[----:B------:R-:W-:Y:S01]  /*f290*/  IMAD.WIDE.U32 R24, R121, -0x2daee0ad, RZ ;  /* 0xd2511f5379187825 */ /* 0x000fe200078e00ff */
[----:B------:R-:W-:Y:S01]  /*f2a0*/  PRMT R0, R16, 0x5410, R6 ;  /* 0x0000541010007816 */ /* 0x000fe20000000006 */
[--C-:B------:R-:W-:Y:S01]  /*f2b0*/  HSET2.LE.AND R5, R5, R20.reuse, PT ;  /* 0x0000001405057233 */ /* 0x100fe20003803000 */
[----:B------:R-:W-:Y:S01]  /*f2c0*/  LOP3.LUT R17, R97, R243, R22, 0x96, !PT ;  /* 0x000000f361117212 */ /* 0x000fe200078e9616 */
[----:B------:R-:W1:Y:S02]  /*f2d0*/  LDSM.16.MT88.4 R48, [R238+0x5000] ;  /* 0x00500000ee30783b */ /* 0x000e640000004200 */
[----:B------:R-:W-:Y:S02]  /*f2e0*/  HSET2.LE.AND R0, R0, R20, PT ;  /* 0x0000001400007233 */ /* 0x000fe40003803000 */
[----:B------:R-:W-:Y:S01]  /*f2f0*/  IMAD.WIDE.U32 R2, R17, -0x326172a9, RZ ;  /* 0xcd9e8d5711027825 */ /* 0x000fe200078e00ff */
[----:B------:R-:W-:-:S02]  /*f300*/  PRMT R4, R14, 0x5410, R4 ;  /* 0x000054100e047816 */ /* 0x000fc40000000004 */
[----:B------:R-:W-:Y:S01]  /*f310*/  LOP3.LUT R6, R208, R0, RZ, 0xc0, !PT ;  /* 0x00000000d0067212 */ /* 0x000fe200078ec0ff */
[----:B------:R-:W-:Y:S01]  /*f320*/  IMAD.WIDE.U32 R14, R21, -0x326172a9, RZ ;  /* 0xcd9e8d57150e7825 */ /* 0x000fe200078e00ff */
[----:B------:R-:W-:Y:S01]  /*f330*/  LOP3.LUT R0, R2, 0xffff, RZ, 0xc0, !PT ;  /* 0x0000ffff02007812 */ /* 0x000fe200078ec0ff */
[C---:B------:R-:W-:Y:S08]  /*f340*/  HMMA.16816.F32 R72, R8.reuse, R34, R52 ;  /* 0x000000220848723c */ /* 0x040ff00000001834 */
[----:B------:R-:W-:Y:S07]  /*f350*/  HMMA.16816.F32 R52, R8, R38, R56 ;  /* 0x000000260834723c */ /* 0x000fee0000001838 */
[----:B------:R-:W-:-:S02]  /*f360*/  SHF.R.U32.HI R8, RZ, 0x8, R0 ;  /* 0x00000008ff087819 */ /* 0x000fc40000011600 */
[----:B------:R-:W-:Y:S02]  /*f370*/  LOP3.LUT R0, R3, R177, R14, 0x96, !PT ;  /* 0x000000b103007212 */ /* 0x000fe400078e960e */
[----:B------:R-:W-:Y:S02]  /*f380*/  LOP3.LUT R10, R2, 0xff, RZ, 0xc0, !PT ;  /* 0x000000ff020a7812 */ /* 0x000fe400078ec0ff */
[--C-:B------:R-:W-:Y:S02]  /*f390*/  SHF.R.U32.HI R11, RZ, 0x10, R2.reuse ;  /* 0x00000010ff0b7819 */ /* 0x100fe40000011602 */
[----:B------:R-:W-:Y:S02]  /*f3a0*/  SHF.R.U32.HI R14, RZ, 0x18, R2 ;  /* 0x00000018ff0e7819 */ /* 0x000fe40000011602 */
[----:B------:R-:W-:Y:S02]  /*f3b0*/  LOP3.LUT R2, R0, 0xffff, RZ, 0xc0, !PT ;  /* 0x0000ffff00027812 */ /* 0x000fe400078ec0ff */
[----:B------:R-:W-:Y:S01]  /*f3c0*/  PRMT R10, R10, 0x5410, R8 ;  /* 0x000054100a0a7816 */ /* 0x000fe20000000008 */
[----:B------:R-:W-:Y:S01]  /*f3d0*/  IMAD.WIDE.U32 R92, R128, -0x2daee0ad, RZ ;  /* 0xd2511f53805c7825 */ /* 0x000fe200078e00ff */
[----:B------:R-:W-:-:S02]  /*f3e0*/  LOP3.LUT R8, R0, 0xff, RZ, 0xc0, !PT ;  /* 0x000000ff00087812 */ /* 0x000fc400078ec0ff */
[--C-:B------:R-:W-:Y:S02]  /*f3f0*/  SHF.R.U32.HI R3, RZ, 0x10, R0.reuse ;  /* 0x00000010ff037819 */ /* 0x100fe40000011600 */
[----:B------:R-:W-:Y:S02]  /*f400*/  SHF.R.U32.HI R9, RZ, 0x18, R0 ;  /* 0x00000018ff097819 */ /* 0x000fe40000011600 */
[----:B------:R-:W-:Y:S01]  /*f410*/  SHF.R.U32.HI R0, RZ, 0x8, R2 ;  /* 0x00000008ff007819 */ /* 0x000fe20000011602 */
[----:B------:R-:W-:Y:S01]  /*f420*/  HSET2.LE.AND R4, R4, R20, PT ;  /* 0x0000001404047233 */ /* 0x000fe20003803000 */
[----:B------:R-:W-:Y:S02]  /*f430*/  LOP3.LUT R25, R25, R251, R140, 0x96, !PT ;  /* 0x000000fb19197212 */ /* 0x000fe400078e968c */
[----:B------:R-:W-:Y:S02]  /*f440*/  PRMT R0, R8, 0x5410, R0 ;  /* 0x0000541008007816 */ /* 0x000fe40000000000 */
[----:B------:R-:W-:-:S02]  /*f450*/  LOP3.LUT R16, R93, R243, R24, 0x96, !PT ;  /* 0x000000f35d107212 */ /* 0x000fc400078e9618 */
[----:B------:R-:W-:Y:S01]  /*f460*/  LOP3.LUT R2, R3, 0xff, RZ, 0xc0, !PT ;  /* 0x000000ff03027812 */ /* 0x000fe200078ec0ff */
[----:B------:R-:W-:Y:S01]  /*f470*/  HSET2.LE.AND R0, R0, R20, PT ;  /* 0x0000001400007233 */ /* 0x000fe20003803000 */
[----:B------:R-:W-:Y:S01]  /*f480*/  LOP3.LUT R4, R230, R4, RZ, 0xc0, !PT ;  /* 0x00000004e6047212 */ /* 0x000fe200078ec0ff */
[----:B------:R-:W-:Y:S01]  /*f490*/  IMAD.WIDE.U32 R22, R25, -0x326172a9, RZ ;  /* 0xcd9e8d5719167825 */ /* 0x000fe200078e00ff */
[----:B------:R-:W-:Y:S02]  /*f4a0*/  PRMT R9, R2, 0x5410, R9 ;  /* 0x0000541002097816 */ /* 0x000fe40000000009 */
[----:B------:R-:W-:Y:S01]  /*f4b0*/  LOP3.LUT R5, R227, R5, RZ, 0xc0, !PT ;  /* 0x00000005e3057212 */ /* 0x000fe200078ec0ff */
[----:B------:R-:W-:Y:S01]  /*f4c0*/  IMAD.WIDE.U32 R2, R16, -0x326172a9, RZ ;  /* 0xcd9e8d5710027825 */ /* 0x000fe200078e00ff */
[----:B------:R-:W-:Y:S02]  /*f4d0*/  LOP3.LUT R11, R11, 0xff, RZ, 0xc0, !PT ;  /* 0x000000ff0b0b7812 */ /* 0x000fe400078ec0ff */
[----:B------:R-:W-:-:S02]  /*f4e0*/  LOP3.LUT R8, R187, R0, RZ, 0xc0, !PT ;  /* 0x00000000bb087212 */ /* 0x000fc400078ec0ff */
[----:B------:R-:W-:Y:S01]  /*f4f0*/  LOP3.LUT R0, R3, R177, R22, 0x96, !PT ;  /* 0x000000b103007212 */ /* 0x000fe200078e9616 */
[----:B------:R-:W-:Y:S01]  /*f500*/  HMMA.16816.F32 R56, R4, R32, R80 ;  /* 0x000000200438723c */ /* 0x000fe20000001850 */
[----:B------:R-:W-:Y:S02]  /*f510*/  PRMT R11, R11, 0x5410, R14 ;  /* 0x000054100b0b7816 */ /* 0x000fe4000000000e */
[----:B------:R-:W-:Y:S02]  /*f520*/  LOP3.LUT R16, R2, 0xff, RZ, 0xc0, !PT ;  /* 0x000000ff02107812 */ /* 0x000fe400078ec0ff */
[----:B------:R-:W-:-:S03]  /*f530*/  SHF.R.U32.HI R14, RZ, 0x18, R2 ;  /* 0x00000018ff0e7819 */ /* 0x000fc60000011602 */
[C---:B------:R-:W-:Y:S08]  /*f540*/  HMMA.16816.F32 R88, R4.reuse, R34, R88 ;  /* 0x000000220458723c */ /* 0x040ff00000001858 */
[C---:B------:R-:W-:Y:S08]  /*f550*/  HMMA.16816.F32 R84, R4.reuse, R36, R84 ;  /* 0x000000240454723c */ /* 0x040ff00000001854 */
[----:B------:R-:W-:Y:S01]  /*f560*/  HMMA.16816.F32 R80, R4, R38, R68 ;  /* 0x000000260450723c */ /* 0x000fe20000001844 */
[--C-:B------:R-:W-:Y:S01]  /*f570*/  HSET2.LE.AND R9, R9, R20.reuse, PT ;  /* 0x0000001409097233 */ /* 0x100fe20003803000 */
[----:B------:R-:W-:Y:S01]  /*f580*/  LOP3.LUT R15, R15, R245, R104, 0x96, !PT ;  /* 0x000000f50f0f7212 */ /* 0x000fe200078e9668 */
[----:B------:R-:W-:Y:S01]  /*f590*/  HSET2.LE.AND R10, R10, R20, PT ;  /* 0x000000140a0a7233 */ /* 0x000fe20003803000 */
[----:B------:R-:W3:Y:S03]  /*f5a0*/  LDSM.16.MT88.4 R32, [R236+0x5400] ;  /* 0x00540000ec20783b */ /* 0x000ee60000004200 */
[----:B------:R-:W-:-:S02]  /*f5b0*/  LOP3.LUT R4, R0, 0xffff, RZ, 0xc0, !PT ;  /* 0x0000ffff00047812 */ /* 0x000fc400078ec0ff */
[----:B------:R-:W-:Y:S02]  /*f5c0*/  LOP3.LUT R6, R2, 0xffff, RZ, 0xc0, !PT ;  /* 0x0000ffff02067812 */ /* 0x000fe400078ec0ff */
[----:B------:R-:W-:Y:S02]  /*f5d0*/  SHF.R.U32.HI R7, RZ, 0x10, R2 ;  /* 0x00000010ff077819 */ /* 0x000fe40000011602 */
[----:B------:R-:W-:Y:S02]  /*f5e0*/  SHF.R.U32.HI R2, RZ, 0x10, R0 ;  /* 0x00000010ff027819 */ /* 0x000fe40000011600 */
[----:B------:R-:W-:Y:S02]  /*f5f0*/  LOP3.LUT R5, R0, 0xff, RZ, 0xc0, !PT ;  /* 0x000000ff00057812 */ /* 0x000fe400078ec0ff */
[----:B------:R-:W-:Y:S02]  /*f600*/  SHF.R.U32.HI R3, RZ, 0x8, R4 ;  /* 0x00000008ff037819 */ /* 0x000fe40000011604 */
[----:B------:R-:W-:-:S02]  /*f610*/  SHF.R.U32.HI R4, RZ, 0x18, R0 ;  /* 0x00000018ff047819 */ /* 0x000fc40000011600 */
[----:B------:R-:W-:Y:S02]  /*f620*/  LOP3.LUT R2, R2, 0xff, RZ, 0xc0, !PT ;  /* 0x000000ff02027812 */ /* 0x000fe400078ec0ff */
[----:B------:R-:W-:Y:S02]  /*f630*/  PRMT R3, R5, 0x5410, R3 ;  /* 0x0000541005037816 */ /* 0x000fe40000000003 */
[----:B------:R-:W-:Y:S02]  /*f640*/  PRMT R2, R2, 0x5410, R4 ;  /* 0x0000541002027816 */ /* 0x000fe40000000004 */
[----:B------:R-:W-:Y:S02]  /*f650*/  SHF.R.U32.HI R5, RZ, 0x8, R6 ;  /* 0x00000008ff057819 */ /* 0x000fe40000011606 */
[----:B------:R-:W-:Y:S01]  /*f660*/  LOP3.LUT R6, R7, 0xff, RZ, 0xc0, !PT ;  /* 0x000000ff07067812 */ /* 0x000fe200078ec0ff */
[--C-:B------:R-:W-:Y:S01]  /*f670*/  HSET2.LE.AND R0, R3, R20.reuse, PT ;  /* 0x0000001403007233 */ /* 0x100fe20003803000 */
[----:B------:R-:W-:Y:S01]  /*f680*/  PRMT R3, R16, 0x5410, R5 ;  /* 0x0000541010037816 */ /* 0x000fe20000000005 */
[--C-:B------:R-:W-:Y:S01]  /*f690*/  HSET2.LE.AND R2, R2, R20.reuse, PT ;  /* 0x0000001402027233 */ /* 0x100fe20003803000 */
[----:B------:R-:W-:Y:S01]  /*f6a0*/  PRMT R6, R6, 0x5410, R14 ;  /* 0x0000541006067816 */ /* 0x000fe2000000000e */
[----:B------:R-:W-:Y:S01]  /*f6b0*/  IMAD.WIDE.U32 R4, R188, -0x326172a9, RZ ;  /* 0xcd9e8d57bc047825 */ /* 0x000fe200078e00ff */
[----:B------:R-:W-:Y:S01]  /*f6c0*/  LOP3.LUT R16, R224, R0, RZ, 0xc0, !PT ;  /* 0x00000000e0107212 */ /* 0x000fe200078ec0ff */
[--C-:B------:R-:W-:Y:S01]  /*f6d0*/  HSET2.LE.AND R0, R3, R20.reuse, PT ;  /* 0x0000001403007233 */ /* 0x100fe20003803000 */
[----:B------:R-:W-:Y:S01]  /*f6e0*/  LOP3.LUT R17, R223, R2, RZ, 0xc0, !PT ;  /* 0x00000002df117212 */ /* 0x000fe200078ec0ff */
[--C-:B------:R-:W-:Y:S01]  /*f6f0*/  HSET2.LE.AND R3, R6, R20.reuse, PT ;  /* 0x0000001406037233 */ /* 0x100fe20003803000 */
[----:B------:R-:W-:Y:S01]  /*f700*/  LOP3.LUT R2, R5, R240, R206, 0x96, !PT ;  /* 0x000000f005027212 */ /* 0x000fe200078e96ce */
[----:B------:R-:W-:Y:S01]  /*f710*/  HSET2.LE.AND R11, R11, R20, PT ;  /* 0x000000140b0b7233 */ /* 0x000fe20003803000 */
[----:B------:R-:W-:-:S02]  /*f720*/  LOP3.LUT R9, R185, R9, RZ, 0xc0, !PT ;  /* 0x00000009b9097212 */ /* 0x000fc400078ec0ff */
[----:B------:R-:W-:Y:S01]  /*f730*/  LOP3.LUT R19, R211, R3, RZ, 0xc0, !PT ;  /* 0x00000003d3137212 */ /* 0x000fe200078ec0ff */
[----:B------:R-:W-:Y:S01]  /*f740*/  IMAD.WIDE.U32 R6, R2, -0x2daee0ad, RZ ;  /* 0xd2511f5302067825 */ /* 0x000fe200078e00ff */
[----:B------:R-:W-:Y:S02]  /*f750*/  LOP3.LUT R10, R179, R10, RZ, 0xc0, !PT ;  /* 0x0000000ab30a7212 */ /* 0x000fe400078ec0ff */
[----:B------:R-:W-:Y:S01]  /*f760*/  LOP3.LUT R11, R178, R11, RZ, 0xc0, !PT ;  /* 0x0000000bb20b7212 */ /* 0x000fe200078ec0ff */
[----:B------:R-:W-:Y:S01]  /*f770*/  IMAD.WIDE.U32 R2, R15, -0x2daee0ad, RZ ;  /* 0xd2511f530f027825 */ /* 0x000fe200078e00ff */
[----:B------:R-:W-:Y:S02]  /*f780*/  LOP3.LUT R14, R133, R239, R4, 0x96, !PT ;  /* 0x000000ef850e7212 */ /* 0x000fe400078e9604 */
[----:B------:R-:W-:Y:S02]  /*f790*/  LOP3.LUT R18, R212, R0, RZ, 0xc0, !PT ;  /* 0x00000000d4127212 */ /* 0x000fe400078ec0ff */
[----:B------:R-:W-:Y:S01]  /*f7a0*/  LOP3.LUT R0, R3, R173, R96, 0x96, !PT ;  /* 0x000000ad03007212 */ /* 0x000fe200078e9660 */
[----:B------:R-:W-:Y:S01]  /*f7b0*/  IMAD.WIDE.U32 R26, R14, -0x2daee0ad, RZ ;  /* 0xd2511f530e1a7825 */ /* 0x000fe200078e00ff */
[----:B--2---:R-:W-:Y:S01]  /*f7c0*/  HMMA.16816.F32 R76, R8, R28, R76 ;  /* 0x0000001c084c723c */ /* 0x004fe2000000184c */
[----:B------:R-:W-:-:S02]  /*f7d0*/  LOP3.LUT R3, R2, 0xffff, RZ, 0xc0, !PT ;  /* 0x0000ffff02037812 */ /* 0x000fc400078ec0ff */
[----:B------:R-:W-:-:S05]  /*f7e0*/  LOP3.LUT R21, R7, R241, R220, 0x96, !PT ;  /* 0x000000f107157212 */ /* 0x000fca00078e96dc */
[----:B------:R-:W-:Y:S01]  /*f7f0*/  HMMA.16816.F32 R72, R8, R30, R72 ;  /* 0x0000001e0848723c */ /* 0x000fe20000001848 */
[----:B------:R-:W-:Y:S02]  /*f800*/  LOP3.LUT R22, R27, R242, R6, 0x96, !PT ;  /* 0x000000f21b167212 */ /* 0x000fe400078e9606 */
[----:B------:R-:W-:-:S05]  /*f810*/  LOP3.LUT R6, R2, 0xff, RZ, 0xc0, !PT ;  /* 0x000000ff02067812 */ /* 0x000fca00078ec0ff */
[----:B-1----:R-:W-:Y:S01]  /*f820*/  HMMA.16816.F32 R64, R8, R48, R64 ;  /* 0x000000300840723c */ /* 0x002fe20000001840 */
[----:B------:R-:W-:-:S07]  /*f830*/  SHF.R.U32.HI R3, RZ, 0x8, R3 ;  /* 0x00000008ff037819 */ /* 0x000fce0000011603 */
[----:B------:R-:W-:Y:S01]  /*f840*/  HMMA.16816.F32 R36, R8, R50, R52 ;  /* 0x000000320824723c */ /* 0x000fe20000001834 */
[C---:B------:R-:W-:Y:S01]  /*f850*/  LOP3.LUT R7, R0.reuse, 0xff, RZ, 0xc0, !PT ;  /* 0x000000ff00077812 */ /* 0x040fe200078ec0ff */
[----:B------:R-:W1:Y:S05]  /*f860*/  LDSM.16.MT88.4 R52, [R238+0x5400] ;  /* 0x00540000ee34783b */ /* 0x000e6a0000004200 */
[----:B------:R-:W-:Y:S02]  /*f870*/  LOP3.LUT R11, R175, R239, R4, 0x96, !PT ;  /* 0x000000efaf0b7212 */ /* 0x000fe400078e9604 */
[----:B------:R-:W-:Y:S02]  /*f880*/  LOP3.LUT R4, R0, 0xffff, RZ, 0xc0, !PT ;  /* 0x0000ffff00047812 */ /* 0x000fe400078ec0ff */
[----:B------:R-:W-:-:S02]  /*f890*/  LOP3.LUT R10, R5, R240, R154, 0x96, !PT ;  /* 0x000000f0050a7212 */ /* 0x000fc400078e969a */
[----:B------:R-:W-:Y:S02]  /*f8a0*/  SHF.R.U32.HI R4, RZ, 0x8, R4 ;  /* 0x00000008ff047819 */ /* 0x000fe40000011604 */
[--C-:B------:R-:W-:Y:S02]  /*f8b0*/  SHF.R.U32.HI R5, RZ, 0x10, R2.reuse ;  /* 0x00000010ff057819 */ /* 0x100fe40000011602 */
[----:B------:R-:W-:Y:S02]  /*f8c0*/  SHF.R.U32.HI R8, RZ, 0x18, R2 ;  /* 0x00000018ff087819 */ /* 0x000fe40000011602 */
[----:B------:R-:W-:Y:S02]  /*f8d0*/  SHF.R.U32.HI R2, RZ, 0x10, R0 ;  /* 0x00000010ff027819 */ /* 0x000fe40000011600 */
[----:B------:R-:W-:Y:S02]  /*f8e0*/  PRMT R6, R6, 0x5410, R3 ;  /* 0x0000541006067816 */ /* 0x000fe40000000003 */
[----:B------:R-:W-:-:S02]  /*f8f0*/  PRMT R3, R7, 0x5410, R4 ;  /* 0x0000541007037816 */ /* 0x000fc40000000004 */
[----:B------:R-:W-:Y:S02]  /*f900*/  SHF.R.U32.HI R4, RZ, 0x18, R0 ;  /* 0x00000018ff047819 */ /* 0x000fe40000011600 */
[----:B------:R-:W-:Y:S02]  /*f910*/  LOP3.LUT R2, R2, 0xff, RZ, 0xc0, !PT ;  /* 0x000000ff02027812 */ /* 0x000fe400078ec0ff */
[----:B------:R-:W-:Y:S02]  /*f920*/  LOP3.LUT R5, R5, 0xff, RZ, 0xc0, !PT ;  /* 0x000000ff05057812 */ /* 0x000fe400078ec0ff */
[----:B------:R-:W-:Y:S01]  /*f930*/  PRMT R2, R2, 0x5410, R4 ;  /* 0x0000541002027816 */ /* 0x000fe20000000004 */
[--C-:B------:R-:W-:Y:S01]  /*f940*/  HSET2.LE.AND R0, R3, R20.reuse, PT ;  /* 0x0000001403007233 */ /* 0x100fe20003803000 */
[----:B------:R-:W-:Y:S02]  /*f950*/  PRMT R3, R5, 0x5410, R8 ;  /* 0x0000541005037816 */ /* 0x000fe40000000008 */
[----:B------:R-:W-:Y:S01]  /*f960*/  LOP3.LUT R9, R23, R245, R142, 0x96, !PT ;  /* 0x000000f517097212 */ /* 0x000fe200078e968e */
[--C-:B------:R-:W-:Y:S01]  /*f970*/  HSET2.LE.AND R2, R2, R20.reuse, PT ;  /* 0x0000001402027233 */ /* 0x100fe20003803000 */
[----:B------:R-:W-:Y:S01]  /*f980*/  LOP3.LUT R4, R196, R0, RZ, 0xc0, !PT ;  /* 0x00000000c4047212 */ /* 0x000fe200078ec0ff */
[----:B------:R-:W-:-:S02]  /*f990*/  HSET2.LE.AND R0, R6, R20, PT ;  /* 0x0000001406007233 */ /* 0x000fc40003803000 */
[----:B------:R-:W-:Y:S01]  /*f9a0*/  HSET2.LE.AND R7, R3, R20, PT ;  /* 0x0000001403077233 */ /* 0x000fe20003803000 */
[----:B------:R-:W-:Y:S01]  /*f9b0*/  LOP3.LUT R5, R193, R2, RZ, 0xc0, !PT ;  /* 0x00000002c1057212 */ /* 0x000fe200078ec0ff */
[----:B------:R-:W-:Y:S01]  /*f9c0*/  IMAD.WIDE.U32 R2, R9, -0x2daee0ad, RZ ;  /* 0xd2511f5309027825 */ /* 0x000fe200078e00ff */
[----:B------:R-:W-:Y:S01]  /*f9d0*/  LOP3.LUT R6, R192, R0, RZ, 0xc0, !PT ;  /* 0x00000000c0067212 */ /* 0x000fe200078ec0ff */
[----:B------:R-:W-:Y:S02]  /*f9e0*/  HMMA.16816.F32 R56, R16, R28, R56 ;  /* 0x0000001c1038723c */ /* 0x000fe40000001838 */
[----:B------:R-:W-:Y:S01]  /*f9f0*/  IMAD.WIDE.U32 R8, R10, -0x2daee0ad, RZ ;  /* 0xd2511f530a087825 */ /* 0x000fe200078e00ff */
[----:B------:R-:W-:-:S04]  /*fa00*/  LOP3.LUT R0, R2, 0xffff, RZ, 0xc0, !PT ;  /* 0x0000ffff02007812 */ /* 0x000fc800078ec0ff */
[----:B------:R-:W-:Y:S01]  /*fa10*/  IMAD.WIDE.U32 R28, R11, -0x2daee0ad, RZ ;  /* 0xd2511f530b1c7825 */ /* 0x000fe200078e00ff */
[----:B------:R-:W-:Y:S01]  /*fa20*/  SHF.R.U32.HI R10, RZ, 0x8, R0 ;  /* 0x00000008ff0a7819 */ /* 0x000fe20000011600 */
[----:B------:R-:W-:Y:S01]  /*fa30*/  HMMA.16816.F32 R68, R16, R30, R88 ;  /* 0x0000001e1044723c */ /* 0x000fe20000001858 */
[----:B------:R-:W-:Y:S02]  /*fa40*/  LOP3.LUT R0, R3, R173, R92, 0x96, !PT ;  /* 0x000000ad03007212 */ /* 0x000fe400078e965c */
[----:B------:R-:W-:Y:S02]  /*fa50*/  LOP3.LUT R15, R9, R241, R148, 0x96, !PT ;  /* 0x000000f1090f7212 */ /* 0x000fe400078e9694 */
[----:B------:R-:W-:-:S03]  /*fa60*/  LOP3.LUT R9, R2, 0xff, RZ, 0xc0, !PT ;  /* 0x000000ff02097812 */ /* 0x000fc600078ec0ff */
[----:B------:R-:W-:Y:S01]  /*fa70*/  HMMA.16816.F32 R96, R16, R48, R84 ;  /* 0x000000301060723c */ /* 0x000fe20000001854 */
[----:B------:R-:W-:Y:S02]  /*fa80*/  SHF.R.U32.HI R3, RZ, 0x10, R0 ;  /* 0x00000010ff037819 */ /* 0x000fe40000011600 */
[----:B------:R-:W-:-:S05]  /*fa90*/  SHF.R.U32.HI R11, RZ, 0x18, R2 ;  /* 0x00000018ff0b7819 */ /* 0x000fca0000011602 */
[----:B------:R-:W-:Y:S01]  /*faa0*/  HMMA.16816.F32 R80, R16, R50, R80 ;  /* 0x000000321050723c */ /* 0x000fe20000001850 */
[----:B------:R-:W-:-:S06]  /*fab0*/  LOP3.LUT R14, R0, 0xff, RZ, 0xc0, !PT ;  /* 0x000000ff000e7812 */ /* 0x000fcc00078ec0ff */
[----:B------:R-:W-:Y:S02]  /*fac0*/  LOP3.LUT R17, R29, R242, R8, 0x96, !PT ;  /* 0x000000f21d117212 */ /* 0x000fe400078e9608 */
[----:B------:R-:W-:Y:S02]  /*fad0*/  SHF.R.U32.HI R8, RZ, 0x10, R2 ;  /* 0x00000010ff087819 */ /* 0x000fe40000011602 */
[----:B------:R-:W-:Y:S02]  /*fae0*/  PRMT R16, R9, 0x5410, R10 ;  /* 0x0000541009107816 */ /* 0x000fe4000000000a */
[----:B------:R-:W-:Y:S02]  /*faf0*/  LOP3.LUT R2, R0, 0xffff, RZ, 0xc0, !PT ;  /* 0x0000ffff00027812 */ /* 0x000fe400078ec0ff */
[----:B------:R-:W-:Y:S02]  /*fb00*/  SHF.R.U32.HI R10, RZ, 0x18, R0 ;  /* 0x00000018ff0a7819 */ /* 0x000fe40000011600 */
[----:B------:R-:W-:-:S02]  /*fb10*/  LOP3.LUT R8, R8, 0xff, RZ, 0xc0, !PT ;  /* 0x000000ff08087812 */ /* 0x000fc400078ec0ff */
[----:B------:R-:W-:Y:S02]  /*fb20*/  LOP3.LUT R0, R3, 0xff, RZ, 0xc0, !PT ;  /* 0x000000ff03007812 */ /* 0x000fe400078ec0ff */
[----:B------:R-:W-:Y:S01]  /*fb30*/  SHF.R.U32.HI R9, RZ, 0x8, R2 ;  /* 0x00000008ff097819 */ /* 0x000fe20000011602 */
[----:B------:R-:W-:Y:S01]  /*fb40*/  IMAD.WIDE.U32 R2, R15, -0x326172a9, RZ ;  /* 0xcd9e8d570f027825 */ /* 0x000fe200078e00ff */
[----:B------:R-:W-:Y:S02]  /*fb50*/  PRMT R11, R8, 0x5410, R11 ;  /* 0x00005410080b7816 */ /* 0x000fe4000000000b */
[----:B------:R-:W-:Y:S01]  /*fb60*/  PRMT R8, R0, 0x5410, R10 ;  /* 0x0000541000087816 */ /* 0x000fe2000000000a */
[----:B------:R-:W-:Y:S01]  /*fb70*/  IMAD.WIDE.U32 R100, R17, -0x326172a9, RZ ;  /* 0xcd9e8d5711647825 */ /* 0x000fe200078e00ff */
[----:B------:R-:W-:Y:S02]  /*fb80*/  PRMT R9, R14, 0x5410, R9 ;  /* 0x000054100e097816 */ /* 0x000fe40000000009 */
[----:B------:R-:W-:Y:S01]  /*fb90*/  LOP3.LUT R15, R3, R233, R174, 0x96, !PT ;  /* 0x000000e9030f7212 */ /* 0x000fe200078e96ae */
[----:B------:R-:W-:Y:S01]  /*fba0*/  HSET2.LE.AND R3, R8, R20, PT ;  /* 0x0000001408037233 */ /* 0x000fe20003803000 */
[----:B------:R-:W-:-:S02]  /*fbb0*/  LOP3.LUT R7, R189, R7, RZ, 0xc0, !PT ;  /* 0x00000007bd077212 */ /* 0x000fc400078ec0ff */
[----:B------:R-:W-:Y:S01]  /*fbc0*/  LOP3.LUT R14, R101, R249, R2, 0x96, !PT ;  /* 0x000000f9650e7212 */ /* 0x000fe200078e9602 */
[----:B------:R-:W-:Y:S01]  /*fbd0*/  HSET2.LE.AND R0, R9, R20, PT ;  /* 0x0000001409007233 */ /* 0x000fe20003803000 */
[----:B------:R-:W-:Y:S01]  /*fbe0*/  LOP3.LUT R9, R222, R3, RZ, 0xc0, !PT ;  /* 0x00000003de097212 */ /* 0x000fe200078ec0ff */
[----:B------:R-:W-:Y:S02]  /*fbf0*/  IMAD.WIDE.U32 R2, R15, -0x2daee0ad, RZ ;  /* 0xd2511f530f027825 */ /* 0x000fe400078e00ff */
[----:B---3--:R-:W-:Y:S02]  /*fc00*/  HMMA.16816.F32 R88, R4, R32, R76 ;  /* 0x000000200458723c */ /* 0x008fe4000000184c */
[----:B------:R-:W-:Y:S01]  /*fc10*/  IMAD.WIDE.U32 R50, R14, -0x2daee0ad, RZ ;  /* 0xd2511f530e327825 */ /* 0x000fe200078e00ff */
[----:B------:R-:W-:-:S03]  /*fc20*/  LOP3.LUT R3, R3, R251, R28, 0x96, !PT ;  /* 0x000000fb03037212 */ /* 0x000fc600078e961c */
[----:B------:R-:W-:Y:S02]  /*fc30*/  IMAD.WIDE.U32 R24, R22, -0x326172a9, RZ ;  /* 0xcd9e8d5716187825 */ /* 0x000fe400078e00ff */
[C---:B------:R-:W-:Y:S01]  /*fc40*/  HMMA.16816.F32 R92, R4.reuse, R34, R72 ;  /* 0x00000022045c723c */ /* 0x040fe20000001848 */
[----:B------:R-:W-:Y:S01]  /*fc50*/  LOP3.LUT R2, R51, R243, R2, 0x96, !PT ;  /* 0x000000f333027212 */ /* 0x000fe200078e9602 */
[----:B------:R-:W-:Y:S01]  /*fc60*/  IMAD.WIDE.U32 R22, R3, -0x326172a9, RZ ;  /* 0xcd9e8d5703167825 */ /* 0x000fe200078e00ff */
[----:B------:R-:W-:Y:S01]  /*fc70*/  LOP3.LUT R8, R225, R0, RZ, 0xc0, !PT ;  /* 0x00000000e1087212 */ /* 0x000fe200078ec0ff */
[----:B------:R-:W-:Y:S01]  /*fc80*/  HSET2.LE.AND R10, R16, R20, PT ;  /* 0x00000014100a7233 */ /* 0x000fe20003803000 */
[----:B------:R-:W2:Y:S03]  /*fc90*/  LDSM.16.MT88.4 R28, [R236+0x5800] ;  /* 0x00580000ec1c783b */ /* 0x000ea60000004200 */
[----:B-1----:R-:W-:Y:S01]  /*fca0*/  HMMA.16816.F32 R84, R4, R52, R64 ;  /* 0x000000340454723c */ /* 0x002fe20000001840 */
[----:B------:R-:W-:-:S07]  /*fcb0*/  IMAD.WIDE.U32 R2, R2, -0x326172a9, RZ ;  /* 0xcd9e8d5702027825 */ /* 0x000fce00078e00ff */
[----:B------:R-:W-:Y:S01]  /*fcc0*/  HMMA.16816.F32 R76, R4, R54, R36 ;  /* 0x00000036044c723c */ /* 0x000fe20000001824 */
[C---:B------:R-:W-:Y:S01]  /*fcd0*/  LOP3.LUT R16, R2.reuse, 0xffff, RZ, 0xc0, !PT ;  /* 0x0000ffff02107812 */ /* 0x040fe200078ec0ff */
[----:B------:R-:W-:Y:S01]  /*fce0*/  HSET2.LE.AND R11, R11, R20, PT ;  /* 0x000000140b0b7233 */ /* 0x000fe20003803000 */
[----:B------:R-:W-:Y:S01]  /*fcf0*/  LOP3.LUT R18, R2, 0xff, RZ, 0xc0, !PT ;  /* 0x000000ff02127812 */ /* 0x000fe200078ec0ff */
[----:B------:R-:W1:Y:S03]  /*fd00*/  LDSM.16.MT88.4 R36, [R238+0x5800] ;  /* 0x00580000ee24783b */ /* 0x000e660000004200 */
[----:B------:R-:W-:-:S05]  /*fd10*/  IMAD.WIDE.U32 R4, R21, -0x326172a9, RZ ;  /* 0xcd9e8d5715047825 */ /* 0x000fca00078e00ff */
[----:B------:R-:W-:Y:S02]  /*fd20*/  LOP3.LUT R5, R5, R233, R132, 0x96, !PT ;  /* 0x000000e905057212 */ /* 0x000fe400078e9684 */
[----:B------:R-:W-:-:S03]  /*fd30*/  LOP3.LUT R0, R25, R249, R4, 0x96, !PT ;  /* 0x000000f919007212 */ /* 0x000fc600078e9604 */
[----:B------:R-:W-:-:S04]  /*fd40*/  IMAD.WIDE.U32 R4, R5, -0x2daee0ad, RZ ;  /* 0xd2511f5305047825 */ /* 0x000fc800078e00ff */
[----:B------:R-:W-:Y:S01]  /*fd50*/  IMAD.WIDE.U32 R48, R0, -0x2daee0ad, RZ ;  /* 0xd2511f5300307825 */ /* 0x000fe200078e00ff */
[----:B------:R-:W-:Y:S02]  /*fd60*/  LOP3.LUT R0, R3, R177, R22, 0x96, !PT ;  /* 0x000000b103007212 */ /* 0x000fe400078e9616 */
[----:B------:R-:W-:Y:S02]  /*fd70*/  LOP3.LUT R15, R5, R251, R26, 0x96, !PT ;  /* 0x000000fb050f7212 */ /* 0x000fe400078e961a */
[----:B------:R-:W-:Y:S02]  /*fd80*/  LOP3.LUT R3, R0, 0xffff, RZ, 0xc0, !PT ;  /* 0x0000ffff00037812 */ /* 0x000fe400078ec0ff */
[----:B------:R-:W-:Y:S02]  /*fd90*/  SHF.R.U32.HI R5, RZ, 0x10, R0 ;  /* 0x00000010ff057819 */ /* 0x000fe40000011600 */
[----:B------:R-:W-:Y:S02]  /*fda0*/  LOP3.LUT R14, R49, R243, R4, 0x96, !PT ;  /* 0x000000f3310e7212 */ /* 0x000fe400078e9604 */
[----:B------:R-:W-:-:S02]  /*fdb0*/  SHF.R.U32.HI R6, RZ, 0x8, R3 ;  /* 0x00000008ff067819 */ /* 0x000fc40000011603 */
[----:B------:R-:W-:Y:S02]  /*fdc0*/  SHF.R.U32.HI R4, RZ, 0x18, R0 ;  /* 0x00000018ff047819 */ /* 0x000fe40000011600 */
[----:B------:R-:W-:Y:S02]  /*fdd0*/  LOP3.LUT R3, R5, 0xff, RZ, 0xc0, !PT ;  /* 0x000000ff05037812 */ /* 0x000fe400078ec0ff */
[----:B------:R-:W-:Y:S02]  /*fde0*/  LOP3.LUT R7, R0, 0xff, RZ, 0xc0, !PT ;  /* 0x000000ff00077812 */ /* 0x000fe400078ec0ff */
[--C-:B------:R-:W-:Y:S02]  /*fdf0*/  SHF.R.U32.HI R5, RZ, 0x10, R2.reuse ;  /* 0x00000010ff057819 */ /* 0x100fe40000011602 */
[----:B------:R-:W-:Y:S02]  /*fe00*/  SHF.R.U32.HI R17, RZ, 0x18, R2 ;  /* 0x00000018ff117819 */ /* 0x000fe40000011602 */
[----:B------:R-:W-:-:S02]  /*fe10*/  PRMT R2, R3, 0x5410, R4 ;  /* 0x0000541003027816 */ /* 0x000fc40000000004 */
[----:B------:R-:W-:Y:S02]  /*fe20*/  SHF.R.U32.HI R3, RZ, 0x8, R16 ;  /* 0x00000008ff037819 */ /* 0x000fe40000011610 */
[----:B------:R-:W-:Y:S02]  /*fe30*/  PRMT R0, R7, 0x5410, R6 ;  /* 0x0000541007007816 */ /* 0x000fe40000000006 */
[----:B------:R-:W-:Y:S02]  /*fe40*/  LOP3.LUT R6, R5, 0xff, RZ, 0xc0, !PT ;  /* 0x000000ff05067812 */ /* 0x000fe400078ec0ff */
[----:B------:R-:W-:Y:S01]  /*fe50*/  PRMT R3, R18, 0x5410, R3 ;  /* 0x0000541012037816 */ /* 0x000fe20000000003 */
[--C-:B------:R-:W-:Y:S01]  /*fe60*/  HSET2.LE.AND R0, R0, R20.reuse, PT ;  /* 0x0000001400007233 */ /* 0x100fe20003803000 */
[----:B------:R-:W-:Y:S02]  /*fe70*/  LOP3.LUT R10, R228, R10, RZ, 0xc0, !PT ;  /* 0x0000000ae40a7212 */ /* 0x000fe400078ec0ff */
[----:B------:R-:W-:Y:S01]  /*fe80*/  LOP3.LUT R11, R226, R11, RZ, 0xc0, !PT ;  /* 0x0000000be20b7212 */ /* 0x000fe200078ec0ff */
[--C-:B------:R-:W-:Y:S01]  /*fe90*/  HSET2.LE.AND R2, R2, R20.reuse, PT ;  /* 0x0000001402027233 */ /* 0x100fe20003803000 */
[----:B------:R-:W-:Y:S01]  /*fea0*/  PRMT R6, R6, 0x5410, R17 ;  /* 0x0000541006067816 */ /* 0x000fe20000000011 */
[----:B------:R-:W-:Y:S01]  /*feb0*/  HSET2.LE.AND R3, R3, R20, PT ;  /* 0x0000001403037233 */ /* 0x000fe20003803000 */
[----:B------:R-:W-:-:S02]  /*fec0*/  LOP3.LUT R4, R200, R0, RZ, 0xc0, !PT ;  /* 0x00000000c8047212 */ /* 0x000fc400078ec0ff */
[----:B------:R-:W-:Y:S01]  /*fed0*/  LOP3.LUT R5, R199, R2, RZ, 0xc0, !PT ;  /* 0x00000002c7057212 */ /* 0x000fe200078ec0ff */
[----:B------:R-:W-:Y:S01]  /*fee0*/  HMMA.16816.F32 R64, R8, R32, R56 ;  /* 0x000000200840723c */ /* 0x000fe20000001838 */
[----:B------:R-:W-:Y:S01]  /*fef0*/  HSET2.LE.AND R0, R6, R20, PT ;  /* 0x0000001406007233 */ /* 0x000fe20003803000 */
[----:B------:R-:W-:Y:S01]  /*ff00*/  LOP3.LUT R6, R198, R3, RZ, 0xc0, !PT ;  /* 0x00000003c6067212 */ /* 0x000fe200078ec0ff */
[----:B------:R-:W-:-:S05]  /*ff10*/  IMAD.WIDE.U32 R2, R14, -0x326172a9, RZ ;  /* 0xcd9e8d570e027825 */ /* 0x000fca00078e00ff */
[----:B------:R-:W-:Y:S01]  /*ff20*/  HMMA.16816.F32 R72, R8, R52, R96 ;  /* 0x000000340848723c */ /* 0x000fe20000001860 */
[----:B------:R-:W-:-:S07]  /*ff30*/  LOP3.LUT R7, R197, R0, RZ, 0xc0, !PT ;  /* 0x00000000c5077212 */ /* 0x000fce00078ec0ff */
[C---:B------:R-:W-:Y:S01]  /*ff40*/  HMMA.16816.F32 R56, R8.reuse, R34, R68 ;  /* 0x000000220838723c */ /* 0x040fe20000001844 */
[----:B------:R-:W-:Y:S01]  /*ff50*/  LOP3.LUT R14, R2, 0xff, RZ, 0xc0, !PT ;  /* 0x000000ff020e7812 */ /* 0x000fe200078ec0ff */
[----:B------:R-:W3:Y:S06]  /*ff60*/  LDSM.16.MT88.4 R32, [R236+0x5c00] ;  /* 0x005c0000ec20783b */ /* 0x000eec0000004200 */
[----:B------:R-:W-:Y:S07]  /*ff70*/  HMMA.16816.F32 R52, R8, R54, R80 ;  /* 0x000000360834723c */ /* 0x000fee0000001850 */
[----:B------:R-:W-:-:S05]  /*ff80*/  IMAD.WIDE.U32 R8, R15, -0x326172a9, RZ ;  /* 0xcd9e8d570f087825 */ /* 0x000fca00078e00ff */
[----:B------:R-:W-:Y:S02]  /*ff90*/  LOP3.LUT R0, R3, R177, R8, 0x96, !PT ;  /* 0x000000b103007212 */ /* 0x000fe400078e9608 */
[----:B------:R-:W-:Y:S02]  /*ffa0*/  LOP3.LUT R3, R2, 0xffff, RZ, 0xc0, !PT ;  /* 0x0000ffff02037812 */ /* 0x000fe400078ec0ff */
[C---:B------:R-:W-:Y:S02]  /*ffb0*/  LOP3.LUT R8, R0.reuse, 0xffff, RZ, 0xc0, !PT ;  /* 0x0000ffff00087812 */ /* 0x040fe400078ec0ff */
[--C-:B------:R-:W-:Y:S02]  /*ffc0*/  SHF.R.U32.HI R10, RZ, 0x10, R0.reuse ;  /* 0x00000010ff0a7819 */ /* 0x100fe40000011600 */
[----:B------:R-:W-:Y:S02]  /*ffd0*/  LOP3.LUT R17, R0, 0xff, RZ, 0xc0, !PT ;  /* 0x000000ff00117812 */ /* 0x000fe400078ec0ff */
[----:B------:R-:W-:-:S02]  /*ffe0*/  SHF.R.U32.HI R16, RZ, 0x18, R0 ;  /* 0x00000018ff107819 */ /* 0x000fc40000011600 */
[----:B------:R-:W-:Y:S02]  /*fff0*/  SHF.R.U32.HI R0, RZ, 0x8, R3 ;  /* 0x00000008ff007819 */ /* 0x000fe40000011603 */
[----:B------:R-:W-:Y:S02]  /*10000*/  SHF.R.U32.HI R3, RZ, 0x8, R8 ;  /* 0x00000008ff037819 */ /* 0x000fe40000011608 */
[----:B------:R-:W-:Y:S02]  /*10010*/  LOP3.LUT R8, R10, 0xff, RZ, 0xc0, !PT ;  /* 0x000000ff0a087812 */ /* 0x000fe400078ec0ff */
[--C-:B------:R-:W-:Y:S02]  /*10020*/  SHF.R.U32.HI R11, RZ, 0x10, R2.reuse ;  /* 0x00000010ff0b7819 */ /* 0x100fe40000011602 */
[----:B------:R-:W-:Y:S02]  /*10030*/  SHF.R.U32.HI R15, RZ, 0x18, R2 ;  /* 0x00000018ff0f7819 */ /* 0x000fe40000011602 */
[----:B------:R-:W-:-:S02]  /*10040*/  PRMT R2, R8, 0x5410, R16 ;  /* 0x0000541008027816 */ /* 0x000fc40000000010 */
[----:B------:R-:W-:-:S03]  /*10050*/  PRMT R10, R14, 0x5410, R0 ;  /* 0x000054100e0a7816 */ /* 0x000fc60000000000 */
[--C-:B------:R-:W-:Y:S01]  /*10060*/  HSET2.LE.AND R2, R2, R20.reuse, PT ;  /* 0x0000001402027233 */ /* 0x100fe20003803000 */
[----:B------:R-:W-:Y:S01]  /*10070*/  PRMT R0, R17, 0x5410, R3 ;  /* 0x0000541011007816 */ /* 0x000fe20000000003 */
[--C-:B------:R-:W-:Y:S01]  /*10080*/  HSET2.LE.AND R3, R10, R20.reuse, PT ;  /* 0x000000140a037233 */ /* 0x100fe20003803000 */
[----:B------:R-:W-:Y:S02]  /*10090*/  LOP3.LUT R8, R11, 0xff, RZ, 0xc0, !PT ;  /* 0x000000ff0b087812 */ /* 0x000fe400078ec0ff */
[----:B------:R-:W-:Y:S02]  /*100a0*/  LOP3.LUT R17, R215, R2, RZ, 0xc0, !PT ;  /* 0x00000002d7117212 */ /* 0x000fe400078ec0ff */
[----:B------:R-:W-:Y:S01]  /*100b0*/  LOP3.LUT R2, R23, R245, R100, 0x96, !PT ;  /* 0x000000f517027212 */ /* 0x000fe200078e9664 */
[----:B------:R-:W-:Y:S01]  /*100c0*/  HSET2.LE.AND R0, R0, R20, PT ;  /* 0x0000001400007233 */ /* 0x000fe20003803000 */
[----:B------:R-:W-:Y:S02]  /*100d0*/  LOP3.LUT R18, R214, R3, RZ, 0xc0, !PT ;  /* 0x00000003d6127212 */ /* 0x000fe400078ec0ff */
[----:B------:R-:W-:Y:S01]  /*100e0*/  PRMT R8, R8, 0x5410, R15 ;  /* 0x0000541008087816 */ /* 0x000fe2000000000f */
[----:B------:R-:W-:Y:S01]  /*100f0*/  IMAD.WIDE.U32 R2, R2, -0x2daee0ad, RZ ;  /* 0xd2511f5302027825 */ /* 0x000fe200078e00ff */
[----:B------:R-:W-:-:S03]  /*10100*/  LOP3.LUT R16, R218, R0, RZ, 0xc0, !PT ;  /* 0x00000000da107212 */ /* 0x000fc600078ec0ff */
[----:B------:R-:W-:Y:S01]  /*10110*/  HSET2.LE.AND R8, R8, R20, PT ;  /* 0x0000001408087233 */ /* 0x000fe20003803000 */
[----:B------:R-:W-:Y:S01]  /*10120*/  LOP3.LUT R0, R3, R173, R50, 0x96, !PT ;  /* 0x000000ad03007212 */ /* 0x000fe200078e9632 */
[----:B--2---:R-:W-:Y:S01]  /*10130*/  HMMA.16816.F32 R68, R4, R28, R88 ;  /* 0x0000001c0444723c */ /* 0x004fe20000001858 */
[----:B------:R-:W-:Y:S02]  /*10140*/  LOP3.LUT R3, R2, 0xffff, RZ, 0xc0, !PT ;  /* 0x0000ffff02037812 */ /* 0x000fe400078ec0ff */
[----:B------:R-:W-:Y:S02]  /*10150*/  LOP3.LUT R19, R213, R8, RZ, 0xc0, !PT ;  /* 0x00000008d5137212 */ /* 0x000fe400078ec0ff */
[----:B------:R-:W-:-:S03]  /*10160*/  LOP3.LUT R11, R9, R245, R24, 0x96, !PT ;  /* 0x000000f5090b7212 */ /* 0x000fc600078e9618 */
[----:B------:R-:W-:Y:S01]  /*10170*/  HMMA.16816.F32 R80, R4, R30, R92 ;  /* 0x0000001e0450723c */ /* 0x000fe2000000185c */
[----:B------:R-:W-:Y:S01]  /*10180*/  LOP3.LUT R9, R0, 0xff, RZ, 0xc0, !PT ;  /* 0x000000ff00097812 */ /* 0x000fe200078ec0ff */
[----:B------:R-:W2:Y:S01]  /*10190*/  LDSM.16.MT88.4 R24, [R238+0x5c00] ;  /* 0x005c0000ee18783b */ /* 0x000ea20000004200 */
[----:B------:R-:W-:-:S05]  /*101a0*/  SHF.R.U32.HI R8, RZ, 0x18, R0 ;  /* 0x00000018ff087819 */ /* 0x000fca0000011600 */
[----:B-1----:R-:W-:Y:S01]  /*101b0*/  HMMA.16816.F32 R84, R4, R36, R84 ;  /* 0x000000240454723c */ /* 0x002fe20000001854 */
[----:B------:R-:W-:-:S07]  /*101c0*/  SHF.R.U32.HI R10, RZ, 0x10, R2 ;  /* 0x00000010ff0a7819 */ /* 0x000fce0000011602 */
[----:B------:R-:W-:Y:S07]  /*101d0*/  HMMA.16816.F32 R76, R4, R38, R76 ;  /* 0x00000026044c723c */ /* 0x000fee000000184c */
[----:B------:R-:W-:Y:S02]  /*101e0*/  LOP3.LUT R4, R0, 0xffff, RZ, 0xc0, !PT ;  /* 0x0000ffff00047812 */ /* 0x000fe400078ec0ff */
[----:B------:R-:W-:Y:S02]  /*101f0*/  SHF.R.U32.HI R5, RZ, 0x10, R0 ;  /* 0x00000010ff057819 */ /* 0x000fe40000011600 */
[----:B------:R-:W-:-:S02]  /*10200*/  LOP3.LUT R6, R2, 0xff, RZ, 0xc0, !PT ;  /* 0x000000ff02067812 */ /* 0x000fc400078ec0ff */
[----:B------:R-:W-:Y:S02]  /*10210*/  SHF.R.U32.HI R0, RZ, 0x8, R3 ;  /* 0x00000008ff007819 */ /* 0x000fe40000011603 */
[----:B------:R-:W-:Y:S02]  /*10220*/  SHF.R.U32.HI R3, RZ, 0x8, R4 ;  /* 0x00000008ff037819 */ /* 0x000fe40000011604 */
[----:B------:R-:W-:Y:S02]  /*10230*/  LOP3.LUT R4, R5, 0xff, RZ, 0xc0, !PT ;  /* 0x000000ff05047812 */ /* 0x000fe400078ec0ff */
[----:B------:R-:W-:Y:S02]  /*10240*/  PRMT R5, R6, 0x5410, R0 ;  /* 0x0000541006057816 */ /* 0x000fe40000000000 */
[----:B------:R-:W-:Y:S02]  /*10250*/  SHF.R.U32.HI R7, RZ, 0x18, R2 ;  /* 0x00000018ff077819 */ /* 0x000fe40000011602 */
[----:B------:R-:W-:-:S02]  /*10260*/  PRMT R0, R9, 0x5410, R3 ;  /* 0x0000541009007816 */ /* 0x000fc40000000003 */
[----:B------:R-:W-:Y:S02]  /*10270*/  PRMT R2, R4, 0x5410, R8 ;  /* 0x0000541004027816 */ /* 0x000fe40000000008 */
        /* <DEDUP_REMOVED lines=8> */
[----:B------:R-:W-:Y:S01]  /*10300*/  LOP3.LUT R10, R202, R3, RZ, 0xc0, !PT ;  /* 0x00000003ca0a7212 */ /* 0x000fe200078ec0ff */
[----:B------:R-:W-:Y:S01]  /*10310*/  IMAD.WIDE.U32 R2, R11, -0x2daee0ad, RZ ;  /* 0xd2511f530b027825 */ /* 0x000fe200078e00ff */
[----:B------:R-:W-:-:S04]  /*10320*/  LOP3.LUT R11, R201, R0, RZ, 0xc0, !PT ;  /* 0x00000000c90b7212 */ /* 0x000fc800078ec0ff */
[----:B------:R-:W-:-:S03]  /*10330*/  LOP3.LUT R0, R3, R173, R48, 0x96, !PT ;  /* 0x000000ad03007212 */ /* 0x000fc600078e9630 */
[----:B---3--:R-:W-:Y:S01]  /*10340*/  HMMA.16816.F32 R48, R8, R32, R68 ;  /* 0x000000200830723c */ /* 0x008fe20000001844 */
[----:B------:R-:W-:Y:S02]  /*10350*/  LOP3.LUT R3, R2, 0xffff, RZ, 0xc0, !PT ;  /* 0x0000ffff02037812 */ /* 0x000fe400078ec0ff */
[----:B------:R-:W-:Y:S01]  /*10360*/  LOP3.LUT R4, R0, 0xffff, RZ, 0xc0, !PT ;  /* 0x0000ffff00047812 */ /* 0x000fe200078ec0ff */
[----:B------:R-:W-:Y:S01]  /*10370*/  STL.64 [R1+0x148], R154 ;  /* 0x0001489a01007387 */ /* 0x000fe20000100a00 */
[----:B------:R-:W-:-:S03]  /*10380*/  SHF.R.U32.HI R5, RZ, 0x10, R0 ;  /* 0x00000010ff057819 */ /* 0x000fc60000011600 */
[----:B------:R-:W-:Y:S01]  /*10390*/  HMMA.16816.F32 R64, R16, R28, R64 ;  /* 0x0000001c1040723c */ /* 0x000fe20000001840 */
[----:B------:R-:W-:Y:S01]  /*103a0*/  SHF.R.U32.HI R15, RZ, 0x18, R0 ;  /* 0x00000018ff0f7819 */ /* 0x000fe20000011600 */
[----:B------:R1:W5:Y:S01]  /*103b0*/  LDL.LU R60, [R1+0x310] ;  /* 0x00031000013c7983 */ /* 0x0003620000300800 */
[----:B------:R-:W-:-:S05]  /*103c0*/  LOP3.LUT R6, R2, 0xff, RZ, 0xc0, !PT ;  /* 0x000000ff02067812 */ /* 0x000fca00078ec0ff */
[C---:B------:R-:W-:Y:S01]  /*103d0*/  HMMA.16816.F32 R56, R16.reuse, R30, R56 ;  /* 0x0000001e1038723c */ /* 0x040fe20000001838 */
[----:B------:R-:W-:Y:S07]  /*103e0*/  STL.64 [R1+0xc8], R148 ;  /* 0x0000c89401007387 */ /* 0x000fee0000100a00 */
[----:B------:R-:W-:Y:S01]  /*103f0*/  HMMA.16816.F32 R28, R16, R36, R72 ;  /* 0x00000024101c723c */ /* 0x000fe20000001848 */
[----:B------:R-:W-:Y:S01]  /*10400*/  STL.64 [R1+0x90], R48 ;  /* 0x0000903001007387 */ /* 0x000fe20000100a00 */
[----:B------:R-:W-:-:S06]  /*10410*/  SHF.R.U32.HI R7, RZ, 0x10, R2 ;  /* 0x00000010ff077819 */ /* 0x000fcc0000011602 */
[----:B------:R-:W-:Y:S01]  /*10420*/  HMMA.16816.F32 R36, R16, R38, R52 ;  /* 0x000000261024723c */ /* 0x000fe20000001834 */
[----:B------:R3:W-:Y:S06]  /*10430*/  STL.64 [R1+0x98], R50 ;  /* 0x0000983201007387 */ /* 0x0007ec0000100a00 */
[----:B------:R-:W-:Y:S02]  /*10440*/  LOP3.LUT R16, R0, 0xff, RZ, 0xc0, !PT ;  /* 0x000000ff00107812 */ /* 0x000fe400078ec0ff */
[----:B------:R-:W-:Y:S02]  /*10450*/  SHF.R.U32.HI R0, RZ, 0x8, R3 ;  /* 0x00000008ff007819 */ /* 0x000fe40000011603 */
[----:B------:R-:W-:-:S02]  /*10460*/  SHF.R.U32.HI R3, RZ, 0x8, R4 ;  /* 0x00000008ff037819 */ /* 0x000fc40000011604 */
[----:B------:R-:W-:Y:S02]  /*10470*/  LOP3.LUT R4, R5, 0xff, RZ, 0xc0, !PT ;  /* 0x000000ff05047812 */ /* 0x000fe400078ec0ff */
[----:B------:R-:W-:Y:S02]  /*10480*/  PRMT R5, R6, 0x5410, R0 ;  /* 0x0000541006057816 */ /* 0x000fe40000000000 */
[----:B------:R-:W-:Y:S02]  /*10490*/  PRMT R0, R16, 0x5410, R3 ;  /* 0x0000541010007816 */ /* 0x000fe40000000003 */
[----:B--2---:R-:W-:Y:S01]  /*104a0*/  HMMA.16816.F32 R16, R8, R24, R84 ;  /* 0x000000180810723c */ /* 0x004fe20000001854 */
[----:B------:R-:W-:Y:S02]  /*104b0*/  SHF.R.U32.HI R14, RZ, 0x18, R2 ;  /* 0x00000018ff0e7819 */ /* 0x000fe40000011602 */
[----:B------:R-:W-:-:S05]  /*104c0*/  LOP3.LUT R7, R7, 0xff, RZ, 0xc0, !PT ;  /* 0x000000ff07077812 */ /* 0x000fca00078ec0ff */
[----:B---3--:R-:W-:Y:S01]  /*104d0*/  HMMA.16816.F32 R48, R8, R34, R80 ;  /* 0x000000220830723c */ /* 0x008fe20000001850 */
[----:B------:R-:W-:Y:S02]  /*104e0*/  PRMT R2, R4, 0x5410, R15 ;  /* 0x0000541004027816 */ /* 0x000fe4000000000f */
[----:B------:R-:W-:-:S05]  /*104f0*/  PRMT R7, R7, 0x5410, R14 ;  /* 0x0000541007077816 */ /* 0x000fca000000000e */
[----:B------:R-:W-:Y:S01]  /*10500*/  HMMA.16816.F32 R8, R8, R26, R76 ;  /* 0x0000001a0808723c */ /* 0x000fe2000000184c */
[--C-:B------:R-:W-:Y:S02]  /*10510*/  HSET2.LE.AND R0, R0, R20.reuse, PT ;  /* 0x0000001400007233 */ /* 0x100fe40003803000 */
[--C-:B------:R-:W-:Y:S02]  /*10520*/  HSET2.LE.AND R2, R2, R20.reuse, PT ;  /* 0x0000001402027233 */ /* 0x100fe40003803000 */
[--C-:B------:R-:W-:Y:S02]  /*10530*/  HSET2.LE.AND R3, R5, R20.reuse, PT ;  /* 0x0000001405037233 */ /* 0x100fe40003803000 */
[----:B------:R-:W-:Y:S01]  /*10540*/  HSET2.LE.AND R7, R7, R20, PT ;  /* 0x0000001407077233 */ /* 0x000fe20003803000 */
[----:B------:R-:W-:Y:S02]  /*10550*/  LOP3.LUT R4, R219, R0, RZ, 0xc0, !PT ;  /* 0x00000000db047212 */ /* 0x000fe400078ec0ff */
[----:B------:R-:W-:-:S02]  /*10560*/  LOP3.LUT R5, R210, R2, RZ, 0xc0, !PT ;  /* 0x00000002d2057212 */ /* 0x000fc400078ec0ff */
[----:B------:R-:W-:Y:S02]  /*10570*/  LOP3.LUT R6, R205, R3, RZ, 0xc0, !PT ;  /* 0x00000003cd067212 */ /* 0x000fe400078ec0ff */
[----:B------:R-:W-:Y:S01]  /*10580*/  LOP3.LUT R7, R204, R7, RZ, 0xc0, !PT ;  /* 0x00000007cc077212 */ /* 0x000fe200078ec0ff */
[----:B------:R-:W-:Y:S04]  /*10590*/  STL.64 [R1+0x80], R48 ;  /* 0x0000803001007387 */ /* 0x000fe80000100a00 */
[----:B------:R2:W-:Y:S04]  /*105a0*/  STL.64 [R1+0x88], R50 ;  /* 0x0000883201007387 */ /* 0x0005e80000100a00 */
[----:B------:R-:W-:Y:S04]  /*105b0*/  STL.64 [R1+0x70], R16 ;  /* 0x0000701001007387 */ /* 0x000fe80000100a00 */
[----:B------:R3:W-:Y:S04]  /*105c0*/  STL.64 [R1+0x78], R18 ;  /* 0x0000781201007387 */ /* 0x0007e80000100a00 */
[----:B------:R-:W-:Y:S04]  /*105d0*/  STL.64 [R1+0x60], R8 ;  /* 0x0000600801007387 */ /* 0x000fe80000100a00 */
[----:B------:R4:W-:Y:S01]  /*105e0*/  STL.64 [R1+0x68], R10 ;  /* 0x0000680a01007387 */ /* 0x0009e20000100a00 */
[C---:B--2---:R-:W-:Y:S08]  /*105f0*/  HMMA.16816.F32 R48, R4.reuse, R32, R64 ;  /* 0x000000200430723c */ /* 0x044ff00000001840 */
[C---:B---3--:R-:W-:Y:S08]  /*10600*/  HMMA.16816.F32 R16, R4.reuse, R34, R56 ;  /* 0x000000220410723c */ /* 0x048ff00000001838 */
[C---:B----4-:R-:W-:Y:S08]  /*10610*/  HMMA.16816.F32 R8, R4.reuse, R24, R28 ;  /* 0x000000180408723c */ /* 0x050ff0000000181c */
[----:B------:R-:W-:Y:S01]  /*10620*/  HMMA.16816.F32 R4, R4, R26, R36 ;  /* 0x0000001a0404723c */ /* 0x000fe20000001824 */
[----:B------:R-:W2:Y:S04]  /*10630*/  S2R R190, SR_TID.X ;  /* 0x0000000000be7919 */ /* 0x000ea80000002100 */
[----:B------:R1:W-:Y:S04]  /*10640*/  STL.64 [R1+0x40], R48 ;  /* 0x0000403001007387 */ /* 0x0003e80000100a00 */
[----:B------:R1:W-:Y:S04]  /*10650*/  STL.64 [R1+0x48], R50 ;  /* 0x0000483201007387 */ /* 0x0003e80000100a00 */
[----:B------:R1:W-:Y:S04]  /*10660*/  STL.64 [R1+0x30], R16 ;  /* 0x0000301001007387 */ /* 0x0003e80000100a00 */
[----:B------:R1:W-:Y:S04]  /*10670*/  STL.64 [R1+0x38], R18 ;  /* 0x0000381201007387 */ /* 0x0003e80000100a00 */
[----:B------:R1:W-:Y:S04]  /*10680*/  STL.64 [R1+0x10], R8 ;  /* 0x0000100801007387 */ /* 0x0003e80000100a00 */
[----:B------:R1:W-:Y:S04]  /*10690*/  STL.64 [R1+0x18], R10 ;  /* 0x0000180a01007387 */ /* 0x0003e80000100a00 */
[----:B------:R1:W-:Y:S04]  /*106a0*/  STL.64 [R1], R4 ;  /* 0x0000000401007387 */ /* 0x0003e80000100a00 */
[----:B------:R1:W-:Y:S01]  /*106b0*/  STL.64 [R1+0x8], R6 ;  /* 0x0000080601007387 */ /* 0x0003e20000100a00 */
[----:B--2---:R-:W-:Y:S01]  /*106c0*/  IMAD.SHL.U32 R190, R190, 0x2, RZ ;  /* 0x00000002bebe7824 */ /* 0x004fe200078e00ff */
[----:B------:R-:W-:Y:S01]  /*106d0*/  IADD3 R193, P0, R46, -0x100, RZ ;  /* 0xffffff002ec17810 */ /* 0x000fe20007f1e0ff */
[----:B------:R-:W-:Y:S01]  /*106e0*/  BSSY B2, `(.L_x_505) ;  /* 0x0000e5c000027945 */ /* 0x000fe20003800000 */
[----:B------:R-:W-:-:S02]  /*106f0*/  IMAD.MOV.U32 R0, RZ, RZ, R195 ;  /* 0x000000ffff007224 */ /* 0x000fc400078e00c3 */
[----:B------:R-:W-:Y:S02]  /*10700*/  LOP3.LUT R190, R190, 0x6, RZ, 0xc0, !PT ;  /* 0x00000006bebe7812 */ /* 0x000fe400078ec0ff */
[----:B------:R-:W-:Y:S01]  /*10710*/  IADD3.X R192, R47, -0x1, RZ, P0, !PT ;  /* 0xffffffff2fc07810 */ /* 0x000fe200007fe4ff */
[----:B------:R-:W-:Y:S05]  /*10720*/  @!P6 BRA `(.L_x_506) ;  /* 0x0000e5600000e947 */ /* 0x000fea0003800000 */
[----:B------:R-:W2:Y:S01]  /*10730*/  LDL.LU R228, [R1+0x204] ;  /* 0x0002040001e47983 */ /* 0x000ea20000300800 */
[----:B------:R-:W-:-:S04]  /*10740*/  DEPBAR.LE SB0, 0x0 ;  /* 0x000080000000791a */ /* 0x000fc80000000000 */
[----:B------:R-:W3:Y:S04]  /*10750*/  LDL.64 R224, [R1+0x2e0] ;  /* 0x0002e00001e07983 */ /* 0x000ee80000100a00 */
[----:B------:R-:W3:Y:S04]  /*10760*/  LDL.LU R226, [R1+0x184] ;  /* 0x0001840001e27983 */ /* 0x000ee80000300800 */
[----:B------:R-:W4:Y:S04]  /*10770*/  LDL R206, [R1+0x198] ;  /* 0x0001980001ce7983 */ /* 0x000f280000100800 */
[----:B------:R-:W2:Y:S04]  /*10780*/  LDL R207, [R1+0x2a0] ;  /* 0x0002a00001cf7983 */ /* 0x000ea80000100800 */
[----:B------:R-:W2:Y:S04]  /*10790*/  LDL R227, [R1+0x2cc] ;  /* 0x0002cc0001e37983 */ /* 0x000ea80000100800 */
[----:B------:R-:W3:Y:S04]  /*107a0*/  LDL.64 R222, [R1+0x28] ;  /* 0x0000280001de7983 */ /* 0x000ee80000100a00 */
[----:B------:R-:W3:Y:S01]  /*107b0*/  LDL.64 R220, [R1+0x58] ;  /* 0x0000580001dc7983 */ /* 0x000ee20000100a00 */
[----:B------:R-:W-:Y:S03]  /*107c0*/  WARPSYNC 0xffffffff ;  /* 0xffffffff00007948 */ /* 0x000fe60003800000 */
[----:B------:R-:W-:Y:S01]  /*107d0*/  BAR.SYNC.DEFER_BLOCKING 0x0 ;  /* 0x0000000000007b1d */ /* 0x000fe20000010000 */
[----:B----4-:R-:W-:-:S05]  /*107e0*/  IMAD.MOV.U32 R244, RZ, RZ, R206 ;  /* 0x000000fffff47224 */ /* 0x010fca00078e00ce */
[----:B------:R-:W-:Y:S02]  /*107f0*/  IADD3 R235, R244, -0x2, RZ ;  /* 0xfffffffef4eb7810 */ /* 0x000fe40007ffe0ff */
[----:B--2---:R-:W-:Y:S02]  /*10800*/  ISETP.GE.AND P0, PT, R227, R207, PT ;  /* 0x000000cfe300720c */ /* 0x004fe40003f06270 */
[----:B-1----:R-:W-:Y:S01]  /*10810*/  SHF.R.S32.HI R4, RZ, 0x1f, R235 ;  /* 0x0000001fff047819 */ /* 0x002fe200000114eb */
[----:B------:R-:W-:Y:S02]  /*10820*/  IMAD R0, R228, R235, RZ ;  /* 0x000000ebe4007224 */ /* 0x000fe400078e02ff */
[----:B---3--:R-:W-:-:S04]  /*10830*/  IMAD.WIDE.U32 R2, R235, R226, R224 ;  /* 0x000000e2eb027225 */ /* 0x008fc800078e00e0 */
[----:B------:R-:W-:-:S04]  /*10840*/  IMAD R5, R4, R226, R0 ;  /* 0x000000e204057224 */ /* 0x000fc800078e0200 */
[----:B------:R-:W-:Y:S01]  /*10850*/  IMAD.IADD R3, R3, 0x1, R5 ;  /* 0x0000000103037824 */ /* 0x000fe200078e0205 */
[CC--:B------:R-:W-:Y:S02]  /*10860*/  @!P0 LEA R0, P4, R222.reuse, R2.reuse, 0x5 ;  /* 0x00000002de008211 */ /* 0x0c0fe400078828ff */
[----:B------:R-:W-:Y:S02]  /*10870*/  @!P0 LEA R4, P2, R222, R2, 0x6 ;  /* 0x00000002de048211 */ /* 0x000fe400078430ff */
[-C--:B------:R-:W-:Y:S02]  /*10880*/  @!P0 LEA R10, P5, R2, R220.reuse, 0x1 ;  /* 0x000000dc020a8211 */ /* 0x080fe400078a08ff */
[----:B------:R-:W-:Y:S02]  /*10890*/  @!P0 LEA R8, P3, R0, R220, 0x1 ;  /* 0x000000dc00088211 */ /* 0x000fe400078608ff */
[CCC-:B------:R-:W-:Y:S02]  /*108a0*/  @!P0 LEA.HI.X R5, R222.reuse, R3.reuse, R223.reuse, 0x5, P4 ;  /* 0x00000003de058211 */ /* 0x1c0fe400020f2cdf */
[----:B------:R-:W-:-:S02]  /*108b0*/  @!P0 LEA.HI.X R7, R222, R3, R223, 0x6, P2 ;  /* 0x00000003de078211 */ /* 0x000fc400010f34df */
[-CC-:B------:R-:W-:Y:S01]  /*108c0*/  @!P0 LEA.HI.X R11, R2, R221.reuse, R3.reuse, 0x1, P5 ;  /* 0x000000dd020b8211 */ /* 0x180fe200028f0c03 */
[----:B------:R-:W-:Y:S01]  /*108d0*/  @!P0 IMAD.WIDE.U32 R2, R222, 0x60, R2 ;  /* 0x00000060de028825 */ /* 0x000fe200078e0002 */
[----:B------:R-:W-:Y:S02]  /*108e0*/  @!P0 LEA.HI.X R9, R0, R221, R5, 0x1, P3 ;  /* 0x000000dd00098211 */ /* 0x000fe400018f0c05 */
[----:B------:R-:W-:Y:S01]  /*108f0*/  @!P0 LEA R6, P1, R4, R220, 0x1 ;  /* 0x000000dc04068211 */ /* 0x000fe200078208ff */
[----:B------:R-:W-:-:S03]  /*10900*/  @!P0 IMAD R0, R223, 0x60, RZ ;  /* 0x00000060df008824 */ /* 0x000fc600078e02ff */
[-C--:B------:R-:W-:Y:S01]  /*10910*/  @!P0 LEA.HI.X R7, R4, R221.reuse, R7, 0x1, P1 ;  /* 0x000000dd04078211 */ /* 0x080fe200008f0c07 */
[----:B------:R-:W-:Y:S01]  /*10920*/  @!P0 IMAD.IADD R0, R0, 0x1, R3 ;  /* 0x0000000100008824 */ /* 0x000fe200078e0203 */
[C---:B------:R-:W-:Y:S01]  /*10930*/  @!P0 LEA R4, P1, R2.reuse, R220, 0x1 ;  /* 0x000000dc02048211 */ /* 0x040fe200078208ff */
[----:B-----5:R-:W-:Y:S04]  /*10940*/  @P0 STS [R194+0x4000], RZ ;  /* 0x004000ffc2000388 */ /* 0x020fe80000000800 */
[----:B------:R-:W-:Y:S01]  /*10950*/  @P0 STS [R194+0x4004], RZ ;  /* 0x004004ffc2000388 */ /* 0x000fe20000000800 */
[----:B------:R-:W-:-:S03]  /*10960*/  @!P0 LEA.HI.X R5, R2, R221, R0, 0x1, P1 ;  /* 0x000000dd02058211 */ /* 0x000fc600008f0c00 */
[----:B------:R-:W-:Y:S04]  /*10970*/  @P0 STS.64 [R194+0x4008], RZ ;  /* 0x004008ffc2000388 */ /* 0x000fe80000000a00 */
        /* <DEDUP_REMOVED lines=26> */
[----:B------:R-:W3:Y:S04]  /*10b20*/  LDSM.16.M88.4 R64, [R136+0x3800] ;  /* 0x003800008840783b */ /* 0x000ee80000000200 */
[----:B------:R-:W4:Y:S04]  /*10b30*/  LDSM.16.M88.4 R56, [R136+0x3c00] ;  /* 0x003c00008838783b */ /* 0x000f280000000200 */
[----:B-1----:R-:W-:Y:S04]  /*10b40*/  LDSM.16.M88.4 R8, [R139+0x1000] ;  /* 0x001000008b08783b */ /* 0x002fe80000000200 */
[----:B------:R-:W1:Y:S04]  /*10b50*/  LDSM.16.M88.4 R28, [R137+0x1000] ;  /* 0x00100000891c783b */ /* 0x000e680000000200 */
[----:B------:R-:W1:Y:S04]  /*10b60*/  LDSM.16.M88.4 R24, [R137+0x1400] ;  /* 0x001400008918783b */ /* 0x000e680000000200 */
[----:B------:R-:W1:Y:S04]  /*10b70*/  LDSM.16.M88.4 R92, [R137+0x1800] ;  /* 0x00180000895c783b */ /* 0x000e680000000200 */
[----:B------:R-:W1:Y:S04]  /*10b80*/  LDSM.16.M88.4 R96, [R137+0x1c00] ;  /* 0x001c00008960783b */ /* 0x000e680000000200 */
[----:B------:R-:W1:Y:S04]  /*10b90*/  LDSM.16.M88.4 R48, [R137+0x400] ;  /* 0x000400008930783b */ /* 0x000e680000000200 */
[----:B------:R-:W1:Y:S01]  /*10ba0*/  LDSM.16.M88.4 R32, [R137+0xc00] ;  /* 0x000c00008920783b */ /* 0x000e620000000200 */
[C---:B--2---:R-:W-:Y:S03]  /*10bb0*/  HMMA.16816.F32 R116, R4.reuse, R72, RZ ;  /* 0x000000480474723c */ /* 0x044fe600000018ff */
[----:B------:R-:W2:Y:S04]  /*10bc0*/  LDSM.16.M88.4 R52, [R137] ;  /* 0x000000008934783b */ /* 0x000ea80000000200 */
[----:B------:R-:W1:Y:S01]  /*10bd0*/  LDSM.16.M88.4 R36, [R137+0x800] ;  /* 0x000800008924783b */ /* 0x000e620000000200 */
[C---:B------:R-:W-:Y:S03]  /*10be0*/  HMMA.16816.F32 R148, R4.reuse, R88, RZ ;  /* 0x000000580494723c */ /* 0x040fe600000018ff */
[----:B------:R-:W1:Y:S04]  /*10bf0*/  LDSM.16.M88.4 R16, [R138] ;  /* 0x000000008a10783b */ /* 0x000e680000000200 */
[----:B------:R-:W0:Y:S01]  /*10c00*/  LDGDEPBAR ;  /* 0x00000000000079af */ /* 0x000e220000000000 */
[C---:B------:R-:W-:Y:S08]  /*10c10*/  HMMA.16816.F32 R140, R4.reuse, R84, RZ ;  /* 0x00000054048c723c */ /* 0x040ff000000018ff */
[C---:B------:R-:W-:Y:S08]  /*10c20*/  HMMA.16816.F32 R124, R4.reuse, R80, RZ ;  /* 0x00000050047c723c */ /* 0x040ff000000018ff */
        /* <DEDUP_REMOVED lines=12> */
[C---:B-1----:R-:W-:Y:S11]  /*10cf0*/  HMMA.16816.F32 R4, R8.reuse, R28, R116 ;  /* 0x0000001c0804723c */ /* 0x042ff60000001874 */
[----:B------:R-:W-:Y:S11]  /*10d00*/  @!UPT UIADD3 URZ, URZ, URZ, URZ ;  /* 0x0000003f3f3ff290 */ /* 0x000ff6000fffe03f */
[----:B------:R-:W-:Y:S02]  /*10d10*/  @!UPT UIADD3 URZ, URZ, URZ, URZ ;  /* 0x0000003f3f3ff290 */ /* 0x000fe4000fffe03f */
[----:B------:R-:W-:Y:S02]  /*10d20*/  IMAD.MOV.U32 R221, RZ, RZ, R4 ;  /* 0x000000ffffdd7224 */ /* 0x000fe400078e0004 */
[----:B------:R-:W-:Y:S02]  /*10d30*/  IMAD.MOV.U32 R195, RZ, RZ, R6 ;  /* 0x000000ffffc37224 */ /* 0x000fe400078e0006 */
[----:B------:R-:W-:Y:S02]  /*10d40*/  IMAD.MOV.U32 R193, RZ, RZ, R5 ;  /* 0x000000ffffc17224 */ /* 0x000fe400078e0005 */
[----:B------:R-:W-:Y:S02]  /*10d50*/  IMAD.MOV.U32 R192, RZ, RZ, R7 ;  /* 0x000000ffffc07224 */ /* 0x000fe400078e0007 */
[C---:B------:R-:W-:Y:S11]  /*10d60*/  HMMA.16816.F32 R4, R8.reuse, R24, R112 ;  /* 0x000000180804723c */ /* 0x040ff60000001870 */
        /* <DEDUP_REMOVED lines=13> */
[C---:B------:R-:W-:Y:S08]  /*10e40*/  HMMA.16816.F32 R4, R8.reuse, R96, R104 ;  /* 0x000000600804723c */ /* 0x040ff00000001868 */
[C---:B------:R-:W-:Y:S08]  /*10e50*/  HMMA.16816.F32 R104, R8.reuse, R30, R160 ;  /* 0x0000001e0868723c */ /* 0x040ff000000018a0 */
[C---:B------:R-:W-:Y:S11]  /*10e60*/  HMMA.16816.F32 R200, R8.reuse, R50, R128 ;  /* 0x0000003208c8723c */ /* 0x040ff60000001880 */
[----:B------:R-:W-:Y:S05]  /*10e70*/  @!UPT UIADD3 URZ, URZ, URZ, URZ ;  /* 0x0000003f3f3ff290 */ /* 0x000fea000fffe03f */
[----:B------:R-:W-:Y:S02]  /*10e80*/  IMAD.MOV.U32 R128, RZ, RZ, R104 ;  /* 0x000000ffff807224 */ /* 0x000fe400078e0068 */
[----:B------:R-:W-:Y:S02]  /*10e90*/  IMAD.MOV.U32 R189, RZ, RZ, R106 ;  /* 0x000000ffffbd7224 */ /* 0x000fe400078e006a */
[----:B------:R-:W-:Y:S02]  /*10ea0*/  IMAD.MOV.U32 R188, RZ, RZ, R105 ;  /* 0x000000ffffbc7224 */ /* 0x000fe400078e0069 */
[----:B------:R-:W-:Y:S02]  /*10eb0*/  IMAD.MOV.U32 R187, RZ, RZ, R107 ;  /* 0x000000ffffbb7224 */ /* 0x000fe400078e006b */
[C---:B------:R-:W-:Y:S08]  /*10ec0*/  HMMA.16816.F32 R104, R8.reuse, R26, R156 ;  /* 0x0000001a0868723c */ /* 0x040ff0000000189c */
[----:B------:R-:W-:Y:S01]  /*10ed0*/  HMMA.16816.F32 R196, R8, R32, R120 ;  /* 0x0000002008c4723c */ /* 0x000fe20000001878 */
[----:B------:R-:W-:-:S02]  /*10ee0*/  IMAD.MOV.U32 R220, RZ, RZ, R6 ;  /* 0x000000ffffdc7224 */ /* 0x000fc400078e0006 */
[----:B------:R-:W-:Y:S02]  /*10ef0*/  IMAD.MOV.U32 R219, RZ, RZ, R5 ;  /* 0x000000ffffdb7224 */ /* 0x000fe400078e0005 */
[----:B------:R-:W-:Y:S02]  /*10f00*/  IMAD.MOV.U32 R218, RZ, RZ, R7 ;  /* 0x000000ffffda7224 */ /* 0x000fe400078e0007 */
[----:B------:R-:W-:Y:S02]  /*10f10*/  IMAD.MOV.U32 R215, RZ, RZ, R4 ;  /* 0x000000ffffd77224 */ /* 0x000fe400078e0004 */
[----:B------:R-:W1:Y:S01]  /*10f20*/  LDSM.16.M88.4 R4, [R139] ;  /* 0x000000008b04783b */ /* 0x000e620000000200 */
[----:B--2---:R-:W-:Y:S01]  /*10f30*/  HMMA.16816.F32 R204, R8, R52, R148 ;  /* 0x0000003408cc723c */ /* 0x004fe20000001894 */
[----:B------:R-:W-:-:S05]  /*10f40*/  DEPBAR.LE SB0, 0x0 ;  /* 0x000080000000791a */ /* 0x000fca0000000000 */
[----:B------:R-:W-:Y:S02]  /*10f50*/  IMAD.MOV.U32 R186, RZ, RZ, R104 ;  /* 0x000000ffffba7224 */ /* 0x000fe400078e0068 */
[----:B------:R-:W-:Y:S02]  /*10f60*/  IMAD.MOV.U32 R178, RZ, RZ, R106 ;  /* 0x000000ffffb27224 */ /* 0x000fe400078e006a */
[----:B------:R-:W-:Y:S02]  /*10f70*/  IMAD.MOV.U32 R176, RZ, RZ, R105 ;  /* 0x000000ffffb07224 */ /* 0x000fe400078e0069 */
[----:B------:R-:W-:Y:S02]  /*10f80*/  IMAD.MOV.U32 R172, RZ, RZ, R107 ;  /* 0x000000ffffac7224 */ /* 0x000fe400078e006b */
[----:B------:R-:W-:Y:S01]  /*10f90*/  HMMA.16816.F32 R104, R8, R94, R152 ;  /* 0x0000005e0868723c */ /* 0x000fe20000001898 */
[----:B------:R-:W-:Y:S02]  /*10fa0*/  IMAD.MOV.U32 R2, RZ, RZ, R197 ;  /* 0x000000ffff027224 */ /* 0x000fe400078e00c5 */
[----:B------:R-:W-:-:S02]  /*10fb0*/  IMAD.MOV.U32 R0, RZ, RZ, R199 ;  /* 0x000000ffff007224 */ /* 0x000fc400078e00c7 */
[----:B------:R-:W-:Y:S02]  /*10fc0*/  IMAD.MOV.U32 R22, RZ, RZ, R196 ;  /* 0x000000ffff167224 */ /* 0x000fe400078e00c4 */
[----:B------:R-:W-:Y:S01]  /*10fd0*/  IMAD.MOV.U32 R21, RZ, RZ, R198 ;  /* 0x000000ffff157224 */ /* 0x000fe200078e00c6 */
[C---:B------:R-:W-:Y:S08]  /*10fe0*/  HMMA.16816.F32 R208, R8.reuse, R48, R140 ;  /* 0x0000003008d0723c */ /* 0x040ff0000000188c */
[C---:B------:R-:W-:Y:S08]  /*10ff0*/  HMMA.16816.F32 R228, R8.reuse, R36, R124 ;  /* 0x0000002408e4723c */ /* 0x040ff0000000187c */
[C---:B------:R-:W-:Y:S08]  /*11000*/  HMMA.16816.F32 R196, R8.reuse, R54, R144 ;  /* 0x0000003608c4723c */ /* 0x040ff00000001890 */
[C---:B------:R-:W-:Y:S08]  /*11010*/  HMMA.16816.F32 R168, R8.reuse, R38, R168 ;  /* 0x0000002608a8723c */ /* 0x040ff000000018a8 */
[----:B------:R-:W-:Y:S08]  /*11020*/  HMMA.16816.F32 R164, R8, R34, R164 ;  /* 0x0000002208a4723c */ /* 0x000ff000000018a4 */
[----:B------:R-:W-:Y:S08]  /*11030*/  HMMA.16816.F32 R108, R16, R84, RZ ;  /* 0x00000054106c723c */ /* 0x000ff000000018ff */
[----:B------:R-:W-:Y:S01]  /*11040*/  HMMA.16816.F32 R8, R8, R98, R100 ;  /* 0x000000620808723c */ /* 0x000fe20000001864 */
[----:B------:R-:W-:-:S02]  /*11050*/  IMAD.MOV.U32 R131, RZ, RZ, R107 ;  /* 0x000000ffff837224 */ /* 0x000fc400078e006b */
[----:B------:R-:W-:Y:S02]  /*11060*/  IMAD.MOV.U32 R130, RZ, RZ, R104 ;  /* 0x000000ffff827224 */ /* 0x000fe400078e0068 */
[----:B------:R-:W-:Y:S02]  /*11070*/  IMAD.MOV.U32 R129, RZ, RZ, R105 ;  /* 0x000000ffff817224 */ /* 0x000fe400078e0069 */
[----:B------:R-:W-:Y:S02]  /*11080*/  IMAD.MOV.U32 R185, RZ, RZ, R106 ;  /* 0x000000ffffb97224 */ /* 0x000fe400078e006a */
[C---:B------:R-:W-:Y:S08]  /*11090*/  HMMA.16816.F32 R104, R16.reuse, R80, RZ ;  /* 0x000000501068723c */ /* 0x040ff000000018ff */
[----:B------:R-:W-:Y:S07]  /*110a0*/  HMMA.16816.F32 R100, R16, R76, RZ ;  /* 0x0000004c1064723c */ /* 0x000fee00000018ff */
[----:B------:R-:W-:Y:S01]  /*110b0*/  IMAD.MOV.U32 R252, RZ, RZ, R8 ;  /* 0x000000fffffc7224 */ /* 0x000fe200078e0008 */
[----:B-1----:R-:W-:Y:S01]  /*110c0*/  HMMA.16816.F32 R120, R4, R48, R108 ;  /* 0x000000300478723c */ /* 0x002fe2000000186c */
[----:B------:R-:W-:-:S02]  /*110d0*/  IMAD.MOV.U32 R250, RZ, RZ, R10 ;  /* 0x000000fffffa7224 */ /* 0x000fc400078e000a */
[----:B------:R-:W-:Y:S02]  /*110e0*/  IMAD.MOV.U32 R248, RZ, RZ, R9 ;  /* 0x000000fffff87224 */ /* 0x000fe400078e0009 */
[----:B------:R-:W-:-:S03]  /*110f0*/  IMAD.MOV.U32 R237, RZ, RZ, R11 ;  /* 0x000000ffffed7224 */ /* 0x000fc600078e000b */
[C---:B------:R-:W-:Y:S08]  /*11100*/  HMMA.16816.F32 R84, R16.reuse, R86, RZ ;  /* 0x000000561054723c */ /* 0x040ff000000018ff */
[C---:B------:R-:W-:Y:S08]  /*11110*/  HMMA.16816.F32 R108, R16.reuse, R74, RZ ;  /* 0x0000004a106c723c */ /* 0x040ff000000018ff */
[C---:B------:R-:W-:Y:S08]  /*11120*/  HMMA.16816.F32 R8, R16.reuse, R72, RZ ;  /* 0x000000481008723c */ /* 0x040ff000000018ff */
[C---:B------:R-:W-:Y:S08]  /*11130*/  HMMA.16816.F32 R112, R16.reuse, R88, RZ ;  /* 0x000000581070723c */ /* 0x040ff000000018ff */
[----:B------:R-:W-:Y:S08]  /*11140*/  HMMA.16816.F32 R88, R16, R90, RZ ;  /* 0x0000005a1058723c */ /* 0x000ff000000018ff */
[----:B------:R-:W-:Y:S08]  /*11150*/  HMMA.16816.F32 R124, R4, R36, R104 ;  /* 0x00000024047c723c */ /* 0x000ff00000001868 */
[----:B------:R-:W-:Y:S08]  /*11160*/  HMMA.16816.F32 R104, R16, R78, RZ ;  /* 0x0000004e1068723c */ /* 0x000ff000000018ff */
[----:B------:R-:W-:Y:S08]  /*11170*/  HMMA.16816.F32 R144, R4, R32, R100 ;  /* 0x000000200490723c */ /* 0x000ff00000001864 */
[----:B------:R-:W-:Y:S08]  /*11180*/  HMMA.16816.F32 R100, R16, R82, RZ ;  /* 0x000000521064723c */ /* 0x000ff000000018ff */
[C---:B------:R-:W-:Y:S08]  /*11190*/  HMMA.16816.F32 R48, R4.reuse, R50, R84 ;  /* 0x000000320430723c */ /* 0x040ff00000001854 */
[C---:B------:R-:W-:Y:S07]  /*111a0*/  HMMA.16816.F32 R84, R4.reuse, R30, R108 ;  /* 0x0000001e0454723c */ /* 0x040fee000000186c */
[----:B------:R-:W-:Y:S01]  /*111b0*/  IMAD.MOV.U32 R109, RZ, RZ, R0 ;  /* 0x000000ffff6d7224 */ /* 0x000fe200078e0000 */
[----:B------:R-:W-:Y:S01]  /*111c0*/  HMMA.16816.F32 R156, R4, R28, R8 ;  /* 0x0000001c049c723c */ /* 0x000fe20000001808 */
[----:B------:R-:W-:-:S07]  /*111d0*/  IMAD R0, R235, 0x80, R190 ;  /* 0x00000080eb007824 */ /* 0x000fce00078e02be */
[----:B------:R-:W-:Y:S01]  /*111e0*/  HMMA.16816.F32 R72, R16, R64, RZ ;  /* 0x000000401048723c */ /* 0x000fe200000018ff */
[----:B------:R-:W-:-:S07]  /*111f0*/  IADD3 R33, R0, 0x10, RZ ;  /* 0x0000001000217810 */ /* 0x000fce0007ffe0ff */
[C---:B------:R-:W-:Y:S08]  /*11200*/  HMMA.16816.F32 R76, R16.reuse, R68, RZ ;  /* 0x00000044104c723c */ /* 0x040ff000000018ff */
[C---:B------:R-:W-:Y:S08]  /*11210*/  HMMA.16816.F32 R8, R16.reuse, R56, RZ ;  /* 0x000000381008723c */ /* 0x040ff000000018ff */
[----:B------:R-:W-:Y:S01]  /*11220*/  HMMA.16816.F32 R80, R16, R70, RZ ;  /* 0x000000461050723c */ /* 0x000fe200000018ff */
[----:B------:R-:W-:-:S07]  /*11230*/  IMAD.MOV.U32 R108, RZ, RZ, R2 ;  /* 0x000000ffff6c7224 */ /* 0x000fce00078e0002 */
[C---:B------:R-:W-:Y:S08]  /*11240*/  HMMA.16816.F32 R68, R16.reuse, R66, RZ ;  /* 0x000000421044723c */ /* 0x040ff000000018ff */
[----:B------:R-:W-:Y:S01]  /*11250*/  HMMA.16816.F32 R56, R16, R58, RZ ;  /* 0x0000003a1038723c */ /* 0x000fe200000018ff */
[----:B------:R-:W1:Y:S07]  /*11260*/  I2F R2, R33 ;  /* 0x0000002100027306 */ /* 0x000e6e0000201400 */
[C---:B------:R-:W-:Y:S08]  /*11270*/  HMMA.16816.F32 R116, R4.reuse, R52, R112 ;  /* 0x000000340474723c */ /* 0x040ff00000001870 */
[C---:B------:R-:W-:Y:S08]  /*11280*/  HMMA.16816.F32 R52, R4.reuse, R54, R88 ;  /* 0x000000360434723c */ /* 0x040ff00000001858 */
[C---:B------:R-:W-:Y:S07]  /*11290*/  HMMA.16816.F32 R64, R4.reuse, R34, R104 ;  /* 0x000000220440723c */ /* 0x040fee0000001868 */
[C---:B------:R-:W-:Y:S01]  /*112a0*/  IADD3 R34, R0.reuse, 0x9, RZ ;  /* 0x0000000900227810 */ /* 0x040fe20007ffe0ff */
[----:B------:R-:W-:Y:S01]  /*112b0*/  HMMA.16816.F32 R16, R4, R38, R100 ;  /* 0x000000260410723c */ /* 0x000fe20000001864 */
[----:B------:R-:W-:-:S06]  /*112c0*/  IADD3 R36, R0, 0x1, RZ ;  /* 0x0000000100247810 */ /* 0x000fcc0007ffe0ff */
[----:B------:R-:W-:Y:S02]  /*112d0*/  IMAD.MOV.U32 R38, RZ, RZ, R3 ;  /* 0x000000ffff267224 */ /* 0x000fe400078e0003 */
[----:B------:R-:W2:Y:S01]  /*112e0*/  I2F R3, R34 ;  /* 0x0000002200037306 */ /* 0x000ea20000201400 */
[C---:B------:R-:W-:Y:S01]  /*112f0*/  IADD3 R35, R0.reuse, 0x8, RZ ;  /* 0x0000000800237810 */ /* 0x040fe20007ffe0ff */
[----:B------:R-:W-:Y:S01]  /*11300*/  HMMA.16816.F32 R148, R4, R92, R72 ;  /* 0x0000005c0494723c */ /* 0x000fe20000001848 */
[----:B------:R-:W-:Y:S01]  /*11310*/  IADD3 R29, R0, 0x20, RZ ;  /* 0x00000020001d7810 */ /* 0x000fe20007ffe0ff */
[----:B------:R-:W-:Y:S02]  /*11320*/  IMAD.MOV.U32 R155, RZ, RZ, R220 ;  /* 0x000000ffff9b7224 */ /* 0x000fe400078e00dc */
[CC--:B-1----:R-:W-:Y:S02]  /*11330*/  FFMA.FTZ R122, R2.reuse, R180.reuse, R122 ;  /* 0x000000b4027a7223 */ /* 0x0c2fe4000001007a */
[----:B------:R-:W-:-:S02]  /*11340*/  FFMA.FTZ R220, R2, R180, R210 ;  /* 0x000000b402dc7223 */ /* 0x000fc400000100d2 */
[----:B------:R-:W-:Y:S01]  /*11350*/  IMAD.MOV.U32 R72, RZ, RZ, R221 ;  /* 0x000000ffff487224 */ /* 0x000fe200078e00dd */
[----:B------:R-:W-:Y:S01]  /*11360*/  HMMA.16816.F32 R160, R4, R96, R8 ;  /* 0x0000006004a0723c */ /* 0x000fe20000001808 */
[----:B------:R-:W1:Y:S01]  /*11370*/  I2F R8, R36 ;  /* 0x0000002400087306 */ /* 0x000e620000201400 */
[CC--:B------:R-:W-:Y:S02]  /*11380*/  FFMA.FTZ R92, R2.reuse, R180.reuse, R120 ;  /* 0x000000b4025c7223 */ /* 0x0c0fe40000010078 */
[----:B------:R-:W-:Y:S01]  /*11390*/  FFMA.FTZ R221, R2, R180, R208 ;  /* 0x000000b402dd7223 */ /* 0x000fe200000100d0 */
[----:B------:R-:W-:-:S03]  /*113a0*/  IADD3 R32, R0, 0x11, RZ ;  /* 0x0000001100207810 */ /* 0x000fc60007ffe0ff */
[----:B------:R-:W-:Y:S01]  /*113b0*/  HMMA.16816.F32 R140, R4, R24, R76 ;  /* 0x00000018048c723c */ /* 0x000fe2000000184c */
[----:B------:R-:W-:Y:S01]  /*113c0*/  I2F R2, R29 ;  /* 0x0000001d00027306 */ /* 0x000fe20000201400 */
[----:B------:R-:W-:-:S06]  /*113d0*/  IADD3 R30, R0, 0x19, RZ ;  /* 0x00000019001e7810 */ /* 0x000fcc0007ffe0ff */
[----:B------:R-:W-:Y:S01]  /*113e0*/  HMMA.16816.F32 R100, R4, R26, R80 ;  /* 0x0000001a0464723c */ /* 0x000fe20000001850 */
[----:B------:R-:W-:-:S07]  /*113f0*/  IMAD.MOV.U32 R11, RZ, RZ, R129 ;  /* 0x000000ffff0b7224 */ /* 0x000fce00078e0081 */
[----:B------:R-:W-:Y:S01]  /*11400*/  HMMA.16816.F32 R104, R4, R94, R68 ;  /* 0x0000005e0468723c */ /* 0x000fe20000001844 */
[----:B--2---:R-:W-:-:S07]  /*11410*/  FFMA.FTZ R93, R3, R180, R53 ;  /* 0x000000b4035d7223 */ /* 0x004fce0000010035 */
[----:B------:R-:W-:Y:S01]  /*11420*/  HMMA.16816.F32 R112, R4, R98, R56 ;  /* 0x000000620470723c */ /* 0x000fe20000001838 */
[----:B------:R-:W2:Y:S01]  /*11430*/  I2F R4, R35 ;  /* 0x0000002300047306 */ /* 0x000ea20000201400 */
[CC--:B------:R-:W-:Y:S02]  /*11440*/  FFMA.FTZ R129, R3.reuse, R180.reuse, R55 ;  /* 0x000000b403817223 */ /* 0x0c0fe40000010037 */
[CC--:B------:R-:W-:Y:S02]  /*11450*/  FFMA.FTZ R223, R3.reuse, R180.reuse, R197 ;  /* 0x000000b403df7223 */ /* 0x0c0fe400000100c5 */
[----:B------:R-:W-:-:S03]  /*11460*/  FFMA.FTZ R222, R3, R180, R199 ;  /* 0x000000b403de7223 */ /* 0x000fc600000100c7 */
[----:B------:R-:W3:Y:S01]  /*11470*/  I2F R5, R32 ;  /* 0x0000002000057306 */ /* 0x000ee20000201400 */
[----:B------:R-:W-:-:S07]  /*11480*/  IADD3 R31, R0, 0x18, RZ ;  /* 0x00000018001f7810 */ /* 0x000fce0007ffe0ff */
[----:B------:R-:W4:Y:S01]  /*11490*/  I2F R3, R30 ;  /* 0x0000001e00037306 */ /* 0x000f220000201400 */
[----:B------:R-:W-:Y:S01]  /*114a0*/  IADD3 R25, R0, 0x30, RZ ;  /* 0x0000003000197810 */ /* 0x000fe20007ffe0ff */
[----:B------:R-:W-:Y:S02]  /*114b0*/  IMAD.MOV.U32 R73, RZ, RZ, R131 ;  /* 0x000000ffff497224 */ /* 0x000fe400078e0083 */
[----:B------:R-:W-:Y:S02]  /*114c0*/  IMAD.MOV.U32 R78, RZ, RZ, R130 ;  /* 0x000000ffff4e7224 */ /* 0x000fe400078e0082 */
[----:B------:R-:W-:Y:S02]  /*114d0*/  IMAD.MOV.U32 R97, RZ, RZ, R213 ;  /* 0x000000ffff617224 */ /* 0x000fe400078e00d5 */
[----:B------:R-:W-:Y:S02]  /*114e0*/  IMAD.MOV.U32 R37, RZ, RZ, R212 ;  /* 0x000000ffff257224 */ /* 0x000fe400078e00d4 */
[----:B-1----:R-:W-:-:S02]  /*114f0*/  FFMA.FTZ R131, R8, R180, R119 ;  /* 0x000000b408837223 */ /* 0x002fc40000010077 */
[CC--:B--2---:R-:W-:Y:S02]  /*11500*/  FFMA.FTZ R226, R4.reuse, R180.reuse, R196 ;  /* 0x000000b404e27223 */ /* 0x0c4fe400000100c4 */
[CC--:B------:R-:W-:Y:S02]  /*11510*/  FFMA.FTZ R94, R4.reuse, R180.reuse, R52 ;  /* 0x000000b4045e7223 */ /* 0x0c0fe40000010034 */
[CC--:B------:R-:W-:Y:S02]  /*11520*/  FFMA.FTZ R130, R4.reuse, R180.reuse, R54 ;  /* 0x000000b404827223 */ /* 0x0c0fe40000010036 */
[-C--:B------:R-:W-:Y:S02]  /*11530*/  FFMA.FTZ R224, R4, R180.reuse, R198 ;  /* 0x000000b404e07223 */ /* 0x080fe400000100c6 */
[CC--:B------:R-:W-:Y:S01]  /*11540*/  FFMA.FTZ R88, R2.reuse, R180.reuse, R124 ;  /* 0x000000b402587223 */ /* 0x0c0fe2000001007c */
[----:B------:R-:W1:Y:S01]  /*11550*/  I2F R4, R31 ;  /* 0x0000001f00047306 */ /* 0x000e620000201400 */
[----:B------:R-:W-:-:S02]  /*11560*/  FFMA.FTZ R119, R2, R180, R126 ;  /* 0x000000b402777223 */ /* 0x000fc4000001007e */
[CC--:B------:R-:W-:Y:S02]  /*11570*/  FFMA.FTZ R213, R2.reuse, R180.reuse, R228 ;  /* 0x000000b402d57223 */ /* 0x0c0fe400000100e4 */
[-C--:B------:R-:W-:Y:S01]  /*11580*/  FFMA.FTZ R212, R2, R180.reuse, R230 ;  /* 0x000000b402d47223 */ /* 0x080fe200000100e6 */
[C---:B------:R-:W-:Y:S02]  /*11590*/  IADD3 R28, R0.reuse, 0x21, RZ ;  /* 0x00000021001c7810 */ /* 0x040fe40007ffe0ff */
[----:B------:R-:W2:Y:S01]  /*115a0*/  I2F R2, R25 ;  /* 0x0000001900027306 */ /* 0x000ea20000201400 */
[----:B------:R-:W-:Y:S01]  /*115b0*/  IADD3 R26, R0, 0x29, RZ ;  /* 0x00000029001a7810 */ /* 0x000fe20007ffe0ff */
[----:B------:R-:W-:Y:S02]  /*115c0*/  IMAD.MOV.U32 R75, RZ, RZ, R215 ;  /* 0x000000ffff4b7224 */ /* 0x000fe400078e00d7 */
[----:B------:R-:W-:Y:S02]  /*115d0*/  IMAD.MOV.U32 R10, RZ, RZ, R214 ;  /* 0x000000ffff0a7224 */ /* 0x000fe400078e00d6 */
[----:B---3--:R-:W-:-:S02]  /*115e0*/  FFMA.FTZ R91, R5, R180, R121 ;  /* 0x000000b4055b7223 */ /* 0x008fc40000010079 */
[----:B------:R-:W3:Y:S01]  /*115f0*/  I2F R9, R0 ;  /* 0x0000000000097306 */ /* 0x000ee20000201400 */
[CC--:B------:R-:W-:Y:S02]  /*11600*/  FFMA.FTZ R123, R5.reuse, R180.reuse, R123 ;  /* 0x000000b4057b7223 */ /* 0x0c0fe4000001007b */
[CC--:B------:R-:W-:Y:S02]  /*11610*/  FFMA.FTZ R154, R5.reuse, R180.reuse, R209 ;  /* 0x000000b4059a7223 */ /* 0x0c0fe400000100d1 */
[-C--:B------:R-:W-:Y:S02]  /*11620*/  FFMA.FTZ R153, R5, R180.reuse, R211 ;  /* 0x000000b405997223 */ /* 0x080fe400000100d3 */
[CC--:B----4-:R-:W-:Y:S01]  /*11630*/  FFMA.FTZ R89, R3.reuse, R180.reuse, R49 ;  /* 0x000000b403597223 */ /* 0x0d0fe20000010031 */
[----:B------:R-:W4:Y:S01]  /*11640*/  I2F R5, R28 ;  /* 0x0000001c00057306 */ /* 0x000f220000201400 */
[CC--:B------:R-:W-:Y:S02]  /*11650*/  FFMA.FTZ R120, R3.reuse, R180.reuse, R51 ;  /* 0x000000b403787223 */ /* 0x0c0fe40000010033 */
[----:B------:R-:W-:-:S02]  /*11660*/  FFMA.FTZ R215, R3, R180, R201 ;  /* 0x000000b403d77223 */ /* 0x000fc400000100c9 */
[----:B------:R-:W-:-:S03]  /*11670*/  FFMA.FTZ R214, R3, R180, R203 ;  /* 0x000000b403d67223 */ /* 0x000fc600000100cb */
[----:B------:R-:W2:Y:S01]  /*11680*/  I2F R3, R26 ;  /* 0x0000001a00037306 */ /* 0x000ea20000201400 */
[----:B------:R-:W-:Y:S01]  /*11690*/  IADD3 R27, R0, 0x28, RZ ;  /* 0x00000028001b7810 */ /* 0x000fe20007ffe0ff */
[----:B------:R-:W-:Y:S02]  /*116a0*/  IMAD.MOV.U32 R74, RZ, RZ, R219 ;  /* 0x000000ffff4a7224 */ /* 0x000fe400078e00db */
[----:B------:R-:W-:Y:S02]  /*116b0*/  IMAD.MOV.U32 R77, RZ, RZ, R218 ;  /* 0x000000ffff4d7224 */ /* 0x000fe400078e00da */
[----:B------:R-:W-:Y:S02]  /*116c0*/  IMAD.MOV.U32 R76, RZ, RZ, R128 ;  /* 0x000000ffff4c7224 */ /* 0x000fe400078e0080 */
[CC--:B-1----:R-:W-:Y:S02]  /*116d0*/  FFMA.FTZ R219, R4.reuse, R180.reuse, R200 ;  /* 0x000000b404db7223 */ /* 0x0c2fe400000100c8 */
[----:B------:R-:W-:-:S02]  /*116e0*/  FFMA.FTZ R90, R4, R180, R48 ;  /* 0x000000b4045a7223 */ /* 0x000fc40000010030 */
[CC--:B------:R-:W-:Y:S02]  /*116f0*/  FFMA.FTZ R128, R4.reuse, R180.reuse, R50 ;  /* 0x000000b404807223 */ /* 0x0c0fe40000010032 */
[-C--:B------:R-:W-:Y:S02]  /*11700*/  FFMA.FTZ R218, R4, R180.reuse, R202 ;  /* 0x000000b404da7223 */ /* 0x080fe400000100ca */
[-C--:B--2---:R-:W-:Y:S01]  /*11710*/  FFMA.FTZ R203, R2, R180.reuse, R21 ;  /* 0x000000b402cb7223 */ /* 0x084fe20000010015 */
[----:B------:R-:W1:Y:S01]  /*11720*/  I2F R4, R27 ;  /* 0x0000001b00047306 */ /* 0x000e620000201400 */
[----:B------:R-:W-:Y:S01]  /*11730*/  IADD3 R21, R0, 0x40, RZ ;  /* 0x0000004000157810 */ /* 0x000fe20007ffe0ff */
[-C--:B------:R-:W-:Y:S01]  /*11740*/  FFMA.FTZ R227, R8, R180.reuse, R205 ;  /* 0x000000b408e37223 */ /* 0x080fe200000100cd */
[----:B------:R-:W-:Y:S01]  /*11750*/  IADD3 R24, R0, 0x31, RZ ;  /* 0x0000003100187810 */ /* 0x000fe20007ffe0ff */
[-C--:B------:R-:W-:Y:S01]  /*11760*/  FFMA.FTZ R205, R2, R180.reuse, R22 ;  /* 0x000000b402cd7223 */ /* 0x080fe20000010016 */
[----:B------:R-:W-:Y:S01]  /*11770*/  IADD3 R22, R0, 0x39, RZ ;  /* 0x0000003900167810 */ /* 0x000fe20007ffe0ff */
[----:B------:R-:W-:-:S02]  /*11780*/  FFMA.FTZ R80, R2, R180, R144 ;  /* 0x000000b402507223 */ /* 0x000fc40000010090 */
[-C--:B------:R-:W-:Y:S02]  /*11790*/  FFMA.FTZ R111, R2, R180.reuse, R146 ;  /* 0x000000b4026f7223 */ /* 0x080fe40000010092 */
[CC--:B---3--:R-:W-:Y:S01]  /*117a0*/  FFMA.FTZ R152, R9.reuse, R180.reuse, R118 ;  /* 0x000000b409987223 */ /* 0x0c8fe20000010076 */
[----:B------:R-:W2:Y:S01]  /*117b0*/  I2F R2, R21 ;  /* 0x0000001500027306 */ /* 0x000ea20000201400 */
[CC--:B------:R-:W-:Y:S02]  /*117c0*/  FFMA.FTZ R96, R9.reuse, R180.reuse, R116 ;  /* 0x000000b409607223 */ /* 0x0c0fe40000010074 */
[-C--:B------:R-:W-:Y:S02]  /*117d0*/  FFMA.FTZ R232, R9, R180.reuse, R206 ;  /* 0x000000b409e87223 */ /* 0x080fe400000100ce */
[-C--:B------:R-:W-:Y:S02]  /*117e0*/  FFMA.FTZ R225, R8, R180.reuse, R207 ;  /* 0x000000b408e17223 */ /* 0x080fe400000100cf */
[----:B----4-:R-:W-:-:S02]  /*117f0*/  FFMA.FTZ R83, R5, R180, R125 ;  /* 0x000000b405537223 */ /* 0x010fc4000001007d */
[CC--:B------:R-:W-:Y:S02]  /*11800*/  FFMA.FTZ R118, R5.reuse, R180.reuse, R127 ;  /* 0x000000b405767223 */ /* 0x0c0fe4000001007f */
[CC--:B------:R-:W-:Y:S02]  /*11810*/  FFMA.FTZ R211, R5.reuse, R180.reuse, R229 ;  /* 0x000000b405d37223 */ /* 0x0c0fe400000100e5 */
[-C--:B------:R-:W-:Y:S02]  /*11820*/  FFMA.FTZ R209, R5, R180.reuse, R231 ;  /* 0x000000b405d17223 */ /* 0x080fe400000100e7 */
[CC--:B------:R-:W-:Y:S01]  /*11830*/  FFMA.FTZ R81, R3.reuse, R180.reuse, R17 ;  /* 0x000000b403517223 */ /* 0x0c0fe20000010011 */
[----:B------:R-:W3:Y:S01]  /*11840*/  I2F R5, R24 ;  /* 0x0000001800057306 */ /* 0x000ee20000201400 */
[CC--:B------:R-:W-:Y:S02]  /*11850*/  FFMA.FTZ R116, R3.reuse, R180.reuse, R19 ;  /* 0x000000b403747223 */ /* 0x0c0fe40000010013 */
[----:B------:R-:W-:-:S02]  /*11860*/  FFMA.FTZ R207, R3, R180, R169 ;  /* 0x000000b403cf7223 */ /* 0x000fc400000100a9 */
[----:B------:R-:W-:-:S03]  /*11870*/  FFMA.FTZ R206, R3, R180, R171 ;  /* 0x000000b403ce7223 */ /* 0x000fc600000100ab */
[----:B------:R-:W4:Y:S01]  /*11880*/  I2F R3, R22 ;  /* 0x0000001600037306 */ /* 0x000f220000201400 */
[----:B------:R-:W-:Y:S01]  /*11890*/  IMAD.MOV.U32 R39, RZ, RZ, R23 ;  /* 0x000000ffff277224 */ /* 0x000fe200078e0017 */
[----:B------:R-:W-:Y:S01]  /*118a0*/  IADD3 R23, R0, 0x38, RZ ;  /* 0x0000003800177810 */ /* 0x000fe20007ffe0ff */
[-C--:B-1----:R-:W-:Y:S01]  /*118b0*/  FFMA.FTZ R82, R4, R180.reuse, R16 ;  /* 0x000000b404527223 */ /* 0x082fe20000010010 */
[----:B------:R-:W-:Y:S01]  /*118c0*/  IADD3 R16, R0, 0x50, RZ ;  /* 0x0000005000107810 */ /* 0x000fe20007ffe0ff */
[-C--:B------:R-:W-:Y:S02]  /*118d0*/  FFMA.FTZ R95, R8, R180.reuse, R117 ;  /* 0x000000b4085f7223 */ /* 0x080fe40000010075 */
[----:B------:R-:W-:Y:S01]  /*118e0*/  IMAD.MOV.U32 R69, RZ, RZ, R10 ;  /* 0x000000ffff457224 */ /* 0x000fe200078e000a */
[----:B------:R-:W-:Y:S01]  /*118f0*/  IADD3 R17, R0, 0x49, RZ ;  /* 0x0000004900117810 */ /* 0x000fe20007ffe0ff */
[CC--:B------:R-:W-:Y:S02]  /*11900*/  FFMA.FTZ R210, R4.reuse, R180.reuse, R168 ;  /* 0x000000b404d27223 */ /* 0x0c0fe400000100a8 */
[----:B------:R-:W-:-:S02]  /*11910*/  FFMA.FTZ R117, R4, R180, R18 ;  /* 0x000000b404757223 */ /* 0x000fc40000010012 */
[-C--:B------:R-:W-:Y:S02]  /*11920*/  FFMA.FTZ R208, R4, R180.reuse, R170 ;  /* 0x000000b404d07223 */ /* 0x080fe400000100aa */
[----:B------:R-:W-:Y:S01]  /*11930*/  IMAD.MOV.U32 R10, RZ, RZ, R74 ;  /* 0x000000ffff0a7224 */ /* 0x000fe200078e004a */
[----:B------:R-:W1:Y:S01]  /*11940*/  I2F R4, R23 ;  /* 0x0000001700047306 */ /* 0x000e620000201400 */
[CC--:B--2---:R-:W-:Y:S02]  /*11950*/  FFMA.FTZ R74, R2.reuse, R180.reuse, R156 ;  /* 0x000000b4024a7223 */ /* 0x0c4fe4000001009c */
[CC--:B------:R-:W-:Y:S02]  /*11960*/  FFMA.FTZ R99, R2.reuse, R180.reuse, R158 ;  /* 0x000000b402637223 */ /* 0x0c0fe4000001009e */
[CC--:B------:R-:W-:Y:S02]  /*11970*/  FFMA.FTZ R197, R2.reuse, R180.reuse, R72 ;  /* 0x000000b402c57223 */ /* 0x0c0fe40000010048 */
[----:B------:R-:W-:-:S02]  /*11980*/  FFMA.FTZ R195, R2, R180, R195 ;  /* 0x000000b402c37223 */ /* 0x000fc400000100c3 */
[----:B------:R-:W-:Y:S01]  /*11990*/  IMAD.MOV.U32 R70, RZ, RZ, R11 ;  /* 0x000000ffff467224 */ /* 0x000fe200078e000b */
[----:B------:R-:W2:Y:S01]  /*119a0*/  I2F R2, R16 ;  /* 0x0000001000027306 */ /* 0x000ea20000201400 */
[-C--:B---3--:R-:W-:Y:S02]  /*119b0*/  FFMA.FTZ R202, R5, R180.reuse, R108 ;  /* 0x000000b405ca7223 */ /* 0x088fe4000001006c */
[----:B------:R-:W-:Y:S02]  /*119c0*/  IMAD.MOV.U32 R11, RZ, RZ, R77 ;  /* 0x000000ffff0b7224 */ /* 0x000fe400078e004d */
[CC--:B----4-:R-:W-:Y:S02]  /*119d0*/  FFMA.FTZ R77, R3.reuse, R180.reuse, R65 ;  /* 0x000000b4034d7223 */ /* 0x0d0fe40000010041 */
[CC--:B------:R-:W-:Y:S02]  /*119e0*/  FFMA.FTZ R108, R3.reuse, R180.reuse, R67 ;  /* 0x000000b4036c7223 */ /* 0x0c0fe40000010043 */
[----:B------:R-:W-:-:S02]  /*119f0*/  FFMA.FTZ R199, R3, R180, R165 ;  /* 0x000000b403c77223 */ /* 0x000fc400000100a5 */
[-C--:B------:R-:W-:Y:S02]  /*11a00*/  FFMA.FTZ R198, R3, R180.reuse, R167 ;  /* 0x000000b403c67223 */ /* 0x080fe400000100a7 */
[----:B------:R-:W3:Y:S01]  /*11a10*/  I2F R3, R17 ;  /* 0x0000001100037306 */ /* 0x000ee20000201400 */
[----:B------:R-:W-:Y:S02]  /*11a20*/  IMAD.MOV.U32 R71, RZ, RZ, R38 ;  /* 0x000000ffff477224 */ /* 0x000fe400078e0026 */
[----:B------:R-:W-:Y:S02]  /*11a30*/  IMAD.MOV.U32 R38, RZ, RZ, R73 ;  /* 0x000000ffff267224 */ /* 0x000fe400078e0049 */
[----:B------:R-:W-:Y:S02]  /*11a40*/  IMAD.MOV.U32 R73, RZ, RZ, R78 ;  /* 0x000000ffff497224 */ /* 0x000fe400078e004e */
[----:B------:R-:W-:Y:S02]  /*11a50*/  IMAD.MOV.U32 R56, RZ, RZ, R39 ;  /* 0x000000ffff387224 */ /* 0x000fe400078e0027 */
[----:B------:R-:W-:Y:S01]  /*11a60*/  IMAD.MOV.U32 R39, RZ, RZ, R10 ;  /* 0x000000ffff277224 */ /* 0x000fe200078e000a */
[----:B------:R-:W-:Y:S01]  /*11a70*/  IADD3 R10, R0, 0x60, RZ ;  /* 0x00000060000a7810 */ /* 0x000fe20007ffe0ff */
[----:B------:R-:W-:-:S02]  /*11a80*/  FFMA.FTZ R201, R5, R180, R109 ;  /* 0x000000b405c97223 */ /* 0x000fc4000001006d */
[----:B------:R-:W-:Y:S02]  /*11a90*/  IMAD.MOV.U32 R59, RZ, RZ, R97 ;  /* 0x000000ffff3b7224 */ /* 0x000fe400078e0061 */
[----:B-1----:R-:W-:Y:S02]  /*11aa0*/  FFMA.FTZ R109, R4, R180, R66 ;  /* 0x000000b4046d7223 */ /* 0x002fe40000010042 */
[----:B------:R-:W-:Y:S01]  /*11ab0*/  IMAD.MOV.U32 R97, RZ, RZ, R11 ;  /* 0x000000ffff617224 */ /* 0x000fe200078e000b */
[----:B------:R-:W-:Y:S01]  /*11ac0*/  IADD3 R11, R0, 0x59, RZ ;  /* 0x00000059000b7810 */ /* 0x000fe20007ffe0ff */
[----:B------:R-:W-:Y:S02]  /*11ad0*/  IMAD.MOV.U32 R57, RZ, RZ, R73 ;  /* 0x000000ffff397224 */ /* 0x000fe400078e0049 */
[----:B------:R-:W-:Y:S02]  /*11ae0*/  IMAD.MOV.U32 R7, RZ, RZ, R185 ;  /* 0x000000ffff077224 */ /* 0x000fe400078e00b9 */
[----:B------:R-:W-:-:S02]  /*11af0*/  IMAD.MOV.U32 R6, RZ, RZ, R69 ;  /* 0x000000ffff067224 */ /* 0x000fc400078e0045 */
[CC--:B--2---:R-:W-:Y:S02]  /*11b00*/  FFMA.FTZ R66, R2.reuse, R180.reuse, R140 ;  /* 0x000000b402427223 */ /* 0x0c4fe4000001008c */
[CC--:B------:R-:W-:Y:S02]  /*11b10*/  FFMA.FTZ R73, R2.reuse, R180.reuse, R142 ;  /* 0x000000b402497223 */ /* 0x0c0fe4000001008e */
[CC--:B------:R-:W-:Y:S02]  /*11b20*/  FFMA.FTZ R127, R2.reuse, R180.reuse, R15 ;  /* 0x000000b4027f7223 */ /* 0x0c0fe4000001000f */
[----:B------:R-:W-:Y:S02]  /*11b30*/  FFMA.FTZ R185, R2, R180, R14 ;  /* 0x000000b402b97223 */ /* 0x000fe4000001000e */
[----:B------:R-:W-:Y:S01]  /*11b40*/  IMAD.MOV.U32 R69, RZ, RZ, R38 ;  /* 0x000000ffff457224 */ /* 0x000fe200078e0026 */
[----:B------:R-:W1:Y:S01]  /*11b50*/  I2F R2, R10 ;  /* 0x0000000a00027306 */ /* 0x000e620000201400 */
[----:B------:R-:W-:-:S02]  /*11b60*/  IMAD.MOV.U32 R38, RZ, RZ, R75 ;  /* 0x000000ffff267224 */ /* 0x000fc400078e004b */
[CC--:B---3--:R-:W-:Y:S02]  /*11b70*/  FFMA.FTZ R68, R3.reuse, R180.reuse, R85 ;  /* 0x000000b403447223 */ /* 0x0c8fe40000010055 */
[CC--:B------:R-:W-:Y:S02]  /*11b80*/  FFMA.FTZ R75, R3.reuse, R180.reuse, R87 ;  /* 0x000000b4034b7223 */ /* 0x0c0fe40000010057 */
[CC--:B------:R-:W-:Y:S02]  /*11b90*/  FFMA.FTZ R188, R3.reuse, R180.reuse, R188 ;  /* 0x000000b403bc7223 */ /* 0x0c0fe400000100bc */
[-C--:B------:R-:W-:Y:S02]  /*11ba0*/  FFMA.FTZ R187, R3, R180.reuse, R187 ;  /* 0x000000b403bb7223 */ /* 0x080fe400000100bb */
[----:B------:R-:W2:Y:S01]  /*11bb0*/  I2F R3, R11 ;  /* 0x0000000b00037306 */ /* 0x000ea20000201400 */
[C---:B------:R-:W-:Y:S02]  /*11bc0*/  IADD3 R19, R0.reuse, 0x41, RZ ;  /* 0x0000004100137810 */ /* 0x040fe40007ffe0ff */
[C---:B------:R-:W-:Y:S01]  /*11bd0*/  IADD3 R8, R0.reuse, 0x68, RZ ;  /* 0x0000006800087810 */ /* 0x040fe20007ffe0ff */
[-C--:B------:R-:W-:Y:S01]  /*11be0*/  FFMA.FTZ R234, R9, R180.reuse, R204 ;  /* 0x000000b409ea7223 */ /* 0x080fe200000100cc */
[----:B------:R-:W-:Y:S01]  /*11bf0*/  IADD3 R9, R0, 0x61, RZ ;  /* 0x0000006100097810 */ /* 0x000fe20007ffe0ff */
[----:B------:R-:W-:-:S02]  /*11c00*/  FFMA.FTZ R79, R5, R180, R145 ;  /* 0x000000b4054f7223 */ /* 0x000fc40000010091 */
[-C--:B------:R-:W-:Y:S02]  /*11c10*/  FFMA.FTZ R110, R5, R180.reuse, R147 ;  /* 0x000000b4056e7223 */ /* 0x080fe40000010093 */
[----:B------:R-:W-:Y:S01]  /*11c20*/  IMAD.MOV.U32 R121, RZ, RZ, R38 ;  /* 0x000000ffff797224 */ /* 0x000fe200078e0026 */
[----:B------:R-:W3:Y:S01]  /*11c30*/  I2F R5, R19 ;  /* 0x0000001300057306 */ /* 0x000ee20000201400 */
[CC--:B-1----:R-:W-:Y:S02]  /*11c40*/  FFMA.FTZ R38, R2.reuse, R180.reuse, R148 ;  /* 0x000000b402267223 */ /* 0x0c2fe40000010094 */
[CC--:B------:R-:W-:Y:S02]  /*11c50*/  FFMA.FTZ R65, R2.reuse, R180.reuse, R150 ;  /* 0x000000b402417223 */ /* 0x0c0fe40000010096 */
[CC--:B------:R-:W-:Y:S02]  /*11c60*/  FFMA.FTZ R171, R2.reuse, R180.reuse, R59 ;  /* 0x000000b402ab7223 */ /* 0x0c0fe4000001003b */
[----:B------:R-:W-:-:S02]  /*11c70*/  FFMA.FTZ R169, R2, R180, R37 ;  /* 0x000000b402a97223 */ /* 0x000fc40000010025 */
[----:B------:R-:W1:Y:S01]  /*11c80*/  I2F R2, R8 ;  /* 0x0000000800027306 */ /* 0x000e620000201400 */
[CC--:B--2---:R-:W-:Y:S02]  /*11c90*/  FFMA.FTZ R55, R3.reuse, R180.reuse, R101 ;  /* 0x000000b403377223 */ /* 0x0c4fe40000010065 */
[CC--:B------:R-:W-:Y:S02]  /*11ca0*/  FFMA.FTZ R67, R3.reuse, R180.reuse, R103 ;  /* 0x000000b403437223 */ /* 0x0c0fe40000010067 */
[CC--:B------:R-:W-:Y:S02]  /*11cb0*/  FFMA.FTZ R176, R3.reuse, R180.reuse, R176 ;  /* 0x000000b403b07223 */ /* 0x0c0fe400000100b0 */
[-C--:B------:R-:W-:Y:S02]  /*11cc0*/  FFMA.FTZ R172, R3, R180.reuse, R172 ;  /* 0x000000b403ac7223 */ /* 0x080fe400000100ac */
[----:B------:R-:W2:Y:S01]  /*11cd0*/  I2F R3, R9 ;  /* 0x0000000900037306 */ /* 0x000ea20000201400 */
[----:B------:R-:W-:Y:S01]  /*11ce0*/  IADD3 R15, R0, 0x51, RZ ;  /* 0x00000051000f7810 */ /* 0x000fe20007ffe0ff */
[----:B------:R-:W-:-:S02]  /*11cf0*/  FFMA.FTZ R200, R4, R180, R166 ;  /* 0x000000b404c87223 */ /* 0x000fc400000100a6 */
[CC--:B---3--:R-:W-:Y:S02]  /*11d00*/  FFMA.FTZ R72, R5.reuse, R180.reuse, R157 ;  /* 0x000000b405487223 */ /* 0x0c8fe4000001009d */
[CC--:B------:R-:W-:Y:S02]  /*11d10*/  FFMA.FTZ R98, R5.reuse, R180.reuse, R159 ;  /* 0x000000b405627223 */ /* 0x0c0fe4000001009f */
[CC--:B------:R-:W-:Y:S02]  /*11d20*/  FFMA.FTZ R193, R5.reuse, R180.reuse, R193 ;  /* 0x000000b405c17223 */ /* 0x0c0fe400000100c1 */
[-C--:B------:R-:W-:Y:S02]  /*11d30*/  FFMA.FTZ R192, R5, R180.reuse, R192 ;  /* 0x000000b405c07223 */ /* 0x080fe400000100c0 */
[----:B------:R-:W3:Y:S01]  /*11d40*/  I2F R5, R15 ;  /* 0x0000000f00057306 */ /* 0x000ee20000201400 */
[-C--:B-1----:R-:W-:Y:S01]  /*11d50*/  FFMA.FTZ R166, R2, R180.reuse, R7 ;  /* 0x000000b402a67223 */ /* 0x082fe20000010007 */
[----:B------:R-:W-:Y:S01]  /*11d60*/  IADD3 R7, R0, 0x69, RZ ;  /* 0x0000006900077810 */ /* 0x000fe20007ffe0ff */
[----:B------:R-:W-:-:S02]  /*11d70*/  FFMA.FTZ R170, R2, R180, R57 ;  /* 0x000000b402aa7223 */ /* 0x000fc40000010039 */
[-C--:B--2---:R-:W-:Y:S02]  /*11d80*/  FFMA.FTZ R167, R3, R180.reuse, R56 ;  /* 0x000000b403a77223 */ /* 0x084fe40000010038 */
[CC--:B------:R-:W-:Y:S02]  /*11d90*/  FFMA.FTZ R57, R2.reuse, R180.reuse, R104 ;  /* 0x000000b402397223 */ /* 0x0c0fe40000010068 */
[-C--:B------:R-:W-:Y:S02]  /*11da0*/  FFMA.FTZ R56, R2, R180.reuse, R106 ;  /* 0x000000b402387223 */ /* 0x080fe4000001006a */
[----:B------:R-:W1:Y:S01]  /*11db0*/  I2F R2, R7 ;  /* 0x0000000700027306 */ /* 0x000e620000201400 */
[----:B------:R-:W-:Y:S01]  /*11dc0*/  IMAD.MOV.U32 R58, RZ, RZ, R70 ;  /* 0x000000ffff3a7224 */ /* 0x000fe200078e0046 */
[----:B------:R-:W-:Y:S01]  /*11dd0*/  IADD3 R18, R0, 0x48, RZ ;  /* 0x0000004800127810 */ /* 0x000fe20007ffe0ff */
[----:B---3--:R-:W-:Y:S02]  /*11de0*/  FFMA.FTZ R125, R5, R180, R6 ;  /* 0x000000b4057d7223 */ /* 0x008fe40000010006 */
[----:B------:R-:W-:-:S02]  /*11df0*/  IMAD.MOV.U32 R6, RZ, RZ, R69 ;  /* 0x000000ffff067224 */ /* 0x000fc400078e0045 */
[CC--:B------:R-:W-:Y:S02]  /*11e00*/  FFMA.FTZ R204, R4.reuse, R180.reuse, R164 ;  /* 0x000000b404cc7223 */ /* 0x0c0fe400000100a4 */
[----:B------:R-:W-:Y:S02]  /*11e10*/  IMAD.MOV.U32 R54, RZ, RZ, R71 ;  /* 0x000000ffff367224 */ /* 0x000fe400078e0047 */
[-C--:B------:R-:W-:Y:S02]  /*11e20*/  FFMA.FTZ R78, R4, R180.reuse, R64 ;  /* 0x000000b4044e7223 */ /* 0x080fe40000010040 */
[----:B------:R-:W-:Y:S01]  /*11e30*/  IMAD.MOV.U32 R52, RZ, RZ, R58 ;  /* 0x000000ffff347224 */ /* 0x000fe200078e003a */
[----:B------:R-:W2:Y:S01]  /*11e40*/  I2F R4, R18 ;  /* 0x0000001200047306 */ /* 0x000ea20000201400 */
[-C--:B-1----:R-:W-:Y:S01]  /*11e50*/  FFMA.FTZ R164, R2, R180.reuse, R6 ;  /* 0x000000b402a47223 */ /* 0x082fe20000010006 */
[----:B------:R-:W-:Y:S01]  /*11e60*/  IADD3 R6, R0, 0x70, RZ ;  /* 0x0000007000067810 */ /* 0x000fe20007ffe0ff */
[----:B------:R-:W-:-:S02]  /*11e70*/  FFMA.FTZ R168, R3, R180, R54 ;  /* 0x000000b403a87223 */ /* 0x000fc40000010036 */
[CC--:B------:R-:W-:Y:S02]  /*11e80*/  FFMA.FTZ R54, R2.reuse, R180.reuse, R105 ;  /* 0x000000b402367223 */ /* 0x0c0fe40000010069 */
[CC--:B------:R-:W-:Y:S02]  /*11e90*/  FFMA.FTZ R53, R2.reuse, R180.reuse, R107 ;  /* 0x000000b402357223 */ /* 0x0c0fe4000001006b */
[-C--:B------:R-:W-:Y:S02]  /*11ea0*/  FFMA.FTZ R165, R2, R180.reuse, R52 ;  /* 0x000000b402a57223 */ /* 0x080fe40000010034 */
[----:B------:R-:W1:Y:S01]  /*11eb0*/  I2F R2, R6 ;  /* 0x0000000600027306 */ /* 0x000e620000201400 */
[----:B------:R-:W-:Y:S01]  /*11ec0*/  IADD3 R14, R0, 0x58, RZ ;  /* 0x00000058000e7810 */ /* 0x000fe20007ffe0ff */
[CC--:B------:R-:W-:Y:S02]  /*11ed0*/  FFMA.FTZ R64, R5.reuse, R180.reuse, R141 ;  /* 0x000000b405407223 */ /* 0x0c0fe4000001008d */
[----:B------:R-:W-:-:S02]  /*11ee0*/  FFMA.FTZ R71, R5, R180, R143 ;  /* 0x000000b405477223 */ /* 0x000fc4000001008f */
[CC--:B--2---:R-:W-:Y:S02]  /*11ef0*/  FFMA.FTZ R196, R4.reuse, R180.reuse, R76 ;  /* 0x000000b404c47223 */ /* 0x0c4fe4000001004c */
[CC--:B------:R-:W-:Y:S02]  /*11f00*/  FFMA.FTZ R70, R4.reuse, R180.reuse, R84 ;  /* 0x000000b404467223 */ /* 0x0c0fe40000010054 */
[CC--:B------:R-:W-:Y:S02]  /*11f10*/  FFMA.FTZ R76, R4.reuse, R180.reuse, R86 ;  /* 0x000000b4044c7223 */ /* 0x0c0fe40000010056 */
[-C--:B------:R-:W-:Y:S02]  /*11f20*/  FFMA.FTZ R189, R4, R180.reuse, R189 ;  /* 0x000000b404bd7223 */ /* 0x080fe400000100bd */
[-C--:B------:R-:W-:Y:S01]  /*11f30*/  FFMA.FTZ R179, R5, R180.reuse, R179 ;  /* 0x000000b405b37223 */ /* 0x080fe200000100b3 */
[----:B------:R-:W2:Y:S01]  /*11f40*/  I2F R4, R14 ;  /* 0x0000000e00047306 */ /* 0x000ea20000201400 */
[----:B------:R-:W-:Y:S01]  /*11f50*/  IADD3 R5, R0, 0x71, RZ ;  /* 0x0000007100057810 */ /* 0x000fe20007ffe0ff */
[----:B-1----:R-:W-:-:S02]  /*11f60*/  FFMA.FTZ R52, R2, R180, R160 ;  /* 0x000000b402347223 */ /* 0x002fc400000100a0 */
[CC--:B------:R-:W-:Y:S02]  /*11f70*/  FFMA.FTZ R51, R2.reuse, R180.reuse, R162 ;  /* 0x000000b402337223 */ /* 0x0c0fe400000100a2 */
[CC--:B------:R-:W-:Y:S02]  /*11f80*/  FFMA.FTZ R160, R2.reuse, R180.reuse, R121 ;  /* 0x000000b402a07223 */ /* 0x0c0fe40000010079 */
[-C--:B------:R-:W-:Y:S02]  /*11f90*/  FFMA.FTZ R155, R2, R180.reuse, R155 ;  /* 0x000000b4029b7223 */ /* 0x080fe4000001009b */
[----:B------:R-:W1:Y:S01]  /*11fa0*/  I2F R2, R5 ;  /* 0x0000000500027306 */ /* 0x000e620000201400 */
[CC--:B--2---:R-:W-:Y:S02]  /*11fb0*/  FFMA.FTZ R186, R4.reuse, R180.reuse, R186 ;  /* 0x000000b404ba7223 */ /* 0x0c4fe400000100ba */
[CC--:B------:R-:W-:Y:S02]  /*11fc0*/  FFMA.FTZ R58, R4.reuse, R180.reuse, R100 ;  /* 0x000000b4043a7223 */ /* 0x0c0fe40000010064 */
[----:B------:R-:W-:-:S02]  /*11fd0*/  FFMA.FTZ R69, R4, R180, R102 ;  /* 0x000000b404457223 */ /* 0x000fc40000010066 */
[-C--:B------:R-:W-:Y:S01]  /*11fe0*/  FFMA.FTZ R178, R4, R180.reuse, R178 ;  /* 0x000000b404b27223 */ /* 0x080fe200000100b2 */
[----:B------:R-:W-:Y:S01]  /*11ff0*/  IADD3 R4, R0, 0x78, RZ ;  /* 0x0000007800047810 */ /* 0x000fe20007ffe0ff */
[CC--:B-1----:R-:W-:Y:S02]  /*12000*/  FFMA.FTZ R50, R2.reuse, R180.reuse, R161 ;  /* 0x000000b402327223 */ /* 0x0c2fe400000100a1 */
[CC--:B------:R-:W-:Y:S02]  /*12010*/  FFMA.FTZ R49, R2.reuse, R180.reuse, R163 ;  /* 0x000000b402317223 */ /* 0x0c0fe400000100a3 */
[CC--:B------:R-:W-:Y:S02]  /*12020*/  FFMA.FTZ R158, R2.reuse, R180.reuse, R39 ;  /* 0x000000b4029e7223 */ /* 0x0c0fe40000010027 */
[----:B------:R-:W-:Y:S02]  /*12030*/  FFMA.FTZ R157, R2, R180, R97 ;  /* 0x000000b4029d7223 */ /* 0x000fe40000010061 */
[----:B------:R-:W1:Y:S01]  /*12040*/  I2F R2, R4 ;  /* 0x0000000400027306 */ /* 0x000e620000201400 */
[----:B------:R-:W-:-:S02]  /*12050*/  ISETP.GE.AND P2, PT, R0, R61, PT ;  /* 0x0000003d0000720c */ /* 0x000fc40003f46270 */
[-C--:B------:R-:W-:Y:S02]  /*12060*/  ISETP.GE.AND P1, PT, R36, R61.reuse, PT ;  /* 0x0000003d2400720c */ /* 0x080fe40003f26270 */
[-C--:B------:R-:W-:Y:S02]  /*12070*/  ISETP.GE.AND P6, PT, R35, R61.reuse, PT ;  /* 0x0000003d2300720c */ /* 0x080fe40003fc6270 */
[-C--:B------:R-:W-:Y:S02]  /*12080*/  ISETP.GE.AND P3, PT, R34, R61.reuse, PT ;  /* 0x0000003d2200720c */ /* 0x080fe40003f66270 */
[-C--:B------:R-:W-:Y:S02]  /*12090*/  ISETP.GE.AND P5, PT, R33, R61.reuse, PT ;  /* 0x0000003d2100720c */ /* 0x080fe40003fa6270 */
[----:B------:R-:W-:Y:S02]  /*120a0*/  ISETP.GE.AND P4, PT, R32, R61, PT ;  /* 0x0000003d2000720c */ /* 0x000fe40003f86270 */
[----:B------:R-:W-:-:S02]  /*120b0*/  FSEL R85, R96, -INF , !P2 ;  /* 0xff80000060557808 */ /* 0x000fc40005000000 */
[----:B------:R-:W-:Y:S01]  /*120c0*/  FSEL R97, R95, -INF , !P1 ;  /* 0xff8000005f617808 */ /* 0x000fe20004800000 */
[CC--:B-1----:R-:W-:Y:S01]  /*120d0*/  FFMA.FTZ R159, R2.reuse, R180.reuse, R252 ;  /* 0x000000b4029f7223 */ /* 0x0c2fe200000100fc */
[-C--:B------:R-:W-:Y:S01]  /*120e0*/  ISETP.GE.AND P2, PT, R31, R61.reuse, PT ;  /* 0x0000003d1f00720c */ /* 0x080fe20003f46270 */
[-C--:B------:R-:W-:Y:S01]  /*120f0*/  FFMA.FTZ R48, R2, R180.reuse, R112 ;  /* 0x000000b402307223 */ /* 0x080fe20000010070 */
[-C--:B------:R-:W-:Y:S01]  /*12100*/  ISETP.GE.AND P1, PT, R30, R61.reuse, PT ;  /* 0x0000003d1e00720c */ /* 0x080fe20003f26270 */
[-C--:B------:R-:W-:Y:S01]  /*12110*/  FFMA.FTZ R39, R2, R180.reuse, R114 ;  /* 0x000000b402277223 */ /* 0x080fe20000010072 */
[----:B------:R-:W-:Y:S01]  /*12120*/  FSEL R96, R94, -INF , !P6 ;  /* 0xff8000005e607808 */ /* 0x000fe20007000000 */
[----:B------:R-:W-:Y:S01]  /*12130*/  FFMA.FTZ R156, R2, R180, R250 ;  /* 0x000000b4029c7223 */ /* 0x000fe200000100fa */
[----:B------:R-:W-:Y:S01]  /*12140*/  IADD3 R2, R0, 0x79, RZ ;  /* 0x0000007900027810 */ /* 0x000fe20007ffe0ff */
[----:B------:R-:W-:Y:S01]  /*12150*/  BAR.SYNC.DEFER_BLOCKING 0x0 ;  /* 0x0000000000007b1d */ /* 0x000fe20000010000 */
[----:B------:R-:W-:-:S02]  /*12160*/  ISETP.GE.AND P6, PT, R29, R61, PT ;  /* 0x0000003d1d00720c */ /* 0x000fc40003fc6270 */
[----:B------:R-:W-:Y:S01]  /*12170*/  FSEL R95, R93, -INF , !P3 ;  /* 0xff8000005d5f7808 */ /* 0x000fe20005800000 */
[CC--:B------:R-:W-:Y:S01]  /*12180*/  FFMA.FTZ R37, R3.reuse, R180.reuse, R149 ;  /* 0x000000b403257223 */ /* 0x0c0fe20000010095 */
[-C--:B------:R-:W-:Y:S01]  /*12190*/  ISETP.GE.AND P3, PT, R28, R61.reuse, PT ;  /* 0x0000003d1c00720c */ /* 0x080fe20003f66270 */
[----:B------:R-:W-:Y:S01]  /*121a0*/  FFMA.FTZ R59, R3, R180, R151 ;  /* 0x000000b4033b7223 */ /* 0x000fe20000010097 */
[----:B------:R-:W-:Y:S01]  /*121b0*/  FSEL R94, R92, -INF , !P5 ;  /* 0xff8000005c5e7808 */ /* 0x000fe20006800000 */
[----:B------:R-:W1:Y:S01]  /*121c0*/  I2F R3, R2 ;  /* 0x0000000200037306 */ /* 0x000e620000201400 */
[----:B------:R-:W-:Y:S02]  /*121d0*/  FSEL R93, R91, -INF , !P4 ;  /* 0xff8000005b5d7808 */ /* 0x000fe40006000000 */
[-C--:B------:R-:W-:Y:S02]  /*121e0*/  ISETP.GE.AND P5, PT, R27, R61.reuse, PT ;  /* 0x0000003d1b00720c */ /* 0x080fe40003fa6270 */
[----:B------:R-:W-:-:S02]  /*121f0*/  ISETP.GE.AND P4, PT, R26, R61, PT ;  /* 0x0000003d1a00720c */ /* 0x000fc40003f86270 */
[----:B------:R-:W-:Y:S02]  /*12200*/  FSEL R92, R90, -INF , !P2 ;  /* 0xff8000005a5c7808 */ /* 0x000fe40005000000 */
[----:B------:R-:W-:Y:S02]  /*12210*/  FSEL R91, R89, -INF , !P1 ;  /* 0xff800000595b7808 */ /* 0x000fe40004800000 */
[-C--:B------:R-:W-:Y:S02]  /*12220*/  ISETP.GE.AND P2, PT, R25, R61.reuse, PT ;  /* 0x0000003d1900720c */ /* 0x080fe40003f46270 */
[-C--:B------:R-:W-:Y:S02]  /*12230*/  ISETP.GE.AND P1, PT, R24, R61.reuse, PT ;  /* 0x0000003d1800720c */ /* 0x080fe40003f26270 */
[----:B------:R-:W-:Y:S02]  /*12240*/  FSEL R90, R88, -INF , !P6 ;  /* 0xff800000585a7808 */ /* 0x000fe40007000000 */
[----:B------:R-:W-:-:S02]  /*12250*/  ISETP.GE.AND P6, PT, R23, R61, PT ;  /* 0x0000003d1700720c */ /* 0x000fc40003fc6270 */
[----:B------:R-:W-:Y:S02]  /*12260*/  FSEL R89, R83, -INF , !P3 ;  /* 0xff80000053597808 */ /* 0x000fe40005800000 */
[-C--:B------:R-:W-:Y:S02]  /*12270*/  ISETP.GE.AND P3, PT, R22, R61.reuse, PT ;  /* 0x0000003d1600720c */ /* 0x080fe40003f66270 */
[----:B------:R-:W-:Y:S02]  /*12280*/  FSEL R88, R82, -INF , !P5 ;  /* 0xff80000052587808 */ /* 0x000fe40006800000 */
        /* <DEDUP_REMOVED lines=27> */
[----:B------:R-:W-:Y:S01]  /*12440*/  FSEL R68, R38, -INF , !P2 ;  /* 0xff80000026447808 */ /* 0x000fe20005000000 */
[----:B-1----:R-:W-:Y:S01]  /*12450*/  FFMA.FTZ R38, R3, R180, R113 ;  /* 0x000000b403267223 */ /* 0x002fe20000010071 */
[----:B------:R-:W-:Y:S02]  /*12460*/  FSEL R66, R37, -INF , !P1 ;  /* 0xff80000025427808 */ /* 0x000fe40004800000 */
[-C--:B------:R-:W-:Y:S02]  /*12470*/  ISETP.GE.AND P2, PT, R4, R61.reuse, PT ;  /* 0x0000003d0400720c */ /* 0x080fe40003f46270 */
[----:B------:R-:W-:Y:S02]  /*12480*/  ISETP.GE.AND P1, PT, R2, R61, PT ;  /* 0x0000003d0200720c */ /* 0x000fe40003f26270 */
        /* <DEDUP_REMOVED lines=21> */
[----:B------:R-:W-:Y:S02]  /*125e0*/  ISETP.GE.AND P2, PT, R27, R60, PT ;  /* 0x0000003c1b00720c */ /* 0x000fe40003f46270 */
[----:B------:R-:W-:Y:S02]  /*125f0*/  FSEL R123, R123, -INF , !P1 ;  /* 0xff8000007b7b7808 */ /* 0x000fe40004800000 */
[----:B------:R-:W-:Y:S01]  /*12600*/  FSEL R124, R128, -INF , !P6 ;  /* 0xff800000807c7808 */ /* 0x000fe20007000000 */
[----:B------:R-:W-:Y:S01]  /*12610*/  FFMA.FTZ R37, R3, R180, R115 ;  /* 0x000000b403257223 */ /* 0x000fe20000010073 */
        /* <DEDUP_REMOVED lines=34> */
[----:B------:R-:W-:Y:S02]  /*12840*/  FSEL R69, R65, -INF , !P6 ;  /* 0xff80000041457808 */ /* 0x000fe40007000000 */
[-C--:B------:R-:W-:Y:S02]  /*12850*/  ISETP.GE.AND P6, PT, R4, R60.reuse, PT ;  /* 0x0000003c0400720c */ /* 0x080fe40003fc6270 */
[----:B------:R-:W-:Y:S02]  /*12860*/  FSEL R67, R59, -INF , !P3 ;  /* 0xff8000003b437808 */ /* 0x000fe40005800000 */
[----:B------:R-:W-:-:S02]  /*12870*/  ISETP.GE.AND P2, PT, R6, R60, PT ;  /* 0x0000003c0600720c */ /* 0x000fc40003f46270 */
[-C--:B------:R-:W-:Y:S02]  /*12880*/  ISETP.GE.AND P1, PT, R5, R60.reuse, PT ;  /* 0x0000003c0500720c */ /* 0x080fe40003f26270 */
[----:B------:R-:W-:Y:S02]  /*12890*/  ISETP.GE.AND P3, PT, R2, R60, PT ;  /* 0x0000003c0200720c */ /* 0x000fe40003f66270 */
[----:B------:R-:W-:Y:S02]  /*128a0*/  FSEL R65, R56, -INF , !P5 ;  /* 0xff80000038417808 */ /* 0x000fe40006800000 */
[----:B------:R-:W-:Y:S02]  /*128b0*/  FSEL R60, R53, -INF , !P4 ;  /* 0xff800000353c7808 */ /* 0x000fe40006000000 */
[C---:B------:R-:W-:Y:S02]  /*128c0*/  ISETP.GE.AND P5, PT, R0.reuse, R63, PT ;  /* 0x0000003f0000720c */ /* 0x040fe40003fa6270 */
[----:B------:R-:W-:-:S02]  /*128d0*/  ISETP.GE.AND P4, PT, R0, R62, PT ;  /* 0x0000003e0000720c */ /* 0x000fc40003f86270 */
[----:B------:R-:W-:Y:S02]  /*128e0*/  FSEL R53, R39, -INF , !P6 ;  /* 0xff80000027357808 */ /* 0x000fe40007000000 */
[----:B------:R-:W-:Y:S02]  /*128f0*/  FSEL R59, R51, -INF , !P2 ;  /* 0xff800000333b7808 */ /* 0x000fe40005000000 */
[----:B------:R-:W-:Y:S02]  /*12900*/  ISETP.GE.AND P6, PT, R35, R63, PT ;  /* 0x0000003f2300720c */ /* 0x000fe40003fc6270 */
[----:B------:R-:W-:Y:S02]  /*12910*/  FSEL R51, R37, -INF , !P3 ;  /* 0xff80000025337808 */ /* 0x000fe40005800000 */
[----:B------:R-:W-:Y:S02]  /*12920*/  ISETP.GE.AND P3, PT, R35, R62, PT ;  /* 0x0000003e2300720c */ /* 0x000fe40003f66270 */
[----:B------:R-:W-:-:S02]  /*12930*/  FSEL R126, R234, -INF , !P5 ;  /* 0xff800000ea7e7808 */ /* 0x000fc40006800000 */
[----:B------:R-:W-:Y:S02]  /*12940*/  FSEL R37, R232, -INF , !P4 ;  /* 0xff800000e8257808 */ /* 0x000fe40006000000 */
[-C--:B------:R-:W-:Y:S02]  /*12950*/  ISETP.GE.AND P2, PT, R36, R63.reuse, PT ;  /* 0x0000003f2400720c */ /* 0x080fe40003f46270 */
[C---:B------:R-:W-:Y:S02]  /*12960*/  ISETP.GE.AND P5, PT, R34.reuse, R63, PT ;  /* 0x0000003f2200720c */ /* 0x040fe40003fa6270 */
[----:B------:R-:W-:Y:S02]  /*12970*/  ISETP.GE.AND P4, PT, R34, R62, PT ;  /* 0x0000003e2200720c */ /* 0x000fe40003f86270 */
[----:B------:R-:W-:Y:S02]  /*12980*/  FSEL R149, R226, -INF , !P6 ;  /* 0xff800000e2957808 */ /* 0x000fe40007000000 */
[----:B------:R-:W-:-:S02]  /*12990*/  FSEL R56, R49, -INF , !P1 ;  /* 0xff80000031387808 */ /* 0x000fc40004800000 */
[----:B------:R-:W-:Y:S02]  /*129a0*/  ISETP.GE.AND P6, PT, R32, R63, PT ;  /* 0x0000003f2000720c */ /* 0x000fe40003fc6270 */
[----:B------:R-:W-:Y:S02]  /*129b0*/  FSEL R49, R224, -INF , !P3 ;  /* 0xff800000e0317808 */ /* 0x000fe40005800000 */
[----:B------:R-:W-:Y:S02]  /*129c0*/  FSEL R150, R227, -INF , !P2 ;  /* 0xff800000e3967808 */ /* 0x000fe40005000000 */
[----:B------:R-:W-:Y:S02]  /*129d0*/  ISETP.GE.AND P3, PT, R32, R62, PT ;  /* 0x0000003e2000720c */ /* 0x000fe40003f66270 */
[----:B------:R-:W-:Y:S02]  /*129e0*/  FSEL R148, R223, -INF , !P5 ;  /* 0xff800000df947808 */ /* 0x000fe40006800000 */
[----:B------:R-:W-:-:S02]  /*129f0*/  FSEL R48, R222, -INF , !P4 ;  /* 0xff800000de307808 */ /* 0x000fc40006000000 */
[-C--:B------:R-:W-:Y:S02]  /*12a00*/  ISETP.GE.AND P2, PT, R33, R63.reuse, PT ;  /* 0x0000003f2100720c */ /* 0x080fe40003f46270 */
[CC--:B------:R-:W-:Y:S02]  /*12a10*/  ISETP.GE.AND P5, PT, R31.reuse, R63.reuse, PT ;  /* 0x0000003f1f00720c */ /* 0x0c0fe40003fa6270 */
[-C--:B------:R-:W-:Y:S02]  /*12a20*/  ISETP.GE.AND P4, PT, R31, R62.reuse, PT ;  /* 0x0000003e1f00720c */ /* 0x080fe40003f86270 */
[----:B------:R-:W-:Y:S02]  /*12a30*/  FSEL R154, R154, -INF , !P6 ;  /* 0xff8000009a9a7808 */ /* 0x000fe40007000000 */
[----:B------:R-:W-:Y:S02]  /*12a40*/  ISETP.GE.AND P6, PT, R29, R63, PT ;  /* 0x0000003f1d00720c */ /* 0x000fe40003fc6270 */
        /* <DEDUP_REMOVED lines=8> */
[----:B------:R-:W-:Y:S02]  /*12ad0*/  FSEL R151, R213, -INF , !P6 ;  /* 0xff800000d5977808 */ /* 0x000fe40007000000 */
[----:B------:R-:W-:Y:S02]  /*12ae0*/  FSEL R50, R225, -INF , !P1 ;  /* 0xff800000e1327808 */ /* 0x000fe40004800000 */
[----:B------:R-:W-:Y:S02]  /*12af0*/  ISETP.GE.AND P6, PT, R26, R63, PT ;  /* 0x0000003f1a00720c */ /* 0x000fe40003fc6270 */
        /* <DEDUP_REMOVED lines=9> */
[----:B------:R-:W-:Y:S02]  /*12b90*/  ISETP.GE.AND P6, PT, R23, R63, PT ;  /* 0x0000003f1700720c */ /* 0x000fe40003fc6270 */
[----:B------:R-:W-:Y:S02]  /*12ba0*/  ISETP.GE.AND P1, PT, R30, R62, PT ;  /* 0x0000003e1e00720c */ /* 0x000fe40003f26270 */
[----:B------:R-:W-:Y:S02]  /*12bb0*/  FSEL R145, R210, -INF , !P2 ;  /* 0xff800000d2917808 */ /* 0x000fe40005000000 */
[----:B------:R-:W-:Y:S02]  /*12bc0*/  FSEL R143, R205, -INF , !P5 ;  /* 0xff800000cd8f7808 */ /* 0x000fe40006800000 */
[----:B------:R-:W-:-:S02]  /*12bd0*/  FSEL R30, R203, -INF , !P4 ;  /* 0xff800000cb1e7808 */ /* 0x000fc40006000000 */
[-C--:B------:R-:W-:Y:S02]  /*12be0*/  ISETP.GE.AND P2, PT, R24, R63.reuse, PT ;  /* 0x0000003f1800720c */ /* 0x080fe40003f46270 */
[CC--:B------:R-:W-:Y:S02]  /*12bf0*/  ISETP.GE.AND P5, PT, R22.reuse, R63.reuse, PT ;  /* 0x0000003f1600720c */ /* 0x0c0fe40003fa6270 */
[----:B------:R-:W-:Y:S02]  /*12c00*/  ISETP.GE.AND P4, PT, R22, R62, PT ;  /* 0x0000003e1600720c */ /* 0x000fe40003f86270 */
        /* <DEDUP_REMOVED lines=9> */
[CC--:B------:R-:W-:Y:S02]  /*12ca0*/  ISETP.GE.AND P5, PT, R18.reuse, R63.reuse, PT ;  /* 0x0000003f1200720c */ /* 0x0c0fe40003fa6270 */
        /* <DEDUP_REMOVED lines=36> */
[----:B------:R-:W-:Y:S01]  /*12ef0*/  ISETP.GE.AND P4, PT, R7, R62, PT ;  /* 0x0000003e0700720c */ /* 0x000fe20003f86270 */
[----:B------:R-:W-:Y:S01]  /*12f00*/  IMAD.MOV.U32 R189, RZ, RZ, R244 ;  /* 0x000000ffffbd7224 */ /* 0x000fe200078e00f4 */
        /* <DEDUP_REMOVED lines=15> */
[----:B------:R-:W-:-:S02]  /*13000*/  ISETP.GE.AND P6, PT, R189, 0x3, PT ;  /* 0x00000003bd00780c */ /* 0x000fc40003fc6270 */
[-C--:B------:R-:W-:Y:S02]  /*13010*/  ISETP.GE.AND P3, PT, R11, R62.reuse, PT ;  /* 0x0000003e0b00720c */ /* 0x080fe40003f66270 */
[-C--:B------:R-:W-:Y:S02]  /*13020*/  ISETP.GE.AND P1, PT, R9, R62.reuse, PT ;  /* 0x0000003e0900720c */ /* 0x080fe40003f26270 */
[----:B------:R-:W-:Y:S02]  /*13030*/  FSEL R18, R172, -INF , !P3 ;  /* 0xff800000ac127808 */ /* 0x000fe40005800000 */
[----:B------:R-:W-:Y:S02]  /*13040*/  FSEL R16, R167, -INF , !P1 ;  /* 0xff800000a7107808 */ /* 0x000fe40004800000 */
[-C--:B------:R-:W-:Y:S02]  /*13050*/  ISETP.GE.AND P3, PT, R8, R62.reuse, PT ;  /* 0x0000003e0800720c */ /* 0x080fe40003f66270 */
[----:B------:R-:W-:Y:S01]  /*13060*/  ISETP.GE.AND P1, PT, R6, R62, PT ;  /* 0x0000003e0600720c */ /* 0x000fe20003f26270 */
[CC--:B------:R-:W-:Y:S01]  /*13070*/  FFMA.FTZ R55, R3.reuse, R180.reuse, R248 ;  /* 0x000000b403377223 */ /* 0x0c0fe200000100f8 */
[----:B------:R-:W-:Y:S01]  /*13080*/  FSEL R15, R166, -INF , !P3 ;  /* 0xff800000a60f7808 */ /* 0x000fe20005800000 */
[----:B------:R-:W-:Y:S01]  /*13090*/  FFMA.FTZ R3, R3, R180, R237 ;  /* 0x000000b403037223 */ /* 0x000fe200000100ed */
[----:B------:R-:W-:-:S02]  /*130a0*/  FSEL R108, R160, -INF , !P2 ;  /* 0xff800000a06c7808 */ /* 0x000fc40005000000 */
[----:B------:R-:W-:Y:S01]  /*130b0*/  FSEL R11, R155, -INF , !P1 ;  /* 0xff8000009b0b7808 */ /* 0x000fe20004800000 */
[----:B------:R-:W-:Y:S01]  /*130c0*/  BSSY B1, `(.L_x_507) ;  /* 0x000003f000017945 */ /* 0x000fe20003800000 */
[-C--:B------:R-:W-:Y:S02]  /*130d0*/  ISETP.GE.AND P3, PT, R5, R62.reuse, PT ;  /* 0x0000003e0500720c */ /* 0x080fe40003f66270 */
[-C--:B------:R-:W-:Y:S02]  /*130e0*/  ISETP.GE.AND P2, PT, R4, R62.reuse, PT ;  /* 0x0000003e0400720c */ /* 0x080fe40003f46270 */
        /* <DEDUP_REMOVED lines=8> */
[----:B------:R-:W3:Y:S04]  /*13170*/  LDL.LU R237, [R1+0x200] ;  /* 0x0002000001ed7983 */ /* 0x000ee80000300800 */
[----:B------:R-:W2:Y:S04]  /*13180*/  LDL.LU R244, [R1+0x144] ;  /* 0x0001440001f47983 */ /* 0x000ea80000300800 */
[----:B------:R-:W4:Y:S04]  /*13190*/  LDL.64 R228, [R1+0x50] ;  /* 0x0000500001e47983 */ /* 0x000f280000100a00 */
[----:B------:R-:W5:Y:S01]  /*131a0*/  LDL.64 R230, [R1+0x20] ;  /* 0x0000200001e67983 */ /* 0x000f620000100a00 */
[----:B------:R-:W-:-:S03]  /*131b0*/  IADD3 R0, R189, -0x3, RZ ;  /* 0xfffffffdbd007810 */ /* 0x000fc60007ffe0ff */
[----:B------:R1:W-:Y:S04]  /*131c0*/  @P0 STS [R194+0x2000], RZ ;  /* 0x002000ffc2000388 */ /* 0x0003e80000000800 */
[----:B------:R1:W-:Y:S04]  /*131d0*/  @P0 STS [R194+0x2004], RZ ;  /* 0x002004ffc2000388 */ /* 0x0003e80000000800 */
[----:B------:R1:W-:Y:S01]  /*131e0*/  @P0 STS.64 [R194+0x2008], RZ ;  /* 0x002008ffc2000388 */ /* 0x0003e20000000a00 */
[----:B------:R-:W-:Y:S01]  /*131f0*/  BSSY B0, `(.L_x_509) ;  /* 0x000002a000007945 */ /* 0x000fe20003800000 */
[----:B---3--:R-:W-:-:S02]  /*13200*/  IMAD R4, R237, R0, RZ ;  /* 0x00000000ed047224 */ /* 0x008fc400078e02ff */
[----:B--2---:R-:W-:Y:S01]  /*13210*/  IMAD.WIDE.U32 R2, R0, R244, R162 ;  /* 0x000000f400027225 */ /* 0x004fe200078e00a2 */
[----:B------:R-:W-:-:S05]  /*13220*/  SHF.R.S32.HI R0, RZ, 0x1f, R0 ;  /* 0x0000001fff007819 */ /* 0x000fca0000011400 */
[----:B------:R-:W-:Y:S01]  /*13230*/  IMAD R0, R0, R244, R4 ;  /* 0x000000f400007224 */ /* 0x000fe200078e0204 */
[----:B----4-:R-:W-:-:S03]  /*13240*/  @!P0 LEA R6, P1, R2, R228, 0x1 ;  /* 0x000000e402068211 */ /* 0x010fc600078208ff */
[----:B------:R-:W-:Y:S01]  /*13250*/  IMAD.IADD R5, R3, 0x1, R0 ;  /* 0x0000000103057824 */ /* 0x000fe200078e0200 */
[----:B-----5:R-:W-:-:S04]  /*13260*/  @!P0 LEA R0, P2, R230, R2, 0x5 ;  /* 0x00000002e6008211 */ /* 0x020fc800078428ff */
[----:B------:R-:W-:-:S05]  /*13270*/  @!P0 LEA.HI.X R7, R2, R229, R5, 0x1, P1 ;  /* 0x000000e502078211 */ /* 0x000fca00008f0c05 */
[----:B------:R-:W-:Y:S01]  /*13280*/  @!PT LDS RZ, [RZ] ;  /* 0x00000000fffff984 */ /* 0x000fe20000000800 */
[----:B------:R-:W-:Y:S01]  /*13290*/  @!PT LDS RZ, [RZ] ;  /* 0x00000000fffff984 */ /* 0x000fe20000000800 */
[----:B------:R-:W-:Y:S01]  /*132a0*/  @!PT LDS RZ, [RZ] ;  /* 0x00000000fffff984 */ /* 0x000fe20000000800 */
[----:B------:R2:W-:Y:S04]  /*132b0*/  @!P0 LDGSTS.E.BYPASS.LTC128B.128 [R194+0x2000], [R6.64] ;  /* 0x0200000006c28fae */ /* 0x0005e8000b901d4a */
[----:B------:R1:W-:Y:S01]  /*132c0*/  @P0 STS.128 [R194+0x2800], RZ ;  /* 0x002800ffc2000388 */ /* 0x0003e20000000c00 */
[----:B--2---:R-:W-:Y:S02]  /*132d0*/  @!P0 LEA R6, P1, R0, R228, 0x1 ;  /* 0x000000e400068211 */ /* 0x004fe400078208ff */
[----:B------:R-:W-:-:S04]  /*132e0*/  @!P0 LEA.HI.X R7, R230, R5, R231, 0x5, P2 ;  /* 0x00000005e6078211 */ /* 0x000fc800010f2ce7 */
[----:B------:R-:W-:Y:S02]  /*132f0*/  @!P0 LEA.HI.X R7, R0, R229, R7, 0x1, P1 ;  /* 0x000000e500078211 */ /* 0x000fe400008f0c07 */
[----:B------:R-:W-:-:S03]  /*13300*/  @!P0 LEA R0, P2, R230, R2, 0x6 ;  /* 0x00000002e6008211 */ /* 0x000fc600078430ff */
[----:B------:R-:W-:Y:S01]  /*13310*/  @!PT LDS RZ, [RZ] ;  /* 0x00000000fffff984 */ /* 0x000fe20000000800 */
[----:B------:R-:W-:Y:S01]  /*13320*/  @!PT LDS RZ, [RZ] ;  /* 0x00000000fffff984 */ /* 0x000fe20000000800 */
[----:B------:R-:W-:Y:S01]  /*13330*/  @!PT LDS RZ, [RZ] ;  /* 0x00000000fffff984 */ /* 0x000fe20000000800 */
[----:B------:R2:W-:Y:S04]  /*13340*/  @!P0 LDGSTS.E.BYPASS.LTC128B.128 [R194+0x2800], [R6.64] ;  /* 0x0280000006c28fae */ /* 0x0005e8000b901d4a */
[----:B------:R1:W-:Y:S01]  /*13350*/  @P0 STS.128 [R194+0x3000], RZ ;  /* 0x003000ffc2000388 */ /* 0x0003e20000000c00 */
[----:B--2---:R-:W-:Y:S02]  /*13360*/  @!P0 LEA R6, P1, R0, R228, 0x1 ;  /* 0x000000e400068211 */ /* 0x004fe400078208ff */
[----:B------:R-:W-:-:S04]  /*13370*/  @!P0 LEA.HI.X R7, R230, R5, R231, 0x6, P2 ;  /* 0x00000005e6078211 */ /* 0x000fc800010f34e7 */
[----:B------:R-:W-:-:S05]  /*13380*/  @!P0 LEA.HI.X R7, R0, R229, R7, 0x1, P1 ;  /* 0x000000e500078211 */ /* 0x000fca00008f0c07 */
        /* <DEDUP_REMOVED lines=16> */
.L_x_510:
[----:B------:R-:W-:Y:S05]  /*13490*/  BSYNC B0 ;  /* 0x0000000000007941 */ /* 0x000fea0003800000 */
.L_x_509:
[----:B------:R-:W0:Y:S02]  /*134a0*/  LDGDEPBAR ;  /* 0x00000000000079af */ /* 0x000e240000000000 */
.L_x_508:
[----:B------:R-:W-:Y:S05]  /*134b0*/  BSYNC B1 ;  /* 0x0000000000017941 */ /* 0x000fea0003800000 */
.L_x_507:
[----:B------:R-:W-:Y:S01]  /*134c0*/  FMNMX.FTZ R0, R12, R37, !PT ;  /* 0x000000250c007209 */ /* 0x000fe20007810000 */
[----:B------:R-:W-:Y:S01]  /*134d0*/  IMAD.U32 R3, RZ, RZ, UR7 ;  /* 0x00000007ff037e24 */ /* 0x000fe2000f8e00ff */
[----:B------:R-:W-:Y:S02]  /*134e0*/  STL [R1+0x400], R169 ;  /* 0x000400a901007387 */ /* 0x000fe40000100800 */
[----:B------:R-:W-:Y:S02]  /*134f0*/  FMNMX.FTZ R0, R50, R0, !PT ;  /* 0x0000000032007209 */ /* 0x000fe40007810000 */
[----:B------:R-:W-:Y:S02]  /*13500*/  STL [R1+0x3fc], R168 ;  /* 0x0003fca801007387 */ /* 0x000fe40000100800 */
[----:B------:R-:W-:Y:S02]  /*13510*/  FMNMX.FTZ R0, R49, R0, !PT ;  /* 0x0000000031007209 */ /* 0x000fe40007810000 */
[----:B------:R-:W-:Y:S02]  /*13520*/  STL [R1+0x3f8], R166 ;  /* 0x0003f8a601007387 */ /* 0x000fe40000100800 */
[----:B------:R-:W-:-:S02]  /*13530*/  FMNMX.FTZ R0, R48, R0, !PT ;  /* 0x0000000030007209 */ /* 0x000fc40007810000 */
        /* <DEDUP_REMOVED lines=40> */
[----:B------:R-:W-:Y:S02]  /*137c0*/  STL.64 [R1+0x388], R228 ;  /* 0x000388e401007387 */ /* 0x000fe40000100a00 */
        /* <DEDUP_REMOVED lines=15> */
[----:B------:R-:W-:Y:S04]  /*138c0*/  STL [R1+0x364], R44 ;  /* 0x0003642c01007387 */ /* 0x000fe80000100800 */
[----:B------:R-:W3:Y:S04]  /*138d0*/  SHFL.BFLY PT, R2, R0, 0x2, 0x1f ;  /* 0x0c401f0000027f89 */ /* 0x000ee800000e0000 */
[----:B------:R-:W-:Y:S04]  /*138e0*/  STL [R1+0x360], R45 ;  /* 0x0003602d01007387 */ /* 0x000fe80000100800 */
[----:B------:R-:W-:Y:S04]  /*138f0*/  STL.64 [R1+0x358], R42 ;  /* 0x0003582a01007387 */ /* 0x000fe80000100a00 */
[----:B------:R-:W-:Y:S04]  /*13900*/  STL [R1+0x354], R40 ;  /* 0x0003542801007387 */ /* 0x000fe80000100800 */
[----:B------:R-:W-:Y:S04]  /*13910*/  STL [R1+0x350], R41 ;  /* 0x0003502901007387 */ /* 0x000fe80000100800 */
[----:B------:R-:W-:Y:S01]  /*13920*/  STL [R1+0x340], R236 ;  /* 0x000340ec01007387 */ /* 0x000fe20000100800 */
[----:B---3--:R-:W-:-:S03]  /*13930*/  FMNMX.FTZ R0, R0, R2, !PT ;  /* 0x0000000200007209 */ /* 0x008fc60007810000 */
[----:B------:R-:W-:Y:S04]  /*13940*/  STL [R1+0x33c], R238 ;  /* 0x00033cee01007387 */ /* 0x000fe80000100800 */
[----:B------:R-:W3:Y:S04]  /*13950*/  SHFL.BFLY PT, R2, R0, 0x1, 0x1f ;  /* 0x0c201f0000027f89 */ /* 0x000ee800000e0000 */
[----:B------:R-:W-:Y:S04]  /*13960*/  STL [R1+0x338], R20 ;  /* 0x0003381401007387 */ /* 0x000fe80000100800 */
[----:B------:R-:W-:Y:S04]  /*13970*/  STL [R1+0x324], R194 ;  /* 0x000324c201007387 */ /* 0x000fe80000100800 */
[----:B------:R-:W-:Y:S04]  /*13980*/  STL [R1+0x320], R180 ;  /* 0x000320b401007387 */ /* 0x000fe80000100800 */
[----:B------:R-:W-:Y:S04]  /*13990*/  STL [R1+0x31c], R139 ;  /* 0x00031c8b01007387 */ /* 0x000fe80000100800 */
[----:B------:R-:W-:Y:S01]  /*139a0*/  STL [R1+0x318], R138 ;  /* 0x0003188a01007387 */ /* 0x000fe20000100800 */
[----:B---3--:R-:W-:Y:S01]  /*139b0*/  FMNMX.FTZ R206, R0, R2, !PT ;  /* 0x0000000200ce7209 */ /* 0x008fe20007810000 */
[----:B------:R-:W-:-:S02]  /*139c0*/  IMAD.U32 R2, RZ, RZ, UR6 ;  /* 0x00000006ff027e24 */ /* 0x000fc4000f8e00ff */
[----:B------:R-:W-:Y:S01]  /*139d0*/  STL [R1+0x314], R137 ;  /* 0x0003148901007387 */ /* 0x000fe20000100800 */
[----:B------:R-:W-:-:S03]  /*139e0*/  FSETP.NEU.FTZ.AND P0, PT, R206, -INF , PT ;  /* 0xff800000ce00780b */ /* 0x000fc60003f1d000 */
[----:B------:R-:W-:Y:S01]  /*139f0*/  STL [R1+0x310], R136 ;  /* 0x0003108801007387 */ /* 0x000fe20000100800 */
[----:B------:R-:W-:-:S05]  /*13a00*/  FSEL R0, R206, RZ, P0 ;  /* 0x000000ffce007208 */ /* 0x000fca0000000000 */
[----:B--2---:R-:W-:Y:S02]  /*13a10*/  FADD.FTZ R4, R12, -R0 ;  /* 0x800000000c047221 */ /* 0x004fe40000010000 */
[----:B------:R-:W2:Y:S04]  /*13a20*/  LD.E R0, [R2.64+0xdc] ;  /* 0x0000dc0a02007980 */ /* 0x000ea8000c101900 */
[----:B------:R-:W-:Y:S04]  /*13a30*/  STL [R1+0x328], R206 ;  /* 0x000328ce01007387 */ /* 0x000fe80000100800 */
[----:B------:R-:W3:Y:S04]  /*13a40*/  LDL.LU R170, [R1+0x98] ;  /* 0x0000980001aa7983 */ /* 0x000ee80000300800 */
[----:B------:R-:W2:Y:S02]  /*13a50*/  LDL R167, [R1+0x9c] ;  /* 0x00009c0001a77983 */ /* 0x000ea40000100800 */
[----:B--2---:R-:W-:-:S05]  /*13a60*/  FMUL.FTZ R2, R0, R206 ;  /* 0x000000ce00027220 */ /* 0x004fca0000410000 */
[----:B------:R-:W-:-:S05]  /*13a70*/  FSEL R2, R2, RZ, P0 ;  /* 0x000000ff02027208 */ /* 0x000fca0000000000 */
[-CC-:B------:R-:W-:Y:S02]  /*13a80*/  FFMA.FTZ R5, R32, R0.reuse, -R2.reuse ;  /* 0x0000000020057223 */ /* 0x180fe40000010802 */
[-CC-:B------:R-:W-:Y:S02]  /*13a90*/  FFMA.FTZ R3, R37, R0.reuse, -R2.reuse ;  /* 0x0000000025037223 */ /* 0x180fe40000010802 */
[-CC-:B------:R-:W-:Y:S01]  /*13aa0*/  FFMA.FTZ R155, R50, R0.reuse, -R2.reuse ;  /* 0x00000000329b7223 */ /* 0x180fe20000010802 */
[----:B------:R2:W-:Y:S01]  /*13ab0*/  STL [R1+0xa0], R5 ;  /* 0x0000a00501007387 */ /* 0x0005e20000100800 */
[-CC-:B------:R-:W-:Y:S02]  /*13ac0*/  FFMA.FTZ R12, R49, R0.reuse, -R2.reuse ;  /* 0x00000000310c7223 */ /* 0x180fe40000010802 */
[-CC-:B------:R-:W-:Y:S01]  /*13ad0*/  FFMA.FTZ R156, R48, R0.reuse, -R2.reuse ;  /* 0x00000000309c7223 */ /* 0x180fe20000010802 */
[----:B------:R-:W4:Y:S01]  /*13ae0*/  LDL R164, [R1+0x88] ;  /* 0x0000880001a47983 */ /* 0x000f220000100800 */
[----:B------:R-:W-:-:S02]  /*13af0*/  FFMA.FTZ R157, R39, R0, -R2 ;  /* 0x00000000279d7223 */ /* 0x000fc40000010802 */
[-CC-:B------:R-:W-:Y:S01]  /*13b00*/  FFMA.FTZ R158, R38, R0.reuse, -R2.reuse ;  /* 0x00000000269e7223 */ /* 0x180fe20000010802 */
[----:B------:R-:W4:Y:S01]  /*13b10*/  LDL.LU R162, [R1+0x8c] ;  /* 0x00008c0001a27983 */ /* 0x000f220000300800 */
[-CC-:B------:R-:W-:Y:S02]  /*13b20*/  FFMA.FTZ R159, R36, R0.reuse, -R2.reuse ;  /* 0x00000000249f7223 */ /* 0x180fe40000010802 */
[-CC-:B------:R-:W-:Y:S01]  /*13b30*/  FFMA.FTZ R160, R35, R0.reuse, -R2.reuse ;  /* 0x0000000023a07223 */ /* 0x180fe20000010802 */
[----:B------:R-:W4:Y:S01]  /*13b40*/  LDL.LU R161, [R1+0x78] ;  /* 0x0000780001a17983 */ /* 0x000f220000300800 */
[-CC-:B------:R-:W-:Y:S02]  /*13b50*/  FFMA.FTZ R192, R34, R0.reuse, -R2.reuse ;  /* 0x0000000022c07223 */ /* 0x180fe40000010802 */
[-CC-:B------:R-:W-:Y:S01]  /*13b60*/  FFMA.FTZ R197, R33, R0.reuse, -R2.reuse ;  /* 0x0000000021c57223 */ /* 0x180fe20000010802 */
[----:B-1----:R-:W4:Y:S04]  /*13b70*/  LDL.LU R7, [R1+0x7c] ;  /* 0x00007c0001077983 */ /* 0x002f280000300800 */
[----:B------:R-:W4:Y:S04]  /*13b80*/  LDL.LU R6, [R1+0x68] ;  /* 0x0000680001067983 */ /* 0x000f280000300800 */
[----:B--2---:R-:W2:Y:S01]  /*13b90*/  LDL.LU R5, [R1+0x6c] ;  /* 0x00006c0001057983 */ /* 0x004ea20000300800 */
        /* <DEDUP_REMOVED lines=20> */
[----:B------:R-:W-:Y:S02]  /*13ce0*/  FFMA.FTZ R228, R8, R0, -R2 ;  /* 0x0000000008e47223 */ /* 0x000fe40000010802 */
[----:B------:R-:W-:-:S06]  /*13cf0*/  FMUL.FTZ R2, R0, R4 ;  /* 0x0000000400027220 */ /* 0x000fcc0000410000 */
[----:B------:R-:W3:Y:S01]  /*13d00*/  MUFU.EX2 R2, R2 ;  /* 0x0000000200027308 */ /* 0x000ee20000000800 */
[----:B------:R-:W-:Y:S01]  /*13d10*/  STL.64 [R1+0x3a8], R46 ;  /* 0x0003a82e01007387 */ /* 0x000fe20000100a00 */
[-C--:B---3--:R-:W-:Y:S02]  /*13d20*/  FMUL.FTZ R238, R170, R2.reuse ;  /* 0x00000002aaee7220 */ /* 0x088fe40000410000 */
[----:B------:R-:W-:-:S03]  /*13d30*/  FMUL.FTZ R20, R167, R2 ;  /* 0x00000002a7147220 */ /* 0x000fc60000410000 */
[----:B------:R4:W-:Y:S01]  /*13d40*/  STL [R1+0x344], R238 ;  /* 0x000344ee01007387 */ /* 0x0009e20000100800 */
[----:B------:R-:W1:Y:S03]  /*13d50*/  MUFU.EX2 R187, R3 ;  /* 0x0000000300bb7308 */ /* 0x000e660000000800 */
[----:B------:R3:W-:Y:S01]  /*13d60*/  STL [R1+0x348], R20 ;  /* 0x0003481401007387 */ /* 0x0007e20000100800 */
[-C--:B-1----:R-:W-:Y:S02]  /*13d70*/  FFMA.FTZ R18, R184, R2.reuse, R187 ;  /* 0x00000002b8127223 */ /* 0x082fe400000100bb */
[-C--:B----4-:R-:W-:Y:S02]  /*13d80*/  FMUL.FTZ R238, R164, R2.reuse ;  /* 0x00000002a4ee7220 */ /* 0x090fe40000410000 */
[----:B------:R-:W-:-:S03]  /*13d90*/  FMUL.FTZ R236, R162, R2 ;  /* 0x00000002a2ec7220 */ /* 0x000fc60000410000 */
[----:B------:R1:W-:Y:S04]  /*13da0*/  STL [R1+0x34c], R238 ;  /* 0x00034cee01007387 */ /* 0x0003e80000100800 */
[----:B------:R-:W-:Y:S04]  /*13db0*/  STL.64 [R1+0x3b8], R236 ;  /* 0x0003b8ec01007387 */ /* 0x000fe80000100a00 */
[----:B------:R-:W4:Y:S01]  /*13dc0*/  LDL.LU R193, [R1+0x40] ;  /* 0x0000400001c17983 */ /* 0x000f220000300800 */
[-C--:B------:R-:W-:Y:S02]  /*13dd0*/  FMUL.FTZ R4, R6, R2.reuse ;  /* 0x0000000206047220 */ /* 0x080fe40000410000 */
[----:B--2---:R-:W-:-:S03]  /*13de0*/  FMUL.FTZ R3, R5, R2 ;  /* 0x0000000205037220 */ /* 0x004fc60000410000 */
[----:B------:R-:W-:Y:S04]  /*13df0*/  STL [R1+0x168], R4 ;  /* 0x0001680401007387 */ /* 0x000fe80000100800 */
[----:B------:R-:W2:Y:S04]  /*13e00*/  LDL.LU R186, [R1+0x44] ;  /* 0x0000440001ba7983 */ /* 0x000ea80000300800 */
[----:B------:R-:W-:Y:S04]  /*13e10*/  STL [R1+0x16c], R3 ;  /* 0x00016c0301007387 */ /* 0x000fe80000100800 */
[----:B------:R-:W2:Y:S04]  /*13e20*/  LDL.LU R185, [R1+0x30] ;  /* 0x0000300001b97983 */ /* 0x000ea80000300800 */
[----:B------:R-:W2:Y:S01]  /*13e30*/  LDL.LU R179, [R1+0x34] ;  /* 0x0000340001b37983 */ /* 0x000ea20000300800 */
[----:B---3--:R-:W-:-:S03]  /*13e40*/  FMUL.FTZ R20, R7, R2 ;  /* 0x0000000207147220 */ /* 0x008fc60000410000 */
[----:B------:R-:W3:Y:S04]  /*13e50*/  LDL.LU R178, [R1+0x10] ;  /* 0x0000100001b27983 */ /* 0x000ee80000300800 */
[----:B------:R-:W3:Y:S04]  /*13e60*/  LDL R176, [R1+0x14] ;  /* 0x0000140001b07983 */ /* 0x000ee80000100800 */
[----:B------:R-:W3:Y:S04]  /*13e70*/  LDL.LU R7, [R1] ;  /* 0x0000000001077983 */ /* 0x000ee80000300800 */
[----:B------:R-:W3:Y:S01]  /*13e80*/  LDL.LU R6, [R1+0x4] ;  /* 0x0000040001067983 */ /* 0x000ee20000300800 */
[----:B-1----:R-:W-:Y:S01]  /*13e90*/  FMUL.FTZ R238, R161, R2 ;  /* 0x00000002a1ee7220 */ /* 0x002fe20000410000 */
[----:B------:R-:W-:-:S02]  /*13ea0*/  FMNMX.FTZ R2, R135, R85, !PT ;  /* 0x0000005587027209 */ /* 0x000fc40007810000 */
[----:B------:R-:W3:Y:S02]  /*13eb0*/  LDL R171, [R1+0xc] ;  /* 0x00000c0001ab7983 */ /* 0x000ee40000100800 */
        /* <DEDUP_REMOVED lines=35> */
[----:B------:R-:W-:-:S04]  /*140f0*/  FSETP.NEU.FTZ.AND P0, PT, R198, -INF , PT ;  /* 0xff800000c600780b */ /* 0x000fc80003f1d000 */
[----:B------:R-:W-:-:S05]  /*14100*/  FSEL R2, R198, RZ, P0 ;  /* 0x000000ffc6027208 */ /* 0x000fca0000000000 */
[----:B------:R-:W-:-:S04]  /*14110*/  FADD.FTZ R3, R135, -R2 ;  /* 0x8000000287037221 */ /* 0x000fc80000010000 */
[----:B------:R-:W-:-:S06]  /*14120*/  FMUL.FTZ R3, R0, R3 ;  /* 0x0000000300037220 */ /* 0x000fcc0000410000 */
[----:B------:R-:W4:Y:S01]  /*14130*/  MUFU.EX2 R3, R3 ;  /* 0x0000000300037308 */ /* 0x000f220000000800 */
[----:B------:R-:W-:-:S05]  /*14140*/  FMUL.FTZ R2, R0, R198 ;  /* 0x000000c600027220 */ /* 0x000fca0000410000 */
[----:B------:R-:W-:-:S05]  /*14150*/  FSEL R2, R2, RZ, P0 ;  /* 0x000000ff02027208 */ /* 0x000fca0000000000 */
        /* <DEDUP_REMOVED lines=32> */
[-C--:B----4-:R-:W-:Y:S02]  /*14360*/  FMUL.FTZ R11, R193, R3.reuse ;  /* 0x00000003c10b7220 */ /* 0x090fe40000410000 */
[-C--:B--2---:R-:W-:Y:S01]  /*14370*/  FMUL.FTZ R2, R186, R3.reuse ;  /* 0x00000003ba027220 */ /* 0x084fe20000410000 */
[----:B------:R-:W-:Y:S01]  /*14380*/  STL [R1+0x32c], R198 ;  /* 0x00032cc601007387 */ /* 0x000fe20000100800 */
[----:B------:R-:W-:-:S03]  /*14390*/  FMUL.FTZ R8, R185, R3 ;  /* 0x00000003b9087220 */ /* 0x000fc60000410000 */
[----:B------:R1:W-:Y:S04]  /*143a0*/  STL [R1+0x220], R11 ;  /* 0x0002200b01007387 */ /* 0x0003e80000100800 */
[----:B------:R2:W-:Y:S04]  /*143b0*/  STL [R1+0x224], R2 ;  /* 0x0002240201007387 */ /* 0x0005e80000100800 */
[----:B------:R4:W-:Y:S01]  /*143c0*/  STL [R1+0x230], R8 ;  /* 0x0002300801007387 */ /* 0x0009e20000100800 */
[-C--:B---3--:R-:W-:Y:S02]  /*143d0*/  FMUL.FTZ R7, R7, R3.reuse ;  /* 0x0000000307077220 */ /* 0x088fe40000410000 */
[----:B-1----:R-:W-:-:S02]  /*143e0*/  FMUL.FTZ R11, R179, R3 ;  /* 0x00000003b30b7220 */ /* 0x002fc40000410000 */
[----:B--2---:R-:W-:-:S03]  /*143f0*/  FMUL.FTZ R2, R178, R3 ;  /* 0x00000003b2027220 */ /* 0x004fc60000410000 */
[----:B------:R-:W-:Y:S01]  /*14400*/  STL [R1+0x234], R11 ;  /* 0x0002340b01007387 */ /* 0x000fe20000100800 */
[----:B----4-:R-:W-:-:S03]  /*14410*/  FMUL.FTZ R8, R176, R3 ;  /* 0x00000003b0087220 */ /* 0x010fc60000410000 */
[----:B------:R1:W-:Y:S04]  /*14420*/  STL [R1+0x240], R2 ;  /* 0x0002400201007387 */ /* 0x0003e80000100800 */
[----:B------:R-:W-:Y:S04]  /*14430*/  STL [R1+0x244], R8 ;  /* 0x0002440801007387 */ /* 0x000fe80000100800 */
[----:B------:R-:W2:Y:S04]  /*14440*/  LDL R222, [R1+0x48] ;  /* 0x0000480001de7983 */ /* 0x000ea80000100800 */
[----:B------:R-:W-:Y:S04]  /*14450*/  STL [R1+0x250], R7 ;  /* 0x0002500701007387 */ /* 0x000fe80000100800 */
[----:B------:R-:W3:Y:S01]  /*14460*/  LDL R218, [R1+0x4c] ;  /* 0x00004c0001da7983 */ /* 0x000ee20000100800 */
[----:B-1----:R-:W-:-:S05]  /*14470*/  FMUL.FTZ R2, R6, R3 ;  /* 0x0000000306027220 */ /* 0x002fca0000410000 */
[----:B------:R1:W-:Y:S04]  /*14480*/  STL [R1+0x254], R2 ;  /* 0x0002540201007387 */ /* 0x0003e80000100800 */
[----:B------:R-:W4:Y:S04]  /*14490*/  LDL.LU R215, [R1+0x38] ;  /* 0x0000380001d77983 */ /* 0x000f280000300800 */
[----:B------:R-:W3:Y:S04]  /*144a0*/  LDL R185, [R1+0x3c] ;  /* 0x00003c0001b97983 */ /* 0x000ee80000100800 */
[----:B------:R-:W3:Y:S04]  /*144b0*/  LDL R179, [R1+0x18] ;  /* 0x0000180001b37983 */ /* 0x000ee80000100800 */
[----:B------:R-:W3:Y:S04]  /*144c0*/  LDL R178, [R1+0x1c] ;  /* 0x00001c0001b27983 */ /* 0x000ee80000100800 */
[----:B------:R-:W3:Y:S01]  /*144d0*/  LDL.LU R176, [R1+0x8] ;  /* 0x0000080001b07983 */ /* 0x000ee20000300800 */
[----:B------:R-:W1:Y:S08]  /*144e0*/  MUFU.EX2 R4, R4 ;  /* 0x0000000400047308 */ /* 0x000e700000000800 */
[----:B-1----:R-:W1:Y:S01]  /*144f0*/  MUFU.EX2 R2, R5 ;  /* 0x0000000500027308 */ /* 0x002e620000000800 */
[----:B------:R-:W-:-:S04]  /*14500*/  FFMA.FTZ R3, R181, R3, R4 ;  /* 0x00000003b5037223 */ /* 0x000fc80000010004 */
[C---:B-1----:R-:W-:Y:S01]  /*14510*/  FADD.FTZ R80, R2.reuse, R3 ;  /* 0x0000000302507221 */ /* 0x042fe20000010000 */
[----:B------:R-:W-:Y:S02]  /*14520*/  F2FP.PACK_AB R57, R2, R4 ;  /* 0x000000040239723e */ /* 0x000fe400000000ff */
        /* <DEDUP_REMOVED lines=39> */
[C---:B------:R-:W-:Y:S02]  /*147a0*/  FMUL.FTZ R3, R0.reuse, R3 ;  /* 0x0000000300037220 */ /* 0x040fe40000410000 */
[----:B------:R-:W-:-:S04]  /*147b0*/  FMUL.FTZ R2, R0, R186 ;  /* 0x000000ba00027220 */ /* 0x000fc80000410000 */
[----:B------:R-:W2:Y:S01]  /*147c0*/  MUFU.EX2 R3, R3 ;  /* 0x0000000300037308 */ /* 0x000ea20000000800 */
[----:B------:R-:W-:-:S05]  /*147d0*/  FSEL R2, R2, RZ, P0 ;  /* 0x000000ff02027208 */ /* 0x000fca0000000000 */
[-CC-:B------:R-:W-:Y:S02]  /*147e0*/  FFMA.FTZ R4, R100, R0.reuse, -R2.reuse ;  /* 0x0000000064047223 */ /* 0x180fe40000010802 */
[-CC-:B------:R-:W-:Y:S02]  /*147f0*/  FFMA.FTZ R68, R107, R0.reuse, -R2.reuse ;  /* 0x000000006b447223 */ /* 0x180fe40000010802 */
[----:B------:R2:W1:Y:S01]  /*14800*/  MUFU.EX2 R7, R4 ;  /* 0x0000000400077308 */ /* 0x0004620000000800 */
[-CC-:B------:R-:W-:Y:S02]  /*14810*/  FFMA.FTZ R70, R106, R0.reuse, -R2.reuse ;  /* 0x000000006a467223 */ /* 0x180fe40000010802 */
[-CC-:B------:R-:W-:Y:S02]  /*14820*/  FFMA.FTZ R93, R101, R0.reuse, -R2.reuse ;  /* 0x00000000655d7223 */ /* 0x180fe40000010802 */
[-CC-:B------:R-:W-:Y:S02]  /*14830*/  FFMA.FTZ R5, R105, R0.reuse, -R2.reuse ;  /* 0x0000000069057223 */ /* 0x180fe40000010802 */
[----:B------:R-:W-:-:S02]  /*14840*/  FFMA.FTZ R6, R112, R0, -R2 ;  /* 0x0000000070067223 */ /* 0x000fc40000010802 */
[-CC-:B------:R-:W-:Y:S02]  /*14850*/  FFMA.FTZ R8, R121, R0.reuse, -R2.reuse ;  /* 0x0000000079087223 */ /* 0x180fe40000010802 */
[-CC-:B------:R-:W-:Y:S02]  /*14860*/  FFMA.FTZ R22, R122, R0.reuse, -R2.reuse ;  /* 0x000000007a167223 */ /* 0x180fe40000010802 */
[-CC-:B------:R-:W-:Y:S02]  /*14870*/  FFMA.FTZ R25, R123, R0.reuse, -R2.reuse ;  /* 0x000000007b197223 */ /* 0x180fe40000010802 */
[----:B--2---:R-:W-:Y:S02]  /*14880*/  FMUL.FTZ R4, R222, R3 ;  /* 0x00000003de047220 */ /* 0x004fe40000410000 */
        /* <DEDUP_REMOVED lines=22> */
[----:B------:R-:W-:Y:S01]  /*149f0*/  FFMA.FTZ R42, R51, R0, -R2 ;  /* 0x00000000332a7223 */ /* 0x000fe20000010802 */
[----:B------:R-:W-:Y:S01]  /*14a00*/  STL [R1+0x330], R186 ;  /* 0x000330ba01007387 */ /* 0x000fe20000100800 */
[-C--:B---3--:R-:W-:Y:S02]  /*14a10*/  FMUL.FTZ R2, R218, R3.reuse ;  /* 0x00000003da027220 */ /* 0x088fe40000410000 */
[-C--:B----4-:R-:W-:Y:S01]  /*14a20*/  FMUL.FTZ R11, R215, R3.reuse ;  /* 0x00000003d70b7220 */ /* 0x090fe20000410000 */
[----:B------:R2:W-:Y:S04]  /*14a30*/  STL [R1+0x228], R4 ;  /* 0x0002280401007387 */ /* 0x0005e80000100800 */
[----:B------:R3:W-:Y:S04]  /*14a40*/  STL [R1+0x22c], R2 ;  /* 0x00022c0201007387 */ /* 0x0007e80000100800 */
[----:B------:R4:W-:Y:S01]  /*14a50*/  STL [R1+0x238], R11 ;  /* 0x0002380b01007387 */ /* 0x0009e20000100800 */
[----:B--2---:R-:W-:-:S02]  /*14a60*/  FMUL.FTZ R4, R185, R3 ;  /* 0x00000003b9047220 */ /* 0x004fc40000410000 */
[----:B---3--:R-:W-:-:S03]  /*14a70*/  FMUL.FTZ R2, R179, R3 ;  /* 0x00000003b3027220 */ /* 0x008fc60000410000 */
[----:B------:R2:W-:Y:S01]  /*14a80*/  STL [R1+0x23c], R4 ;  /* 0x00023c0401007387 */ /* 0x0005e20000100800 */
[----:B----4-:R-:W-:-:S03]  /*14a90*/  FMUL.FTZ R11, R178, R3 ;  /* 0x00000003b20b7220 */ /* 0x010fc60000410000 */
[----:B------:R3:W-:Y:S04]  /*14aa0*/  STL [R1+0x248], R2 ;  /* 0x0002480201007387 */ /* 0x0007e80000100800 */
[----:B------:R-:W-:Y:S04]  /*14ab0*/  STL [R1+0x24c], R11 ;  /* 0x00024c0b01007387 */ /* 0x000fe80000100800 */
[----:B------:R-:W4:Y:S01]  /*14ac0*/  LDL.64 R236, [R1+0xc0] ;  /* 0x0000c00001ec7983 */ /* 0x000f220000100a00 */
[----:B--2---:R-:W-:-:S05]  /*14ad0*/  FMUL.FTZ R4, R176, R3 ;  /* 0x00000003b0047220 */ /* 0x004fca0000410000 */
[----:B------:R-:W-:Y:S04]  /*14ae0*/  STL [R1+0x258], R4 ;  /* 0x0002580401007387 */ /* 0x000fe80000100800 */
[----:B------:R-:W2:Y:S01]  /*14af0*/  LDL.LU.64 R46, [R1+0x260] ;  /* 0x00026000012e7983 */ /* 0x000ea20000300a00 */
[----:B---3--:R-:W-:-:S05]  /*14b00*/  FMUL.FTZ R2, R171, R3 ;  /* 0x00000003ab027220 */ /* 0x008fca0000410000 */
[----:B------:R3:W-:Y:S02]  /*14b10*/  STL [R1+0x25c], R2 ;  /* 0x00025c0201007387 */ /* 0x0007e40000100800 */
[----:B---3--:R-:W-:-:S04]  /*14b20*/  FMNMX.FTZ R2, R13, R126, !PT ;  /* 0x0000007e0d027209 */ /* 0x008fc80007810000 */
        /* <DEDUP_REMOVED lines=25> */
[----:B------:R-:W-:Y:S01]  /*14cc0*/  FMNMX.FTZ R2, R110, R2, !PT ;  /* 0x000000026e027209 */ /* 0x000fe20007810000 */
[----:B-1----:R-:W-:-:S03]  /*14cd0*/  FFMA.FTZ R4, R182, R3, R7 ;  /* 0x00000003b6047223 */ /* 0x002fc60000010007 */
[----:B------:R-:W-:Y:S01]  /*14ce0*/  FMNMX.FTZ R2, R109, R2, !PT ;  /* 0x000000026d027209 */ /* 0x000fe20007810000 */
[----:B------:R-:W1:Y:S03]  /*14cf0*/  MUFU.EX2 R3, R5 ;  /* 0x0000000500037308 */ /* 0x000e660000000800 */
[----:B------:R-:W-:-:S04]  /*14d00*/  FMNMX.FTZ R2, R108, R2, !PT ;  /* 0x000000026c027209 */ /* 0x000fc80007810000 */
[----:B------:R-:W-:-:S04]  /*14d10*/  FMNMX.FTZ R2, R63, R2, !PT ;  /* 0x000000023f027209 */ /* 0x000fc80007810000 */
[----:B------:R-:W-:-:S04]  /*14d20*/  FMNMX.FTZ R2, R62, R2, !PT ;  /* 0x000000023e027209 */ /* 0x000fc80007810000 */
[----:B------:R-:W-:Y:S01]  /*14d30*/  FMNMX.FTZ R2, R55, R2, !PT ;  /* 0x0000000237027209 */ /* 0x000fe20007810000 */
[C---:B-1----:R-:W-:Y:S01]  /*14d40*/  FADD.FTZ R17, R3.reuse, R4 ;  /* 0x0000000403117221 */ /* 0x042fe20000010000 */
[----:B------:R-:W-:-:S03]  /*14d50*/  F2FP.PACK_AB R21, R3, R7 ;  /* 0x000000070315723e */ /* 0x000fc600000000ff */
[----:B------:R-:W1:Y:S02]  /*14d60*/  SHFL.BFLY PT, R3, R2, 0x2, 0x1f ;  /* 0x0c401f0002037f89 */ /* 0x000e6400000e0000 */
[----:B-1----:R-:W-:-:S05]  /*14d70*/  FMNMX.FTZ R2, R2, R3, !PT ;  /* 0x0000000302027209 */ /* 0x002fca0007810000 */
[----:B------:R-:W1:Y:S02]  /*14d80*/  SHFL.BFLY PT, R3, R2, 0x1, 0x1f ;  /* 0x0c201f0002037f89 */ /* 0x000e6400000e0000 */
[----:B-1----:R-:W-:-:S04]  /*14d90*/  FMNMX.FTZ R185, R2, R3, !PT ;  /* 0x0000000302b97209 */ /* 0x002fc80007810000 */
[----:B------:R-:W-:-:S04]  /*14da0*/  FSETP.NEU.FTZ.AND P0, PT, R185, -INF , PT ;  /* 0xff800000b900780b */ /* 0x000fc80003f1d000 */
[----:B------:R-:W-:-:S05]  /*14db0*/  FSEL R2, R185, RZ, P0 ;  /* 0x000000ffb9027208 */ /* 0x000fca0000000000 */
[----:B------:R-:W-:Y:S02]  /*14dc0*/  FADD.FTZ R7, R13, -R2 ;  /* 0x800000020d077221 */ /* 0x000fe40000010000 */
[----:B------:R-:W-:Y:S01]  /*14dd0*/  FMUL.FTZ R2, R0, R185 ;  /* 0x000000b900027220 */ /* 0x000fe20000410000 */
[----:B------:R1:W-:Y:S04]  /*14de0*/  MUFU.EX2 R13, R6 ;  /* 0x00000006000d7308 */ /* 0x0003e80000000800 */
[----:B------:R-:W-:Y:S01]  /*14df0*/  FSEL R2, R2, RZ, P0 ;  /* 0x000000ff02027208 */ /* 0x000fe20000000000 */
[----:B------:R-:W-:-:S04]  /*14e00*/  FMUL.FTZ R7, R0, R7 ;  /* 0x0000000700077220 */ /* 0x000fc80000410000 */
[-CC-:B------:R-:W-:Y:S01]  /*14e10*/  FFMA.FTZ R5, R150, R0.reuse, -R2.reuse ;  /* 0x0000000096057223 */ /* 0x180fe20000010802 */
[----:B------:R-:W-:Y:S01]  /*14e20*/  MUFU.EX2 R16, R155 ;  /* 0x0000009b00107308 */ /* 0x000fe20000000800 */
[----:B-1----:R-:W-:-:S07]  /*14e30*/  FFMA.FTZ R6, R126, R0, -R2 ;  /* 0x000000007e067223 */ /* 0x002fce0000010802 */
[----:B------:R-:W-:Y:S01]  /*14e40*/  MUFU.EX2 R155, R7 ;  /* 0x00000007009b7308 */ /* 0x000fe20000000800 */
[----:B------:R-:W-:-:S07]  /*14e50*/  FFMA.FTZ R4, R149, R0, -R2 ;  /* 0x0000000095047223 */ /* 0x000fce0000010802 */
[----:B------:R-:W1:Y:S08]  /*14e60*/  MUFU.EX2 R6, R6 ;  /* 0x0000000600067308 */ /* 0x000e700000000800 */
[----:B------:R-:W3:Y:S01]  /*14e70*/  MUFU.EX2 R5, R5 ;  /* 0x0000000500057308 */ /* 0x000ee20000000800 */
[----:B------:R-:W-:-:S07]  /*14e80*/  FFMA.FTZ R3, R148, R0, -R2 ;  /* 0x0000000094037223 */ /* 0x000fce0000010802 */
[----:B------:R-:W1:Y:S01]  /*14e90*/  MUFU.EX2 R15, R9 ;  /* 0x00000009000f7308 */ /* 0x000e620000000800 */
[----:B------:R1:W-:Y:S01]  /*14ea0*/  STL [R1+0x334], R185 ;  /* 0x000334b901007387 */ /* 0x0003e20000100800 */
[----:B------:R-:W-:-:S06]  /*14eb0*/  FFMA.FTZ R11, R154, R0, -R2 ;  /* 0x000000009a0b7223 */ /* 0x000fcc0000010802 */
[----:B------:R3:W1:Y:S01]  /*14ec0*/  MUFU.EX2 R14, R10 ;  /* 0x0000000a000e7308 */ /* 0x0006620000000800 */
[-CC-:B------:R-:W-:Y:S02]  /*14ed0*/  FFMA.FTZ R23, R153, R0.reuse, -R2.reuse ;  /* 0x0000000099177223 */ /* 0x180fe40000010802 */
[----:B------:R-:W-:-:S05]  /*14ee0*/  FFMA.FTZ R24, R152, R0, -R2 ;  /* 0x0000000098187223 */ /* 0x000fca0000010802 */
[----:B------:R1:W1:Y:S01]  /*14ef0*/  MUFU.EX2 R9, R4 ;  /* 0x0000000400097308 */ /* 0x0002620000000800 */
[-CC-:B------:R-:W-:Y:S02]  /*14f00*/  FFMA.FTZ R51, R151, R0.reuse, -R2.reuse ;  /* 0x0000000097337223 */ /* 0x180fe40000010802 */
[-CC-:B------:R-:W-:Y:S02]  /*14f10*/  FFMA.FTZ R53, R146, R0.reuse, -R2.reuse ;  /* 0x0000000092357223 */ /* 0x180fe40000010802 */
[-CC-:B------:R-:W-:Y:S02]  /*14f20*/  FFMA.FTZ R56, R145, R0.reuse, -R2.reuse ;  /* 0x0000000091387223 */ /* 0x180fe40000010802 */
[-CC-:B------:R-:W-:Y:S01]  /*14f30*/  FFMA.FTZ R59, R144, R0.reuse, -R2.reuse ;  /* 0x00000000903b7223 */ /* 0x180fe20000010802 */
[----:B------:R-:W1:Y:S01]  /*14f40*/  MUFU.EX2 R7, R3 ;  /* 0x0000000300077308 */ /* 0x000e620000000800 */
[-CC-:B---3--:R-:W-:Y:S02]  /*14f50*/  FFMA.FTZ R10, R147, R0.reuse, -R2.reuse ;  /* 0x00000000930a7223 */ /* 0x188fe40000010802 */
[----:B------:R-:W-:-:S02]  /*14f60*/  FFMA.FTZ R171, R143, R0, -R2 ;  /* 0x000000008fab7223 */ /* 0x000fc40000010802 */
[-CC-:B------:R-:W-:Y:S02]  /*14f70*/  FFMA.FTZ R176, R142, R0.reuse, -R2.reuse ;  /* 0x000000008eb07223 */ /* 0x180fe40000010802 */
[-CC-:B------:R-:W-:Y:S01]  /*14f80*/  FFMA.FTZ R179, R141, R0.reuse, -R2.reuse ;  /* 0x000000008db37223 */ /* 0x180fe20000010802 */
[----:B------:R-:W3:Y:S01]  /*14f90*/  MUFU.EX2 R19, R12 ;  /* 0x0000000c00137308 */ /* 0x000ee20000000800 */
[-CC-:B------:R-:W-:Y:S02]  /*14fa0*/  FFMA.FTZ R178, R140, R0.reuse, -R2.reuse ;  /* 0x000000008cb27223 */ /* 0x180fe40000010802 */
[-CC-:B------:R-:W-:Y:S02]  /*14fb0*/  FFMA.FTZ R215, R131, R0.reuse, -R2.reuse ;  /* 0x0000000083d77223 */ /* 0x180fe40000010802 */
[-CC-:B------:R-:W-:Y:S02]  /*14fc0*/  FFMA.FTZ R218, R130, R0.reuse, -R2.reuse ;  /* 0x0000000082da7223 */ /* 0x180fe40000010802 */
[----:B------:R-:W-:-:S02]  /*14fd0*/  FFMA.FTZ R222, R129, R0, -R2 ;  /* 0x0000000081de7223 */ /* 0x000fc40000010802 */
[-CC-:B------:R-:W-:Y:S02]  /*14fe0*/  FFMA.FTZ R224, R128, R0.reuse, -R2.reuse ;  /* 0x0000000080e07223 */ /* 0x180fe40000010802 */
[-CC-:B-1----:R-:W-:Y:S02]  /*14ff0*/  FFMA.FTZ R185, R127, R0.reuse, -R2.reuse ;  /* 0x000000007fb97223 */ /* 0x182fe40000010802 */
        /* <DEDUP_REMOVED lines=10> */
[----:B------:R-:W-:Y:S01]  /*150a0*/  FFMA.FTZ R41, R55, R0, -R2 ;  /* 0x0000000037297223 */ /* 0x000fe20000010802 */
[----:B------:R1:W-:Y:S01]  /*150b0*/  MUFU.EX2 R12, R8 ;  /* 0x00000008000c7308 */ /* 0x0003e20000000800 */
[----:B------:R-:W-:-:S04]  /*150c0*/  FFMA.FTZ R0, R183, R155, R6 ;  /* 0x0000009bb7007223 */ /* 0x000fc80000010006 */
[----:B------:R-:W-:Y:S02]  /*150d0*/  FADD.FTZ R4, R5, R0 ;  /* 0x0000000005047221 */ /* 0x000fe40000010000 */
[----:B------:R-:W-:Y:S01]  /*150e0*/  FADD.FTZ R0, R15, R80 ;  /* 0x000000500f007221 */ /* 0x000fe20000010000 */
[----:B-1----:R-:W-:Y:S02]  /*150f0*/  F2FP.PACK_AB R8, R5, R6 ;  /* 0x000000060508723e */ /* 0x002fe400000000ff */
[----:B------:R-:W1:Y:S01]  /*15100*/  MUFU.EX2 R6, R156 ;  /* 0x0000009c00067308 */ /* 0x000e620000000800 */
[----:B------:R-:W-:Y:S02]  /*15110*/  FADD.FTZ R3, R14, R0 ;  /* 0x000000000e037221 */ /* 0x000fe40000010000 */
[----:B------:R-:W-:Y:S02]  /*15120*/  FADD.FTZ R0, R9, R4 ;  /* 0x0000000409007221 */ /* 0x000fe40000010000 */
[----:B------:R-:W-:Y:S01]  /*15130*/  FADD.FTZ R5, R16, R18 ;  /* 0x0000001210057221 */ /* 0x000fe20000010000 */
[----:B------:R-:W-:Y:S01]  /*15140*/  F2FP.PACK_AB R18, R14, R15 ;  /* 0x0000000f0e12723e */ /* 0x000fe200000000ff */
[----:B------:R-:W-:-:S02]  /*15150*/  FADD.FTZ R15, R7, R0 ;  /* 0x00000000070f7221 */ /* 0x000fc40000010000 */
[----:B---3--:R-:W-:Y:S01]  /*15160*/  FADD.FTZ R0, R19, R5 ;  /* 0x0000000513007221 */ /* 0x008fe20000010000 */
[C---:B------:R-:W-:Y:S02]  /*15170*/  PRMT R227, R8.reuse, 0x7610, R227 ;  /* 0x0000761008e37816 */ /* 0x040fe400000000e3 */
[----:B------:R-:W-:Y:S02]  /*15180*/  PRMT R232, R8, 0x7632, R232 ;  /* 0x0000763208e87816 */ /* 0x000fe400000000e8 */
[----:B------:R1:W3:Y:S01]  /*15190*/  MUFU.EX2 R8, R26 ;  /* 0x0000001a00087308 */ /* 0x0002e20000000800 */
[----:B------:R-:W-:Y:S01]  /*151a0*/  FADD.FTZ R2, R13, R17 ;  /* 0x000000110d027221 */ /* 0x000fe20000010000 */
[----:B------:R-:W-:-:S06]  /*151b0*/  F2FP.PACK_AB R80, R16, R187 ;  /* 0x000000bb1050723e */ /* 0x000fcc00000000ff */
[----:B------:R-:W2:Y:S01]  /*151c0*/  MUFU.EX2 R4, R85 ;  /* 0x0000005500047308 */ /* 0x000ea20000000800 */
[----:B-1----:R-:W-:Y:S02]  /*151d0*/  FADD.FTZ R26, R6, R0 ;  /* 0x00000000061a7221 */ /* 0x002fe40000010000 */
[----:B------:R-:W-:Y:S01]  /*151e0*/  IMAD.SHL.U32 R0, R235, 0x4, RZ ;  /* 0x00000004eb007824 */ /* 0x000fe200078e00ff */
[----:B------:R-:W-:Y:S01]  /*151f0*/  F2FP.PACK_AB R198, R7, R9 ;  /* 0x0000000907c6723e */ /* 0x000fe200000000ff */
[----:B------:R-:W-:-:S03]  /*15200*/  FADD.FTZ R16, R12, R2 ;  /* 0x000000020c107221 */ /* 0x000fc60000010000 */
[----:B------:R-:W-:Y:S02]  /*15210*/  LOP3.LUT R0, R247, R0, RZ, 0x3c, !PT ;  /* 0x00000000f7007212 */ /* 0x000fe400078e3cff */
[----:B------:R-:W-:Y:S02]  /*15220*/  F2FP.PACK_AB R2, R6, R19 ;  /* 0x000000130602723e */ /* 0x000fe400000000ff */
[----:B------:R-:W-:Y:S01]  /*15230*/  LOP3.LUT R0, R0, R217, RZ, 0x3c, !PT ;  /* 0x000000d900007212 */ /* 0x000fe200078e3cff */
[----:B------:R-:W-:Y:S01]  /*15240*/  IMAD.MOV.U32 R156, RZ, RZ, R201 ;  /* 0x000000ffff9c7224 */ /* 0x000fe200078e00c9 */
[C---:B------:R-:W-:Y:S01]  /*15250*/  PRMT R248, R198.reuse, 0x7610, R248 ;  /* 0x00007610c6f87816 */ /* 0x040fe200000000f8 */
[----:B------:R-:W-:Y:S01]  /*15260*/  IMAD.MOV.U32 R201, RZ, RZ, R189 ;  /* 0x000000ffffc97224 */ /* 0x000fe200078e00bd */
[----:B------:R-:W-:Y:S01]  /*15270*/  PRMT R250, R198, 0x7632, R250 ;  /* 0x00007632c6fa7816 */ /* 0x000fe200000000fa */
[----:B------:R-:W-:Y:S01]  /*15280*/  IMAD.MOV.U32 R198, RZ, RZ, R188 ;  /* 0x000000ffffc67224 */ /* 0x000fe200078e00bc */
[----:B------:R-:W-:Y:S01]  /*15290*/  PRMT R200, R2, 0x7632, R200 ;  /* 0x0000763202c87816 */ /* 0x000fe200000000c8 */
[----:B------:R-:W-:Y:S01]  /*152a0*/  IMAD.WIDE.U32 R188, R0, -0x326172a9, RZ ;  /* 0xcd9e8d5700bc7825 */ /* 0x000fe200078e00ff */
[----:B------:R-:W-:-:S03]  /*152b0*/  PRMT R252, R2, 0x7610, R252 ;  /* 0x0000761002fc7816 */ /* 0x000fc600000000fc */
[----:B---3--:R-:W-:Y:S01]  /*152c0*/  FADD.FTZ R2, R8, R3 ;  /* 0x0000000308027221 */ /* 0x008fe20000010000 */
[----:B------:R-:W-:-:S03]  /*152d0*/  F2FP.PACK_AB R17, R12, R13 ;  /* 0x0000000d0c11723e */ /* 0x000fc600000000ff */
[----:B--2---:R-:W-:Y:S01]  /*152e0*/  FADD.FTZ R13, R4, R2 ;  /* 0x00000002040d7221 */ /* 0x004fe20000010000 */
[----:B------:R-:W-:-:S05]  /*152f0*/  LOP3.LUT R2, R189, R240, R46, 0x96, !PT ;  /* 0x000000f0bd027212 */ /* 0x000fca00078e962e */
[----:B------:R-:W-:-:S05]  /*15300*/  IMAD.WIDE.U32 R2, R2, -0x2daee0ad, RZ ;  /* 0xd2511f5302027825 */ /* 0x000fca00078e00ff */
[----:B----4-:R-:W-:Y:S02]  /*15310*/  LOP3.LUT R0, R3, R241, R236, 0x96, !PT ;  /* 0x000000f103007212 */ /* 0x010fe400078e96ec */
[----:B------:R-:W-:Y:S02]  /*15320*/  LOP3.LUT R3, R133, R239, R188, 0x96, !PT ;  /* 0x000000ef85037212 */ /* 0x000fe400078e96bc */
[----:B------:R-:W-:-:S03]  /*15330*/  F2FP.PACK_AB R14, R4, R8 ;  /* 0x00000008040e723e */ /* 0x000fc600000000ff */
[----:B------:R-:W-:-:S04]  /*15340*/  IMAD.WIDE.U32 R4, R3, -0x2daee0ad, RZ ;  /* 0xd2511f5303047825 */ /* 0x000fc800078e00ff */
[----:B------:R-:W-:Y:S01]  /*15350*/  IMAD.WIDE.U32 R8, R0, -0x326172a9, RZ ;  /* 0xcd9e8d5700087825 */ /* 0x000fe200078e00ff */
[----:B------:R-:W-:-:S05]  /*15360*/  LOP3.LUT R0, R5, R242, R2, 0x96, !PT ;  /* 0x000000f205007212 */ /* 0x000fca00078e9602 */
        /* <DEDUP_REMOVED lines=12> */
[----:B------:R-:W-:-:S04]  /*15430*/  LOP3.LUT R4, R0, 0xffff, RZ, 0xc0, !PT ;  /* 0x0000ffff00047812 */ /* 0x000fc800078ec0ff */
[----:B------:R-:W-:-:S04]  /*15440*/  SHF.R.U32.HI R4, RZ, 0x8, R4 ;  /* 0x00000008ff047819 */ /* 0x000fc80000011604 */
[----:B------:R-:W-:Y:S01]  /*15450*/  LOP3.LUT R4, R4, 0xffff, RZ, 0xc0, !PT ;  /* 0x0000ffff04047812 */ /* 0x000fe200078ec0ff */
[----:B------:R-:W1:Y:S03]  /*15460*/  MUFU.EX2 R12, R22 ;  /* 0x00000016000c7308 */ /* 0x000e660000000800 */
[----:B------:R-:W-:Y:S02]  /*15470*/  ISETP.GE.U32.AND P4, PT, R191, R4, PT ;  /* 0x00000004bf00720c */ /* 0x000fe40003f86070 */
[--C-:B------:R-:W-:Y:S02]  /*15480*/  SHF.R.U32.HI R4, RZ, 0x10, R0.reuse ;  /* 0x00000010ff047819 */ /* 0x100fe40000011600 */
[----:B------:R-:W-:Y:S01]  /*15490*/  SHF.R.U32.HI R0, RZ, 0x18, R0 ;  /* 0x00000018ff007819 */ /* 0x000fe20000011600 */
[----:B------:R-:W2:Y:S01]  /*154a0*/  MUFU.EX2 R9, R25 ;  /* 0x0000001900097308 */ /* 0x000ea20000000800 */
[----:B------:R-:W-:-:S02]  /*154b0*/  LOP3.LUT R4, R4, 0xff, RZ, 0xc0, !PT ;  /* 0x000000ff04047812 */ /* 0x000fc400078ec0ff */
[C---:B------:R-:W-:Y:S02]  /*154c0*/  ISETP.GE.U32.AND P3, PT, R191.reuse, R0, PT ;  /* 0x00000000bf00720c */ /* 0x040fe40003f66070 */
[----:B------:R-:W-:-:S03]  /*154d0*/  ISETP.GE.U32.AND P2, PT, R191, R4, PT ;  /* 0x00000004bf00720c */ /* 0x000fc60003f46070 */
[----:B------:R2:W3:Y:S01]  /*154e0*/  MUFU.EX2 R7, R10 ;  /* 0x0000000a00077308 */ /* 0x0004e20000000800 */
[----:B------:R-:W-:Y:S02]  /*154f0*/  LOP3.LUT R0, R2, 0xff, RZ, 0xc0, !PT ;  /* 0x000000ff02007812 */ /* 0x000fe400078ec0ff */
[----:B------:R-:W-:-:S05]  /*15500*/  LOP3.LUT R6, R5, R245, R6, 0x96, !PT ;  /* 0x000000f505067212 */ /* 0x000fca00078e9606 */
[----:B------:R-:W4:Y:S01]  /*15510*/  MUFU.EX2 R4, R11 ;  /* 0x0000000b00047308 */ /* 0x000f220000000800 */
[----:B------:R-:W-:Y:S02]  /*15520*/  ISETP.GE.U32.AND P1, PT, R191, R0, PT ;  /* 0x00000000bf00720c */ /* 0x000fe40003f26070 */
[----:B------:R-:W-:Y:S02]  /*15530*/  LOP3.LUT R5, R2, 0xffff, RZ, 0xc0, !PT ;  /* 0x0000ffff02057812 */ /* 0x000fe400078ec0ff */
[--C-:B------:R-:W-:Y:S02]  /*15540*/  SHF.R.U32.HI R0, RZ, 0x18, R2.reuse ;  /* 0x00000018ff007819 */ /* 0x100fe40000011602 */
[----:B------:R-:W-:Y:S01]  /*15550*/  SHF.R.U32.HI R3, RZ, 0x10, R2 ;  /* 0x00000010ff037819 */ /* 0x000fe20000011602 */
[----:B-1----:R-:W-:Y:S01]  /*15560*/  FADD.FTZ R2, R12, R16 ;  /* 0x000000100c027221 */ /* 0x002fe20000010000 */
[C---:B------:R-:W-:Y:S02]  /*15570*/  PRMT R151, R57.reuse, 0x7610, R151 ;  /* 0x0000761039977816 */ /* 0x040fe40000000097 */
[----:B------:R-:W-:Y:S01]  /*15580*/  PRMT R150, R57, 0x7632, R150 ;  /* 0x0000763239967816 */ /* 0x000fe20000000096 */
[----:B--2---:R-:W-:Y:S01]  /*15590*/  FADD.FTZ R10, R9, R2 ;  /* 0x00000002090a7221 */ /* 0x004fe20000010000 */
[----:B------:R-:W-:Y:S01]  /*155a0*/  ISETP.GE.U32.AND P0, PT, R191, R0, PT ;  /* 0x00000000bf00720c */ /* 0x000fe20003f06070 */
[----:B---3--:R-:W-:Y:S01]  /*155b0*/  FADD.FTZ R0, R7, R15 ;  /* 0x0000000f07007221 */ /* 0x008fe20000010000 */
[----:B------:R-:W-:Y:S01]  /*155c0*/  PRMT R2, R151, 0x5410, R150 ;  /* 0x0000541097027816 */ /* 0x000fe20000000096 */
[----:B------:R-:W-:-:S02]  /*155d0*/  @!P5 HADD2 R27, -R151.H0_H0, -RZ.H0_H0 ;  /* 0xa00000ff971bd230 */ /* 0x000fc40000000900 */
[C---:B----4-:R-:W-:Y:S01]  /*155e0*/  FADD.FTZ R11, R4.reuse, R0 ;  /* 0x00000000040b7221 */ /* 0x050fe20000010000 */
[----:B------:R-:W-:Y:S01]  /*155f0*/  LOP3.LUT R0, R3, 0xff, RZ, 0xc0, !PT ;  /* 0x000000ff03007812 */ /* 0x000fe200078ec0ff */
[----:B------:R1:W-:Y:S01]  /*15600*/  STL [R1+0x1e8], R2 ;  /* 0x0001e80201007387 */ /* 0x0003e20000100800 */
[----:B------:R-:W-:Y:S02]  /*15610*/  @!P5 PRMT R151, R27, 0x5410, RZ ;  /* 0x000054101b97d816 */ /* 0x000fe400000000ff */
[----:B------:R-:W-:Y:S02]  /*15620*/  F2FP.PACK_AB R187, R4, R7 ;  /* 0x0000000704bb723e */ /* 0x000fe400000000ff */
[----:B------:R-:W-:Y:S01]  /*15630*/  ISETP.GE.U32.AND P5, PT, R191, R0, PT ;  /* 0x00000000bf00720c */ /* 0x000fe20003fa6070 */
[----:B------:R-:W-:Y:S01]  /*15640*/  @!P4 HADD2 R28, -R150.H0_H0, -RZ.H0_H0 ;  /* 0xa00000ff961cc230 */ /* 0x000fe20000000900 */
[C---:B------:R-:W-:Y:S02]  /*15650*/  PRMT R149, R21.reuse, 0x7632, R149 ;  /* 0x0000763215957816 */ /* 0x040fe40000000095 */
[----:B------:R-:W-:-:S02]  /*15660*/  PRMT R147, R21, 0x7610, R147 ;  /* 0x0000761015937816 */ /* 0x000fc40000000093 */
[----:B------:R-:W-:Y:S01]  /*15670*/  @!P4 PRMT R150, R28, 0x5410, RZ ;  /* 0x000054101c96c816 */ /* 0x000fe200000000ff */
[----:B-1----:R-:W-:-:S05]  /*15680*/  IMAD.WIDE.U32 R2, R6, -0x2daee0ad, RZ ;  /* 0xd2511f5306027825 */ /* 0x002fca00078e00ff */
[----:B------:R-:W-:Y:S02]  /*15690*/  LOP3.LUT R0, R3, R173, R8, 0x96, !PT ;  /* 0x000000ad03007212 */ /* 0x000fe400078e9608 */
[C---:B------:R-:W-:Y:S02]  /*156a0*/  LOP3.LUT R7, R2.reuse, 0xffff, RZ, 0xc0, !PT ;  /* 0x0000ffff02077812 */ /* 0x040fe400078ec0ff */
[----:B------:R-:W-:Y:S02]  /*156b0*/  LOP3.LUT R4, R2, 0xff, RZ, 0xc0, !PT ;  /* 0x000000ff02047812 */ /* 0x000fe400078ec0ff */
[--C-:B------:R-:W-:Y:S02]  /*156c0*/  SHF.R.U32.HI R6, RZ, 0x10, R2.reuse ;  /* 0x00000010ff067819 */ /* 0x100fe40000011602 */
[----:B------:R-:W-:Y:S02]  /*156d0*/  SHF.R.U32.HI R3, RZ, 0x18, R2 ;  /* 0x00000018ff037819 */ /* 0x000fe40000011602 */
[----:B------:R-:W-:-:S04]  /*156e0*/  SHF.R.U32.HI R2, RZ, 0x8, R5 ;  /* 0x00000008ff027819 */ /* 0x000fc80000011605 */
[----:B------:R-:W-:Y:S01]  /*156f0*/  LOP3.LUT R2, R2, 0xffff, RZ, 0xc0, !PT ;  /* 0x0000ffff02027812 */ /* 0x000fe200078ec0ff */
[----:B------:R-:W-:-:S03]  /*15700*/  @!P3 HADD2 R29, -R149.H0_H0, -RZ.H0_H0 ;  /* 0xa00000ff951db230 */ /* 0x000fc60000000900 */
[----:B------:R-:W-:Y:S02]  /*15710*/  ISETP.GE.U32.AND P4, PT, R191, R2, PT ;  /* 0x00000002bf00720c */ /* 0x000fe40003f86070 */
[----:B------:R-:W-:Y:S01]  /*15720*/  PRMT R2, R147, 0x5410, R149 ;  /* 0x0000541093027816 */ /* 0x000fe20000000095 */
[----:B------:R-:W1:Y:S01]  /*15730*/  MUFU.EX2 R8, R92 ;  /* 0x0000005c00087308 */ /* 0x000e620000000800 */
[----:B------:R-:W-:Y:S02]  /*15740*/  @!P3 PRMT R149, R29, 0x5410, RZ ;  /* 0x000054101d95b816 */ /* 0x000fe400000000ff */
[----:B------:R-:W-:Y:S01]  /*15750*/  ISETP.GE.U32.AND P3, PT, R191, R4, PT ;  /* 0x00000004bf00720c */ /* 0x000fe20003f66070 */
[----:B------:R2:W-:Y:S04]  /*15760*/  STL [R1+0x1dc], R2 ;  /* 0x0001dc0201007387 */ /* 0x0005e80000100800 */
[----:B------:R-:W3:Y:S01]  /*15770*/  MUFU.EX2 R4, R91 ;  /* 0x0000005b00047308 */ /* 0x000ee20000000800 */
[----:B------:R-:W-:Y:S01]  /*15780*/  @!P2 HADD2 R30, -R147.H0_H0, -RZ.H0_H0 ;  /* 0xa00000ff931ea230 */ /* 0x000fe20000000900 */
[----:B------:R-:W-:-:S04]  /*15790*/  PRMT R99, R18, 0x7610, R99 ;  /* 0x0000761012637816 */ /* 0x000fc80000000063 */
[----:B------:R-:W-:Y:S02]  /*157a0*/  @!P2 PRMT R147, R30, 0x5410, RZ ;  /* 0x000054101e93a816 */ /* 0x000fe400000000ff */
[----:B--2---:R-:W-:-:S04]  /*157b0*/  LOP3.LUT R2, R0, 0xffff, RZ, 0xc0, !PT ;  /* 0x0000ffff00027812 */ /* 0x004fc800078ec0ff */
[----:B------:R-:W-:-:S04]  /*157c0*/  SHF.R.U32.HI R2, RZ, 0x8, R2 ;  /* 0x00000008ff027819 */ /* 0x000fc80000011602 */
[----:B------:R-:W-:Y:S02]  /*157d0*/  LOP3.LUT R2, R2, 0xffff, RZ, 0xc0, !PT ;  /* 0x0000ffff02027812 */ /* 0x000fe400078ec0ff */
[----:B------:R-:W-:Y:S02]  /*157e0*/  PRMT R98, R18, 0x7632, R98 ;  /* 0x0000763212627816 */ /* 0x000fe40000000062 */
[----:B------:R-:W-:Y:S01]  /*157f0*/  ISETP.GE.U32.AND P2, PT, R191, R2, PT ;  /* 0x00000002bf00720c */ /* 0x000fe20003f46070 */
[----:B-1----:R-:W-:-:S04]  /*15800*/  FADD.FTZ R2, R8, R13 ;  /* 0x0000000d08027221 */ /* 0x002fc80000010000 */
[----:B---3--:R-:W-:Y:S01]  /*15810*/  FADD.FTZ R5, R4, R2 ;  /* 0x0000000204057221 */ /* 0x008fe20000010000 */
[----:B------:R-:W-:Y:S01]  /*15820*/  PRMT R2, R99, 0x5410, R98 ;  /* 0x0000541063027816 */ /* 0x000fe20000000062 */
[----:B------:R-:W-:-:S04]  /*15830*/  @!P1 HADD2 R31, -R99.H0_H0, -RZ.H0_H0 ;  /* 0xa00000ff631f9230 */ /* 0x000fc80000000900 */
[----:B------:R1:W-:Y:S01]  /*15840*/  STL [R1+0x1d0], R2 ;  /* 0x0001d00201007387 */ /* 0x0003e20000100800 */
[----:B------:R-:W-:Y:S01]  /*15850*/  @!P1 PRMT R99, R31, 0x5410, RZ ;  /* 0x000054101f639816 */ /* 0x000fe200000000ff */
[----:B------:R-:W-:Y:S01]  /*15860*/  @!P4 HADD2 R32, -R98.H0_H0, -RZ.H0_H0 ;  /* 0xa00000ff6220c230 */ /* 0x000fe20000000900 */
[C---:B------:R-:W-:Y:S02]  /*15870*/  PRMT R148, R17.reuse, 0x7632, R148 ;  /* 0x0000763211947816 */ /* 0x040fe40000000094 */
[----:B------:R-:W-:Y:S02]  /*15880*/  PRMT R146, R17, 0x7610, R146 ;  /* 0x0000761011927816 */ /* 0x000fe40000000092 */
[----:B------:R-:W-:Y:S01]  /*15890*/  @!P4 PRMT R98, R32, 0x5410, RZ ;  /* 0x000054102062c816 */ /* 0x000fe200000000ff */
[----:B------:R2:W-:Y:S01]  /*158a0*/  MUFU.EX2 R19, R159 ;  /* 0x0000009f00137308 */ /* 0x0005e20000000800 */
[----:B-1----:R-:W-:-:S04]  /*158b0*/  LOP3.LUT R2, R0, 0xff, RZ, 0xc0, !PT ;  /* 0x000000ff00027812 */ /* 0x002fc800078ec0ff */
[----:B------:R-:W-:Y:S02]  /*158c0*/  ISETP.GE.U32.AND P1, PT, R191, R2, PT ;  /* 0x00000002bf00720c */ /* 0x000fe40003f26070 */
[----:B------:R-:W-:-:S04]  /*158d0*/  SHF.R.U32.HI R2, RZ, 0x18, R0 ;  /* 0x00000018ff027819 */ /* 0x000fc80000011600 */
[----:B------:R-:W-:Y:S02]  /*158e0*/  ISETP.GE.U32.AND P4, PT, R191, R2, PT ;  /* 0x00000002bf00720c */ /* 0x000fe40003f86070 */
[----:B------:R-:W-:Y:S01]  /*158f0*/  PRMT R2, R146, 0x5410, R148 ;  /* 0x0000541092027816 */ /* 0x000fe20000000094 */
[----:B--2---:R-:W-:Y:S02]  /*15900*/  IMAD.MOV.U32 R159, RZ, RZ, R206 ;  /* 0x000000ffff9f7224 */ /* 0x004fe400078e00ce */
[----:B------:R-:W-:Y:S02]  /*15910*/  IMAD.MOV.U32 R206, RZ, RZ, R201 ;  /* 0x000000ffffce7224 */ /* 0x000fe400078e00c9 */
[----:B------:R1:W-:Y:S04]  /*15920*/  STL [R1+0x1c4], R2 ;  /* 0x0001c40201007387 */ /* 0x0003e80000100800 */
[----:B------:R-:W2:Y:S01]  /*15930*/  LDL R201, [R1+0x140] ;  /* 0x0001400001c97983 */ /* 0x000ea20000100800 */
[----:B------:R-:W-:Y:S01]  /*15940*/  SHF.R.U32.HI R0, RZ, 0x10, R0 ;  /* 0x00000010ff007819 */ /* 0x000fe20000011600 */
[----:B------:R-:W-:Y:S01]  /*15950*/  @!P5 HADD2 R34, -R146.H0_H0, -RZ.H0_H0 ;  /* 0xa00000ff9222d230 */ /* 0x000fe20000000900 */
[----:B------:R-:W-:-:S02]  /*15960*/  PRMT R145, R14, 0x7610, R145 ;  /* 0x000076100e917816 */ /* 0x000fc40000000091 */
[----:B------:R-:W-:Y:S02]  /*15970*/  LOP3.LUT R0, R0, 0xff, RZ, 0xc0, !PT ;  /* 0x000000ff00007812 */ /* 0x000fe400078ec0ff */
[----:B------:R-:W-:Y:S01]  /*15980*/  F2FP.PACK_AB R4, R4, R8 ;  /* 0x000000080404723e */ /* 0x000fe200000000ff */
[----:B------:R-:W-:Y:S01]  /*15990*/  @!P1 HADD2 R36, -R145.H0_H0, -RZ.H0_H0 ;  /* 0xa00000ff91249230 */ /* 0x000fe20000000900 */
[----:B------:R-:W-:Y:S01]  /*159a0*/  @!P5 PRMT R146, R34, 0x5410, RZ ;  /* 0x000054102292d816 */ /* 0x000fe200000000ff */
[----:B------:R-:W3:Y:S01]  /*159b0*/  MUFU.EX2 R8, R52 ;  /* 0x0000003400087308 */ /* 0x000ee20000000800 */
[----:B------:R-:W-:Y:S02]  /*159c0*/  PRMT R144, R14, 0x7632, R144 ;  /* 0x000076320e907816 */ /* 0x000fe40000000090 */
[----:B------:R-:W-:Y:S01]  /*159d0*/  ISETP.GE.U32.AND P5, PT, R191, R0, PT ;  /* 0x00000000bf00720c */ /* 0x000fe20003fa6070 */
[----:B------:R-:W-:Y:S01]  /*159e0*/  IMAD.MOV.U32 R21, RZ, RZ, R186 ;  /* 0x000000ffff157224 */ /* 0x000fe200078e00ba */
[----:B------:R-:W-:-:S02]  /*159f0*/  LOP3.LUT R0, R6, 0xff, RZ, 0xc0, !PT ;  /* 0x000000ff06007812 */ /* 0x000fc400078ec0ff */
[----:B------:R-:W-:Y:S02]  /*15a00*/  PRMT R186, R145, 0x5410, R144 ;  /* 0x0000541091ba7816 */ /* 0x000fe40000000090 */
[----:B------:R-:W-:Y:S01]  /*15a10*/  @!P1 PRMT R145, R36, 0x5410, RZ ;  /* 0x0000541024919816 */ /* 0x000fe200000000ff */
[----:B-1----:R-:W1:Y:S01]  /*15a20*/  MUFU.EX2 R2, R54 ;  /* 0x0000003600027308 */ /* 0x002e620000000800 */
[----:B------:R-:W-:Y:S02]  /*15a30*/  ISETP.GE.U32.AND P1, PT, R191, R0, PT ;  /* 0x00000000bf00720c */ /* 0x000fe40003f26070 */
[----:B------:R-:W-:Y:S01]  /*15a40*/  SHF.R.U32.HI R0, RZ, 0x8, R7 ;  /* 0x00000008ff007819 */ /* 0x000fe20000011607 */
[----:B------:R-:W-:-:S03]  /*15a50*/  @!P2 HADD2 R35, -R144.H0_H0, -RZ.H0_H0 ;  /* 0xa00000ff9023a230 */ /* 0x000fc60000000900 */
[----:B------:R-:W-:Y:S01]  /*15a60*/  LOP3.LUT R0, R0, 0xffff, RZ, 0xc0, !PT ;  /* 0x0000ffff00007812 */ /* 0x000fe200078ec0ff */
[----:B------:R-:W-:Y:S01]  /*15a70*/  @!P0 HADD2 R33, -R148.H0_H0, -RZ.H0_H0 ;  /* 0xa00000ff94218230 */ /* 0x000fe20000000900 */
[----:B------:R-:W-:Y:S01]  /*15a80*/  @!P2 PRMT R144, R35, 0x5410, RZ ;  /* 0x000054102390a816 */ /* 0x000fe200000000ff */
[----:B------:R-:W-:Y:S01]  /*15a90*/  MUFU.EX2 R22, R157 ;  /* 0x0000009d00167308 */ /* 0x000fe20000000800 */
[----:B------:R-:W-:Y:S01]  /*15aa0*/  ISETP.GE.U32.AND P2, PT, R191, R0, PT ;  /* 0x00000000bf00720c */ /* 0x000fe20003f46070 */
[----:B---3--:R-:W-:Y:S01]  /*15ab0*/  FADD.FTZ R0, R8, R10 ;  /* 0x0000000a08007221 */ /* 0x008fe20000010000 */
[----:B------:R-:W-:Y:S02]  /*15ac0*/  @!P0 PRMT R148, R33, 0x5410, RZ ;  /* 0x0000541021948816 */ /* 0x000fe400000000ff */
[----:B------:R-:W-:-:S03]  /*15ad0*/  ISETP.GE.U32.AND P0, PT, R191, R3, PT ;  /* 0x00000003bf00720c */ /* 0x000fc60003f06070 */
[----:B------:R-:W3:Y:S01]  /*15ae0*/  MUFU.EX2 R6, R23 ;  /* 0x0000001700067308 */ /* 0x000ee20000000800 */
[----:B------:R-:W-:Y:S01]  /*15af0*/  PRMT R141, R4, 0x7610, R141 ;  /* 0x00007610048d7816 */ /* 0x000fe2000000008d */
[----:B-1----:R-:W-:Y:S01]  /*15b00*/  FADD.FTZ R3, R2, R0 ;  /* 0x0000000002037221 */ /* 0x002fe20000010000 */
[----:B------:R-:W-:Y:S02]  /*15b10*/  PRMT R140, R4, 0x7632, R140 ;  /* 0x00007632048c7816 */ /* 0x000fe4000000008c */
[----:B------:R-:W-:-:S03]  /*15b20*/  F2FP.PACK_AB R0, R2, R8 ;  /* 0x000000080200723e */ /* 0x000fc600000000ff */
[----:B------:R-:W1:Y:S01]  /*15b30*/  MUFU.EX2 R16, R158 ;  /* 0x0000009e00107308 */ /* 0x000e620000000800 */
[----:B------:R-:W-:Y:S02]  /*15b40*/  F2FP.PACK_AB R9, R9, R12 ;  /* 0x0000000c0909723e */ /* 0x000fe400000000ff */
[----:B------:R-:W-:-:S05]  /*15b50*/  PRMT R135, R0, 0x7610, R135 ;  /* 0x0000761000877816 */ /* 0x000fca0000000087 */
[----:B------:R-:W4:Y:S01]  /*15b60*/  MUFU.EX2 R4, R24 ;  /* 0x0000001800047308 */ /* 0x000f220000000800 */
[----:B------:R-:W-:Y:S02]  /*15b70*/  PRMT R134, R0, 0x7632, R134 ;  /* 0x0000763200867816 */ /* 0x000fe40000000086 */
[----:B------:R-:W-:-:S05]  /*15b80*/  PRMT R0, R141, 0x5410, R140 ;  /* 0x000054108d007816 */ /* 0x000fca000000008c */
[----:B------:R-:W1:Y:S01]  /*15b90*/  MUFU.EX2 R13, R90 ;  /* 0x0000005a000d7308 */ /* 0x000e620000000800 */
[----:B------:R-:W-:Y:S01]  /*15ba0*/  @!P2 HADD2 R49, -R140.H0_H0, -RZ.H0_H0 ;  /* 0xa00000ff8c31a230 */ /* 0x000fe20000000900 */
[----:B------:R1:W-:Y:S06]  /*15bb0*/  STL [R1+0x1f0], R0 ;  /* 0x0001f00001007387 */ /* 0x0003ec0000100800 */
[----:B------:R-:W1:Y:S01]  /*15bc0*/  MUFU.EX2 R12, R89 ;  /* 0x00000059000c7308 */ /* 0x000e620000000800 */
[----:B---3--:R-:W-:-:S07]  /*15bd0*/  FADD.FTZ R2, R6, R11 ;  /* 0x0000000b06027221 */ /* 0x008fce0000010000 */
[----:B------:R-:W3:Y:S01]  /*15be0*/  MUFU.EX2 R15, R160 ;  /* 0x000000a0000f7308 */ /* 0x000ee20000000800 */
[----:B------:R-:W-:-:S07]  /*15bf0*/  @!P2 PRMT R140, R49, 0x5410, RZ ;  /* 0x00005410318ca816 */ /* 0x000fce00000000ff */
[----:B------:R-:W-:Y:S01]  /*15c00*/  MUFU.EX2 R17, R88 ;  /* 0x0000005800117308 */ /* 0x000fe20000000800 */
[----:B-1----:R-:W-:-:S07]  /*15c10*/  FADD.FTZ R0, R22, R26 ;  /* 0x0000001a16007221 */ /* 0x002fce0000010000 */
[----:B------:R-:W1:Y:S01]  /*15c20*/  MUFU.EX2 R8, R61 ;  /* 0x0000003d00087308 */ /* 0x000e620000000800 */
[----:B------:R-:W-:Y:S01]  /*15c30*/  FADD.FTZ R0, R16, R0 ;  /* 0x0000000010007221 */ /* 0x000fe20000010000 */
[C---:B----4-:R-:W-:Y:S01]  /*15c40*/  F2FP.PACK_AB R49, R4.reuse, R6 ;  /* 0x000000060431723e */ /* 0x050fe200000000ff */
[----:B------:R-:W-:-:S05]  /*15c50*/  FADD.FTZ R24, R4, R2 ;  /* 0x0000000204187221 */ /* 0x000fca0000010000 */
[----:B------:R-:W-:Y:S01]  /*15c60*/  MUFU.EX2 R14, R87 ;  /* 0x00000057000e7308 */ /* 0x000fe20000000800 */
[----:B------:R-:W-:-:S07]  /*15c70*/  FADD.FTZ R2, R13, R5 ;  /* 0x000000050d027221 */ /* 0x000fce0000010000 */
[----:B------:R-:W4:Y:S01]  /*15c80*/  MUFU.EX2 R7, R58 ;  /* 0x0000003a00077308 */ /* 0x000f220000000800 */
[----:B------:R-:W-:Y:S02]  /*15c90*/  FADD.FTZ R0, R19, R0 ;  /* 0x0000000013007221 */ /* 0x000fe40000010000 */
[----:B------:R-:W-:-:S05]  /*15ca0*/  FADD.FTZ R2, R12, R2 ;  /* 0x000000020c027221 */ /* 0x000fca0000010000 */
[----:B------:R-:W4:Y:S01]  /*15cb0*/  MUFU.EX2 R6, R64 ;  /* 0x0000004000067308 */ /* 0x000f220000000800 */
[----:B------:R-:W-:Y:S02]  /*15cc0*/  IMAD.MOV.U32 R18, RZ, RZ, R159 ;  /* 0x000000ffff127224 */ /* 0x000fe400078e009f */
[----:B------:R-:W-:Y:S02]  /*15cd0*/  IMAD.MOV.U32 R159, RZ, RZ, R21 ;  /* 0x000000ffff9f7224 */ /* 0x000fe400078e0015 */
[----:B---3--:R-:W-:-:S03]  /*15ce0*/  FADD.FTZ R21, R15, R0 ;  /* 0x000000000f157221 */ /* 0x008fc60000010000 */
[----:B------:R-:W3:Y:S01]  /*15cf0*/  MUFU.EX2 R4, R66 ;  /* 0x0000004200047308 */ /* 0x000ee20000000800 */
[----:B-1----:R-:W-:Y:S01]  /*15d00*/  FADD.FTZ R0, R8, R3 ;  /* 0x0000000308007221 */ /* 0x002fe20000010000 */
[----:B------:R-:W-:Y:S01]  /*15d10*/  @!P1 HADD2 R39, -R135.H0_H0, -RZ.H0_H0 ;  /* 0xa00000ff87279230 */ /* 0x000fe20000000900 */
[----:B------:R-:W-:Y:S02]  /*15d20*/  FADD.FTZ R2, R17, R2 ;  /* 0x0000000211027221 */ /* 0x000fe40000010000 */
[----:B------:R-:W-:Y:S02]  /*15d30*/  IMAD.MOV.U32 R158, RZ, RZ, R156 ;  /* 0x000000ffff9e7224 */ /* 0x000fe400078e009c */
[----:B------:R-:W-:Y:S01]  /*15d40*/  IMAD.MOV.U32 R32, RZ, RZ, R185 ;  /* 0x000000ffff207224 */ /* 0x000fe200078e00b9 */
[----:B------:R-:W-:Y:S01]  /*15d50*/  PRMT R185, R135, 0x5410, R134 ;  /* 0x0000541087b97816 */ /* 0x000fe20000000086 */
[----:B----4-:R-:W-:Y:S02]  /*15d60*/  FADD.FTZ R0, R7, R0 ;  /* 0x0000000007007221 */ /* 0x010fe40000010000 */
[----:B------:R-:W-:Y:S01]  /*15d70*/  FADD.FTZ R11, R14, R2 ;  /* 0x000000020e0b7221 */ /* 0x000fe20000010000 */
[----:B------:R-:W-:-:S02]  /*15d80*/  PRMT R142, R9, 0x7632, R142 ;  /* 0x00007632098e7816 */ /* 0x000fc4000000008e */
[----:B------:R-:W-:Y:S01]  /*15d90*/  @!P1 PRMT R135, R39, 0x5410, RZ ;  /* 0x0000541027879816 */ /* 0x000fe200000000ff */
[----:B------:R-:W-:Y:S01]  /*15da0*/  FADD.FTZ R0, R6, R0 ;  /* 0x0000000006007221 */ /* 0x000fe20000010000 */
[----:B------:R-:W-:Y:S01]  /*15db0*/  F2FP.PACK_AB R39, R15, R19 ;  /* 0x000000130f27723e */ /* 0x000fe200000000ff */
[----:B------:R-:W-:Y:S01]  /*15dc0*/  IMAD.MOV.U32 R19, RZ, RZ, R158 ;  /* 0x000000ffff137224 */ /* 0x000fe200078e009e */
[----:B------:R-:W-:Y:S01]  /*15dd0*/  PRMT R143, R9, 0x7610, R143 ;  /* 0x00007610098f7816 */ /* 0x000fe2000000008f */
[----:B------:R-:W-:Y:S01]  /*15de0*/  @!P4 HADD2 R38, -R142.H0_H0, -RZ.H0_H0 ;  /* 0xa00000ff8e26c230 */ /* 0x000fe20000000900 */
[----:B---3--:R-:W-:Y:S02]  /*15df0*/  FADD.FTZ R10, R4, R0 ;  /* 0x00000000040a7221 */ /* 0x008fe40000010000 */
[----:B------:R-:W-:Y:S01]  /*15e00*/  IMAD.MOV.U32 R156, RZ, RZ, R198 ;  /* 0x000000ffff9c7224 */ /* 0x000fe200078e00c6 */
[----:B------:R-:W-:Y:S02]  /*15e10*/  PRMT R198, R143, 0x5410, R142 ;  /* 0x000054108fc67816 */ /* 0x000fe4000000008e */
[----:B------:R-:W-:-:S02]  /*15e20*/  @!P4 PRMT R142, R38, 0x5410, RZ ;  /* 0x00005410268ec816 */ /* 0x000fc400000000ff */
[----:B------:R-:W-:Y:S02]  /*15e30*/  F2FP.PACK_AB R38, R16, R22 ;  /* 0x000000161026723e */ /* 0x000fe400000000ff */
[----:B------:R-:W-:Y:S02]  /*15e40*/  F2FP.PACK_AB R16, R4, R6 ;  /* 0x000000060410723e */ /* 0x000fe400000000ff */
[----:B------:R-:W-:Y:S02]  /*15e50*/  F2FP.PACK_AB R12, R12, R13 ;  /* 0x0000000d0c0c723e */ /* 0x000fe400000000ff */
[----:B------:R-:W-:Y:S01]  /*15e60*/  F2FP.PACK_AB R13, R7, R8 ;  /* 0x00000008070d723e */ /* 0x000fe200000000ff */
[----:B------:R-:W-:-:S05]  /*15e70*/  @!P5 HADD2 R48, -R143.H0_H0, -RZ.H0_H0 ;  /* 0xa00000ff8f30d230 */ /* 0x000fca0000000900 */
[----:B------:R-:W-:Y:S01]  /*15e80*/  @!P5 PRMT R143, R48, 0x5410, RZ ;  /* 0x00005410308fd816 */ /* 0x000fe200000000ff */
[----:B------:R-:W-:Y:S01]  /*15e90*/  @!P3 HADD2 R50, -R141.H0_H0, -RZ.H0_H0 ;  /* 0xa00000ff8d32b230 */ /* 0x000fe20000000900 */
[----:B------:R-:W-:Y:S01]  /*15ea0*/  F2FP.PACK_AB R17, R14, R17 ;  /* 0x000000110e11723e */ /* 0x000fe200000000ff */
[----:B------:R-:W-:Y:S03]  /*15eb0*/  MUFU.EX2 R15, R86 ;  /* 0x00000056000f7308 */ /* 0x000fe60000000800 */
[----:B------:R-:W-:-:S05]  /*15ec0*/  @!P3 PRMT R141, R50, 0x5410, RZ ;  /* 0x00005410328db816 */ /* 0x000fca00000000ff */
[----:B------:R-:W1:Y:S01]  /*15ed0*/  MUFU.EX2 R14, R68 ;  /* 0x00000044000e7308 */ /* 0x000e620000000800 */
[----:B------:R-:W-:Y:S01]  /*15ee0*/  @!P0 HADD2 R37, -R134.H0_H0, -RZ.H0_H0 ;  /* 0xa00000ff86258230 */ /* 0x000fe20000000900 */
[----:B------:R-:W-:-:S04]  /*15ef0*/  PRMT R124, R12, 0x7610, R124 ;  /* 0x000076100c7c7816 */ /* 0x000fc8000000007c */
[----:B------:R-:W-:Y:S02]  /*15f00*/  @!P0 PRMT R134, R37, 0x5410, RZ ;  /* 0x0000541025868816 */ /* 0x000fe400000000ff */
[----:B--2---:R-:W-:-:S04]  /*15f10*/  IADD3 R2, R201, -0x3, RZ ;  /* 0xfffffffdc9027810 */ /* 0x004fc80007ffe0ff */
[----:B------:R-:W-:-:S04]  /*15f20*/  LOP3.LUT R158, R247, R2, RZ, 0x3c, !PT ;  /* 0x00000002f79e7212 */ /* 0x000fc800078e3cff */
[----:B------:R-:W-:-:S05]  /*15f30*/  LOP3.LUT R0, R158, R217, RZ, 0x3c, !PT ;  /* 0x000000d99e007212 */ /* 0x000fca00078e3cff */
[----:B------:R-:W-:-:S05]  /*15f40*/  IMAD.WIDE.U32 R22, R0, -0x326172a9, RZ ;  /* 0xcd9e8d5700167825 */ /* 0x000fca00078e00ff */
[----:B------:R-:W-:-:S05]  /*15f50*/  LOP3.LUT R2, R23, R240, R46, 0x96, !PT ;  /* 0x000000f017027212 */ /* 0x000fca00078e962e */
[----:B------:R-:W-:-:S05]  /*15f60*/  IMAD.WIDE.U32 R2, R2, -0x2daee0ad, RZ ;  /* 0xd2511f5302027825 */ /* 0x000fca00078e00ff */
[----:B------:R-:W-:Y:S02]  /*15f70*/  LOP3.LUT R0, R3, R241, R236, 0x96, !PT ;  /* 0x000000f103007212 */ /* 0x000fe400078e96ec */
[----:B------:R-:W-:-:S05]  /*15f80*/  LOP3.LUT R3, R133, R239, R22, 0x96, !PT ;  /* 0x000000ef85037212 */ /* 0x000fca00078e9616 */
        /* <DEDUP_REMOVED lines=22> */
[C---:B------:R-:W-:Y:S01]  /*160f0*/  ISETP.GE.U32.AND P2, PT, R191.reuse, R4, PT ;  /* 0x00000004bf00720c */ /* 0x040fe20003f46070 */
[----:B------:R-:W-:Y:S01]  /*16100*/  MUFU.EX2 R9, R84 ;  /* 0x0000005400097308 */ /* 0x000fe20000000800 */
[----:B------:R-:W-:Y:S02]  /*16110*/  ISETP.GE.U32.AND P3, PT, R191, R0, PT ;  /* 0x00000000bf00720c */ /* 0x000fe40003f66070 */
[----:B------:R-:W-:-:S05]  /*16120*/  LOP3.LUT R0, R2, 0xff, RZ, 0xc0, !PT ;  /* 0x000000ff02007812 */ /* 0x000fca00078ec0ff */
[----:B------:R-:W2:Y:S01]  /*16130*/  MUFU.EX2 R4, R70 ;  /* 0x0000004600047308 */ /* 0x000ea20000000800 */
[----:B------:R-:W-:Y:S02]  /*16140*/  ISETP.GE.U32.AND P1, PT, R191, R0, PT ;  /* 0x00000000bf00720c */ /* 0x000fe40003f26070 */
[----:B------:R-:W-:Y:S02]  /*16150*/  SHF.R.U32.HI R0, RZ, 0x18, R2 ;  /* 0x00000018ff007819 */ /* 0x000fe40000011602 */
[----:B------:R-:W-:Y:S02]  /*16160*/  LOP3.LUT R7, R5, R245, R6, 0x96, !PT ;  /* 0x000000f505077212 */ /* 0x000fe400078e9606 */
[----:B------:R-:W-:Y:S02]  /*16170*/  LOP3.LUT R5, R2, 0xffff, RZ, 0xc0, !PT ;  /* 0x0000ffff02057812 */ /* 0x000fe400078ec0ff */
[----:B------:R-:W-:Y:S01]  /*16180*/  ISETP.GE.U32.AND P0, PT, R191, R0, PT ;  /* 0x00000000bf00720c */ /* 0x000fe20003f06070 */
[----:B-1----:R-:W-:Y:S01]  /*16190*/  FADD.FTZ R0, R14, R10 ;  /* 0x0000000a0e007221 */ /* 0x002fe20000010000 */
[----:B------:R-:W-:Y:S01]  /*161a0*/  SHF.R.U32.HI R3, RZ, 0x10, R2 ;  /* 0x00000010ff037819 */ /* 0x000fe20000011602 */
[----:B------:R-:W-:Y:S01]  /*161b0*/  FADD.FTZ R2, R15, R11 ;  /* 0x0000000b0f027221 */ /* 0x000fe20000010000 */
[----:B------:R-:W-:Y:S01]  /*161c0*/  @!P5 HADD2 R55, -R124.H0_H0, -RZ.H0_H0 ;  /* 0xa00000ff7c37d230 */ /* 0x000fe20000000900 */
[----:B------:R-:W-:Y:S01]  /*161d0*/  PRMT R121, R12, 0x7632, R121 ;  /* 0x000076320c797816 */ /* 0x000fe20000000079 */
[C---:B--2---:R-:W-:Y:S01]  /*161e0*/  FADD.FTZ R11, R4.reuse, R0 ;  /* 0x00000000040b7221 */ /* 0x044fe20000010000 */
[----:B------:R-:W-:Y:S01]  /*161f0*/  LOP3.LUT R0, R3, 0xff, RZ, 0xc0, !PT ;  /* 0x000000ff03007812 */ /* 0x000fe200078ec0ff */
[----:B------:R-:W-:Y:S01]  /*16200*/  FADD.FTZ R6, R9, R2 ;  /* 0x0000000209067221 */ /* 0x000fe20000010000 */
[----:B------:R-:W-:Y:S01]  /*16210*/  F2FP.PACK_AB R10, R4, R14 ;  /* 0x0000000e040a723e */ /* 0x000fe200000000ff */
[----:B------:R-:W-:-:S04]  /*16220*/  IMAD.WIDE.U32 R2, R7, -0x2daee0ad, RZ ;  /* 0xd2511f5307027825 */ /* 0x000fc800078e00ff */
        /* <DEDUP_REMOVED lines=10> */
[----:B------:R-:W-:Y:S01]  /*162d0*/  F2FP.PACK_AB R9, R9, R15 ;  /* 0x0000000f0909723e */ /* 0x000fe200000000ff */
[----:B------:R-:W-:Y:S01]  /*162e0*/  IMAD.MOV.U32 R15, RZ, RZ, R19 ;  /* 0x000000ffff0f7224 */ /* 0x000fe200078e0013 */
[----:B------:R-:W-:Y:S01]  /*162f0*/  SHF.R.U32.HI R2, RZ, 0x8, R5 ;  /* 0x00000008ff027819 */ /* 0x000fe20000011605 */
[----:B------:R-:W-:Y:S01]  /*16300*/  @!P4 HADD2 R60, -R121.H0_H0, -RZ.H0_H0 ;  /* 0xa00000ff793cc230 */ /* 0x000fe20000000900 */
[----:B------:R1:W-:Y:S01]  /*16310*/  MUFU.EX2 R19, R192 ;  /* 0x000000c000137308 */ /* 0x0003e20000000800 */
[----:B------:R-:W-:Y:S01]  /*16320*/  @!P3 HADD2 R62, -R117.H0_H0, -RZ.H0_H0 ;  /* 0xa00000ff753eb230 */ /* 0x000fe20000000900 */
[----:B------:R-:W-:-:S02]  /*16330*/  PRMT R116, R13, 0x7610, R116 ;  /* 0x000076100d747816 */ /* 0x000fc40000000074 */
[----:B------:R-:W-:Y:S02]  /*16340*/  LOP3.LUT R2, R2, 0xffff, RZ, 0xc0, !PT ;  /* 0x0000ffff02027812 */ /* 0x000fe400078ec0ff */
[----:B------:R-:W-:Y:S02]  /*16350*/  @!P4 PRMT R121, R60, 0x5410, RZ ;  /* 0x000054103c79c816 */ /* 0x000fe400000000ff */
[----:B------:R-:W2:Y:S01]  /*16360*/  MUFU.EX2 R12, R161 ;  /* 0x000000a1000c7308 */ /* 0x000ea20000000800 */
[----:B------:R-:W-:Y:S01]  /*16370*/  ISETP.GE.U32.AND P4, PT, R191, R2, PT ;  /* 0x00000002bf00720c */ /* 0x000fe20003f86070 */
[----:B-1----:R-:W-:Y:S02]  /*16380*/  IMAD.MOV.U32 R192, RZ, RZ, R32 ;  /* 0x000000ffffc07224 */ /* 0x002fe400078e0020 */
[----:B------:R-:W-:Y:S02]  /*16390*/  IMAD.MOV.U32 R32, RZ, RZ, R159 ;  /* 0x000000ffff207224 */ /* 0x000fe400078e009f */
[----:B------:R-:W-:-:S02]  /*163a0*/  IMAD.MOV.U32 R159, RZ, RZ, R156 ;  /* 0x000000ffff9f7224 */ /* 0x000fc400078e009c */
[----:B------:R-:W-:Y:S01]  /*163b0*/  IMAD.MOV.U32 R156, RZ, RZ, R139 ;  /* 0x000000ffff9c7224 */ /* 0x000fe200078e008b */
[----:B------:R-:W-:Y:S02]  /*163c0*/  PRMT R139, R116, 0x5410, R117 ;  /* 0x00005410748b7816 */ /* 0x000fe40000000075 */
[----:B------:R-:W-:Y:S02]  /*163d0*/  @!P3 PRMT R117, R62, 0x5410, RZ ;  /* 0x000054103e75b816 */ /* 0x000fe400000000ff */
[----:B------:R-:W-:Y:S02]  /*163e0*/  ISETP.GE.U32.AND P3, PT, R191, R4, PT ;  /* 0x00000004bf00720c */ /* 0x000fe40003f66070 */
[----:B------:R-:W-:Y:S01]  /*163f0*/  LOP3.LUT R2, R0, 0xffff, RZ, 0xc0, !PT ;  /* 0x0000ffff00027812 */ /* 0x000fe200078ec0ff */
[----:B------:R1:W3:Y:S01]  /*16400*/  MUFU.EX2 R4, R162 ;  /* 0x000000a200047308 */ /* 0x0002e20000000800 */
[----:B------:R-:W-:Y:S02]  /*16410*/  @!P2 HADD2 R63, -R116.H0_H0, -RZ.H0_H0 ;  /* 0xa00000ff743fa230 */ /* 0x000fe40000000900 */
[----:B------:R-:W-:-:S04]  /*16420*/  SHF.R.U32.HI R2, RZ, 0x8, R2 ;  /* 0x00000008ff027819 */ /* 0x000fc80000011602 */
[----:B------:R-:W-:Y:S02]  /*16430*/  LOP3.LUT R2, R2, 0xffff, RZ, 0xc0, !PT ;  /* 0x0000ffff02027812 */ /* 0x000fe400078ec0ff */
[----:B------:R-:W-:Y:S02]  /*16440*/  @!P2 PRMT R116, R63, 0x5410, RZ ;  /* 0x000054103f74a816 */ /* 0x000fe400000000ff */
[----:B------:R-:W-:Y:S02]  /*16450*/  PRMT R123, R17, 0x7610, R123 ;  /* 0x00007610117b7816 */ /* 0x000fe4000000007b */
[----:B------:R-:W-:Y:S01]  /*16460*/  ISETP.GE.U32.AND P2, PT, R191, R2, PT ;  /* 0x00000002bf00720c */ /* 0x000fe20003f46070 */
[----:B--2---:R-:W-:Y:S01]  /*16470*/  FADD.FTZ R2, R12, R6 ;  /* 0x000000060c027221 */ /* 0x004fe20000010000 */
[----:B------:R-:W-:Y:S01]  /*16480*/  PRMT R119, R17, 0x7632, R119 ;  /* 0x0000763211777816 */ /* 0x000fe20000000077 */
[----:B------:R-:W-:Y:S01]  /*16490*/  @!P1 HADD2 R65, -R123.H0_H0, -RZ.H0_H0 ;  /* 0xa00000ff7b419230 */ /* 0x000fe20000000900 */
[----:B-1----:R-:W-:-:S02]  /*164a0*/  IMAD.MOV.U32 R162, RZ, RZ, R15 ;  /* 0x000000ffffa27224 */ /* 0x002fc400078e000f */
[----:B---3--:R-:W-:Y:S01]  /*164b0*/  FADD.FTZ R5, R4, R2 ;  /* 0x0000000204057221 */ /* 0x008fe20000010000 */
[----:B------:R1:W-:Y:S01]  /*164c0*/  MUFU.EX2 R15, R164 ;  /* 0x000000a4000f7308 */ /* 0x0003e20000000800 */
[----:B------:R-:W-:Y:S01]  /*164d0*/  LOP3.LUT R2, R0, 0xff, RZ, 0xc0, !PT ;  /* 0x000000ff00027812 */ /* 0x000fe200078ec0ff */
[----:B------:R-:W-:Y:S01]  /*164e0*/  IMAD.MOV.U32 R161, RZ, RZ, R14 ;  /* 0x000000ffffa17224 */ /* 0x000fe200078e000e */
[----:B------:R-:W-:-:S05]  /*164f0*/  PRMT R127, R16, 0x7610, R127 ;  /* 0x00007610107f7816 */ /* 0x000fca000000007f */
[----:B------:R2:W-:Y:S01]  /*16500*/  MUFU.EX2 R14, R197 ;  /* 0x000000c5000e7308 */ /* 0x0005e20000000800 */
[----:B-1----:R-:W-:Y:S01]  /*16510*/  IMAD.MOV.U32 R164, RZ, RZ, R206 ;  /* 0x000000ffffa47224 */ /* 0x002fe200078e00ce */
[----:B------:R-:W-:Y:S02]  /*16520*/  PRMT R206, R123, 0x5410, R119 ;  /* 0x000054107bce7816 */ /* 0x000fe40000000077 */
[----:B------:R-:W-:Y:S02]  /*16530*/  @!P1 PRMT R123, R65, 0x5410, RZ ;  /* 0x00005410417b9816 */ /* 0x000fe400000000ff */
[----:B------:R-:W-:Y:S02]  /*16540*/  ISETP.GE.U32.AND P1, PT, R191, R2, PT ;  /* 0x00000002bf00720c */ /* 0x000fe40003f26070 */
[----:B------:R-:W-:Y:S01]  /*16550*/  SHF.R.U32.HI R2, RZ, 0x18, R0 ;  /* 0x00000018ff027819 */ /* 0x000fe20000011600 */
[----:B--2---:R-:W-:Y:S01]  /*16560*/  IMAD.MOV.U32 R197, RZ, RZ, R18 ;  /* 0x000000ffffc57224 */ /* 0x004fe200078e0012 */
[----:B------:R-:W-:Y:S01]  /*16570*/  SHF.R.U32.HI R0, RZ, 0x10, R0 ;  /* 0x00000010ff007819 */ /* 0x000fe20000011600 */
[----:B------:R1:W-:Y:S01]  /*16580*/  MUFU.EX2 R17, R172 ;  /* 0x000000ac00117308 */ /* 0x0003e20000000800 */
[----:B------:R-:W-:Y:S01]  /*16590*/  PRMT R129, R16, 0x7632, R129 ;  /* 0x0000763210817816 */ /* 0x000fe20000000081 */
[----:B------:R-:W-:Y:S01]  /*165a0*/  @!P5 HADD2 R71, -R127.H0_H0, -RZ.H0_H0 ;  /* 0xa00000ff7f47d230 */ /* 0x000fe20000000900 */
[----:B------:R-:W-:Y:S01]  /*165b0*/  PRMT R131, R9, 0x7610, R131 ;  /* 0x0000761009837816 */ /* 0x000fe20000000083 */
[----:B------:R-:W-:Y:S01]  /*165c0*/  @!P4 HADD2 R67, -R119.H0_H0, -RZ.H0_H0 ;  /* 0xa00000ff7743c230 */ /* 0x000fe20000000900 */
[----:B------:R-:W-:-:S02]  /*165d0*/  LOP3.LUT R0, R0, 0xff, RZ, 0xc0, !PT ;  /* 0x000000ff00007812 */ /* 0x000fc400078ec0ff */
[----:B------:R-:W-:Y:S01]  /*165e0*/  PRMT R130, R9, 0x7632, R130 ;  /* 0x0000763209827816 */ /* 0x000fe20000000082 */
[----:B------:R-:W2:Y:S01]  /*165f0*/  MUFU.EX2 R6, R81 ;  /* 0x0000005100067308 */ /* 0x000ea20000000800 */
[----:B------:R-:W-:Y:S01]  /*16600*/  @!P1 HADD2 R73, -R131.H0_H0, -RZ.H0_H0 ;  /* 0xa00000ff83499230 */ /* 0x000fe20000000900 */
[----:B-1----:R-:W-:Y:S02]  /*16610*/  IMAD.MOV.U32 R172, RZ, RZ, R164 ;  /* 0x000000ffffac7224 */ /* 0x002fe400078e00a4 */
[----:B------:R-:W-:Y:S02]  /*16620*/  IMAD.MOV.U32 R164, RZ, RZ, R197 ;  /* 0x000000ffffa47224 */ /* 0x000fe400078e00c5 */
[----:B------:R-:W-:Y:S02]  /*16630*/  IMAD.MOV.U32 R197, RZ, RZ, R162 ;  /* 0x000000ffffc57224 */ /* 0x000fe400078e00a2 */
[----:B------:R-:W-:Y:S01]  /*16640*/  IMAD.MOV.U32 R162, RZ, RZ, R194 ;  /* 0x000000ffffa27224 */ /* 0x000fe200078e00c2 */
[----:B------:R-:W-:-:S02]  /*16650*/  PRMT R194, R127, 0x5410, R129 ;  /* 0x000054107fc27816 */ /* 0x000fc40000000081 */
[----:B------:R-:W-:Y:S01]  /*16660*/  @!P5 PRMT R127, R71, 0x5410, RZ ;  /* 0x00005410477fd816 */ /* 0x000fe200000000ff */
[----:B------:R1:W-:Y:S01]  /*16670*/  MUFU.EX2 R13, R167 ;  /* 0x000000a7000d7308 */ /* 0x0003e20000000800 */
[----:B------:R-:W-:Y:S02]  /*16680*/  ISETP.GE.U32.AND P5, PT, R191, R0, PT ;  /* 0x00000000bf00720c */ /* 0x000fe40003fa6070 */
[----:B------:R-:W-:Y:S02]  /*16690*/  @!P4 PRMT R119, R67, 0x5410, RZ ;  /* 0x000054104377c816 */ /* 0x000fe400000000ff */
[----:B------:R-:W-:Y:S02]  /*166a0*/  LOP3.LUT R0, R7, 0xff, RZ, 0xc0, !PT ;  /* 0x000000ff07007812 */ /* 0x000fe400078ec0ff */
[----:B------:R-:W-:Y:S02]  /*166b0*/  ISETP.GE.U32.AND P4, PT, R191, R2, PT ;  /* 0x00000002bf00720c */ /* 0x000fe40003f86070 */
[----:B------:R-:W3:Y:S01]  /*166c0*/  MUFU.EX2 R2, R82 ;  /* 0x0000005200027308 */ /* 0x000ee20000000800 */
[----:B------:R-:W-:Y:S01]  /*166d0*/  @!P2 HADD2 R72, -R130.H0_H0, -RZ.H0_H0 ;  /* 0xa00000ff8248a230 */ /* 0x000fe20000000900 */
[----:B-1----:R-:W-:Y:S01]  /*166e0*/  IMAD.MOV.U32 R167, RZ, RZ, R136 ;  /* 0x000000ffffa77224 */ /* 0x002fe200078e0088 */
[----:B------:R-:W-:-:S02]  /*166f0*/  PRMT R136, R131, 0x5410, R130 ;  /* 0x0000541083887816 */ /* 0x000fc40000000082 */
[----:B------:R-:W-:Y:S02]  /*16700*/  @!P1 PRMT R131, R73, 0x5410, RZ ;  /* 0x0000541049839816 */ /* 0x000fe400000000ff */
[----:B------:R-:W-:Y:S02]  /*16710*/  ISETP.GE.U32.AND P1, PT, R191, R0, PT ;  /* 0x00000000bf00720c */ /* 0x000fe40003f26070 */
[----:B------:R-:W-:Y:S01]  /*16720*/  SHF.R.U32.HI R0, RZ, 0x8, R8 ;  /* 0x00000008ff007819 */ /* 0x000fe20000011608 */
[----:B------:R-:W-:-:S03]  /*16730*/  @!P0 HADD2 R69, -R129.H0_H0, -RZ.H0_H0 ;  /* 0xa00000ff81458230 */ /* 0x000fc60000000900 */
[----:B------:R-:W-:Y:S01]  /*16740*/  LOP3.LUT R0, R0, 0xffff, RZ, 0xc0, !PT ;  /* 0x0000ffff00007812 */ /* 0x000fe200078ec0ff */
[----:B------:R-:W1:Y:S01]  /*16750*/  MUFU.EX2 R9, R51 ;  /* 0x0000003300097308 */ /* 0x000e620000000800 */
[----:B------:R-:W-:Y:S02]  /*16760*/  @!P2 PRMT R130, R72, 0x5410, RZ ;  /* 0x000054104882a816 */ /* 0x000fe400000000ff */
[----:B------:R-:W-:Y:S01]  /*16770*/  ISETP.GE.U32.AND P2, PT, R191, R0, PT ;  /* 0x00000000bf00720c */ /* 0x000fe20003f46070 */
[----:B--2---:R-:W-:Y:S01]  /*16780*/  FADD.FTZ R0, R6, R11 ;  /* 0x0000000b06007221 */ /* 0x004fe20000010000 */
[----:B------:R-:W-:Y:S02]  /*16790*/  @!P0 PRMT R129, R69, 0x5410, RZ ;  /* 0x0000541045818816 */ /* 0x000fe400000000ff */
[----:B------:R-:W-:Y:S01]  /*167a0*/  ISETP.GE.U32.AND P0, PT, R191, R3, PT ;  /* 0x00000003bf00720c */ /* 0x000fe20003f06070 */
[----:B------:R-:W2:Y:S01]  /*167b0*/  MUFU.EX2 R7, R53 ;  /* 0x0000003500077308 */ /* 0x000ea20000000800 */
[----:B------:R-:W-:Y:S01]  /*167c0*/  F2FP.PACK_AB R4, R4, R12 ;  /* 0x0000000c0404723e */ /* 0x000fe200000000ff */
[C---:B---3--:R-:W-:Y:S01]  /*167d0*/  FADD.FTZ R3, R2.reuse, R0 ;  /* 0x0000000002037221 */ /* 0x048fe20000010000 */
[----:B------:R-:W-:-:S02]  /*167e0*/  F2FP.PACK_AB R0, R2, R6 ;  /* 0x000000060200723e */ /* 0x000fc400000000ff */
[----:B------:R-:W-:-:S03]  /*167f0*/  PRMT R125, R4, 0x7610, R125 ;  /* 0x00007610047d7816 */ /* 0x000fc6000000007d */
[----:B------:R-:W3:Y:S01]  /*16800*/  MUFU.EX2 R6, R56 ;  /* 0x0000003800067308 */ /* 0x000ee20000000800 */
[----:B------:R-:W-:Y:S02]  /*16810*/  PRMT R122, R4, 0x7632, R122 ;  /* 0x00007632047a7816 */ /* 0x000fe4000000007a */
[C---:B------:R-:W-:Y:S02]  /*16820*/  PRMT R120, R0.reuse, 0x7610, R120 ;  /* 0x0000761000787816 */ /* 0x040fe40000000078 */
[----:B------:R-:W-:-:S03]  /*16830*/  PRMT R118, R0, 0x7632, R118 ;  /* 0x0000763200767816 */ /* 0x000fc60000000076 */
[----:B------:R-:W4:Y:S01]  /*16840*/  MUFU.EX2 R4, R59 ;  /* 0x0000003b00047308 */ /* 0x000f220000000800 */
[----:B-1----:R-:W-:Y:S02]  /*16850*/  FADD.FTZ R0, R9, R24 ;  /* 0x0000001809007221 */ /* 0x002fe40000010000 */
[----:B------:R-:W-:Y:S02]  /*16860*/  FADD.FTZ R2, R19, R21 ;  /* 0x0000001513027221 */ /* 0x000fe40000010000 */
[----:B--2---:R-:W-:-:S03]  /*16870*/  FADD.FTZ R0, R7, R0 ;  /* 0x0000000007007221 */ /* 0x004fc60000010000 */
[----:B------:R-:W-:Y:S01]  /*16880*/  MUFU.EX2 R18, R170 ;  /* 0x000000aa00127308 */ /* 0x000fe20000000800 */
[----:B------:R-:W-:-:S07]  /*16890*/  F2FP.PACK_AB R35, R7, R9 ;  /* 0x000000090723723e */ /* 0x000fce00000000ff */
[----:B------:R-:W1:Y:S01]  /*168a0*/  MUFU.EX2 R12, R83 ;  /* 0x00000053000c7308 */ /* 0x000e620000000800 */
[----:B------:R-:W-:Y:S02]  /*168b0*/  FADD.FTZ R24, R14, R2 ;  /* 0x000000020e187221 */ /* 0x000fe40000010000 */
[----:B---3--:R-:W-:-:S05]  /*168c0*/  FADD.FTZ R0, R6, R0 ;  /* 0x0000000006007221 */ /* 0x008fca0000010000 */
[----:B------:R-:W2:Y:S01]  /*168d0*/  MUFU.EX2 R8, R93 ;  /* 0x0000005d00087308 */ /* 0x000ea20000000800 */
[----:B------:R-:W-:Y:S01]  /*168e0*/  FADD.FTZ R2, R15, R5 ;  /* 0x000000050f027221 */ /* 0x000fe20000010000 */
[C---:B----4-:R-:W-:Y:S01]  /*168f0*/  F2FP.PACK_AB R37, R4.reuse, R6 ;  /* 0x000000060425723e */ /* 0x050fe200000000ff */
[----:B------:R-:W-:-:S05]  /*16900*/  FADD.FTZ R21, R4, R0 ;  /* 0x0000000004157221 */ /* 0x000fca0000010000 */
[----:B------:R-:W3:Y:S01]  /*16910*/  MUFU.EX2 R7, R96 ;  /* 0x0000006000077308 */ /* 0x000ee20000000800 */
[----:B------:R-:W-:Y:S02]  /*16920*/  FADD.FTZ R2, R13, R2 ;  /* 0x000000020d027221 */ /* 0x000fe40000010000 */
[----:B------:R-:W-:-:S05]  /*16930*/  IMAD.MOV.U32 R11, RZ, RZ, R137 ;  /* 0x000000ffff0b7224 */ /* 0x000fca00078e0089 */
[----:B------:R-:W4:Y:S01]  /*16940*/  MUFU.EX2 R4, R101 ;  /* 0x0000006500047308 */ /* 0x000f220000000800 */
[----:B-1----:R-:W-:Y:S02]  /*16950*/  FADD.FTZ R0, R12, R3 ;  /* 0x000000030c007221 */ /* 0x002fe40000010000 */
[----:B------:R-:W-:Y:S01]  /*16960*/  FADD.FTZ R2, R18, R2 ;  /* 0x0000000212027221 */ /* 0x000fe20000010000 */
[----:B------:R-:W-:Y:S01]  /*16970*/  F2FP.PACK_AB R36, R14, R19 ;  /* 0x000000130e24723e */ /* 0x000fe200000000ff */
[----:B------:R-:W-:Y:S02]  /*16980*/  IMAD.MOV.U32 R14, RZ, RZ, R11 ;  /* 0x000000ffff0e7224 */ /* 0x000fe400078e000b */
[----:B--2---:R-:W-:Y:S02]  /*16990*/  FADD.FTZ R0, R8, R0 ;  /* 0x0000000008007221 */ /* 0x004fe40000010000 */
[----:B------:R-:W-:Y:S01]  /*169a0*/  FADD.FTZ R11, R17, R2 ;  /* 0x00000002110b7221 */ /* 0x000fe20000010000 */
[----:B------:R-:W-:-:S02]  /*169b0*/  IADD3 R2, R201, -0x2, RZ ;  /* 0xfffffffec9027810 */ /* 0x000fc40007ffe0ff */
[C---:B------:R-:W-:Y:S02]  /*169c0*/  PRMT R128, R10.reuse, 0x7610, R128 ;  /* 0x000076100a807816 */ /* 0x040fe40000000080 */
[----:B------:R-:W-:Y:S01]  /*169d0*/  PRMT R126, R10, 0x7632, R126 ;  /* 0x000076320a7e7816 */ /* 0x000fe2000000007e */
[----:B------:R-:W-:Y:S01]  /*169e0*/  IMAD.MOV.U32 R10, RZ, RZ, R164 ;  /* 0x000000ffff0a7224 */ /* 0x000fe200078e00a4 */
[----:B------:R-:W-:Y:S01]  /*169f0*/  F2FP.PACK_AB R13, R13, R15 ;  /* 0x0000000f0d0d723e */ /* 0x000fe200000000ff */
[----:B------:R-:W-:Y:S01]  /*16a00*/  IMAD.MOV.U32 R15, RZ, RZ, R167 ;  /* 0x000000ffff0f7224 */ /* 0x000fe200078e00a7 */
[----:B------:R-:W-:Y:S01]  /*16a10*/  LOP3.LUT R167, R247, R2, RZ, 0x3c, !PT ;  /* 0x00000002f7a77212 */ /* 0x000fe200078e3cff */
[----:B---3--:R-:W-:Y:S02]  /*16a20*/  FADD.FTZ R0, R7, R0 ;  /* 0x0000000007007221 */ /* 0x008fe40000010000 */
[----:B------:R-:W-:Y:S02]  /*16a30*/  IMAD.MOV.U32 R6, RZ, RZ, R10 ;  /* 0x000000ffff067224 */ /* 0x000fe400078e000a */
[----:B----4-:R-:W-:Y:S01]  /*16a40*/  FADD.FTZ R10, R4, R0 ;  /* 0x00000000040a7221 */ /* 0x010fe20000010000 */
[----:B------:R-:W-:-:S02]  /*16a50*/  LOP3.LUT R0, R167, R217, RZ, 0x3c, !PT ;  /* 0x000000d9a7007212 */ /* 0x000fc400078e3cff */
[----:B------:R-:W-:-:S03]  /*16a60*/  F2FP.PACK_AB R17, R17, R18 ;  /* 0x000000121111723e */ /* 0x000fc600000000ff */
[----:B------:R-:W-:-:S05]  /*16a70*/  IMAD.WIDE.U32 R18, R0, -0x326172a9, RZ ;  /* 0xcd9e8d5700127825 */ /* 0x000fca00078e00ff */
[----:B------:R-:W-:-:S05]  /*16a80*/  LOP3.LUT R2, R19, R240, R46, 0x96, !PT ;  /* 0x000000f013027212 */ /* 0x000fca00078e962e */
[----:B------:R-:W-:-:S05]  /*16a90*/  IMAD.WIDE.U32 R2, R2, -0x2daee0ad, RZ ;  /* 0xd2511f5302027825 */ /* 0x000fca00078e00ff */
[----:B------:R-:W-:Y:S02]  /*16aa0*/  LOP3.LUT R0, R3, R241, R236, 0x96, !PT ;  /* 0x000000f103007212 */ /* 0x000fe400078e96ec */
[----:B------:R-:W-:Y:S02]  /*16ab0*/  LOP3.LUT R3, R133, R239, R18, 0x96, !PT ;  /* 0x000000ef85037212 */ /* 0x000fe400078e9612 */
[----:B------:R-:W-:-:S03]  /*16ac0*/  F2FP.PACK_AB R16, R4, R7 ;  /* 0x000000070410723e */ /* 0x000fc600000000ff */
[----:B------:R-:W-:Y:S01]  /*16ad0*/  IMAD.WIDE.U32 R4, R3, -0x2daee0ad, RZ ;  /* 0xd2511f5303047825 */ /* 0x000fe200078e00ff */
[----:B------:R-:W-:-:S03]  /*16ae0*/  F2FP.PACK_AB R12, R8, R12 ;  /* 0x0000000c080c723e */ /* 0x000fc600000000ff */
[----:B------:R-:W-:Y:S01]  /*16af0*/  IMAD.WIDE.U32 R8, R0, -0x326172a9, RZ ;  /* 0xcd9e8d5700087825 */ /* 0x000fe200078e00ff */
[----:B------:R-:W-:-:S03]  /*16b00*/  LOP3.LUT R0, R5, R242, R2, 0x96, !PT ;  /* 0x000000f205007212 */ /* 0x000fc600078e9602 */
[----:B------:R-:W-:Y:S02]  /*16b10*/  IMAD.MOV.U32 R5, RZ, RZ, R6 ;  /* 0x000000ffff057224 */ /* 0x000fe400078e0006 */
[----:B------:R-:W-:Y:S01]  /*16b20*/  IMAD.WIDE.U32 R6, R0, -0x326172a9, RZ ;  /* 0xcd9e8d5700067825 */ /* 0x000fe200078e00ff */
[----:B------:R-:W-:-:S04]  /*16b30*/  LOP3.LUT R3, R9, R233, R132, 0x96, !PT ;  /* 0x000000e909037212 */ /* 0x000fc800078e9684 */
[----:B------:R-:W-:Y:S01]  /*16b40*/  LOP3.LUT R0, R7, R249, R8, 0x96, !PT ;  /* 0x000000f907007212 */ /* 0x000fe200078e9608 */
[----:B------:R-:W-:-:S04]  /*16b50*/  IMAD.WIDE.U32 R2, R3, -0x2daee0ad, RZ ;  /* 0xd2511f5303027825 */ /* 0x000fc800078e00ff */
[----:B------:R-:W-:Y:S01]  /*16b60*/  IMAD.WIDE.U32 R8, R0, -0x2daee0ad, RZ ;  /* 0xd2511f5300087825 */ /* 0x000fe200078e00ff */
[----:B------:R-:W-:-:S04]  /*16b70*/  LOP3.LUT R3, R3, R251, R4, 0x96, !PT ;  /* 0x000000fb03037212 */ /* 0x000fc800078e9604 */
[----:B------:R-:W-:Y:S01]  /*16b80*/  LOP3.LUT R2, R9, R243, R2, 0x96, !PT ;  /* 0x000000f309027212 */ /* 0x000fe200078e9602 */
[----:B------:R-:W-:Y:S02]  /*16b90*/  IMAD.MOV.U32 R9, RZ, RZ, R5 ;  /* 0x000000ffff097224 */ /* 0x000fe400078e0005 */
[----:B------:R-:W-:-:S04]  /*16ba0*/  IMAD.WIDE.U32 R4, R3, -0x326172a9, RZ ;  /* 0xcd9e8d5703047825 */ /* 0x000fc800078e00ff */
[----:B------:R-:W-:Y:S01]  /*16bb0*/  IMAD.WIDE.U32 R2, R2, -0x326172a9, RZ ;  /* 0xcd9e8d5702027825 */ /* 0x000fe200078e00ff */
[----:B------:R-:W-:-:S04]  /*16bc0*/  @!P5 HADD2 R75, -R128.H0_H0, -RZ.H0_H0 ;  /* 0xa00000ff804bd230 */ /* 0x000fc80000000900 */
[----:B------:R-:W-:Y:S01]  /*16bd0*/  LOP3.LUT R0, R3, R177, R4, 0x96, !PT ;  /* 0x000000b103007212 */ /* 0x000fe200078e9604 */
[----:B------:R-:W-:Y:S02]  /*16be0*/  IMAD.MOV.U32 R164, RZ, RZ, R162 ;  /* 0x000000ffffa47224 */ /* 0x000fe400078e00a2 */
[----:B------:R-:W-:Y:S01]  /*16bf0*/  IMAD.MOV.U32 R162, RZ, RZ, R190 ;  /* 0x000000ffffa27224 */ /* 0x000fe200078e00be */
[----:B------:R-:W-:Y:S02]  /*16c00*/  LOP3.LUT R4, R0, 0xff, RZ, 0xc0, !PT ;  /* 0x000000ff00047812 */ /* 0x000fe400078ec0ff */
[----:B------:R-:W-:Y:S02]  /*16c10*/  PRMT R190, R128, 0x5410, R126 ;  /* 0x0000541080be7816 */ /* 0x000fe4000000007e */
[----:B------:R-:W-:Y:S02]  /*16c20*/  @!P5 PRMT R128, R75, 0x5410, RZ ;  /* 0x000054104b80d816 */ /* 0x000fe400000000ff */
[----:B------:R-:W-:-:S02]  /*16c30*/  ISETP.GE.U32.AND P5, PT, R191, R4, PT ;  /* 0x00000004bf00720c */ /* 0x000fc40003fa6070 */
[----:B------:R-:W-:Y:S01]  /*16c40*/  LOP3.LUT R4, R0, 0xffff, RZ, 0xc0, !PT ;  /* 0x0000ffff00047812 */ /* 0x000fe200078ec0ff */
[----:B------:R-:W-:-:S03]  /*16c50*/  @!P4 HADD2 R74, -R126.H0_H0, -RZ.H0_H0 ;  /* 0xa00000ff7e4ac230 */ /* 0x000fc60000000900 */
[----:B------:R-:W-:Y:S01]  /*16c60*/  SHF.R.U32.HI R4, RZ, 0x8, R4 ;  /* 0x00000008ff047819 */ /* 0x000fe20000011604 */
[----:B------:R-:W-:Y:S02]  /*16c70*/  IMAD.MOV.U32 R7, RZ, RZ, R15 ;  /* 0x000000ffff077224 */ /* 0x000fe400078e000f */
[----:B------:R1:W2:Y:S01]  /*16c80*/  MUFU.EX2 R15, R204 ;  /* 0x000000cc000f7308 */ /* 0x0002a20000000800 */
[----:B------:R-:W-:Y:S01]  /*16c90*/  LOP3.LUT R4, R4, 0xffff, RZ, 0xc0, !PT ;  /* 0x0000ffff04047812 */ /* 0x000fe200078ec0ff */
[----:B------:R-:W-:Y:S01]  /*16ca0*/  @!P3 HADD2 R79, -R125.H0_H0, -RZ.H0_H0 ;  /* 0xa00000ff7d4fb230 */ /* 0x000fe20000000900 */
[----:B------:R-:W-:Y:S02]  /*16cb0*/  @!P4 PRMT R126, R74, 0x5410, RZ ;  /* 0x000054104a7ec816 */ /* 0x000fe400000000ff */
[----:B------:R-:W-:Y:S02]  /*16cc0*/  ISETP.GE.U32.AND P4, PT, R191, R4, PT ;  /* 0x00000004bf00720c */ /* 0x000fe40003f86070 */
[----:B------:R-:W-:Y:S01]  /*16cd0*/  SHF.R.U32.HI R4, RZ, 0x10, R0 ;  /* 0x00000010ff047819 */ /* 0x000fe20000011600 */
[----:B------:R-:W-:Y:S01]  /*16ce0*/  IMAD.MOV.U32 R51, RZ, RZ, R138 ;  /* 0x000000ffff337224 */ /* 0x000fe200078e008a */
[----:B------:R-:W-:Y:S01]  /*16cf0*/  SHF.R.U32.HI R0, RZ, 0x18, R0 ;  /* 0x00000018ff007819 */ /* 0x000fe20000011600 */
[----:B------:R-:W-:Y:S01]  /*16d00*/  @!P2 HADD2 R78, -R122.H0_H0, -RZ.H0_H0 ;  /* 0xa00000ff7a4ea230 */ /* 0x000fe20000000900 */
[----:B------:R-:W-:Y:S01]  /*16d10*/  PRMT R138, R125, 0x5410, R122 ;  /* 0x000054107d8a7816 */ /* 0x000fe2000000007a */
[----:B-1----:R-:W-:-:S02]  /*16d20*/  IMAD.MOV.U32 R204, RZ, RZ, R9 ;  /* 0x000000ffffcc7224 */ /* 0x002fc400078e0009 */
[----:B------:R1:W3:Y:S01]  /*16d30*/  MUFU.EX2 R9, R205 ;  /* 0x000000cd00097308 */ /* 0x0002e20000000800 */
[----:B------:R-:W-:Y:S01]  /*16d40*/  @!P1 HADD2 R77, -R120.H0_H0, -RZ.H0_H0 ;  /* 0xa00000ff784d9230 */ /* 0x000fe20000000900 */
[----:B------:R-:W-:Y:S02]  /*16d50*/  @!P3 PRMT R125, R79, 0x5410, RZ ;  /* 0x000054104f7db816 */ /* 0x000fe400000000ff */
[----:B------:R-:W-:Y:S02]  /*16d60*/  LOP3.LUT R6, R5, R245, R6, 0x96, !PT ;  /* 0x000000f505067212 */ /* 0x000fe400078e9606 */
[----:B------:R-:W-:Y:S02]  /*16d70*/  LOP3.LUT R4, R4, 0xff, RZ, 0xc0, !PT ;  /* 0x000000ff04047812 */ /* 0x000fe400078ec0ff */
[----:B------:R-:W-:Y:S01]  /*16d80*/  ISETP.GE.U32.AND P3, PT, R191, R0, PT ;  /* 0x00000000bf00720c */ /* 0x000fe20003f66070 */
[----:B------:R-:W-:Y:S01]  /*16d90*/  MUFU.EX2 R5, R107 ;  /* 0x0000006b00057308 */ /* 0x000fe20000000800 */
[----:B------:R-:W-:Y:S01]  /*16da0*/  LOP3.LUT R0, R2, 0xff, RZ, 0xc0, !PT ;  /* 0x000000ff02007812 */ /* 0x000fe200078ec0ff */
[----:B-1----:R-:W-:-:S06]  /*16db0*/  IMAD.MOV.U32 R205, RZ, RZ, R14 ;  /* 0x000000ffffcd7224 */ /* 0x002fcc00078e000e */
[----:B------:R-:W1:Y:S01]  /*16dc0*/  MUFU.EX2 R14, R106 ;  /* 0x0000006a000e7308 */ /* 0x000e620000000800 */
[----:B------:R-:W-:Y:S02]  /*16dd0*/  @!P2 PRMT R122, R78, 0x5410, RZ ;  /* 0x000054104e7aa816 */ /* 0x000fe400000000ff */
[----:B------:R-:W-:Y:S02]  /*16de0*/  PRMT R137, R120, 0x5410, R118 ;  /* 0x0000541078897816 */ /* 0x000fe40000000076 */
[----:B------:R-:W-:Y:S02]  /*16df0*/  @!P1 PRMT R120, R77, 0x5410, RZ ;  /* 0x000054104d789816 */ /* 0x000fe400000000ff */
[C---:B------:R-:W-:Y:S01]  /*16e00*/  ISETP.GE.U32.AND P2, PT, R191.reuse, R4, PT ;  /* 0x00000004bf00720c */ /* 0x040fe20003f46070 */
[----:B------:R-:W-:Y:S01]  /*16e10*/  @!P0 HADD2 R76, -R118.H0_H0, -RZ.H0_H0 ;  /* 0xa00000ff764c8230 */ /* 0x000fe20000000900 */
[----:B------:R-:W-:Y:S02]  /*16e20*/  ISETP.GE.U32.AND P1, PT, R191, R0, PT ;  /* 0x00000000bf00720c */ /* 0x000fe40003f26070 */
[----:B------:R-:W-:-:S02]  /*16e30*/  LOP3.LUT R4, R2, 0xffff, RZ, 0xc0, !PT ;  /* 0x0000ffff02047812 */ /* 0x000fc400078ec0ff */
[--C-:B------:R-:W-:Y:S02]  /*16e40*/  SHF.R.U32.HI R0, RZ, 0x18, R2.reuse ;  /* 0x00000018ff007819 */ /* 0x100fe40000011602 */
[----:B------:R-:W-:Y:S01]  /*16e50*/  SHF.R.U32.HI R3, RZ, 0x10, R2 ;  /* 0x00000010ff037819 */ /* 0x000fe20000011602 */
[----:B--2---:R-:W-:Y:S02]  /*16e60*/  FADD.FTZ R2, R15, R11 ;  /* 0x0000000b0f027221 */ /* 0x004fe40000010000 */
[----:B------:R-:W-:Y:S01]  /*16e70*/  IMAD.MOV.U32 R11, RZ, RZ, R7 ;  /* 0x000000ffff0b7224 */ /* 0x000fe200078e0007 */
[----:B------:R-:W-:Y:S01]  /*16e80*/  @!P0 PRMT R118, R76, 0x5410, RZ ;  /* 0x000054104c768816 */ /* 0x000fe200000000ff */
[----:B---3--:R-:W-:Y:S01]  /*16e90*/  FADD.FTZ R7, R9, R2 ;  /* 0x0000000209077221 */ /* 0x008fe20000010000 */
[----:B------:R-:W-:Y:S01]  /*16ea0*/  ISETP.GE.U32.AND P0, PT, R191, R0, PT ;  /* 0x00000000bf00720c */ /* 0x000fe20003f06070 */
[----:B-1----:R-:W-:Y:S01]  /*16eb0*/  FADD.FTZ R0, R14, R10 ;  /* 0x0000000a0e007221 */ /* 0x002fe20000010000 */
[----:B------:R-:W-:Y:S01]  /*16ec0*/  F2FP.PACK_AB R9, R9, R15 ;  /* 0x0000000f0909723e */ /* 0x000fe200000000ff */
[----:B------:R-:W-:Y:S01]  /*16ed0*/  IMAD.MOV.U32 R15, RZ, RZ, R11 ;  /* 0x000000ffff0f7224 */ /* 0x000fe200078e000b */
[----:B------:R-:W-:Y:S01]  /*16ee0*/  F2FP.PACK_AB R10, R5, R14 ;  /* 0x0000000e050a723e */ /* 0x000fe200000000ff */
[----:B------:R-:W-:-:S02]  /*16ef0*/  IMAD.MOV.U32 R2, RZ, RZ, R169 ;  /* 0x000000ffff027224 */ /* 0x000fc400078e00a9 */
[----:B------:R-:W-:Y:S01]  /*16f00*/  FADD.FTZ R11, R5, R0 ;  /* 0x00000000050b7221 */ /* 0x000fe20000010000 */
[----:B------:R1:W2:Y:S01]  /*16f10*/  LDL.LU R169, [R1+0x400] ;  /* 0x0004000001a97983 */ /* 0x0002a20000300800 */
[----:B------:R-:W-:Y:S01]  /*16f20*/  IMAD.MOV.U32 R5, RZ, RZ, R15 ;  /* 0x000000ffff057224 */ /* 0x000fe200078e000f */
[C---:B------:R-:W-:Y:S02]  /*16f30*/  PRMT R115, R13.reuse, 0x7610, R115 ;  /* 0x000076100d737816 */ /* 0x040fe40000000073 */
[----:B------:R-:W3:Y:S01]  /*16f40*/  LDL.LU R15, [R1+0xa0] ;  /* 0x0000a000010f7983 */ /* 0x000ee20000300800 */
[----:B------:R-:W-:Y:S01]  /*16f50*/  PRMT R114, R13, 0x7632, R114 ;  /* 0x000076320d727816 */ /* 0x000fe20000000072 */
[----:B------:R-:W-:Y:S01]  /*16f60*/  IMAD.MOV.U32 R14, RZ, RZ, R2 ;  /* 0x000000ffff0e7224 */ /* 0x000fe200078e0002 */
[----:B------:R-:W-:Y:S01]  /*16f70*/  @!P5 HADD2 R94, -R115.H0_H0, -RZ.H0_H0 ;  /* 0xa00000ff735ed230 */ /* 0x000fe20000000900 */
[----:B------:R-:W-:Y:S01]  /*16f80*/  LOP3.LUT R0, R3, 0xff, RZ, 0xc0, !PT ;  /* 0x000000ff03007812 */ /* 0x000fe200078ec0ff */
[----:B------:R-:W-:Y:S01]  /*16f90*/  IMAD.WIDE.U32 R2, R6, -0x2daee0ad, RZ ;  /* 0xd2511f5306027825 */ /* 0x000fe200078e00ff */
[----:B------:R-:W-:-:S02]  /*16fa0*/  PRMT R113, R12, 0x7632, R113 ;  /* 0x000076320c717816 */ /* 0x000fc40000000071 */
[----:B------:R-:W-:Y:S01]  /*16fb0*/  PRMT R112, R12, 0x7610, R112 ;  /* 0x000076100c707816 */ /* 0x000fe20000000070 */
[----:B------:R-:W-:Y:S01]  /*16fc0*/  IMAD.MOV.U32 R13, RZ, RZ, R161 ;  /* 0x000000ffff0d7224 */ /* 0x000fe200078e00a1 */
[----:B------:R-:W-:Y:S01]  /*16fd0*/  PRMT R161, R115, 0x5410, R114 ;  /* 0x0000541073a17816 */ /* 0x000fe20000000072 */
[----:B------:R-:W-:Y:S01]  /*16fe0*/  IMAD.MOV.U32 R12, RZ, RZ, R5 ;  /* 0x000000ffff0c7224 */ /* 0x000fe200078e0005 */
[----:B------:R-:W-:Y:S01]  /*16ff0*/  @!P5 PRMT R115, R94, 0x5410, RZ ;  /* 0x000054105e73d816 */ /* 0x000fe200000000ff */
[----:B------:R-:W-:Y:S01]  /*17000*/  @!P3 HADD2 R97, -R113.H0_H0, -RZ.H0_H0 ;  /* 0xa00000ff7161b230 */ /* 0x000fe20000000900 */
[----:B------:R-:W-:Y:S02]  /*17010*/  ISETP.GE.U32.AND P5, PT, R191, R0, PT ;  /* 0x00000000bf00720c */ /* 0x000fe40003fa6070 */
[----:B------:R-:W-:Y:S02]  /*17020*/  LOP3.LUT R0, R3, R173, R8, 0x96, !PT ;  /* 0x000000ad03007212 */ /* 0x000fe400078e9608 */
[----:B------:R-:W-:-:S02]  /*17030*/  SHF.R.U32.HI R4, RZ, 0x8, R4 ;  /* 0x00000008ff047819 */ /* 0x000fc40000011604 */
[C---:B------:R-:W-:Y:S02]  /*17040*/  LOP3.LUT R5, R2.reuse, 0xff, RZ, 0xc0, !PT ;  /* 0x000000ff02057812 */ /* 0x040fe400078ec0ff */
[----:B------:R-:W-:Y:S02]  /*17050*/  LOP3.LUT R8, R2, 0xffff, RZ, 0xc0, !PT ;  /* 0x0000ffff02087812 */ /* 0x000fe400078ec0ff */
[C---:B------:R-:W-:Y:S02]  /*17060*/  PRMT R111, R17.reuse, 0x7610, R111 ;  /* 0x00007610116f7816 */ /* 0x040fe4000000006f */
[----:B------:R-:W-:Y:S01]  /*17070*/  PRMT R110, R17, 0x7632, R110 ;  /* 0x00007632116e7816 */ /* 0x000fe2000000006e */
[----:B------:R-:W-:Y:S01]  /*17080*/  IMAD.MOV.U32 R17, RZ, RZ, R12 ;  /* 0x000000ffff117224 */ /* 0x000fe200078e000c */
[--C-:B------:R-:W-:Y:S01]  /*17090*/  SHF.R.U32.HI R6, RZ, 0x10, R2.reuse ;  /* 0x00000010ff067819 */ /* 0x100fe20000011602 */
[----:B------:R4:W-:Y:S01]  /*170a0*/  MUFU.EX2 R12, R168 ;  /* 0x000000a8000c7308 */ /* 0x0009e20000000800 */
[----:B------:R-:W-:Y:S01]  /*170b0*/  SHF.R.U32.HI R3, RZ, 0x18, R2 ;  /* 0x00000018ff037819 */ /* 0x000fe20000011602 */
[----:B------:R-:W-:Y:S01]  /*170c0*/  IMAD.MOV.U32 R2, RZ, RZ, R199 ;  /* 0x000000ffff027224 */ /* 0x000fe200078e00c7 */
[----:B------:R-:W-:Y:S01]  /*170d0*/  @!P4 HADD2 R95, -R114.H0_H0, -RZ.H0_H0 ;  /* 0xa00000ff725fc230 */ /* 0x000fe20000000900 */
[----:B------:R-:W-:-:S02]  /*170e0*/  PRMT R199, R112, 0x5410, R113 ;  /* 0x0000541070c77816 */ /* 0x000fc40000000071 */
[----:B------:R-:W-:Y:S02]  /*170f0*/  LOP3.LUT R4, R4, 0xffff, RZ, 0xc0, !PT ;  /* 0x0000ffff04047812 */ /* 0x000fe400078ec0ff */
[----:B------:R-:W-:Y:S02]  /*17100*/  @!P3 PRMT R113, R97, 0x5410, RZ ;  /* 0x000054106171b816 */ /* 0x000fe400000000ff */
[C---:B------:R-:W-:Y:S02]  /*17110*/  PRMT R109, R16.reuse, 0x7632, R109 ;  /* 0x00007632106d7816 */ /* 0x040fe4000000006d */
[----:B------:R-:W-:Y:S02]  /*17120*/  PRMT R108, R16, 0x7610, R108 ;  /* 0x00007610106c7816 */ /* 0x000fe4000000006c */
[----:B------:R-:W-:Y:S01]  /*17130*/  ISETP.GE.U32.AND P3, PT, R191, R5, PT ;  /* 0x00000005bf00720c */ /* 0x000fe20003f66070 */
[----:B----4-:R1:W4:Y:S01]  /*17140*/  LDL.LU R168, [R1+0x3fc] ;  /* 0x0003fc0001a87983 */ /* 0x0103220000300800 */
[----:B------:R1:W-:Y:S01]  /*17150*/  MUFU.EX2 R16, R166 ;  /* 0x000000a600107308 */ /* 0x0003e20000000800 */
[----:B------:R-:W-:-:S02]  /*17160*/  @!P4 PRMT R114, R95, 0x5410, RZ ;  /* 0x000054105f72c816 */ /* 0x000fc400000000ff */
[----:B------:R-:W-:-:S05]  /*17170*/  ISETP.GE.U32.AND P4, PT, R191, R4, PT ;  /* 0x00000004bf00720c */ /* 0x000fca0003f86070 */
[----:B------:R1:W1:Y:S02]  /*17180*/  MUFU.EX2 R5, R213 ;  /* 0x000000d500057308 */ /* 0x0002640000000800 */
[----:B-1----:R1:W4:Y:S06]  /*17190*/  LDL.LU R166, [R1+0x3f8] ;  /* 0x0003f80001a67983 */ /* 0x00232c0000300800 */
[----:B------:R-:W1:Y:S01]  /*171a0*/  MUFU.EX2 R4, R214 ;  /* 0x000000d600047308 */ /* 0x000e620000000800 */
[----:B------:R-:W-:Y:S01]  /*171b0*/  IMAD.MOV.U32 R213, RZ, RZ, R2 ;  /* 0x000000ffffd57224 */ /* 0x000fe200078e0002 */
[----:B------:R-:W-:Y:S01]  /*171c0*/  LOP3.LUT R2, R0, 0xffff, RZ, 0xc0, !PT ;  /* 0x0000ffff00027812 */ /* 0x000fe200078ec0ff */
[----:B------:R-:W-:-:S03]  /*171d0*/  @!P2 HADD2 R100, -R112.H0_H0, -RZ.H0_H0 ;  /* 0xa00000ff7064a230 */ /* 0x000fc60000000900 */
[----:B------:R-:W-:-:S04]  /*171e0*/  SHF.R.U32.HI R2, RZ, 0x8, R2 ;  /* 0x00000008ff027819 */ /* 0x000fc80000011602 */
[----:B------:R-:W-:Y:S02]  /*171f0*/  LOP3.LUT R2, R2, 0xffff, RZ, 0xc0, !PT ;  /* 0x0000ffff02027812 */ /* 0x000fe400078ec0ff */
[----:B------:R-:W-:Y:S02]  /*17200*/  @!P2 PRMT R112, R100, 0x5410, RZ ;  /* 0x000054106470a816 */ /* 0x000fe400000000ff */
[----:B------:R-:W-:Y:S01]  /*17210*/  ISETP.GE.U32.AND P2, PT, R191, R2, PT ;  /* 0x00000002bf00720c */ /* 0x000fe20003f46070 */
[----:B------:R-:W-:Y:S01]  /*17220*/  FADD.FTZ R2, R5, R7 ;  /* 0x0000000705027221 */ /* 0x000fe20000010000 */
[----:B------:R-:W-:-:S03]  /*17230*/  @!P1 HADD2 R102, -R111.H0_H0, -RZ.H0_H0 ;  /* 0xa00000ff6f669230 */ /* 0x000fc60000000900 */
[----:B-1----:R-:W-:Y:S01]  /*17240*/  FADD.FTZ R7, R4, R2 ;  /* 0x0000000204077221 */ /* 0x002fe20000010000 */
[----:B------:R-:W-:Y:S01]  /*17250*/  LOP3.LUT R2, R0, 0xff, RZ, 0xc0, !PT ;  /* 0x000000ff00027812 */ /* 0x000fe200078ec0ff */
[----:B------:R-:W-:Y:S01]  /*17260*/  @!P4 HADD2 R103, -R110.H0_H0, -RZ.H0_H0 ;  /* 0xa00000ff6e67c230 */ /* 0x000fe20000000900 */
[----:B------:R-:W-:Y:S02]  /*17270*/  PRMT R214, R111, 0x5410, R110 ;  /* 0x000054106fd67816 */ /* 0x000fe4000000006e */
[----:B------:R-:W-:Y:S02]  /*17280*/  @!P1 PRMT R111, R102, 0x5410, RZ ;  /* 0x00005410666f9816 */ /* 0x000fe400000000ff */
[----:B------:R-:W-:Y:S02]  /*17290*/  ISETP.GE.U32.AND P1, PT, R191, R2, PT ;  /* 0x00000002bf00720c */ /* 0x000fe40003f26070 */
[----:B------:R-:W-:Y:S02]  /*172a0*/  SHF.R.U32.HI R2, RZ, 0x18, R0 ;  /* 0x00000018ff027819 */ /* 0x000fe40000011600 */
[----:B------:R-:W-:-:S02]  /*172b0*/  @!P4 PRMT R110, R103, 0x5410, RZ ;  /* 0x00005410676ec816 */ /* 0x000fc400000000ff */
[----:B------:R-:W-:Y:S01]  /*172c0*/  ISETP.GE.U32.AND P4, PT, R191, R2, PT ;  /* 0x00000002bf00720c */ /* 0x000fe20003f86070 */
[----:B------:R-:W-:Y:S02]  /*172d0*/  IMAD.MOV.U32 R2, RZ, RZ, R14 ;  /* 0x000000ffff027224 */ /* 0x000fe400078e000e */
[----:B------:R1:W-:Y:S02]  /*172e0*/  MUFU.EX2 R14, R165 ;  /* 0x000000a5000e7308 */ /* 0x0003e40000000800 */
[----:B-1----:R1:W4:Y:S01]  /*172f0*/  LDL.LU R165, [R1+0x3f4] ;  /* 0x0003f40001a57983 */ /* 0x0023220000300800 */
[----:B------:R-:W-:Y:S01]  /*17300*/  SHF.R.U32.HI R0, RZ, 0x10, R0 ;  /* 0x00000010ff007819 */ /* 0x000fe20000011600 */
[----:B------:R-:W-:Y:S01]  /*17310*/  @!P5 HADD2 R105, -R108.H0_H0, -RZ.H0_H0 ;  /* 0xa00000ff6c69d230 */ /* 0x000fe20000000900 */
[----:B------:R-:W-:Y:S01]  /*17320*/  PRMT R107, R9, 0x7610, R107 ;  /* 0x00007610096b7816 */ /* 0x000fe2000000006b */
[----:B------:R-:W-:Y:S01]  /*17330*/  @!P0 HADD2 R104, -R109.H0_H0, -RZ.H0_H0 ;  /* 0xa00000ff6d688230 */ /* 0x000fe20000000900 */
[----:B------:R-:W-:Y:S01]  /*17340*/  F2FP.PACK_AB R4, R4, R5 ;  /* 0x000000050404723e */ /* 0x000fe200000000ff */
[----:B------:R-:W-:Y:S01]  /*17350*/  IMAD.MOV.U32 R5, RZ, RZ, R213 ;  /* 0x000000ffff057224 */ /* 0x000fe200078e00d5 */
[----:B------:R-:W-:Y:S01]  /*17360*/  LOP3.LUT R0, R0, 0xff, RZ, 0xc0, !PT ;  /* 0x000000ff00007812 */ /* 0x000fe200078ec0ff */
[----:B------:R-:W-:Y:S01]  /*17370*/  @!P1 HADD2 R153, -R107.H0_H0, -RZ.H0_H0 ;  /* 0xa00000ff6b999230 */ /* 0x000fe20000000900 */
[----:B------:R-:W-:-:S02]  /*17380*/  PRMT R213, R108, 0x5410, R109 ;  /* 0x000054106cd57816 */ /* 0x000fc4000000006d */
[----:B------:R-:W-:Y:S02]  /*17390*/  @!P5 PRMT R108, R105, 0x5410, RZ ;  /* 0x00005410696cd816 */ /* 0x000fe400000000ff */
[----:B------:R-:W-:Y:S02]  /*173a0*/  PRMT R106, R9, 0x7632, R106 ;  /* 0x00007632096a7816 */ /* 0x000fe4000000006a */
[C---:B------:R-:W-:Y:S02]  /*173b0*/  ISETP.GE.U32.AND P5, PT, R191.reuse, R0, PT ;  /* 0x00000000bf00720c */ /* 0x040fe40003fa6070 */
[----:B------:R-:W-:Y:S01]  /*173c0*/  LOP3.LUT R0, R6, 0xff, RZ, 0xc0, !PT ;  /* 0x000000ff06007812 */ /* 0x000fe200078ec0ff */
[----:B------:R-:W-:Y:S01]  /*173d0*/  IMAD.MOV.U32 R6, RZ, RZ, R197 ;  /* 0x000000ffff067224 */ /* 0x000fe200078e00c5 */
[----:B------:R-:W-:Y:S01]  /*173e0*/  @!P0 PRMT R109, R104, 0x5410, RZ ;  /* 0x00005410686d8816 */ /* 0x000fe200000000ff */
[----:B------:R-:W-:Y:S01]  /*173f0*/  @!P2 HADD2 R152, -R106.H0_H0, -RZ.H0_H0 ;  /* 0xa00000ff6a98a230 */ /* 0x000fe20000000900 */
[----:B------:R-:W-:-:S02]  /*17400*/  ISETP.GE.U32.AND P0, PT, R191, R3, PT ;  /* 0x00000003bf00720c */ /* 0x000fc40003f06070 */
[----:B------:R-:W-:Y:S01]  /*17410*/  PRMT R197, R107, 0x5410, R106 ;  /* 0x000054106bc57816 */ /* 0x000fe2000000006a */
[----:B------:R-:W1:Y:S01]  /*17420*/  MUFU.EX2 R3, R193 ;  /* 0x000000c100037308 */ /* 0x000e620000000800 */
[----:B------:R-:W-:Y:S02]  /*17430*/  @!P1 PRMT R107, R153, 0x5410, RZ ;  /* 0x00005410996b9816 */ /* 0x000fe400000000ff */
[----:B------:R-:W-:Y:S01]  /*17440*/  ISETP.GE.U32.AND P1, PT, R191, R0, PT ;  /* 0x00000000bf00720c */ /* 0x000fe20003f26070 */
[----:B------:R-:W-:Y:S01]  /*17450*/  IMAD.MOV.U32 R0, RZ, RZ, R196 ;  /* 0x000000ffff007224 */ /* 0x000fe200078e00c4 */
[----:B------:R-:W-:Y:S01]  /*17460*/  @!P2 PRMT R106, R152, 0x5410, RZ ;  /* 0x00005410986aa816 */ /* 0x000fe200000000ff */
[----:B------:R-:W-:Y:S02]  /*17470*/  IMAD.MOV.U32 R9, RZ, RZ, R2 ;  /* 0x000000ffff097224 */ /* 0x000fe400078e0002 */
[----:B------:R-:W1:Y:S01]  /*17480*/  MUFU.EX2 R2, R195 ;  /* 0x000000c300027308 */ /* 0x000e620000000800 */
[----:B------:R-:W-:Y:S01]  /*17490*/  IMAD.MOV.U32 R152, RZ, RZ, R0 ;  /* 0x000000ffff987224 */ /* 0x000fe200078e0000 */
[----:B------:R-:W-:-:S02]  /*174a0*/  SHF.R.U32.HI R0, RZ, 0x8, R8 ;  /* 0x00000008ff007819 */ /* 0x000fc40000011608 */
[----:B------:R-:W-:Y:S02]  /*174b0*/  PRMT R104, R10, 0x7632, R104 ;  /* 0x000076320a687816 */ /* 0x000fe40000000068 */
[----:B------:R-:W-:Y:S02]  /*174c0*/  LOP3.LUT R0, R0, 0xffff, RZ, 0xc0, !PT ;  /* 0x0000ffff00007812 */ /* 0x000fe400078ec0ff */
[----:B------:R1:W-:Y:S01]  /*174d0*/  MUFU.EX2 R8, R223 ;  /* 0x000000df00087308 */ /* 0x0003e20000000800 */
[----:B------:R-:W-:Y:S01]  /*174e0*/  PRMT R105, R10, 0x7610, R105 ;  /* 0x000076100a697816 */ /* 0x000fe20000000069 */
[----:B------:R-:W-:Y:S01]  /*174f0*/  @!P4 HADD2 R154, -R104.H0_H0, -RZ.H0_H0 ;  /* 0xa00000ff689ac230 */ /* 0x000fe20000000900 */
[----:B------:R-:W-:Y:S01]  /*17500*/  ISETP.GE.U32.AND P2, PT, R191, R0, PT ;  /* 0x00000000bf00720c */ /* 0x000fe20003f46070 */
[----:B-1----:R-:W-:Y:S02]  /*17510*/  FADD.FTZ R0, R3, R11 ;  /* 0x0000000b03007221 */ /* 0x002fe40000010000 */
[----:B------:R-:W-:Y:S01]  /*17520*/  IMAD.MOV.U32 R11, RZ, RZ, R192 ;  /* 0x000000ffff0b7224 */ /* 0x000fe200078e00c0 */
[----:B------:R-:W-:-:S02]  /*17530*/  PRMT R192, R105, 0x5410, R104 ;  /* 0x0000541069c07816 */ /* 0x000fc40000000068 */
[----:B------:R-:W-:Y:S01]  /*17540*/  @!P4 PRMT R104, R154, 0x5410, RZ ;  /* 0x000054109a68c816 */ /* 0x000fe200000000ff */
[----:B------:R-:W-:Y:S01]  /*17550*/  IMAD.MOV.U32 R154, RZ, RZ, R13 ;  /* 0x000000ffff9a7224 */ /* 0x000fe200078e000d */
[----:B------:R-:W-:Y:S01]  /*17560*/  PRMT R223, R200, 0x7610, R223 ;  /* 0x00007610c8df7816 */ /* 0x000fe200000000df */
[----:B------:R-:W-:-:S03]  /*17570*/  FADD.FTZ R13, R2, R0 ;  /* 0x00000000020d7221 */ /* 0x000fc60000010000 */
[----:B------:R-:W-:Y:S01]  /*17580*/  PRMT R10, R223, 0x7610, R10 ;  /* 0x00007610df0a7816 */ /* 0x000fe2000000000a */
[----:B------:R-:W-:Y:S02]  /*17590*/  IMAD.MOV.U32 R223, RZ, RZ, R6 ;  /* 0x000000ffffdf7224 */ /* 0x000fe400078e0006 */
[----:B------:R-:W-:Y:S01]  /*175a0*/  MUFU.EX2 R6, R171 ;  /* 0x000000ab00067308 */ /* 0x000fe20000000800 */
[----:B------:R-:W-:Y:S01]  /*175b0*/  F2FP.PACK_AB R0, R2, R3 ;  /* 0x000000030200723e */ /* 0x000fe200000000ff */
[----:B------:R-:W-:Y:S01]  /*175c0*/  IMAD.MOV.U32 R2, RZ, RZ, R5 ;  /* 0x000000ffff027224 */ /* 0x000fe200078e0005 */
[----:B------:R-:W-:-:S05]  /*175d0*/  PRMT R103, R4, 0x7610, R103 ;  /* 0x0000761004677816 */ /* 0x000fca0000000067 */
[----:B------:R1:W1:Y:S01]  /*175e0*/  MUFU.EX2 R5, R176 ;  /* 0x000000b000057308 */ /* 0x0002620000000800 */
[----:B------:R-:W-:Y:S01]  /*175f0*/  PRMT R102, R4, 0x7632, R102 ;  /* 0x0000763204667816 */ /* 0x000fe20000000066 */
[----:B------:R-:W-:Y:S01]  /*17600*/  IMAD.MOV.U32 R3, RZ, RZ, R199 ;  /* 0x000000ffff037224 */ /* 0x000fe200078e00c7 */
[C---:B------:R-:W-:Y:S02]  /*17610*/  PRMT R101, R0.reuse, 0x7610, R101 ;  /* 0x0000761000657816 */ /* 0x040fe40000000065 */
[----:B------:R-:W-:-:S03]  /*17620*/  PRMT R100, R0, 0x7632, R100 ;  /* 0x0000763200647816 */ /* 0x000fc60000000064 */
[----:B------:R1:W-:Y:S02]  /*17630*/  MUFU.EX2 R4, R179 ;  /* 0x000000b300047308 */ /* 0x0003e40000000800 */
[----:B-1----:R-:W-:-:S06]  /*17640*/  IMAD.MOV.U32 R176, RZ, RZ, R3 ;  /* 0x000000ffffb07224 */ /* 0x002fcc00078e0003 */
[----:B------:R-:W1:Y:S01]  /*17650*/  MUFU.EX2 R3, R178 ;  /* 0x000000b200037308 */ /* 0x000e620000000800 */
[----:B------:R-:W-:Y:S01]  /*17660*/  IMAD.MOV.U32 R179, RZ, RZ, R164 ;  /* 0x000000ffffb37224 */ /* 0x000fe200078e00a4 */
[----:B------:R-:W-:Y:S02]  /*17670*/  PRMT R164, R103, 0x5410, R102 ;  /* 0x0000541067a47816 */ /* 0x000fe40000000066 */
[----:B------:R-:W-:Y:S02]  /*17680*/  F2FP.PACK_AB R33, R5, R6 ;  /* 0x000000060521723e */ /* 0x000fe400000000ff */
[----:B-1----:R-:W-:Y:S02]  /*17690*/  F2FP.PACK_AB R34, R3, R4 ;  /* 0x000000040322723e */ /* 0x002fe400000000ff */
[----:B---3--:R-:W1:Y:S01]  /*176a0*/  MUFU.EX2 R15, R15 ;  /* 0x0000000f000f7308 */ /* 0x008e620000000800 */
[----:B--2---:R-:W-:-:S05]  /*176b0*/  @!P3 HADD2 R169, -R103.H0_H0, -RZ.H0_H0 ;  /* 0xa00000ff67a9b230 */ /* 0x004fca0000000900 */
[----:B------:R-:W-:Y:S01]  /*176c0*/  @!P3 PRMT R103, R169, 0x5410, RZ ;  /* 0x00005410a967b816 */ /* 0x000fe200000000ff */
[----:B------:R-:W-:Y:S02]  /*176d0*/  IMAD.MOV.U32 R169, RZ, RZ, R2 ;  /* 0x000000ffffa97224 */ /* 0x000fe400078e0002 */
[----:B------:R-:W-:Y:S02]  /*176e0*/  FADD.FTZ R2, R6, R21 ;  /* 0x0000001506027221 */ /* 0x000fe40000010000 */
[----:B-1----:R-:W-:-:S04]  /*176f0*/  FADD.FTZ R0, R15, R24 ;  /* 0x000000180f007221 */ /* 0x002fc80000010000 */
[----:B------:R-:W-:Y:S02]  /*17700*/  FADD.FTZ R0, R12, R0 ;  /* 0x000000000c007221 */ /* 0x000fe40000010000 */
[----:B------:R-:W-:Y:S02]  /*17710*/  FADD.FTZ R2, R5, R2 ;  /* 0x0000000205027221 */ /* 0x000fe40000010000 */
[----:B------:R-:W-:Y:S01]  /*17720*/  FADD.FTZ R0, R16, R0 ;  /* 0x0000000010007221 */ /* 0x000fe20000010000 */
[----:B------:R-:W1:Y:S01]  /*17730*/  MUFU.EX2 R5, R231 ;  /* 0x000000e700057308 */ /* 0x000e620000000800 */
[----:B------:R-:W-:Y:S01]  /*17740*/  FADD.FTZ R2, R4, R2 ;  /* 0x0000000204027221 */ /* 0x000fe20000010000 */
[----:B------:R-:W-:Y:S01]  /*17750*/  F2FP.PACK_AB R25, R12, R15 ;  /* 0x0000000f0c19723e */ /* 0x000fe200000000ff */
[----:B------:R-:W-:Y:S01]  /*17760*/  IMAD.MOV.U32 R15, RZ, RZ, R179 ;  /* 0x000000ffff0f7224 */ /* 0x000fe200078e00b3 */
[----:B----4-:R-:W-:-:S05]  /*17770*/  @!P2 HADD2 R168, -R102.H0_H0, -RZ.H0_H0 ;  /* 0xa00000ff66a8a230 */ /* 0x010fca0000000900 */
[----:B------:R-:W-:Y:S01]  /*17780*/  @!P2 PRMT R102, R168, 0x5410, RZ ;  /* 0x00005410a866a816 */ /* 0x000fe200000000ff */
[----:B------:R-:W-:Y:S01]  /*17790*/  IMAD.MOV.U32 R168, RZ, RZ, R223 ;  /* 0x000000ffffa87224 */ /* 0x000fe200078e00df */
[----:B------:R-:W-:Y:S01]  /*177a0*/  PRMT R223, R101, 0x5410, R100 ;  /* 0x0000541065df7816 */ /* 0x000fe20000000064 */
[----:B------:R-:W-:-:S05]  /*177b0*/  @!P1 HADD2 R166, -R101.H0_H0, -RZ.H0_H0 ;  /* 0xa00000ff65a69230 */ /* 0x000fca0000000900 */
[----:B------:R-:W-:Y:S01]  /*177c0*/  @!P1 PRMT R101, R166, 0x5410, RZ ;  /* 0x00005410a6659816 */ /* 0x000fe200000000ff */
[----:B------:R-:W-:Y:S02]  /*177d0*/  IMAD.MOV.U32 R166, RZ, RZ, R17 ;  /* 0x000000ffffa67224 */ /* 0x000fe400078e0011 */
[C---:B------:R-:W-:Y:S01]  /*177e0*/  FADD.FTZ R17, R14.reuse, R0 ;  /* 0x000000000e117221 */ /* 0x040fe20000010000 */
[----:B------:R-:W-:Y:S01]  /*177f0*/  IADD3 R0, R201, -0x1, RZ ;  /* 0xffffffffc9007810 */ /* 0x000fe20007ffe0ff */
[----:B------:R-:W-:Y:S01]  /*17800*/  IMAD.MOV.U32 R179, RZ, RZ, R176 ;  /* 0x000000ffffb37224 */ /* 0x000fe200078e00b0 */
[----:B------:R-:W-:Y:S02]  /*17810*/  F2FP.PACK_AB R24, R14, R16 ;  /* 0x000000100e18723e */ /* 0x000fe400000000ff */
[----:B------:R-:W-:Y:S01]  /*17820*/  LOP3.LUT R0, R217, R247, R0, 0x96, !PT ;  /* 0x000000f7d9007212 */ /* 0x000fe200078e9600 */
[----:B------:R-:W-:Y:S02]  /*17830*/  IMAD.MOV.U32 R16, RZ, RZ, R152 ;  /* 0x000000ffff107224 */ /* 0x000fe400078e0098 */
[----:B------:R-:W-:-:S02]  /*17840*/  FADD.FTZ R21, R3, R2 ;  /* 0x0000000203157221 */ /* 0x000fc40000010000 */
[----:B------:R-:W-:Y:S02]  /*17850*/  IMAD.MOV.U32 R152, RZ, RZ, R205 ;  /* 0x000000ffff987224 */ /* 0x000fe400078e00cd */
[----:B------:R-:W-:Y:S02]  /*17860*/  IMAD.MOV.U32 R176, RZ, RZ, R204 ;  /* 0x000000ffffb07224 */ /* 0x000fe400078e00cc */
[----:B------:R-:W-:Y:S02]  /*17870*/  FADD.FTZ R2, R8, R7 ;  /* 0x0000000708027221 */ /* 0x000fe40000010000 */
[----:B------:R-:W-:Y:S01]  /*17880*/  IMAD.WIDE.U32 R204, R0, -0x326172a9, RZ ;  /* 0xcd9e8d5700cc7825 */ /* 0x000fe200078e00ff */
[----:B------:R-:W-:-:S03]  /*17890*/  PRMT R14, R10, 0x7610, R14 ;  /* 0x000076100a0e7816 */ /* 0x000fc6000000000e */
[----:B-1----:R-:W-:Y:S01]  /*178a0*/  FADD.FTZ R10, R5, R2 ;  /* 0x00000002050a7221 */ /* 0x002fe20000010000 */
[----:B------:R-:W-:-:S05]  /*178b0*/  LOP3.LUT R2, R205, R240, R46, 0x96, !PT ;  /* 0x000000f0cd027212 */ /* 0x000fca00078e962e */
[----:B------:R-:W-:-:S05]  /*178c0*/  IMAD.WIDE.U32 R2, R2, -0x2daee0ad, RZ ;  /* 0xd2511f5302027825 */ /* 0x000fca00078e00ff */
[----:B------:R-:W-:Y:S02]  /*178d0*/  LOP3.LUT R0, R3, R241, R236, 0x96, !PT ;  /* 0x000000f103007212 */ /* 0x000fe400078e96ec */
[----:B------:R-:W-:Y:S02]  /*178e0*/  LOP3.LUT R3, R133, R239, R204, 0x96, !PT ;  /* 0x000000ef85037212 */ /* 0x000fe400078e96cc */
[----:B------:R-:W-:-:S03]  /*178f0*/  F2FP.PACK_AB R12, R5, R8 ;  /* 0x00000008050c723e */ /* 0x000fc600000000ff */
[----:B------:R-:W-:Y:S01]  /*17900*/  IMAD.WIDE.U32 R4, R3, -0x2daee0ad, RZ ;  /* 0xd2511f5303047825 */ /* 0x000fe200078e00ff */
[----:B------:R-:W-:-:S05]  /*17910*/  @!P0 HADD2 R165, -R100.H0_H0, -RZ.H0_H0 ;  /* 0xa00000ff64a58230 */ /* 0x000fca0000000900 */
[----:B------:R-:W-:Y:S01]  /*17920*/  @!P0 PRMT R100, R165, 0x5410, RZ ;  /* 0x00005410a5648816 */ /* 0x000fe200000000ff */
[----:B------:R-:W-:Y:S02]  /*17930*/  IMAD.MOV.U32 R165, RZ, RZ, R166 ;  /* 0x000000ffffa57224 */ /* 0x000fe400078e00a6 */
[----:B------:R-:W-:Y:S02]  /*17940*/  IMAD.MOV.U32 R166, RZ, RZ, R168 ;  /* 0x000000ffffa67224 */ /* 0x000fe400078e00a8 */
[----:B------:R-:W-:Y:S02]  /*17950*/  IMAD.MOV.U32 R168, RZ, RZ, R9 ;  /* 0x000000ffffa87224 */ /* 0x000fe400078e0009 */
        /* <DEDUP_REMOVED lines=10> */
[----:B------:R-:W-:-:S04]  /*17a00*/  IMAD.WIDE.U32 R2, R2, -0x326172a9, RZ ;  /* 0xcd9e8d5702027825 */ /* 0x000fc800078e00ff */
[----:B------:R-:W-:Y:S01]  /*17a10*/  IMAD.MOV.U32 R193, RZ, RZ, R174 ;  /* 0x000000ffffc17224 */ /* 0x000fe200078e00ae */
[----:B------:R-:W-:Y:S01]  /*17a20*/  LOP3.LUT R0, R3, R177, R4, 0x96, !PT ;  /* 0x000000b103007212 */ /* 0x000fe200078e9604 */
[----:B------:R-:W4:Y:S01]  /*17a30*/  LDL.LU R174, [R1+0x3f0] ;  /* 0x0003f00001ae7983 */ /* 0x000f220000300800 */
[----:B------:R-:W-:-:S03]  /*17a40*/  IMAD.MOV.U32 R153, RZ, RZ, R175 ;  /* 0x000000ffff997224 */ /* 0x000fc600078e00af */
[----:B------:R-:W3:Y:S01]  /*17a50*/  LDL.LU R175, [R1+0x3ec] ;  /* 0x0003ec0001af7983 */ /* 0x000ee20000300800 */
[----:B------:R-:W-:-:S03]  /*17a60*/  LOP3.LUT R4, R0, 0xff, RZ, 0xc0, !PT ;  /* 0x000000ff00047812 */ /* 0x000fc600078ec0ff */
[----:B------:R1:W4:Y:S01]  /*17a70*/  LDL.LU R196, [R1+0x3e8] ;  /* 0x0003e80001c47983 */ /* 0x0003220000300800 */
[----:B------:R-:W-:Y:S02]  /*17a80*/  ISETP.GE.U32.AND P4, PT, R191, R4, PT ;  /* 0x00000004bf00720c */ /* 0x000fe40003f86070 */
[----:B------:R-:W-:Y:S01]  /*17a90*/  LOP3.LUT R4, R0, 0xffff, RZ, 0xc0, !PT ;  /* 0x0000ffff00047812 */ /* 0x000fe200078ec0ff */
[----:B------:R-:W-:Y:S01]  /*17aa0*/  IMAD.MOV.U32 R9, RZ, RZ, R11 ;  /* 0x000000ffff097224 */ /* 0x000fe200078e000b */
[----:B------:R-:W-:Y:S01]  /*17ab0*/  @!P5 HADD2 R163, -R105.H0_H0, -RZ.H0_H0 ;  /* 0xa00000ff69a3d230 */ /* 0x000fe20000000900 */
[----:B------:R1:W4:Y:S01]  /*17ac0*/  LDL.LU R200, [R1+0x3e4] ;  /* 0x0003e40001c87983 */ /* 0x0003220000300800 */
[----:B------:R-:W-:Y:S02]  /*17ad0*/  SHF.R.U32.HI R4, RZ, 0x8, R4 ;  /* 0x00000008ff047819 */ /* 0x000fe40000011604 */
[----:B------:R-:W-:Y:S01]  /*17ae0*/  LOP3.LUT R11, R5, R245, R6, 0x96, !PT ;  /* 0x000000f5050b7212 */ /* 0x000fe200078e9606 */
[----:B------:R-:W-:Y:S01]  /*17af0*/  IMAD.MOV.U32 R5, RZ, RZ, R9 ;  /* 0x000000ffff057224 */ /* 0x000fe200078e0009 */
[----:B------:R-:W-:Y:S01]  /*17b00*/  LOP3.LUT R4, R4, 0xffff, RZ, 0xc0, !PT ;  /* 0x0000ffff04047812 */ /* 0x000fe200078ec0ff */
[----:B------:R1:W4:Y:S01]  /*17b10*/  LDL.LU R199, [R1+0x3e0] ;  /* 0x0003e00001c77983 */ /* 0x0003220000300800 */
[----:B------:R-:W-:-:S02]  /*17b20*/  @!P5 PRMT R105, R163, 0x5410, RZ ;  /* 0x00005410a369d816 */ /* 0x000fc400000000ff */
[----:B------:R-:W-:Y:S01]  /*17b30*/  ISETP.GE.U32.AND P5, PT, R191, R4, PT ;  /* 0x00000004bf00720c */ /* 0x000fe20003fa6070 */
[----:B------:R-:W-:Y:S01]  /*17b40*/  IMAD.MOV.U32 R4, RZ, RZ, R5 ;  /* 0x000000ffff047224 */ /* 0x000fe200078e0005 */
[----:B------:R-:W-:Y:S01]  /*17b50*/  PRMT R7, R14, 0x7610, R7 ;  /* 0x000076100e077816 */ /* 0x000fe20000000007 */
[----:B------:R1:W-:Y:S01]  /*17b60*/  MUFU.EX2 R9, R16 ;  /* 0x0000001000097308 */ /* 0x0003e20000000800 */
[----:B------:R-:W-:Y:S01]  /*17b70*/  IMAD.MOV.U32 R14, RZ, RZ, R156 ;  /* 0x000000ffff0e7224 */ /* 0x000fe200078e009c */
[----:B------:R4:W4:Y:S01]  /*17b80*/  LDL.LU R201, [R1+0x3dc] ;  /* 0x0003dc0001c97983 */ /* 0x0009220000300800 */
[----:B------:R-:W-:-:S05]  /*17b90*/  IMAD.MOV.U32 R156, RZ, RZ, R228 ;  /* 0x000000ffff9c7224 */ /* 0x000fca00078e00e4 */
[----:B------:R1:W-:Y:S02]  /*17ba0*/  MUFU.EX2 R5, R219 ;  /* 0x000000db00057308 */ /* 0x0003e40000000800 */
[----:B-1----:R-:W-:Y:S02]  /*17bb0*/  IMAD.MOV.U32 R16, RZ, RZ, R229 ;  /* 0x000000ffff107224 */ /* 0x002fe400078e00e5 */
[----:B------:R-:W4:Y:S01]  /*17bc0*/  LDL.64 R228, [R1+0x148] ;  /* 0x0001480001e47983 */ /* 0x000f220000100a00 */
[----:B------:R-:W-:Y:S01]  /*17bd0*/  IMAD.MOV.U32 R219, RZ, RZ, R4 ;  /* 0x000000ffffdb7224 */ /* 0x000fe200078e0004 */
[----:B------:R-:W-:-:S04]  /*17be0*/  SHF.R.U32.HI R4, RZ, 0x10, R0 ;  /* 0x00000010ff047819 */ /* 0x000fc80000011600 */
[----:B------:R-:W-:-:S04]  /*17bf0*/  LOP3.LUT R4, R4, 0xff, RZ, 0xc0, !PT ;  /* 0x000000ff04047812 */ /* 0x000fc800078ec0ff */
[----:B------:R-:W-:Y:S02]  /*17c00*/  ISETP.GE.U32.AND P0, PT, R191, R4, PT ;  /* 0x00000004bf00720c */ /* 0x000fe40003f06070 */
[----:B------:R1:W-:Y:S02]  /*17c10*/  MUFU.EX2 R4, R203 ;  /* 0x000000cb00047308 */ /* 0x0003e40000000800 */
[----:B-1----:R1:W4:Y:S01]  /*17c20*/  LDL.LU R203, [R1+0x3d8] ;  /* 0x0003d80001cb7983 */ /* 0x0023220000300800 */
[----:B------:R-:W-:-:S04]  /*17c30*/  SHF.R.U32.HI R0, RZ, 0x18, R0 ;  /* 0x00000018ff007819 */ /* 0x000fc80000011600 */
[----:B------:R-:W-:Y:S02]  /*17c40*/  ISETP.GE.U32.AND P3, PT, R191, R0, PT ;  /* 0x00000000bf00720c */ /* 0x000fe40003f66070 */
[C---:B------:R-:W-:Y:S02]  /*17c50*/  LOP3.LUT R0, R2.reuse, 0xff, RZ, 0xc0, !PT ;  /* 0x000000ff02007812 */ /* 0x040fe400078ec0ff */
[----:B------:R-:W-:Y:S02]  /*17c60*/  PRMT R231, R7, 0x7610, R231 ;  /* 0x0000761007e77816 */ /* 0x000fe400000000e7 */
[----:B------:R-:W-:Y:S02]  /*17c70*/  ISETP.GE.U32.AND P2, PT, R191, R0, PT ;  /* 0x00000000bf00720c */ /* 0x000fe40003f46070 */
[----:B------:R-:W-:Y:S02]  /*17c80*/  LOP3.LUT R7, R2, 0xffff, RZ, 0xc0, !PT ;  /* 0x0000ffff02077812 */ /* 0x000fe400078ec0ff */
[----:B------:R-:W-:-:S02]  /*17c90*/  SHF.R.U32.HI R0, RZ, 0x18, R2 ;  /* 0x00000018ff007819 */ /* 0x000fc40000011602 */
[----:B------:R-:W-:Y:S01]  /*17ca0*/  SHF.R.U32.HI R3, RZ, 0x10, R2 ;  /* 0x00000010ff037819 */ /* 0x000fe20000011602 */
[----:B------:R-:W-:Y:S02]  /*17cb0*/  IMAD.MOV.U32 R2, RZ, RZ, R202 ;  /* 0x000000ffff027224 */ /* 0x000fe400078e00ca */
[----:B------:R1:W4:Y:S01]  /*17cc0*/  LDL.LU R202, [R1+0x3d4] ;  /* 0x0003d40001ca7983 */ /* 0x0003220000300800 */
[----:B------:R-:W1:Y:S01]  /*17cd0*/  MUFU.EX2 R6, R220 ;  /* 0x000000dc00067308 */ /* 0x000e620000000800 */
[----:B------:R-:W-:Y:S02]  /*17ce0*/  ISETP.GE.U32.AND P1, PT, R191, R0, PT ;  /* 0x00000000bf00720c */ /* 0x000fe40003f26070 */
[C---:B------:R-:W-:Y:S02]  /*17cf0*/  PRMT R97, R12.reuse, 0x7610, R97 ;  /* 0x000076100c617816 */ /* 0x040fe40000000061 */
[----:B------:R-:W-:-:S03]  /*17d00*/  PRMT R96, R12, 0x7632, R96 ;  /* 0x000076320c607816 */ /* 0x000fc60000000060 */
[----:B------:R-:W-:Y:S01]  /*17d10*/  @!P4 HADD2 R181, -R97.H0_H0, -RZ.H0_H0 ;  /* 0xa00000ff61b5c230 */ /* 0x000fe20000000900 */
[----:B------:R-:W1:Y:S02]  /*17d20*/  MUFU.EX2 R14, R14 ;  /* 0x0000000e000e7308 */ /* 0x000e640000000800 */
[----:B-1----:R-:W-:Y:S02]  /*17d30*/  FADD.FTZ R0, R6, R13 ;  /* 0x0000000d06007221 */ /* 0x002fe40000010000 */
[----:B------:R-:W-:Y:S02]  /*17d40*/  IMAD.MOV.U32 R13, RZ, RZ, R2 ;  /* 0x000000ffff0d7224 */ /* 0x000fe400078e0002 */
[----:B------:R-:W-:Y:S02]  /*17d50*/  FADD.FTZ R2, R9, R10 ;  /* 0x0000000a09027221 */ /* 0x000fe40000010000 */
[C---:B------:R-:W-:Y:S01]  /*17d60*/  FADD.FTZ R10, R5.reuse, R0 ;  /* 0x00000000050a7221 */ /* 0x040fe20000010000 */
[----:B------:R-:W-:Y:S01]  /*17d70*/  F2FP.PACK_AB R5, R5, R6 ;  /* 0x000000060505723e */ /* 0x000fe200000000ff */
[C---:B------:R-:W-:Y:S01]  /*17d80*/  FADD.FTZ R6, R4.reuse, R2 ;  /* 0x0000000204067221 */ /* 0x040fe20000010000 */
[----:B------:R-:W-:Y:S01]  /*17d90*/  LOP3.LUT R0, R3, 0xff, RZ, 0xc0, !PT ;  /* 0x000000ff03007812 */ /* 0x000fe200078ec0ff */
[----:B------:R-:W-:Y:S01]  /*17da0*/  IMAD.WIDE.U32 R2, R11, -0x2daee0ad, RZ ;  /* 0xd2511f530b027825 */ /* 0x000fe200078e00ff */
[----:B------:R-:W-:-:S02]  /*17db0*/  F2FP.PACK_AB R9, R4, R9 ;  /* 0x000000090409723e */ /* 0x000fc400000000ff */
[----:B------:R-:W-:Y:S02]  /*17dc0*/  PRMT R4, R231, 0x7610, R4 ;  /* 0x00007610e7047816 */ /* 0x000fe40000000004 */
[----:B------:R-:W-:Y:S01]  /*17dd0*/  PRMT R231, R97, 0x5410, R96 ;  /* 0x0000541061e77816 */ /* 0x000fe20000000060 */
[----:B------:R-:W1:Y:S01]  /*17de0*/  MUFU.EX2 R13, R13 ;  /* 0x0000000d000d7308 */ /* 0x000e620000000800 */
[----:B------:R-:W-:Y:S02]  /*17df0*/  @!P4 PRMT R97, R181, 0x5410, RZ ;  /* 0x00005410b561c816 */ /* 0x000fe400000000ff */
[----:B------:R-:W-:Y:S02]  /*17e00*/  ISETP.GE.U32.AND P4, PT, R191, R0, PT ;  /* 0x00000000bf00720c */ /* 0x000fe40003f86070 */
[----:B------:R-:W-:Y:S02]  /*17e10*/  LOP3.LUT R0, R3, R173, R8, 0x96, !PT ;  /* 0x000000ad03007212 */ /* 0x000fe400078e9608 */
[----:B------:R-:W-:-:S02]  /*17e20*/  PRMT R220, R4, 0x7610, R220 ;  /* 0x0000761004dc7816 */ /* 0x000fc400000000dc */
[C---:B------:R-:W-:Y:S02]  /*17e30*/  LOP3.LUT R11, R2.reuse, 0xffff, RZ, 0xc0, !PT ;  /* 0x0000ffff020b7812 */ /* 0x040fe400078ec0ff */
[----:B------:R-:W-:Y:S02]  /*17e40*/  LOP3.LUT R4, R2, 0xff, RZ, 0xc0, !PT ;  /* 0x000000ff02047812 */ /* 0x000fe400078ec0ff */
[--C-:B------:R-:W-:Y:S02]  /*17e50*/  SHF.R.U32.HI R8, RZ, 0x10, R2.reuse ;  /* 0x00000010ff087819 */ /* 0x100fe40000011602 */
[----:B------:R-:W-:Y:S02]  /*17e60*/  SHF.R.U32.HI R3, RZ, 0x18, R2 ;  /* 0x00000018ff037819 */ /* 0x000fe40000011602 */
[----:B------:R-:W-:Y:S01]  /*17e70*/  SHF.R.U32.HI R2, RZ, 0x8, R7 ;  /* 0x00000008ff027819 */ /* 0x000fe20000011607 */
[----:B------:R-:W-:Y:S01]  /*17e80*/  @!P5 HADD2 R182, -R96.H0_H0, -RZ.H0_H0 ;  /* 0xa00000ff60b6d230 */ /* 0x000fe20000000900 */
[----:B------:R-:W-:-:S02]  /*17e90*/  PRMT R95, R5, 0x7632, R95 ;  /* 0x00007632055f7816 */ /* 0x000fc4000000005f */
[----:B------:R-:W-:Y:S02]  /*17ea0*/  LOP3.LUT R2, R2, 0xffff, RZ, 0xc0, !PT ;  /* 0x0000ffff02027812 */ /* 0x000fe400078ec0ff */
[----:B------:R-:W-:Y:S01]  /*17eb0*/  PRMT R94, R5, 0x7610, R94 ;  /* 0x00007610055e7816 */ /* 0x000fe2000000005e */
[----:B------:R-:W-:Y:S01]  /*17ec0*/  @!P3 HADD2 R183, -R95.H0_H0, -RZ.H0_H0 ;  /* 0xa00000ff5fb7b230 */ /* 0x000fe20000000900 */
[----:B------:R-:W-:Y:S01]  /*17ed0*/  @!P5 PRMT R96, R182, 0x5410, RZ ;  /* 0x00005410b660d816 */ /* 0x000fe200000000ff */
[----:B------:R1:W-:Y:S01]  /*17ee0*/  MUFU.EX2 R5, R230 ;  /* 0x000000e600057308 */ /* 0x0003e20000000800 */
[----:B------:R-:W-:Y:S01]  /*17ef0*/  ISETP.GE.U32.AND P5, PT, R191, R2, PT ;  /* 0x00000002bf00720c */ /* 0x000fe20003fa6070 */
[----:B------:R-:W-:Y:S01]  /*17f00*/  FADD.FTZ R2, R14, R6 ;  /* 0x000000060e027221 */ /* 0x000fe20000010000 */
[----:B------:R-:W-:Y:S02]  /*17f10*/  PRMT R182, R220, 0x7610, R182 ;  /* 0x00007610dcb67816 */ /* 0x000fe400000000b6 */
[----:B------:R-:W-:-:S02]  /*17f20*/  PRMT R220, R94, 0x5410, R95 ;  /* 0x000054105edc7816 */ /* 0x000fc4000000005f */
[----:B------:R-:W-:Y:S02]  /*17f30*/  @!P3 PRMT R95, R183, 0x5410, RZ ;  /* 0x00005410b75fb816 */ /* 0x000fe400000000ff */
[----:B------:R-:W-:Y:S01]  /*17f40*/  ISETP.GE.U32.AND P3, PT, R191, R4, PT ;  /* 0x00000004bf00720c */ /* 0x000fe20003f66070 */
[----:B-1----:R-:W-:Y:S01]  /*17f50*/  FADD.FTZ R4, R13, R2 ;  /* 0x000000020d047221 */ /* 0x002fe20000010000 */
[----:B------:R-:W-:Y:S01]  /*17f60*/  LOP3.LUT R2, R0, 0xffff, RZ, 0xc0, !PT ;  /* 0x0000ffff00027812 */ /* 0x000fe200078ec0ff */
[----:B------:R-:W-:Y:S02]  /*17f70*/  IMAD.MOV.U32 R230, RZ, RZ, R176 ;  /* 0x000000ffffe67224 */ /* 0x000fe400078e00b0 */
[----:B------:R-:W1:Y:S01]  /*17f80*/  MUFU.EX2 R176, R234 ;  /* 0x000000ea00b07308 */ /* 0x000e620000000800 */
[C---:B------:R-:W-:Y:S02]  /*17f90*/  PRMT R93, R9.reuse, 0x7610, R93 ;  /* 0x00007610095d7816 */ /* 0x040fe4000000005d */
[----:B------:R-:W-:Y:S01]  /*17fa0*/  SHF.R.U32.HI R2, RZ, 0x8, R2 ;  /* 0x00000008ff027819 */ /* 0x000fe20000011602 */
[----:B------:R-:W-:Y:S01]  /*17fb0*/  IMAD.MOV.U32 R181, RZ, RZ, R15 ;  /* 0x000000ffffb57224 */ /* 0x000fe200078e000f */
[----:B------:R-:W-:-:S02]  /*17fc0*/  PRMT R92, R9, 0x7632, R92 ;  /* 0x00007632095c7816 */ /* 0x000fc4000000005c */
[----:B------:R-:W-:Y:S01]  /*17fd0*/  LOP3.LUT R2, R2, 0xffff, RZ, 0xc0, !PT ;  /* 0x0000ffff02027812 */ /* 0x000fe200078ec0ff */
[----:B------:R-:W-:Y:S01]  /*17fe0*/  @!P0 HADD2 R184, -R94.H0_H0, -RZ.H0_H0 ;  /* 0xa00000ff5eb88230 */ /* 0x000fe20000000900 */
[----:B------:R1:W-:Y:S04]  /*17ff0*/  MUFU.EX2 R9, R208 ;  /* 0x000000d000097308 */ /* 0x0003e80000000800 */
[----:B------:R-:W-:Y:S02]  /*18000*/  @!P0 PRMT R94, R184, 0x5410, RZ ;  /* 0x00005410b85e8816 */ /* 0x000fe400000000ff */
[----:B------:R-:W-:Y:S02]  /*18010*/  ISETP.GE.U32.AND P0, PT, R191, R3, PT ;  /* 0x00000003bf00720c */ /* 0x000fe40003f06070 */
[----:B------:R-:W-:Y:S01]  /*18020*/  F2FP.PACK_AB R3, R13, R14 ;  /* 0x0000000e0d03723e */ /* 0x000fe200000000ff */
[----:B------:R1:W1:Y:S02]  /*18030*/  MUFU.EX2 R6, R230 ;  /* 0x000000e600067308 */ /* 0x0002640000000800 */
[----:B-1----:R1:W2:Y:S01]  /*18040*/  LDL.LU R208, [R1+0x3d0] ;  /* 0x0003d00001d07983 */ /* 0x0022a20000300800 */
[----:B------:R-:W-:-:S02]  /*18050*/  PRMT R89, R3, 0x7610, R89 ;  /* 0x0000761003597816 */ /* 0x000fc40000000059 */
[----:B------:R-:W-:-:S03]  /*18060*/  PRMT R88, R3, 0x7632, R88 ;  /* 0x0000763203587816 */ /* 0x000fc60000000058 */
[----:B------:R1:W-:Y:S01]  /*18070*/  MUFU.EX2 R13, R207 ;  /* 0x000000cf000d7308 */ /* 0x0003e20000000800 */
[----:B------:R-:W-:Y:S02]  /*18080*/  PRMT R7, R182, 0x7610, R7 ;  /* 0x00007610b6077816 */ /* 0x000fe40000000007 */
[----:B------:R-:W-:-:S05]  /*18090*/  PRMT R230, R89, 0x5410, R88 ;  /* 0x0000541059e67816 */ /* 0x000fca0000000058 */
[----:B------:R-:W-:Y:S01]  /*180a0*/  MUFU.EX2 R182, R209 ;  /* 0x000000d100b67308 */ /* 0x000fe20000000800 */
[----:B-1----:R1:W2:Y:S07]  /*180b0*/  LDL.LU R207, [R1+0x3cc] ;  /* 0x0003cc0001cf7983 */ /* 0x0022ae0000300800 */
[----:B------:R-:W-:Y:S01]  /*180c0*/  MUFU.EX2 R16, R16 ;  /* 0x0000001000107308 */ /* 0x000fe20000000800 */
[----:B---3--:R-:W-:Y:S01]  /*180d0*/  LOP3.LUT R15, R175, R239, R188, 0x96, !PT ;  /* 0x000000efaf0f7212 */ /* 0x008fe200078e96bc */
[----:B------:R-:W-:Y:S01]  /*180e0*/  IMAD.MOV.U32 R188, RZ, RZ, R219 ;  /* 0x000000ffffbc7224 */ /* 0x000fe200078e00db */
[----:B----4-:R-:W-:Y:S01]  /*180f0*/  @!P2 HADD2 R196, -R93.H0_H0, -RZ.H0_H0 ;  /* 0xa00000ff5dc4a230 */ /* 0x010fe20000000900 */
[----:B------:R-:W-:-:S04]  /*18100*/  PRMT R219, R93, 0x5410, R92 ;  /* 0x000054105ddb7816 */ /* 0x000fc8000000005c */
[----:B------:R-:W-:Y:S02]  /*18110*/  @!P2 PRMT R93, R196, 0x5410, RZ ;  /* 0x00005410c45da816 */ /* 0x000fe400000000ff */
[----:B------:R-:W-:Y:S02]  /*18120*/  ISETP.GE.U32.AND P2, PT, R191, R2, PT ;  /* 0x00000002bf00720c */ /* 0x000fe40003f46070 */
[----:B------:R-:W-:Y:S01]  /*18130*/  F2FP.PACK_AB R2, R176, R5 ;  /* 0x00000005b002723e */ /* 0x000fe200000000ff */
[----:B------:R-:W-:-:S03]  /*18140*/  @!P5 HADD2 R200, -R92.H0_H0, -RZ.H0_H0 ;  /* 0xa00000ff5cc8d230 */ /* 0x000fc60000000900 */
[C---:B------:R-:W-:Y:S02]  /*18150*/  PRMT R91, R2.reuse, 0x7632, R91 ;  /* 0x00007632025b7816 */ /* 0x040fe4000000005b */
[----:B------:R-:W-:-:S03]  /*18160*/  PRMT R90, R2, 0x7610, R90 ;  /* 0x00007610025a7816 */ /* 0x000fc6000000005a */
[----:B------:R-:W-:Y:S01]  /*18170*/  @!P1 HADD2 R199, -R91.H0_H0, -RZ.H0_H0 ;  /* 0xa00000ff5bc79230 */ /* 0x000fe20000000900 */
[----:B------:R-:W-:Y:S02]  /*18180*/  LOP3.LUT R2, R0, 0xff, RZ, 0xc0, !PT ;  /* 0x000000ff00027812 */ /* 0x000fe400078ec0ff */
[----:B------:R-:W-:Y:S02]  /*18190*/  @!P5 PRMT R92, R200, 0x5410, RZ ;  /* 0x00005410c85cd816 */ /* 0x000fe400000000ff */
[----:B------:R-:W-:Y:S02]  /*181a0*/  PRMT R200, R90, 0x5410, R91 ;  /* 0x000054105ac87816 */ /* 0x000fe4000000005b */
[----:B------:R-:W-:Y:S02]  /*181b0*/  @!P1 PRMT R91, R199, 0x5410, RZ ;  /* 0x00005410c75b9816 */ /* 0x000fe400000000ff */
[----:B------:R-:W-:Y:S02]  /*181c0*/  ISETP.GE.U32.AND P1, PT, R191, R2, PT ;  /* 0x00000002bf00720c */ /* 0x000fe40003f26070 */
[----:B------:R-:W-:-:S02]  /*181d0*/  SHF.R.U32.HI R2, RZ, 0x18, R0 ;  /* 0x00000018ff027819 */ /* 0x000fc40000011600 */
[----:B------:R-:W-:Y:S02]  /*181e0*/  SHF.R.U32.HI R0, RZ, 0x10, R0 ;  /* 0x00000010ff007819 */ /* 0x000fe40000011600 */
[----:B------:R-:W-:Y:S01]  /*181f0*/  LOP3.LUT R12, R189, R240, R228, 0x96, !PT ;  /* 0x000000f0bd0c7212 */ /* 0x000fe200078e96e4 */
[----:B------:R-:W-:Y:S02]  /*18200*/  IMAD.MOV.U32 R189, RZ, RZ, R181 ;  /* 0x000000ffffbd7224 */ /* 0x000fe400078e00b5 */
[----:B------:R-:W-:Y:S02]  /*18210*/  IMAD.MOV.U32 R181, RZ, RZ, R168 ;  /* 0x000000ffffb57224 */ /* 0x000fe400078e00a8 */
[----:B------:R-:W-:Y:S02]  /*18220*/  IMAD.MOV.U32 R168, RZ, RZ, R32 ;  /* 0x000000ffffa87224 */ /* 0x000fe400078e0020 */
[----:B------:R-:W-:Y:S02]  /*18230*/  FADD.FTZ R32, R5, R10 ;  /* 0x0000000a05207221 */ /* 0x000fe40000010000 */
[----:B------:R3:W4:Y:S01]  /*18240*/  MUFU.EX2 R5, R181 ;  /* 0x000000b500057308 */ /* 0x0007220000000800 */
[----:B------:R-:W-:-:S04]  /*18250*/  LOP3.LUT R0, R0, 0xff, RZ, 0xc0, !PT ;  /* 0x000000ff00007812 */ /* 0x000fc800078ec0ff */
[----:B------:R-:W-:Y:S02]  /*18260*/  ISETP.GE.U32.AND P5, PT, R191, R0, PT ;  /* 0x00000000bf00720c */ /* 0x000fe40003fa6070 */
[----:B------:R-:W-:Y:S01]  /*18270*/  LOP3.LUT R0, R8, 0xff, RZ, 0xc0, !PT ;  /* 0x000000ff08007812 */ /* 0x000fe200078ec0ff */
[----:B------:R-:W-:Y:S01]  /*18280*/  @!P4 HADD2 R201, -R90.H0_H0, -RZ.H0_H0 ;  /* 0xa00000ff5ac9c230 */ /* 0x000fe20000000900 */
[----:B------:R-:W-:Y:S01]  /*18290*/  PRMT R199, R7, 0x7610, R199 ;  /* 0x0000761007c77816 */ /* 0x000fe200000000c7 */
[----:B---3--:R-:W-:Y:S02]  /*182a0*/  IMAD.MOV.U32 R181, RZ, RZ, R168 ;  /* 0x000000ffffb57224 */ /* 0x008fe400078e00a8 */
[----:B------:R3:W1:Y:S01]  /*182b0*/  MUFU.EX2 R168, R210 ;  /* 0x000000d200a87308 */ /* 0x0006620000000800 */
[----:B------:R-:W-:-:S05]  /*182c0*/  @!P1 HADD2 R203, -R89.H0_H0, -RZ.H0_H0 ;  /* 0xa00000ff59cb9230 */ /* 0x000fca0000000900 */
[----:B------:R-:W-:Y:S02]  /*182d0*/  @!P1 PRMT R89, R203, 0x5410, RZ ;  /* 0x00005410cb599816 */ /* 0x000fe400000000ff */
[----:B------:R-:W-:Y:S01]  /*182e0*/  ISETP.GE.U32.AND P1, PT, R191, R0, PT ;  /* 0x00000000bf00720c */ /* 0x000fe20003f26070 */
[----:B---3--:R3:W3:Y:S01]  /*182f0*/  LDL.LU R210, [R1+0x3c8] ;  /* 0x0003c80001d27983 */ /* 0x0086e20000300800 */
[----:B------:R-:W-:-:S03]  /*18300*/  FADD.FTZ R0, R6, R4 ;  /* 0x0000000406007221 */ /* 0x000fc60000010000 */
[----:B------:R1:W3:Y:S01]  /*18310*/  LDL.LU R209, [R1+0x3c4] ;  /* 0x0003c40001d17983 */ /* 0x0002e20000300800 */
[----:B------:R-:W-:Y:S01]  /*18320*/  IMAD.MOV.U32 R196, RZ, RZ, R181 ;  /* 0x000000ffffc47224 */ /* 0x000fe200078e00b5 */
[----:B------:R-:W-:Y:S01]  /*18330*/  @!P4 PRMT R90, R201, 0x5410, RZ ;  /* 0x00005410c95ac816 */ /* 0x000fe200000000ff */
[C---:B----4-:R-:W-:Y:S01]  /*18340*/  FADD.FTZ R181, R5.reuse, R0 ;  /* 0x0000000005b57221 */ /* 0x050fe20000010000 */
[----:B------:R-:W-:Y:S01]  /*18350*/  F2FP.PACK_AB R3, R5, R6 ;  /* 0x000000060503723e */ /* 0x000fe200000000ff */
[----:B------:R-:W-:Y:S01]  /*18360*/  IMAD.MOV.U32 R201, RZ, RZ, R154 ;  /* 0x000000ffffc97224 */ /* 0x000fe200078e009a */
[----:B------:R-:W-:Y:S01]  /*18370*/  PRMT R5, R199, 0x7610, R5 ;  /* 0x00007610c7057816 */ /* 0x000fe20000000005 */
[----:B------:R-:W-:Y:S02]  /*18380*/  IMAD.MOV.U32 R10, RZ, RZ, R188 ;  /* 0x000000ffff0a7224 */ /* 0x000fe400078e00bc */
[----:B------:R-:W-:Y:S01]  /*18390*/  IMAD.MOV.U32 R199, RZ, RZ, R189 ;  /* 0x000000ffffc77224 */ /* 0x000fe200078e00bd */
[----:B------:R4:W-:Y:S01]  /*183a0*/  MUFU.EX2 R188, R212 ;  /* 0x000000d400bc7308 */ /* 0x0009e20000000800 */
[----:B------:R-:W-:-:S02]  /*183b0*/  IMAD.MOV.U32 R154, RZ, RZ, R51 ;  /* 0x000000ffff9a7224 */ /* 0x000fc400078e0033 */
[----:B------:R-:W-:Y:S02]  /*183c0*/  IMAD.MOV.U32 R189, RZ, RZ, R193 ;  /* 0x000000ffffbd7224 */ /* 0x000fe400078e00c1 */
[----:B------:R-:W-:Y:S02]  /*183d0*/  IMAD.MOV.U32 R51, RZ, RZ, R159 ;  /* 0x000000ffff337224 */ /* 0x000fe400078e009f */
[----:B------:R-:W-:Y:S01]  /*183e0*/  IMAD.MOV.U32 R159, RZ, RZ, R43 ;  /* 0x000000ffff9f7224 */ /* 0x000fe200078e002b */
[----:B------:R1:W-:Y:S01]  /*183f0*/  MUFU.EX2 R193, R42 ;  /* 0x0000002a00c17308 */ /* 0x0003e20000000800 */
[----:B----4-:R4:W4:Y:S04]  /*18400*/  LDL.LU R212, [R1+0x3c0] ;  /* 0x0003c00001d47983 */ /* 0x0109280000300800 */
[----:B-1----:R-:W4:Y:S01]  /*18410*/  LDL.64 R42, [R1+0xc8] ;  /* 0x0000c800012a7983 */ /* 0x002f220000100a00 */
[----:B------:R-:W-:-:S02]  /*18420*/  ISETP.GE.U32.AND P4, PT, R191, R2, PT ;  /* 0x00000002bf00720c */ /* 0x000fc40003f86070 */
[----:B------:R-:W-:Y:S02]  /*18430*/  F2FP.PACK_AB R0, R182, R168 ;  /* 0x000000a8b600723e */ /* 0x000fe400000000ff */
[----:B------:R-:W-:Y:S01]  /*18440*/  SHF.R.U32.HI R2, RZ, 0x8, R11 ;  /* 0x00000008ff027819 */ /* 0x000fe2000001160b */
[----:B------:R-:W-:Y:S01]  /*18450*/  @!P2 HADD2 R202, -R88.H0_H0, -RZ.H0_H0 ;  /* 0xa00000ff58caa230 */ /* 0x000fe20000000900 */
[C---:B------:R-:W-:Y:S02]  /*18460*/  PRMT R87, R0.reuse, 0x7610, R87 ;  /* 0x0000761000577816 */ /* 0x040fe40000000057 */
[----:B------:R-:W-:Y:S02]  /*18470*/  PRMT R86, R0, 0x7632, R86 ;  /* 0x0000763200567816 */ /* 0x000fe40000000056 */
[----:B------:R-:W-:Y:S02]  /*18480*/  LOP3.LUT R0, R2, 0xffff, RZ, 0xc0, !PT ;  /* 0x0000ffff02007812 */ /* 0x000fe400078ec0ff */
[----:B------:R-:W-:-:S02]  /*18490*/  @!P2 PRMT R88, R202, 0x5410, RZ ;  /* 0x00005410ca58a816 */ /* 0x000fc400000000ff */
[----:B------:R-:W-:Y:S01]  /*184a0*/  ISETP.GE.U32.AND P2, PT, R191, R0, PT ;  /* 0x00000000bf00720c */ /* 0x000fe20003f46070 */
[----:B------:R-:W-:Y:S01]  /*184b0*/  FADD.FTZ R0, R16, R17 ;  /* 0x0000001110007221 */ /* 0x000fe20000010000 */
[C---:B------:R-:W-:Y:S01]  /*184c0*/  F2FP.PACK_AB R17, R9.reuse, R16 ;  /* 0x000000100911723e */ /* 0x040fe200000000ff */
[----:B------:R-:W-:Y:S02]  /*184d0*/  IMAD.MOV.U32 R8, RZ, RZ, R236 ;  /* 0x000000ffff087224 */ /* 0x000fe400078e00ec */
[----:B------:R-:W-:Y:S01]  /*184e0*/  FADD.FTZ R2, R9, R0 ;  /* 0x0000000009027221 */ /* 0x000fe20000010000 */
[----:B------:R1:W-:Y:S01]  /*184f0*/  MUFU.EX2 R6, R211 ;  /* 0x000000d300067308 */ /* 0x0003e20000000800 */
[----:B------:R-:W-:Y:S02]  /*18500*/  IMAD.MOV.U32 R9, RZ, RZ, R237 ;  /* 0x000000ffff097224 */ /* 0x000fe400078e00ed */
[----:B------:R-:W4:Y:S04]  /*18510*/  LDL.LU.64 R236, [R1+0x3b8] ;  /* 0x0003b80001ec7983 */ /* 0x000f280000300a00 */
[----:B-1----:R1:W4:Y:S01]  /*18520*/  LDL.LU R211, [R1+0x3b0] ;  /* 0x0003b00001d37983 */ /* 0x0023220000300800 */
[----:B------:R-:W1:Y:S01]  /*18530*/  MUFU.EX2 R7, R215 ;  /* 0x000000d700077308 */ /* 0x000e620000000800 */
[----:B------:R-:W-:-:S07]  /*18540*/  PRMT R202, R87, 0x5410, R86 ;  /* 0x0000541057ca7816 */ /* 0x000fce0000000056 */
[----:B------:R-:W2:Y:S01]  /*18550*/  MUFU.EX2 R4, R218 ;  /* 0x000000da00047308 */ /* 0x000ea20000000800 */
[C---:B------:R-:W-:Y:S02]  /*18560*/  PRMT R85, R3.reuse, 0x7610, R85 ;  /* 0x0000761003557816 */ /* 0x040fe40000000055 */
[----:B------:R-:W-:Y:S01]  /*18570*/  PRMT R84, R3, 0x7632, R84 ;  /* 0x0000763203547816 */ /* 0x000fe20000000054 */
[----:B-1----:R-:W-:Y:S01]  /*18580*/  FADD.FTZ R0, R7, R21 ;  /* 0x0000001507007221 */ /* 0x002fe20000010000 */
[----:B--2---:R-:W-:-:S05]  /*18590*/  @!P5 HADD2 R208, -R87.H0_H0, -RZ.H0_H0 ;  /* 0xa00000ff57d0d230 */ /* 0x004fca0000000900 */
[----:B------:R-:W-:Y:S02]  /*185a0*/  @!P5 PRMT R87, R208, 0x5410, RZ ;  /* 0x00005410d057d816 */ /* 0x000fe400000000ff */
[----:B------:R-:W-:Y:S02]  /*185b0*/  PRMT R208, R5, 0x7610, R208 ;  /* 0x0000761005d07816 */ /* 0x000fe400000000d0 */
[----:B------:R-:W1:Y:S01]  /*185c0*/  MUFU.EX2 R5, R222 ;  /* 0x000000de00057308 */ /* 0x000e620000000800 */
[C---:B------:R-:W-:Y:S01]  /*185d0*/  FADD.FTZ R3, R4.reuse, R0 ;  /* 0x0000000004037221 */ /* 0x040fe20000010000 */
[----:B------:R-:W-:Y:S02]  /*185e0*/  F2FP.PACK_AB R0, R193, R188 ;  /* 0x000000bcc100723e */ /* 0x000fe400000000ff */
[----:B------:R-:W-:Y:S02]  /*185f0*/  F2FP.PACK_AB R29, R4, R7 ;  /* 0x00000007041d723e */ /* 0x000fe400000000ff */
[----:B------:R-:W-:-:S02]  /*18600*/  PRMT R83, R0, 0x7610, R83 ;  /* 0x0000761000537816 */ /* 0x000fc40000000053 */
[----:B------:R2:W2:Y:S01]  /*18610*/  MUFU.EX2 R4, R224 ;  /* 0x000000e000047308 */ /* 0x0004a20000000800 */
[----:B------:R-:W-:Y:S01]  /*18620*/  PRMT R82, R0, 0x7632, R82 ;  /* 0x0000763200527816 */ /* 0x000fe20000000052 */
[----:B------:R-:W-:Y:S01]  /*18630*/  FADD.FTZ R0, R13, R2 ;  /* 0x000000020d007221 */ /* 0x000fe20000010000 */
[C---:B------:R-:W-:Y:S01]  /*18640*/  F2FP.PACK_AB R30, R6.reuse, R13 ;  /* 0x0000000d061e723e */ /* 0x040fe200000000ff */
[----:B-1----:R-:W-:Y:S02]  /*18650*/  FADD.FTZ R2, R5, R3 ;  /* 0x0000000305027221 */ /* 0x002fe40000010000 */
[----:B------:R-:W-:Y:S02]  /*18660*/  IMAD.MOV.U32 R3, RZ, RZ, R10 ;  /* 0x000000ffff037224 */ /* 0x000fe400078e000a */
[----:B------:R-:W-:Y:S02]  /*18670*/  FADD.FTZ R10, R6, R0 ;  /* 0x00000000060a7221 */ /* 0x000fe40000010000 */
[----:B--2---:R-:W-:Y:S01]  /*18680*/  IMAD.MOV.U32 R224, RZ, RZ, R199 ;  /* 0x000000ffffe07224 */ /* 0x004fe200078e00c7 */
[----:B------:R-:W-:Y:S01]  /*18690*/  PRMT R199, R85, 0x5410, R84 ;  /* 0x0000541055c77816 */ /* 0x000fe20000000054 */
[----:B------:R-:W-:Y:S01]  /*186a0*/  IMAD.WIDE.U32 R6, R12, -0x2daee0ad, RZ ;  /* 0xd2511f530c067825 */ /* 0x000fe200078e00ff */
[----:B------:R-:W-:-:S03]  /*186b0*/  PRMT R13, R208, 0x7610, R13 ;  /* 0x00007610d00d7816 */ /* 0x000fc6000000000d */
[----:B------:R-:W-:Y:S01]  /*186c0*/  IMAD.MOV.U32 R208, RZ, RZ, R8 ;  /* 0x000000ffffd07224 */ /* 0x000fe200078e0008 */
[C---:B------:R-:W-:Y:S01]  /*186d0*/  F2FP.PACK_AB R31, R4.reuse, R5 ;  /* 0x00000005041f723e */ /* 0x040fe200000000ff */
[----:B------:R-:W-:Y:S01]  /*186e0*/  FADD.FTZ R11, R4, R2 ;  /* 0x00000002040b7221 */ /* 0x000fe20000010000 */
[----:B------:R-:W-:-:S05]  /*186f0*/  @!P4 HADD2 R207, -R86.H0_H0, -RZ.H0_H0 ;  /* 0xa00000ff56cfc230 */ /* 0x000fca0000000900 */
[----:B------:R-:W-:Y:S01]  /*18700*/  @!P4 PRMT R86, R207, 0x5410, RZ ;  /* 0x00005410cf56c816 */ /* 0x000fe200000000ff */
[----:B---3--:R-:W-:-:S05]  /*18710*/  @!P2 HADD2 R209, -R84.H0_H0, -RZ.H0_H0 ;  /* 0xa00000ff54d1a230 */ /* 0x008fca0000000900 */
[----:B------:R-:W-:Y:S01]  /*18720*/  @!P2 PRMT R84, R209, 0x5410, RZ ;  /* 0x00005410d154a816 */ /* 0x000fe200000000ff */
[----:B------:R-:W-:-:S04]  /*18730*/  IMAD.MOV.U32 R209, RZ, RZ, R201 ;  /* 0x000000ffffd17224 */ /* 0x000fc800078e00c9 */
[----:B------:R-:W-:Y:S02]  /*18740*/  IMAD.MOV.U32 R12, RZ, RZ, R209 ;  /* 0x000000ffff0c7224 */ /* 0x000fe400078e00d1 */
[----:B------:R-:W-:Y:S02]  /*18750*/  IMAD.MOV.U32 R209, RZ, RZ, R9 ;  /* 0x000000ffffd17224 */ /* 0x000fe400078e0009 */
[----:B------:R-:W-:Y:S01]  /*18760*/  IMAD.WIDE.U32 R8, R15, -0x2daee0ad, RZ ;  /* 0xd2511f530f087825 */ /* 0x000fe200078e00ff */
[----:B----4-:R-:W-:-:S03]  /*18770*/  LOP3.LUT R0, R7, R241, R42, 0x96, !PT ;  /* 0x000000f107007212 */ /* 0x010fc600078e962a */
[----:B------:R-:W-:Y:S02]  /*18780*/  IMAD.MOV.U32 R7, RZ, RZ, R3 ;  /* 0x000000ffff077224 */ /* 0x000fe400078e0003 */
[----:B------:R-:W-:Y:S01]  /*18790*/  IMAD.WIDE.U32 R4, R0, -0x326172a9, RZ ;  /* 0xcd9e8d5700047825 */ /* 0x000fe200078e00ff */
[----:B------:R-:W-:-:S03]  /*187a0*/  LOP3.LUT R0, R9, R242, R6, 0x96, !PT ;  /* 0x000000f209007212 */ /* 0x000fc600078e9606 */
[----:B------:R-:W-:Y:S01]  /*187b0*/  IMAD.MOV.U32 R9, RZ, RZ, R7 ;  /* 0x000000ffff097224 */ /* 0x000fe200078e0007 */
[----:B------:R-:W-:Y:S01]  /*187c0*/  LOP3.LUT R2, R5, R233, R174, 0x96, !PT ;  /* 0x000000e905027212 */ /* 0x000fe200078e96ae */
[----:B------:R-:W-:-:S04]  /*187d0*/  IMAD.WIDE.U32 R6, R0, -0x326172a9, RZ ;  /* 0xcd9e8d5700067825 */ /* 0x000fc800078e00ff */
[----:B------:R-:W-:Y:S01]  /*187e0*/  IMAD.WIDE.U32 R2, R2, -0x2daee0ad, RZ ;  /* 0xd2511f5302027825 */ /* 0x000fe200078e00ff */
[----:B------:R-:W-:-:S03]  /*187f0*/  LOP3.LUT R0, R7, R249, R4, 0x96, !PT ;  /* 0x000000f907007212 */ /* 0x000fc600078e9604 */
[----:B------:R-:W-:Y:S01]  /*18800*/  IMAD.MOV.U32 R5, RZ, RZ, R9 ;  /* 0x000000ffff057224 */ /* 0x000fe200078e0009 */
[----:B------:R-:W-:Y:S01]  /*18810*/  LOP3.LUT R3, R3, R251, R8, 0x96, !PT ;  /* 0x000000fb03037212 */ /* 0x000fe200078e9608 */
[----:B------:R-:W-:-:S05]  /*18820*/  IMAD.WIDE.U32 R8, R0, -0x2daee0ad, RZ ;  /* 0xd2511f5300087825 */ /* 0x000fca00078e00ff */
[----:B------:R-:W-:Y:S01]  /*18830*/  LOP3.LUT R2, R9, R243, R2, 0x96, !PT ;  /* 0x000000f309027212 */ /* 0x000fe200078e9602 */
[----:B------:R-:W-:Y:S02]  /*18840*/  IMAD.MOV.U32 R0, RZ, RZ, R5 ;  /* 0x000000ffff007224 */ /* 0x000fe400078e0005 */
[----:B------:R-:W-:-:S04]  /*18850*/  IMAD.WIDE.U32 R4, R3, -0x326172a9, RZ ;  /* 0xcd9e8d5703047825 */ /* 0x000fc800078e00ff */
[----:B------:R-:W-:-:S04]  /*18860*/  IMAD.WIDE.U32 R2, R2, -0x326172a9, RZ ;  /* 0xcd9e8d5702027825 */ /* 0x000fc800078e00ff */
[----:B------:R-:W-:Y:S01]  /*18870*/  IMAD.MOV.U32 R7, RZ, RZ, R0 ;  /* 0x000000ffff077224 */ /* 0x000fe200078e0000 */
[----:B------:R-:W-:-:S04]  /*18880*/  LOP3.LUT R0, R3, R177, R4, 0x96, !PT ;  /* 0x000000b103007212 */ /* 0x000fc800078e9604 */
[----:B------:R-:W-:Y:S01]  /*18890*/  LOP3.LUT R4, R0, 0xff, RZ, 0xc0, !PT ;  /* 0x000000ff00047812 */ /* 0x000fe200078ec0ff */
[----:B------:R-:W-:-:S03]  /*188a0*/  @!P3 HADD2 R210, -R85.H0_H0, -RZ.H0_H0 ;  /* 0xa00000ff55d2b230 */ /* 0x000fc60000000900 */
[----:B------:R-:W-:Y:S01]  /*188b0*/  ISETP.GE.U32.AND P5, PT, R191, R4, PT ;  /* 0x00000004bf00720c */ /* 0x000fe20003fa6070 */
[----:B------:R-:W-:Y:S01]  /*188c0*/  @!P0 HADD2 R211, -R82.H0_H0, -RZ.H0_H0 ;  /* 0xa00000ff52d38230 */ /* 0x000fe20000000900 */
[----:B------:R-:W-:Y:S02]  /*188d0*/  PRMT R4, R13, 0x7610, R4 ;  /* 0x000076100d047816 */ /* 0x000fe40000000004 */
[----:B------:R-:W-:Y:S02]  /*188e0*/  PRMT R201, R83, 0x5410, R82 ;  /* 0x0000541053c97816 */ /* 0x000fe40000000052 */
[----:B------:R-:W-:Y:S02]  /*188f0*/  PRMT R9, R4, 0x7610, R9 ;  /* 0x0000761004097816 */ /* 0x000fe40000000009 */
[----:B------:R-:W-:Y:S02]  /*18900*/  LOP3.LUT R4, R0, 0xffff, RZ, 0xc0, !PT ;  /* 0x0000ffff00047812 */ /* 0x000fe400078ec0ff */
[----:B------:R-:W-:Y:S01]  /*18910*/  @!P3 PRMT R85, R210, 0x5410, RZ ;  /* 0x00005410d255b816 */ /* 0x000fe200000000ff */
[----:B------:R-:W-:Y:S01]  /*18920*/  IMAD.MOV.U32 R210, RZ, RZ, R46 ;  /* 0x000000ffffd27224 */ /* 0x000fe200078e002e */
[----:B------:R-:W-:Y:S01]  /*18930*/  @!P0 PRMT R82, R211, 0x5410, RZ ;  /* 0x00005410d3528816 */ /* 0x000fe200000000ff */
[----:B------:R-:W-:Y:S01]  /*18940*/  IMAD.MOV.U32 R211, RZ, RZ, R47 ;  /* 0x000000ffffd37224 */ /* 0x000fe200078e002f */
[----:B------:R-:W-:Y:S01]  /*18950*/  LOP3.LUT R6, R5, R245, R6, 0x96, !PT ;  /* 0x000000f505067212 */ /* 0x000fe200078e9606 */
[----:B------:R-:W2:Y:S01]  /*18960*/  LDL.LU.64 R46, [R1+0x3a8] ;  /* 0x0003a800012e7983 */ /* 0x000ea20000300a00 */
[----:B------:R-:W-:Y:S01]  /*18970*/  IMAD.MOV.U32 R5, RZ, RZ, R221 ;  /* 0x000000ffff057224 */ /* 0x000fe200078e00dd */
[----:B------:R1:W3:Y:S01]  /*18980*/  MUFU.EX2 R13, R225 ;  /* 0x000000e1000d7308 */ /* 0x0002e20000000800 */
[----:B------:R-:W-:Y:S01]  /*18990*/  SHF.R.U32.HI R4, RZ, 0x8, R4 ;  /* 0x00000008ff047819 */ /* 0x000fe20000011604 */
[----:B------:R4:W2:Y:S03]  /*189a0*/  LDL.LU R221, [R1+0x3a0] ;  /* 0x0003a00001dd7983 */ /* 0x0008a60000300800 */
[----:B------:R-:W-:-:S04]  /*189b0*/  LOP3.LUT R4, R4, 0xffff, RZ, 0xc0, !PT ;  /* 0x0000ffff04047812 */ /* 0x000fc800078ec0ff */
[----:B------:R-:W-:Y:S01]  /*189c0*/  ISETP.GE.U32.AND P4, PT, R191, R4, PT ;  /* 0x00000004bf00720c */ /* 0x000fe20003f86070 */
[----:B-1----:R4:W2:Y:S01]  /*189d0*/  LDL.LU R225, [R1+0x39c] ;  /* 0x00039c0001e17983 */ /* 0x0028a20000300800 */
[----:B------:R-:W-:Y:S01]  /*189e0*/  SHF.R.U32.HI R4, RZ, 0x10, R0 ;  /* 0x00000010ff047819 */ /* 0x000fe20000011600 */
[----:B------:R-:W-:-:S03]  /*189f0*/  @!P1 HADD2 R212, -R83.H0_H0, -RZ.H0_H0 ;  /* 0xa00000ff53d49230 */ /* 0x000fc60000000900 */
[----:B------:R-:W-:Y:S02]  /*18a00*/  LOP3.LUT R4, R4, 0xff, RZ, 0xc0, !PT ;  /* 0x000000ff04047812 */ /* 0x000fe400078ec0ff */
[----:B------:R-:W-:Y:S02]  /*18a10*/  @!P1 PRMT R83, R212, 0x5410, RZ ;  /* 0x00005410d4539816 */ /* 0x000fe400000000ff */
[----:B------:R-:W-:Y:S02]  /*18a20*/  ISETP.GE.U32.AND P1, PT, R191, R4, PT ;  /* 0x00000004bf00720c */ /* 0x000fe40003f26070 */
[----:B------:R1:W-:Y:S02]  /*18a30*/  MUFU.EX2 R4, R226 ;  /* 0x000000e200047308 */ /* 0x0003e40000000800 */
[----:B-1----:R4:W4:Y:S01]  /*18a40*/  LDL.LU R226, [R1+0x398] ;  /* 0x0003980001e27983 */ /* 0x0029220000300800 */
[----:B------:R-:W-:-:S05]  /*18a50*/  SHF.R.U32.HI R0, RZ, 0x18, R0 ;  /* 0x00000018ff007819 */ /* 0x000fca0000011600 */
[----:B------:R-:W1:Y:S01]  /*18a60*/  MUFU.EX2 R7, R7 ;  /* 0x0000000700077308 */ /* 0x000e620000000800 */
[----:B------:R-:W-:Y:S02]  /*18a70*/  ISETP.GE.U32.AND P3, PT, R191, R0, PT ;  /* 0x00000000bf00720c */ /* 0x000fe40003f66070 */
[----:B------:R-:W-:-:S05]  /*18a80*/  LOP3.LUT R0, R2, 0xff, RZ, 0xc0, !PT ;  /* 0x000000ff02007812 */ /* 0x000fca00078ec0ff */
[----:B------:R-:W1:Y:S01]  /*18a90*/  MUFU.EX2 R12, R12 ;  /* 0x0000000c000c7308 */ /* 0x000e620000000800 */
[----:B------:R-:W-:Y:S02]  /*18aa0*/  PRMT R171, R9, 0x7610, R171 ;  /* 0x0000761009ab7816 */ /* 0x000fe400000000ab */
[----:B------:R-:W-:Y:S02]  /*18ab0*/  ISETP.GE.U32.AND P0, PT, R191, R0, PT ;  /* 0x00000000bf00720c */ /* 0x000fe40003f06070 */
[--C-:B------:R-:W-:Y:S02]  /*18ac0*/  SHF.R.U32.HI R0, RZ, 0x18, R2.reuse ;  /* 0x00000018ff007819 */ /* 0x100fe40000011602 */
[----:B------:R-:W-:Y:S02]  /*18ad0*/  LOP3.LUT R9, R2, 0xffff, RZ, 0xc0, !PT ;  /* 0x0000ffff02097812 */ /* 0x000fe400078ec0ff */
[--C-:B------:R-:W-:Y:S02]  /*18ae0*/  SHF.R.U32.HI R3, RZ, 0x10, R2.reuse ;  /* 0x00000010ff037819 */ /* 0x100fe40000011602 */
[----:B------:R-:W-:-:S02]  /*18af0*/  PRMT R2, R227, 0x7610, R2 ;  /* 0x00007610e3027816 */ /* 0x000fc40000000002 */
[----:B------:R-:W-:Y:S01]  /*18b00*/  ISETP.GE.U32.AND P2, PT, R191, R0, PT ;  /* 0x00000000bf00720c */ /* 0x000fe20003f46070 */
[--C-:B---3--:R-:W-:Y:S01]  /*18b10*/  FADD.FTZ R0, R13, R10.reuse ;  /* 0x0000000a0d007221 */ /* 0x108fe20000010000 */
[----:B------:R-:W-:Y:S01]  /*18b20*/  PRMT R10, R2, 0x7610, R10 ;  /* 0x00007610020a7816 */ /* 0x000fe2000000000a */
[----:B-1----:R-:W-:Y:S01]  /*18b30*/  FADD.FTZ R2, R7, R11 ;  /* 0x0000000b07027221 */ /* 0x002fe20000010000 */
[C---:B------:R-:W-:Y:S01]  /*18b40*/  F2FP.PACK_AB R28, R12.reuse, R13 ;  /* 0x0000000d0c1c723e */ /* 0x040fe200000000ff */
[----:B------:R-:W-:Y:S01]  /*18b50*/  IMAD.MOV.U32 R11, RZ, RZ, R5 ;  /* 0x000000ffff0b7224 */ /* 0x000fe200078e0005 */
[----:B------:R1:W3:Y:S01]  /*18b60*/  LDL.LU R227, [R1+0x394] ;  /* 0x0003940001e37983 */ /* 0x0002e20000300800 */
[--C-:B------:R-:W-:Y:S01]  /*18b70*/  FADD.FTZ R5, R12, R0.reuse ;  /* 0x000000000c057221 */ /* 0x100fe20000010000 */
[----:B------:R-:W-:Y:S02]  /*18b80*/  PRMT R0, R232, 0x7610, R0 ;  /* 0x00007610e8007816 */ /* 0x000fe40000000000 */
[----:B------:R-:W-:Y:S01]  /*18b90*/  PRMT R12, R10, 0x7610, R12 ;  /* 0x000076100a0c7816 */ /* 0x000fe2000000000c */
[----:B------:R1:W3:Y:S01]  /*18ba0*/  LDL.LU R232, [R1+0x390] ;  /* 0x0003900001e87983 */ /* 0x0002e20000300800 */
[----:B------:R-:W-:-:S02]  /*18bb0*/  PRMT R27, R0, 0x7610, R27 ;  /* 0x00007610001b7816 */ /* 0x000fc4000000001b */
[----:B------:R-:W-:Y:S02]  /*18bc0*/  PRMT R48, R12, 0x7610, R48 ;  /* 0x000076100c307816 */ /* 0x000fe40000000030 */
[----:B------:R-:W-:Y:S01]  /*18bd0*/  PRMT R234, R171, 0x7610, R234 ;  /* 0x00007610abea7816 */ /* 0x000fe200000000ea */
[----:B------:R-:W-:Y:S01]  /*18be0*/  IMAD.MOV.U32 R171, RZ, RZ, R156 ;  /* 0x000000ffffab7224 */ /* 0x000fe200078e009c */
[----:B------:R-:W-:Y:S01]  /*18bf0*/  PRMT R156, R48, 0x5410, R27 ;  /* 0x00005410309c7816 */ /* 0x000fe2000000001b */
[----:B------:R-:W-:Y:S02]  /*18c00*/  IMAD.MOV.U32 R12, RZ, RZ, R11 ;  /* 0x000000ffff0c7224 */ /* 0x000fe400078e000b */
[----:B------:R-:W-:Y:S02]  /*18c10*/  IMAD.MOV.U32 R11, RZ, RZ, R224 ;  /* 0x000000ffff0b7224 */ /* 0x000fe400078e00e0 */
[----:B------:R-:W-:Y:S01]  /*18c20*/  IMAD.MOV.U32 R224, RZ, RZ, R228 ;  /* 0x000000ffffe07224 */ /* 0x000fe200078e00e4 */
[----:B------:R-:W-:Y:S01]  /*18c30*/  LOP3.LUT R0, R3, 0xff, RZ, 0xc0, !PT ;  /* 0x000000ff03007812 */ /* 0x000fe200078ec0ff */
[----:B------:R-:W-:Y:S01]  /*18c40*/  FADD.FTZ R10, R4, R2 ;  /* 0x00000002040a7221 */ /* 0x000fe20000010000 */
[----:B------:R-:W-:Y:S01]  /*18c50*/  PRMT R26, R80, 0x7632, R26 ;  /* 0x00007632501a7816 */ /* 0x000fe2000000001a */
[----:B------:R-:W-:Y:S01]  /*18c60*/  IMAD.WIDE.U32 R2, R6, -0x2daee0ad, RZ ;  /* 0xd2511f5306027825 */ /* 0x000fe200078e00ff */
[----:B------:R-:W-:-:S02]  /*18c70*/  F2FP.PACK_AB R21, R4, R7 ;  /* 0x000000070415723e */ /* 0x000fc400000000ff */
[----:B------:R-:W-:Y:S02]  /*18c80*/  PRMT R15, R80, 0x7610, R15 ;  /* 0x00007610500f7816 */ /* 0x000fe4000000000f */
[----:B------:R-:W-:Y:S02]  /*18c90*/  LOP3.LUT R4, R2, 0xff, RZ, 0xc0, !PT ;  /* 0x000000ff02047812 */ /* 0x000fe400078ec0ff */
[----:B------:R-:W-:Y:S01]  /*18ca0*/  PRMT R222, R234, 0x7610, R222 ;  /* 0x00007610eade7816 */ /* 0x000fe200000000de */
[----:B------:R-:W-:Y:S01]  /*18cb0*/  IMAD.MOV.U32 R234, RZ, RZ, R154 ;  /* 0x000000ffffea7224 */ /* 0x000fe200078e009a */
[----:B------:R-:W-:Y:S01]  /*18cc0*/  PRMT R154, R15, 0x5410, R26 ;  /* 0x000054100f9a7816 */ /* 0x000fe2000000001a */
[----:B------:R-:W-:Y:S02]  /*18cd0*/  IMAD.MOV.U32 R13, RZ, RZ, R12 ;  /* 0x000000ffff0d7224 */ /* 0x000fe400078e000c */
[----:B------:R1:W1:Y:S01]  /*18ce0*/  MUFU.EX2 R12, R237 ;  /* 0x000000ed000c7308 */ /* 0x0002620000000800 */
[----:B--2---:R-:W-:-:S05]  /*18cf0*/  @!P4 HADD2 R225, -R27.H0_H0, -RZ.H0_H0 ;  /* 0xa00000ff1be1c230 */ /* 0x004fca0000000900 */
[----:B------:R-:W-:Y:S01]  /*18d00*/  @!P4 PRMT R27, R225, 0x5410, RZ ;  /* 0x00005410e11bc816 */ /* 0x000fe200000000ff */
[----:B------:R-:W-:Y:S02]  /*18d10*/  IMAD.MOV.U32 R225, RZ, RZ, R229 ;  /* 0x000000ffffe17224 */ /* 0x000fe400078e00e5 */
[----:B------:R2:W2:Y:S04]  /*18d20*/  LDL.LU.64 R228, [R1+0x388] ;  /* 0x0003880001e47983 */ /* 0x0004a80000300a00 */
[----:B-1----:R1:W2:Y:S01]  /*18d30*/  LDL.LU R237, [R1+0x380] ;  /* 0x0003800001ed7983 */ /* 0x0022a20000300800 */
[----:B----4-:R-:W-:-:S05]  /*18d40*/  @!P3 HADD2 R226, -R26.H0_H0, -RZ.H0_H0 ;  /* 0xa00000ff1ae2b230 */ /* 0x010fca0000000900 */
[----:B------:R-:W-:Y:S02]  /*18d50*/  @!P3 PRMT R26, R226, 0x5410, RZ ;  /* 0x00005410e21ab816 */ /* 0x000fe400000000ff */
[----:B------:R-:W-:Y:S02]  /*18d60*/  ISETP.GE.U32.AND P3, PT, R191, R4, PT ;  /* 0x00000004bf00720c */ /* 0x000fe40003f66070 */
[----:B------:R4:W1:Y:S02]  /*18d70*/  MUFU.EX2 R4, R244 ;  /* 0x000000f400047308 */ /* 0x0008640000000800 */
[----:B----4-:R4:W4:Y:S01]  /*18d80*/  LDL.LU R244, [R1+0x37c] ;  /* 0x00037c0001f47983 */ /* 0x0109220000300800 */
[----:B------:R-:W-:Y:S01]  /*18d90*/  @!P5 HADD2 R221, -R48.H0_H0, -RZ.H0_H0 ;  /* 0xa00000ff30ddd230 */ /* 0x000fe20000000900 */
[----:B------:R-:W-:-:S04]  /*18da0*/  LOP3.LUT R7, R2, 0xffff, RZ, 0xc0, !PT ;  /* 0x0000ffff02077812 */ /* 0x000fc800078ec0ff */
[----:B------:R-:W-:Y:S02]  /*18db0*/  @!P5 PRMT R48, R221, 0x5410, RZ ;  /* 0x00005410dd30d816 */ /* 0x000fe400000000ff */
[----:B------:R-:W-:Y:S02]  /*18dc0*/  ISETP.GE.U32.AND P5, PT, R191, R0, PT ;  /* 0x00000000bf00720c */ /* 0x000fe40003fa6070 */
[----:B------:R-:W-:Y:S02]  /*18dd0*/  LOP3.LUT R0, R3, R173, R8, 0x96, !PT ;  /* 0x000000ad03007212 */ /* 0x000fe400078e9608 */
[--C-:B------:R-:W-:Y:S02]  /*18de0*/  SHF.R.U32.HI R8, RZ, 0x10, R2.reuse ;  /* 0x00000010ff087819 */ /* 0x100fe40000011602 */
[----:B------:R-:W-:Y:S02]  /*18df0*/  SHF.R.U32.HI R6, RZ, 0x18, R2 ;  /* 0x00000018ff067819 */ /* 0x000fe40000011602 */
[----:B------:R-:W-:-:S04]  /*18e00*/  SHF.R.U32.HI R2, RZ, 0x8, R9 ;  /* 0x00000008ff027819 */ /* 0x000fc80000011609 */
[----:B------:R-:W-:-:S04]  /*18e10*/  LOP3.LUT R2, R2, 0xffff, RZ, 0xc0, !PT ;  /* 0x0000ffff02027812 */ /* 0x000fc800078ec0ff */
[----:B------:R-:W-:Y:S02]  /*18e20*/  ISETP.GE.U32.AND P4, PT, R191, R2, PT ;  /* 0x00000002bf00720c */ /* 0x000fe40003f86070 */
[----:B------:R-:W-:Y:S01]  /*18e30*/  LOP3.LUT R2, R0, 0xffff, RZ, 0xc0, !PT ;  /* 0x0000ffff00027812 */ /* 0x000fe200078ec0ff */
[----:B---3--:R-:W-:-:S03]  /*18e40*/  @!P1 HADD2 R227, -R15.H0_H0, -RZ.H0_H0 ;  /* 0xa00000ff0fe39230 */ /* 0x008fc60000000900 */
[----:B------:R-:W-:-:S04]  /*18e50*/  SHF.R.U32.HI R2, RZ, 0x8, R2 ;  /* 0x00000008ff027819 */ /* 0x000fc80000011602 */
[----:B------:R-:W-:Y:S01]  /*18e60*/  LOP3.LUT R2, R2, 0xffff, RZ, 0xc0, !PT ;  /* 0x0000ffff02027812 */ /* 0x000fe200078ec0ff */
[----:B------:R-:W-:Y:S01]  /*18e70*/  IMAD.MOV.U32 R3, RZ, RZ, R11 ;  /* 0x000000ffff037224 */ /* 0x000fe200078e000b */
[----:B------:R-:W-:Y:S02]  /*18e80*/  @!P1 PRMT R15, R227, 0x5410, RZ ;  /* 0x00005410e30f9816 */ /* 0x000fe400000000ff */
[----:B------:R-:W-:Y:S02]  /*18e90*/  PRMT R81, R248, 0x7610, R81 ;  /* 0x00007610f8517816 */ /* 0x000fe40000000051 */
[----:B------:R-:W-:Y:S01]  /*18ea0*/  ISETP.GE.U32.AND P1, PT, R191, R2, PT ;  /* 0x00000002bf00720c */ /* 0x000fe20003f26070 */
[----:B------:R-:W-:Y:S01]  /*18eb0*/  FADD.FTZ R2, R12, R5 ;  /* 0x000000050c027221 */ /* 0x000fe20000010000 */
[----:B------:R-:W-:Y:S01]  /*18ec0*/  PRMT R227, R222, 0x7610, R227 ;  /* 0x00007610dee37816 */ /* 0x000fe200000000e3 */
[----:B------:R-:W-:Y:S01]  /*18ed0*/  IMAD.MOV.U32 R222, RZ, RZ, R234 ;  /* 0x000000ffffde7224 */ /* 0x000fe200078e00ea */
[----:B------:R-:W-:Y:S01]  /*18ee0*/  PRMT R80, R250, 0x7610, R80 ;  /* 0x00007610fa507816 */ /* 0x000fe20000000050 */
[----:B------:R-:W-:Y:S01]  /*18ef0*/  IMAD.MOV.U32 R226, RZ, RZ, R3 ;  /* 0x000000ffffe27224 */ /* 0x000fe200078e0003 */
[----:B------:R-:W-:Y:S01]  /*18f00*/  PRMT R79, R252, 0x7610, R79 ;  /* 0x00007610fc4f7816 */ /* 0x000fe2000000004f */
[----:B------:R-:W-:Y:S01]  /*18f10*/  IMAD.MOV.U32 R234, RZ, RZ, R189 ;  /* 0x000000ffffea7224 */ /* 0x000fe200078e00bd */
[C---:B-1----:R-:W-:Y:S01]  /*18f20*/  F2FP.PACK_AB R16, R4.reuse, R12 ;  /* 0x0000000c0410723e */ /* 0x042fe200000000ff */
[----:B------:R-:W-:Y:S01]  /*18f30*/  IMAD.MOV.U32 R189, RZ, RZ, R171 ;  /* 0x000000ffffbd7224 */ /* 0x000fe200078e00ab */
[----:B------:R-:W-:Y:S01]  /*18f40*/  PRMT R77, R187, 0x7610, R77 ;  /* 0x00007610bb4d7816 */ /* 0x000fe2000000004d */
[----:B------:R-:W-:Y:S01]  /*18f50*/  FADD.FTZ R3, R4, R2 ;  /* 0x0000000204037221 */ /* 0x000fe20000010000 */
[----:B------:R-:W-:Y:S01]  /*18f60*/  LOP3.LUT R2, R0, 0xff, RZ, 0xc0, !PT ;  /* 0x000000ff00027812 */ /* 0x000fe200078ec0ff */
[----:B------:R-:W-:Y:S01]  /*18f70*/  IMAD.MOV.U32 R171, RZ, RZ, R152 ;  /* 0x000000ffffab7224 */ /* 0x000fe200078e0098 */
[----:B------:R-:W-:Y:S01]  /*18f80*/  LOP3.LUT R9, R23, R240, R224, 0x96, !PT ;  /* 0x000000f017097212 */ /* 0x000fe200078e96e0 */
[----:B------:R-:W-:Y:S01]  /*18f90*/  IMAD.MOV.U32 R152, RZ, RZ, R153 ;  /* 0x000000ffff987224 */ /* 0x000fe200078e0099 */
[----:B------:R-:W-:Y:S01]  /*18fa0*/  PRMT R153, R81, 0x5410, R80 ;  /* 0x0000541051997816 */ /* 0x000fe20000000050 */
[----:B------:R-:W-:Y:S01]  /*18fb0*/  IMAD.MOV.U32 R5, RZ, RZ, R226 ;  /* 0x000000ffff057224 */ /* 0x000fe200078e00e2 */
[----:B------:R-:W-:Y:S01]  /*18fc0*/  PRMT R78, R227, 0x7610, R78 ;  /* 0x00007610e34e7816 */ /* 0x000fe2000000004e */
[----:B------:R-:W-:Y:S01]  /*18fd0*/  IMAD.MOV.U32 R227, RZ, RZ, R225 ;  /* 0x000000ffffe37224 */ /* 0x000fe200078e00e1 */
[----:B------:R-:W-:Y:S01]  /*18fe0*/  PRMT R75, R187, 0x7632, R75 ;  /* 0x00007632bb4b7816 */ /* 0x000fe2000000004b */
[----:B------:R-:W-:Y:S01]  /*18ff0*/  IMAD.MOV.U32 R225, RZ, RZ, R152 ;  /* 0x000000ffffe17224 */ /* 0x000fe200078e0098 */
[----:B------:R-:W-:Y:S01]  /*19000*/  @!P5 HADD2 R232, -R79.H0_H0, -RZ.H0_H0 ;  /* 0xa00000ff4fe8d230 */ /* 0x000fe20000000900 */
[----:B------:R-:W-:Y:S01]  /*19010*/  MUFU.EX2 R5, R5 ;  /* 0x0000000500057308 */ /* 0x000fe20000000800 */
[----:B------:R-:W-:Y:S01]  /*19020*/  PRMT R152, R79, 0x5410, R78 ;  /* 0x000054104f987816 */ /* 0x000fe2000000004e */
[----:B------:R1:W3:Y:S02]  /*19030*/  LDL.LU R248, [R1+0x378] ;  /* 0x0003780001f87983 */ /* 0x0002e40000300800 */
[----:B------:R-:W-:Y:S01]  /*19040*/  @!P5 PRMT R79, R232, 0x5410, RZ ;  /* 0x00005410e84fd816 */ /* 0x000fe200000000ff */
[----:B------:R-:W-:Y:S01]  /*19050*/  IMAD.MOV.U32 R226, RZ, RZ, R224 ;  /* 0x000000ffffe27224 */ /* 0x000fe200078e00e0 */
[----:B------:R1:W3:Y:S02]  /*19060*/  LDL.LU R250, [R1+0x374] ;  /* 0x0003740001fa7983 */ /* 0x0002e40000300800 */
[----:B------:R-:W1:Y:S01]  /*19070*/  MUFU.EX2 R4, R225 ;  /* 0x000000e100047308 */ /* 0x000e620000000800 */
[----:B------:R-:W-:Y:S01]  /*19080*/  IMAD.MOV.U32 R224, RZ, RZ, R234 ;  /* 0x000000ffffe07224 */ /* 0x000fe200078e00ea */
[----:B------:R2:W3:Y:S01]  /*19090*/  LDL.LU R252, [R1+0x370] ;  /* 0x0003700001fc7983 */ /* 0x0004e20000300800 */
[----:B------:R-:W-:-:S02]  /*190a0*/  IMAD.MOV.U32 R234, RZ, RZ, R189 ;  /* 0x000000ffffea7224 */ /* 0x000fc400078e00bd */
[----:B------:R-:W-:Y:S02]  /*190b0*/  IMAD.MOV.U32 R189, RZ, RZ, R171 ;  /* 0x000000ffffbd7224 */ /* 0x000fe400078e00ab */
[----:B------:R-:W-:Y:S01]  /*190c0*/  IMAD.MOV.U32 R171, RZ, RZ, R161 ;  /* 0x000000ffffab7224 */ /* 0x000fe200078e00a1 */
[----:B------:R-:W-:Y:S02]  /*190d0*/  PRMT R161, R77, 0x5410, R75 ;  /* 0x000054104da17816 */ /* 0x000fe4000000004b */
[----:B-1----:R-:W-:Y:S01]  /*190e0*/  F2FP.PACK_AB R23, R4, R5 ;  /* 0x000000050417723e */ /* 0x002fe200000000ff */
[----:B------:R-:W-:Y:S02]  /*190f0*/  IMAD.MOV.U32 R225, RZ, RZ, R13 ;  /* 0x000000ffffe17224 */ /* 0x000fe400078e000d */
[----:B------:R-:W-:Y:S01]  /*19100*/  IMAD.MOV.U32 R13, RZ, RZ, R159 ;  /* 0x000000ffff0d7224 */ /* 0x000fe200078e009f */
[----:B--2---:R-:W-:-:S05]  /*19110*/  @!P0 HADD2 R228, -R81.H0_H0, -RZ.H0_H0 ;  /* 0xa00000ff51e48230 */ /* 0x004fca0000000900 */
[----:B------:R-:W-:Y:S02]  /*19120*/  @!P0 PRMT R81, R228, 0x5410, RZ ;  /* 0x00005410e4518816 */ /* 0x000fe400000000ff */
[----:B------:R-:W-:Y:S02]  /*19130*/  ISETP.GE.U32.AND P0, PT, R191, R2, PT ;  /* 0x00000002bf00720c */ /* 0x000fe40003f06070 */
[--C-:B------:R-:W-:Y:S02]  /*19140*/  SHF.R.U32.HI R2, RZ, 0x18, R0.reuse ;  /* 0x00000018ff027819 */ /* 0x100fe40000011600 */
[----:B------:R-:W-:-:S04]  /*19150*/  SHF.R.U32.HI R0, RZ, 0x10, R0 ;  /* 0x00000010ff007819 */ /* 0x000fc80000011600 */
[----:B------:R-:W-:Y:S01]  /*19160*/  LOP3.LUT R0, R0, 0xff, RZ, 0xc0, !PT ;  /* 0x000000ff00007812 */ /* 0x000fe200078ec0ff */
[----:B------:R-:W-:-:S03]  /*19170*/  @!P2 HADD2 R237, -R78.H0_H0, -RZ.H0_H0 ;  /* 0xa00000ff4eeda230 */ /* 0x000fc60000000900 */
[----:B------:R-:W-:Y:S02]  /*19180*/  ISETP.GE.U32.AND P5, PT, R191, R0, PT ;  /* 0x00000000bf00720c */ /* 0x000fe40003fa6070 */
[----:B------:R-:W-:-:S04]  /*19190*/  SHF.R.U32.HI R0, RZ, 0x8, R7 ;  /* 0x00000008ff007819 */ /* 0x000fc80000011607 */
[----:B------:R-:W-:Y:S02]  /*191a0*/  LOP3.LUT R0, R0, 0xffff, RZ, 0xc0, !PT ;  /* 0x0000ffff00007812 */ /* 0x000fe400078ec0ff */
[----:B------:R-:W-:Y:S01]  /*191b0*/  @!P2 PRMT R78, R237, 0x5410, RZ ;  /* 0x00005410ed4ea816 */ /* 0x000fe200000000ff */
[----:B------:R1:W-:Y:S01]  /*191c0*/  MUFU.EX2 R7, R46 ;  /* 0x0000002e00077308 */ /* 0x0003e20000000800 */
[----:B------:R-:W-:Y:S01]  /*191d0*/  ISETP.GE.U32.AND P2, PT, R191, R0, PT ;  /* 0x00000000bf00720c */ /* 0x000fe20003f46070 */
[----:B------:R-:W-:-:S04]  /*191e0*/  FADD.FTZ R0, R5, R10 ;  /* 0x0000000a05007221 */ /* 0x000fc80000010000 */
[----:B------:R-:W-:Y:S02]  /*191f0*/  FADD.FTZ R0, R4, R0 ;  /* 0x0000000004007221 */ /* 0x000fe40000010000 */
[----:B------:R-:W2:Y:S01]  /*19200*/  MUFU.EX2 R5, R44 ;  /* 0x0000002c00057308 */ /* 0x000ea20000000800 */
[----:B----4-:R-:W-:Y:S01]  /*19210*/  @!P0 HADD2 R244, -R77.H0_H0, -RZ.H0_H0 ;  /* 0xa00000ff4df48230 */ /* 0x010fe20000000900 */
[----:B-1----:R-:W4:Y:S04]  /*19220*/  LDL.LU R46, [R1+0x36c] ;  /* 0x00036c00012e7983 */ /* 0x002f280000300800 */
[----:B------:R-:W-:Y:S02]  /*19230*/  @!P0 PRMT R77, R244, 0x5410, RZ ;  /* 0x00005410f44d8816 */ /* 0x000fe400000000ff */
[----:B------:R-:W-:-:S02]  /*19240*/  ISETP.GE.U32.AND P0, PT, R191, R6, PT ;  /* 0x00000006bf00720c */ /* 0x000fc40003f06070 */
[----:B------:R1:W1:Y:S02]  /*19250*/  MUFU.EX2 R6, R47 ;  /* 0x0000002f00067308 */ /* 0x0002640000000800 */
[----:B-1----:R-:W4:Y:S04]  /*19260*/  LDL.LU R47, [R1+0x368] ;  /* 0x00036800012f7983 */ /* 0x002f280000300800 */
[----:B------:R-:W4:Y:S04]  /*19270*/  LDL.LU R44, [R1+0x364] ;  /* 0x00036400012c7983 */ /* 0x000f280000300800 */
[----:B------:R1:W4:Y:S04]  /*19280*/  LDL.LU.S16 R228, [R1+0x14] ;  /* 0x0000140001e47983 */ /* 0x0003280000300600 */
[----:B------:R1:W4:Y:S04]  /*19290*/  LDL.LU.S16 R4, [R1+0xc] ;  /* 0x00000c0001047983 */ /* 0x0003280000300600 */
[----:B------:R1:W4:Y:S04]  /*192a0*/  LDL.LU.S16 R187, [R1+0x1c] ;  /* 0x00001c0001bb7983 */ /* 0x0003280000300600 */
[----:B------:R1:W4:Y:S01]  /*192b0*/  LDL.LU.S16 R159, [R1+0x18] ;  /* 0x00001800019f7983 */ /* 0x0003220000300600 */
[C---:B------:R-:W-:Y:S01]  /*192c0*/  PRMT R50, R49.reuse, 0x7632, R50 ;  /* 0x0000763231327816 */ /* 0x040fe20000000032 */
[----:B------:R-:W-:Y:S01]  /*192d0*/  @!P4 HADD2 R229, -R80.H0_H0, -RZ.H0_H0 ;  /* 0xa00000ff50e5c230 */ /* 0x000fe20000000900 */
[----:B------:R-:W-:-:S02]  /*192e0*/  PRMT R54, R49, 0x7610, R54 ;  /* 0x0000761031367816 */ /* 0x000fc40000000036 */
[----:B------:R-:W-:Y:S02]  /*192f0*/  PRMT R55, R39, 0x7632, R55 ;  /* 0x0000763227377816 */ /* 0x000fe40000000037 */
[----:B------:R-:W-:Y:S02]  /*19300*/  @!P4 PRMT R80, R229, 0x5410, RZ ;  /* 0x00005410e550c816 */ /* 0x000fe400000000ff */
[----:B------:R-:W-:Y:S02]  /*19310*/  ISETP.GE.U32.AND P4, PT, R191, R2, PT ;  /* 0x00000002bf00720c */ /* 0x000fe40003f86070 */
[----:B------:R-:W-:Y:S02]  /*19320*/  LOP3.LUT R2, R8, 0xff, RZ, 0xc0, !PT ;  /* 0x000000ff08027812 */ /* 0x000fe400078ec0ff */
[----:B------:R-:W-:Y:S01]  /*19330*/  PRMT R71, R39, 0x7610, R71 ;  /* 0x0000761027477816 */ /* 0x000fe20000000047 */
[----:B---3--:R-:W-:-:S05]  /*19340*/  @!P1 HADD2 R248, -R75.H0_H0, -RZ.H0_H0 ;  /* 0xa00000ff4bf89230 */ /* 0x008fca0000000900 */
[----:B------:R-:W-:Y:S02]  /*19350*/  @!P1 PRMT R75, R248, 0x5410, RZ ;  /* 0x00005410f84b9816 */ /* 0x000fe400000000ff */
[----:B------:R-:W-:Y:S01]  /*19360*/  ISETP.GE.U32.AND P1, PT, R191, R2, PT ;  /* 0x00000002bf00720c */ /* 0x000fe20003f26070 */
[----:B------:R-:W-:Y:S02]  /*19370*/  IMAD.MOV.U32 R12, RZ, RZ, R165 ;  /* 0x000000ffff0c7224 */ /* 0x000fe400078e00a5 */
[----:B--2---:R-:W-:Y:S01]  /*19380*/  FADD.FTZ R0, R5, R0 ;  /* 0x0000000005007221 */ /* 0x004fe20000010000 */
[----:B------:R-:W-:Y:S02]  /*19390*/  LOP3.LUT R11, R175, R239, R22, 0x96, !PT ;  /* 0x000000efaf0b7212 */ /* 0x000fe400078e9616 */
[----:B------:R-:W-:Y:S02]  /*193a0*/  F2FP.PACK_AB R72, R6, R7 ;  /* 0x000000070648723e */ /* 0x000fe400000000ff */
[----:B------:R-:W-:-:S02]  /*193b0*/  PRMT R76, R38, 0x7610, R76 ;  /* 0x00007610264c7816 */ /* 0x000fc4000000004c */
[----:B------:R-:W-:-:S03]  /*193c0*/  PRMT R74, R38, 0x7632, R74 ;  /* 0x00007632264a7816 */ /* 0x000fc6000000004a */
[----:B------:R-:W-:Y:S01]  /*193d0*/  @!P5 HADD2 R250, -R76.H0_H0, -RZ.H0_H0 ;  /* 0xa00000ff4cfad230 */ /* 0x000fe20000000900 */
[----:B------:R-:W-:Y:S01]  /*193e0*/  IMAD.MOV.U32 R165, RZ, RZ, R162 ;  /* 0x000000ffffa57224 */ /* 0x000fe200078e00a2 */
[----:B------:R-:W-:-:S03]  /*193f0*/  PRMT R162, R76, 0x5410, R74 ;  /* 0x000054104ca27816 */ /* 0x000fc6000000004a */
[----:B------:R-:W-:Y:S01]  /*19400*/  @!P5 PRMT R76, R250, 0x5410, RZ ;  /* 0x00005410fa4cd816 */ /* 0x000fe200000000ff */
[----:B------:R-:W-:Y:S01]  /*19410*/  @!P4 HADD2 R252, -R74.H0_H0, -RZ.H0_H0 ;  /* 0xa00000ff4afcc230 */ /* 0x000fe20000000900 */
[----:B------:R-:W-:Y:S04]  /*19420*/  MUFU.EX2 R13, R13 ;  /* 0x0000000d000d7308 */ /* 0x000fe80000000800 */
[----:B------:R-:W-:Y:S01]  /*19430*/  @!P4 PRMT R74, R252, 0x5410, RZ ;  /* 0x00005410fc4ac816 */ /* 0x000fe200000000ff */
[----:B----4-:R-:W-:Y:S02]  /*19440*/  @!P3 HADD2 R228, -R54.H0_H0, -RZ.H0_H0 ;  /* 0xa00000ff36e4b230 */ /* 0x010fe40000000900 */
[----:B------:R-:W-:-:S03]  /*19450*/  @!P2 HADD2 R4, -R50.H0_H0, -RZ.H0_H0 ;  /* 0xa00000ff3204a230 */ /* 0x000fc60000000900 */
[----:B------:R-:W-:Y:S02]  /*19460*/  PRMT R160, R228, 0x7610, R160 ;  /* 0x00007610e4a07816 */ /* 0x000fe400000000a0 */
[----:B------:R-:W-:Y:S01]  /*19470*/  PRMT R10, R4, 0x7610, R10 ;  /* 0x00007610040a7816 */ /* 0x000fe2000000000a */
[----:B------:R-:W-:Y:S01]  /*19480*/  @!P0 HADD2 R159, -R55.H0_H0, -RZ.H0_H0 ;  /* 0xa00000ff379f8230 */ /* 0x000fe20000000900 */
[----:B------:R2:W3:Y:S04]  /*19490*/  MUFU.EX2 R4, R45 ;  /* 0x0000002d00047308 */ /* 0x0004e80000000800 */
[----:B------:R-:W-:Y:S02]  /*194a0*/  PRMT R2, R159, 0x7610, R2 ;  /* 0x000076109f027816 */ /* 0x000fe40000000002 */
[----:B------:R-:W-:-:S02]  /*194b0*/  PRMT R159, R54, 0x5410, R50 ;  /* 0x00005410369f7816 */ /* 0x000fc40000000032 */
[----:B------:R-:W-:Y:S02]  /*194c0*/  @!P3 PRMT R54, R160, 0x5410, RZ ;  /* 0x00005410a036b816 */ /* 0x000fe400000000ff */
[----:B------:R-:W-:Y:S02]  /*194d0*/  PRMT R160, R71, 0x5410, R55 ;  /* 0x0000541047a07816 */ /* 0x000fe40000000037 */
[----:B------:R-:W-:Y:S01]  /*194e0*/  @!P0 PRMT R55, R2, 0x5410, RZ ;  /* 0x0000541002378816 */ /* 0x000fe200000000ff */
[----:B------:R-:W-:Y:S02]  /*194f0*/  FADD.FTZ R2, R7, R3 ;  /* 0x0000000307027221 */ /* 0x000fe40000010000 */
[----:B------:R-:W-:Y:S01]  /*19500*/  IMAD.MOV.U32 R228, RZ, RZ, R12 ;  /* 0x000000ffffe47224 */ /* 0x000fe200078e000c */
[----:B------:R-:W-:Y:S01]  /*19510*/  @!P1 HADD2 R187, -R71.H0_H0, -RZ.H0_H0 ;  /* 0xa00000ff47bb9230 */ /* 0x000fe20000000900 */
[----:B------:R-:W-:Y:S01]  /*19520*/  FADD.FTZ R12, R6, R2 ;  /* 0x00000002060c7221 */ /* 0x000fe20000010000 */
[----:B--2---:R-:W2:Y:S01]  /*19530*/  LDL.LU R45, [R1+0x360] ;  /* 0x00036000012d7983 */ /* 0x004ea20000300800 */
[----:B------:R-:W-:Y:S01]  /*19540*/  IMAD.WIDE.U32 R2, R9, -0x2daee0ad, RZ ;  /* 0xd2511f5309027825 */ /* 0x000fe200078e00ff */
[----:B------:R-:W-:-:S03]  /*19550*/  @!P2 PRMT R50, R10, 0x5410, RZ ;  /* 0x000054100a32a816 */ /* 0x000fc600000000ff */
[C---:B---3--:R-:W-:Y:S01]  /*19560*/  FADD.FTZ R10, R4.reuse, R0 ;  /* 0x00000000040a7221 */ /* 0x048fe20000010000 */
[----:B------:R-:W-:Y:S02]  /*19570*/  LOP3.LUT R0, R3, R241, R42, 0x96, !PT ;  /* 0x000000f103007212 */ /* 0x000fe400078e962a */
[----:B------:R-:W-:-:S03]  /*19580*/  F2FP.PACK_AB R73, R4, R5 ;  /* 0x000000050449723e */ /* 0x000fc600000000ff */
[----:B------:R-:W-:-:S04]  /*19590*/  IMAD.WIDE.U32 R4, R0, -0x326172a9, RZ ;  /* 0xcd9e8d5700047825 */ /* 0x000fc800078e00ff */
[----:B------:R-:W-:Y:S01]  /*195a0*/  IMAD.WIDE.U32 R6, R11, -0x2daee0ad, RZ ;  /* 0xd2511f530b067825 */ /* 0x000fe200078e00ff */
[----:B------:R-:W-:-:S04]  /*195b0*/  LOP3.LUT R3, R5, R233, R174, 0x96, !PT ;  /* 0x000000e905037212 */ /* 0x000fc800078e96ae */
[----:B------:R-:W-:Y:S01]  /*195c0*/  LOP3.LUT R0, R7, R242, R2, 0x96, !PT ;  /* 0x000000f207007212 */ /* 0x000fe200078e9602 */
[----:B------:R-:W-:-:S05]  /*195d0*/  IMAD.WIDE.U32 R2, R3, -0x2daee0ad, RZ ;  /* 0xd2511f5303027825 */ /* 0x000fca00078e00ff */
[----:B------:R-:W-:Y:S01]  /*195e0*/  LOP3.LUT R3, R3, R251, R6, 0x96, !PT ;  /* 0x000000fb03037212 */ /* 0x000fe200078e9606 */
[----:B------:R-:W-:Y:S01]  /*195f0*/  IMAD.WIDE.U32 R6, R0, -0x326172a9, RZ ;  /* 0xcd9e8d5700067825 */ /* 0x000fe200078e00ff */
[----:B------:R-:W-:-:S04]  /*19600*/  PRMT R8, R187, 0x7610, R8 ;  /* 0x00007610bb087816 */ /* 0x000fc80000000008 */
[----:B------:R-:W-:Y:S02]  /*19610*/  LOP3.LUT R0, R7, R249, R4, 0x96, !PT ;  /* 0x000000f907007212 */ /* 0x000fe400078e9604 */
[----:B------:R-:W-:-:S03]  /*19620*/  @!P1 PRMT R71, R8, 0x5410, RZ ;  /* 0x0000541008479816 */ /* 0x000fc600000000ff */
[----:B------:R-:W-:-:S05]  /*19630*/  IMAD.WIDE.U32 R8, R0, -0x2daee0ad, RZ ;  /* 0xd2511f5300087825 */ /* 0x000fca00078e00ff */
        /* <DEDUP_REMOVED lines=9> */
[C---:B------:R-:W-:Y:S02]  /*196d0*/  ISETP.GE.U32.AND P4, PT, R191.reuse, R4, PT ;  /* 0x00000004bf00720c */ /* 0x040fe40003f86070 */
[--C-:B------:R-:W-:Y:S02]  /*196e0*/  SHF.R.U32.HI R4, RZ, 0x10, R0.reuse ;  /* 0x00000010ff047819 */ /* 0x100fe40000011600 */
[----:B------:R-:W-:Y:S02]  /*196f0*/  SHF.R.U32.HI R0, RZ, 0x18, R0 ;  /* 0x00000018ff007819 */ /* 0x000fe40000011600 */
[----:B------:R-:W-:Y:S01]  /*19700*/  LOP3.LUT R4, R4, 0xff, RZ, 0xc0, !PT ;  /* 0x000000ff04047812 */ /* 0x000fe200078ec0ff */
[----:B------:R-:W3:Y:S01]  /*19710*/  MUFU.EX2 R11, R228 ;  /* 0x000000e4000b7308 */ /* 0x000ee20000000800 */
[----:B------:R-:W-:Y:S02]  /*19720*/  ISETP.GE.U32.AND P3, PT, R191, R0, PT ;  /* 0x00000000bf00720c */ /* 0x000fe40003f66070 */
[----:B------:R-:W-:-:S02]  /*19730*/  LOP3.LUT R0, R2, 0xff, RZ, 0xc0, !PT ;  /* 0x000000ff02007812 */ /* 0x000fc400078ec0ff */
[----:B------:R-:W-:-:S03]  /*19740*/  ISETP.GE.U32.AND P1, PT, R191, R4, PT ;  /* 0x00000004bf00720c */ /* 0x000fc60003f26070 */
[----:B------:R4:W-:Y:S01]  /*19750*/  MUFU.EX2 R4, R165 ;  /* 0x000000a500047308 */ /* 0x0009e20000000800 */
[----:B------:R-:W-:Y:S02]  /*19760*/  ISETP.GE.U32.AND P0, PT, R191, R0, PT ;  /* 0x00000000bf00720c */ /* 0x000fe40003f06070 */
[----:B------:R-:W-:-:S04]  /*19770*/  SHF.R.U32.HI R0, RZ, 0x18, R2 ;  /* 0x00000018ff007819 */ /* 0x000fc80000011602 */
[----:B------:R-:W-:Y:S01]  /*19780*/  ISETP.GE.U32.AND P2, PT, R191, R0, PT ;  /* 0x00000000bf00720c */ /* 0x000fe20003f46070 */
[----:B------:R1:W1:Y:S01]  /*19790*/  MUFU.EX2 R7, R225 ;  /* 0x000000e100077308 */ /* 0x0002620000000800 */
[----:B------:R-:W-:Y:S02]  /*197a0*/  FADD.FTZ R0, R13, R12 ;  /* 0x0000000c0d007221 */ /* 0x000fe40000010000 */
[----:B----4-:R-:W-:Y:S02]  /*197b0*/  IMAD.MOV.U32 R165, RZ, RZ, R166 ;  /* 0x000000ffffa57224 */ /* 0x010fe400078e00a6 */
[----:B------:R4:W2:Y:S01]  /*197c0*/  LDL.LU.S16 R166, [R1+0x3c] ;  /* 0x00003c0001a67983 */ /* 0x0008a20000300600 */
[----:B------:R-:W-:Y:S01]  /*197d0*/  LOP3.LUT R6, R5, R245, R6, 0x96, !PT ;  /* 0x000000f505067212 */ /* 0x000fe200078e9606 */
[C---:B---3--:R-:W-:Y:S01]  /*197e0*/  FADD.FTZ R5, R11.reuse, R0 ;  /* 0x000000000b057221 */ /* 0x048fe20000010000 */
[----:B------:R-:W-:Y:S01]  /*197f0*/  F2FP.PACK_AB R14, R11, R13 ;  /* 0x0000000d0b0e723e */ /* 0x000fe200000000ff */
[----:B-1----:R-:W-:-:S02]  /*19800*/  IMAD.MOV.U32 R225, RZ, RZ, R224 ;  /* 0x000000ffffe17224 */ /* 0x002fc400078e00e0 */
[----:B------:R-:W-:Y:S02]  /*19810*/  IMAD.MOV.U32 R224, RZ, RZ, R189 ;  /* 0x000000ffffe07224 */ /* 0x000fe400078e00bd */
[----:B------:R-:W-:Y:S02]  /*19820*/  IMAD.MOV.U32 R189, RZ, RZ, R165 ;  /* 0x000000ffffbd7224 */ /* 0x000fe400078e00a5 */
[----:B------:R4:W3:Y:S04]  /*19830*/  LDL.LU.S16 R165, [R1+0x48] ;  /* 0x0000480001a57983 */ /* 0x0008e80000300600 */
[----:B------:R4:W4:Y:S01]  /*19840*/  LDL.LU.S16 R11, [R1+0x4c] ;  /* 0x00004c00010b7983 */ /* 0x0009220000300600 */
[----:B------:R-:W-:Y:S02]  /*19850*/  PRMT R63, R35, 0x7610, R63 ;  /* 0x00007610233f7816 */ /* 0x000fe4000000003f */
[----:B------:R-:W-:Y:S01]  /*19860*/  LOP3.LUT R9, R2, 0xffff, RZ, 0xc0, !PT ;  /* 0x0000ffff02097812 */ /* 0x000fe200078ec0ff */
[----:B------:R1:W4:Y:S01]  /*19870*/  LDL.LU.S16 R187, [R1+0x88] ;  /* 0x0000880001bb7983 */ /* 0x0003220000300600 */
[----:B------:R-:W-:Y:S01]  /*19880*/  SHF.R.U32.HI R3, RZ, 0x10, R2 ;  /* 0x00000010ff037819 */ /* 0x000fe20000011602 */
[----:B------:R-:W-:Y:S01]  /*19890*/  FADD.FTZ R2, R7, R10 ;  /* 0x0000000a07027221 */ /* 0x000fe20000010000 */
[----:B------:R-:W-:-:S03]  /*198a0*/  PRMT R62, R35, 0x7632, R62 ;  /* 0x00007632233e7816 */ /* 0x000fc6000000003e */
[----:B------:R-:W-:Y:S01]  /*198b0*/  FADD.FTZ R10, R4, R2 ;  /* 0x00000002040a7221 */ /* 0x000fe20000010000 */
[----:B------:R-:W-:Y:S02]  /*198c0*/  PRMT R60, R36, 0x7632, R60 ;  /* 0x00007632243c7816 */ /* 0x000fe4000000003c */
[----:B------:R-:W-:Y:S02]  /*198d0*/  LOP3.LUT R0, R3, 0xff, RZ, 0xc0, !PT ;  /* 0x000000ff03007812 */ /* 0x000fe400078ec0ff */
[----:B------:R-:W-:Y:S02]  /*198e0*/  F2FP.PACK_AB R52, R4, R7 ;  /* 0x000000070434723e */ /* 0x000fe400000000ff */
[----:B------:R-:W-:Y:S01]  /*198f0*/  PRMT R53, R36, 0x7610, R53 ;  /* 0x0000761024357816 */ /* 0x000fe20000000035 */
[----:B--2---:R-:W-:-:S05]  /*19900*/  @!P5 HADD2 R166, -R63.H0_H0, -RZ.H0_H0 ;  /* 0xa00000ff3fa6d230 */ /* 0x004fca0000000900 */
[----:B------:R-:W-:Y:S02]  /*19910*/  PRMT R2, R166, 0x7610, R2 ;  /* 0x00007610a6027816 */ /* 0x000fe40000000002 */
[----:B------:R-:W-:Y:S02]  /*19920*/  PRMT R166, R63, 0x5410, R62 ;  /* 0x000054103fa67816 */ /* 0x000fe4000000003e */
[----:B------:R-:W-:Y:S01]  /*19930*/  @!P5 PRMT R63, R2, 0x5410, RZ ;  /* 0x00005410023fd816 */ /* 0x000fe200000000ff */
[----:B------:R-:W-:Y:S01]  /*19940*/  IMAD.WIDE.U32 R2, R6, -0x2daee0ad, RZ ;  /* 0xd2511f5306027825 */ /* 0x000fe200078e00ff */
[----:B------:R-:W-:Y:S01]  /*19950*/  ISETP.GE.U32.AND P5, PT, R191, R0, PT ;  /* 0x00000000bf00720c */ /* 0x000fe20003fa6070 */
[----:B---3--:R-:W-:Y:S02]  /*19960*/  @!P4 HADD2 R165, -R62.H0_H0, -RZ.H0_H0 ;  /* 0xa00000ff3ea5c230 */ /* 0x008fe40000000900 */
[----:B----4-:R-:W-:Y:S01]  /*19970*/  @!P3 HADD2 R11, -R60.H0_H0, -RZ.H0_H0 ;  /* 0xa00000ff3c0bb230 */ /* 0x010fe20000000900 */
[----:B------:R-:W-:-:S02]  /*19980*/  LOP3.LUT R0, R3, R173, R8, 0x96, !PT ;  /* 0x000000ad03007212 */ /* 0x000fc400078e9608 */
[----:B------:R-:W-:Y:S02]  /*19990*/  LOP3.LUT R7, R2, 0xffff, RZ, 0xc0, !PT ;  /* 0x0000ffff02077812 */ /* 0x000fe400078ec0ff */
[----:B------:R-:W-:Y:S02]  /*199a0*/  PRMT R3, R11, 0x7610, R3 ;  /* 0x000076100b037816 */ /* 0x000fe40000000003 */
[----:B------:R-:W-:Y:S02]  /*199b0*/  PRMT R12, R165, 0x7610, R12 ;  /* 0x00007610a50c7816 */ /* 0x000fe4000000000c */
[----:B------:R-:W-:Y:S02]  /*199c0*/  PRMT R165, R53, 0x5410, R60 ;  /* 0x0000541035a57816 */ /* 0x000fe4000000003c */
[----:B------:R-:W-:Y:S02]  /*199d0*/  @!P3 PRMT R60, R3, 0x5410, RZ ;  /* 0x00005410033cb816 */ /* 0x000fe400000000ff */
[----:B------:R1:W2:Y:S01]  /*199e0*/  LDL.LU.S16 R3, [R1+0x9c] ;  /* 0x00009c0001037983 */ /* 0x0002a20000300600 */
[C---:B------:R-:W-:Y:S01]  /*199f0*/  PRMT R70, R37.reuse, 0x7610, R70 ;  /* 0x0000761025467816 */ /* 0x040fe20000000046 */
[----:B------:R-:W-:Y:S01]  /*19a00*/  @!P1 HADD2 R187, -R53.H0_H0, -RZ.H0_H0 ;  /* 0xa00000ff35bb9230 */ /* 0x000fe20000000900 */
[----:B------:R-:W-:-:S04]  /*19a10*/  PRMT R69, R37, 0x7632, R69 ;  /* 0x0000763225457816 */ /* 0x000fc80000000045 */
[----:B------:R-:W-:Y:S02]  /*19a20*/  PRMT R178, R187, 0x7610, R178 ;  /* 0x00007610bbb27816 */ /* 0x000fe400000000b2 */
[----:B------:R-:W-:Y:S02]  /*19a30*/  @!P4 PRMT R62, R12, 0x5410, RZ ;  /* 0x000054100c3ec816 */ /* 0x000fe400000000ff */
[----:B------:R-:W-:Y:S01]  /*19a40*/  @!P1 PRMT R53, R178, 0x5410, RZ ;  /* 0x00005410b2359816 */ /* 0x000fe200000000ff */
[----:B------:R-:W-:Y:S01]  /*19a50*/  IMAD.MOV.U32 R178, RZ, RZ, R169 ;  /* 0x000000ffffb27224 */ /* 0x000fe200078e00a9 */
[----:B------:R3:W4:Y:S01]  /*19a60*/  MUFU.EX2 R12, R225 ;  /* 0x000000e1000c7308 */ /* 0x0007220000000800 */
[----:B------:R-:W-:Y:S01]  /*19a70*/  IMAD.MOV.U32 R169, RZ, RZ, R164 ;  /* 0x000000ffffa97224 */ /* 0x000fe200078e00a4 */
[----:B------:R-:W-:Y:S01]  /*19a80*/  PRMT R164, R70, 0x5410, R69 ;  /* 0x0000541046a47816 */ /* 0x000fe20000000045 */
[----:B---3--:R1:W3:Y:S01]  /*19a90*/  LDL.LU.S16 R225, [R1+0xb0] ;  /* 0x0000b00001e17983 */ /* 0x0082e20000300600 */
[----:B--2---:R-:W-:-:S05]  /*19aa0*/  @!P0 HADD2 R3, -R70.H0_H0, -RZ.H0_H0 ;  /* 0xa00000ff46038230 */ /* 0x004fca0000000900 */
[----:B------:R-:W-:-:S04]  /*19ab0*/  PRMT R163, R3, 0x7610, R163 ;  /* 0x0000761003a37816 */ /* 0x000fc800000000a3 */
[----:B------:R-:W-:Y:S02]  /*19ac0*/  @!P0 PRMT R70, R163, 0x5410, RZ ;  /* 0x00005410a3468816 */ /* 0x000fe400000000ff */
[----:B------:R1:W2:Y:S01]  /*19ad0*/  LDL.LU.S16 R163, [R1+0xb4] ;  /* 0x0000b40001a37983 */ /* 0x0002a20000300600 */
[----:B------:R-:W-:Y:S02]  /*19ae0*/  LOP3.LUT R4, R2, 0xff, RZ, 0xc0, !PT ;  /* 0x000000ff02047812 */ /* 0x000fe400078ec0ff */
[--C-:B------:R-:W-:Y:S02]  /*19af0*/  SHF.R.U32.HI R8, RZ, 0x10, R2.reuse ;  /* 0x00000010ff087819 */ /* 0x100fe40000011602 */
[----:B------:R-:W-:Y:S02]  /*19b00*/  SHF.R.U32.HI R6, RZ, 0x18, R2 ;  /* 0x00000018ff067819 */ /* 0x000fe40000011602 */
[----:B------:R-:W-:-:S04]  /*19b10*/  SHF.R.U32.HI R2, RZ, 0x8, R9 ;  /* 0x00000008ff027819 */ /* 0x000fc80000011609 */
[----:B------:R-:W-:Y:S02]  /*19b20*/  LOP3.LUT R2, R2, 0xffff, RZ, 0xc0, !PT ;  /* 0x0000ffff02027812 */ /* 0x000fe400078ec0ff */
[C---:B------:R-:W-:Y:S02]  /*19b30*/  ISETP.GE.U32.AND P3, PT, R191.reuse, R4, PT ;  /* 0x00000004bf00720c */ /* 0x040fe40003f66070 */
[----:B------:R-:W-:Y:S01]  /*19b40*/  ISETP.GE.U32.AND P4, PT, R191, R2, PT ;  /* 0x00000002bf00720c */ /* 0x000fe20003f86070 */
[----:B------:R1:W1:Y:S01]  /*19b50*/  MUFU.EX2 R4, R224 ;  /* 0x000000e000047308 */ /* 0x0002620000000800 */
[----:B------:R-:W-:-:S04]  /*19b60*/  LOP3.LUT R2, R0, 0xffff, RZ, 0xc0, !PT ;  /* 0x0000ffff00027812 */ /* 0x000fc800078ec0ff */
[----:B------:R-:W-:-:S04]  /*19b70*/  SHF.R.U32.HI R2, RZ, 0x8, R2 ;  /* 0x00000008ff027819 */ /* 0x000fc80000011602 */
[----:B------:R-:W-:Y:S02]  /*19b80*/  LOP3.LUT R2, R2, 0xffff, RZ, 0xc0, !PT ;  /* 0x0000ffff02027812 */ /* 0x000fe400078ec0ff */
[----:B------:R-:W-:Y:S02]  /*19b90*/  PRMT R68, R25, 0x7610, R68 ;  /* 0x0000761019447816 */ /* 0x000fe40000000044 */
[----:B------:R-:W-:Y:S01]  /*19ba0*/  ISETP.GE.U32.AND P1, PT, R191, R2, PT ;  /* 0x00000002bf00720c */ /* 0x000fe20003f26070 */
[----:B----4-:R-:W-:Y:S02]  /*19bb0*/  FADD.FTZ R2, R12, R5 ;  /* 0x000000050c027221 */ /* 0x010fe40000010000 */
[----:B-1----:R-:W-:Y:S02]  /*19bc0*/  IMAD.MOV.U32 R224, RZ, RZ, R222 ;  /* 0x000000ffffe07224 */ /* 0x002fe400078e00de */
[----:B------:R-:W-:Y:S01]  /*19bd0*/  IMAD.MOV.U32 R222, RZ, RZ, R189 ;  /* 0x000000ffffde7224 */ /* 0x000fe200078e00bd */
[----:B---3--:R-:W-:Y:S01]  /*19be0*/  @!P4 HADD2 R225, -R69.H0_H0, -RZ.H0_H0 ;  /* 0xa00000ff45e1c230 */ /* 0x008fe20000000900 */
[----:B------:R-:W-:Y:S01]  /*19bf0*/  FADD.FTZ R3, R4, R2 ;  /* 0x0000000204037221 */ /* 0x000fe20000010000 */
[----:B------:R1:W3:Y:S01]  /*19c00*/  LDL.LU.S16 R189, [R1+0xb8] ;  /* 0x0000b80001bd7983 */ /* 0x0002e20000300600 */
[----:B------:R-:W-:-:S02]  /*19c10*/  LOP3.LUT R2, R0, 0xff, RZ, 0xc0, !PT ;  /* 0x000000ff00027812 */ /* 0x000fc400078ec0ff */
[----:B------:R-:W-:Y:S01]  /*19c20*/  F2FP.PACK_AB R49, R4, R12 ;  /* 0x0000000c0431723e */ /* 0x000fe200000000ff */
[----:B------:R1:W4:Y:S01]  /*19c30*/  LDL.LU.S16 R187, [R1+0xbc] ;  /* 0x0000bc0001bb7983 */ /* 0x0003220000300600 */
[----:B------:R-:W-:Y:S02]  /*19c40*/  ISETP.GE.U32.AND P0, PT, R191, R2, PT ;  /* 0x00000002bf00720c */ /* 0x000fe40003f06070 */
[----:B------:R-:W-:Y:S02]  /*19c50*/  PRMT R67, R25, 0x7632, R67 ;  /* 0x0000763219437816 */ /* 0x000fe40000000043 */
[----:B------:R-:W-:Y:S02]  /*19c60*/  PRMT R221, R225, 0x7610, R221 ;  /* 0x00007610e1dd7816 */ /* 0x000fe400000000dd */
[----:B------:R-:W-:Y:S02]  /*19c70*/  SHF.R.U32.HI R2, RZ, 0x18, R0 ;  /* 0x00000018ff027819 */ /* 0x000fe40000011600 */
[----:B------:R-:W-:-:S02]  /*19c80*/  @!P4 PRMT R69, R221, 0x5410, RZ ;  /* 0x00005410dd45c816 */ /* 0x000fc400000000ff */
[----:B------:R-:W-:Y:S01]  /*19c90*/  ISETP.GE.U32.AND P4, PT, R191, R2, PT ;  /* 0x00000002bf00720c */ /* 0x000fe20003f86070 */
[----:B--2---:R-:W-:-:S05]  /*19ca0*/  @!P5 HADD2 R163, -R68.H0_H0, -RZ.H0_H0 ;  /* 0xa00000ff44a3d230 */ /* 0x004fca0000000900 */
[----:B------:R-:W-:Y:S02]  /*19cb0*/  PRMT R4, R163, 0x7610, R4 ;  /* 0x00007610a3047816 */ /* 0x000fe40000000004 */
[----:B------:R-:W-:Y:S02]  /*19cc0*/  PRMT R163, R68, 0x5410, R67 ;  /* 0x0000541044a37816 */ /* 0x000fe40000000043 */
[----:B------:R-:W-:Y:S02]  /*19cd0*/  @!P5 PRMT R68, R4, 0x5410, RZ ;  /* 0x000054100444d816 */ /* 0x000fe400000000ff */
[----:B------:R1:W2:Y:S04]  /*19ce0*/  LDL.LU.S16 R4, [R1+0xc4] ;  /* 0x0000c40001047983 */ /* 0x0002a80000300600 */
[----:B------:R1:W2:Y:S01]  /*19cf0*/  LDL.LU.S16 R2, [R1+0xd4] ;  /* 0x0000d40001027983 */ /* 0x0002a20000300600 */
[----:B------:R-:W-:-:S04]  /*19d00*/  SHF.R.U32.HI R0, RZ, 0x10, R0 ;  /* 0x00000010ff007819 */ /* 0x000fc80000011600 */
[----:B------:R-:W-:-:S04]  /*19d10*/  LOP3.LUT R0, R0, 0xff, RZ, 0xc0, !PT ;  /* 0x000000ff00007812 */ /* 0x000fc800078ec0ff */
[----:B------:R-:W-:Y:S02]  /*19d20*/  ISETP.GE.U32.AND P5, PT, R191, R0, PT ;  /* 0x00000000bf00720c */ /* 0x000fe40003fa6070 */
[----:B------:R-:W-:Y:S02]  /*19d30*/  PRMT R65, R24, 0x7610, R65 ;  /* 0x0000761018417816 */ /* 0x000fe40000000041 */
[----:B------:R-:W-:Y:S01]  /*19d40*/  PRMT R64, R33, 0x7632, R64 ;  /* 0x0000763221407816 */ /* 0x000fe20000000040 */
[----:B---3--:R-:W-:-:S05]  /*19d50*/  @!P2 HADD2 R189, -R67.H0_H0, -RZ.H0_H0 ;  /* 0xa00000ff43bda230 */ /* 0x008fca0000000900 */
[----:B------:R-:W-:-:S04]  /*19d60*/  PRMT R184, R189, 0x7610, R184 ;  /* 0x00007610bdb87816 */ /* 0x000fc800000000b8 */
[----:B------:R-:W-:Y:S02]  /*19d70*/  @!P2 PRMT R67, R184, 0x5410, RZ ;  /* 0x00005410b843a816 */ /* 0x000fe400000000ff */
[----:B------:R1:W3:Y:S01]  /*19d80*/  LDL.LU.S16 R184, [R1+0xd8] ;  /* 0x0000d80001b87983 */ /* 0x0002e20000300600 */
[----:B------:R-:W-:Y:S01]  /*19d90*/  PRMT R66, R33, 0x7610, R66 ;  /* 0x0000761021427816 */ /* 0x000fe20000000042 */
[----:B------:R-:W-:Y:S02]  /*19da0*/  IMAD.MOV.U32 R189, RZ, RZ, R179 ;  /* 0x000000ffffbd7224 */ /* 0x000fe400078e00b3 */
[----:B------:R-:W-:Y:S02]  /*19db0*/  IMAD.MOV.U32 R179, RZ, RZ, R171 ;  /* 0x000000ffffb37224 */ /* 0x000fe400078e00ab */
[----:B------:R-:W-:Y:S01]  /*19dc0*/  IMAD.MOV.U32 R171, RZ, RZ, R172 ;  /* 0x000000ffffab7224 */ /* 0x000fe200078e00ac */
[----:B------:R-:W-:Y:S01]  /*19dd0*/  PRMT R172, R66, 0x5410, R64 ;  /* 0x0000541042ac7816 */ /* 0x000fe20000000040 */
[----:B----4-:R-:W-:-:S05]  /*19de0*/  @!P0 HADD2 R187, -R66.H0_H0, -RZ.H0_H0 ;  /* 0xa00000ff42bb8230 */ /* 0x010fca0000000900 */
[----:B------:R-:W-:Y:S01]  /*19df0*/  PRMT R5, R187, 0x7610, R5 ;  /* 0x00007610bb057816 */ /* 0x000fe20000000005 */
[----:B--2---:R-:W-:Y:S02]  /*19e00*/  @!P1 HADD2 R4, -R64.H0_H0, -RZ.H0_H0 ;  /* 0xa00000ff40049230 */ /* 0x004fe40000000900 */
[----:B------:R-:W-:-:S03]  /*19e10*/  @!P5 HADD2 R2, -R65.H0_H0, -RZ.H0_H0 ;  /* 0xa00000ff4102d230 */ /* 0x000fc60000000900 */
[----:B------:R-:W-:Y:S02]  /*19e20*/  PRMT R0, R4, 0x7610, R0 ;  /* 0x0000761004007816 */ /* 0x000fe40000000000 */
[----:B------:R-:W-:Y:S02]  /*19e30*/  PRMT R212, R2, 0x7610, R212 ;  /* 0x0000761002d47816 */ /* 0x000fe400000000d4 */
[----:B------:R-:W-:Y:S01]  /*19e40*/  LOP3.LUT R2, R8, 0xff, RZ, 0xc0, !PT ;  /* 0x000000ff08027812 */ /* 0x000fe200078ec0ff */
[----:B------:R2:W-:Y:S01]  /*19e50*/  MUFU.EX2 R4, R196 ;  /* 0x000000c400047308 */ /* 0x0005e20000000800 */
[----:B------:R-:W-:Y:S02]  /*19e60*/  @!P1 PRMT R64, R0, 0x5410, RZ ;  /* 0x0000541000409816 */ /* 0x000fe400000000ff */
[----:B------:R-:W-:Y:S01]  /*19e70*/  ISETP.GE.U32.AND P1, PT, R191, R2, PT ;  /* 0x00000002bf00720c */ /* 0x000fe20003f26070 */
[----:B--2---:R1:W2:Y:S04]  /*19e80*/  LDL.LU.S16 R196, [R1+0xe8] ;  /* 0x0000e80001c47983 */ /* 0x0042a80000300600 */
[----:B------:R1:W4:Y:S01]  /*19e90*/  LDL.LU.S16 R2, [R1+0xe4] ;  /* 0x0000e40001027983 */ /* 0x0003220000300600 */
[----:B------:R-:W-:-:S02]  /*19ea0*/  SHF.R.U32.HI R0, RZ, 0x8, R7 ;  /* 0x00000008ff007819 */ /* 0x000fc40000011607 */
[----:B------:R3:W-:Y:S01]  /*19eb0*/  MUFU.EX2 R7, R178 ;  /* 0x000000b200077308 */ /* 0x0007e20000000800 */
[----:B------:R1:W2:Y:S01]  /*19ec0*/  LDL.LU.S16 R187, [R1+0xf0] ;  /* 0x0000f00001bb7983 */ /* 0x0002a20000300600 */
[----:B---3--:R-:W-:-:S03]  /*19ed0*/  IMAD.MOV.U32 R178, RZ, RZ, R169 ;  /* 0x000000ffffb27224 */ /* 0x008fc600078e00a9 */
[----:B------:R1:W3:Y:S01]  /*19ee0*/  LDL.LU.S16 R169, [R1+0xec] ;  /* 0x0000ec0001a97983 */ /* 0x0002e20000300600 */
[----:B------:R-:W-:Y:S02]  /*19ef0*/  @!P0 PRMT R66, R5, 0x5410, RZ ;  /* 0x0000541005428816 */ /* 0x000fe400000000ff */
[----:B------:R-:W1:Y:S01]  /*19f00*/  MUFU.EX2 R5, R224 ;  /* 0x000000e000057308 */ /* 0x000e620000000800 */
[----:B------:R-:W-:Y:S02]  /*19f10*/  PRMT R61, R24, 0x7632, R61 ;  /* 0x00007632183d7816 */ /* 0x000fe4000000003d */
[----:B------:R-:W-:Y:S01]  /*19f20*/  PRMT R56, R34, 0x7632, R56 ;  /* 0x0000763222387816 */ /* 0x000fe20000000038 */
[----:B------:R-:W-:Y:S01]  /*19f30*/  IMAD.MOV.U32 R228, RZ, RZ, R226 ;  /* 0x000000ffffe47224 */ /* 0x000fe200078e00e2 */
[----:B------:R-:W-:Y:S01]  /*19f40*/  LOP3.LUT R0, R0, 0xffff, RZ, 0xc0, !PT ;  /* 0x0000ffff00007812 */ /* 0x000fe200078ec0ff */
[----:B------:R-:W-:Y:S01]  /*19f50*/  @!P4 HADD2 R184, -R61.H0_H0, -RZ.H0_H0 ;  /* 0xa00000ff3db8c230 */ /* 0x000fe20000000900 */
[----:B------:R-:W-:-:S02]  /*19f60*/  ISETP.GE.U32.AND P0, PT, R191, R6, PT ;  /* 0x00000006bf00720c */ /* 0x000fc40003f06070 */
[----:B------:R-:W-:Y:S02]  /*19f70*/  PRMT R57, R34, 0x7610, R57 ;  /* 0x0000761022397816 */ /* 0x000fe40000000039 */
[C---:B------:R-:W-:Y:S02]  /*19f80*/  PRMT R58, R17.reuse, 0x7632, R58 ;  /* 0x00007632113a7816 */ /* 0x040fe4000000003a */
[----:B------:R-:W-:Y:S01]  /*19f90*/  PRMT R59, R17, 0x7610, R59 ;  /* 0x00007610113b7816 */ /* 0x000fe2000000003b */
[----:B------:R-:W-:Y:S01]  /*19fa0*/  IMAD.MOV.U32 R229, RZ, RZ, R227 ;  /* 0x000000ffffe57224 */ /* 0x000fe200078e00e3 */
[----:B------:R-:W-:Y:S01]  /*19fb0*/  ISETP.GE.U32.AND P2, PT, R191, R0, PT ;  /* 0x00000000bf00720c */ /* 0x000fe20003f46070 */
[----:B------:R-:W3:Y:S01]  /*19fc0*/  LDL R226, [R1+0x90] ;  /* 0x0000900001e27983 */ /* 0x000ee20000100800 */
[----:B------:R-:W-:Y:S01]  /*19fd0*/  PRMT R6, R184, 0x7610, R6 ;  /* 0x00007610b8067816 */ /* 0x000fe20000000006 */
[----:B------:R-:W-:Y:S02]  /*19fe0*/  IMAD.MOV.U32 R184, RZ, RZ, R189 ;  /* 0x000000ffffb87224 */ /* 0x000fe400078e00bd */
[----:B------:R-:W-:Y:S01]  /*19ff0*/  IMAD.MOV.U32 R189, RZ, RZ, R179 ;  /* 0x000000ffffbd7224 */ /* 0x000fe200078e00b3 */
[----:B-1----:R-:W-:Y:S01]  /*1a000*/  F2FP.PACK_AB R24, R4, R5 ;  /* 0x000000050418723e */ /* 0x002fe200000000ff */
[----:B------:R-:W-:Y:S01]  /*1a010*/  IMAD.MOV.U32 R179, RZ, RZ, R171 ;  /* 0x000000ffffb37224 */ /* 0x000fe200078e00ab */
[----:B------:R-:W-:Y:S01]  /*1a020*/  PRMT R171, R65, 0x5410, R61 ;  /* 0x0000541041ab7816 */ /* 0x000fe2000000003d */
[----:B------:R-:W-:Y:S01]  /*1a030*/  FADD.FTZ R0, R5, R10 ;  /* 0x0000000a05007221 */ /* 0x000fe20000010000 */
[----:B------:R-:W-:Y:S01]  /*1a040*/  @!P4 PRMT R61, R6, 0x5410, RZ ;  /* 0x00005410063dc816 */ /* 0x000fe200000000ff */
[----:B------:R-:W3:Y:S01]  /*1a050*/  LDL R225, [R1+0x94] ;  /* 0x0000940001e17983 */ /* 0x000ee20000100800 */
[----:B------:R1:W1:Y:S01]  /*1a060*/  MUFU.EX2 R6, R51 ;  /* 0x0000003300067308 */ /* 0x0002620000000800 */
[----:B------:R-:W-:-:S02]  /*1a070*/  LOP3.LUT R9, R19, R240, R228, 0x96, !PT ;  /* 0x000000f013097212 */ /* 0x000fc400078e96e4 */
[----:B------:R-:W-:Y:S01]  /*1a080*/  LOP3.LUT R11, R175, R239, R18, 0x96, !PT ;  /* 0x000000efaf0b7212 */ /* 0x000fe200078e9612 */
[----:B------:R-:W3:Y:S04]  /*1a090*/  LDL R227, [R1+0x80] ;  /* 0x0000800001e37983 */ /* 0x000ee80000100800 */
[----:B------:R-:W3:Y:S04]  /*1a0a0*/  LDL R221, [R1+0x84] ;  /* 0x0000840001dd7983 */ /* 0x000ee80000100800 */
[----:B------:R-:W3:Y:S01]  /*1a0b0*/  LDL R224, [R1+0x74] ;  /* 0x0000740001e07983 */ /* 0x000ee20000100800 */
[----:B-1----:R-:W-:-:S02]  /*1a0c0*/  FADD.FTZ R51, R4, R0 ;  /* 0x0000000004337221 */ /* 0x002fc40000010000 */
[----:B------:R-:W1:Y:S01]  /*1a0d0*/  MUFU.EX2 R4, R222 ;  /* 0x000000de00047308 */ /* 0x000e620000000800 */
[----:B------:R-:W-:-:S04]  /*1a0e0*/  FADD.FTZ R0, R7, R3 ;  /* 0x0000000307007221 */ /* 0x000fc80000010000 */
[----:B------:R-:W-:-:S04]  /*1a0f0*/  FADD.FTZ R0, R6, R0 ;  /* 0x0000000006007221 */ /* 0x000fc80000010000 */
[----:B-1----:R-:W-:Y:S01]  /*1a100*/  FADD.FTZ R0, R4, R0 ;  /* 0x0000000004007221 */ /* 0x002fe20000010000 */
[----:B------:R-:W-:Y:S01]  /*1a110*/  F2FP.PACK_AB R25, R6, R7 ;  /* 0x000000070619723e */ /* 0x000fe200000000ff */
[----:B------:R-:W-:Y:S01]  /*1a120*/  IMAD.WIDE.U32 R6, R11, -0x2daee0ad, RZ ;  /* 0xd2511f530b067825 */ /* 0x000fe200078e00ff */
[----:B------:R-:W-:Y:S01]  /*1a130*/  @!P5 PRMT R65, R212, 0x5410, RZ ;  /* 0x00005410d441d816 */ /* 0x000fe200000000ff */
[----:B------:R-:W3:Y:S04]  /*1a140*/  LDL R222, [R1+0x60] ;  /* 0x0000600001de7983 */ /* 0x000ee80000100800 */
[----:B------:R-:W3:Y:S01]  /*1a150*/  LDL R212, [R1+0x70] ;  /* 0x0000700001d47983 */ /* 0x000ee20000100800 */
[----:B----4-:R-:W-:-:S05]  /*1a160*/  @!P2 HADD2 R2, -R56.H0_H0, -RZ.H0_H0 ;  /* 0xa00000ff3802a230 */ /* 0x010fca0000000900 */
[----:B------:R-:W-:Y:S02]  /*1a170*/  PRMT R13, R2, 0x7610, R13 ;  /* 0x00007610020d7816 */ /* 0x000fe4000000000d */
[----:B------:R1:W4:Y:S01]  /*1a180*/  MUFU.EX2 R2, R234 ;  /* 0x000000ea00027308 */ /* 0x0003220000000800 */
[----:B--2---:R-:W-:-:S05]  /*1a190*/  @!P3 HADD2 R196, -R57.H0_H0, -RZ.H0_H0 ;  /* 0xa00000ff39c4b230 */ /* 0x004fca0000000900 */
[----:B------:R-:W-:Y:S02]  /*1a1a0*/  PRMT R170, R196, 0x7610, R170 ;  /* 0x00007610c4aa7816 */ /* 0x000fe400000000aa */
[----:B------:R-:W2:Y:S04]  /*1a1b0*/  LDL R196, [R1+0x64] ;  /* 0x0000640001c47983 */ /* 0x000ea80000100800 */
[----:B------:R2:W2:Y:S01]  /*1a1c0*/  LDL.LU.S16 R11, [R1+0x60] ;  /* 0x00006000010b7983 */ /* 0x0004a20000300600 */
[----:B---3--:R-:W-:Y:S01]  /*1a1d0*/  @!P0 HADD2 R169, -R58.H0_H0, -RZ.H0_H0 ;  /* 0xa00000ff3aa98230 */ /* 0x008fe20000000900 */
[----:B-1----:R-:W-:Y:S01]  /*1a1e0*/  IMAD.MOV.U32 R234, RZ, RZ, R184 ;  /* 0x000000ffffea7224 */ /* 0x002fe200078e00b8 */
[C---:B----4-:R-:W-:Y:S01]  /*1a1f0*/  F2FP.PACK_AB R157, R2.reuse, R4 ;  /* 0x00000004029d723e */ /* 0x050fe200000000ff */
[----:B------:R-:W-:-:S02]  /*1a200*/  FADD.FTZ R184, R2, R0 ;  /* 0x0000000002b87221 */ /* 0x000fc40000010000 */
[----:B------:R-:W-:Y:S01]  /*1a210*/  IMAD.WIDE.U32 R2, R9, -0x2daee0ad, RZ ;  /* 0xd2511f5309027825 */ /* 0x000fe200078e00ff */
[----:B------:R-:W-:Y:S02]  /*1a220*/  PRMT R5, R169, 0x7610, R5 ;  /* 0x00007610a9057816 */ /* 0x000fe40000000005 */
[----:B------:R-:W-:Y:S02]  /*1a230*/  PRMT R169, R57, 0x5410, R56 ;  /* 0x0000541039a97816 */ /* 0x000fe40000000038 */
[----:B------:R-:W-:Y:S02]  /*1a240*/  LOP3.LUT R0, R3, R241, R42, 0x96, !PT ;  /* 0x000000f103007212 */ /* 0x000fe400078e962a */
[----:B------:R-:W-:Y:S02]  /*1a250*/  @!P3 PRMT R57, R170, 0x5410, RZ ;  /* 0x00005410aa39b816 */ /* 0x000fe400000000ff */
[----:B------:R-:W-:Y:S02]  /*1a260*/  PRMT R170, R59, 0x5410, R58 ;  /* 0x000054103baa7816 */ /* 0x000fe4000000003a */
[----:B------:R-:W-:Y:S01]  /*1a270*/  @!P0 PRMT R58, R5, 0x5410, RZ ;  /* 0x00005410053a8816 */ /* 0x000fe200000000ff */
[----:B------:R-:W-:Y:S01]  /*1a280*/  IMAD.WIDE.U32 R4, R0, -0x326172a9, RZ ;  /* 0xcd9e8d5700047825 */ /* 0x000fe200078e00ff */
[----:B------:R-:W-:-:S04]  /*1a290*/  LOP3.LUT R0, R7, R242, R2, 0x96, !PT ;  /* 0x000000f207007212 */ /* 0x000fc800078e9602 */
[----:B------:R-:W-:-:S05]  /*1a2a0*/  LOP3.LUT R3, R5, R233, R174, 0x96, !PT ;  /* 0x000000e905037212 */ /* 0x000fca00078e96ae */
[----:B------:R-:W-:-:S05]  /*1a2b0*/  IMAD.WIDE.U32 R2, R3, -0x2daee0ad, RZ ;  /* 0xd2511f5303027825 */ /* 0x000fca00078e00ff */
[----:B------:R-:W-:Y:S01]  /*1a2c0*/  LOP3.LUT R3, R3, R251, R6, 0x96, !PT ;  /* 0x000000fb03037212 */ /* 0x000fe200078e9606 */
[----:B------:R-:W-:-:S05]  /*1a2d0*/  IMAD.WIDE.U32 R6, R0, -0x326172a9, RZ ;  /* 0xcd9e8d5700067825 */ /* 0x000fca00078e00ff */
[----:B------:R-:W-:Y:S02]  /*1a2e0*/  LOP3.LUT R0, R7, R249, R4, 0x96, !PT ;  /* 0x000000f907007212 */ /* 0x000fe400078e9604 */
[----:B------:R1:W3:Y:S01]  /*1a2f0*/  LDL.LU.S16 R7, [R1+0x64] ;  /* 0x0000640001077983 */ /* 0x0002e20000300600 */
[----:B------:R-:W-:-:S05]  /*1a300*/  @!P1 HADD2 R187, -R59.H0_H0, -RZ.H0_H0 ;  /* 0xa00000ff3bbb9230 */ /* 0x000fca0000000900 */
[----:B------:R-:W-:-:S04]  /*1a310*/  PRMT R8, R187, 0x7610, R8 ;  /* 0x00007610bb087816 */ /* 0x000fc80000000008 */
[----:B------:R-:W-:Y:S01]  /*1a320*/  @!P1 PRMT R59, R8, 0x5410, RZ ;  /* 0x00005410083b9816 */ /* 0x000fe200000000ff */
        /* <DEDUP_REMOVED lines=9> */
[----:B------:R-:W-:Y:S02]  /*1a3c0*/  LOP3.LUT R4, R4, 0xffff, RZ, 0xc0, !PT ;  /* 0x0000ffff04047812 */ /* 0x000fe400078ec0ff */
[----:B------:R-:W-:Y:S02]  /*1a3d0*/  @!P2 PRMT R56, R13, 0x5410, RZ ;  /* 0x000054100d38a816 */ /* 0x000fe400000000ff */
[----:B------:R-:W-:Y:S02]  /*1a3e0*/  ISETP.GE.U32.AND P2, PT, R191, R4, PT ;  /* 0x00000004bf00720c */ /* 0x000fe40003f46070 */
[--C-:B------:R-:W-:Y:S02]  /*1a3f0*/  SHF.R.U32.HI R4, RZ, 0x10, R0.reuse ;  /* 0x00000010ff047819 */ /* 0x100fe40000011600 */
[----:B------:R-:W-:Y:S02]  /*1a400*/  SHF.R.U32.HI R0, RZ, 0x18, R0 ;  /* 0x00000018ff007819 */ /* 0x000fe40000011600 */
[----:B------:R-:W-:-:S02]  /*1a410*/  LOP3.LUT R4, R4, 0xff, RZ, 0xc0, !PT ;  /* 0x000000ff04047812 */ /* 0x000fc400078ec0ff */
[----:B------:R-:W-:Y:S02]  /*1a420*/  PRMT R39, R29, 0x7610, R39 ;  /* 0x000076101d277816 */ /* 0x000fe40000000027 */
[C---:B------:R-:W-:Y:S02]  /*1a430*/  ISETP.GE.U32.AND P3, PT, R191.reuse, R0, PT ;  /* 0x00000000bf00720c */ /* 0x040fe40003f66070 */
[----:B------:R-:W-:Y:S02]  /*1a440*/  LOP3.LUT R0, R2, 0xff, RZ, 0xc0, !PT ;  /* 0x000000ff02007812 */ /* 0x000fe400078ec0ff */
[C---:B------:R-:W-:Y:S02]  /*1a450*/  ISETP.GE.U32.AND P0, PT, R191.reuse, R4, PT ;  /* 0x00000004bf00720c */ /* 0x040fe40003f06070 */
[----:B------:R-:W-:Y:S02]  /*1a460*/  SHF.R.U32.HI R4, RZ, 0x18, R2 ;  /* 0x00000018ff047819 */ /* 0x000fe40000011602 */
[----:B------:R-:W-:-:S02]  /*1a470*/  ISETP.GE.U32.AND P1, PT, R191, R0, PT ;  /* 0x00000000bf00720c */ /* 0x000fc40003f26070 */
[----:B------:R-:W-:Y:S02]  /*1a480*/  SHF.R.U32.HI R0, RZ, 0x10, R2 ;  /* 0x00000010ff007819 */ /* 0x000fe40000011602 */
[----:B------:R-:W-:Y:S01]  /*1a490*/  PRMT R38, R29, 0x7632, R38 ;  /* 0x000076321d267816 */ /* 0x000fe20000000026 */
[----:B------:R-:W-:Y:S01]  /*1a4a0*/  FMUL.FTZ R232, R212, R155 ;  /* 0x0000009bd4e87220 */ /* 0x000fe20000410000 */
[----:B------:R-:W-:Y:S02]  /*1a4b0*/  ISETP.GE.U32.AND P4, PT, R191, R4, PT ;  /* 0x00000004bf00720c */ /* 0x000fe40003f86070 */
[----:B------:R-:W-:Y:S02]  /*1a4c0*/  LOP3.LUT R0, R0, 0xff, RZ, 0xc0, !PT ;  /* 0x000000ff00007812 */ /* 0x000fe400078ec0ff */
[----:B------:R-:W-:Y:S01]  /*1a4d0*/  LOP3.LUT R3, R2, 0xffff, RZ, 0xc0, !PT ;  /* 0x0000ffff02037812 */ /* 0x000fe200078ec0ff */
[----:B------:R-:W-:Y:S01]  /*1a4e0*/  FADD.FTZ R2, R176, R32 ;  /* 0x00000020b0027221 */ /* 0x000fe20000010000 */
[----:B------:R-:W-:-:S03]  /*1a4f0*/  LOP3.LUT R6, R5, R245, R6, 0x96, !PT ;  /* 0x000000f505067212 */ /* 0x000fc600078e9606 */
[----:B------:R-:W-:Y:S01]  /*1a500*/  FADD.FTZ R13, R168, R2 ;  /* 0x00000002a80d7221 */ /* 0x000fe20000010000 */
[----:B--2---:R-:W-:Y:S01]  /*1a510*/  @!P5 HADD2 R11, -R39.H0_H0, -RZ.H0_H0 ;  /* 0xa00000ff270bd230 */ /* 0x004fe20000000900 */
[----:B------:R-:W-:Y:S02]  /*1a520*/  FMUL.FTZ R212, R196, R155 ;  /* 0x0000009bc4d47220 */ /* 0x000fe40000410000 */
[----:B------:R-:W-:Y:S02]  /*1a530*/  IMAD.MOV.U32 R196, RZ, RZ, R178 ;  /* 0x000000ffffc47224 */ /* 0x000fe400078e00b2 */
[----:B------:R-:W-:Y:S02]  /*1a540*/  PRMT R4, R11, 0x7610, R4 ;  /* 0x000076100b047816 */ /* 0x000fe40000000004 */
[----:B------:R-:W-:Y:S02]  /*1a550*/  PRMT R178, R39, 0x5410, R38 ;  /* 0x0000541027b27816 */ /* 0x000fe40000000026 */
[----:B------:R-:W-:-:S02]  /*1a560*/  @!P5 PRMT R39, R4, 0x5410, RZ ;  /* 0x000054100427d816 */ /* 0x000fc400000000ff */
[----:B------:R-:W-:Y:S01]  /*1a570*/  ISETP.GE.U32.AND P5, PT, R191, R0, PT ;  /* 0x00000000bf00720c */ /* 0x000fe20003fa6070 */
[----:B------:R1:W2:Y:S01]  /*1a580*/  LDL.LU.S16 R4, [R1+0x70] ;  /* 0x0000700001047983 */ /* 0x0002a20000300600 */
[----:B------:R-:W-:Y:S01]  /*1a590*/  SHF.R.U32.HI R0, RZ, 0x8, R3 ;  /* 0x00000008ff007819 */ /* 0x000fe20000011603 */
[----:B---3--:R-:W-:-:S05]  /*1a5a0*/  @!P2 HADD2 R7, -R38.H0_H0, -RZ.H0_H0 ;  /* 0xa00000ff2607a230 */ /* 0x008fca0000000900 */
[----:B------:R-:W-:Y:S01]  /*1a5b0*/  PRMT R3, R7, 0x7610, R3 ;  /* 0x0000761007037816 */ /* 0x000fe20000000003 */
[----:B------:R-:W-:-:S03]  /*1a5c0*/  IMAD.MOV.U32 R7, RZ, RZ, R43 ;  /* 0x000000ffff077224 */ /* 0x000fc600078e002b */
[----:B------:R-:W-:Y:S01]  /*1a5d0*/  @!P2 PRMT R38, R3, 0x5410, RZ ;  /* 0x000054100326a816 */ /* 0x000fe200000000ff */
[----:B------:R-:W-:-:S04]  /*1a5e0*/  IMAD.WIDE.U32 R2, R6, -0x2daee0ad, RZ ;  /* 0xd2511f5306027825 */ /* 0x000fc800078e00ff */
[----:B------:R-:W-:Y:S02]  /*1a5f0*/  IMAD.MOV.U32 R6, RZ, RZ, R42 ;  /* 0x000000ffff067224 */ /* 0x000fe400078e002a */
[----:B------:R-:W3:Y:S04]  /*1a600*/  LDL.LU.64 R42, [R1+0x358] ;  /* 0x00035800012a7983 */ /* 0x000ee80000300a00 */
[----:B------:R1:W4:Y:S04]  /*1a610*/  LDL.LU.S16 R187, [R1+0x74] ;  /* 0x0000740001bb7983 */ /* 0x0003280000300600 */
[----:B------:R1:W2:Y:S04]  /*1a620*/  LDL.LU.S16 R168, [R1+0x80] ;  /* 0x0000800001a87983 */ /* 0x0002a80000300600 */
[----:B------:R1:W3:Y:S01]  /*1a630*/  LDL.LU.S16 R11, [R1+0x84] ;  /* 0x00008400010b7983 */ /* 0x0002e20000300600 */
[----:B------:R-:W-:-:S02]  /*1a640*/  PRMT R35, R31, 0x7610, R35 ;  /* 0x000076101f237816 */ /* 0x000fc40000000023 */
[----:B------:R-:W-:Y:S01]  /*1a650*/  LOP3.LUT R5, R205, R240, R228, 0x96, !PT ;  /* 0x000000f0cd057212 */ /* 0x000fe200078e96e4 */
[-C--:B------:R-:W-:Y:S02]  /*1a660*/  FMUL.FTZ R228, R227, R155.reuse ;  /* 0x0000009be3e47220 */ /* 0x080fe40000410000 */
[-C--:B------:R-:W-:Y:S01]  /*1a670*/  FMUL.FTZ R227, R221, R155.reuse ;  /* 0x0000009bdde37220 */ /* 0x080fe20000410000 */
[----:B------:R-:W-:Y:S01]  /*1a680*/  PRMT R34, R31, 0x7632, R34 ;  /* 0x000076321f227816 */ /* 0x000fe20000000022 */
[-C--:B------:R-:W-:Y:S02]  /*1a690*/  FMUL.FTZ R226, R226, R155.reuse ;  /* 0x0000009be2e27220 */ /* 0x080fe40000410000 */
[-C--:B------:R-:W-:Y:S02]  /*1a6a0*/  FMUL.FTZ R225, R225, R155.reuse ;  /* 0x0000009be1e17220 */ /* 0x080fe40000410000 */
[-C--:B------:R-:W-:Y:S02]  /*1a6b0*/  FMUL.FTZ R229, R224, R155.reuse ;  /* 0x0000009be0e57220 */ /* 0x080fe40000410000 */
[----:B------:R-:W-:Y:S01]  /*1a6c0*/  FMUL.FTZ R221, R222, R155 ;  /* 0x0000009bdedd7220 */ /* 0x000fe20000410000 */
[----:B------:R-:W-:-:S02]  /*1a6d0*/  PRMT R36, R30, 0x7610, R36 ;  /* 0x000076101e247816 */ /* 0x000fc40000000024 */
[----:B------:R-:W-:-:S04]  /*1a6e0*/  LOP3.LUT R0, R0, 0xffff, RZ, 0xc0, !PT ;  /* 0x0000ffff00007812 */ /* 0x000fc800078ec0ff */
[----:B------:R-:W-:Y:S02]  /*1a6f0*/  ISETP.GE.U32.AND P2, PT, R191, R0, PT ;  /* 0x00000000bf00720c */ /* 0x000fe40003f46070 */
[----:B------:R-:W-:-:S04]  /*1a700*/  PRMT R37, R30, 0x7632, R37 ;  /* 0x000076321e257816 */ /* 0x000fc80000000025 */
[----:B------:R-:W-:Y:S01]  /*1a710*/  PRMT R176, R36, 0x5410, R37 ;  /* 0x0000541024b07816 */ /* 0x000fe20000000025 */
[----:B--2---:R-:W-:-:S05]  /*1a720*/  @!P1 HADD2 R168, -R35.H0_H0, -RZ.H0_H0 ;  /* 0xa00000ff23a89230 */ /* 0x004fca0000000900 */
[----:B------:R-:W-:Y:S02]  /*1a730*/  PRMT R155, R168, 0x7610, R155 ;  /* 0x00007610a89b7816 */ /* 0x000fe4000000009b */
[----:B------:R-:W-:Y:S02]  /*1a740*/  PRMT R168, R35, 0x5410, R34 ;  /* 0x0000541023a87816 */ /* 0x000fe40000000022 */
[----:B------:R-:W-:Y:S02]  /*1a750*/  @!P1 PRMT R35, R155, 0x5410, RZ ;  /* 0x000054109b239816 */ /* 0x000fe400000000ff */
[----:B------:R1:W2:Y:S01]  /*1a760*/  LDL.LU.S16 R155, [R1+0x90] ;  /* 0x00009000019b7983 */ /* 0x0002a20000300600 */
[----:B----4-:R-:W-:-:S05]  /*1a770*/  @!P0 HADD2 R187, -R36.H0_H0, -RZ.H0_H0 ;  /* 0xa00000ff24bb8230 */ /* 0x010fca0000000900 */
[----:B------:R-:W-:Y:S02]  /*1a780*/  PRMT R183, R187, 0x7610, R183 ;  /* 0x00007610bbb77816 */ /* 0x000fe400000000b7 */
[----:B------:R1:W4:Y:S01]  /*1a790*/  LDL.LU.S16 R187, [R1+0x94] ;  /* 0x0000940001bb7983 */ /* 0x0003220000300600 */
[----:B---3--:R-:W-:Y:S02]  /*1a7a0*/  @!P2 HADD2 R11, -R34.H0_H0, -RZ.H0_H0 ;  /* 0xa00000ff220ba230 */ /* 0x008fe40000000900 */
[----:B------:R-:W-:-:S03]  /*1a7b0*/  @!P3 HADD2 R4, -R37.H0_H0, -RZ.H0_H0 ;  /* 0xa00000ff2504b230 */ /* 0x000fc60000000900 */
[----:B------:R-:W-:Y:S02]  /*1a7c0*/  PRMT R10, R11, 0x7610, R10 ;  /* 0x000076100b0a7816 */ /* 0x000fe4000000000a */
[----:B------:R-:W-:Y:S02]  /*1a7d0*/  PRMT R215, R4, 0x7610, R215 ;  /* 0x0000761004d77816 */ /* 0x000fe400000000d7 */
[----:B------:R-:W-:Y:S02]  /*1a7e0*/  @!P2 PRMT R34, R10, 0x5410, RZ ;  /* 0x000054100a22a816 */ /* 0x000fe400000000ff */
[----:B------:R-:W-:Y:S01]  /*1a7f0*/  @!P3 PRMT R37, R215, 0x5410, RZ ;  /* 0x00005410d725b816 */ /* 0x000fe200000000ff */
[----:B------:R1:W3:Y:S01]  /*1a800*/  LDL.LU.S16 R10, [R1+0xfc] ;  /* 0x0000fc00010a7983 */ /* 0x0002e20000300600 */
[----:B------:R-:W-:Y:S01]  /*1a810*/  @!P0 PRMT R36, R183, 0x5410, RZ ;  /* 0x00005410b7248816 */ /* 0x000fe200000000ff */
[----:B------:R-:W-:Y:S02]  /*1a820*/  IMAD.MOV.U32 R215, RZ, RZ, R234 ;  /* 0x000000ffffd77224 */ /* 0x000fe400078e00ea */
[----:B------:R1:W3:Y:S01]  /*1a830*/  LDL.LU.S16 R183, [R1+0x108] ;  /* 0x0001080001b77983 */ /* 0x0002e20000300600 */
[----:B------:R-:W-:-:S03]  /*1a840*/  IMAD.MOV.U32 R234, RZ, RZ, R179 ;  /* 0x000000ffffea7224 */ /* 0x000fc600078e00b3 */
[----:B------:R1:W3:Y:S04]  /*1a850*/  LDL.LU.S16 R179, [R1+0x104] ;  /* 0x0001040001b37983 */ /* 0x0002e80000300600 */
[----:B------:R1:W3:Y:S01]  /*1a860*/  LDL.LU.S16 R11, [R1+0x100] ;  /* 0x00010000010b7983 */ /* 0x0002e20000300600 */
[C---:B------:R-:W-:Y:S02]  /*1a870*/  PRMT R33, R28.reuse, 0x7610, R33 ;  /* 0x000076101c217816 */ /* 0x040fe40000000021 */
[----:B------:R-:W-:Y:S01]  /*1a880*/  PRMT R32, R28, 0x7632, R32 ;  /* 0x000076321c207816 */ /* 0x000fe20000000020 */
[----:B------:R-:W-:Y:S02]  /*1a890*/  IMAD.MOV.U32 R222, RZ, RZ, R189 ;  /* 0x000000ffffde7224 */ /* 0x000fe400078e00bd */
[----:B------:R-:W-:Y:S01]  /*1a8a0*/  IMAD.MOV.U32 R189, RZ, RZ, R192 ;  /* 0x000000ffffbd7224 */ /* 0x000fe200078e00c0 */
[----:B------:R-:W-:-:S04]  /*1a8b0*/  LOP3.LUT R0, R3, R173, R8, 0x96, !PT ;  /* 0x000000ad03007212 */ /* 0x000fc800078e9608 */
[----:B------:R-:W-:-:S04]  /*1a8c0*/  LOP3.LUT R4, R0, 0xff, RZ, 0xc0, !PT ;  /* 0x000000ff00047812 */ /* 0x000fc800078ec0ff */
[----:B------:R-:W-:Y:S02]  /*1a8d0*/  ISETP.GE.U32.AND P3, PT, R191, R4, PT ;  /* 0x00000004bf00720c */ /* 0x000fe40003f66070 */
[----:B------:R-:W-:-:S04]  /*1a8e0*/  SHF.R.U32.HI R4, RZ, 0x18, R0 ;  /* 0x00000018ff047819 */ /* 0x000fc80000011600 */
[C---:B------:R-:W-:Y:S02]  /*1a8f0*/  ISETP.GE.U32.AND P0, PT, R191.reuse, R4, PT ;  /* 0x00000004bf00720c */ /* 0x040fe40003f06070 */
[----:B------:R-:W-:Y:S02]  /*1a900*/  SHF.R.U32.HI R4, RZ, 0x10, R0 ;  /* 0x00000010ff047819 */ /* 0x000fe40000011600 */
[----:B------:R-:W-:Y:S02]  /*1a910*/  LOP3.LUT R0, R0, 0xffff, RZ, 0xc0, !PT ;  /* 0x0000ffff00007812 */ /* 0x000fe400078ec0ff */
[----:B------:R-:W-:Y:S02]  /*1a920*/  LOP3.LUT R4, R4, 0xff, RZ, 0xc0, !PT ;  /* 0x000000ff04047812 */ /* 0x000fe400078ec0ff */
[----:B------:R-:W-:Y:S02]  /*1a930*/  SHF.R.U32.HI R0, RZ, 0x8, R0 ;  /* 0x00000008ff007819 */ /* 0x000fe40000011600 */
[----:B------:R-:W-:-:S02]  /*1a940*/  ISETP.GE.U32.AND P1, PT, R191, R4, PT ;  /* 0x00000004bf00720c */ /* 0x000fc40003f26070 */
[----:B------:R-:W-:Y:S02]  /*1a950*/  LOP3.LUT R0, R0, 0xffff, RZ, 0xc0, !PT ;  /* 0x0000ffff00007812 */ /* 0x000fe400078ec0ff */
[C---:B------:R-:W-:Y:S02]  /*1a960*/  PRMT R31, R16.reuse, 0x7610, R31 ;  /* 0x00007610101f7816 */ /* 0x040fe4000000001f */
[----:B------:R-:W-:Y:S01]  /*1a970*/  PRMT R30, R16, 0x7632, R30 ;  /* 0x00007632101e7816 */ /* 0x000fe2000000001e */
[----:B--2---:R-:W-:-:S05]  /*1a980*/  @!P5 HADD2 R155, -R33.H0_H0, -RZ.H0_H0 ;  /* 0xa00000ff219bd230 */ /* 0x004fca0000000900 */
[----:B------:R-:W-:Y:S02]  /*1a990*/  PRMT R207, R155, 0x7610, R207 ;  /* 0x000076109bcf7816 */ /* 0x000fe400000000cf */
[----:B------:R-:W-:Y:S02]  /*1a9a0*/  PRMT R155, R33, 0x5410, R32 ;  /* 0x00005410219b7816 */ /* 0x000fe40000000020 */
[----:B------:R-:W-:Y:S01]  /*1a9b0*/  @!P5 PRMT R33, R207, 0x5410, RZ ;  /* 0x00005410cf21d816 */ /* 0x000fe200000000ff */
[----:B------:R-:W-:Y:S02]  /*1a9c0*/  IMAD.MOV.U32 R207, RZ, RZ, R215 ;  /* 0x000000ffffcf7224 */ /* 0x000fe400078e00d7 */
[----:B------:R1:W2:Y:S04]  /*1a9d0*/  LDL.LU.S16 R215, [R1+0xc8] ;  /* 0x0000c80001d77983 */ /* 0x0002a80000300600 */
[----:B------:R1:W2:Y:S01]  /*1a9e0*/  LDL.LU.S16 R192, [R1+0x134] ;  /* 0x0001340001c07983 */ /* 0x0002a20000300600 */
[----:B----4-:R-:W-:-:S05]  /*1a9f0*/  @!P4 HADD2 R187, -R32.H0_H0, -RZ.H0_H0 ;  /* 0xa00000ff20bbc230 */ /* 0x010fca0000000900 */
[----:B------:R-:W-:Y:S02]  /*1aa00*/  PRMT R12, R187, 0x7610, R12 ;  /* 0x00007610bb0c7816 */ /* 0x000fe4000000000c */
[----:B------:R1:W4:Y:S01]  /*1aa10*/  LDL.LU.S16 R187, [R1+0x130] ;  /* 0x0001300001bb7983 */ /* 0x0003220000300600 */
[----:B------:R-:W-:Y:S02]  /*1aa20*/  ISETP.GE.U32.AND P2, PT, R191, R0, PT ;  /* 0x00000000bf00720c */ /* 0x000fe40003f46070 */
[C---:B------:R-:W-:Y:S01]  /*1aa30*/  PRMT R29, R21.reuse, 0x7610, R29 ;  /* 0x00007610151d7816 */ /* 0x040fe2000000001d */
[----:B---3--:R-:W-:Y:S02]  /*1aa40*/  @!P0 HADD2 R10, -R30.H0_H0, -RZ.H0_H0 ;  /* 0xa00000ff1e0a8230 */ /* 0x008fe40000000900 */
[----:B------:R-:W-:Y:S02]  /*1aa50*/  @!P1 HADD2 R11, -R31.H0_H0, -RZ.H0_H0 ;  /* 0xa00000ff1f0b9230 */ /* 0x000fe40000000900 */
[----:B------:R-:W-:Y:S01]  /*1aa60*/  @!P3 HADD2 R183, -R29.H0_H0, -RZ.H0_H0 ;  /* 0xa00000ff1db7b230 */ /* 0x000fe20000000900 */
[----:B------:R-:W-:-:S02]  /*1aa70*/  PRMT R28, R21, 0x7632, R28 ;  /* 0x00007632151c7816 */ /* 0x000fc4000000001c */
[----:B------:R-:W-:Y:S02]  /*1aa80*/  PRMT R4, R11, 0x7610, R4 ;  /* 0x000076100b047816 */ /* 0x000fe40000000004 */
[----:B------:R-:W-:Y:S02]  /*1aa90*/  PRMT R0, R10, 0x7610, R0 ;  /* 0x000076100a007816 */ /* 0x000fe40000000000 */
[----:B------:R-:W-:Y:S02]  /*1aaa0*/  PRMT R9, R183, 0x7610, R9 ;  /* 0x00007610b7097816 */ /* 0x000fe40000000009 */
[----:B------:R-:W-:Y:S01]  /*1aab0*/  PRMT R183, R31, 0x5410, R30 ;  /* 0x000054101fb77816 */ /* 0x000fe2000000001e */
[----:B------:R-:W-:Y:S01]  /*1aac0*/  @!P2 HADD2 R179, -R28.H0_H0, -RZ.H0_H0 ;  /* 0xa00000ff1cb3a230 */ /* 0x000fe20000000900 */
[----:B------:R-:W-:Y:S02]  /*1aad0*/  @!P4 PRMT R32, R12, 0x5410, RZ ;  /* 0x000054100c20c816 */ /* 0x000fe400000000ff */
[----:B------:R-:W-:Y:S01]  /*1aae0*/  @!P1 PRMT R31, R4, 0x5410, RZ ;  /* 0x00005410041f9816 */ /* 0x000fe200000000ff */
[----:B------:R-:W-:Y:S01]  /*1aaf0*/  IMAD.WIDE.U32 R4, R5, -0x2daee0ad, RZ ;  /* 0xd2511f5305047825 */ /* 0x000fe200078e00ff */
[----:B------:R-:W-:-:S02]  /*1ab00*/  @!P0 PRMT R30, R0, 0x5410, RZ ;  /* 0x00005410001e8816 */ /* 0x000fc400000000ff */
[C---:B------:R-:W-:Y:S02]  /*1ab10*/  LOP3.LUT R0, R2.reuse, 0xff, RZ, 0xc0, !PT ;  /* 0x000000ff02007812 */ /* 0x040fe400078ec0ff */
[----:B------:R-:W-:Y:S02]  /*1ab20*/  LOP3.LUT R11, R2, 0xffff, RZ, 0xc0, !PT ;  /* 0x0000ffff020b7812 */ /* 0x000fe400078ec0ff */
[--C-:B------:R-:W-:Y:S02]  /*1ab30*/  SHF.R.U32.HI R12, RZ, 0x10, R2.reuse ;  /* 0x00000010ff0c7819 */ /* 0x100fe40000011602 */
[----:B------:R-:W-:Y:S02]  /*1ab40*/  SHF.R.U32.HI R10, RZ, 0x18, R2 ;  /* 0x00000018ff0a7819 */ /* 0x000fe40000011602 */
[----:B------:R-:W-:Y:S02]  /*1ab50*/  LOP3.LUT R2, R175, R239, R204, 0x96, !PT ;  /* 0x000000efaf027212 */ /* 0x000fe400078e96cc */
[----:B------:R-:W-:-:S02]  /*1ab60*/  ISETP.GE.U32.AND P4, PT, R191, R0, PT ;  /* 0x00000000bf00720c */ /* 0x000fc40003f86070 */
[----:B------:R-:W-:Y:S01]  /*1ab70*/  PRMT R8, R179, 0x7610, R8 ;  /* 0x00007610b3087816 */ /* 0x000fe20000000008 */
[----:B------:R-:W-:Y:S01]  /*1ab80*/  IMAD.WIDE.U32 R2, R2, -0x2daee0ad, RZ ;  /* 0xd2511f5302027825 */ /* 0x000fe200078e00ff */
[----:B------:R-:W-:Y:S02]  /*1ab90*/  LOP3.LUT R0, R5, R241, R6, 0x96, !PT ;  /* 0x000000f105007212 */ /* 0x000fe400078e9606 */
[----:B------:R-:W-:Y:S02]  /*1aba0*/  PRMT R179, R29, 0x5410, R28 ;  /* 0x000054101db37816 */ /* 0x000fe4000000001c */
[----:B------:R-:W-:Y:S02]  /*1abb0*/  @!P3 PRMT R29, R9, 0x5410, RZ ;  /* 0x00005410091db816 */ /* 0x000fe400000000ff */
[----:B------:R-:W-:Y:S01]  /*1abc0*/  @!P2 PRMT R28, R8, 0x5410, RZ ;  /* 0x00005410081ca816 */ /* 0x000fe200000000ff */
[----:B------:R-:W-:Y:S01]  /*1abd0*/  IMAD.WIDE.U32 R8, R0, -0x326172a9, RZ ;  /* 0xcd9e8d5700087825 */ /* 0x000fe200078e00ff */
[----:B------:R-:W-:-:S04]  /*1abe0*/  LOP3.LUT R4, R3, R242, R4, 0x96, !PT ;  /* 0x000000f203047212 */ /* 0x000fc800078e9604 */
[----:B------:R-:W-:Y:S01]  /*1abf0*/  LOP3.LUT R0, R9, R233, R174, 0x96, !PT ;  /* 0x000000e909007212 */ /* 0x000fe200078e96ae */
        /* <DEDUP_REMOVED lines=9> */
[C---:B------:R-:W-:Y:S02]  /*1ac90*/  LOP3.LUT R4, R2.reuse, 0xff, RZ, 0xc0, !PT ;  /* 0x000000ff02047812 */ /* 0x040fe400078ec0ff */
[----:B------:R-:W-:Y:S02]  /*1aca0*/  LOP3.LUT R0, R3, R177, R6, 0x96, !PT ;  /* 0x000000b103007212 */ /* 0x000fe400078e9606 */
[----:B------:R-:W-:Y:S02]  /*1acb0*/  ISETP.GE.U32.AND P1, PT, R191, R4, PT ;  /* 0x00000004bf00720c */ /* 0x000fe40003f26070 */
[--C-:B------:R-:W-:Y:S02]  /*1acc0*/  SHF.R.U32.HI R4, RZ, 0x18, R2.reuse ;  /* 0x00000018ff047819 */ /* 0x100fe40000011602 */
[----:B------:R-:W-:Y:S02]  /*1acd0*/  LOP3.LUT R6, R2, 0xffff, RZ, 0xc0, !PT ;  /* 0x0000ffff02067812 */ /* 0x000fe400078ec0ff */
[----:B------:R-:W-:-:S02]  /*1ace0*/  SHF.R.U32.HI R5, RZ, 0x10, R2 ;  /* 0x00000010ff057819 */ /* 0x000fc40000011602 */
[----:B------:R-:W-:Y:S02]  /*1acf0*/  SHF.R.U32.HI R2, RZ, 0x8, R11 ;  /* 0x00000008ff027819 */ /* 0x000fe4000001160b */
[----:B------:R-:W-:Y:S02]  /*1ad00*/  LOP3.LUT R3, R12, 0xff, RZ, 0xc0, !PT ;  /* 0x000000ff0c037812 */ /* 0x000fe400078ec0ff */
[----:B------:R-:W-:Y:S02]  /*1ad10*/  LOP3.LUT R2, R2, 0xffff, RZ, 0xc0, !PT ;  /* 0x0000ffff02027812 */ /* 0x000fe400078ec0ff */
[C---:B------:R-:W-:Y:S02]  /*1ad20*/  ISETP.GE.U32.AND P3, PT, R191.reuse, R3, PT ;  /* 0x00000003bf00720c */ /* 0x040fe40003f66070 */
[----:B------:R-:W-:Y:S02]  /*1ad30*/  ISETP.GE.U32.AND P5, PT, R191, R2, PT ;  /* 0x00000002bf00720c */ /* 0x000fe40003fa6070 */
[----:B------:R-:W-:-:S02]  /*1ad40*/  PRMT R22, R23, 0x7632, R22 ;  /* 0x0000763217167816 */ /* 0x000fc40000000016 */
[C---:B------:R-:W-:Y:S01]  /*1ad50*/  PRMT R21, R72.reuse, 0x7610, R21 ;  /* 0x0000761048157816 */ /* 0x040fe20000000015 */
[----:B------:R-:W-:Y:S01]  /*1ad60*/  @!P4 HADD2 R175, -R23.H0_H0, -RZ.H0_H0 ;  /* 0xa00000ff17afc230 */ /* 0x000fe20000000900 */
[----:B------:R-:W-:Y:S02]  /*1ad70*/  PRMT R174, R23, 0x5410, R22 ;  /* 0x0000541017ae7816 */ /* 0x000fe40000000016 */
[----:B------:R-:W-:Y:S02]  /*1ad80*/  ISETP.GE.U32.AND P2, PT, R191, R4, PT ;  /* 0x00000004bf00720c */ /* 0x000fe40003f46070 */
[----:B------:R-:W-:Y:S02]  /*1ad90*/  @!P4 PRMT R23, R175, 0x5410, RZ ;  /* 0x00005410af17c816 */ /* 0x000fe400000000ff */
[----:B------:R-:W-:Y:S02]  /*1ada0*/  PRMT R19, R72, 0x7632, R19 ;  /* 0x0000763248137816 */ /* 0x000fe40000000013 */
[----:B------:R-:W-:-:S02]  /*1adb0*/  ISETP.GE.U32.AND P0, PT, R191, R10, PT ;  /* 0x0000000abf00720c */ /* 0x000fc40003f06070 */
[----:B------:R-:W-:-:S04]  /*1adc0*/  LOP3.LUT R2, R0, 0xffff, RZ, 0xc0, !PT ;  /* 0x0000ffff00027812 */ /* 0x000fc800078ec0ff */
[----:B------:R-:W-:-:S04]  /*1add0*/  SHF.R.U32.HI R2, RZ, 0x8, R2 ;  /* 0x00000008ff027819 */ /* 0x000fc80000011602 */
[----:B------:R-:W-:-:S04]  /*1ade0*/  LOP3.LUT R2, R2, 0xffff, RZ, 0xc0, !PT ;  /* 0x0000ffff02027812 */ /* 0x000fc800078ec0ff */
[----:B------:R-:W-:Y:S01]  /*1adf0*/  ISETP.GE.U32.AND P4, PT, R191, R2, PT ;  /* 0x00000002bf00720c */ /* 0x000fe20003f86070 */
[----:B--2---:R-:W-:Y:S02]  /*1ae00*/  @!P5 HADD2 R215, -R22.H0_H0, -RZ.H0_H0 ;  /* 0xa00000ff16d7d230 */ /* 0x004fe40000000900 */
[----:B------:R-:W-:-:S03]  /*1ae10*/  @!P3 HADD2 R192, -R21.H0_H0, -RZ.H0_H0 ;  /* 0xa00000ff15c0b230 */ /* 0x000fc60000000900 */
[----:B------:R-:W-:Y:S02]  /*1ae20*/  PRMT R175, R215, 0x7610, R175 ;  /* 0x00007610d7af7816 */ /* 0x000fe400000000af */
[----:B------:R-:W-:Y:S02]  /*1ae30*/  PRMT R4, R192, 0x7610, R4 ;  /* 0x00007610c0047816 */ /* 0x000fe40000000004 */
[----:B------:R-:W-:Y:S01]  /*1ae40*/  @!P5 PRMT R22, R175, 0x5410, RZ ;  /* 0x00005410af16d816 */ /* 0x000fe200000000ff */
[----:B------:R1:W2:Y:S01]  /*1ae50*/  LDL.LU.S16 R192, [R1+0x13c] ;  /* 0x00013c0001c07983 */ /* 0x0002a20000300600 */
[----:B------:R-:W-:Y:S02]  /*1ae60*/  PRMT R175, R21, 0x5410, R19 ;  /* 0x0000541015af7816 */ /* 0x000fe40000000013 */
[----:B------:R-:W-:Y:S02]  /*1ae70*/  @!P3 PRMT R21, R4, 0x5410, RZ ;  /* 0x000054100415b816 */ /* 0x000fe400000000ff */
[----:B------:R1:W3:Y:S01]  /*1ae80*/  LDL.LU.S16 R4, [R1+0x138] ;  /* 0x0001380001047983 */ /* 0x0002e20000300600 */
[----:B----4-:R-:W-:Y:S01]  /*1ae90*/  @!P0 HADD2 R187, -R19.H0_H0, -RZ.H0_H0 ;  /* 0xa00000ff13bb8230 */ /* 0x010fe20000000900 */
[----:B------:R-:W-:-:S02]  /*1aea0*/  IMAD.MOV.U32 R215, RZ, RZ, R189 ;  /* 0x000000ffffd77224 */ /* 0x000fc400078e00bd */
[----:B------:R1:W4:Y:S02]  /*1aeb0*/  LDL.LU.S16 R189, [R1+0x144] ;  /* 0x0001440001bd7983 */ /* 0x0003240000300600 */
[----:B------:R-:W-:Y:S02]  /*1aec0*/  PRMT R2, R187, 0x7610, R2 ;  /* 0x00007610bb027816 */ /* 0x000fe40000000002 */
[----:B------:R1:W4:Y:S04]  /*1aed0*/  LDL.LU.S16 R187, [R1+0x140] ;  /* 0x0001400001bb7983 */ /* 0x0003280000300600 */
[----:B------:R1:W4:Y:S04]  /*1aee0*/  LDL.LU.S16 R244, [R1+0x148] ;  /* 0x0001480001f47983 */ /* 0x0003280000300600 */
[----:B------:R1:W4:Y:S01]  /*1aef0*/  LDL.LU.S16 R224, [R1+0x14c] ;  /* 0x00014c0001e07983 */ /* 0x0003220000300600 */
[----:B------:R-:W-:-:S02]  /*1af00*/  @!P0 PRMT R19, R2, 0x5410, RZ ;  /* 0x0000541002138816 */ /* 0x000fc400000000ff */
[----:B------:R-:W-:Y:S02]  /*1af10*/  LOP3.LUT R2, R0, 0xff, RZ, 0xc0, !PT ;  /* 0x000000ff00027812 */ /* 0x000fe400078ec0ff */
[----:B------:R-:W-:Y:S02]  /*1af20*/  PRMT R17, R73, 0x7632, R17 ;  /* 0x0000763249117816 */ /* 0x000fe40000000011 */
[----:B------:R-:W-:Y:S02]  /*1af30*/  ISETP.GE.U32.AND P0, PT, R191, R2, PT ;  /* 0x00000002bf00720c */ /* 0x000fe40003f06070 */
[--C-:B------:R-:W-:Y:S02]  /*1af40*/  SHF.R.U32.HI R2, RZ, 0x18, R0.reuse ;  /* 0x00000018ff027819 */ /* 0x100fe40000011600 */
[----:B------:R-:W-:Y:S02]  /*1af50*/  SHF.R.U32.HI R0, RZ, 0x10, R0 ;  /* 0x00000010ff007819 */ /* 0x000fe40000011600 */
[----:B------:R-:W-:-:S02]  /*1af60*/  PRMT R18, R73, 0x7610, R18 ;  /* 0x0000761049127816 */ /* 0x000fc40000000012 */
[----:B------:R-:W-:Y:S02]  /*1af70*/  LOP3.LUT R0, R0, 0xff, RZ, 0xc0, !PT ;  /* 0x000000ff00007812 */ /* 0x000fe400078ec0ff */
[C---:B------:R-:W-:Y:S02]  /*1af80*/  ISETP.GE.U32.AND P5, PT, R191.reuse, R2, PT ;  /* 0x00000002bf00720c */ /* 0x040fe40003fa6070 */
[----:B------:R-:W-:Y:S02]  /*1af90*/  ISETP.GE.U32.AND P3, PT, R191, R0, PT ;  /* 0x00000000bf00720c */ /* 0x000fe40003f66070 */
[----:B------:R-:W-:Y:S01]  /*1afa0*/  PRMT R16, R14, 0x7610, R16 ;  /* 0x000076100e107816 */ /* 0x000fe20000000010 */
[--C-:B------:R-:W-:Y:S01]  /*1afb0*/  FADD.FTZ R10, R182, R13.reuse ;  /* 0x0000000db60a7221 */ /* 0x100fe20000010000 */
[----:B------:R-:W-:Y:S02]  /*1afc0*/  PRMT R13, R14, 0x7632, R13 ;  /* 0x000076320e0d7816 */ /* 0x000fe4000000000d */
[----:B------:R-:W-:-:S02]  /*1afd0*/  PRMT R9, R52, 0x7632, R9 ;  /* 0x0000763234097816 */ /* 0x000fc40000000009 */
[----:B------:R-:W-:Y:S01]  /*1afe0*/  PRMT R12, R52, 0x7610, R12 ;  /* 0x00007610340c7816 */ /* 0x000fe2000000000c */
[----:B---3--:R-:W-:Y:S02]  /*1aff0*/  @!P4 HADD2 R4, -R17.H0_H0, -RZ.H0_H0 ;  /* 0xa00000ff1104c230 */ /* 0x008fe40000000900 */
[----:B--2---:R-:W-:-:S03]  /*1b000*/  @!P0 HADD2 R192, -R18.H0_H0, -RZ.H0_H0 ;  /* 0xa00000ff12c08230 */ /* 0x004fc60000000900 */
[----:B------:R-:W-:Y:S02]  /*1b010*/  PRMT R2, R4, 0x7610, R2 ;  /* 0x0000761004027816 */ /* 0x000fe40000000002 */
[----:B------:R-:W-:Y:S02]  /*1b020*/  SHF.R.U32.HI R4, RZ, 0x8, R6 ;  /* 0x00000008ff047819 */ /* 0x000fe40000011606 */
[----:B------:R-:W-:Y:S02]  /*1b030*/  PRMT R3, R192, 0x7610, R3 ;  /* 0x00007610c0037816 */ /* 0x000fe40000000003 */
[----:B------:R-:W-:Y:S02]  /*1b040*/  LOP3.LUT R4, R4, 0xffff, RZ, 0xc0, !PT ;  /* 0x0000ffff04047812 */ /* 0x000fe400078ec0ff */
[----:B------:R-:W-:Y:S02]  /*1b050*/  PRMT R192, R18, 0x5410, R17 ;  /* 0x0000541012c07816 */ /* 0x000fe40000000011 */
[----:B------:R-:W-:-:S02]  /*1b060*/  @!P4 PRMT R17, R2, 0x5410, RZ ;  /* 0x000054100211c816 */ /* 0x000fc400000000ff */
[----:B------:R-:W-:Y:S01]  /*1b070*/  ISETP.GE.U32.AND P4, PT, R191, R4, PT ;  /* 0x00000004bf00720c */ /* 0x000fe20003f86070 */
[----:B----4-:R-:W-:Y:S02]  /*1b080*/  @!P3 HADD2 R189, -R16.H0_H0, -RZ.H0_H0 ;  /* 0xa00000ff10bdb230 */ /* 0x010fe40000000900 */
[----:B------:R-:W-:-:S03]  /*1b090*/  @!P5 HADD2 R187, -R13.H0_H0, -RZ.H0_H0 ;  /* 0xa00000ff0dbbd230 */ /* 0x000fc60000000900 */
[----:B------:R-:W-:Y:S02]  /*1b0a0*/  PRMT R182, R189, 0x7610, R182 ;  /* 0x00007610bdb67816 */ /* 0x000fe400000000b6 */
[----:B------:R-:W-:Y:S02]  /*1b0b0*/  PRMT R14, R187, 0x7610, R14 ;  /* 0x00007610bb0e7816 */ /* 0x000fe4000000000e */
[----:B------:R-:W-:Y:S01]  /*1b0c0*/  PRMT R189, R16, 0x5410, R13 ;  /* 0x0000541010bd7816 */ /* 0x000fe2000000000d */
[----:B------:R1:W2:Y:S02]  /*1b0d0*/  LDL.LU.S16 R187, [R1+0x170] ;  /* 0x0001700001bb7983 */ /* 0x0002a40000300600 */
[----:B------:R-:W-:Y:S01]  /*1b0e0*/  @!P4 HADD2 R224, -R9.H0_H0, -RZ.H0_H0 ;  /* 0xa00000ff09e0c230 */ /* 0x000fe20000000900 */
[----:B------:R-:W-:Y:S02]  /*1b0f0*/  @!P3 PRMT R16, R182, 0x5410, RZ ;  /* 0x00005410b610b816 */ /* 0x000fe400000000ff */
[----:B------:R1:W3:Y:S02]  /*1b100*/  LDL.LU.S16 R182, [R1+0x174] ;  /* 0x0001740001b67983 */ /* 0x0002e40000300600 */
[----:B------:R-:W-:-:S02]  /*1b110*/  PRMT R73, R224, 0x7610, R73 ;  /* 0x00007610e0497816 */ /* 0x000fc40000000049 */
[----:B------:R-:W-:Y:S01]  /*1b120*/  @!P5 PRMT R13, R14, 0x5410, RZ ;  /* 0x000054100e0dd816 */ /* 0x000fe200000000ff */
[----:B------:R-:W-:Y:S01]  /*1b130*/  FADD.FTZ R14, R188, R10 ;  /* 0x0000000abc0e7221 */ /* 0x000fe20000010000 */
[----:B------:R-:W-:Y:S02]  /*1b140*/  PRMT R188, R12, 0x5410, R9 ;  /* 0x000054100cbc7816 */ /* 0x000fe40000000009 */
[----:B------:R-:W-:Y:S02]  /*1b150*/  @!P4 PRMT R9, R73, 0x5410, RZ ;  /* 0x000054104909c816 */ /* 0x000fe400000000ff */
[----:B------:R1:W4:Y:S01]  /*1b160*/  LDL.LU.S16 R73, [R1+0x178] ;  /* 0x0001780001497983 */ /* 0x0003220000300600 */
[----:B------:R-:W-:Y:S01]  /*1b170*/  @!P0 PRMT R18, R3, 0x5410, RZ ;  /* 0x0000541003128816 */ /* 0x000fe200000000ff */
[----:B------:R-:W-:Y:S01]  /*1b180*/  IMAD.WIDE.U32 R2, R7, -0x2daee0ad, RZ ;  /* 0xd2511f5307027825 */ /* 0x000fe200078e00ff */
[----:B------:R-:W-:-:S04]  /*1b190*/  LOP3.LUT R0, R5, 0xff, RZ, 0xc0, !PT ;  /* 0x000000ff05007812 */ /* 0x000fc800078ec0ff */
[----:B------:R-:W-:Y:S02]  /*1b1a0*/  ISETP.GE.U32.AND P0, PT, R191, R0, PT ;  /* 0x00000000bf00720c */ /* 0x000fe40003f06070 */
[----:B------:R-:W-:Y:S02]  /*1b1b0*/  LOP3.LUT R0, R3, R173, R8, 0x96, !PT ;  /* 0x000000ad03007212 */ /* 0x000fe400078e9608 */
[C---:B------:R-:W-:Y:S02]  /*1b1c0*/  LOP3.LUT R8, R2.reuse, 0xffff, RZ, 0xc0, !PT ;  /* 0x0000ffff02087812 */ /* 0x040fe400078ec0ff */
[----:B------:R-:W-:Y:S02]  /*1b1d0*/  LOP3.LUT R5, R2, 0xff, RZ, 0xc0, !PT ;  /* 0x000000ff02057812 */ /* 0x000fe400078ec0ff */
[--C-:B------:R-:W-:Y:S02]  /*1b1e0*/  SHF.R.U32.HI R7, RZ, 0x10, R2.reuse ;  /* 0x00000010ff077819 */ /* 0x100fe40000011602 */
[----:B------:R-:W-:-:S02]  /*1b1f0*/  SHF.R.U32.HI R3, RZ, 0x18, R2 ;  /* 0x00000018ff037819 */ /* 0x000fc40000011602 */
[----:B------:R-:W-:Y:S01]  /*1b200*/  SHF.R.U32.HI R2, RZ, 0x10, R0 ;  /* 0x00000010ff027819 */ /* 0x000fe20000011600 */
[----:B------:R-:W-:-:S03]  /*1b210*/  @!P1 HADD2 R244, -R12.H0_H0, -RZ.H0_H0 ;  /* 0xa00000ff0cf49230 */ /* 0x000fc60000000900 */
[----:B------:R-:W-:Y:S02]  /*1b220*/  LOP3.LUT R2, R2, 0xff, RZ, 0xc0, !PT ;  /* 0x000000ff02027812 */ /* 0x000fe400078ec0ff */
[----:B------:R-:W-:Y:S02]  /*1b230*/  PRMT R237, R244, 0x7610, R237 ;  /* 0x00007610f4ed7816 */ /* 0x000fe400000000ed */
[----:B------:R-:W-:Y:S02]  /*1b240*/  ISETP.GE.U32.AND P5, PT, R191, R2, PT ;  /* 0x00000002bf00720c */ /* 0x000fe40003fa6070 */
[----:B------:R-:W-:Y:S02]  /*1b250*/  LOP3.LUT R2, R0, 0xff, RZ, 0xc0, !PT ;  /* 0x000000ff00027812 */ /* 0x000fe400078ec0ff */
[----:B------:R-:W-:Y:S02]  /*1b260*/  @!P1 PRMT R12, R237, 0x5410, RZ ;  /* 0x00005410ed0c9816 */ /* 0x000fe400000000ff */
[----:B------:R-:W-:-:S02]  /*1b270*/  PRMT R11, R49, 0x7610, R11 ;  /* 0x00007610310b7816 */ /* 0x000fc4000000000b */
[----:B------:R-:W-:Y:S02]  /*1b280*/  ISETP.GE.U32.AND P1, PT, R191, R2, PT ;  /* 0x00000002bf00720c */ /* 0x000fe40003f26070 */
[----:B------:R-:W-:Y:S02]  /*1b290*/  PRMT R10, R49, 0x7632, R10 ;  /* 0x00007632310a7816 */ /* 0x000fe4000000000a */
[----:B------:R-:W-:Y:S02]  /*1b2a0*/  SHF.R.U32.HI R2, RZ, 0x18, R0 ;  /* 0x00000018ff027819 */ /* 0x000fe40000011600 */
[C---:B------:R-:W-:Y:S02]  /*1b2b0*/  PRMT R6, R24.reuse, 0x7610, R6 ;  /* 0x0000761018067816 */ /* 0x040fe40000000006 */
[C---:B------:R-:W-:Y:S02]  /*1b2c0*/  ISETP.GE.U32.AND P4, PT, R191.reuse, R2, PT ;  /* 0x00000002bf00720c */ /* 0x040fe40003f86070 */
[----:B------:R-:W-:Y:S01]  /*1b2d0*/  ISETP.GE.U32.AND P3, PT, R191, R5, PT ;  /* 0x00000005bf00720c */ /* 0x000fe20003f66070 */
[----:B------:R-:W-:Y:S01]  /*1b2e0*/  IMAD.MOV.U32 R224, RZ, RZ, R222 ;  /* 0x000000ffffe07224 */ /* 0x000fe200078e00de */
[----:B------:R-:W-:Y:S01]  /*1b2f0*/  PRMT R5, R24, 0x7632, R5 ;  /* 0x0000763218057816 */ /* 0x000fe20000000005 */
[----:B------:R-:W-:-:S02]  /*1b300*/  IMAD.MOV.U32 R222, RZ, RZ, R207 ;  /* 0x000000ffffde7224 */ /* 0x000fc400078e00cf */
[----:B------:R-:W-:Y:S01]  /*1b310*/  IMAD.MOV.U32 R207, RZ, RZ, R196 ;  /* 0x000000ffffcf7224 */ /* 0x000fe200078e00c4 */
[----:B------:R-:W-:Y:S01]  /*1b320*/  PRMT R196, R6, 0x5410, R5 ;  /* 0x0000541006c47816 */ /* 0x000fe20000000005 */
[----:B--2---:R-:W-:Y:S02]  /*1b330*/  @!P0 HADD2 R187, -R11.H0_H0, -RZ.H0_H0 ;  /* 0xa00000ff0bbb8230 */ /* 0x004fe40000000900 */
[----:B---3--:R-:W-:-:S03]  /*1b340*/  @!P2 HADD2 R182, -R10.H0_H0, -RZ.H0_H0 ;  /* 0xa00000ff0ab6a230 */ /* 0x008fc60000000900 */
[----:B------:R-:W-:Y:S02]  /*1b350*/  PRMT R218, R187, 0x7610, R218 ;  /* 0x00007610bbda7816 */ /* 0x000fe400000000da */
[----:B------:R-:W-:Y:S02]  /*1b360*/  PRMT R2, R182, 0x7610, R2 ;  /* 0x00007610b6027816 */ /* 0x000fe40000000002 */
[----:B------:R-:W-:Y:S02]  /*1b370*/  PRMT R187, R11, 0x5410, R10 ;  /* 0x000054100bbb7816 */ /* 0x000fe4000000000a */
[----:B------:R-:W-:Y:S01]  /*1b380*/  @!P0 PRMT R11, R218, 0x5410, RZ ;  /* 0x00005410da0b8816 */ /* 0x000fe200000000ff */
[----:B----4-:R-:W-:Y:S01]  /*1b390*/  @!P1 HADD2 R73, -R6.H0_H0, -RZ.H0_H0 ;  /* 0xa00000ff06499230 */ /* 0x010fe20000000900 */
[----:B------:R-:W-:Y:S01]  /*1b3a0*/  @!P2 PRMT R10, R2, 0x5410, RZ ;  /* 0x00005410020aa816 */ /* 0x000fe200000000ff */
[----:B------:R-:W-:Y:S01]  /*1b3b0*/  IMAD.MOV.U32 R218, RZ, RZ, R197 ;  /* 0x000000ffffda7224 */ /* 0x000fe200078e00c5 */
[----:B------:R2:W-:Y:S01]  /*1b3c0*/  MUFU.EX2 R2, R40 ;  /* 0x0000002800027308 */ /* 0x0005e20000000800 */
[----:B------:R1:W3:Y:S01]  /*1b3d0*/  LDL.LU.S16 R197, [R1+0x17c] ;  /* 0x00017c0001c57983 */ /* 0x0002e20000300600 */
[----:B------:R-:W-:-:S04]  /*1b3e0*/  PRMT R203, R73, 0x7610, R203 ;  /* 0x0000761049cb7816 */ /* 0x000fc800000000cb */
[----:B------:R-:W-:Y:S01]  /*1b3f0*/  @!P1 PRMT R6, R203, 0x5410, RZ ;  /* 0x00005410cb069816 */ /* 0x000fe200000000ff */
[----:B--2---:R-:W2:Y:S04]  /*1b400*/  LDL.LU R40, [R1+0x354] ;  /* 0x0003540001287983 */ /* 0x004ea80000300800 */
[----:B------:R1:W4:Y:S04]  /*1b410*/  LDL.LU.S16 R182, [R1+0x184] ;  /* 0x0001840001b67983 */ /* 0x0003280000300600 */
[----:B------:R1:W2:Y:S01]  /*1b420*/  LDL.LU.S16 R73, [R1+0x180] ;  /* 0x0001800001497983 */ /* 0x0002a20000300600 */
[----:B------:R1:W1:Y:S03]  /*1b430*/  MUFU.EX2 R203, R41 ;  /* 0x0000002900cb7308 */ /* 0x0002660000000800 */
[----:B-1----:R-:W2:Y:S01]  /*1b440*/  LDL.LU R41, [R1+0x350] ;  /* 0x0003500001297983 */ /* 0x002ea20000300800 */
[----:B------:R-:W-:-:S04]  /*1b450*/  LOP3.LUT R0, R0, 0xffff, RZ, 0xc0, !PT ;  /* 0x0000ffff00007812 */ /* 0x000fc800078ec0ff */
[----:B------:R-:W-:-:S04]  /*1b460*/  SHF.R.U32.HI R0, RZ, 0x8, R0 ;  /* 0x00000008ff007819 */ /* 0x000fc80000011600 */
[----:B------:R-:W-:-:S04]  /*1b470*/  LOP3.LUT R0, R0, 0xffff, RZ, 0xc0, !PT ;  /* 0x0000ffff00007812 */ /* 0x000fc800078ec0ff */
[----:B------:R-:W-:Y:S02]  /*1b480*/  ISETP.GE.U32.AND P2, PT, R191, R0, PT ;  /* 0x00000000bf00720c */ /* 0x000fe40003f46070 */
[----:B------:R-:W-:-:S04]  /*1b490*/  LOP3.LUT R0, R7, 0xff, RZ, 0xc0, !PT ;  /* 0x000000ff07007812 */ /* 0x000fc800078ec0ff */
[----:B------:R-:W-:Y:S02]  /*1b4a0*/  ISETP.GE.U32.AND P1, PT, R191, R0, PT ;  /* 0x00000000bf00720c */ /* 0x000fe40003f26070 */
[--C-:B------:R-:W-:Y:S02]  /*1b4b0*/  SHF.R.U32.HI R0, RZ, 0x8, R8.reuse ;  /* 0x00000008ff007819 */ /* 0x100fe40000011608 */
[C---:B------:R-:W-:Y:S02]  /*1b4c0*/  PRMT R8, R25.reuse, 0x7610, R8 ;  /* 0x0000761019087816 */ /* 0x040fe40000000008 */
[----:B------:R-:W-:Y:S01]  /*1b4d0*/  PRMT R7, R25, 0x7632, R7 ;  /* 0x0000763219077816 */ /* 0x000fe20000000007 */
[----:B------:R-:W-:Y:S04]  /*1b4e0*/  ST.E.U16 [R46.64+-0x100], R151 ;  /* 0xffff00972e007985 */ /* 0x000fe8000c10150a */
[----:B------:R-:W-:Y:S04]  /*1b4f0*/  ST.E.U16 [R46.64+-0xfe], R150 ;  /* 0xffff02962e007985 */ /* 0x000fe8000c10150a */
[----:B------:R-:W-:Y:S04]  /*1b500*/  ST.E.U16 [R44.64+-0x100], R147 ;  /* 0xffff00932c007985 */ /* 0x000fe8000c10150a */
[----:B------:R-:W-:Y:S04]  /*1b510*/  ST.E.U16 [R44.64+-0xfe], R149 ;  /* 0xffff02952c007985 */ /* 0x000fe8000c10150a */
[----:B------:R-:W-:Y:S04]  /*1b520*/  ST.E.U16 [R42.64+-0x100], R48 ;  /* 0xffff00302a007985 */ /* 0x000fe8000c10150a */
[----:B------:R-:W-:Y:S01]  /*1b530*/  ST.E.U16 [R42.64+-0xfe], R27 ;  /* 0xffff021b2a007985 */ /* 0x000fe2000c10150a */
[----:B---3--:R-:W-:-:S05]  /*1b540*/  @!P2 HADD2 R197, -R5.H0_H0, -RZ.H0_H0 ;  /* 0xa00000ff05c5a230 */ /* 0x008fca0000000900 */
[----:B------:R-:W-:-:S04]  /*1b550*/  PRMT R195, R197, 0x7610, R195 ;  /* 0x00007610c5c37816 */ /* 0x000fc800000000c3 */
[----:B------:R-:W-:Y:S01]  /*1b560*/  @!P2 PRMT R5, R195, 0x5410, RZ ;  /* 0x00005410c305a816 */ /* 0x000fe200000000ff */
[----:B----4-:R-:W-:Y:S02]  /*1b570*/  @!P5 HADD2 R182, -R8.H0_H0, -RZ.H0_H0 ;  /* 0xa00000ff08b6d230 */ /* 0x010fe40000000900 */
[----:B--2---:R-:W-:-:S03]  /*1b580*/  @!P4 HADD2 R73, -R7.H0_H0, -RZ.H0_H0 ;  /* 0xa00000ff0749c230 */ /* 0x004fc60000000900 */
[----:B------:R-:W-:Y:S02]  /*1b590*/  PRMT R72, R182, 0x7610, R72 ;  /* 0x00007610b6487816 */ /* 0x000fe40000000048 */
[----:B------:R-:W-:Y:S01]  /*1b5a0*/  PRMT R195, R8, 0x5410, R7 ;  /* 0x0000541008c37816 */ /* 0x000fe20000000007 */
[----:B------:R1:W2:Y:S01]  /*1b5b0*/  LDL.LU.S16 R182, [R1+0x18c] ;  /* 0x00018c0001b67983 */ /* 0x0002a20000300600 */
[----:B------:R-:W-:Y:S02]  /*1b5c0*/  PRMT R52, R73, 0x7610, R52 ;  /* 0x0000761049347816 */ /* 0x000fe40000000034 */
[----:B------:R-:W-:Y:S01]  /*1b5d0*/  @!P5 PRMT R8, R72, 0x5410, RZ ;  /* 0x000054104808d816 */ /* 0x000fe200000000ff */
[----:B------:R1:W3:Y:S01]  /*1b5e0*/  LDL.LU.S16 R73, [R1+0x188] ;  /* 0x0001880001497983 */ /* 0x0002e20000300600 */
[----:B------:R-:W-:-:S03]  /*1b5f0*/  @!P4 PRMT R7, R52, 0x5410, RZ ;  /* 0x000054103407c816 */ /* 0x000fc600000000ff */
[----:B------:R1:W4:Y:S04]  /*1b600*/  LDL.LU.S16 R72, [R1+0x194] ;  /* 0x0001940001487983 */ /* 0x0003280000300600 */
[----:B------:R1:W2:Y:S04]  /*1b610*/  LDL.LU.S16 R52, [R1+0x190] ;  /* 0x0001900001347983 */ /* 0x0002a80000300600 */
[----:B------:R-:W-:Y:S04]  /*1b620*/  ST.E.U16 [R40.64+-0x100], R15 ;  /* 0xffff000f28007985 */ /* 0x000fe8000c10150a */
[----:B------:R-:W-:Y:S04]  /*1b630*/  ST.E.U16 [R40.64+-0xfe], R26 ;  /* 0xffff021a28007985 */ /* 0x000fe8000c10150a */
[----:B------:R-:W-:Y:S04]  /*1b640*/  ST.E.U16 [R46.64+-0xf0], R99 ;  /* 0xffff10632e007985 */ /* 0x000fe8000c10150a */
[----:B------:R-:W-:Y:S04]  /*1b650*/  ST.E.U16 [R46.64+-0xee], R98 ;  /* 0xffff12622e007985 */ /* 0x000fe8000c10150a */
[----:B------:R1:W-:Y:S04]  /*1b660*/  ST.E.U16 [R44.64+-0xf0], R146 ;  /* 0xffff10922c007985 */ /* 0x0003e8000c10150a */
[----:B------:R-:W2:Y:S04]  /*1b670*/  LDL R248, [R1+0x2d0] ;  /* 0x0002d00001f87983 */ /* 0x000ea80000100800 */
[----:B------:R-:W2:Y:S04]  /*1b680*/  LDL R244, [R1+0x2c4] ;  /* 0x0002c40001f47983 */ /* 0x000ea80000100800 */
[----:B------:R-:W2:Y:S01]  /*1b690*/  LDL R237, [R1+0x2c8] ;  /* 0x0002c80001ed7983 */ /* 0x000ea20000100800 */
[----:B-1----:R-:W-:-:S03]  /*1b6a0*/  IMAD.MOV.U32 R146, RZ, RZ, R238 ;  /* 0x000000ffff927224 */ /* 0x002fc600078e00ee */
[----:B------:R-:W2:Y:S04]  /*1b6b0*/  LDL.LU R238, [R1+0x34c] ;  /* 0x00034c0001ee7983 */ /* 0x000ea80000300800 */
[----:B------:R-:W-:Y:S04]  /*1b6c0*/  ST.E.U16 [R44.64+-0xee], R148 ;  /* 0xffff12942c007985 */ /* 0x000fe8000c10150a */
        /* <DEDUP_REMOVED lines=29> */
[----:B------:R-:W-:Y:S01]  /*1b8a0*/  ST.E.U16 [R46.64+-0xae], R119 ;  /* 0xffff52772e007985 */ /* 0x000fe2000c10150a */
[----:B------:R-:W-:-:S03]  /*1b8b0*/  IMAD.MOV.U32 R147, RZ, RZ, R20 ;  /* 0x000000ffff937224 */ /* 0x000fc600078e0014 */
[----:B------:R-:W-:Y:S04]  /*1b8c0*/  ST.E.U16 [R44.64+-0xb0], R127 ;  /* 0xffff507f2c007985 */ /* 0x000fe8000c10150a */
[----:B------:R-:W-:Y:S04]  /*1b8d0*/  ST.E.U16 [R44.64+-0xae], R129 ;  /* 0xffff52812c007985 */ /* 0x000fe8000c10150a */
[----:B------:R-:W-:Y:S04]  /*1b8e0*/  ST.E.U16 [R42.64+-0xb0], R70 ;  /* 0xffff50462a007985 */ /* 0x000fe8000c10150a */
[----:B------:R-:W-:Y:S04]  /*1b8f0*/  ST.E.U16 [R42.64+-0xae], R69 ;  /* 0xffff52452a007985 */ /* 0x000fe8000c10150a */
[----:B------:R-:W-:Y:S04]  /*1b900*/  ST.E.U16 [R40.64+-0xb0], R68 ;  /* 0xffff504428007985 */ /* 0x000fe8000c10150a */
[----:B------:R-:W-:Y:S04]  /*1b910*/  ST.E.U16 [R40.64+-0xae], R67 ;  /* 0xffff524328007985 */ /* 0x000fe8000c10150a */
[----:B------:R2:W-:Y:S04]  /*1b920*/  ST.E.U16 [R46.64+-0x9e], R130 ;  /* 0xffff62822e007985 */ /* 0x0005e8000c10150a */
[----:B------:R-:W3:Y:S01]  /*1b930*/  LDL.LU R20, [R1+0x348] ;  /* 0x0003480001147983 */ /* 0x000ee20000300800 */
[----:B--2---:R-:W-:-:S03]  /*1b940*/  IMAD.MOV.U32 R130, RZ, RZ, R238 ;  /* 0x000000ffff827224 */ /* 0x004fc600078e00ee */
[----:B------:R-:W2:Y:S04]  /*1b950*/  LDL.LU R238, [R1+0x344] ;  /* 0x0003440001ee7983 */ /* 0x000ea80000300800 */
[----:B------:R1:W-:Y:S02]  /*1b960*/  ST.E.U16 [R46.64+-0xa0], R131 ;  /* 0xffff60832e007985 */ /* 0x0003e4000c10150a */
[----:B-1----:R-:W-:Y:S02]  /*1b970*/  IMAD.MOV.U32 R131, RZ, RZ, R236 ;  /* 0x000000ffff837224 */ /* 0x002fe400078e00ec */
[----:B------:R-:W4:Y:S01]  /*1b980*/  LDL.LU R236, [R1+0x340] ;  /* 0x0003400001ec7983 */ /* 0x000f220000300800 */
[----:B---3--:R-:W-:Y:S02]  /*1b990*/  IMAD.MOV.U32 R143, RZ, RZ, R20 ;  /* 0x000000ffff8f7224 */ /* 0x008fe400078e0014 */
[----:B--2---:R-:W-:-:S02]  /*1b9a0*/  IMAD.MOV.U32 R142, RZ, RZ, R238 ;  /* 0x000000ffff8e7224 */ /* 0x004fc400078e00ee */
[----:B------:R-:W2:Y:S04]  /*1b9b0*/  LDL.LU R238, [R1+0x33c] ;  /* 0x00033c0001ee7983 */ /* 0x000ea80000300800 */
[----:B------:R-:W3:Y:S01]  /*1b9c0*/  LDL.LU R20, [R1+0x338] ;  /* 0x0003380001147983 */ /* 0x000ee20000300800 */
[----:B------:R-:W-:-:S04]  /*1b9d0*/  LOP3.LUT R0, R0, 0xffff, RZ, 0xc0, !PT ;  /* 0x0000ffff00007812 */ /* 0x000fc800078ec0ff */
[----:B------:R-:W-:Y:S02]  /*1b9e0*/  ISETP.GE.U32.AND P2, PT, R191, R0, PT ;  /* 0x00000000bf00720c */ /* 0x000fe40003f46070 */
[----:B------:R-:W-:-:S04]  /*1b9f0*/  F2FP.PACK_AB R0, R203, R2 ;  /* 0x00000002cb00723e */ /* 0x000fc800000000ff */
[C---:B------:R-:W-:Y:S02]  /*1ba00*/  PRMT R4, R0.reuse, 0x7610, R4 ;  /* 0x0000761000047816 */ /* 0x040fe40000000004 */
[----:B------:R-:W-:Y:S01]  /*1ba10*/  PRMT R0, R0, 0x7632, R0 ;  /* 0x0000763200007816 */ /* 0x000fe20000000000 */
[----:B------:R-:W-:Y:S01]  /*1ba20*/  @!P1 HADD2 R182, -R157.H0_H0, -RZ.H0_H0 ;  /* 0xa00000ff9db69230 */ /* 0x000fe20000000900 */
[----:B------:R-:W-:-:S03]  /*1ba30*/  ISETP.GE.U32.AND P0, PT, R191, R3, PT ;  /* 0x00000003bf00720c */ /* 0x000fc60003f06070 */
[----:B------:R-:W-:Y:S01]  /*1ba40*/  @!P2 HADD2 R52, -R0.H0_H0, -RZ.H0_H0 ;  /* 0xa00000ff0034a230 */ /* 0x000fe20000000900 */
[--C-:B------:R-:W-:Y:S01]  /*1ba50*/  FADD.FTZ R197, R2, R51.reuse ;  /* 0x0000003302c57221 */ /* 0x100fe20000010000 */
[----:B----4-:R-:W-:Y:S01]  /*1ba60*/  @!P3 HADD2 R72, -R4.H0_H0, -RZ.H0_H0 ;  /* 0xa00000ff0448b230 */ /* 0x010fe20000000900 */
[----:B------:R-:W-:Y:S01]  /*1ba70*/  IMAD.WIDE.U32 R150, R248, -0x326172a9, RZ ;  /* 0xcd9e8d57f8967825 */ /* 0x000fe200078e00ff */
[----:B------:R-:W-:Y:S02]  /*1ba80*/  PRMT R51, R182, 0x7610, R51 ;  /* 0x00007610b6337816 */ /* 0x000fe40000000033 */
[----:B------:R-:W-:Y:S01]  /*1ba90*/  PRMT R2, R52, 0x7610, R2 ;  /* 0x0000761034027816 */ /* 0x000fe20000000002 */
[----:B------:R-:W-:Y:S01]  /*1baa0*/  FADD.FTZ R182, R193, R14 ;  /* 0x0000000ec1b67221 */ /* 0x000fe20000010000 */
[----:B------:R-:W-:Y:S02]  /*1bab0*/  PRMT R193, R4, 0x5410, R0 ;  /* 0x0000541004c17816 */ /* 0x000fe40000000000 */
[----:B------:R-:W-:-:S02]  /*1bac0*/  @!P2 PRMT R0, R2, 0x5410, RZ ;  /* 0x000054100200a816 */ /* 0x000fc400000000ff */
[----:B------:R-:W-:Y:S02]  /*1bad0*/  PRMT R3, R72, 0x7610, R3 ;  /* 0x0000761048037816 */ /* 0x000fe40000000003 */
[----:B------:R-:W-:Y:S01]  /*1bae0*/  LOP3.LUT R2, R244, R151, RZ, 0x3c, !PT ;  /* 0x00000097f4027212 */ /* 0x000fe200078e3cff */
[----:B------:R-:W-:Y:S01]  /*1baf0*/  @!P0 HADD2 R73, -R157.H1_H1, -RZ.H0_H0 ;  /* 0xa00000ff9d498230 */ /* 0x000fe20000000d00 */
[----:B------:R-:W-:Y:S01]  /*1bb00*/  @!P3 PRMT R4, R3, 0x5410, RZ ;  /* 0x000054100304b816 */ /* 0x000fe200000000ff */
[----:B------:R-:W-:Y:S02]  /*1bb10*/  IMAD.SHL.U32 R3, R235, 0x4, RZ ;  /* 0x00000004eb037824 */ /* 0x000fe400078e00ff */
[----:B------:R-:W-:Y:S01]  /*1bb20*/  IMAD.WIDE.U32 R98, R2, -0x2daee0ad, RZ ;  /* 0xd2511f5302627825 */ /* 0x000fe200078e00ff */
[----:B------:R-:W-:Y:S02]  /*1bb30*/  PRMT R49, R73, 0x7610, R49 ;  /* 0x0000761049317816 */ /* 0x000fe40000000031 */
[----:B------:R-:W-:-:S02]  /*1bb40*/  LOP3.LUT R14, R217, R247, R3, 0x96, !PT ;  /* 0x000000f7d90e7212 */ /* 0x000fc400078e9603 */
[----:B------:R-:W-:Y:S02]  /*1bb50*/  LOP3.LUT R2, R99, R237, R216, 0x96, !PT ;  /* 0x000000ed63027212 */ /* 0x000fe400078e96d8 */
[----:B------:R-:W-:Y:S01]  /*1bb60*/  LOP3.LUT R3, R158, R217, RZ, 0x3c, !PT ;  /* 0x000000d99e037212 */ /* 0x000fe200078e3cff */
[----:B------:R-:W-:Y:S01]  /*1bb70*/  ST.E.U16 [R44.64+-0xa0], R128 ;  /* 0xffff60802c007985 */ /* 0x000fe2000c10150a */
[----:B------:R-:W-:Y:S01]  /*1bb80*/  @P0 PRMT R24, R157, 0x7632, R24 ;  /* 0x000076329d180816 */ /* 0x000fe20000000018 */
[----:B------:R-:W-:Y:S01]  /*1bb90*/  IMAD.WIDE.U32 R72, R2, -0x326172a9, RZ ;  /* 0xcd9e8d5702487825 */ /* 0x000fe200078e00ff */
[----:B------:R-:W-:Y:S01]  /*1bba0*/  @!P0 PRMT R24, R49, 0x5410, RZ ;  /* 0x0000541031188816 */ /* 0x000fe200000000ff */
[----:B------:R-:W-:Y:S02]  /*1bbb0*/  ST.E.U16 [R44.64+-0x9e], R126 ;  /* 0xffff627e2c007985 */ /* 0x000fe4000c10150a */
[----:B------:R-:W-:Y:S02]  /*1bbc0*/  IMAD.WIDE.U32 R48, R14, -0x326172a9, RZ ;  /* 0xcd9e8d570e307825 */ /* 0x000fe400078e00ff */
[----:B------:R-:W-:Y:S02]  /*1bbd0*/  ST.E.U16 [R42.64+-0xa0], R66 ;  /* 0xffff60422a007985 */ /* 0x000fe4000c10150a */
[----:B------:R-:W-:-:S02]  /*1bbe0*/  IMAD.WIDE.U32 R2, R3, -0x326172a9, RZ ;  /* 0xcd9e8d5703027825 */ /* 0x000fc400078e00ff */
[----:B------:R-:W-:Y:S04]  /*1bbf0*/  ST.E.U16 [R42.64+-0x9e], R64 ;  /* 0xffff62402a007985 */ /* 0x000fe8000c10150a */
[----:B------:R-:W-:Y:S04]  /*1bc00*/  ST.E.U16 [R40.64+-0xa0], R65 ;  /* 0xffff604128007985 */ /* 0x000fe8000c10150a */
[----:B------:R-:W-:Y:S01]  /*1bc10*/  ST.E.U16 [R40.64+-0x9e], R61 ;  /* 0xffff623d28007985 */ /* 0x000fe2000c10150a */
[----:B------:R-:W-:-:S03]  /*1bc20*/  LOP3.LUT R27, R49, R240, R210, 0x96, !PT ;  /* 0x000000f0311b7212 */ /* 0x000fc600078e96d2 */
        /* <DEDUP_REMOVED lines=8> */
[----:B------:R-:W-:Y:S04]  /*1bcb0*/  ST.E.U16 [R42.64+-0x90], R57 ;  /* 0xffff70392a007985 */ /* 0x000fe8000c10150a */
[----:B------:R-:W-:Y:S01]  /*1bcc0*/  ST.E.U16 [R42.64+-0x8e], R56 ;  /* 0xffff72382a007985 */ /* 0x000fe2000c10150a */
[----:B------:R-:W-:-:S03]  /*1bcd0*/  @P1 PRMT R25, R157, 0x7610, R25 ;  /* 0x000076109d191816 */ /* 0x000fc60000000019 */
[----:B------:R-:W-:Y:S01]  /*1bce0*/  ST.E.U16 [R40.64+-0x90], R59 ;  /* 0xffff703b28007985 */ /* 0x000fe2000c10150a */
[----:B------:R-:W-:-:S03]  /*1bcf0*/  LOP3.LUT R48, R133, R239, R2, 0x96, !PT ;  /* 0x000000ef85307212 */ /* 0x000fc600078e9602 */
[----:B------:R-:W-:Y:S01]  /*1bd00*/  ST.E.U16 [R40.64+-0x8e], R58 ;  /* 0xffff723a28007985 */ /* 0x000fe2000c10150a */
[----:B------:R-:W-:-:S03]  /*1bd10*/  @!P1 PRMT R25, R51, 0x5410, RZ ;  /* 0x0000541033199816 */ /* 0x000fc600000000ff */
[----:B------:R-:W-:Y:S04]  /*1bd20*/  ST.E.U16 [R46.64+-0x80], R115 ;  /* 0xffff80732e007985 */ /* 0x000fe8000c10150a */
[----:B------:R-:W-:Y:S01]  /*1bd30*/  ST.E.U16 [R46.64+-0x7e], R114 ;  /* 0xffff82722e007985 */ /* 0x000fe2000c10150a */
[----:B------:R-:W-:-:S03]  /*1bd40*/  LOP3.LUT R51, R3, R240, R150, 0x96, !PT ;  /* 0x000000f003337212 */ /* 0x000fc600078e9696 */
[----:B------:R-:W-:Y:S01]  /*1bd50*/  ST.E.U16 [R44.64+-0x80], R112 ;  /* 0xffff80702c007985 */ /* 0x000fe2000c10150a */
[----:B------:R-:W-:-:S03]  /*1bd60*/  LOP3.LUT R52, R73, R239, R2, 0x96, !PT ;  /* 0x000000ef49347212 */ /* 0x000fc600078e9602 */
[----:B------:R-:W-:Y:S01]  /*1bd70*/  ST.E.U16 [R44.64+-0x7e], R113 ;  /* 0xffff82712c007985 */ /* 0x000fe2000c10150a */
[----:B------:R-:W-:-:S03]  /*1bd80*/  IMAD.WIDE.U32 R54, R27, -0x2daee0ad, RZ ;  /* 0xd2511f531b367825 */ /* 0x000fc600078e00ff */
        /* <DEDUP_REMOVED lines=20> */
[----:B------:R-:W-:-:S03]  /*1bed0*/  LOP3.LUT R15, R15, R242, R74, 0x96, !PT ;  /* 0x000000f20f0f7212 */ /* 0x000fc600078e964a */
        /* <DEDUP_REMOVED lines=16> */
[----:B------:R-:W-:Y:S01]  /*1bfe0*/  ST.E.U16 [R46.64+-0x4e], R102 ;  /* 0xffffb2662e007985 */ /* 0x000fe2000c10150a */
[----:B------:R-:W-:-:S03]  /*1bff0*/  IMAD.WIDE.U32 R50, R15, -0x326172a9, RZ ;  /* 0xcd9e8d570f327825 */ /* 0x000fc600078e00ff */
[----:B------:R-:W-:Y:S04]  /*1c000*/  ST.E.U16 [R44.64+-0x50], R101 ;  /* 0xffffb0652c007985 */ /* 0x000fe8000c10150a */
        /* <DEDUP_REMOVED lines=13> */
[----:B------:R-:W-:-:S03]  /*1c0e0*/  LOP3.LUT R49, R49, R233, R132, 0x96, !PT ;  /* 0x000000e931317212 */ /* 0x000fc600078e9684 */
[----:B------:R-:W-:Y:S01]  /*1c0f0*/  ST.E.U16 [R44.64+-0x3e], R95 ;  /* 0xffffc25f2c007985 */ /* 0x000fe2000c10150a */
[----:B------:R-:W-:-:S03]  /*1c100*/  LOP3.LUT R48, R27, R233, R72, 0x96, !PT ;  /* 0x000000e91b307212 */ /* 0x000fc600078e9648 */
[----:B------:R-:W-:Y:S01]  /*1c110*/  ST.E.U16 [R42.64+-0x40], R18 ;  /* 0xffffc0122a007985 */ /* 0x000fe2000c10150a */
[----:B------:R-:W-:-:S03]  /*1c120*/  LOP3.LUT R15, R51, R249, R26, 0x96, !PT ;  /* 0x000000f9330f7212 */ /* 0x000fc600078e961a */
[----:B------:R-:W-:Y:S04]  /*1c130*/  ST.E.U16 [R42.64+-0x3e], R17 ;  /* 0xffffc2112a007985 */ /* 0x000fe8000c10150a */
[----:B------:R1:W-:Y:S04]  /*1c140*/  ST.E.U16 [R40.64+-0x40], R16 ;  /* 0xffffc01028007985 */ /* 0x0003e8000c10150a */
[----:B------:R-:W-:Y:S04]  /*1c150*/  ST.E.U16 [R40.64+-0x3e], R13 ;  /* 0xffffc20d28007985 */ /* 0x000fe8000c10150a */
        /* <DEDUP_REMOVED lines=19> */
[----:B------:R-:W-:-:S03]  /*1c290*/  LOP3.LUT R3, R3, R251, R14, 0x96, !PT ;  /* 0x000000fb03037212 */ /* 0x000fc600078e960e */
[----:B------:R-:W-:Y:S04]  /*1c2a0*/  ST.E.U16 [R40.64+-0x20], R8 ;  /* 0xffffe00828007985 */ /* 0x000fe8000c10150a */
[----:B------:R-:W-:Y:S01]  /*1c2b0*/  ST.E.U16 [R40.64+-0x1e], R7 ;  /* 0xffffe20728007985 */ /* 0x000fe2000c10150a */
[----:B------:R-:W-:-:S03]  /*1c2c0*/  LOP3.LUT R2, R49, R243, R2, 0x96, !PT ;  /* 0x000000f331027212 */ /* 0x000fc600078e9602 */
[----:B------:R-:W-:Y:S04]  /*1c2d0*/  ST.E.U16 [R46.64+-0x10], R85 ;  /* 0xfffff0552e007985 */ /* 0x000fe8000c10150a */
[----:B------:R-:W-:Y:S04]  /*1c2e0*/  ST.E.U16 [R46.64+-0xe], R84 ;  /* 0xfffff2542e007985 */ /* 0x000fe8000c10150a */
[----:B------:R-:W-:Y:S04]  /*1c2f0*/  ST.E.U16 [R44.64+-0x10], R83 ;  /* 0xfffff0532c007985 */ /* 0x000fe8000c10150a */
[----:B------:R-:W-:Y:S04]  /*1c300*/  ST.E.U16 [R44.64+-0xe], R82 ;  /* 0xfffff2522c007985 */ /* 0x000fe8000c10150a */
[----:B------:R4:W-:Y:S04]  /*1c310*/  ST.E.U16 [R42.64+-0x10], R4 ;  /* 0xfffff0042a007985 */ /* 0x0009e8000c10150a */
[----:B------:R3:W-:Y:S04]  /*1c320*/  ST.E.U16 [R42.64+-0xe], R0 ;  /* 0xfffff2002a007985 */ /* 0x0007e8000c10150a */
[----:B------:R-:W-:Y:S04]  /*1c330*/  ST.E.U16 [R40.64+-0x10], R25 ;  /* 0xfffff01928007985 */ /* 0x000fe8000c10150a */
[----:B------:R3:W-:Y:S01]  /*1c340*/  ST.E.U16 [R40.64+-0xe], R24 ;  /* 0xfffff21828007985 */ /* 0x0007e2000c10150a */
[----:B-1----:R-:W-:-:S03]  /*1c350*/  IMAD.WIDE.U32 R16, R3, -0x326172a9, RZ ;  /* 0xcd9e8d5703107825 */ /* 0x002fc600078e00ff */
[----:B------:R-:W1:Y:S01]  /*1c360*/  LDSM.16.MT88.4 R28, [R236+0x4000] ;  /* 0x00400000ec1c783b */ /* 0x000e620000004200 */
[----:B------:R-:W-:-:S03]  /*1c370*/  IMAD.WIDE.U32 R2, R2, -0x326172a9, RZ ;  /* 0xcd9e8d5702027825 */ /* 0x000fc600078e00ff */
[----:B--2---:R-:W2:Y:S01]  /*1c380*/  LDSM.16.MT88.4 R32, [R238+0x4000] ;  /* 0x00400000ee20783b */ /* 0x004ea20000004200 */
[----:B----4-:R-:W-:-:S04]  /*1c390*/  IMAD.WIDE.U32 R4, R53, -0x326172a9, RZ ;  /* 0xcd9e8d5735047825 */ /* 0x010fc800078e00ff */
[----:B------:R-:W-:Y:S01]  /*1c3a0*/  IMAD.MOV.U32 R140, RZ, RZ, R226 ;  /* 0x000000ffff8c7224 */ /* 0x000fe200078e00e2 */
[----:B---3--:R-:W-:Y:S01]  /*1c3b0*/  LOP3.LUT R0, R3, R177, R16, 0x96, !PT ;  /* 0x000000b103007212 */ /* 0x008fe200078e9610 */
[----:B------:R-:W-:Y:S01]  /*1c3c0*/  IMAD.MOV.U32 R141, RZ, RZ, R225 ;  /* 0x000000ffff8d7224 */ /* 0x000fe200078e00e1 */
[----:B------:R-:W-:Y:S01]  /*1c3d0*/  LOP3.LUT R3, R2, 0xffff, RZ, 0xc0, !PT ;  /* 0x0000ffff02037812 */ /* 0x000fe200078ec0ff */
[----:B------:R-:W-:Y:S02]  /*1c3e0*/  IMAD.MOV.U32 R144, RZ, RZ, R232 ;  /* 0x000000ffff907224 */ /* 0x000fe400078e00e8 */
[----:B------:R-:W-:Y:S01]  /*1c3f0*/  IMAD.WIDE.U32 R40, R52, -0x326172a9, RZ ;  /* 0xcd9e8d5734287825 */ /* 0x000fe200078e00ff */
[----:B------:R-:W-:Y:S01]  /*1c400*/  LOP3.LUT R10, R2, 0xff, RZ, 0xc0, !PT ;  /* 0x000000ff020a7812 */ /* 0x000fe200078ec0ff */
[----:B------:R-:W-:Y:S01]  /*1c410*/  LDSM.16.MT88.4 R36, [R238+0x4400] ;  /* 0x00440000ee24783b */ /* 0x000fe20000004200 */
[----:B------:R-:W-:Y:S02]  /*1c420*/  SHF.R.U32.HI R9, RZ, 0x18, R2 ;  /* 0x00000018ff097819 */ /* 0x000fe40000011602 */
[----:B------:R-:W-:-:S02]  /*1c430*/  LOP3.LUT R21, R41, R249, R4, 0x96, !PT ;  /* 0x000000f929157212 */ /* 0x000fc400078e9604 */
[----:B------:R-:W-:Y:S02]  /*1c440*/  SHF.R.U32.HI R4, RZ, 0x10, R2 ;  /* 0x00000010ff047819 */ /* 0x000fe40000011602 */
[----:B------:R-:W-:Y:S02]  /*1c450*/  SHF.R.U32.HI R6, RZ, 0x8, R3 ;  /* 0x00000008ff067819 */ /* 0x000fe40000011603 */
[----:B------:R-:W-:Y:S02]  /*1c460*/  LOP3.LUT R2, R0, 0xffff, RZ, 0xc0, !PT ;  /* 0x0000ffff00027812 */ /* 0x000fe400078ec0ff */
[----:B------:R-:W-:Y:S02]  /*1c470*/  SHF.R.U32.HI R3, RZ, 0x10, R0 ;  /* 0x00000010ff037819 */ /* 0x000fe40000011600 */
[----:B------:R-:W-:Y:S02]  /*1c480*/  LOP3.LUT R42, R5, R233, R72, 0x96, !PT ;  /* 0x000000e9052a7212 */ /* 0x000fe400078e9648 */
[----:B------:R-:W-:-:S02]  /*1c490*/  LOP3.LUT R5, R4, 0xff, RZ, 0xc0, !PT ;  /* 0x000000ff04057812 */ /* 0x000fc400078ec0ff */
[----:B------:R-:W-:Y:S02]  /*1c4a0*/  SHF.R.U32.HI R4, RZ, 0x8, R2 ;  /* 0x00000008ff047819 */ /* 0x000fe40000011602 */
[----:B------:R-:W-:Y:S02]  /*1c4b0*/  LOP3.LUT R8, R0, 0xff, RZ, 0xc0, !PT ;  /* 0x000000ff00087812 */ /* 0x000fe400078ec0ff */
[----:B------:R-:W-:Y:S02]  /*1c4c0*/  SHF.R.U32.HI R7, RZ, 0x18, R0 ;  /* 0x00000018ff077819 */ /* 0x000fe40000011600 */
[----:B------:R-:W-:Y:S02]  /*1c4d0*/  LOP3.LUT R2, R3, 0xff, RZ, 0xc0, !PT ;  /* 0x000000ff03027812 */ /* 0x000fe400078ec0ff */
[----:B------:R-:W-:Y:S02]  /*1c4e0*/  PRMT R0, R10, 0x5410, R6 ;  /* 0x000054100a007816 */ /* 0x000fe40000000006 */
[----:B------:R-:W-:-:S02]  /*1c4f0*/  PRMT R3, R5, 0x5410, R9 ;  /* 0x0000541005037816 */ /* 0x000fc40000000009 */
[----:B------:R-:W-:Y:S02]  /*1c500*/  PRMT R4, R8, 0x5410, R4 ;  /* 0x0000541008047816 */ /* 0x000fe40000000004 */
[----:B------:R-:W-:Y:S01]  /*1c510*/  PRMT R2, R2, 0x5410, R7 ;  /* 0x0000541002027816 */ /* 0x000fe20000000007 */
[--C-:B------:R-:W-:Y:S02]  /*1c520*/  HSET2.LE.AND R0, R0, R20.reuse, PT ;  /* 0x0000001400007233 */ /* 0x100fe40003803000 */
[--C-:B------:R-:W-:Y:S02]  /*1c530*/  HSET2.LE.AND R7, R3, R20.reuse, PT ;  /* 0x0000001403077233 */ /* 0x100fe40003803000 */
[--C-:B------:R-:W-:Y:S02]  /*1c540*/  HSET2.LE.AND R4, R4, R20.reuse, PT ;  /* 0x0000001404047233 */ /* 0x100fe40003803000 */
[----:B------:R-:W-:Y:S01]  /*1c550*/  HSET2.LE.AND R5, R2, R20, PT ;  /* 0x0000001402057233 */ /* 0x000fe20003803000 */
[----:B------:R-:W-:-:S02]  /*1c560*/  LOP3.LUT R6, R153, R0, RZ, 0xc0, !PT ;  /* 0x0000000099067212 */ /* 0x000fc400078ec0ff */
[----:B------:R-:W-:Y:S02]  /*1c570*/  LOP3.LUT R7, R152, R7, RZ, 0xc0, !PT ;  /* 0x0000000798077212 */ /* 0x000fe400078ec0ff */
[----:B------:R-:W-:Y:S02]  /*1c580*/  LOP3.LUT R4, R156, R4, RZ, 0xc0, !PT ;  /* 0x000000049c047212 */ /* 0x000fe400078ec0ff */
[----:B------:R-:W-:Y:S01]  /*1c590*/  LOP3.LUT R5, R154, R5, RZ, 0xc0, !PT ;  /* 0x000000059a057212 */ /* 0x000fe200078ec0ff */
[----:B------:R-:W-:-:S06]  /*1c5a0*/  IMAD.MOV.U32 R145, RZ, RZ, R229 ;  /* 0x000000ffff917224 */ /* 0x000fcc00078e00e5 */
[----:B-1----:R-:W-:Y:S01]  /*1c5b0*/  HMMA.16816.F32 R68, R4, R28, R140 ;  /* 0x0000001c0444723c */ /* 0x002fe2000000188c */
[----:B------:R-:W3:Y:S04]  /*1c5c0*/  LDL.LU R142, [R1+0x168] ;  /* 0x00016800018e7983 */ /* 0x000ee80000300800 */
[----:B------:R-:W3:Y:S02]  /*1c5d0*/  LDL.LU R143, [R1+0x16c] ;  /* 0x00016c00018f7983 */ /* 0x000ee40000300800 */
[----:B------:R-:W-:Y:S02]  /*1c5e0*/  IMAD.MOV.U32 R140, RZ, RZ, R221 ;  /* 0x000000ffff8c7224 */ /* 0x000fe400078e00dd */
[----:B------:R-:W4:Y:S01]  /*1c5f0*/  LDL.LU R226, [R1+0x1d0] ;  /* 0x0001d00001e27983 */ /* 0x000f220000300800 */
[----:B------:R-:W-:-:S03]  /*1c600*/  IMAD.MOV.U32 R141, RZ, RZ, R212 ;  /* 0x000000ffff8d7224 */ /* 0x000fc600078e00d4 */
[----:B------:R-:W4:Y:S04]  /*1c610*/  LDL.LU R225, [R1+0x1c4] ;  /* 0x0001c40001e17983 */ /* 0x000f280000300800 */
[----:B------:R-:W4:Y:S01]  /*1c620*/  LDL.LU R221, [R1+0x1e8] ;  /* 0x0001e80001dd7983 */ /* 0x000f220000300800 */
[----:B--2---:R-:W-:Y:S03]  /*1c630*/  HMMA.16816.F32 R64, R4, R32, R144 ;  /* 0x000000200440723c */ /* 0x004fe60000001890 */
[----:B------:R-:W2:Y:S04]  /*1c640*/  LDL.LU R212, [R1+0x1dc] ;  /* 0x0001dc0001d47983 */ /* 0x000ea80000300800 */
[----:B------:R-:W2:Y:S04]  /*1c650*/  LDL.LU R144, [R1+0x220] ;  /* 0x0002200001907983 */ /* 0x000ea80000300800 */
[----:B------:R-:W2:Y:S04]  /*1c660*/  LDL.LU R145, [R1+0x224] ;  /* 0x0002240001917983 */ /* 0x000ea80000300800 */
[----:B------:R-:W2:Y:S04]  /*1c670*/  LDL.LU R146, [R1+0x228] ;  /* 0x0002280001927983 */ /* 0x000ea80000300800 */
[----:B------:R-:W2:Y:S01]  /*1c680*/  LDL.LU R147, [R1+0x22c] ;  /* 0x00022c0001937983 */ /* 0x000ea20000300800 */
[----:B------:R-:W-:Y:S01]  /*1c690*/  IMAD.WIDE.U32 R44, R60, -0x2daee0ad, RZ ;  /* 0xd2511f533c2c7825 */ /* 0x000fe200078e00ff */
[----:B------:R-:W-:-:S04]  /*1c6a0*/  LOP3.LUT R27, R27, R251, R76, 0x96, !PT ;  /* 0x000000fb1b1b7212 */ /* 0x000fc800078e964c */
[----:B------:R-:W-:Y:S01]  /*1c6b0*/  LOP3.LUT R11, R45, R243, R26, 0x96, !PT ;  /* 0x000000f32d0b7212 */ /* 0x000fe200078e961a */
[----:B------:R-:W-:-:S04]  /*1c6c0*/  IMAD.WIDE.U32 R18, R27, -0x326172a9, RZ ;  /* 0xcd9e8d571b127825 */ /* 0x000fc800078e00ff */
[----:B------:R-:W-:Y:S02]  /*1c6d0*/  IMAD.MOV.U32 R128, RZ, RZ, R228 ;  /* 0x000000ffff807224 */ /* 0x000fe400078e00e4 */
[----:B------:R-:W-:Y:S02]  /*1c6e0*/  IMAD.MOV.U32 R129, RZ, RZ, R227 ;  /* 0x000000ffff817224 */ /* 0x000fe400078e00e3 */
[----:B------:R-:W-:Y:S01]  /*1c6f0*/  IMAD.WIDE.U32 R22, R51, -0x2daee0ad, RZ ;  /* 0xd2511f5333167825 */ /* 0x000fe200078e00ff */
[----:B------:R-:W-:Y:S01]  /*1c700*/  LOP3.LUT R12, R17, R245, R50, 0x96, !PT ;  /* 0x000000f5110c7212 */ /* 0x000fe200078e9632 */
[----:B------:R-:W1:Y:S02]  /*1c710*/  LDSM.16.MT88.4 R24, [R236+0x4400] ;  /* 0x00440000ec18783b */ /* 0x000e640000004200 */
[----:B------:R-:W-:-:S05]  /*1c720*/  IMAD.WIDE.U32 R2, R11, -0x326172a9, RZ ;  /* 0xcd9e8d570b027825 */ /* 0x000fca00078e00ff */
[----:B------:R-:W-:Y:S02]  /*1c730*/  LOP3.LUT R0, R3, R177, R18, 0x96, !PT ;  /* 0x000000b103007212 */ /* 0x000fe400078e9612 */
[C---:B------:R-:W-:Y:S02]  /*1c740*/  LOP3.LUT R3, R2.reuse, 0xffff, RZ, 0xc0, !PT ;  /* 0x0000ffff02037812 */ /* 0x040fe400078ec0ff */
[----:B------:R-:W-:Y:S02]  /*1c750*/  LOP3.LUT R15, R2, 0xff, RZ, 0xc0, !PT ;  /* 0x000000ff020f7812 */ /* 0x000fe400078ec0ff */
[--C-:B------:R-:W-:Y:S02]  /*1c760*/  SHF.R.U32.HI R8, RZ, 0x10, R2.reuse ;  /* 0x00000010ff087819 */ /* 0x100fe40000011602 */
[----:B------:R-:W-:Y:S02]  /*1c770*/  SHF.R.U32.HI R14, RZ, 0x18, R2 ;  /* 0x00000018ff0e7819 */ /* 0x000fe40000011602 */
[----:B------:R-:W-:-:S02]  /*1c780*/  SHF.R.U32.HI R13, RZ, 0x8, R3 ;  /* 0x00000008ff0d7819 */ /* 0x000fc40000011603 */
[----:B------:R-:W-:Y:S02]  /*1c790*/  LOP3.LUT R2, R0, 0xffff, RZ, 0xc0, !PT ;  /* 0x0000ffff00027812 */ /* 0x000fe400078ec0ff */
[----:B------:R-:W-:Y:S02]  /*1c7a0*/  SHF.R.U32.HI R3, RZ, 0x10, R0 ;  /* 0x00000010ff037819 */ /* 0x000fe40000011600 */
[----:B------:R-:W-:Y:S02]  /*1c7b0*/  LOP3.LUT R11, R8, 0xff, RZ, 0xc0, !PT ;  /* 0x000000ff080b7812 */ /* 0x000fe400078ec0ff */
[----:B------:R-:W-:Y:S02]  /*1c7c0*/  SHF.R.U32.HI R8, RZ, 0x8, R2 ;  /* 0x00000008ff087819 */ /* 0x000fe40000011602 */
[----:B------:R-:W-:Y:S02]  /*1c7d0*/  LOP3.LUT R10, R0, 0xff, RZ, 0xc0, !PT ;  /* 0x000000ff000a7812 */ /* 0x000fe400078ec0ff */
[----:B------:R-:W-:-:S02]  /*1c7e0*/  SHF.R.U32.HI R9, RZ, 0x18, R0 ;  /* 0x00000018ff097819 */ /* 0x000fc40000011600 */
[----:B------:R-:W-:Y:S02]  /*1c7f0*/  LOP3.LUT R2, R3, 0xff, RZ, 0xc0, !PT ;  /* 0x000000ff03027812 */ /* 0x000fe400078ec0ff */
[----:B------:R-:W-:Y:S02]  /*1c800*/  PRMT R0, R15, 0x5410, R13 ;  /* 0x000054100f007816 */ /* 0x000fe4000000000d */
[----:B------:R-:W-:Y:S02]  /*1c810*/  PRMT R3, R11, 0x5410, R14 ;  /* 0x000054100b037816 */ /* 0x000fe4000000000e */
[----:B------:R-:W-:Y:S02]  /*1c820*/  PRMT R8, R10, 0x5410, R8 ;  /* 0x000054100a087816 */ /* 0x000fe40000000008 */
[----:B------:R-:W-:Y:S01]  /*1c830*/  PRMT R2, R2, 0x5410, R9 ;  /* 0x0000541002027816 */ /* 0x000fe20000000009 */
[--C-:B------:R-:W-:Y:S02]  /*1c840*/  HSET2.LE.AND R0, R0, R20.reuse, PT ;  /* 0x0000001400007233 */ /* 0x100fe40003803000 */
[----:B------:R-:W-:-:S02]  /*1c850*/  HSET2.LE.AND R11, R3, R20, PT ;  /* 0x00000014030b7233 */ /* 0x000fc40003803000 */
[--C-:B------:R-:W-:Y:S02]  /*1c860*/  HSET2.LE.AND R8, R8, R20.reuse, PT ;  /* 0x0000001408087233 */ /* 0x100fe40003803000 */
[----:B------:R-:W-:Y:S01]  /*1c870*/  HSET2.LE.AND R9, R2, R20, PT ;  /* 0x0000001402097233 */ /* 0x000fe20003803000 */
[----:B------:R-:W-:Y:S02]  /*1c880*/  LOP3.LUT R23, R23, R251, R78, 0x96, !PT ;  /* 0x000000fb17177212 */ /* 0x000fe400078e964e */
[C---:B------:R-:W-:Y:S01]  /*1c890*/  HMMA.16816.F32 R76, R4.reuse, R30, R128 ;  /* 0x0000001e044c723c */ /* 0x040fe20000001880 */
[----:B------:R-:W2:Y:S04]  /*1c8a0*/  LDL.LU R128, [R1+0x230] ;  /* 0x0002300001807983 */ /* 0x000ea80000300800 */
[----:B------:R-:W2:Y:S04]  /*1c8b0*/  LDL.LU R129, [R1+0x234] ;  /* 0x0002340001817983 */ /* 0x000ea80000300800 */
[----:B------:R-:W2:Y:S04]  /*1c8c0*/  LDL.LU R130, [R1+0x238] ;  /* 0x0002380001827983 */ /* 0x000ea80000300800 */
[----:B------:R-:W2:Y:S01]  /*1c8d0*/  LDL.LU R131, [R1+0x23c] ;  /* 0x00023c0001837983 */ /* 0x000ea20000300800 */
[----:B---3--:R-:W-:Y:S03]  /*1c8e0*/  HMMA.16816.F32 R52, R4, R34, R140 ;  /* 0x000000220434723c */ /* 0x008fe6000000188c */
[----:B------:R-:W3:Y:S01]  /*1c8f0*/  LDL.LU R140, [R1+0x240] ;  /* 0x00024000018c7983 */ /* 0x000ee20000300800 */
[----:B----4-:R-:W-:-:S03]  /*1c900*/  LOP3.LUT R10, R226, R0, RZ, 0xc0, !PT ;  /* 0x00000000e20a7212 */ /* 0x010fc600078ec0ff */
[----:B------:R-:W3:Y:S01]  /*1c910*/  LDL.LU R141, [R1+0x244] ;  /* 0x00024400018d7983 */ /* 0x000ee20000300800 */
[----:B------:R-:W-:-:S03]  /*1c920*/  LOP3.LUT R11, R225, R11, RZ, 0xc0, !PT ;  /* 0x0000000be10b7212 */ /* 0x000fc600078ec0ff */
[----:B------:R-:W3:Y:S01]  /*1c930*/  LDL.LU R142, [R1+0x248] ;  /* 0x00024800018e7983 */ /* 0x000ee20000300800 */
[----:B------:R-:W-:-:S03]  /*1c940*/  LOP3.LUT R8, R221, R8, RZ, 0xc0, !PT ;  /* 0x00000008dd087212 */ /* 0x000fc600078ec0ff */
[----:B------:R-:W3:Y:S01]  /*1c950*/  LDL.LU R143, [R1+0x24c] ;  /* 0x00024c00018f7983 */ /* 0x000ee20000300800 */
[----:B--2---:R-:W-:-:S07]  /*1c960*/  LOP3.LUT R9, R212, R9, RZ, 0xc0, !PT ;  /* 0x00000009d4097212 */ /* 0x004fce00078ec0ff */
[----:B------:R-:W-:Y:S01]  /*1c970*/  HMMA.16816.F32 R56, R8, R28, R144 ;  /* 0x0000001c0838723c */ /* 0x000fe20000001890 */
[----:B------:R-:W2:Y:S04]  /*1c980*/  LDL.LU R144, [R1+0x250] ;  /* 0x0002500001907983 */ /* 0x000ea80000300800 */
[----:B------:R-:W2:Y:S04]  /*1c990*/  LDL.LU R145, [R1+0x254] ;  /* 0x0002540001917983 */ /* 0x000ea80000300800 */
[----:B------:R-:W2:Y:S04]  /*1c9a0*/  LDL.LU R146, [R1+0x258] ;  /* 0x0002580001927983 */ /* 0x000ea80000300800 */
[----:B------:R-:W2:Y:S04]  /*1c9b0*/  LDL.LU R147, [R1+0x25c] ;  /* 0x00025c0001937983 */ /* 0x000ea80000300800 */
[----:B------:R-:W4:Y:S01]  /*1c9c0*/  LDL.LU R212, [R1+0x1f0] ;  /* 0x0001f00001d47983 */ /* 0x000f220000300800 */
[----:B------:R-:W-:-:S05]  /*1c9d0*/  IMAD.WIDE.U32 R2, R12, -0x2daee0ad, RZ ;  /* 0xd2511f530c027825 */ /* 0x000fca00078e00ff */
[C---:B------:R-:W-:Y:S02]  /*1c9e0*/  LOP3.LUT R4, R2.reuse, 0xffff, RZ, 0xc0, !PT ;  /* 0x0000ffff02047812 */ /* 0x040fe400078ec0ff */
[----:B------:R-:W-:Y:S02]  /*1c9f0*/  SHF.R.U32.HI R5, RZ, 0x10, R2 ;  /* 0x00000010ff057819 */ /* 0x000fe40000011602 */
[----:B------:R-:W-:Y:S02]  /*1ca00*/  LOP3.LUT R6, R2, 0xff, RZ, 0xc0, !PT ;  /* 0x000000ff02067812 */ /* 0x000fe400078ec0ff */
[----:B------:R-:W-:Y:S02]  /*1ca10*/  SHF.R.U32.HI R4, RZ, 0x8, R4 ;  /* 0x00000008ff047819 */ /* 0x000fe40000011604 */
[----:B------:R-:W-:Y:S02]  /*1ca20*/  LOP3.LUT R0, R3, R173, R48, 0x96, !PT ;  /* 0x000000ad03007212 */ /* 0x000fe400078e9630 */
[----:B------:R-:W-:-:S02]  /*1ca30*/  SHF.R.U32.HI R3, RZ, 0x18, R2 ;  /* 0x00000018ff037819 */ /* 0x000fc40000011602 */
[----:B------:R-:W-:Y:S02]  /*1ca40*/  LOP3.LUT R2, R5, 0xff, RZ, 0xc0, !PT ;  /* 0x000000ff05027812 */ /* 0x000fe400078ec0ff */
[----:B------:R-:W-:Y:S02]  /*1ca50*/  PRMT R12, R6, 0x5410, R4 ;  /* 0x00005410060c7816 */ /* 0x000fe40000000004 */
[----:B------:R-:W-:Y:S02]  /*1ca60*/  LOP3.LUT R4, R0, 0xffff, RZ, 0xc0, !PT ;  /* 0x0000ffff00047812 */ /* 0x000fe400078ec0ff */
[----:B------:R-:W-:Y:S02]  /*1ca70*/  PRMT R6, R2, 0x5410, R3 ;  /* 0x0000541002067816 */ /* 0x000fe40000000003 */
[----:B------:R-:W-:Y:S02]  /*1ca80*/  LOP3.LUT R3, R0, 0xff, RZ, 0xc0, !PT ;  /* 0x000000ff00037812 */ /* 0x000fe400078ec0ff */
[----:B------:R-:W-:-:S02]  /*1ca90*/  SHF.R.U32.HI R4, RZ, 0x8, R4 ;  /* 0x00000008ff047819 */ /* 0x000fc40000011604 */
[----:B------:R-:W-:Y:S02]  /*1caa0*/  SHF.R.U32.HI R2, RZ, 0x10, R0 ;  /* 0x00000010ff027819 */ /* 0x000fe40000011600 */
[----:B------:R-:W-:Y:S02]  /*1cab0*/  PRMT R3, R3, 0x5410, R4 ;  /* 0x0000541003037816 */ /* 0x000fe40000000004 */
[----:B------:R-:W-:Y:S02]  /*1cac0*/  SHF.R.U32.HI R7, RZ, 0x18, R0 ;  /* 0x00000018ff077819 */ /* 0x000fe40000011600 */
[----:B------:R-:W-:Y:S01]  /*1cad0*/  LOP3.LUT R5, R2, 0xff, RZ, 0xc0, !PT ;  /* 0x000000ff02057812 */ /* 0x000fe200078ec0ff */
[--C-:B------:R-:W-:Y:S01]  /*1cae0*/  HSET2.LE.AND R0, R12, R20.reuse, PT ;  /* 0x000000140c007233 */ /* 0x100fe20003803000 */
[----:B------:R-:W-:Y:S01]  /*1caf0*/  LOP3.LUT R14, R19, R245, R74, 0x96, !PT ;  /* 0x000000f5130e7212 */ /* 0x000fe200078e964a */
[--C-:B------:R-:W-:Y:S01]  /*1cb00*/  HSET2.LE.AND R2, R6, R20.reuse, PT ;  /* 0x0000001406027233 */ /* 0x100fe20003803000 */
[----:B------:R-:W-:Y:S01]  /*1cb10*/  PRMT R5, R5, 0x5410, R7 ;  /* 0x0000541005057816 */ /* 0x000fe20000000007 */
[----:B------:R-:W-:Y:S01]  /*1cb20*/  HSET2.LE.AND R3, R3, R20, PT ;  /* 0x0000001403037233 */ /* 0x000fe20003803000 */
[----:B------:R-:W-:-:S02]  /*1cb30*/  LOP3.LUT R6, R159, R0, RZ, 0xc0, !PT ;  /* 0x000000009f067212 */ /* 0x000fc400078ec0ff */
[----:B------:R-:W-:Y:S01]  /*1cb40*/  LOP3.LUT R7, R160, R2, RZ, 0xc0, !PT ;  /* 0x00000002a0077212 */ /* 0x000fe200078ec0ff */
[----:B------:R-:W-:Y:S01]  /*1cb50*/  HSET2.LE.AND R0, R5, R20, PT ;  /* 0x0000001405007233 */ /* 0x000fe20003803000 */
[----:B------:R-:W-:Y:S01]  /*1cb60*/  LOP3.LUT R4, R161, R3, RZ, 0xc0, !PT ;  /* 0x00000003a1047212 */ /* 0x000fe200078ec0ff */
[----:B------:R-:W-:-:S04]  /*1cb70*/  IMAD.WIDE.U32 R2, R14, -0x2daee0ad, RZ ;  /* 0xd2511f530e027825 */ /* 0x000fc800078e00ff */
[----:B------:R-:W-:Y:S01]  /*1cb80*/  IMAD.WIDE.U32 R12, R42, -0x2daee0ad, RZ ;  /* 0xd2511f532a0c7825 */ /* 0x000fe200078e00ff */
[----:B------:R-:W-:Y:S02]  /*1cb90*/  LOP3.LUT R5, R162, R0, RZ, 0xc0, !PT ;  /* 0x00000000a2057212 */ /* 0x000fe400078ec0ff */
[----:B------:R-:W-:Y:S01]  /*1cba0*/  LOP3.LUT R0, R3, R173, R44, 0x96, !PT ;  /* 0x000000ad03007212 */ /* 0x000fe200078e962c */
[----:B------:R-:W-:Y:S01]  /*1cbb0*/  IMAD.WIDE.U32 R18, R21, -0x2daee0ad, RZ ;  /* 0xd2511f5315127825 */ /* 0x000fe200078e00ff */
[C---:B------:R-:W-:Y:S02]  /*1cbc0*/  LOP3.LUT R3, R2.reuse, 0xffff, RZ, 0xc0, !PT ;  /* 0x0000ffff02037812 */ /* 0x040fe400078ec0ff */
[----:B------:R-:W-:Y:S02]  /*1cbd0*/  LOP3.LUT R15, R13, R251, R62, 0x96, !PT ;  /* 0x000000fb0d0f7212 */ /* 0x000fe400078e963e */
[----:B------:R-:W-:Y:S01]  /*1cbe0*/  LOP3.LUT R13, R2, 0xff, RZ, 0xc0, !PT ;  /* 0x000000ff020d7812 */ /* 0x000fe200078ec0ff */
[----:B------:R-:W-:Y:S01]  /*1cbf0*/  HMMA.16816.F32 R48, R8, R30, R128 ;  /* 0x0000001e0830723c */ /* 0x000fe20000001880 */
[----:B------:R-:W-:-:S07]  /*1cc00*/  SHF.R.U32.HI R3, RZ, 0x8, R3 ;  /* 0x00000008ff037819 */ /* 0x000fce0000011603 */
[----:B-1----:R-:W-:Y:S01]  /*1cc10*/  HMMA.16816.F32 R68, R4, R24, R68 ;  /* 0x000000180444723c */ /* 0x002fe20000001844 */
[----:B------:R-:W-:-:S07]  /*1cc20*/  LOP3.LUT R14, R19, R243, R12, 0x96, !PT ;  /* 0x000000f3130e7212 */ /* 0x000fce00078e960c */
[----:B------:R-:W-:Y:S01]  /*1cc30*/  HMMA.16816.F32 R76, R4, R26, R76 ;  /* 0x0000001a044c723c */ /* 0x000fe2000000184c */
[----:B------:R-:W-:-:S07]  /*1cc40*/  LOP3.LUT R12, R0, 0xff, RZ, 0xc0, !PT ;  /* 0x000000ff000c7812 */ /* 0x000fce00078ec0ff */
[----:B------:R-:W-:Y:S01]  /*1cc50*/  HMMA.16816.F32 R64, R4, R36, R64 ;  /* 0x000000240440723c */ /* 0x000fe20000001840 */
[----:B------:R-:W-:Y:S01]  /*1cc60*/  IMAD.WIDE.U32 R44, R63, -0x2daee0ad, RZ ;  /* 0xd2511f533f2c7825 */ /* 0x000fe200078e00ff */
[----:B------:R-:W1:Y:S04]  /*1cc70*/  LDSM.16.MT88.4 R28, [R236+0x4800] ;  /* 0x00480000ec1c783b */ /* 0x000e680000004200 */
[----:B------:R-:W-:Y:S02]  /*1cc80*/  LOP3.LUT R16, R45, R243, R22, 0x96, !PT ;  /* 0x000000f32d107212 */ /* 0x000fe400078e9616 */
[----:B------:R-:W-:Y:S01]  /*1cc90*/  LOP3.LUT R21, R167, R217, RZ, 0x3c, !PT ;  /* 0x000000d9a7157212 */ /* 0x000fe200078e3cff */
[C---:B---3--:R-:W-:Y:S08]  /*1cca0*/  HMMA.16816.F32 R80, R8.reuse, R32, R140 ;  /* 0x000000200850723c */ /* 0x048ff0000000188c */
[----:B--2---:R-:W-:Y:S07]  /*1ccb0*/  HMMA.16816.F32 R84, R8, R34, R144 ;  /* 0x000000220854723c */ /* 0x004fee0000001890 */
[----:B------:R-:W-:-:S02]  /*1ccc0*/  SHF.R.U32.HI R8, RZ, 0x10, R2 ;  /* 0x00000010ff087819 */ /* 0x000fc40000011602 */
[----:B------:R-:W-:Y:S02]  /*1ccd0*/  SHF.R.U32.HI R9, RZ, 0x18, R2 ;  /* 0x00000018ff097819 */ /* 0x000fe40000011602 */
[----:B------:R-:W-:Y:S02]  /*1cce0*/  LOP3.LUT R2, R0, 0xffff, RZ, 0xc0, !PT ;  /* 0x0000ffff00027812 */ /* 0x000fe400078ec0ff */
[----:B------:R-:W-:Y:S02]  /*1ccf0*/  LOP3.LUT R8, R8, 0xff, RZ, 0xc0, !PT ;  /* 0x000000ff08087812 */ /* 0x000fe400078ec0ff */
[----:B------:R-:W-:Y:S02]  /*1cd00*/  SHF.R.U32.HI R10, RZ, 0x10, R0 ;  /* 0x00000010ff0a7819 */ /* 0x000fe40000011600 */
[----:B------:R-:W-:Y:S02]  /*1cd10*/  SHF.R.U32.HI R11, RZ, 0x8, R2 ;  /* 0x00000008ff0b7819 */ /* 0x000fe40000011602 */
[----:B------:R-:W-:-:S02]  /*1cd20*/  PRMT R2, R13, 0x5410, R3 ;  /* 0x000054100d027816 */ /* 0x000fc40000000003 */
[----:B------:R-:W-:Y:S02]  /*1cd30*/  PRMT R3, R8, 0x5410, R9 ;  /* 0x0000541008037816 */ /* 0x000fe40000000009 */
[----:B------:R-:W-:Y:S02]  /*1cd40*/  LOP3.LUT R8, R10, 0xff, RZ, 0xc0, !PT ;  /* 0x000000ff0a087812 */ /* 0x000fe400078ec0ff */
[----:B------:R-:W-:Y:S02]  /*1cd50*/  SHF.R.U32.HI R9, RZ, 0x18, R0 ;  /* 0x00000018ff097819 */ /* 0x000fe40000011600 */
[----:B------:R-:W-:Y:S01]  /*1cd60*/  PRMT R10, R12, 0x5410, R11 ;  /* 0x000054100c0a7816 */ /* 0x000fe2000000000b */
[--C-:B------:R-:W-:Y:S01]  /*1cd70*/  HSET2.LE.AND R0, R2, R20.reuse, PT ;  /* 0x0000001402007233 */ /* 0x100fe20003803000 */
[----:B------:R-:W-:Y:S01]  /*1cd80*/  PRMT R8, R8, 0x5410, R9 ;  /* 0x0000541008087816 */ /* 0x000fe20000000009 */
[--C-:B------:R-:W-:Y:S02]  /*1cd90*/  HSET2.LE.AND R2, R3, R20.reuse, PT ;  /* 0x0000001403027233 */ /* 0x100fe40003803000 */
[--C-:B------:R-:W-:Y:S01]  /*1cda0*/  HSET2.LE.AND R3, R10, R20.reuse, PT ;  /* 0x000000140a037233 */ /* 0x100fe20003803000 */
[----:B----4-:R-:W-:Y:S01]  /*1cdb0*/  LOP3.LUT R10, R212, R0, RZ, 0xc0, !PT ;  /* 0x00000000d40a7212 */ /* 0x010fe200078ec0ff */
[----:B------:R-:W-:Y:S01]  /*1cdc0*/  HSET2.LE.AND R0, R8, R20, PT ;  /* 0x0000001408007233 */ /* 0x000fe20003803000 */
[----:B------:R-:W-:Y:S01]  /*1cdd0*/  LOP3.LUT R11, R185, R2, RZ, 0xc0, !PT ;  /* 0x00000002b90b7212 */ /* 0x000fe200078ec0ff */
[----:B------:R-:W-:Y:S01]  /*1cde0*/  HMMA.16816.F32 R32, R4, R38, R52 ;  /* 0x000000260420723c */ /* 0x000fe20000001834 */
[----:B------:R-:W-:Y:S01]  /*1cdf0*/  LOP3.LUT R8, R186, R3, RZ, 0xc0, !PT ;  /* 0x00000003ba087212 */ /* 0x000fe200078ec0ff */
[----:B------:R-:W-:Y:S01]  /*1ce00*/  IMAD.WIDE.U32 R2, R14, -0x326172a9, RZ ;  /* 0xcd9e8d570e027825 */ /* 0x000fe200078e00ff */
[----:B------:R-:W-:Y:S01]  /*1ce10*/  LOP3.LUT R9, R198, R0, RZ, 0xc0, !PT ;  /* 0x00000000c6097212 */ /* 0x000fe200078ec0ff */
[----:B------:R-:W2:Y:S03]  /*1ce20*/  LDL.LU R185, [R1+0x334] ;  /* 0x0003340001b97983 */ /* 0x000ea60000300800 */
[----:B------:R-:W-:-:S04]  /*1ce30*/  IMAD.WIDE.U32 R4, R15, -0x326172a9, RZ ;  /* 0xcd9e8d570f047825 */ /* 0x000fc800078e00ff */
[----:B------:R-:W-:Y:S01]  /*1ce40*/  IMAD.WIDE.U32 R12, R23, -0x326172a9, RZ ;  /* 0xcd9e8d57170c7825 */ /* 0x000fe200078e00ff */
[----:B------:R-:W-:Y:S02]  /*1ce50*/  LOP3.LUT R0, R3, R177, R4, 0x96, !PT ;  /* 0x000000b103007212 */ /* 0x000fe400078e9604 */
[----:B------:R-:W-:Y:S01]  /*1ce60*/  SHF.R.U32.HI R14, RZ, 0x18, R2 ;  /* 0x00000018ff0e7819 */ /* 0x000fe20000011602 */
[----:B------:R-:W-:Y:S01]  /*1ce70*/  HMMA.16816.F32 R56, R8, R24, R56 ;  /* 0x000000180838723c */ /* 0x000fe20000001838 */
[C---:B------:R-:W-:Y:S01]  /*1ce80*/  LOP3.LUT R3, R2.reuse, 0xffff, RZ, 0xc0, !PT ;  /* 0x0000ffff02037812 */ /* 0x040fe200078ec0ff */
[----:B------:R-:W3:Y:S01]  /*1ce90*/  LDL.LU R186, [R1+0x330] ;  /* 0x0003300001ba7983 */ /* 0x000ee20000300800 */
[----:B------:R-:W-:Y:S02]  /*1cea0*/  LOP3.LUT R17, R5, R245, R40, 0x96, !PT ;  /* 0x000000f505117212 */ /* 0x000fe400078e9628 */
[----:B------:R-:W-:Y:S01]  /*1ceb0*/  LOP3.LUT R15, R2, 0xff, RZ, 0xc0, !PT ;  /* 0x000000ff020f7812 */ /* 0x000fe200078ec0ff */
[----:B------:R-:W4:Y:S01]  /*1cec0*/  LDL.LU R198, [R1+0x32c] ;  /* 0x00032c0001c67983 */ /* 0x000f220000300800 */
[----:B------:R-:W-:-:S02]  /*1ced0*/  SHF.R.U32.HI R3, RZ, 0x8, R3 ;  /* 0x00000008ff037819 */ /* 0x000fc40000011603 */
[----:B------:R-:W-:Y:S02]  /*1cee0*/  SHF.R.U32.HI R5, RZ, 0x10, R2 ;  /* 0x00000010ff057819 */ /* 0x000fe40000011602 */
[----:B------:R-:W-:Y:S02]  /*1cef0*/  LOP3.LUT R19, R13, R245, R116, 0x96, !PT ;  /* 0x000000f50d137212 */ /* 0x000fe400078e9674 */
[C---:B------:R-:W-:Y:S02]  /*1cf00*/  LOP3.LUT R2, R0.reuse, 0xffff, RZ, 0xc0, !PT ;  /* 0x0000ffff00027812 */ /* 0x040fe400078ec0ff */
[--C-:B------:R-:W-:Y:S02]  /*1cf10*/  SHF.R.U32.HI R4, RZ, 0x10, R0.reuse ;  /* 0x00000010ff047819 */ /* 0x100fe40000011600 */
[----:B------:R-:W-:Y:S02]  /*1cf20*/  LOP3.LUT R13, R0, 0xff, RZ, 0xc0, !PT ;  /* 0x000000ff000d7812 */ /* 0x000fe400078ec0ff */
[----:B------:R-:W-:Y:S01]  /*1cf30*/  SHF.R.U32.HI R7, RZ, 0x18, R0 ;  /* 0x00000018ff077819 */ /* 0x000fe20000011600 */
[----:B------:R-:W-:Y:S01]  /*1cf40*/  HMMA.16816.F32 R60, R8, R26, R48 ;  /* 0x0000001a083c723c */ /* 0x000fe20000001830 */
[----:B------:R-:W-:Y:S01]  /*1cf50*/  PRMT R0, R15, 0x5410, R3 ;  /* 0x000054100f007816 */ /* 0x000fe20000000003 */
[----:B------:R-:W1:Y:S01]  /*1cf60*/  LDSM.16.MT88.4 R24, [R238+0x4800] ;  /* 0x00480000ee18783b */ /* 0x000e620000004200 */
[----:B------:R-:W-:-:S02]  /*1cf70*/  LOP3.LUT R5, R5, 0xff, RZ, 0xc0, !PT ;  /* 0x000000ff05057812 */ /* 0x000fc400078ec0ff */
[----:B------:R-:W-:Y:S02]  /*1cf80*/  SHF.R.U32.HI R6, RZ, 0x8, R2 ;  /* 0x00000008ff067819 */ /* 0x000fe40000011602 */
[----:B------:R-:W-:Y:S01]  /*1cf90*/  LOP3.LUT R4, R4, 0xff, RZ, 0xc0, !PT ;  /* 0x000000ff04047812 */ /* 0x000fe200078ec0ff */
[--C-:B------:R-:W-:Y:S01]  /*1cfa0*/  HSET2.LE.AND R0, R0, R20.reuse, PT ;  /* 0x0000001400007233 */ /* 0x100fe20003803000 */
[----:B------:R-:W-:Y:S02]  /*1cfb0*/  PRMT R2, R5, 0x5410, R14 ;  /* 0x0000541005027816 */ /* 0x000fe4000000000e */
[----:B------:R-:W-:Y:S02]  /*1cfc0*/  PRMT R3, R13, 0x5410, R6 ;  /* 0x000054100d037816 */ /* 0x000fe40000000006 */
[----:B------:R-:W-:Y:S01]  /*1cfd0*/  PRMT R5, R4, 0x5410, R7 ;  /* 0x0000541004057816 */ /* 0x000fe20000000007 */
[--C-:B------:R-:W-:Y:S01]  /*1cfe0*/  HSET2.LE.AND R7, R2, R20.reuse, PT ;  /* 0x0000001402077233 */ /* 0x100fe20003803000 */
[----:B------:R-:W-:Y:S01]  /*1cff0*/  LOP3.LUT R6, R164, R0, RZ, 0xc0, !PT ;  /* 0x00000000a4067212 */ /* 0x000fe200078ec0ff */
[--C-:B------:R-:W-:Y:S01]  /*1d000*/  HSET2.LE.AND R4, R3, R20.reuse, PT ;  /* 0x0000001403047233 */ /* 0x100fe20003803000 */
[----:B------:R-:W-:Y:S01]  /*1d010*/  IMAD.WIDE.U32 R2, R16, -0x326172a9, RZ ;  /* 0xcd9e8d5710027825 */ /* 0x000fe200078e00ff */
[----:B------:R-:W-:Y:S01]  /*1d020*/  HSET2.LE.AND R0, R5, R20, PT ;  /* 0x0000001405007233 */ /* 0x000fe20003803000 */
[----:B------:R-:W-:Y:S04]  /*1d030*/  HMMA.16816.F32 R48, R8, R36, R80 ;  /* 0x000000240830723c */ /* 0x000fe80000001850 */
[----:B------:R-:W-:-:S02]  /*1d040*/  LOP3.LUT R5, R165, R0, RZ, 0xc0, !PT ;  /* 0x00000000a5057212 */ /* 0x000fc400078ec0ff */
[----:B------:R-:W-:Y:S02]  /*1d050*/  LOP3.LUT R0, R3, R177, R12, 0x96, !PT ;  /* 0x000000b103007212 */ /* 0x000fe400078e960c */
[C---:B------:R-:W-:Y:S01]  /*1d060*/  LOP3.LUT R3, R2.reuse, 0xffff, RZ, 0xc0, !PT ;  /* 0x0000ffff02037812 */ /* 0x040fe200078ec0ff */
[----:B------:R-:W-:Y:S01]  /*1d070*/  HMMA.16816.F32 R36, R8, R38, R84 ;  /* 0x000000260824723c */ /* 0x000fe20000001854 */
        /* <DEDUP_REMOVED lines=13> */
[----:B------:R-:W-:Y:S01]  /*1d150*/  PRMT R9, R9, 0x5410, R8 ;  /* 0x0000541009097816 */ /* 0x000fe20000000008 */
[--C-:B------:R-:W-:Y:S01]  /*1d160*/  HSET2.LE.AND R0, R0, R20.reuse, PT ;  /* 0x0000001400007233 */ /* 0x100fe20003803000 */
[----:B------:R-:W-:Y:S01]  /*1d170*/  PRMT R10, R2, 0x5410, R10 ;  /* 0x00005410020a7816 */ /* 0x000fe2000000000a */
[----:B------:R-:W-:Y:S01]  /*1d180*/  HSET2.LE.AND R8, R3, R20, PT ;  /* 0x0000001403087233 */ /* 0x000fe20003803000 */
[----:B------:R-:W-:Y:S01]  /*1d190*/  LOP3.LUT R7, R163, R7, RZ, 0xc0, !PT ;  /* 0x00000007a3077212 */ /* 0x000fe200078ec0ff */
[----:B------:R-:W-:Y:S01]  /*1d1a0*/  IMAD.WIDE.U32 R2, R17, -0x2daee0ad, RZ ;  /* 0xd2511f5311027825 */ /* 0x000fe200078e00ff */
[----:B------:R-:W-:-:S02]  /*1d1b0*/  LOP3.LUT R4, R166, R4, RZ, 0xc0, !PT ;  /* 0x00000004a6047212 */ /* 0x000fc400078ec0ff */
[----:B------:R-:W-:Y:S02]  /*1d1c0*/  LOP3.LUT R14, R206, R0, RZ, 0xc0, !PT ;  /* 0x00000000ce0e7212 */ /* 0x000fe400078ec0ff */
[----:B------:R-:W-:Y:S01]  /*1d1d0*/  LOP3.LUT R0, R2, 0xffff, RZ, 0xc0, !PT ;  /* 0x0000ffff02007812 */ /* 0x000fe200078ec0ff */
[--C-:B------:R-:W-:Y:S01]  /*1d1e0*/  HSET2.LE.AND R9, R9, R20.reuse, PT ;  /* 0x0000001409097233 */ /* 0x100fe20003803000 */
[----:B------:R-:W-:Y:S01]  /*1d1f0*/  LOP3.LUT R15, R194, R8, RZ, 0xc0, !PT ;  /* 0x00000008c20f7212 */ /* 0x000fe200078ec0ff */
[----:B-1----:R-:W-:Y:S01]  /*1d200*/  HMMA.16816.F32 R52, R4, R28, R68 ;  /* 0x0000001c0434723c */ /* 0x002fe20000001844 */
[----:B------:R-:W-:Y:S01]  /*1d210*/  HSET2.LE.AND R10, R10, R20, PT ;  /* 0x000000140a0a7233 */ /* 0x000fe20003803000 */
[----:B------:R-:W2:Y:S01]  /*1d220*/  LDL.LU R206, [R1+0x328] ;  /* 0x0003280001ce7983 */ /* 0x000ea20000300800 */
[----:B------:R-:W-:-:S05]  /*1d230*/  LOP3.LUT R12, R180, R9, RZ, 0xc0, !PT ;  /* 0x00000009b40c7212 */ /* 0x000fca00078ec0ff */
[C---:B------:R-:W-:Y:S01]  /*1d240*/  HMMA.16816.F32 R68, R4.reuse, R30, R76 ;  /* 0x0000001e0444723c */ /* 0x040fe2000000184c */
[----:B------:R-:W-:Y:S01]  /*1d250*/  SHF.R.U32.HI R9, RZ, 0x18, R2 ;  /* 0x00000018ff097819 */ /* 0x000fe20000011602 */
[----:B------:R1:W5:Y:S06]  /*1d260*/  LDL.LU R194, [R1+0x324] ;  /* 0x0003240001c27983 */ /* 0x00036c0000300800 */
[C---:B------:R-:W-:Y:S08]  /*1d270*/  HMMA.16816.F32 R64, R4.reuse, R24, R64 ;  /* 0x000000180440723c */ /* 0x040ff00000001840 */
[----:B------:R-:W-:Y:S01]  /*1d280*/  HMMA.16816.F32 R40, R4, R26, R32 ;  /* 0x0000001a0428723c */ /* 0x000fe20000001820 */
[----:B------:R-:W-:Y:S01]  /*1d290*/  LOP3.LUT R13, R139, R10, RZ, 0xc0, !PT ;  /* 0x0000000a8b0d7212 */ /* 0x000fe200078ec0ff */
[----:B------:R-:W1:Y:S04]  /*1d2a0*/  LDSM.16.MT88.4 R32, [R236+0x4c00] ;  /* 0x004c0000ec20783b */ /* 0x000e680000004200 */
[----:B------:R1:W5:Y:S01]  /*1d2b0*/  LDL.LU R180, [R1+0x320] ;  /* 0x0003200001b47983 */ /* 0x0003620000300800 */
[----:B------:R-:W-:-:S02]  /*1d2c0*/  SHF.R.U32.HI R5, RZ, 0x8, R0 ;  /* 0x00000008ff057819 */ /* 0x000fc40000011600 */
[----:B------:R-:W-:Y:S01]  /*1d2d0*/  LOP3.LUT R4, R2, 0xff, RZ, 0xc0, !PT ;  /* 0x000000ff02047812 */ /* 0x000fe200078ec0ff */
[----:B------:R-:W-:Y:S01]  /*1d2e0*/  HMMA.16816.F32 R56, R12, R28, R56 ;  /* 0x0000001c0c38723c */ /* 0x000fe20000001838 */
[----:B------:R-:W-:Y:S01]  /*1d2f0*/  LOP3.LUT R0, R3, R173, R18, 0x96, !PT ;  /* 0x000000ad03007212 */ /* 0x000fe200078e9612 */
[----:B------:R1:W5:Y:S01]  /*1d300*/  LDL.LU R139, [R1+0x31c] ;  /* 0x00031c00018b7983 */ /* 0x0003620000300800 */
[----:B------:R-:W-:Y:S02]  /*1d310*/  SHF.R.U32.HI R3, RZ, 0x10, R2 ;  /* 0x00000010ff037819 */ /* 0x000fe40000011602 */
[----:B------:R-:W-:Y:S02]  /*1d320*/  PRMT R6, R4, 0x5410, R5 ;  /* 0x0000541004067816 */ /* 0x000fe40000000005 */
[----:B------:R-:W-:Y:S02]  /*1d330*/  LOP3.LUT R2, R0, 0xffff, RZ, 0xc0, !PT ;  /* 0x0000ffff00027812 */ /* 0x000fe400078ec0ff */
[----:B------:R-:W-:-:S02]  /*1d340*/  LOP3.LUT R4, R3, 0xff, RZ, 0xc0, !PT ;  /* 0x000000ff03047812 */ /* 0x000fc400078ec0ff */
[----:B------:R-:W-:Y:S02]  /*1d350*/  SHF.R.U32.HI R3, RZ, 0x10, R0 ;  /* 0x00000010ff037819 */ /* 0x000fe40000011600 */
[----:B------:R-:W-:Y:S02]  /*1d360*/  SHF.R.U32.HI R5, RZ, 0x8, R2 ;  /* 0x00000008ff057819 */ /* 0x000fe40000011602 */
[----:B------:R-:W-:Y:S02]  /*1d370*/  PRMT R2, R4, 0x5410, R9 ;  /* 0x0000541004027816 */ /* 0x000fe40000000009 */
[----:B------:R-:W-:Y:S02]  /*1d380*/  LOP3.LUT R8, R0, 0xff, RZ, 0xc0, !PT ;  /* 0x000000ff00087812 */ /* 0x000fe400078ec0ff */
[----:B------:R-:W-:Y:S02]  /*1d390*/  SHF.R.U32.HI R7, RZ, 0x18, R0 ;  /* 0x00000018ff077819 */ /* 0x000fe40000011600 */
[----:B------:R-:W-:Y:S01]  /*1d3a0*/  LOP3.LUT R3, R3, 0xff, RZ, 0xc0, !PT ;  /* 0x000000ff03037812 */ /* 0x000fe200078ec0ff */
[--C-:B------:R-:W-:Y:S01]  /*1d3b0*/  HSET2.LE.AND R0, R6, R20.reuse, PT ;  /* 0x0000001406007233 */ /* 0x100fe20003803000 */
[----:B------:R-:W-:Y:S01]  /*1d3c0*/  PRMT R5, R8, 0x5410, R5 ;  /* 0x0000541008057816 */ /* 0x000fe20000000005 */
[----:B------:R-:W-:Y:S01]  /*1d3d0*/  HSET2.LE.AND R2, R2, R20, PT ;  /* 0x0000001402027233 */ /* 0x000fe20003803000 */
[----:B------:R-:W-:-:S02]  /*1d3e0*/  PRMT R3, R3, 0x5410, R7 ;  /* 0x0000541003037816 */ /* 0x000fc40000000007 */
[----:B------:R-:W-:Y:S01]  /*1d3f0*/  LOP3.LUT R10, R169, R0, RZ, 0xc0, !PT ;  /* 0x00000000a90a7212 */ /* 0x000fe200078ec0ff */
[--C-:B------:R-:W-:Y:S01]  /*1d400*/  HSET2.LE.AND R0, R5, R20.reuse, PT ;  /* 0x0000001405007233 */ /* 0x100fe20003803000 */
[----:B------:R-:W-:Y:S01]  /*1d410*/  LOP3.LUT R11, R170, R2, RZ, 0xc0, !PT ;  /* 0x00000002aa0b7212 */ /* 0x000fe200078ec0ff */
[----:B------:R-:W-:Y:S01]  /*1d420*/  HSET2.LE.AND R6, R3, R20, PT ;  /* 0x0000001403067233 */ /* 0x000fe20003803000 */
[----:B------:R-:W-:Y:S02]  /*1d430*/  IMAD.WIDE.U32 R2, R19, -0x2daee0ad, RZ ;  /* 0xd2511f5313027825 */ /* 0x000fe400078e00ff */
[----:B------:R-:W-:Y:S02]  /*1d440*/  LOP3.LUT R8, R172, R0, RZ, 0xc0, !PT ;  /* 0x00000000ac087212 */ /* 0x000fe400078ec0ff */
[----:B------:R-:W-:Y:S01]  /*1d450*/  IMAD.WIDE.U32 R4, R21, -0x326172a9, RZ ;  /* 0xcd9e8d5715047825 */ /* 0x000fe200078e00ff */
[----:B------:R-:W-:Y:S01]  /*1d460*/  LOP3.LUT R0, R2, 0xffff, RZ, 0xc0, !PT ;  /* 0x0000ffff02007812 */ /* 0x000fe200078ec0ff */
[----:B------:R-:W-:Y:S01]  /*1d470*/  HMMA.16816.F32 R60, R12, R30, R60 ;  /* 0x0000001e0c3c723c */ /* 0x000fe2000000183c */
[----:B------:R-:W-:Y:S01]  /*1d480*/  LOP3.LUT R9, R171, R6, RZ, 0xc0, !PT ;  /* 0x00000006ab097212 */ /* 0x000fe200078ec0ff */
[----:B------:R-:W1:Y:S01]  /*1d490*/  LDSM.16.MT88.4 R28, [R238+0x4c00] ;  /* 0x004c0000ee1c783b */ /* 0x000e620000004200 */
[----:B------:R-:W-:-:S05]  /*1d4a0*/  LOP3.LUT R18, R5, R240, R210, 0x96, !PT ;  /* 0x000000f005127212 */ /* 0x000fca00078e96d2 */
[----:B------:R-:W-:Y:S01]  /*1d4b0*/  HMMA.16816.F32 R48, R12, R24, R48 ;  /* 0x000000180c30723c */ /* 0x000fe20000001830 */
[----:B------:R-:W-:Y:S02]  /*1d4c0*/  LOP3.LUT R19, R133, R239, R4, 0x96, !PT ;  /* 0x000000ef85137212 */ /* 0x000fe400078e9604 */
[----:B------:R-:W-:-:S05]  /*1d4d0*/  LOP3.LUT R6, R2, 0xff, RZ, 0xc0, !PT ;  /* 0x000000ff02067812 */ /* 0x000fca00078ec0ff */
[----:B------:R-:W-:Y:S01]  /*1d4e0*/  HMMA.16816.F32 R76, R12, R26, R36 ;  /* 0x0000001a0c4c723c */ /* 0x000fe20000001824 */
[----:B------:R-:W-:Y:S01]  /*1d4f0*/  IMAD.WIDE.U32 R22, R19, -0x2daee0ad, RZ ;  /* 0xd2511f5313167825 */ /* 0x000fe200078e00ff */
[----:B------:R-:W1:Y:S05]  /*1d500*/  LDSM.16.MT88.4 R24, [R236+0x5000] ;  /* 0x00500000ec18783b */ /* 0x000e6a0000004200 */
[----:B------:R-:W-:Y:S02]  /*1d510*/  LOP3.LUT R12, R5, R240, R150, 0x96, !PT ;  /* 0x000000f0050c7212 */ /* 0x000fe400078e9696 */
[----:B------:R-:W-:Y:S02]  /*1d520*/  SHF.R.U32.HI R5, RZ, 0x8, R0 ;  /* 0x00000008ff057819 */ /* 0x000fe40000011600 */
[----:B------:R-:W-:-:S02]  /*1d530*/  LOP3.LUT R0, R3, R173, R44, 0x96, !PT ;  /* 0x000000ad03007212 */ /* 0x000fc400078e962c */
[----:B------:R-:W-:Y:S02]  /*1d540*/  LOP3.LUT R15, R73, R239, R4, 0x96, !PT ;  /* 0x000000ef490f7212 */ /* 0x000fe400078e9604 */
[--C-:B------:R-:W-:Y:S02]  /*1d550*/  SHF.R.U32.HI R4, RZ, 0x10, R2.reuse ;  /* 0x00000010ff047819 */ /* 0x100fe40000011602 */
[----:B------:R-:W-:Y:S02]  /*1d560*/  SHF.R.U32.HI R13, RZ, 0x18, R2 ;  /* 0x00000018ff0d7819 */ /* 0x000fe40000011602 */
[----:B------:R-:W-:Y:S02]  /*1d570*/  LOP3.LUT R2, R0, 0xffff, RZ, 0xc0, !PT ;  /* 0x0000ffff00027812 */ /* 0x000fe400078ec0ff */
[----:B------:R-:W-:Y:S02]  /*1d580*/  SHF.R.U32.HI R3, RZ, 0x10, R0 ;  /* 0x00000010ff037819 */ /* 0x000fe40000011600 */
[----:B------:R-:W-:-:S02]  /*1d590*/  PRMT R14, R6, 0x5410, R5 ;  /* 0x00005410060e7816 */ /* 0x000fc40000000005 */
[----:B------:R-:W-:Y:S02]  /*1d5a0*/  LOP3.LUT R6, R4, 0xff, RZ, 0xc0, !PT ;  /* 0x000000ff04067812 */ /* 0x000fe400078ec0ff */
[----:B------:R-:W-:Y:S02]  /*1d5b0*/  LOP3.LUT R7, R0, 0xff, RZ, 0xc0, !PT ;  /* 0x000000ff00077812 */ /* 0x000fe400078ec0ff */
[----:B------:R-:W-:Y:S02]  /*1d5c0*/  SHF.R.U32.HI R5, RZ, 0x18, R0 ;  /* 0x00000018ff057819 */ /* 0x000fe40000011600 */
[----:B------:R-:W-:Y:S02]  /*1d5d0*/  SHF.R.U32.HI R4, RZ, 0x8, R2 ;  /* 0x00000008ff047819 */ /* 0x000fe40000011602 */
[----:B------:R-:W-:Y:S01]  /*1d5e0*/  LOP3.LUT R0, R3, 0xff, RZ, 0xc0, !PT ;  /* 0x000000ff03007812 */ /* 0x000fe200078ec0ff */
[----:B------:R-:W-:Y:S01]  /*1d5f0*/  IMAD.WIDE.U32 R2, R12, -0x2daee0ad, RZ ;  /* 0xd2511f530c027825 */ /* 0x000fe200078e00ff */
[----:B------:R-:W-:-:S02]  /*1d600*/  PRMT R13, R6, 0x5410, R13 ;  /* 0x00005410060d7816 */ /* 0x000fc4000000000d */
[----:B------:R-:W-:Y:S01]  /*1d610*/  PRMT R12, R7, 0x5410, R4 ;  /* 0x00005410070c7816 */ /* 0x000fe20000000004 */
[----:B------:R-:W-:Y:S01]  /*1d620*/  IMAD.WIDE.U32 R6, R15, -0x2daee0ad, RZ ;  /* 0xd2511f530f067825 */ /* 0x000fe200078e00ff */
[----:B------:R-:W-:Y:S01]  /*1d630*/  LOP3.LUT R16, R3, R241, R98, 0x96, !PT ;  /* 0x000000f103107212 */ /* 0x000fe200078e9662 */
[--C-:B------:R-:W-:Y:S01]  /*1d640*/  HSET2.LE.AND R3, R14, R20.reuse, PT ;  /* 0x000000140e037233 */ /* 0x100fe20003803000 */
[----:B------:R-:W-:Y:S02]  /*1d650*/  PRMT R4, R0, 0x5410, R5 ;  /* 0x0000541000047816 */ /* 0x000fe40000000005 */
[----:B------:R-:W-:Y:S01]  /*1d660*/  LOP3.LUT R7, R7, R242, R2, 0x96, !PT ;  /* 0x000000f207077212 */ /* 0x000fe200078e9602 */
[--C-:B------:R-:W-:Y:S01]  /*1d670*/  HSET2.LE.AND R5, R12, R20.reuse, PT ;  /* 0x000000140c057233 */ /* 0x100fe20003803000 */
[----:B------:R-:W-:Y:S01]  /*1d680*/  LOP3.LUT R14, R138, R3, RZ, 0xc0, !PT ;  /* 0x000000038a0e7212 */ /* 0x000fe200078ec0ff */
[--C-:B------:R-:W-:Y:S01]  /*1d690*/  HSET2.LE.AND R4, R4, R20.reuse, PT ;  /* 0x0000001404047233 */ /* 0x100fe20003803000 */
[----:B------:R-:W-:Y:S01]  /*1d6a0*/  IMAD.WIDE.U32 R2, R16, -0x326172a9, RZ ;  /* 0xcd9e8d5710027825 */ /* 0x000fe200078e00ff */
[----:B------:R-:W-:Y:S01]  /*1d6b0*/  HSET2.LE.AND R0, R13, R20, PT ;  /* 0x000000140d007233 */ /* 0x000fe20003803000 */
[----:B------:R-:W-:Y:S01]  /*1d6c0*/  LOP3.LUT R12, R136, R5, RZ, 0xc0, !PT ;  /* 0x00000005880c7212 */ /* 0x000fe200078ec0ff */
[----:B-1----:R-:W-:Y:S01]  /*1d6d0*/  HMMA.16816.F32 R80, R8, R32, R52 ;  /* 0x000000200850723c */ /* 0x002fe20000001834 */
[----:B------:R-:W-:Y:S01]  /*1d6e0*/  IMAD.WIDE.U32 R16, R7, -0x326172a9, RZ ;  /* 0xcd9e8d5707107825 */ /* 0x000fe200078e00ff */
[----:B------:R-:W-:Y:S01]  /*1d6f0*/  LOP3.LUT R13, R190, R4, RZ, 0xc0, !PT ;  /* 0x00000004be0d7212 */ /* 0x000fe200078ec0ff */
[----:B------:R1:W5:Y:S01]  /*1d700*/  LDL.LU R138, [R1+0x318] ;  /* 0x00031800018a7983 */ /* 0x0003620000300800 */
[----:B------:R-:W-:Y:S01]  /*1d710*/  LOP3.LUT R15, R137, R0, RZ, 0xc0, !PT ;  /* 0x00000000890f7212 */ /* 0x000fe200078ec0ff */
[----:B------:R-:W-:Y:S01]  /*1d720*/  IMAD.WIDE.U32 R4, R18, -0x2daee0ad, RZ ;  /* 0xd2511f5312047825 */ /* 0x000fe200078e00ff */
[----:B------:R-:W-:Y:S01]  /*1d730*/  LOP3.LUT R3, R3, R233, R72, 0x96, !PT ;  /* 0x000000e903037212 */ /* 0x000fe200078e9648 */
[----:B------:R1:W5:Y:S01]  /*1d740*/  LDL.LU R137, [R1+0x314] ;  /* 0x0003140001897983 */ /* 0x0003620000300800 */
[----:B------:R-:W-:-:S02]  /*1d750*/  LOP3.LUT R0, R17, R249, R2, 0x96, !PT ;  /* 0x000000f911007212 */ /* 0x000fc400078e9602 */
[----:B------:R-:W-:Y:S01]  /*1d760*/  LOP3.LUT R5, R5, R241, R208, 0x96, !PT ;  /* 0x000000f105057212 */ /* 0x000fe200078e96d0 */
[----:B------:R-:W-:Y:S01]  /*1d770*/  IMAD.WIDE.U32 R2, R3, -0x2daee0ad, RZ ;  /* 0xd2511f5303027825 */ /* 0x000fe200078e00ff */
[----:B------:R-:W-:Y:S01]  /*1d780*/  LOP3.LUT R7, R23, R242, R4, 0x96, !PT ;  /* 0x000000f217077212 */ /* 0x000fe200078e9604 */
[----:B------:R-:W-:Y:S01]  /*1d790*/  HMMA.16816.F32 R88, R8, R34, R68 ;  /* 0x000000220858723c */ /* 0x000fe20000001844 */
[----:B------:R1:W5:Y:S01]  /*1d7a0*/  LDL.LU R136, [R1+0x310] ;  /* 0x0003100001887983 */ /* 0x0003620000300800 */
[----:B------:R-:W-:Y:S01]  /*1d7b0*/  IMAD.WIDE.U32 R18, R0, -0x2daee0ad, RZ ;  /* 0xd2511f5300127825 */ /* 0x000fe200078e00ff */
[----:B------:R-:W-:-:S03]  /*1d7c0*/  LOP3.LUT R0, R3, R251, R6, 0x96, !PT ;  /* 0x000000fb03007212 */ /* 0x000fc600078e9606 */
[----:B------:R-:W-:Y:S01]  /*1d7d0*/  IMAD.WIDE.U32 R4, R5, -0x326172a9, RZ ;  /* 0xcd9e8d5705047825 */ /* 0x000fe200078e00ff */
[----:B------:R-:W-:-:S03]  /*1d7e0*/  LOP3.LUT R2, R19, R243, R2, 0x96, !PT ;  /* 0x000000f313027212 */ /* 0x000fc600078e9602 */
[----:B------:R-:W-:Y:S01]  /*1d7f0*/  IMAD.WIDE.U32 R92, R7, -0x326172a9, RZ ;  /* 0xcd9e8d57075c7825 */ /* 0x000fe200078e00ff */
[----:B------:R-:W-:Y:S03]  /*1d800*/  HMMA.16816.F32 R84, R8, R28, R64 ;  /* 0x0000001c0854723c */ /* 0x000fe60000001840 */
[----:B------:R-:W-:Y:S01]  /*1d810*/  IMAD.WIDE.U32 R2, R2, -0x326172a9, RZ ;  /* 0xcd9e8d5702027825 */ /* 0x000fe200078e00ff */
[----:B------:R-:W-:-:S04]  /*1d820*/  LOP3.LUT R7, R93, R249, R4, 0x96, !PT ;  /* 0x000000f95d077212 */ /* 0x000fc800078e9604 */
[----:B------:R-:W-:Y:S01]  /*1d830*/  HMMA.16816.F32 R40, R8, R30, R40 ;  /* 0x0000001e0828723c */ /* 0x000fe20000001828 */
[----:B------:R-:W-:Y:S01]  /*1d840*/  LOP3.LUT R5, R5, R233, R132, 0x96, !PT ;  /* 0x000000e905057212 */ /* 0x000fe200078e9684 */
[----:B------:R-:W-:Y:S01]  /*1d850*/  IMAD.WIDE.U32 R74, R7, -0x2daee0ad, RZ ;  /* 0xd2511f53074a7825 */ /* 0x000fe200078e00ff */
[----:B------:R-:W-:-:S04]  /*1d860*/  SHF.R.U32.HI R6, RZ, 0x10, R2 ;  /* 0x00000010ff067819 */ /* 0x000fc80000011602 */
[----:B------:R-:W-:Y:S01]  /*1d870*/  IMAD.WIDE.U32 R10, R0, -0x326172a9, RZ ;  /* 0xcd9e8d57000a7825 */ /* 0x000fe200078e00ff */
[C---:B------:R-:W-:Y:S02]  /*1d880*/  LOP3.LUT R0, R2.reuse, 0xffff, RZ, 0xc0, !PT ;  /* 0x0000ffff02007812 */ /* 0x040fe400078ec0ff */
[----:B------:R-:W-:Y:S02]  /*1d890*/  LOP3.LUT R7, R2, 0xff, RZ, 0xc0, !PT ;  /* 0x000000ff02077812 */ /* 0x000fe400078ec0ff */
[----:B------:R-:W-:Y:S02]  /*1d8a0*/  SHF.R.U32.HI R8, RZ, 0x18, R2 ;  /* 0x00000018ff087819 */ /* 0x000fe40000011602 */
[----:B------:R-:W-:Y:S01]  /*1d8b0*/  LOP3.LUT R2, R3, R177, R10, 0x96, !PT ;  /* 0x000000b103027212 */ /* 0x000fe200078e960a */
[----:B------:R-:W-:Y:S01]  /*1d8c0*/  IMAD.WIDE.U32 R4, R5, -0x2daee0ad, RZ ;  /* 0xd2511f5305047825 */ /* 0x000fe200078e00ff */
[----:B------:R-:W-:Y:S02]  /*1d8d0*/  SHF.R.U32.HI R0, RZ, 0x8, R0 ;  /* 0x00000008ff007819 */ /* 0x000fe40000011600 */
[----:B------:R-:W-:-:S02]  /*1d8e0*/  LOP3.LUT R3, R2, 0xffff, RZ, 0xc0, !PT ;  /* 0x0000ffff02037812 */ /* 0x000fc400078ec0ff */
[----:B------:R-:W-:Y:S02]  /*1d8f0*/  LOP3.LUT R6, R6, 0xff, RZ, 0xc0, !PT ;  /* 0x000000ff06067812 */ /* 0x000fe400078ec0ff */
[----:B------:R-:W-:Y:S02]  /*1d900*/  LOP3.LUT R9, R75, R243, R4, 0x96, !PT ;  /* 0x000000f34b097212 */ /* 0x000fe400078e9604 */
[----:B------:R-:W-:Y:S02]  /*1d910*/  PRMT R0, R7, 0x5410, R0 ;  /* 0x0000541007007816 */ /* 0x000fe40000000000 */
[----:B------:R-:W-:Y:S02]  /*1d920*/  SHF.R.U32.HI R4, RZ, 0x10, R2 ;  /* 0x00000010ff047819 */ /* 0x000fe40000011602 */
[----:B------:R-:W-:Y:S02]  /*1d930*/  LOP3.LUT R7, R2, 0xff, RZ, 0xc0, !PT ;  /* 0x000000ff02077812 */ /* 0x000fe400078ec0ff */
[----:B------:R-:W-:-:S02]  /*1d940*/  SHF.R.U32.HI R3, RZ, 0x8, R3 ;  /* 0x00000008ff037819 */ /* 0x000fc40000011603 */
[----:B------:R-:W-:Y:S02]  /*1d950*/  LOP3.LUT R17, R5, R251, R22, 0x96, !PT ;  /* 0x000000fb05117212 */ /* 0x000fe400078e9616 */
[----:B------:R-:W-:Y:S02]  /*1d960*/  PRMT R5, R6, 0x5410, R8 ;  /* 0x0000541006057816 */ /* 0x000fe40000000008 */
[----:B------:R-:W-:Y:S02]  /*1d970*/  SHF.R.U32.HI R6, RZ, 0x18, R2 ;  /* 0x00000018ff067819 */ /* 0x000fe40000011602 */
[----:B------:R-:W-:Y:S02]  /*1d980*/  LOP3.LUT R4, R4, 0xff, RZ, 0xc0, !PT ;  /* 0x000000ff04047812 */ /* 0x000fe400078ec0ff */
[----:B------:R-:W-:Y:S01]  /*1d990*/  PRMT R3, R7, 0x5410, R3 ;  /* 0x0000541007037816 */ /* 0x000fe20000000003 */
[--C-:B------:R-:W-:Y:S01]  /*1d9a0*/  HSET2.LE.AND R0, R0, R20.reuse, PT ;  /* 0x0000001400007233 */ /* 0x100fe20003803000 */
[----:B------:R-:W-:Y:S01]  /*1d9b0*/  PRMT R4, R4, 0x5410, R6 ;  /* 0x0000541004047816 */ /* 0x000fe20000000006 */
[----:B------:R-:W-:Y:S01]  /*1d9c0*/  HMMA.16816.F32 R64, R12, R32, R56 ;  /* 0x000000200c40723c */ /* 0x000fe20000001838 */
[----:B------:R-:W-:-:S02]  /*1d9d0*/  HSET2.LE.AND R2, R5, R20, PT ;  /* 0x0000001405027233 */ /* 0x000fc40003803000 */
[----:B------:R-:W-:Y:S01]  /*1d9e0*/  HSET2.LE.AND R3, R3, R20, PT ;  /* 0x0000001403037233 */ /* 0x000fe20003803000 */
[----:B------:R-:W-:-:S04]  /*1d9f0*/  LOP3.LUT R6, R168, R0, RZ, 0xc0, !PT ;  /* 0x00000000a8067212 */ /* 0x000fc800078ec0ff */
[C---:B------:R-:W-:Y:S01]  /*1da00*/  HMMA.16816.F32 R36, R12.reuse, R34, R60 ;  /* 0x000000220c24723c */ /* 0x040fe2000000183c */
[----:B------:R-:W1:Y:S01]  /*1da10*/  LDSM.16.MT88.4 R32, [R238+0x5000] ;  /* 0x00500000ee20783b */ /* 0x000e620000004200 */
[----:B------:R-:W-:Y:S01]  /*1da20*/  HSET2.LE.AND R0, R4, R20, PT ;  /* 0x0000001404007233 */ /* 0x000fe20003803000 */
[----:B------:R-:W-:Y:S02]  /*1da30*/  LOP3.LUT R7, R155, R2, RZ, 0xc0, !PT ;  /* 0x000000029b077212 */ /* 0x000fe400078ec0ff */
[----:B------:R-:W-:Y:S01]  /*1da40*/  LOP3.LUT R4, R178, R3, RZ, 0xc0, !PT ;  /* 0x00000003b2047212 */ /* 0x000fe200078ec0ff */
[----:B------:R-:W-:Y:S02]  /*1da50*/  IMAD.WIDE.U32 R2, R9, -0x326172a9, RZ ;  /* 0xcd9e8d5709027825 */ /* 0x000fe400078e00ff */
[----:B------:R-:W-:Y:S01]  /*1da60*/  HMMA.16816.F32 R68, R12, R28, R48 ;  /* 0x0000001c0c44723c */ /* 0x000fe20000001830 */
[----:B------:R-:W-:-:S07]  /*1da70*/  LOP3.LUT R5, R176, R0, RZ, 0xc0, !PT ;  /* 0x00000000b0057212 */ /* 0x000fce00078ec0ff */
[----:B------:R-:W-:Y:S01]  /*1da80*/  HMMA.16816.F32 R52, R12, R30, R76 ;  /* 0x0000001e0c34723c */ /* 0x000fe2000000184c */
[----:B------:R-:W-:Y:S01]  /*1da90*/  SHF.R.U32.HI R10, RZ, 0x18, R2 ;  /* 0x00000018ff0a7819 */ /* 0x000fe20000011602 */
[----:B------:R-:W1:Y:S05]  /*1daa0*/  LDSM.16.MT88.4 R28, [R236+0x5400] ;  /* 0x00540000ec1c783b */ /* 0x000e6a0000004200 */
[----:B------:R-:W-:Y:S01]  /*1dab0*/  IMAD.WIDE.U32 R12, R17, -0x326172a9, RZ ;  /* 0xcd9e8d57110c7825 */ /* 0x000fe200078e00ff */
[----:B------:R-:W-:-:S04]  /*1dac0*/  LOP3.LUT R14, R11, R245, R16, 0x96, !PT ;  /* 0x000000f50b0e7212 */ /* 0x000fc800078e9610 */
[----:B------:R-:W-:Y:S02]  /*1dad0*/  LOP3.LUT R0, R3, R177, R12, 0x96, !PT ;  /* 0x000000b103007212 */ /* 0x000fe400078e960c */
[C---:B------:R-:W-:Y:S02]  /*1dae0*/  LOP3.LUT R3, R2.reuse, 0xffff, RZ, 0xc0, !PT ;  /* 0x0000ffff02037812 */ /* 0x040fe400078ec0ff */
[----:B------:R-:W-:Y:S02]  /*1daf0*/  LOP3.LUT R12, R2, 0xff, RZ, 0xc0, !PT ;  /* 0x000000ff020c7812 */ /* 0x000fe400078ec0ff */
[----:B------:R-:W-:Y:S02]  /*1db00*/  SHF.R.U32.HI R11, RZ, 0x10, R2 ;  /* 0x00000010ff0b7819 */ /* 0x000fe40000011602 */
[----:B------:R-:W-:Y:S02]  /*1db10*/  LOP3.LUT R2, R0, 0xffff, RZ, 0xc0, !PT ;  /* 0x0000ffff00027812 */ /* 0x000fe400078ec0ff */
[----:B------:R-:W-:-:S02]  /*1db20*/  SHF.R.U32.HI R3, RZ, 0x8, R3 ;  /* 0x00000008ff037819 */ /* 0x000fc40000011603 */
[----:B------:R-:W-:Y:S02]  /*1db30*/  LOP3.LUT R11, R11, 0xff, RZ, 0xc0, !PT ;  /* 0x000000ff0b0b7812 */ /* 0x000fe400078ec0ff */
[----:B------:R-:W-:Y:S02]  /*1db40*/  LOP3.LUT R9, R0, 0xff, RZ, 0xc0, !PT ;  /* 0x000000ff00097812 */ /* 0x000fe400078ec0ff */
[----:B------:R-:W-:Y:S02]  /*1db50*/  SHF.R.U32.HI R8, RZ, 0x8, R2 ;  /* 0x00000008ff087819 */ /* 0x000fe40000011602 */
[----:B------:R-:W-:Y:S02]  /*1db60*/  PRMT R2, R12, 0x5410, R3 ;  /* 0x000054100c027816 */ /* 0x000fe40000000003 */
[----:B------:R-:W-:Y:S02]  /*1db70*/  SHF.R.U32.HI R3, RZ, 0x10, R0 ;  /* 0x00000010ff037819 */ /* 0x000fe40000011600 */
[----:B------:R-:W-:-:S02]  /*1db80*/  PRMT R11, R11, 0x5410, R10 ;  /* 0x000054100b0b7816 */ /* 0x000fc4000000000a */
[----:B------:R-:W-:Y:S02]  /*1db90*/  PRMT R8, R9, 0x5410, R8 ;  /* 0x0000541009087816 */ /* 0x000fe40000000008 */
[----:B------:R-:W-:Y:S01]  /*1dba0*/  SHF.R.U32.HI R10, RZ, 0x18, R0 ;  /* 0x00000018ff0a7819 */ /* 0x000fe20000011600 */
[--C-:B------:R-:W-:Y:S01]  /*1dbb0*/  HSET2.LE.AND R0, R2, R20.reuse, PT ;  /* 0x0000001402007233 */ /* 0x100fe20003803000 */
[----:B------:R-:W-:Y:S01]  /*1dbc0*/  LOP3.LUT R9, R3, 0xff, RZ, 0xc0, !PT ;  /* 0x000000ff03097812 */ /* 0x000fe200078ec0ff */
[--C-:B------:R-:W-:Y:S02]  /*1dbd0*/  HSET2.LE.AND R2, R11, R20.reuse, PT ;  /* 0x000000140b027233 */ /* 0x100fe40003803000 */
[----:B------:R-:W-:Y:S01]  /*1dbe0*/  HSET2.LE.AND R3, R8, R20, PT ;  /* 0x0000001408037233 */ /* 0x000fe20003803000 */
[----:B------:R-:W-:Y:S02]  /*1dbf0*/  LOP3.LUT R15, R205, R240, R150, 0x96, !PT ;  /* 0x000000f0cd0f7212 */ /* 0x000fe400078e9696 */
[----:B------:R-:W-:-:S02]  /*1dc00*/  LOP3.LUT R11, R213, R2, RZ, 0xc0, !PT ;  /* 0x00000002d50b7212 */ /* 0x000fc400078ec0ff */
[----:B------:R-:W-:Y:S01]  /*1dc10*/  LOP3.LUT R8, R224, R3, RZ, 0xc0, !PT ;  /* 0x00000003e0087212 */ /* 0x000fe200078ec0ff */
[----:B------:R-:W-:Y:S01]  /*1dc20*/  IMAD.WIDE.U32 R2, R14, -0x2daee0ad, RZ ;  /* 0xd2511f530e027825 */ /* 0x000fe200078e00ff */
[----:B------:R-:W-:Y:S02]  /*1dc30*/  PRMT R9, R9, 0x5410, R10 ;  /* 0x0000541009097816 */ /* 0x000fe4000000000a */
[----:B------:R-:W-:Y:S01]  /*1dc40*/  LOP3.LUT R10, R214, R0, RZ, 0xc0, !PT ;  /* 0x00000000d60a7212 */ /* 0x000fe200078ec0ff */
[----:B------:R-:W-:Y:S01]  /*1dc50*/  IMAD.WIDE.U32 R44, R15, -0x2daee0ad, RZ ;  /* 0xd2511f530f2c7825 */ /* 0x000fe200078e00ff */
[----:B------:R-:W-:Y:S01]  /*1dc60*/  LOP3.LUT R0, R3, R173, R18, 0x96, !PT ;  /* 0x000000ad03007212 */ /* 0x000fe200078e9612 */
[----:B------:R-:W-:Y:S01]  /*1dc70*/  HMMA.16816.F32 R48, R4, R24, R80 ;  /* 0x000000180430723c */ /* 0x000fe20000001850 */
[----:B------:R-:W-:Y:S01]  /*1dc80*/  LOP3.LUT R15, R13, R245, R92, 0x96, !PT ;  /* 0x000000f50d0f7212 */ /* 0x000fe200078e965c */
[----:B------:R-:W-:Y:S01]  /*1dc90*/  HSET2.LE.AND R9, R9, R20, PT ;  /* 0x0000001409097233 */ /* 0x000fe20003803000 */
[----:B------:R-:W-:-:S02]  /*1dca0*/  LOP3.LUT R3, R2, 0xffff, RZ, 0xc0, !PT ;  /* 0x0000ffff02037812 */ /* 0x000fc400078ec0ff */
[----:B------:R-:W-:Y:S02]  /*1dcb0*/  LOP3.LUT R14, R2, 0xff, RZ, 0xc0, !PT ;  /* 0x000000ff020e7812 */ /* 0x000fe400078ec0ff */
[----:B------:R-:W-:Y:S01]  /*1dcc0*/  SHF.R.U32.HI R13, RZ, 0x18, R2 ;  /* 0x00000018ff0d7819 */ /* 0x000fe20000011602 */
[----:B------:R-:W-:Y:S01]  /*1dcd0*/  HMMA.16816.F32 R60, R4, R26, R88 ;  /* 0x0000001a043c723c */ /* 0x000fe20000001858 */
[----:B------:R-:W-:-:S07]  /*1dce0*/  LOP3.LUT R12, R0, 0xff, RZ, 0xc0, !PT ;  /* 0x000000ff000c7812 */ /* 0x000fce00078ec0ff */
[----:B-1----:R-:W-:Y:S01]  /*1dcf0*/  HMMA.16816.F32 R56, R4, R32, R84 ;  /* 0x000000200438723c */ /* 0x002fe20000001854 */
[----:B------:R-:W-:-:S07]  /*1dd00*/  LOP3.LUT R9, R222, R9, RZ, 0xc0, !PT ;  /* 0x00000009de097212 */ /* 0x000fce00078ec0ff */
[----:B------:R-:W-:Y:S07]  /*1dd10*/  HMMA.16816.F32 R40, R4, R34, R40 ;  /* 0x000000220428723c */ /* 0x000fee0000001828 */
[----:B------:R-:W-:Y:S02]  /*1dd20*/  SHF.R.U32.HI R5, RZ, 0x10, R2 ;  /* 0x00000010ff057819 */ /* 0x000fe40000011602 */
[----:B------:R-:W-:Y:S02]  /*1dd30*/  LOP3.LUT R2, R0, 0xffff, RZ, 0xc0, !PT ;  /* 0x0000ffff00027812 */ /* 0x000fe400078ec0ff */
[----:B------:R-:W-:-:S02]  /*1dd40*/  SHF.R.U32.HI R6, RZ, 0x8, R3 ;  /* 0x00000008ff067819 */ /* 0x000fc40000011603 */
[----:B------:R-:W-:Y:S02]  /*1dd50*/  SHF.R.U32.HI R4, RZ, 0x8, R2 ;  /* 0x00000008ff047819 */ /* 0x000fe40000011602 */
[--C-:B------:R-:W-:Y:S02]  /*1dd60*/  SHF.R.U32.HI R3, RZ, 0x10, R0.reuse ;  /* 0x00000010ff037819 */ /* 0x100fe40000011600 */
[----:B------:R-:W-:Y:S02]  /*1dd70*/  SHF.R.U32.HI R7, RZ, 0x18, R0 ;  /* 0x00000018ff077819 */ /* 0x000fe40000011600 */
[----:B------:R-:W-:Y:S02]  /*1dd80*/  PRMT R0, R12, 0x5410, R4 ;  /* 0x000054100c007816 */ /* 0x000fe40000000004 */
[----:B------:R-:W-:Y:S02]  /*1dd90*/  LOP3.LUT R5, R5, 0xff, RZ, 0xc0, !PT ;  /* 0x000000ff05057812 */ /* 0x000fe400078ec0ff */
[----:B------:R-:W-:Y:S01]  /*1dda0*/  LOP3.LUT R2, R3, 0xff, RZ, 0xc0, !PT ;  /* 0x000000ff03027812 */ /* 0x000fe200078ec0ff */
[----:B------:R-:W-:Y:S01]  /*1ddb0*/  HMMA.16816.F32 R64, R8, R24, R64 ;  /* 0x000000180840723c */ /* 0x000fe20000001840 */
[----:B------:R-:W-:Y:S01]  /*1ddc0*/  HSET2.LE.AND R0, R0, R20, PT ;  /* 0x0000001400007233 */ /* 0x000fe20003803000 */
[----:B------:R-:W-:-:S02]  /*1ddd0*/  PRMT R3, R14, 0x5410, R6 ;  /* 0x000054100e037816 */ /* 0x000fc40000000006 */
[----:B------:R-:W-:Y:S02]  /*1dde0*/  PRMT R13, R5, 0x5410, R13 ;  /* 0x00005410050d7816 */ /* 0x000fe4000000000d */
[----:B------:R-:W-:Y:S02]  /*1ddf0*/  PRMT R2, R2, 0x5410, R7 ;  /* 0x0000541002027816 */ /* 0x000fe40000000007 */
[----:B------:R-:W-:Y:S01]  /*1de00*/  HMMA.16816.F32 R24, R8, R26, R36 ;  /* 0x0000001a0818723c */ /* 0x000fe20000001824 */
[----:B------:R-:W1:Y:S01]  /*1de10*/  LDSM.16.MT88.4 R36, [R238+0x5400] ;  /* 0x00540000ee24783b */ /* 0x000e620000004200 */
[----:B------:R-:W-:Y:S01]  /*1de20*/  LOP3.LUT R4, R179, R0, RZ, 0xc0, !PT ;  /* 0x00000000b3047212 */ /* 0x000fe200078ec0ff */
[--C-:B------:R-:W-:Y:S02]  /*1de30*/  HSET2.LE.AND R5, R2, R20.reuse, PT ;  /* 0x0000001402057233 */ /* 0x100fe40003803000 */
[--C-:B------:R-:W-:Y:S01]  /*1de40*/  HSET2.LE.AND R6, R3, R20.reuse, PT ;  /* 0x0000001403067233 */ /* 0x100fe20003803000 */
[----:B------:R-:W-:Y:S01]  /*1de50*/  IMAD.WIDE.U32 R2, R15, -0x2daee0ad, RZ ;  /* 0xd2511f530f027825 */ /* 0x000fe200078e00ff */
[----:B------:R-:W-:-:S05]  /*1de60*/  HSET2.LE.AND R0, R13, R20, PT ;  /* 0x000000140d007233 */ /* 0x000fca0003803000 */
[----:B------:R-:W-:Y:S02]  /*1de70*/  LOP3.LUT R7, R175, R0, RZ, 0xc0, !PT ;  /* 0x00000000af077212 */ /* 0x000fe400078ec0ff */
[----:B------:R-:W-:Y:S02]  /*1de80*/  LOP3.LUT R0, R3, R173, R74, 0x96, !PT ;  /* 0x000000ad03007212 */ /* 0x000fe400078e964a */
[C---:B------:R-:W-:Y:S01]  /*1de90*/  LOP3.LUT R3, R2.reuse, 0xffff, RZ, 0xc0, !PT ;  /* 0x0000ffff02037812 */ /* 0x040fe200078ec0ff */
[----:B------:R-:W-:Y:S01]  /*1dea0*/  HMMA.16816.F32 R68, R8, R32, R68 ;  /* 0x000000200844723c */ /* 0x000fe20000001844 */
[----:B------:R-:W-:Y:S02]  /*1deb0*/  LOP3.LUT R13, R2, 0xff, RZ, 0xc0, !PT ;  /* 0x000000ff020d7812 */ /* 0x000fe400078ec0ff */
[----:B------:R-:W-:-:S05]  /*1dec0*/  SHF.R.U32.HI R12, RZ, 0x18, R2 ;  /* 0x00000018ff0c7819 */ /* 0x000fca0000011602 */
[----:B------:R-:W-:Y:S01]  /*1ded0*/  HMMA.16816.F32 R76, R8, R34, R52 ;  /* 0x00000022084c723c */ /* 0x000fe20000001834 */
[----:B------:R-:W-:Y:S01]  /*1dee0*/  LOP3.LUT R16, R73, R239, R204, 0x96, !PT ;  /* 0x000000ef49107212 */ /* 0x000fe200078e96cc */
[----:B------:R-:W-:Y:S05]  /*1def0*/  LDSM.16.MT88.4 R32, [R238+0x5800] ;  /* 0x00580000ee20783b */ /* 0x000fea0000004200 */
[----:B------:R-:W-:Y:S02]  /*1df00*/  SHF.R.U32.HI R9, RZ, 0x8, R3 ;  /* 0x00000008ff097819 */ /* 0x000fe40000011603 */
[----:B------:R-:W-:Y:S02]  /*1df10*/  SHF.R.U32.HI R8, RZ, 0x10, R2 ;  /* 0x00000010ff087819 */ /* 0x000fe40000011602 */
[----:B------:R-:W-:-:S02]  /*1df20*/  SHF.R.U32.HI R3, RZ, 0x10, R0 ;  /* 0x00000010ff037819 */ /* 0x000fc40000011600 */
[C---:B------:R-:W-:Y:S02]  /*1df30*/  LOP3.LUT R2, R0.reuse, 0xffff, RZ, 0xc0, !PT ;  /* 0x0000ffff00027812 */ /* 0x040fe400078ec0ff */
[----:B------:R-:W-:Y:S02]  /*1df40*/  LOP3.LUT R11, R0, 0xff, RZ, 0xc0, !PT ;  /* 0x000000ff000b7812 */ /* 0x000fe400078ec0ff */
[----:B------:R-:W-:Y:S02]  /*1df50*/  SHF.R.U32.HI R10, RZ, 0x18, R0 ;  /* 0x00000018ff0a7819 */ /* 0x000fe40000011600 */
[----:B------:R-:W-:Y:S02]  /*1df60*/  LOP3.LUT R8, R8, 0xff, RZ, 0xc0, !PT ;  /* 0x000000ff08087812 */ /* 0x000fe400078ec0ff */
[----:B------:R-:W-:Y:S02]  /*1df70*/  LOP3.LUT R0, R3, 0xff, RZ, 0xc0, !PT ;  /* 0x000000ff03007812 */ /* 0x000fe400078ec0ff */
[----:B------:R-:W-:-:S02]  /*1df80*/  SHF.R.U32.HI R2, RZ, 0x8, R2 ;  /* 0x00000008ff027819 */ /* 0x000fc40000011602 */
[----:B------:R-:W-:Y:S02]  /*1df90*/  PRMT R3, R13, 0x5410, R9 ;  /* 0x000054100d037816 */ /* 0x000fe40000000009 */
[----:B------:R-:W-:Y:S02]  /*1dfa0*/  PRMT R8, R8, 0x5410, R12 ;  /* 0x0000541008087816 */ /* 0x000fe4000000000c */
[----:B------:R-:W-:Y:S02]  /*1dfb0*/  PRMT R9, R0, 0x5410, R10 ;  /* 0x0000541000097816 */ /* 0x000fe4000000000a */
[----:B------:R-:W-:Y:S01]  /*1dfc0*/  PRMT R12, R11, 0x5410, R2 ;  /* 0x000054100b0c7816 */ /* 0x000fe20000000002 */
[----:B------:R-:W-:Y:S01]  /*1dfd0*/  IMAD.WIDE.U32 R10, R16, -0x2daee0ad, RZ ;  /* 0xd2511f53100a7825 */ /* 0x000fe200078e00ff */
[--C-:B------:R-:W-:Y:S01]  /*1dfe0*/  HSET2.LE.AND R2, R3, R20.reuse, PT ;  /* 0x0000001403027233 */ /* 0x100fe20003803000 */
[----:B------:R-:W-:Y:S01]  /*1dff0*/  LOP3.LUT R17, R45, R241, R98, 0x96, !PT ;  /* 0x000000f12d117212 */ /* 0x000fe200078e9662 */
[----:B------:R-:W-:Y:S01]  /*1e000*/  HSET2.LE.AND R3, R9, R20, PT ;  /* 0x0000001409037233 */ /* 0x000fe20003803000 */
[----:B------:R-:W-:-:S02]  /*1e010*/  LOP3.LUT R5, R183, R5, RZ, 0xc0, !PT ;  /* 0x00000005b7057212 */ /* 0x000fc400078ec0ff */
[----:B------:R-:W-:Y:S02]  /*1e020*/  LOP3.LUT R9, R11, R242, R44, 0x96, !PT ;  /* 0x000000f20b097212 */ /* 0x000fe400078e962c */
[----:B------:R-:W-:Y:S01]  /*1e030*/  LOP3.LUT R6, R174, R6, RZ, 0xc0, !PT ;  /* 0x00000006ae067212 */ /* 0x000fe200078ec0ff */
[----:B------:R-:W-:Y:S01]  /*1e040*/  HSET2.LE.AND R0, R8, R20, PT ;  /* 0x0000001408007233 */ /* 0x000fe20003803000 */
[----:B------:R-:W-:Y:S02]  /*1e050*/  LOP3.LUT R14, R207, R2, RZ, 0xc0, !PT ;  /* 0x00000002cf0e7212 */ /* 0x000fe400078ec0ff */
[----:B------:R-:W-:Y:S01]  /*1e060*/  LOP3.LUT R13, R215, R3, RZ, 0xc0, !PT ;  /* 0x00000003d70d7212 */ /* 0x000fe200078ec0ff */
[----:B------:R-:W-:Y:S01]  /*1e070*/  IMAD.WIDE.U32 R2, R17, -0x326172a9, RZ ;  /* 0xcd9e8d5711027825 */ /* 0x000fe200078e00ff */
[----:B------:R-:W-:Y:S02]  /*1e080*/  LOP3.LUT R19, R205, R240, R210, 0x96, !PT ;  /* 0x000000f0cd137212 */ /* 0x000fe400078e96d2 */
[----:B------:R-:W-:Y:S01]  /*1e090*/  LOP3.LUT R22, R133, R239, R204, 0x96, !PT ;  /* 0x000000ef85167212 */ /* 0x000fe200078e96cc */
[----:B------:R-:W-:Y:S01]  /*1e0a0*/  IMAD.WIDE.U32 R16, R9, -0x326172a9, RZ ;  /* 0xcd9e8d5709107825 */ /* 0x000fe200078e00ff */
[----:B------:R-:W-:Y:S01]  /*1e0b0*/  HMMA.16816.F32 R48, R4, R28, R48 ;  /* 0x0000001c0430723c */ /* 0x000fe20000001830 */
[----:B------:R-:W-:-:S02]  /*1e0c0*/  LOP3.LUT R15, R223, R0, RZ, 0xc0, !PT ;  /* 0x00000000df0f7212 */ /* 0x000fc400078ec0ff */
[----:B------:R-:W-:Y:S01]  /*1e0d0*/  IMAD.WIDE.U32 R22, R22, -0x2daee0ad, RZ ;  /* 0xd2511f5316167825 */ /* 0x000fe200078e00ff */
[----:B------:R-:W-:Y:S02]  /*1e0e0*/  LOP3.LUT R3, R3, R233, R72, 0x96, !PT ;  /* 0x000000e903037212 */ /* 0x000fe400078e9648 */
[----:B------:R-:W-:Y:S02]  /*1e0f0*/  LOP3.LUT R0, R17, R249, R2, 0x96, !PT ;  /* 0x000000f911007212 */ /* 0x000fe400078e9602 */
[----:B------:R-:W-:Y:S01]  /*1e100*/  HMMA.16816.F32 R88, R4, R30, R60 ;  /* 0x0000001e0458723c */ /* 0x000fe2000000183c */
[----:B------:R-:W-:-:S07]  /*1e110*/  IMAD.WIDE.U32 R2, R3, -0x2daee0ad, RZ ;  /* 0xd2511f5303027825 */ /* 0x000fce00078e00ff */
[C---:B-1----:R-:W-:Y:S08]  /*1e120*/  HMMA.16816.F32 R84, R4.reuse, R36, R56 ;  /* 0x000000240454723c */ /* 0x042ff00000001838 */
[----:B------:R-:W-:Y:S07]  /*1e130*/  HMMA.16816.F32 R80, R4, R38, R40 ;  /* 0x000000260450723c */ /* 0x000fee0000001828 */
[----:B------:R-:W-:-:S04]  /*1e140*/  IMAD.WIDE.U32 R6, R19, -0x2daee0ad, RZ ;  /* 0xd2511f5313067825 */ /* 0x000fc800078e00ff */
[----:B------:R-:W-:Y:S01]  /*1e150*/  IMAD.WIDE.U32 R18, R0, -0x2daee0ad, RZ ;  /* 0xd2511f5300127825 */ /* 0x000fe200078e00ff */
[----:B------:R-:W-:Y:S02]  /*1e160*/  LOP3.LUT R4, R7, R241, R208, 0x96, !PT ;  /* 0x000000f107047212 */ /* 0x000fe400078e96d0 */
[----:B------:R-:W-:Y:S02]  /*1e170*/  LOP3.LUT R6, R23, R242, R6, 0x96, !PT ;  /* 0x000000f217067212 */ /* 0x000fe400078e9606 */
[----:B------:R-:W-:Y:S01]  /*1e180*/  LOP3.LUT R2, R19, R243, R2, 0x96, !PT ;  /* 0x000000f313027212 */ /* 0x000fe200078e9602 */
[----:B------:R-:W-:Y:S01]  /*1e190*/  IMAD.WIDE.U32 R4, R4, -0x326172a9, RZ ;  /* 0xcd9e8d5704047825 */ /* 0x000fe200078e00ff */
[----:B------:R-:W-:-:S03]  /*1e1a0*/  LOP3.LUT R0, R3, R251, R10, 0x96, !PT ;  /* 0x000000fb03007212 */ /* 0x000fc600078e960a */
[----:B------:R-:W-:Y:S01]  /*1e1b0*/  IMAD.WIDE.U32 R92, R6, -0x326172a9, RZ ;  /* 0xcd9e8d57065c7825 */ /* 0x000fe200078e00ff */
[----:B------:R-:W-:-:S03]  /*1e1c0*/  HSET2.LE.AND R8, R12, R20, PT ;  /* 0x000000140c087233 */ /* 0x000fc60003803000 */
[----:B------:R-:W-:Y:S01]  /*1e1d0*/  IMAD.WIDE.U32 R2, R2, -0x326172a9, RZ ;  /* 0xcd9e8d5702027825 */ /* 0x000fe200078e00ff */
[----:B------:R-:W-:-:S03]  /*1e1e0*/  LOP3.LUT R6, R93, R249, R4, 0x96, !PT ;  /* 0x000000f95d067212 */ /* 0x000fc600078e9604 */
[----:B------:R-:W-:Y:S01]  /*1e1f0*/  IMAD.WIDE.U32 R10, R0, -0x326172a9, RZ ;  /* 0xcd9e8d57000a7825 */ /* 0x000fe200078e00ff */
[----:B------:R-:W-:Y:S02]  /*1e200*/  LOP3.LUT R5, R5, R233, R132, 0x96, !PT ;  /* 0x000000e905057212 */ /* 0x000fe400078e9684 */
[----:B------:R-:W-:Y:S01]  /*1e210*/  LOP3.LUT R12, R218, R8, RZ, 0xc0, !PT ;  /* 0x00000008da0c7212 */ /* 0x000fe200078ec0ff */
[----:B------:R-:W-:Y:S01]  /*1e220*/  IMAD.WIDE.U32 R44, R6, -0x2daee0ad, RZ ;  /* 0xd2511f53062c7825 */ /* 0x000fe200078e00ff */
[C---:B------:R-:W-:Y:S02]  /*1e230*/  LOP3.LUT R0, R2.reuse, 0xffff, RZ, 0xc0, !PT ;  /* 0x0000ffff02007812 */ /* 0x040fe400078ec0ff */
[--C-:B------:R-:W-:Y:S02]  /*1e240*/  SHF.R.U32.HI R6, RZ, 0x10, R2.reuse ;  /* 0x00000010ff067819 */ /* 0x100fe40000011602 */
[----:B------:R-:W-:Y:S02]  /*1e250*/  LOP3.LUT R7, R2, 0xff, RZ, 0xc0, !PT ;  /* 0x000000ff02077812 */ /* 0x000fe400078ec0ff */
[----:B------:R-:W-:-:S02]  /*1e260*/  SHF.R.U32.HI R8, RZ, 0x18, R2 ;  /* 0x00000018ff087819 */ /* 0x000fc40000011602 */
[----:B------:R-:W-:Y:S01]  /*1e270*/  LOP3.LUT R2, R3, R177, R10, 0x96, !PT ;  /* 0x000000b103027212 */ /* 0x000fe200078e960a */
[----:B------:R-:W-:Y:S01]  /*1e280*/  IMAD.WIDE.U32 R4, R5, -0x2daee0ad, RZ ;  /* 0xd2511f5305047825 */ /* 0x000fe200078e00ff */
[----:B------:R-:W-:Y:S02]  /*1e290*/  SHF.R.U32.HI R0, RZ, 0x8, R0 ;  /* 0x00000008ff007819 */ /* 0x000fe40000011600 */
[----:B------:R-:W-:Y:S02]  /*1e2a0*/  LOP3.LUT R3, R2, 0xffff, RZ, 0xc0, !PT ;  /* 0x0000ffff02037812 */ /* 0x000fe400078ec0ff */
[----:B------:R-:W-:Y:S02]  /*1e2b0*/  LOP3.LUT R6, R6, 0xff, RZ, 0xc0, !PT ;  /* 0x000000ff06067812 */ /* 0x000fe400078ec0ff */
[----:B------:R-:W-:Y:S02]  /*1e2c0*/  LOP3.LUT R9, R45, R243, R4, 0x96, !PT ;  /* 0x000000f32d097212 */ /* 0x000fe400078e9604 */
[----:B------:R-:W-:-:S02]  /*1e2d0*/  PRMT R0, R7, 0x5410, R0 ;  /* 0x0000541007007816 */ /* 0x000fc40000000000 */
[----:B------:R-:W-:Y:S02]  /*1e2e0*/  SHF.R.U32.HI R4, RZ, 0x10, R2 ;  /* 0x00000010ff047819 */ /* 0x000fe40000011602 */
[----:B------:R-:W-:Y:S02]  /*1e2f0*/  LOP3.LUT R7, R2, 0xff, RZ, 0xc0, !PT ;  /* 0x000000ff02077812 */ /* 0x000fe400078ec0ff */
[----:B------:R-:W-:Y:S02]  /*1e300*/  SHF.R.U32.HI R3, RZ, 0x8, R3 ;  /* 0x00000008ff037819 */ /* 0x000fe40000011603 */
[----:B------:R-:W-:Y:S02]  /*1e310*/  LOP3.LUT R17, R5, R251, R22, 0x96, !PT ;  /* 0x000000fb05117212 */ /* 0x000fe400078e9616 */
[----:B------:R-:W-:Y:S02]  /*1e320*/  PRMT R5, R6, 0x5410, R8 ;  /* 0x0000541006057816 */ /* 0x000fe40000000008 */
[----:B------:R-:W-:-:S02]  /*1e330*/  SHF.R.U32.HI R6, RZ, 0x18, R2 ;  /* 0x00000018ff067819 */ /* 0x000fc40000011602 */
[----:B------:R-:W-:Y:S02]  /*1e340*/  LOP3.LUT R4, R4, 0xff, RZ, 0xc0, !PT ;  /* 0x000000ff04047812 */ /* 0x000fe400078ec0ff */
[----:B------:R-:W-:Y:S01]  /*1e350*/  PRMT R3, R7, 0x5410, R3 ;  /* 0x0000541007037816 */ /* 0x000fe20000000003 */
[--C-:B------:R-:W-:Y:S01]  /*1e360*/  HSET2.LE.AND R0, R0, R20.reuse, PT ;  /* 0x0000001400007233 */ /* 0x100fe20003803000 */
[----:B------:R-:W-:Y:S01]  /*1e370*/  PRMT R4, R4, 0x5410, R6 ;  /* 0x0000541004047816 */ /* 0x000fe20000000006 */
[--C-:B------:R-:W-:Y:S01]  /*1e380*/  HSET2.LE.AND R2, R5, R20.reuse, PT ;  /* 0x0000001405027233 */ /* 0x100fe20003803000 */
[----:B------:R-:W-:Y:S01]  /*1e390*/  HMMA.16816.F32 R52, R12, R30, R24 ;  /* 0x0000001e0c34723c */ /* 0x000fe20000001818 */
[--C-:B------:R-:W-:Y:S01]  /*1e3a0*/  HSET2.LE.AND R3, R3, R20.reuse, PT ;  /* 0x0000001403037233 */ /* 0x100fe20003803000 */
[----:B------:R-:W1:Y:S01]  /*1e3b0*/  LDSM.16.MT88.4 R24, [R236+0x5800] ;  /* 0x00580000ec18783b */ /* 0x000e620000004200 */
[----:B------:R-:W-:Y:S01]  /*1e3c0*/  LOP3.LUT R6, R188, R0, RZ, 0xc0, !PT ;  /* 0x00000000bc067212 */ /* 0x000fe200078ec0ff */
[----:B------:R-:W-:Y:S01]  /*1e3d0*/  HSET2.LE.AND R0, R4, R20, PT ;  /* 0x0000001404007233 */ /* 0x000fe20003803000 */
[----:B------:R-:W-:Y:S01]  /*1e3e0*/  LOP3.LUT R7, R187, R2, RZ, 0xc0, !PT ;  /* 0x00000002bb077212 */ /* 0x000fe200078ec0ff */
[----:B------:R-:W-:Y:S01]  /*1e3f0*/  IMAD.WIDE.U32 R22, R17, -0x326172a9, RZ ;  /* 0xcd9e8d5711167825 */ /* 0x000fe200078e00ff */
[----:B------:R-:W-:-:S03]  /*1e400*/  LOP3.LUT R4, R192, R3, RZ, 0xc0, !PT ;  /* 0x00000003c0047212 */ /* 0x000fc600078ec0ff */
[----:B------:R-:W-:Y:S01]  /*1e410*/  IMAD.WIDE.U32 R2, R9, -0x326172a9, RZ ;  /* 0xcd9e8d5709027825 */ /* 0x000fe200078e00ff */
[----:B------:R-:W-:Y:S02]  /*1e420*/  LOP3.LUT R5, R189, R0, RZ, 0xc0, !PT ;  /* 0x00000000bd057212 */ /* 0x000fe400078ec0ff */
[----:B------:R-:W-:Y:S02]  /*1e430*/  LOP3.LUT R16, R11, R245, R16, 0x96, !PT ;  /* 0x000000f50b107212 */ /* 0x000fe400078e9610 */
[----:B------:R-:W-:Y:S02]  /*1e440*/  LOP3.LUT R0, R3, R177, R22, 0x96, !PT ;  /* 0x000000b103007212 */ /* 0x000fe400078e9616 */
[----:B------:R-:W-:Y:S02]  /*1e450*/  LOP3.LUT R11, R2, 0xffff, RZ, 0xc0, !PT ;  /* 0x0000ffff020b7812 */ /* 0x000fe400078ec0ff */
[C---:B------:R-:W-:Y:S02]  /*1e460*/  LOP3.LUT R3, R0.reuse, 0xffff, RZ, 0xc0, !PT ;  /* 0x0000ffff00037812 */ /* 0x040fe400078ec0ff */
[--C-:B------:R-:W-:Y:S01]  /*1e470*/  SHF.R.U32.HI R8, RZ, 0x10, R0.reuse ;  /* 0x00000010ff087819 */ /* 0x100fe20000011600 */
[----:B------:R-:W-:Y:S01]  /*1e480*/  HMMA.16816.F32 R56, R12, R28, R64 ;  /* 0x0000001c0c38723c */ /* 0x000fe20000001840 */
[----:B------:R-:W-:Y:S01]  /*1e490*/  LOP3.LUT R10, R0, 0xff, RZ, 0xc0, !PT ;  /* 0x000000ff000a7812 */ /* 0x000fe200078ec0ff */
[----:B------:R-:W1:Y:S01]  /*1e4a0*/  LDSM.16.MT88.4 R28, [R236+0x5c00] ;  /* 0x005c0000ec1c783b */ /* 0x000e620000004200 */
[----:B------:R-:W-:-:S02]  /*1e4b0*/  SHF.R.U32.HI R9, RZ, 0x18, R0 ;  /* 0x00000018ff097819 */ /* 0x000fc40000011600 */
[----:B------:R-:W-:Y:S02]  /*1e4c0*/  SHF.R.U32.HI R0, RZ, 0x8, R3 ;  /* 0x00000008ff007819 */ /* 0x000fe40000011603 */
[----:B------:R-:W-:Y:S01]  /*1e4d0*/  SHF.R.U32.HI R11, RZ, 0x8, R11 ;  /* 0x00000008ff0b7819 */ /* 0x000fe2000001160b */
[----:B------:R-:W-:Y:S01]  /*1e4e0*/  HMMA.16816.F32 R60, R12, R36, R68 ;  /* 0x000000240c3c723c */ /* 0x000fe20000001844 */
[----:B------:R-:W-:-:S07]  /*1e4f0*/  LOP3.LUT R3, R8, 0xff, RZ, 0xc0, !PT ;  /* 0x000000ff08037812 */ /* 0x000fce00078ec0ff */
[----:B------:R-:W-:Y:S07]  /*1e500*/  HMMA.16816.F32 R40, R12, R38, R76 ;  /* 0x000000260c28723c */ /* 0x000fee000000184c */
[----:B------:R-:W-:Y:S02]  /*1e510*/  LOP3.LUT R13, R2, 0xff, RZ, 0xc0, !PT ;  /* 0x000000ff020d7812 */ /* 0x000fe400078ec0ff */
[--C-:B------:R-:W-:Y:S02]  /*1e520*/  SHF.R.U32.HI R12, RZ, 0x10, R2.reuse ;  /* 0x00000010ff0c7819 */ /* 0x100fe40000011602 */
[----:B------:R-:W-:-:S02]  /*1e530*/  SHF.R.U32.HI R14, RZ, 0x18, R2 ;  /* 0x00000018ff0e7819 */ /* 0x000fc40000011602 */
[----:B------:R-:W-:Y:S02]  /*1e540*/  PRMT R8, R13, 0x5410, R11 ;  /* 0x000054100d087816 */ /* 0x000fe4000000000b */
[----:B------:R-:W-:Y:S02]  /*1e550*/  PRMT R2, R3, 0x5410, R9 ;  /* 0x0000541003027816 */ /* 0x000fe40000000009 */
[----:B------:R-:W-:Y:S01]  /*1e560*/  PRMT R0, R10, 0x5410, R0 ;  /* 0x000054100a007816 */ /* 0x000fe20000000000 */
[--C-:B------:R-:W-:Y:S01]  /*1e570*/  HSET2.LE.AND R3, R8, R20.reuse, PT ;  /* 0x0000001408037233 */ /* 0x100fe20003803000 */
[----:B------:R-:W-:Y:S01]  /*1e580*/  LOP3.LUT R9, R12, 0xff, RZ, 0xc0, !PT ;  /* 0x000000ff0c097812 */ /* 0x000fe200078ec0ff */
[--C-:B------:R-:W-:Y:S02]  /*1e590*/  HSET2.LE.AND R2, R2, R20.reuse, PT ;  /* 0x0000001402027233 */ /* 0x100fe40003803000 */
[----:B------:R-:W-:Y:S01]  /*1e5a0*/  HSET2.LE.AND R0, R0, R20, PT ;  /* 0x0000001400007233 */ /* 0x000fe20003803000 */
[----:B------:R-:W-:-:S02]  /*1e5b0*/  PRMT R8, R9, 0x5410, R14 ;  /* 0x0000541009087816 */ /* 0x000fc4000000000e */
[----:B------:R-:W-:Y:S02]  /*1e5c0*/  LOP3.LUT R13, R220, R2, RZ, 0xc0, !PT ;  /* 0x00000002dc0d7212 */ /* 0x000fe400078ec0ff */
[----:B------:R-:W-:Y:S01]  /*1e5d0*/  LOP3.LUT R14, R219, R3, RZ, 0xc0, !PT ;  /* 0x00000003db0e7212 */ /* 0x000fe200078ec0ff */
[----:B------:R-:W-:Y:S01]  /*1e5e0*/  IMAD.WIDE.U32 R2, R16, -0x2daee0ad, RZ ;  /* 0xd2511f5310027825 */ /* 0x000fe200078e00ff */
[----:B------:R-:W-:Y:S01]  /*1e5f0*/  LOP3.LUT R12, R231, R0, RZ, 0xc0, !PT ;  /* 0x00000000e70c7212 */ /* 0x000fe200078ec0ff */
[----:B-1----:R-:W-:Y:S01]  /*1e600*/  HMMA.16816.F32 R48, R4, R24, R48 ;  /* 0x000000180430723c */ /* 0x002fe20000001830 */
[----:B------:R-:W-:Y:S02]  /*1e610*/  HSET2.LE.AND R8, R8, R20, PT ;  /* 0x0000001408087233 */ /* 0x000fe40003803000 */
[----:B------:R-:W-:Y:S02]  /*1e620*/  LOP3.LUT R0, R3, R173, R18, 0x96, !PT ;  /* 0x000000ad03007212 */ /* 0x000fe400078e9612 */
[----:B------:R-:W-:-:S02]  /*1e630*/  LOP3.LUT R3, R2, 0xffff, RZ, 0xc0, !PT ;  /* 0x0000ffff02037812 */ /* 0x000fc400078ec0ff */
[----:B------:R-:W-:Y:S01]  /*1e640*/  LOP3.LUT R10, R2, 0xff, RZ, 0xc0, !PT ;  /* 0x000000ff020a7812 */ /* 0x000fe200078ec0ff */
[----:B------:R-:W-:Y:S01]  /*1e650*/  HMMA.16816.F32 R68, R4, R26, R88 ;  /* 0x0000001a0444723c */ /* 0x000fe20000001858 */
[----:B------:R-:W-:Y:S02]  /*1e660*/  SHF.R.U32.HI R9, RZ, 0x18, R2 ;  /* 0x00000018ff097819 */ /* 0x000fe40000011602 */
[----:B------:R-:W-:-:S05]  /*1e670*/  LOP3.LUT R15, R200, R8, RZ, 0xc0, !PT ;  /* 0x00000008c80f7212 */ /* 0x000fca00078ec0ff */
[----:B------:R-:W-:Y:S01]  /*1e680*/  HMMA.16816.F32 R72, R4, R32, R84 ;  /* 0x000000200448723c */ /* 0x000fe20000001854 */
[----:B------:R-:W-:-:S07]  /*1e690*/  LOP3.LUT R8, R0, 0xff, RZ, 0xc0, !PT ;  /* 0x000000ff00087812 */ /* 0x000fce00078ec0ff */
[----:B------:R-:W-:Y:S07]  /*1e6a0*/  HMMA.16816.F32 R64, R4, R34, R80 ;  /* 0x000000220440723c */ /* 0x000fee0000001850 */
[----:B------:R-:W-:Y:S02]  /*1e6b0*/  SHF.R.U32.HI R4, RZ, 0x10, R2 ;  /* 0x00000010ff047819 */ /* 0x000fe40000011602 */
[----:B------:R-:W-:Y:S02]  /*1e6c0*/  LOP3.LUT R2, R0, 0xffff, RZ, 0xc0, !PT ;  /* 0x0000ffff00027812 */ /* 0x000fe400078ec0ff */
[----:B------:R-:W-:-:S02]  /*1e6d0*/  SHF.R.U32.HI R6, RZ, 0x8, R3 ;  /* 0x00000008ff067819 */ /* 0x000fc40000011603 */
[----:B------:R-:W-:Y:S02]  /*1e6e0*/  SHF.R.U32.HI R3, RZ, 0x10, R0 ;  /* 0x00000010ff037819 */ /* 0x000fe40000011600 */
[----:B------:R-:W-:Y:S02]  /*1e6f0*/  LOP3.LUT R5, R4, 0xff, RZ, 0xc0, !PT ;  /* 0x000000ff04057812 */ /* 0x000fe400078ec0ff */
[----:B------:R-:W-:Y:S02]  /*1e700*/  SHF.R.U32.HI R4, RZ, 0x8, R2 ;  /* 0x00000008ff047819 */ /* 0x000fe40000011602 */
[----:B------:R-:W-:Y:S02]  /*1e710*/  LOP3.LUT R2, R3, 0xff, RZ, 0xc0, !PT ;  /* 0x000000ff03027812 */ /* 0x000fe400078ec0ff */
[----:B------:R-:W-:Y:S02]  /*1e720*/  SHF.R.U32.HI R7, RZ, 0x18, R0 ;  /* 0x00000018ff077819 */ /* 0x000fe40000011600 */
[----:B------:R-:W-:-:S02]  /*1e730*/  PRMT R3, R10, 0x5410, R6 ;  /* 0x000054100a037816 */ /* 0x000fc40000000006 */
[----:B------:R-:W-:Y:S02]  /*1e740*/  PRMT R4, R8, 0x5410, R4 ;  /* 0x0000541008047816 */ /* 0x000fe40000000004 */
[----:B------:R-:W-:Y:S02]  /*1e750*/  PRMT R0, R5, 0x5410, R9 ;  /* 0x0000541005007816 */ /* 0x000fe40000000009 */
[----:B------:R-:W-:Y:S01]  /*1e760*/  PRMT R5, R2, 0x5410, R7 ;  /* 0x0000541002057816 */ /* 0x000fe20000000007 */
[--C-:B------:R-:W-:Y:S02]  /*1e770*/  HSET2.LE.AND R2, R3, R20.reuse, PT ;  /* 0x0000001403027233 */ /* 0x100fe40003803000 */
[--C-:B------:R-:W-:Y:S01]  /*1e780*/  HSET2.LE.AND R3, R4, R20.reuse, PT ;  /* 0x0000001404037233 */ /* 0x100fe20003803000 */
[----:B------:R-:W-:Y:S01]  /*1e790*/  IMAD.MOV.U32 R4, RZ, RZ, R157 ;  /* 0x000000ffff047224 */ /* 0x000fe200078e009d */
[--C-:B------:R-:W-:Y:S01]  /*1e7a0*/  HSET2.LE.AND R0, R0, R20.reuse, PT ;  /* 0x0000001400007233 */ /* 0x100fe20003803000 */
[----:B------:R-:W-:Y:S04]  /*1e7b0*/  HMMA.16816.F32 R56, R12, R24, R56 ;  /* 0x000000180c38723c */ /* 0x000fe80000001838 */
[----:B------:R-:W-:Y:S01]  /*1e7c0*/  LOP3.LUT R11, R4, R0, RZ, 0xc0, !PT ;  /* 0x00000000040b7212 */ /* 0x000fe200078ec0ff */
[----:B------:R-:W-:-:S03]  /*1e7d0*/  HSET2.LE.AND R0, R5, R20, PT ;  /* 0x0000001405007233 */ /* 0x000fc60003803000 */
[----:B------:R-:W-:Y:S01]  /*1e7e0*/  HMMA.16816.F32 R52, R12, R26, R52 ;  /* 0x0000001a0c34723c */ /* 0x000fe20000001834 */
[----:B------:R-:W1:Y:S01]  /*1e7f0*/  LDSM.16.MT88.4 R24, [R238+0x5c00] ;  /* 0x005c0000ee18783b */ /* 0x000e620000004200 */
[----:B------:R-:W-:Y:S02]  /*1e800*/  LOP3.LUT R10, R193, R2, RZ, 0xc0, !PT ;  /* 0x00000002c10a7212 */ /* 0x000fe400078ec0ff */
[----:B------:R-:W-:Y:S02]  /*1e810*/  LOP3.LUT R8, R196, R3, RZ, 0xc0, !PT ;  /* 0x00000003c4087212 */ /* 0x000fe400078ec0ff */
[----:B------:R-:W-:Y:S02]  /*1e820*/  LOP3.LUT R9, R195, R0, RZ, 0xc0, !PT ;  /* 0x00000000c3097212 */ /* 0x000fe400078ec0ff */
[----:B------:R-:W-:-:S05]  /*1e830*/  LOP3.LUT R16, R23, R245, R92, 0x96, !PT ;  /* 0x000000f517107212 */ /* 0x000fca00078e965c */
[----:B------:R-:W-:Y:S02]  /*1e840*/  IMAD.WIDE.U32 R2, R16, -0x2daee0ad, RZ ;  /* 0xd2511f5310027825 */ /* 0x000fe400078e00ff */
[----:B------:R-:W-:Y:S03]  /*1e850*/  HMMA.16816.F32 R16, R8, R28, R48 ;  /* 0x0000001c0810723c */ /* 0x000fe60000001830 */
[----:B------:R-:W-:Y:S02]  /*1e860*/  LOP3.LUT R0, R3, R173, R44, 0x96, !PT ;  /* 0x000000ad03007212 */ /* 0x000fe400078e962c */
[----:B------:R-:W-:Y:S02]  /*1e870*/  LOP3.LUT R4, R2, 0xffff, RZ, 0xc0, !PT ;  /* 0x0000ffff02047812 */ /* 0x000fe400078ec0ff */
[----:B------:R-:W-:Y:S01]  /*1e880*/  LOP3.LUT R3, R0, 0xffff, RZ, 0xc0, !PT ;  /* 0x0000ffff00037812 */ /* 0x000fe200078ec0ff */
[----:B------:R-:W-:Y:S01]  /*1e890*/  HMMA.16816.F32 R36, R12, R32, R60 ;  /* 0x000000200c24723c */ /* 0x000fe2000000183c */
[----:B------:R-:W-:-:S02]  /*1e8a0*/  SHF.R.U32.HI R5, RZ, 0x10, R0 ;  /* 0x00000010ff057819 */ /* 0x000fc40000011600 */
[----:B------:R-:W-:Y:S02]  /*1e8b0*/  SHF.R.U32.HI R6, RZ, 0x18, R0 ;  /* 0x00000018ff067819 */ /* 0x000fe40000011600 */
[----:B------:R-:W-:-:S03]  /*1e8c0*/  SHF.R.U32.HI R4, RZ, 0x8, R4 ;  /* 0x00000008ff047819 */ /* 0x000fc60000011604 */
[----:B------:R-:W-:Y:S01]  /*1e8d0*/  HMMA.16816.F32 R32, R12, R34, R40 ;  /* 0x000000220c20723c */ /* 0x000fe20000001828 */
[----:B------:R-:W-:-:S06]  /*1e8e0*/  SHF.R.U32.HI R7, RZ, 0x10, R2 ;  /* 0x00000010ff077819 */ /* 0x000fcc0000011602 */
[----:B------:R-:W-:Y:S01]  /*1e8f0*/  LOP3.LUT R12, R0, 0xff, RZ, 0xc0, !PT ;  /* 0x000000ff000c7812 */ /* 0x000fe200078ec0ff */
[----:B------:R-:W-:Y:S01]  /*1e900*/  STL.64 [R1+0x90], R16 ;  /* 0x0000901001007387 */ /* 0x000fe20000100a00 */
[----:B------:R-:W-:Y:S02]  /*1e910*/  LOP3.LUT R13, R2, 0xff, RZ, 0xc0, !PT ;  /* 0x000000ff020d7812 */ /* 0x000fe400078ec0ff */
[----:B------:R-:W-:Y:S01]  /*1e920*/  SHF.R.U32.HI R0, RZ, 0x8, R3 ;  /* 0x00000008ff007819 */ /* 0x000fe20000011603 */
[----:B------:R2:W-:Y:S01]  /*1e930*/  STL.64 [R1+0x98], R18 ;  /* 0x0000981201007387 */ /* 0x0005e20000100a00 */
[----:B------:R-:W-:Y:S02]  /*1e940*/  PRMT R4, R13, 0x5410, R4 ;  /* 0x000054100d047816 */ /* 0x000fe40000000004 */
[----:B------:R-:W-:Y:S02]  /*1e950*/  PRMT R0, R12, 0x5410, R0 ;  /* 0x000054100c007816 */ /* 0x000fe40000000000 */
[----:B-1----:R-:W-:Y:S01]  /*1e960*/  HMMA.16816.F32 R12, R8, R24, R72 ;  /* 0x00000018080c723c */ /* 0x002fe20000001848 */
[----:B------:R-:W-:-:S02]  /*1e970*/  LOP3.LUT R3, R5, 0xff, RZ, 0xc0, !PT ;  /* 0x000000ff05037812 */ /* 0x000fc400078ec0ff */
[----:B------:R-:W-:Y:S02]  /*1e980*/  SHF.R.U32.HI R5, RZ, 0x18, R2 ;  /* 0x00000018ff057819 */ /* 0x000fe40000011602 */
[----:B------:R-:W-:Y:S02]  /*1e990*/  LOP3.LUT R7, R7, 0xff, RZ, 0xc0, !PT ;  /* 0x000000ff07077812 */ /* 0x000fe400078ec0ff */
[----:B------:R-:W-:Y:S02]  /*1e9a0*/  PRMT R2, R3, 0x5410, R6 ;  /* 0x0000541003027816 */ /* 0x000fe40000000006 */
[----:B------:R-:W-:Y:S01]  /*1e9b0*/  PRMT R7, R7, 0x5410, R5 ;  /* 0x0000541007077816 */ /* 0x000fe20000000005 */
[C---:B--2---:R-:W-:Y:S08]  /*1e9c0*/  HMMA.16816.F32 R16, R8.reuse, R30, R68 ;  /* 0x0000001e0810723c */ /* 0x044ff00000001844 */
[----:B------:R-:W-:Y:S01]  /*1e9d0*/  HMMA.16816.F32 R8, R8, R26, R64 ;  /* 0x0000001a0808723c */ /* 0x000fe20000001840 */
[----:B------:R-:W-:-:S02]  /*1e9e0*/  HSET2.LE.AND R0, R0, R20, PT ;  /* 0x0000001400007233 */ /* 0x000fc40003803000 */
[--C-:B------:R-:W-:Y:S02]  /*1e9f0*/  HSET2.LE.AND R2, R2, R20.reuse, PT ;  /* 0x0000001402027233 */ /* 0x100fe40003803000 */
[--C-:B------:R-:W-:Y:S02]  /*1ea00*/  HSET2.LE.AND R3, R4, R20.reuse, PT ;  /* 0x0000001404037233 */ /* 0x100fe40003803000 */
[----:B------:R-:W-:Y:S01]  /*1ea10*/  HSET2.LE.AND R7, R7, R20, PT ;  /* 0x0000001407077233 */ /* 0x000fe20003803000 */
[----:B------:R-:W-:Y:S02]  /*1ea20*/  LOP3.LUT R4, R230, R0, RZ, 0xc0, !PT ;  /* 0x00000000e6047212 */ /* 0x000fe400078ec0ff */
[----:B------:R-:W-:Y:S02]  /*1ea30*/  LOP3.LUT R5, R202, R2, RZ, 0xc0, !PT ;  /* 0x00000002ca057212 */ /* 0x000fe400078ec0ff */
        /* <DEDUP_REMOVED lines=8> */
[C---:B-1----:R-:W-:Y:S08]  /*1eac0*/  HMMA.16816.F32 R16, R4.reuse, R28, R56 ;  /* 0x0000001c0410723c */ /* 0x042ff00000001838 */
[C---:B--2---:R-:W-:Y:S08]  /*1ead0*/  HMMA.16816.F32 R12, R4.reuse, R30, R52 ;  /* 0x0000001e040c723c */ /* 0x044ff00000001834 */
[C---:B---3--:R-:W-:Y:S08]  /*1eae0*/  HMMA.16816.F32 R8, R4.reuse, R24, R36 ;  /* 0x000000180408723c */ /* 0x048ff00000001824 */
[----:B------:R-:W-:Y:S01]  /*1eaf0*/  HMMA.16816.F32 R4, R4, R26, R32 ;  /* 0x0000001a0404723c */ /* 0x000fe20000001820 */
[----:B------:R-:W1:Y:S04]  /*1eb00*/  S2R R190, SR_TID.X ;  /* 0x0000000000be7919 */ /* 0x000e680000002100 */
[----:B------:R-:W-:Y:S04]  /*1eb10*/  STL.64 [R1+0x40], R16 ;  /* 0x0000401001007387 */ /* 0x000fe80000100a00 */
[----:B------:R-:W-:Y:S04]  /*1eb20*/  STL.64 [R1+0x48], R18 ;  /* 0x0000481201007387 */ /* 0x000fe80000100a00 */
[----:B------:R2:W-:Y:S04]  /*1eb30*/  STL.64 [R1+0x30], R12 ;  /* 0x0000300c01007387 */ /* 0x0005e80000100a00 */
[----:B------:R3:W-:Y:S04]  /*1eb40*/  STL.64 [R1+0x38], R14 ;  /* 0x0000380e01007387 */ /* 0x0007e80000100a00 */
[----:B------:R3:W-:Y:S04]  /*1eb50*/  STL.64 [R1+0x10], R8 ;  /* 0x0000100801007387 */ /* 0x0007e80000100a00 */
[----:B------:R3:W-:Y:S04]  /*1eb60*/  STL.64 [R1+0x18], R10 ;  /* 0x0000180a01007387 */ /* 0x0007e80000100a00 */
[----:B------:R3:W-:Y:S04]  /*1eb70*/  STL.64 [R1], R4 ;  /* 0x0000000401007387 */ /* 0x0007e80000100a00 */
[----:B------:R3:W-:Y:S01]  /*1eb80*/  STL.64 [R1+0x8], R6 ;  /* 0x0000080601007387 */ /* 0x0007e20000100a00 */
[----:B-1----:R-:W-:Y:S01]  /*1eb90*/  IMAD.SHL.U32 R190, R190, 0x2, RZ ;  /* 0x00000002bebe7824 */ /* 0x002fe200078e00ff */
[----:B------:R-:W-:Y:S01]  /*1eba0*/  IADD3 R193, P0, R46, -0x200, RZ ;  /* 0xfffffe002ec17810 */ /* 0x000fe20007f1e0ff */
[----:B------:R-:W-:-:S02]  /*1ebb0*/  IMAD.MOV.U32 R134, RZ, RZ, R186 ;  /* 0x000000ffff867224 */ /* 0x000fc400078e00ba */
[----:B----4-:R-:W-:Y:S02]  /*1ebc0*/  IMAD.MOV.U32 R135, RZ, RZ, R198 ;  /* 0x000000ffff877224 */ /* 0x010fe400078e00c6 */
[--C-:B--2---:R-:W-:Y:S01]  /*1ebd0*/  IMAD.MOV.U32 R13, RZ, RZ, R185.reuse ;  /* 0x000000ffff0d7224 */ /* 0x104fe200078e00b9 */
[----:B------:R-:W-:Y:S01]  /*1ebe0*/  LOP3.LUT R190, R190, 0x6, RZ, 0xc0, !PT ;  /* 0x00000006bebe7812 */ /* 0x000fe200078ec0ff */
[----:B------:R-:W-:Y:S01]  /*1ebf0*/  IMAD.MOV.U32 R12, RZ, RZ, R206 ;  /* 0x000000ffff0c7224 */ /* 0x000fe200078e00ce */
[----:B------:R-:W-:Y:S01]  /*1ec00*/  IADD3.X R192, R47, -0x1, RZ, P0, !PT ;  /* 0xffffffff2fc07810 */ /* 0x000fe200007fe4ff */
[----:B------:R-:W-:Y:S01]  /*1ec10*/  @P6 IMAD.MOV.U32 R13, RZ, RZ, R185 ;  /* 0x000000ffff0d6224 */ /* 0x000fe200078e00b9 */
[----:B------:R-:W-:Y:S01]  /*1ec20*/  @P6 IADD3 R185, R234, -0x3, RZ ;  /* 0xfffffffdeab96810 */ /* 0x000fe20007ffe0ff */
[----:B------:R-:W-:Y:S02]  /*1ec30*/  @P6 IMAD.MOV.U32 R134, RZ, RZ, R186 ;  /* 0x000000ffff866224 */ /* 0x000fe400078e00ba */
[----:B------:R-:W-:-:S02]  /*1ec40*/  @P6 IMAD.MOV.U32 R135, RZ, RZ, R198 ;  /* 0x000000ffff876224 */ /* 0x000fc400078e00c6 */
[----:B------:R-:W-:Y:S02]  /*1ec50*/  @P6 IMAD.MOV.U32 R12, RZ, RZ, R206 ;  /* 0x000000ffff0c6224 */ /* 0x000fe400078e00ce */
[----:B------:R-:W-:Y:S02]  /*1ec60*/  FADD.FTZ R183, R203, R197 ;  /* 0x000000c5cbb77221 */ /* 0x000fe40000010000 */
[----:B------:R-:W-:Y:S01]  /*1ec70*/  IMAD.MOV.U32 R0, RZ, RZ, R235 ;  /* 0x000000ffff007224 */ /* 0x000fe200078e00eb */
[----:B------:R-:W-:Y:S05]  /*1ec80*/  @P6 BRA `(.L_x_511) ;  /* 0x0000001000006947 */ /* 0x000fea0003800000 */
.L_x_506:
[----:B------:R-:W-:Y:S02]  /*1ec90*/  IADD3 R185, R0, -0x1, RZ ;  /* 0xffffffff00b97810 */ /* 0x000fe40007ffe0ff */
.L_x_511:
[----:B------:R-:W-:Y:S05]  /*1eca0*/  BSYNC B2 ;  /* 0x0000000000027941 */ /* 0x000fea0003800000 */
.L_x_505:
[----:B------:R-:W-:-:S13]  /*1ecb0*/  ISETP.GE.AND P0, PT, R185, RZ, PT ;  /* 0x000000ffb900720c */ /* 0x000fda0003f06270 */
[----:B------:R-:W-:Y:S05]  /*1ecc0*/  @!P0 BRA `(.L_x_512) ;  /* 0x0000c63000008947 */ /* 0x000fea0003800000 */
[----:B-1-3--:R-:W2:Y:S04]  /*1ecd0*/  LDL R4, [R1+0x2d4] ;  /* 0x0002d40001047983 */ /* 0x00aea80000100800 */
[----:B------:R-:W3:Y:S04]  /*1ece0*/  LDL.LU R6, [R1+0x1b0] ;  /* 0x0001b00001067983 */ /* 0x000ee80000300800 */
[----:B------:R-:W4:Y:S01]  /*1ecf0*/  LDL.LU R5, [R1+0x21c] ;  /* 0x00021c0001057983 */ /* 0x000f220000300800 */
[----:B------:R-:W-:Y:S01]  /*1ed00*/  IMAD.MOV.U32 R187, RZ, RZ, R134 ;  /* 0x000000ffffbb7224 */ /* 0x000fe200078e0086 */
[----:B-----5:R-:W-:Y:S01]  /*1ed10*/  MOV R186, R135 ;  /* 0x0000008700ba7202 */ /* 0x020fe20000000f00 */
[----:B------:R-:W-:-:S02]  /*1ed20*/  IMAD.MOV.U32 R189, RZ, RZ, R12 ;  /* 0x000000ffffbd7224 */ /* 0x000fc400078e000c */
[----:B------:R-:W-:Y:S01]  /*1ed30*/  IMAD.MOV.U32 R188, RZ, RZ, R13 ;  /* 0x000000ffffbc7224 */ /* 0x000fe200078e000d */
[----:B--2---:R-:W-:Y:S01]  /*1ed40*/  SHF.R.S32.HI R0, RZ, 0x1f, R4 ;  /* 0x0000001fff007819 */ /* 0x004fe20000011404 */
[----:B------:R-:W-:Y:S01]  /*1ed50*/  IMAD.WIDE.U32 R2, R4, 0x70, RZ ;  /* 0x0000007004027825 */ /* 0x000fe200078e00ff */
[----:B---3--:R-:W-:-:S03]  /*1ed60*/  SHF.R.S32.HI R2, RZ, 0x1f, R6 ;  /* 0x0000001fff027819 */ /* 0x008fc60000011406 */
[----:B------:R-:W-:Y:S02]  /*1ed70*/  IMAD R0, R0, 0x70, RZ ;  /* 0x0000007000007824 */ /* 0x000fe400078e02ff */
[----:B------:R-:W-:Y:S02]  /*1ed80*/  IMAD R4, R4, 0x38, R6 ;  /* 0x0000003804047824 */ /* 0x000fe400078e0206 */
[----:B------:R-:W-:Y:S01]  /*1ed90*/  IMAD.IADD R0, R3, 0x1, R0 ;  /* 0x0000000103007824 */ /* 0x000fe200078e0200 */
[----:B----4-:R-:W-:-:S04]  /*1eda0*/  SHF.R.S32.HI R3, RZ, 0x1f, R5 ;  /* 0x0000001fff037819 */ /* 0x010fc80000011405 */
[----:B------:R1:W-:Y:S02]  /*1edb0*/  STL [R1+0x2c0], R0 ;  /* 0x0002c00001007387 */ /* 0x0003e40000100800 */
[----:B-1----:R-:W-:Y:S02]  /*1edc0*/  IADD3 R0, R4, 0x1, RZ ;  /* 0x0000000104007810 */ /* 0x002fe40007ffe0ff */
[C---:B------:R-:W-:Y:S02]  /*1edd0*/  SHF.L.U64.HI R4, R6.reuse, 0x1, R2 ;  /* 0x0000000106047819 */ /* 0x040fe40000010202 */
[----:B------:R-:W-:Y:S02]  /*1ede0*/  SHF.R.S32.HI R2, RZ, 0x1f, R0 ;  /* 0x0000001fff027819 */ /* 0x000fe40000011400 */
[----:B------:R-:W-:Y:S01]  /*1edf0*/  SHF.L.U32 R6, R6, 0x1, RZ ;  /* 0x0000000106067819 */ /* 0x000fe200000006ff */
[----:B------:R1:W-:Y:S01]  /*1ee00*/  STL [R1+0x2b8], R4 ;  /* 0x0002b80401007387 */ /* 0x0003e20000100800 */
[----:B------:R-:W-:-:S02]  /*1ee10*/  SHF.L.U64.HI R2, R0, 0x1, R2 ;  /* 0x0000000100027819 */ /* 0x000fc40000010202 */
[----:B------:R-:W-:Y:S01]  /*1ee20*/  SHF.L.U32 R0, R0, 0x1, RZ ;  /* 0x0000000100007819 */ /* 0x000fe200000006ff */
[----:B------:R2:W-:Y:S01]  /*1ee30*/  STL [R1+0x2bc], R6 ;  /* 0x0002bc0601007387 */ /* 0x0005e20000100800 */
[C---:B-1----:R-:W-:Y:S01]  /*1ee40*/  SHF.L.U64.HI R4, R5.reuse, 0x1, R3 ;  /* 0x0000000105047819 */ /* 0x042fe20000010203 */
[----:B------:R-:W-:-:S04]  /*1ee50*/  IMAD.SHL.U32 R3, R5, 0x2, RZ ;  /* 0x0000000205037824 */ /* 0x000fc800078e00ff */
[----:B------:R2:W-:Y:S04]  /*1ee60*/  STL [R1+0x2b0], R4 ;  /* 0x0002b00401007387 */ /* 0x0005e80000100800 */
[----:B------:R2:W-:Y:S04]  /*1ee70*/  STL [R1+0x2b4], R3 ;  /* 0x0002b40301007387 */ /* 0x0005e80000100800 */
[----:B------:R2:W-:Y:S04]  /*1ee80*/  STL [R1+0x2a8], R0 ;  /* 0x0002a80001007387 */ /* 0x0005e80000100800 */
[----:B------:R2:W-:Y:S02]  /*1ee90*/  STL [R1+0x2ac], R2 ;  /* 0x0002ac0201007387 */ /* 0x0005e40000100800 */
.L_x_515:
[----:B--2---:R-:W2:Y:S01]  /*1eea0*/  LDL R4, [R1+0x2a0] ;  /* 0x0002a00001047983 */ /* 0x004ea20000100800 */
[----:B------:R-:W-:Y:S04]  /*1eeb0*/  DEPBAR.LE SB0, 0x0 ;  /* 0x000080000000791a */ /* 0x000fe80000000000 */
[----:B------:R-:W-:Y:S01]  /*1eec0*/  WARPSYNC 0xffffffff ;  /* 0xffffffff00007948 */ /* 0x000fe20003800000 */
[----:B------:R-:W3:Y:S01]  /*1eed0*/  LDL.64 R14, [R1+0x28] ;  /* 0x00002800010e7983 */ /* 0x000ee20000100a00 */
[----:B------:R-:W-:Y:S01]  /*1eee0*/  ULDC.64 UR4, c[0x0][0x118] ;  /* 0x0000460000047ab9 */ /* 0x000fe20000000a00 */
[----:B------:R-:W-:Y:S01]  /*1eef0*/  SHF.R.S32.HI R7, RZ, 0x1f, R185 ;  /* 0x0000001fff077819 */ /* 0x000fe200000114b9 */
[----:B------:R-:W-:Y:S03]  /*1ef00*/  BSSY B0, `(.L_x_513) ;  /* 0x00000cc000007945 */ /* 0x000fe60003800000 */
[----:B------:R-:W2:Y:S06]  /*1ef10*/  LDL R0, [R1+0x2cc] ;  /* 0x0002cc0001007983 */ /* 0x000eac0000100800 */
[----:B------:R-:W4:Y:S06]  /*1ef20*/  LDL.64 R10, [R1+0x2e0] ;  /* 0x0002e000010a7983 */ /* 0x000f2c0000100a00 */
[----:B------:R-:W4:Y:S06]  /*1ef30*/  LDL.64 R2, [R1+0x2e8] ;  /* 0x0002e80001027983 */ /* 0x000f2c0000100a00 */
[----:B-----5:R-:W5:Y:S06]  /*1ef40*/  LDL.64 R16, [R1+0x58] ;  /* 0x0000580001107983 */ /* 0x020f6c0000100a00 */
[----:B------:R-:W-:Y:S01]  /*1ef50*/  BAR.SYNC.DEFER_BLOCKING 0x0 ;  /* 0x0000000000007b1d */ /* 0x000fe20000010000 */
[--C-:B---3--:R-:W-:Y:S01]  /*1ef60*/  SHF.L.U64.HI R9, R14, 0x6, R15.reuse ;  /* 0x000000060e097819 */ /* 0x108fe2000001020f */
[----:B------:R-:W-:Y:S01]  /*1ef70*/  IMAD R8, R15, 0x60, RZ ;  /* 0x000000600f087824 */ /* 0x000fe200078e02ff */
[----:B--2---:R-:W-:Y:S01]  /*1ef80*/  ISETP.GE.AND P0, PT, R0, R4, PT ;  /* 0x000000040000720c */ /* 0x004fe20003f06270 */
[C---:B------:R-:W-:Y:S01]  /*1ef90*/  IMAD.SHL.U32 R0, R14.reuse, 0x80, RZ ;  /* 0x000000800e007824 */ /* 0x040fe200078e00ff */
[----:B------:R-:W-:Y:S05]  /*1efa0*/  SHF.L.U64.HI R4, R14, 0x7, R15 ;  /* 0x000000070e047819 */ /* 0x000fea000001020f */
[----:B------:R-:W-:Y:S02]  /*1efb0*/  IMAD R6, R4, R185, RZ ;  /* 0x000000b904067224 */ /* 0x000fe400078e02ff */
[----:B------:R-:W-:Y:S04]  /*1efc0*/  IMAD.WIDE.U32 R4, R14, 0x60, RZ ;  /* 0x000000600e047825 */ /* 0x000fe800078e00ff */
[----:B------:R-:W-:Y:S01]  /*1efd0*/  @P0 STS [R194+0x4000], RZ ;  /* 0x004000ffc2000388 */ /* 0x000fe20000000800 */
[-C--:B------:R-:W-:Y:S02]  /*1efe0*/  IMAD R6, R7, R0.reuse, R6 ;  /* 0x0000000007067224 */ /* 0x080fe400078e0206 */
[----:B----4-:R-:W-:Y:S02]  /*1eff0*/  IMAD.MOV.U32 R3, RZ, RZ, R11 ;  /* 0x000000ffff037224 */ /* 0x010fe400078e000b */
[----:B------:R-:W-:Y:S01]  /*1f000*/  IMAD.IADD R11, R8, 0x1, R5 ;  /* 0x00000001080b7824 */ /* 0x000fe200078e0205 */
[----:B------:R-:W-:Y:S01]  /*1f010*/  @P0 STS [R194+0x4004], RZ ;  /* 0x004004ffc2000388 */ /* 0x000fe20000000800 */
[----:B------:R-:W-:Y:S04]  /*1f020*/  IMAD.WIDE.U32 R2, R185, R0, R2 ;  /* 0x00000000b9027225 */ /* 0x000fe800078e0002 */
[----:B------:R-:W-:Y:S01]  /*1f030*/  IMAD.SHL.U32 R0, R14, 0x40, RZ ;  /* 0x000000400e007824 */ /* 0x000fe200078e00ff */
[----:B------:R-:W-:Y:S01]  /*1f040*/  @P0 STS.64 [R194+0x4008], RZ ;  /* 0x004008ffc2000388 */ /* 0x000fe20000000a00 */
[----:B------:R-:W-:Y:S02]  /*1f050*/  @!P0 IADD3 R12, P2, R4, R2, RZ ;  /* 0x00000002040c8210 */ /* 0x000fe40007f5e0ff */
[----:B-----5:R-:W-:Y:S02]  /*1f060*/  @!P0 LEA R10, P6, R2, R16, 0x1 ;  /* 0x00000010020a8211 */ /* 0x020fe400078c08ff */
[-C--:B------:R-:W-:Y:S01]  /*1f070*/  @!P0 IADD3 R7, P4, R0, R2.reuse, RZ ;  /* 0x0000000200078210 */ /* 0x080fe20007f9e0ff */
[----:B------:R-:W-:Y:S01]  /*1f080*/  IMAD.IADD R0, R3, 0x1, R6 ;  /* 0x0000000103007824 */ /* 0x000fe200078e0206 */
[----:B------:R-:W-:Y:S02]  /*1f090*/  @!P0 LEA R5, P1, R14, R2, 0x5 ;  /* 0x000000020e058211 */ /* 0x000fe400078228ff */
[----:B------:R-:W-:Y:S01]  /*1f0a0*/  @!P0 LEA R6, P3, R7, R16, 0x1 ;  /* 0x0000001007068211 */ /* 0x000fe200078608ff */
[----:B------:R-:W-:Y:S01]  /*1f0b0*/  @!P0 IMAD.X R13, R0, 0x1, R11, P2 ;  /* 0x00000001000d8824 */ /* 0x000fe200010e060b */
[----:B------:R-:W-:Y:S01]  /*1f0c0*/  @!P0 LEA.HI.X R14, R14, R0, R15, 0x5, P1 ;  /* 0x000000000e0e8211 */ /* 0x000fe200008f2c0f */
[----:B------:R-:W-:Y:S01]  /*1f0d0*/  @!P0 IMAD.X R3, R0, 0x1, R9, P4 ;  /* 0x0000000100038824 */ /* 0x000fe200020e0609 */
[CC--:B------:R-:W-:Y:S02]  /*1f0e0*/  @!P0 LEA R8, P5, R5.reuse, R16.reuse, 0x1 ;  /* 0x0000001005088211 */ /* 0x0c0fe400078a08ff */
[C---:B------:R-:W-:Y:S02]  /*1f0f0*/  @!P0 LEA R4, P1, R12.reuse, R16, 0x1 ;  /* 0x000000100c048211 */ /* 0x040fe400078208ff */
[-C--:B------:R-:W-:Y:S02]  /*1f100*/  @!P0 LEA.HI.X R9, R5, R17.reuse, R14, 0x1, P5 ;  /* 0x0000001105098211 */ /* 0x080fe400028f0c0e */
[-C--:B------:R-:W-:Y:S02]  /*1f110*/  @!P0 LEA.HI.X R5, R12, R17.reuse, R13, 0x1, P1 ;  /* 0x000000110c058211 */ /* 0x080fe400008f0c0d */
[-C--:B------:R-:W-:Y:S02]  /*1f120*/  @!P0 LEA.HI.X R11, R2, R17.reuse, R0, 0x1, P6 ;  /* 0x00000011020b8211 */ /* 0x080fe400030f0c00 */
[----:B------:R-:W-:Y:S02]  /*1f130*/  @!P0 LEA.HI.X R7, R7, R17, R3, 0x1, P3 ;  /* 0x0000001107078211 */ /* 0x000fe400018f0c03 */
[----:B------:R-:W-:Y:S01]  /*1f140*/  ISETP.GE.AND P1, PT, R185, 0x1, PT ;  /* 0x00000001b900780c */ /* 0x000fe20003f26270 */
        /* <DEDUP_REMOVED lines=21> */
[----:B------:R-:W1:Y:S06]  /*1f2a0*/  LDSM.16.M88.4 R128, [R138+0x1000] ;  /* 0x001000008a80783b */ /* 0x000e6c0000000200 */
[----:B------:R-:W3:Y:S06]  /*1f2b0*/  LDSM.16.M88.4 R44, [R136+0x2400] ;  /* 0x00240000882c783b */ /* 0x000eec0000000200 */
[----:B------:R-:W4:Y:S06]  /*1f2c0*/  LDSM.16.M88.4 R76, [R136+0x2800] ;  /* 0x00280000884c783b */ /* 0x000f2c0000000200 */
[----:B------:R-:W5:Y:S06]  /*1f2d0*/  LDSM.16.M88.4 R108, [R136+0x2c00] ;  /* 0x002c0000886c783b */ /* 0x000f6c0000000200 */
[----:B------:R-:W2:Y:S06]  /*1f2e0*/  LDSM.16.M88.4 R140, [R136+0x3000] ;  /* 0x00300000888c783b */ /* 0x000eac0000000200 */
[----:B------:R-:W2:Y:S06]  /*1f2f0*/  LDSM.16.M88.4 R144, [R136+0x3400] ;  /* 0x003400008890783b */ /* 0x000eac0000000200 */
[----:B------:R-:W2:Y:S01]  /*1f300*/  LDSM.16.M88.4 R156, [R136+0x3800] ;  /* 0x00380000889c783b */ /* 0x000ea20000000200 */
[C---:B-1----:R-:W-:Y:S05]  /*1f310*/  HMMA.16816.F32 R8, R128.reuse, R28, RZ ;  /* 0x0000001c8008723c */ /* 0x042fea00000018ff */
[----:B------:R-:W1:Y:S03]  /*1f320*/  LDSM.16.M88.4 R152, [R136+0x3c00] ;  /* 0x003c00008898783b */ /* 0x000e660000000200 */
[C---:B---3--:R-:W-:Y:S03]  /*1f330*/  HMMA.16816.F32 R24, R128.reuse, R44, RZ ;  /* 0x0000002c8018723c */ /* 0x048fe600000018ff */
[----:B------:R-:W3:Y:S06]  /*1f340*/  LDSM.16.M88.4 R124, [R138] ;  /* 0x000000008a7c783b */ /* 0x000eec0000000200 */
[----:B------:R-:W-:Y:S01]  /*1f350*/  LDSM.16.M88.4 R60, [R137] ;  /* 0x00000000893c783b */ /* 0x000fe20000000200 */
[C---:B----4-:R-:W-:Y:S05]  /*1f360*/  HMMA.16816.F32 R40, R128.reuse, R76, RZ ;  /* 0x0000004c8028723c */ /* 0x050fea00000018ff */
[----:B------:R-:W4:Y:S03]  /*1f370*/  LDSM.16.M88.4 R12, [R139+0x1000] ;  /* 0x001000008b0c783b */ /* 0x000f260000000200 */
[C---:B-----5:R-:W-:Y:S03]  /*1f380*/  HMMA.16816.F32 R56, R128.reuse, R108, RZ ;  /* 0x0000006c8038723c */ /* 0x060fe600000018ff */
[----:B------:R-:W5:Y:S05]  /*1f390*/  LDSM.16.M88.4 R92, [R137+0x400] ;  /* 0x00040000895c783b */ /* 0x000f6a0000000200 */
[C---:B--2---:R-:W-:Y:S01]  /*1f3a0*/  HMMA.16816.F32 R72, R128.reuse, R140, RZ ;  /* 0x0000008c8048723c */ /* 0x044fe200000018ff */
[----:B------:R-:W2:Y:S06]  /*1f3b0*/  LDSM.16.M88.4 R148, [R137+0x800] ;  /* 0x000800008994783b */ /* 0x000eac0000000200 */
[----:B------:R-:W2:Y:S01]  /*1f3c0*/  LDSM.16.M88.4 R160, [R137+0xc00] ;  /* 0x000c000089a0783b */ /* 0x000ea20000000200 */
[C---:B------:R-:W-:Y:S05]  /*1f3d0*/  HMMA.16816.F32 R88, R128.reuse, R144, RZ ;  /* 0x000000908058723c */ /* 0x040fea00000018ff */
[----:B------:R-:W2:Y:S03]  /*1f3e0*/  LDSM.16.M88.4 R164, [R137+0x1000] ;  /* 0x0010000089a4783b */ /* 0x000ea60000000200 */
[C---:B------:R-:W-:Y:S03]  /*1f3f0*/  HMMA.16816.F32 R104, R128.reuse, R156, RZ ;  /* 0x0000009c8068723c */ /* 0x040fe600000018ff */
[----:B------:R-:W2:Y:S05]  /*1f400*/  LDSM.16.M88.4 R168, [R137+0x1400] ;  /* 0x0014000089a8783b */ /* 0x000eaa0000000200 */
[C---:B-1----:R-:W-:Y:S01]  /*1f410*/  HMMA.16816.F32 R120, R128.reuse, R152, RZ ;  /* 0x000000988078723c */ /* 0x042fe200000018ff */
[----:B------:R-:W1:Y:S06]  /*1f420*/  LDSM.16.M88.4 R172, [R137+0x1800] ;  /* 0x0018000089ac783b */ /* 0x000e6c0000000200 */
        /* <DEDUP_REMOVED lines=13> */
[----:B------:R-:W-:Y:S08]  /*1f500*/  HMMA.16816.F32 R20, R124, R44, RZ ;  /* 0x0000002c7c14723c */ /* 0x000ff000000018ff */
[C---:B----4-:R-:W-:Y:S08]  /*1f510*/  HMMA.16816.F32 R8, R12.reuse, R60, R8 ;  /* 0x0000003c0c08723c */ /* 0x050ff00000001808 */
[C---:B-----5:R-:W-:Y:S08]  /*1f520*/  HMMA.16816.F32 R24, R12.reuse, R92, R24 ;  /* 0x0000005c0c18723c */ /* 0x060ff00000001818 */
[C---:B--2---:R-:W-:Y:S08]  /*1f530*/  HMMA.16816.F32 R40, R12.reuse, R148, R40 ;  /* 0x000000940c28723c */ /* 0x044ff00000001828 */
[C---:B------:R-:W-:Y:S08]  /*1f540*/  HMMA.16816.F32 R56, R12.reuse, R160, R56 ;  /* 0x000000a00c38723c */ /* 0x040ff00000001838 */
[C---:B------:R-:W-:Y:S08]  /*1f550*/  HMMA.16816.F32 R72, R12.reuse, R164, R72 ;  /* 0x000000a40c48723c */ /* 0x040ff00000001848 */
[C---:B------:R-:W-:Y:S08]  /*1f560*/  HMMA.16816.F32 R88, R12.reuse, R168, R88 ;  /* 0x000000a80c58723c */ /* 0x040ff00000001858 */
[C---:B-1----:R-:W-:Y:S08]  /*1f570*/  HMMA.16816.F32 R104, R12.reuse, R172, R104 ;  /* 0x000000ac0c68723c */ /* 0x042ff00000001868 */
        /* <DEDUP_REMOVED lines=14> */
[C---:B------:R-:W-:Y:S07]  /*1f660*/  HMMA.16816.F32 R84, R124.reuse, R144, RZ ;  /* 0x000000907c54723c */ /* 0x040fee00000018ff */
[----:B------:R-:W-:Y:S01]  /*1f670*/  IMAD.MOV.U32 R144, RZ, RZ, R193 ;  /* 0x000000ffff907224 */ /* 0x000fe200078e00c1 */
[C---:B------:R-:W-:Y:S01]  /*1f680*/  HMMA.16816.F32 R100, R124.reuse, R156, RZ ;  /* 0x0000009c7c64723c */ /* 0x040fe200000018ff */
[----:B------:R-:W-:Y:S07]  /*1f690*/  IMAD.MOV.U32 R145, RZ, RZ, R192 ;  /* 0x000000ffff917224 */ /* 0x000fee00078e00c0 */
[----:B------:R-:W-:Y:S08]  /*1f6a0*/  HMMA.16816.F32 R116, R124, R152, RZ ;  /* 0x000000987c74723c */ /* 0x000ff000000018ff */
        /* <DEDUP_REMOVED lines=22> */
[----:B------:R-:W-:Y:S07]  /*1f810*/  @!UPT UIADD3 URZ, URZ, URZ, URZ ;  /* 0x0000003f3f3ff290 */ /* 0x000fee000fffe03f */
[----:B------:R-:W-:-:S11]  /*1f820*/  @!P1 BRA `(.L_x_514) ;  /* 0x0000039000009947 */ /* 0x000fd60003800000 */
[----:B------:R-:W2:Y:S01]  /*1f830*/  LDL.64 R198, [R1+0x20] ;  /* 0x0000200001c67983 */ /* 0x000ea20000100a00 */
[----:B------:R-:W-:Y:S01]  /*1f840*/  ULDC.64 UR4, c[0x0][0x118] ;  /* 0x0000460000047ab9 */ /* 0x000fe20000000a00 */
[----:B------:R-:W-:Y:S02]  /*1f850*/  IADD3 R132, R185, -0x1, RZ ;  /* 0xffffffffb9847810 */ /* 0x000fe40007ffe0ff */
[----:B------:R-:W3:Y:S02]  /*1f860*/  LDL.64 R202, [R1+0x2d8] ;  /* 0x0002d80001ca7983 */ /* 0x000ee40000100a00 */
[----:B------:R-:W-:Y:S02]  /*1f870*/  SHF.R.S32.HI R134, RZ, 0x1f, R132 ;  /* 0x0000001fff867819 */ /* 0x000fe40000011484 */
[----:B------:R-:W4:Y:S04]  /*1f880*/  LDL.64 R200, [R1+0x2f0] ;  /* 0x0002f00001c87983 */ /* 0x000f280000100a00 */
[----:B------:R-:W5:Y:S04]  /*1f890*/  LDL.64 R196, [R1+0x50] ;  /* 0x0000500001c47983 */ /* 0x000f680000100a00 */
[----:B------:R1:W-:Y:S04]  /*1f8a0*/  @P0 STS [R194+0x2000], RZ ;  /* 0x002000ffc2000388 */ /* 0x0003e80000000800 */
[----:B------:R1:W-:Y:S04]  /*1f8b0*/  @P0 STS [R194+0x2004], RZ ;  /* 0x002004ffc2000388 */ /* 0x0003e80000000800 */
[----:B------:R1:W-:Y:S01]  /*1f8c0*/  @P0 STS.64 [R194+0x2008], RZ ;  /* 0x002008ffc2000388 */ /* 0x0003e20000000a00 */
[C---:B--2---:R-:W-:Y:S01]  /*1f8d0*/  SHF.L.U64.HI R2, R198.reuse, 0x7, R199 ;  /* 0x00000007c6027819 */ /* 0x044fe200000102c7 */
[----:B------:R-:W-:Y:S02]  /*1f8e0*/  IMAD.SHL.U32 R0, R198, 0x80, RZ ;  /* 0x00000080c6007824 */ /* 0x000fe400078e00ff */
[----:B---3--:R-:W-:Y:S02]  /*1f8f0*/  IMAD.MOV.U32 R3, RZ, RZ, R203 ;  /* 0x000000ffff037224 */ /* 0x008fe400078e00cb */
[----:B------:R-:W-:Y:S02]  /*1f900*/  IMAD R133, R2, R132, RZ ;  /* 0x0000008402857224 */ /* 0x000fe400078e02ff */
[----:B----4-:R-:W-:Y:S04]  /*1f910*/  IMAD.MOV.U32 R2, RZ, RZ, R200 ;  /* 0x000000ffff027224 */ /* 0x010fe800078e00c8 */
[-C--:B------:R-:W-:Y:S04]  /*1f920*/  IMAD.WIDE.U32 R2, R132, R0.reuse, R2 ;  /* 0x0000000084027225 */ /* 0x080fe800078e0002 */
[----:B------:R-:W-:Y:S01]  /*1f930*/  IMAD R0, R134, R0, R133 ;  /* 0x0000000086007224 */ /* 0x000fe200078e0285 */
[----:B-----5:R-:W-:Y:S03]  /*1f940*/  @!P0 LEA R132, P1, R2, R196, 0x1 ;  /* 0x000000c402848211 */ /* 0x020fe600078208ff */
[----:B------:R-:W-:Y:S01]  /*1f950*/  IMAD.IADD R0, R3, 0x1, R0 ;  /* 0x0000000103007824 */ /* 0x000fe200078e0200 */
[----:B------:R-:W-:Y:S04]  /*1f960*/  @!P0 LEA R3, P2, R198, R2, 0x5 ;  /* 0x00000002c6038211 */ /* 0x000fe800078428ff */
[-C--:B------:R-:W-:Y:S05]  /*1f970*/  @!P0 LEA.HI.X R133, R2, R197.reuse, R0, 0x1, P1 ;  /* 0x000000c502858211 */ /* 0x080fea00008f0c00 */
[----:B------:R-:W-:Y:S01]  /*1f980*/  @!PT LDS RZ, [RZ] ;  /* 0x00000000fffff984 */ /* 0x000fe20000000800 */
[----:B------:R-:W-:Y:S01]  /*1f990*/  @!PT LDS RZ, [RZ] ;  /* 0x00000000fffff984 */ /* 0x000fe20000000800 */
[----:B------:R-:W-:Y:S01]  /*1f9a0*/  @!PT LDS RZ, [RZ] ;  /* 0x00000000fffff984 */ /* 0x000fe20000000800 */
[----:B------:R2:W-:Y:S04]  /*1f9b0*/  @!P0 LDGSTS.E.BYPASS.LTC128B.128 [R194+0x2000], [R132.64] ;  /* 0x0200000084c28fae */ /* 0x0005e8000b901d44 */
[----:B------:R1:W-:Y:S01]  /*1f9c0*/  @P0 STS.128 [R194+0x2800], RZ ;  /* 0x002800ffc2000388 */ /* 0x0003e20000000c00 */
[C---:B--2---:R-:W-:Y:S02]  /*1f9d0*/  @!P0 LEA R132, P1, R3.reuse, R196, 0x1 ;  /* 0x000000c403848211 */ /* 0x044fe400078208ff */
[C---:B------:R-:W-:Y:S04]  /*1f9e0*/  @!P0 LEA.HI.X R133, R198.reuse, R0, R199, 0x5, P2 ;  /* 0x00000000c6858211 */ /* 0x040fe800010f2cc7 */
[-C--:B------:R-:W-:Y:S01]  /*1f9f0*/  @!P0 LEA.HI.X R133, R3, R197.reuse, R133, 0x1, P1 ;  /* 0x000000c503858211 */ /* 0x080fe200008f0c85 */
[C---:B------:R-:W-:Y:S04]  /*1fa00*/  IMAD.SHL.U32 R3, R198.reuse, 0x40, RZ ;  /* 0x00000040c6037824 */ /* 0x040fe800078e00ff */
[----:B------:R-:W-:Y:S01]  /*1fa10*/  @!PT LDS RZ, [RZ] ;  /* 0x00000000fffff984 */ /* 0x000fe20000000800 */
[----:B------:R-:W-:Y:S01]  /*1fa20*/  @!PT LDS RZ, [RZ] ;  /* 0x00000000fffff984 */ /* 0x000fe20000000800 */
[----:B------:R-:W-:Y:S01]  /*1fa30*/  @!PT LDS RZ, [RZ] ;  /* 0x00000000fffff984 */ /* 0x000fe20000000800 */
[----:B------:R2:W-:Y:S01]  /*1fa40*/  @!P0 LDGSTS.E.BYPASS.LTC128B.128 [R194+0x2800], [R132.64] ;  /* 0x0280000084c28fae */ /* 0x0005e2000b901d44 */
[----:B------:R-:W-:Y:S03]  /*1fa50*/  @!P0 IADD3 R3, P2, R3, R2, RZ ;  /* 0x0000000203038210 */ /* 0x000fe60007f5e0ff */
[----:B------:R1:W-:Y:S01]  /*1fa60*/  @P0 STS.128 [R194+0x3000], RZ ;  /* 0x003000ffc2000388 */ /* 0x0003e20000000c00 */
[----:B--2---:R-:W-:Y:S02]  /*1fa70*/  SHF.L.U64.HI R133, R198, 0x6, R199 ;  /* 0x00000006c6857819 */ /* 0x004fe400000102c7 */
[C---:B------:R-:W-:Y:S03]  /*1fa80*/  @!P0 LEA R132, P1, R3.reuse, R196, 0x1 ;  /* 0x000000c403848211 */ /* 0x040fe600078208ff */
[----:B------:R-:W-:Y:S05]  /*1fa90*/  @!P0 IMAD.X R133, R0, 0x1, R133, P2 ;  /* 0x0000000100858824 */ /* 0x000fea00010e0685 */
[-C--:B------:R-:W-:Y:S01]  /*1faa0*/  @!P0 LEA.HI.X R133, R3, R197.reuse, R133, 0x1, P1 ;  /* 0x000000c503858211 */ /* 0x080fe200008f0c85 */
[----:B------:R-:W-:Y:S04]  /*1fab0*/  IMAD R3, R199, 0x60, RZ ;  /* 0x00000060c7037824 */ /* 0x000fe800078e02ff */
[----:B------:R-:W-:Y:S01]  /*1fac0*/  @!PT LDS RZ, [RZ] ;  /* 0x00000000fffff984 */ /* 0x000fe20000000800 */
[----:B------:R-:W-:Y:S01]  /*1fad0*/  @!PT LDS RZ, [RZ] ;  /* 0x00000000fffff984 */ /* 0x000fe20000000800 */
[----:B------:R-:W-:Y:S01]  /*1fae0*/  @!PT LDS RZ, [RZ] ;  /* 0x00000000fffff984 */ /* 0x000fe20000000800 */
[----:B------:R2:W-:Y:S04]  /*1faf0*/  @!P0 LDGSTS.E.BYPASS.LTC128B.128 [R194+0x3000], [R132.64] ;  /* 0x0300000084c28fae */ /* 0x0005e8000b901d44 */
[----:B------:R1:W-:Y:S01]  /*1fb00*/  @P0 STS.128 [R194+0x3800], RZ ;  /* 0x003800ffc2000388 */ /* 0x0003e20000000c00 */
[----:B--2---:R-:W-:Y:S04]  /*1fb10*/  IMAD.WIDE.U32 R132, R198, 0x60, RZ ;  /* 0x00000060c6847825 */ /* 0x004fe800078e00ff */
[----:B------:R-:W-:Y:S01]  /*1fb20*/  IMAD.IADD R133, R3, 0x1, R133 ;  /* 0x0000000103857824 */ /* 0x000fe200078e0285 */
[----:B------:R-:W-:Y:S05]  /*1fb30*/  @!P0 IADD3 R3, P1, R132, R2, RZ ;  /* 0x0000000284038210 */ /* 0x000fea0007f3e0ff */
[----:B------:R-:W-:Y:S01]  /*1fb40*/  @!P0 IMAD.X R0, R0, 0x1, R133, P1 ;  /* 0x0000000100008824 */ /* 0x000fe200008e0685 */
[C---:B------:R-:W-:Y:S04]  /*1fb50*/  @!P0 LEA R2, P1, R3.reuse, R196, 0x1 ;  /* 0x000000c403028211 */ /* 0x040fe800078208ff */
[----:B------:R-:W-:Y:S05]  /*1fb60*/  @!P0 LEA.HI.X R3, R3, R197, R0, 0x1, P1 ;  /* 0x000000c503038211 */ /* 0x000fea00008f0c00 */
[----:B------:R-:W-:Y:S01]  /*1fb70*/  @!PT LDS RZ, [RZ] ;  /* 0x00000000fffff984 */ /* 0x000fe20000000800 */
[----:B------:R-:W-:Y:S01]  /*1fb80*/  @!PT LDS RZ, [RZ] ;  /* 0x00000000fffff984 */ /* 0x000fe20000000800 */
[----:B------:R-:W-:Y:S01]  /*1fb90*/  @!PT LDS RZ, [RZ] ;  /* 0x00000000fffff984 */ /* 0x000fe20000000800 */
[----:B------:R1:W-:Y:S04]  /*1fba0*/  @!P0 LDGSTS.E.BYPASS.LTC128B.128 [R194+0x3800], [R2.64] ;  /* 0x0380000002c28fae */ /* 0x0003e8000b901d44 */
[----:B------:R-:W0:Y:S02]  /*1fbb0*/  LDGDEPBAR ;  /* 0x00000000000079af */ /* 0x000e240000000000 */
.L_x_514:
[----:B------:R-:W-:Y:S05]  /*1fbc0*/  BSYNC B0 ;  /* 0x0000000000007941 */ /* 0x000fea0003800000 */
.L_x_513:
[----:B------:R-:W-:Y:S01]  /*1fbd0*/  IADD3 R199, R246, -0x4ab325aa, RZ ;  /* 0xb54cda56f6c77810 */ /* 0x000fe20007ffe0ff */
[----:B------:R-:W-:Y:S01]  /*1fbe0*/  IMAD R143, R185, 0x80, R190 ;  /* 0x00000080b98f7824 */ /* 0x000fe200078e02be */
[----:B------:R-:W-:Y:S01]  /*1fbf0*/  LOP3.LUT R195, R195, 0xfffffff7, RZ, 0xc0, !PT ;  /* 0xfffffff7c3c37812 */ /* 0x000fe200078ec0ff */
[----:B------:R-:W2:Y:S01]  /*1fc00*/  LDL.LU R174, [R1+0x40] ;  /* 0x0000400001ae7983 */ /* 0x000ea20000300800 */
[----:B------:R-:W-:Y:S01]  /*1fc10*/  ULDC.64 UR4, c[0x0][0x118] ;  /* 0x0000460000047ab9 */ /* 0x000fe20000000a00 */
[----:B------:R-:W3:Y:S01]  /*1fc20*/  I2F R0, R143 ;  /* 0x0000008f00007306 */ /* 0x000ee20000201400 */
[C---:B-1----:R-:W-:Y:S01]  /*1fc30*/  IADD3 R2, R143.reuse, 0x1, RZ ;  /* 0x000000018f027810 */ /* 0x042fe20007ffe0ff */
[----:B------:R-:W4:Y:S01]  /*1fc40*/  LDL.LU R173, [R1+0x44] ;  /* 0x0000440001ad7983 */ /* 0x000f220000300800 */
[C---:B------:R-:W-:Y:S02]  /*1fc50*/  IADD3 R3, R143.reuse, 0x8, RZ ;  /* 0x000000088f037810 */ /* 0x040fe40007ffe0ff */
[C---:B------:R-:W-:Y:S01]  /*1fc60*/  IADD3 R132, R143.reuse, 0x9, RZ ;  /* 0x000000098f847810 */ /* 0x040fe20007ffe0ff */
[----:B------:R-:W2:Y:S01]  /*1fc70*/  LDL.LU R172, [R1+0x30] ;  /* 0x0000300001ac7983 */ /* 0x000ea20000300800 */
[C---:B------:R-:W-:Y:S02]  /*1fc80*/  IADD3 R133, R143.reuse, 0x10, RZ ;  /* 0x000000108f857810 */ /* 0x040fe40007ffe0ff */
[C---:B------:R-:W-:Y:S01]  /*1fc90*/  IADD3 R134, R143.reuse, 0x11, RZ ;  /* 0x000000118f867810 */ /* 0x040fe20007ffe0ff */
[----:B------:R-:W1:Y:S01]  /*1fca0*/  I2F R2, R2 ;  /* 0x0000000200027306 */ /* 0x000e620000201400 */
[C---:B------:R-:W-:Y:S01]  /*1fcb0*/  IADD3 R135, R143.reuse, 0x18, RZ ;  /* 0x000000188f877810 */ /* 0x040fe20007ffe0ff */
[----:B------:R-:W2:Y:S01]  /*1fcc0*/  LDL.LU R171, [R1+0x34] ;  /* 0x0000340001ab7983 */ /* 0x000ea20000300800 */
[C---:B------:R-:W-:Y:S02]  /*1fcd0*/  IADD3 R140, R143.reuse, 0x19, RZ ;  /* 0x000000198f8c7810 */ /* 0x040fe40007ffe0ff */
[C---:B------:R-:W-:Y:S01]  /*1fce0*/  IADD3 R141, R143.reuse, 0x20, RZ ;  /* 0x000000208f8d7810 */ /* 0x040fe20007ffe0ff */
[----:B------:R-:W2:Y:S04]  /*1fcf0*/  LDL.LU R169, [R1+0x10] ;  /* 0x0000100001a97983 */ /* 0x000ea80000300800 */
[----:B------:R-:W1:Y:S01]  /*1fd00*/  I2F R3, R3 ;  /* 0x0000000300037306 */ /* 0x000e620000201400 */
[----:B------:R-:W2:Y:S04]  /*1fd10*/  LDL.LU R167, [R1+0x14] ;  /* 0x0000140001a77983 */ /* 0x000ea80000300800 */
[----:B------:R-:W2:Y:S04]  /*1fd20*/  LDL.LU R165, [R1] ;  /* 0x0000000001a57983 */ /* 0x000ea80000300800 */
[----:B------:R-:W2:Y:S01]  /*1fd30*/  LDL.LU R164, [R1+0x4] ;  /* 0x0000040001a47983 */ /* 0x000ea20000300800 */
[----:B------:R-:W1:Y:S03]  /*1fd40*/  I2F R132, R132 ;  /* 0x0000008400847306 */ /* 0x000e660000201400 */
[----:B------:R-:W-:Y:S04]  /*1fd50*/  STL [R1+0x314], R137 ;  /* 0x0003148901007387 */ /* 0x000fe80000100800 */
[----:B------:R-:W-:Y:S03]  /*1fd60*/  STL [R1+0x310], R136 ;  /* 0x0003108801007387 */ /* 0x000fe60000100800 */
[----:B------:R-:W1:Y:S10]  /*1fd70*/  I2F R133, R133 ;  /* 0x0000008500857306 */ /* 0x000e740000201400 */
[----:B------:R-:W1:Y:S10]  /*1fd80*/  I2F R134, R134 ;  /* 0x0000008600867306 */ /* 0x000e740000201400 */
[----:B------:R-:W1:Y:S10]  /*1fd90*/  I2F R135, R135 ;  /* 0x0000008700877306 */ /* 0x000e740000201400 */
[----:B------:R-:W1:Y:S10]  /*1fda0*/  I2F R140, R140 ;  /* 0x0000008c008c7306 */ /* 0x000e740000201400 */
[----:B------:R-:W1:Y:S01]  /*1fdb0*/  I2F R141, R141 ;  /* 0x0000008d008d7306 */ /* 0x000e620000201400 */
[CC--:B---3--:R-:W-:Y:S02]  /*1fdc0*/  FFMA.FTZ R4, R180.reuse, R0.reuse, R4 ;  /* 0x00000000b4047223 */ /* 0x0c8fe40000010004 */
[CC--:B------:R-:W-:Y:S02]  /*1fdd0*/  FFMA.FTZ R6, R180.reuse, R0.reuse, R6 ;  /* 0x00000000b4067223 */ /* 0x0c0fe40000010006 */
[CC--:B------:R-:W-:Y:S02]  /*1fde0*/  FFMA.FTZ R8, R180.reuse, R0.reuse, R8 ;  /* 0x00000000b4087223 */ /* 0x0c0fe40000010008 */
[C---:B------:R-:W-:Y:S01]  /*1fdf0*/  FFMA.FTZ R10, R180.reuse, R0, R10 ;  /* 0x00000000b40a7223 */ /* 0x040fe2000001000a */
[C---:B------:R-:W-:Y:S01]  /*1fe00*/  IADD3 R0, R143.reuse, 0x21, RZ ;  /* 0x000000218f007810 */ /* 0x040fe20007ffe0ff */
[CC--:B-1----:R-:W-:Y:S02]  /*1fe10*/  FFMA.FTZ R5, R180.reuse, R2.reuse, R5 ;  /* 0x00000002b4057223 */ /* 0x0c2fe40000010005 */
[CC--:B------:R-:W-:Y:S02]  /*1fe20*/  FFMA.FTZ R7, R180.reuse, R2.reuse, R7 ;  /* 0x00000002b4077223 */ /* 0x0c0fe40000010007 */
[CC--:B------:R-:W-:Y:S01]  /*1fe30*/  FFMA.FTZ R9, R180.reuse, R2.reuse, R9 ;  /* 0x00000002b4097223 */ /* 0x0c0fe20000010009 */
[----:B------:R-:W1:Y:S01]  /*1fe40*/  I2F R0, R0 ;  /* 0x0000000000007306 */ /* 0x000e620000201400 */
[C---:B------:R-:W-:Y:S01]  /*1fe50*/  FFMA.FTZ R11, R180.reuse, R2, R11 ;  /* 0x00000002b40b7223 */ /* 0x040fe2000001000b */
[C---:B------:R-:W-:Y:S01]  /*1fe60*/  IADD3 R2, R143.reuse, 0x28, RZ ;  /* 0x000000288f027810 */ /* 0x040fe20007ffe0ff */
[CC--:B------:R-:W-:Y:S02]  /*1fe70*/  FFMA.FTZ R12, R180.reuse, R3.reuse, R12 ;  /* 0x00000003b40c7223 */ /* 0x0c0fe4000001000c */
[CC--:B------:R-:W-:Y:S02]  /*1fe80*/  FFMA.FTZ R14, R180.reuse, R3.reuse, R14 ;  /* 0x00000003b40e7223 */ /* 0x0c0fe4000001000e */
[CC--:B------:R-:W-:Y:S02]  /*1fe90*/  FFMA.FTZ R16, R180.reuse, R3.reuse, R16 ;  /* 0x00000003b4107223 */ /* 0x0c0fe40000010010 */
[C---:B------:R-:W-:Y:S01]  /*1fea0*/  FFMA.FTZ R18, R180.reuse, R3, R18 ;  /* 0x00000003b4127223 */ /* 0x040fe20000010012 */
[----:B------:R3:W1:Y:S01]  /*1feb0*/  I2F R142, R2 ;  /* 0x00000002008e7306 */ /* 0x0006620000201400 */
[CC--:B------:R-:W-:Y:S02]  /*1fec0*/  FFMA.FTZ R13, R180.reuse, R132.reuse, R13 ;  /* 0x00000084b40d7223 */ /* 0x0c0fe4000001000d */
[CC--:B------:R-:W-:Y:S02]  /*1fed0*/  FFMA.FTZ R15, R180.reuse, R132.reuse, R15 ;  /* 0x00000084b40f7223 */ /* 0x0c0fe4000001000f */
[CC--:B------:R-:W-:Y:S02]  /*1fee0*/  FFMA.FTZ R17, R180.reuse, R132.reuse, R17 ;  /* 0x00000084b4117223 */ /* 0x0c0fe40000010011 */
[C---:B------:R-:W-:Y:S02]  /*1fef0*/  FFMA.FTZ R19, R180.reuse, R132, R19 ;  /* 0x00000084b4137223 */ /* 0x040fe40000010013 */
[CC--:B------:R-:W-:Y:S02]  /*1ff00*/  FFMA.FTZ R20, R180.reuse, R133.reuse, R20 ;  /* 0x00000085b4147223 */ /* 0x0c0fe40000010014 */
[CC--:B------:R-:W-:Y:S02]  /*1ff10*/  FFMA.FTZ R22, R180.reuse, R133.reuse, R22 ;  /* 0x00000085b4167223 */ /* 0x0c0fe40000010016 */
[CC--:B------:R-:W-:Y:S02]  /*1ff20*/  FFMA.FTZ R24, R180.reuse, R133.reuse, R24 ;  /* 0x00000085b4187223 */ /* 0x0c0fe40000010018 */
[C---:B------:R-:W-:Y:S01]  /*1ff30*/  FFMA.FTZ R26, R180.reuse, R133, R26 ;  /* 0x00000085b41a7223 */ /* 0x040fe2000001001a */
[C---:B------:R-:W-:Y:S01]  /*1ff40*/  IADD3 R133, R143.reuse, 0x30, RZ ;  /* 0x000000308f857810 */ /* 0x040fe20007ffe0ff */
[----:B------:R-:W-:Y:S02]  /*1ff50*/  IMAD.U32 R3, RZ, RZ, UR7 ;  /* 0x00000007ff037e24 */ /* 0x000fe4000f8e00ff */
[CC--:B------:R-:W-:Y:S02]  /*1ff60*/  FFMA.FTZ R21, R180.reuse, R134.reuse, R21 ;  /* 0x00000086b4157223 */ /* 0x0c0fe40000010015 */
[CC--:B------:R-:W-:Y:S02]  /*1ff70*/  FFMA.FTZ R23, R180.reuse, R134.reuse, R23 ;  /* 0x00000086b4177223 */ /* 0x0c0fe40000010017 */
[CC--:B------:R-:W-:Y:S01]  /*1ff80*/  FFMA.FTZ R25, R180.reuse, R134.reuse, R25 ;  /* 0x00000086b4197223 */ /* 0x0c0fe20000010019 */
[C---:B---3--:R-:W-:Y:S01]  /*1ff90*/  IADD3 R2, R143.reuse, 0x29, RZ ;  /* 0x000000298f027810 */ /* 0x048fe20007ffe0ff */
[C---:B------:R-:W-:Y:S02]  /*1ffa0*/  FFMA.FTZ R27, R180.reuse, R134, R27 ;  /* 0x00000086b41b7223 */ /* 0x040fe4000001001b */
[----:B------:R-:W-:Y:S01]  /*1ffb0*/  I2F R134, R133 ;  /* 0x0000008500867306 */ /* 0x000fe20000201400 */
[CC--:B------:R-:W-:Y:S02]  /*1ffc0*/  FFMA.FTZ R28, R180.reuse, R135.reuse, R28 ;  /* 0x00000087b41c7223 */ /* 0x0c0fe4000001001c */
[CC--:B------:R-:W-:Y:S02]  /*1ffd0*/  FFMA.FTZ R30, R180.reuse, R135.reuse, R30 ;  /* 0x00000087b41e7223 */ /* 0x0c0fe4000001001e */
[CC--:B------:R-:W-:Y:S02]  /*1ffe0*/  FFMA.FTZ R32, R180.reuse, R135.reuse, R32 ;  /* 0x00000087b4207223 */ /* 0x0c0fe40000010020 */
[C---:B------:R-:W-:Y:S01]  /*1fff0*/  FFMA.FTZ R34, R180.reuse, R135, R34 ;  /* 0x00000087b4227223 */ /* 0x040fe20000010022 */
[C---:B------:R-:W-:Y:S01]  /*20000*/  IADD3 R135, R143.reuse, 0x31, RZ ;  /* 0x000000318f877810 */ /* 0x040fe20007ffe0ff */
[CC--:B------:R-:W-:Y:S01]  /*20010*/  FFMA.FTZ R29, R180.reuse, R140.reuse, R29 ;  /* 0x0000008cb41d7223 */ /* 0x0c0fe2000001001d */
[----:B------:R3:W3:Y:S01]  /*20020*/  I2F R132, R2 ;  /* 0x0000000200847306 */ /* 0x0006e20000201400 */
[CC--:B------:R-:W-:Y:S02]  /*20030*/  FFMA.FTZ R31, R180.reuse, R140.reuse, R31 ;  /* 0x0000008cb41f7223 */ /* 0x0c0fe4000001001f */
[CC--:B------:R-:W-:Y:S02]  /*20040*/  FFMA.FTZ R33, R180.reuse, R140.reuse, R33 ;  /* 0x0000008cb4217223 */ /* 0x0c0fe40000010021 */
[C---:B------:R-:W-:Y:S01]  /*20050*/  FFMA.FTZ R35, R180.reuse, R140, R35 ;  /* 0x0000008cb4237223 */ /* 0x040fe20000010023 */
[C---:B------:R-:W-:Y:S01]  /*20060*/  IADD3 R140, R143.reuse, 0x41, RZ ;  /* 0x000000418f8c7810 */ /* 0x040fe20007ffe0ff */
[CC--:B------:R-:W-:Y:S02]  /*20070*/  FFMA.FTZ R36, R180.reuse, R141.reuse, R36 ;  /* 0x0000008db4247223 */ /* 0x0c0fe40000010024 */
[CC--:B------:R-:W-:Y:S02]  /*20080*/  FFMA.FTZ R38, R180.reuse, R141.reuse, R38 ;  /* 0x0000008db4267223 */ /* 0x0c0fe40000010026 */
[CC--:B------:R-:W-:Y:S01]  /*20090*/  FFMA.FTZ R40, R180.reuse, R141.reuse, R40 ;  /* 0x0000008db4287223 */ /* 0x0c0fe20000010028 */
[----:B------:R-:W-:Y:S01]  /*200a0*/  I2F R140, R140 ;  /* 0x0000008c008c7306 */ /* 0x000fe20000201400 */
[----:B------:R-:W-:Y:S01]  /*200b0*/  FFMA.FTZ R42, R180, R141, R42 ;  /* 0x0000008db42a7223 */ /* 0x000fe2000001002a */
[----:B------:R-:W-:Y:S01]  /*200c0*/  FMNMX.FTZ R141, R6, R187, !PT ;  /* 0x000000bb068d7209 */ /* 0x000fe20007810000 */
[CC--:B-1----:R-:W-:Y:S02]  /*200d0*/  FFMA.FTZ R37, R180.reuse, R0.reuse, R37 ;  /* 0x00000000b4257223 */ /* 0x0c2fe40000010025 */
[CC--:B------:R-:W-:Y:S02]  /*200e0*/  FFMA.FTZ R39, R180.reuse, R0.reuse, R39 ;  /* 0x00000000b4277223 */ /* 0x0c0fe40000010027 */
[CC--:B------:R-:W-:Y:S02]  /*200f0*/  FFMA.FTZ R41, R180.reuse, R0.reuse, R41 ;  /* 0x00000000b4297223 */ /* 0x0c0fe40000010029 */
[C---:B------:R-:W-:Y:S01]  /*20100*/  FFMA.FTZ R43, R180.reuse, R0, R43 ;  /* 0x00000000b42b7223 */ /* 0x040fe2000001002b */
[C---:B------:R-:W-:Y:S01]  /*20110*/  IADD3 R0, R143.reuse, 0x40, RZ ;  /* 0x000000408f007810 */ /* 0x040fe20007ffe0ff */
[CC--:B------:R-:W-:Y:S02]  /*20120*/  FFMA.FTZ R44, R180.reuse, R142.reuse, R44 ;  /* 0x0000008eb42c7223 */ /* 0x0c0fe4000001002c */
[----:B---3--:R-:W-:Y:S02]  /*20130*/  IMAD.U32 R2, RZ, RZ, UR6 ;  /* 0x00000006ff027e24 */ /* 0x008fe4000f8e00ff */
[CC--:B------:R-:W-:Y:S01]  /*20140*/  FFMA.FTZ R46, R180.reuse, R142.reuse, R46 ;  /* 0x0000008eb42e7223 */ /* 0x0c0fe2000001002e */
[----:B------:R-:W-:Y:S01]  /*20150*/  I2F R0, R0 ;  /* 0x0000000000007306 */ /* 0x000fe20000201400 */
[CC--:B------:R-:W-:Y:S01]  /*20160*/  FFMA.FTZ R48, R180.reuse, R142.reuse, R48 ;  /* 0x0000008eb4307223 */ /* 0x0c0fe20000010030 */
[----:B------:R1:W3:Y:S01]  /*20170*/  LD.E R133, [R2.64+0xdc] ;  /* 0x0000dc0402857980 */ /* 0x0002e2000c101900 */
[C---:B------:R-:W-:Y:S02]  /*20180*/  FFMA.FTZ R50, R180.reuse, R142, R50 ;  /* 0x0000008eb4327223 */ /* 0x040fe40000010032 */
[CC--:B------:R-:W-:Y:S02]  /*20190*/  FFMA.FTZ R45, R180.reuse, R132.reuse, R45 ;  /* 0x00000084b42d7223 */ /* 0x0c0fe4000001002d */
        /* <DEDUP_REMOVED lines=8> */
[C---:B------:R-:W-:Y:S01]  /*20220*/  FFMA.FTZ R58, R180.reuse, R134, R58 ;  /* 0x00000086b43a7223 */ /* 0x040fe2000001003a */
[C---:B------:R-:W-:Y:S02]  /*20230*/  IADD3 R134, R143.reuse, 0x49, RZ ;  /* 0x000000498f867810 */ /* 0x040fe40007ffe0ff */
[C---:B-1----:R-:W-:Y:S06]  /*20240*/  IADD3 R3, R143.reuse, 0x38, RZ ;  /* 0x000000388f037810 */ /* 0x042fec0007ffe0ff */
[----:B------:R1:W1:Y:S10]  /*20250*/  I2F R2, R135 ;  /* 0x0000008700027306 */ /* 0x0002740000201400 */
[----:B------:R-:W1:Y:S10]  /*20260*/  I2F R3, R3 ;  /* 0x0000000300037306 */ /* 0x000e740000201400 */
[----:B------:R-:W-:Y:S01]  /*20270*/  I2F R134, R134 ;  /* 0x0000008600867306 */ /* 0x000fe20000201400 */
[C---:B-1----:R-:W-:Y:S01]  /*20280*/  IADD3 R135, R143.reuse, 0x39, RZ ;  /* 0x000000398f877810 */ /* 0x042fe20007ffe0ff */
[CC--:B------:R-:W-:Y:S02]  /*20290*/  FFMA.FTZ R53, R180.reuse, R2.reuse, R53 ;  /* 0x00000002b4357223 */ /* 0x0c0fe40000010035 */
[CC--:B------:R-:W-:Y:S02]  /*202a0*/  FFMA.FTZ R55, R180.reuse, R2.reuse, R55 ;  /* 0x00000002b4377223 */ /* 0x0c0fe40000010037 */
[CC--:B------:R-:W-:Y:S04]  /*202b0*/  FFMA.FTZ R57, R180.reuse, R2.reuse, R57 ;  /* 0x00000002b4397223 */ /* 0x0c0fe80000010039 */
[----:B------:R-:W1:Y:S01]  /*202c0*/  I2F R135, R135 ;  /* 0x0000008700877306 */ /* 0x000e620000201400 */
[C---:B------:R-:W-:Y:S01]  /*202d0*/  FFMA.FTZ R59, R180.reuse, R2, R59 ;  /* 0x00000002b43b7223 */ /* 0x040fe2000001003b */
[C---:B------:R-:W-:Y:S01]  /*202e0*/  IADD3 R2, R143.reuse, 0x50, RZ ;  /* 0x000000508f027810 */ /* 0x040fe20007ffe0ff */
[CC--:B------:R-:W-:Y:S02]  /*202f0*/  FFMA.FTZ R60, R180.reuse, R3.reuse, R60 ;  /* 0x00000003b43c7223 */ /* 0x0c0fe4000001003c */
[CC--:B------:R-:W-:Y:S02]  /*20300*/  FFMA.FTZ R62, R180.reuse, R3.reuse, R62 ;  /* 0x00000003b43e7223 */ /* 0x0c0fe4000001003e */
[CC--:B------:R-:W-:Y:S02]  /*20310*/  FFMA.FTZ R64, R180.reuse, R3.reuse, R64 ;  /* 0x00000003b4407223 */ /* 0x0c0fe40000010040 */
[C---:B------:R-:W-:Y:S01]  /*20320*/  FFMA.FTZ R66, R180.reuse, R3, R66 ;  /* 0x00000003b4427223 */ /* 0x040fe20000010042 */
[----:B------:R-:W-:Y:S01]  /*20330*/  IADD3 R3, R143, 0x51, RZ ;  /* 0x000000518f037810 */ /* 0x000fe20007ffe0ff */
[----:B------:R-:W4:Y:S10]  /*20340*/  I2F R2, R2 ;  /* 0x0000000200027306 */ /* 0x000f340000201400 */
[----:B------:R-:W4:Y:S01]  /*20350*/  I2F R3, R3 ;  /* 0x0000000300037306 */ /* 0x000f220000201400 */
[CC--:B-1----:R-:W-:Y:S02]  /*20360*/  FFMA.FTZ R61, R180.reuse, R135.reuse, R61 ;  /* 0x00000087b43d7223 */ /* 0x0c2fe4000001003d */
[CC--:B------:R-:W-:Y:S02]  /*20370*/  FFMA.FTZ R63, R180.reuse, R135.reuse, R63 ;  /* 0x00000087b43f7223 */ /* 0x0c0fe4000001003f */
[CC--:B------:R-:W-:Y:S02]  /*20380*/  FFMA.FTZ R65, R180.reuse, R135.reuse, R65 ;  /* 0x00000087b4417223 */ /* 0x0c0fe40000010041 */
[----:B------:R-:W-:Y:S01]  /*20390*/  FFMA.FTZ R67, R180, R135, R67 ;  /* 0x00000087b4437223 */ /* 0x000fe20000010043 */
[----:B------:R-:W-:Y:S01]  /*203a0*/  FMNMX.FTZ R135, R4, R186, !PT ;  /* 0x000000ba04877209 */ /* 0x000fe20007810000 */
[CC--:B------:R-:W-:Y:S02]  /*203b0*/  FFMA.FTZ R68, R180.reuse, R0.reuse, R68 ;  /* 0x00000000b4447223 */ /* 0x0c0fe40000010044 */
[CC--:B------:R-:W-:Y:S01]  /*203c0*/  FFMA.FTZ R70, R180.reuse, R0.reuse, R70 ;  /* 0x00000000b4467223 */ /* 0x0c0fe20000010046 */
[----:B------:R-:W-:Y:S01]  /*203d0*/  FMNMX.FTZ R135, R5, R135, !PT ;  /* 0x0000008705877209 */ /* 0x000fe20007810000 */
[CC--:B------:R-:W-:Y:S02]  /*203e0*/  FFMA.FTZ R72, R180.reuse, R0.reuse, R72 ;  /* 0x00000000b4487223 */ /* 0x0c0fe40000010048 */
[C---:B------:R-:W-:Y:S01]  /*203f0*/  FFMA.FTZ R74, R180.reuse, R0, R74 ;  /* 0x00000000b44a7223 */ /* 0x040fe2000001004a */
[----:B------:R-:W-:Y:S01]  /*20400*/  IADD3 R0, R143, 0x58, RZ ;  /* 0x000000588f007810 */ /* 0x000fe20007ffe0ff */
[-C--:B------:R-:W-:Y:S01]  /*20410*/  FFMA.FTZ R69, R180, R140.reuse, R69 ;  /* 0x0000008cb4457223 */ /* 0x080fe20000010045 */
[----:B------:R-:W-:Y:S01]  /*20420*/  FMNMX.FTZ R135, R12, R135, !PT ;  /* 0x000000870c877209 */ /* 0x000fe20007810000 */
[CC--:B------:R-:W-:Y:S02]  /*20430*/  FFMA.FTZ R71, R180.reuse, R140.reuse, R71 ;  /* 0x0000008cb4477223 */ /* 0x0c0fe40000010047 */
[CC--:B------:R-:W-:Y:S01]  /*20440*/  FFMA.FTZ R73, R180.reuse, R140.reuse, R73 ;  /* 0x0000008cb4497223 */ /* 0x0c0fe20000010049 */
[----:B------:R-:W-:Y:S01]  /*20450*/  FMNMX.FTZ R135, R13, R135, !PT ;  /* 0x000000870d877209 */ /* 0x000fe20007810000 */
[C---:B------:R-:W-:Y:S01]  /*20460*/  FFMA.FTZ R75, R180.reuse, R140, R75 ;  /* 0x0000008cb44b7223 */ /* 0x040fe2000001004b */
[----:B------:R-:W-:Y:S01]  /*20470*/  FMNMX.FTZ R140, R7, R141, !PT ;  /* 0x0000008d078c7209 */ /* 0x000fe20007810000 */
[-C--:B------:R-:W-:Y:S01]  /*20480*/  FFMA.FTZ R76, R180, R132.reuse, R76 ;  /* 0x00000084b44c7223 */ /* 0x080fe2000001004c */
[----:B------:R-:W-:Y:S01]  /*20490*/  FMNMX.FTZ R142, R20, R135, !PT ;  /* 0x00000087148e7209 */ /* 0x000fe20007810000 */
[CC--:B------:R-:W-:Y:S01]  /*204a0*/  FFMA.FTZ R78, R180.reuse, R132.reuse, R78 ;  /* 0x00000084b44e7223 */ /* 0x0c0fe2000001004e */
[----:B------:R-:W-:Y:S01]  /*204b0*/  IADD3 R135, R143, 0x59, RZ ;  /* 0x000000598f877810 */ /* 0x000fe20007ffe0ff */
[C---:B------:R-:W-:Y:S01]  /*204c0*/  FFMA.FTZ R80, R180.reuse, R132, R80 ;  /* 0x00000084b4507223 */ /* 0x040fe20000010050 */
[----:B------:R-:W-:Y:S01]  /*204d0*/  FMNMX.FTZ R141, R21, R142, !PT ;  /* 0x0000008e158d7209 */ /* 0x000fe20007810000 */
[----:B------:R-:W-:Y:S01]  /*204e0*/  FFMA.FTZ R82, R180, R132, R82 ;  /* 0x00000084b4527223 */ /* 0x000fe20000010052 */
[----:B------:R-:W-:Y:S01]  /*204f0*/  IADD3 R132, R143, 0x60, RZ ;  /* 0x000000608f847810 */ /* 0x000fe20007ffe0ff */
[----:B------:R-:W1:Y:S01]  /*20500*/  I2F R0, R0 ;  /* 0x0000000000007306 */ /* 0x000e620000201400 */
[----:B------:R-:W-:Y:S01]  /*20510*/  FMNMX.FTZ R140, R14, R140, !PT ;  /* 0x0000008c0e8c7209 */ /* 0x000fe20007810000 */
[-C--:B------:R-:W-:Y:S01]  /*20520*/  FFMA.FTZ R77, R180, R134.reuse, R77 ;  /* 0x00000086b44d7223 */ /* 0x080fe2000001004d */
[----:B------:R-:W-:Y:S01]  /*20530*/  FMNMX.FTZ R141, R28, R141, !PT ;  /* 0x0000008d1c8d7209 */ /* 0x000fe20007810000 */
[C---:B------:R-:W-:Y:S01]  /*20540*/  FFMA.FTZ R79, R180.reuse, R134, R79 ;  /* 0x00000086b44f7223 */ /* 0x040fe2000001004f */
[----:B------:R-:W-:Y:S01]  /*20550*/  FMNMX.FTZ R140, R15, R140, !PT ;  /* 0x0000008c0f8c7209 */ /* 0x000fe20007810000 */
[CC--:B------:R-:W-:Y:S01]  /*20560*/  FFMA.FTZ R81, R180.reuse, R134.reuse, R81 ;  /* 0x00000086b4517223 */ /* 0x0c0fe20000010051 */
[----:B------:R-:W-:Y:S01]  /*20570*/  FMNMX.FTZ R141, R29, R141, !PT ;  /* 0x0000008d1d8d7209 */ /* 0x000fe20007810000 */
[----:B------:R-:W-:Y:S01]  /*20580*/  FFMA.FTZ R83, R180, R134, R83 ;  /* 0x00000086b4537223 */ /* 0x000fe20000010053 */
[----:B------:R-:W-:Y:S01]  /*20590*/  IADD3 R134, R143, 0x61, RZ ;  /* 0x000000618f867810 */ /* 0x000fe20007ffe0ff */
[----:B------:R-:W1:Y:S01]  /*205a0*/  I2F R135, R135 ;  /* 0x0000008700877306 */ /* 0x000e620000201400 */
[----:B------:R-:W-:Y:S01]  /*205b0*/  FMNMX.FTZ R140, R22, R140, !PT ;  /* 0x0000008c168c7209 */ /* 0x000fe20007810000 */
[-C--:B----4-:R-:W-:Y:S01]  /*205c0*/  FFMA.FTZ R84, R180, R2.reuse, R84 ;  /* 0x00000002b4547223 */ /* 0x090fe20000010054 */
[----:B------:R-:W-:Y:S01]  /*205d0*/  FMNMX.FTZ R141, R36, R141, !PT ;  /* 0x0000008d248d7209 */ /* 0x000fe20007810000 */
[C---:B------:R-:W-:Y:S01]  /*205e0*/  FFMA.FTZ R86, R180.reuse, R2, R86 ;  /* 0x00000002b4567223 */ /* 0x040fe20000010056 */
[----:B------:R-:W-:Y:S01]  /*205f0*/  FMNMX.FTZ R140, R23, R140, !PT ;  /* 0x0000008c178c7209 */ /* 0x000fe20007810000 */
[CC--:B------:R-:W-:Y:S01]  /*20600*/  FFMA.FTZ R88, R180.reuse, R2.reuse, R88 ;  /* 0x00000002b4587223 */ /* 0x0c0fe20000010058 */
[----:B------:R-:W-:Y:S01]  /*20610*/  FMNMX.FTZ R141, R37, R141, !PT ;  /* 0x0000008d258d7209 */ /* 0x000fe20007810000 */
[----:B------:R-:W-:Y:S01]  /*20620*/  FFMA.FTZ R90, R180, R2, R90 ;  /* 0x00000002b45a7223 */ /* 0x000fe2000001005a */
[----:B------:R-:W-:Y:S01]  /*20630*/  IADD3 R2, R143, 0x68, RZ ;  /* 0x000000688f027810 */ /* 0x000fe20007ffe0ff */
[----:B------:R-:W4:Y:S01]  /*20640*/  I2F R132, R132 ;  /* 0x0000008400847306 */ /* 0x000f220000201400 */
[----:B------:R-:W-:Y:S01]  /*20650*/  FMNMX.FTZ R140, R30, R140, !PT ;  /* 0x0000008c1e8c7209 */ /* 0x000fe20007810000 */
[----:B------:R-:W-:Y:S01]  /*20660*/  FFMA.FTZ R85, R180, R3, R85 ;  /* 0x00000003b4557223 */ /* 0x000fe20000010055 */
[----:B------:R-:W-:Y:S01]  /*20670*/  FMNMX.FTZ R141, R44, R141, !PT ;  /* 0x0000008d2c8d7209 */ /* 0x000fe20007810000 */
[CC--:B------:R-:W-:Y:S01]  /*20680*/  FFMA.FTZ R87, R180.reuse, R3.reuse, R87 ;  /* 0x00000003b4577223 */ /* 0x0c0fe20000010057 */
[----:B------:R-:W-:Y:S01]  /*20690*/  FMNMX.FTZ R140, R31, R140, !PT ;  /* 0x0000008c1f8c7209 */ /* 0x000fe20007810000 */
[C---:B------:R-:W-:Y:S01]  /*206a0*/  FFMA.FTZ R89, R180.reuse, R3, R89 ;  /* 0x00000003b4597223 */ /* 0x040fe20000010059 */
[----:B------:R-:W-:Y:S01]  /*206b0*/  FMNMX.FTZ R141, R45, R141, !PT ;  /* 0x0000008d2d8d7209 */ /* 0x000fe20007810000 */
[----:B------:R-:W-:Y:S01]  /*206c0*/  FFMA.FTZ R91, R180, R3, R91 ;  /* 0x00000003b45b7223 */ /* 0x000fe2000001005b */
[----:B------:R-:W-:Y:S01]  /*206d0*/  IADD3 R3, R143, 0x69, RZ ;  /* 0x000000698f037810 */ /* 0x000fe20007ffe0ff */
[----:B------:R-:W2:Y:S01]  /*206e0*/  I2F R134, R134 ;  /* 0x0000008600867306 */ /* 0x000ea20000201400 */
[----:B------:R-:W-:Y:S01]  /*206f0*/  FMNMX.FTZ R140, R38, R140, !PT ;  /* 0x0000008c268c7209 */ /* 0x000fe20007810000 */
[-C--:B-1----:R-:W-:Y:S01]  /*20700*/  FFMA.FTZ R92, R180, R0.reuse, R92 ;  /* 0x00000000b45c7223 */ /* 0x082fe2000001005c */
[----:B------:R-:W-:Y:S01]  /*20710*/  FMNMX.FTZ R141, R52, R141, !PT ;  /* 0x0000008d348d7209 */ /* 0x000fe20007810000 */
[C---:B------:R-:W-:Y:S01]  /*20720*/  FFMA.FTZ R94, R180.reuse, R0, R94 ;  /* 0x00000000b45e7223 */ /* 0x040fe2000001005e */
[----:B------:R-:W-:Y:S01]  /*20730*/  FMNMX.FTZ R140, R39, R140, !PT ;  /* 0x0000008c278c7209 */ /* 0x000fe20007810000 */
[CC--:B------:R-:W-:Y:S01]  /*20740*/  FFMA.FTZ R96, R180.reuse, R0.reuse, R96 ;  /* 0x00000000b4607223 */ /* 0x0c0fe20000010060 */
[----:B------:R-:W-:Y:S01]  /*20750*/  FMNMX.FTZ R141, R53, R141, !PT ;  /* 0x0000008d358d7209 */ /* 0x000fe20007810000 */
[----:B------:R-:W-:Y:S01]  /*20760*/  FFMA.FTZ R98, R180, R0, R98 ;  /* 0x00000000b4627223 */ /* 0x000fe20000010062 */
[----:B------:R-:W-:Y:S01]  /*20770*/  FMNMX.FTZ R140, R46, R140, !PT ;  /* 0x0000008c2e8c7209 */ /* 0x000fe20007810000 */
[----:B------:R-:W1:Y:S01]  /*20780*/  I2F R2, R2 ;  /* 0x0000000200027306 */ /* 0x000e620000201400 */
[----:B------:R-:W-:Y:S01]  /*20790*/  FMNMX.FTZ R141, R60, R141, !PT ;  /* 0x0000008d3c8d7209 */ /* 0x000fe20007810000 */
[CC--:B------:R-:W-:Y:S01]  /*207a0*/  FFMA.FTZ R93, R180.reuse, R135.reuse, R93 ;  /* 0x00000087b45d7223 */ /* 0x0c0fe2000001005d */
[----:B------:R-:W-:Y:S01]  /*207b0*/  FMNMX.FTZ R140, R47, R140, !PT ;  /* 0x0000008c2f8c7209 */ /* 0x000fe20007810000 */
[C---:B------:R-:W-:Y:S01]  /*207c0*/  FFMA.FTZ R95, R180.reuse, R135, R95 ;  /* 0x00000087b45f7223 */ /* 0x040fe2000001005f */
[----:B------:R-:W-:Y:S01]  /*207d0*/  FMNMX.FTZ R141, R61, R141, !PT ;  /* 0x0000008d3d8d7209 */ /* 0x000fe20007810000 */
[-C--:B------:R-:W-:Y:S01]  /*207e0*/  FFMA.FTZ R97, R180, R135.reuse, R97 ;  /* 0x00000087b4617223 */ /* 0x080fe20000010061 */
[----:B------:R-:W-:Y:S01]  /*207f0*/  FMNMX.FTZ R140, R54, R140, !PT ;  /* 0x0000008c368c7209 */ /* 0x000fe20007810000 */
[----:B------:R-:W-:Y:S01]  /*20800*/  FFMA.FTZ R99, R180, R135, R99 ;  /* 0x00000087b4637223 */ /* 0x000fe20000010063 */
[----:B------:R-:W-:Y:S01]  /*20810*/  FMNMX.FTZ R141, R68, R141, !PT ;  /* 0x0000008d448d7209 */ /* 0x000fe20007810000 */
[----:B------:R1:W1:Y:S01]  /*20820*/  I2F R0, R3 ;  /* 0x0000000300007306 */ /* 0x0002620000201400 */
[----:B------:R-:W-:Y:S01]  /*20830*/  FMNMX.FTZ R135, R55, R140, !PT ;  /* 0x0000008c37877209 */ /* 0x000fe20007810000 */
[CC--:B----4-:R-:W-:Y:S01]  /*20840*/  FFMA.FTZ R100, R180.reuse, R132.reuse, R100 ;  /* 0x00000084b4647223 */ /* 0x0d0fe20000010064 */
[----:B------:R-:W-:Y:S01]  /*20850*/  FMNMX.FTZ R140, R69, R141, !PT ;  /* 0x0000008d458c7209 */ /* 0x000fe20007810000 */
[-C--:B------:R-:W-:Y:S01]  /*20860*/  FFMA.FTZ R102, R180, R132.reuse, R102 ;  /* 0x00000084b4667223 */ /* 0x080fe20000010066 */
[----:B------:R-:W-:Y:S01]  /*20870*/  FMNMX.FTZ R135, R62, R135, !PT ;  /* 0x000000873e877209 */ /* 0x000fe20007810000 */
[----:B------:R-:W-:Y:S01]  /*20880*/  FFMA.FTZ R104, R180, R132, R104 ;  /* 0x00000084b4687223 */ /* 0x000fe20000010068 */
[----:B------:R-:W-:Y:S01]  /*20890*/  FMNMX.FTZ R140, R76, R140, !PT ;  /* 0x0000008c4c8c7209 */ /* 0x000fe20007810000 */
[C---:B------:R-:W-:Y:S01]  /*208a0*/  FFMA.FTZ R106, R180.reuse, R132, R106 ;  /* 0x00000084b46a7223 */ /* 0x040fe2000001006a */
[----:B------:R-:W-:Y:S01]  /*208b0*/  IADD3 R132, R143, 0x71, RZ ;  /* 0x000000718f847810 */ /* 0x000fe20007ffe0ff */
[CC--:B--2---:R-:W-:Y:S01]  /*208c0*/  FFMA.FTZ R101, R180.reuse, R134.reuse, R101 ;  /* 0x00000086b4657223 */ /* 0x0c4fe20000010065 */
[----:B------:R-:W-:Y:S01]  /*208d0*/  FMNMX.FTZ R135, R63, R135, !PT ;  /* 0x000000873f877209 */ /* 0x000fe20007810000 */
[C---:B------:R-:W-:Y:S01]  /*208e0*/  FFMA.FTZ R103, R180.reuse, R134, R103 ;  /* 0x00000086b4677223 */ /* 0x040fe20000010067 */
[----:B------:R-:W-:Y:S01]  /*208f0*/  FMNMX.FTZ R140, R77, R140, !PT ;  /* 0x0000008c4d8c7209 */ /* 0x000fe20007810000 */
[-C--:B------:R-:W-:Y:S01]  /*20900*/  FFMA.FTZ R105, R180, R134.reuse, R105 ;  /* 0x00000086b4697223 */ /* 0x080fe20000010069 */
[----:B------:R-:W-:Y:S01]  /*20910*/  FMNMX.FTZ R135, R70, R135, !PT ;  /* 0x0000008746877209 */ /* 0x000fe20007810000 */
[C---:B------:R-:W-:Y:S01]  /*20920*/  FFMA.FTZ R107, R180.reuse, R134, R107 ;  /* 0x00000086b46b7223 */ /* 0x040fe2000001006b */
[C---:B------:R-:W-:Y:S01]  /*20930*/  IADD3 R134, R143.reuse, 0x78, RZ ;  /* 0x000000788f867810 */ /* 0x040fe20007ffe0ff */
[----:B-1----:R-:W-:Y:S01]  /*20940*/  FFMA.FTZ R108, R180, R2, R108 ;  /* 0x00000002b46c7223 */ /* 0x002fe2000001006c */
[----:B------:R-:W-:Y:S01]  /*20950*/  FMNMX.FTZ R140, R84, R140, !PT ;  /* 0x0000008c548c7209 */ /* 0x000fe20007810000 */
[----:B------:R-:W-:Y:S01]  /*20960*/  I2F R132, R132 ;  /* 0x0000008400847306 */ /* 0x000fe20000201400 */
[CC--:B------:R-:W-:Y:S02]  /*20970*/  FFMA.FTZ R110, R180.reuse, R2.reuse, R110 ;  /* 0x00000002b46e7223 */ /* 0x0c0fe4000001006e */
[CC--:B------:R-:W-:Y:S01]  /*20980*/  FFMA.FTZ R112, R180.reuse, R2.reuse, R112 ;  /* 0x00000002b4707223 */ /* 0x0c0fe20000010070 */
[C---:B------:R-:W-:Y:S01]  /*20990*/  IADD3 R3, R143.reuse, 0x70, RZ ;  /* 0x000000708f037810 */ /* 0x040fe20007ffe0ff */
[C---:B------:R-:W-:Y:S02]  /*209a0*/  FFMA.FTZ R114, R180.reuse, R2, R114 ;  /* 0x00000002b4727223 */ /* 0x040fe40000010072 */
[CC--:B------:R-:W-:Y:S02]  /*209b0*/  FFMA.FTZ R109, R180.reuse, R0.reuse, R109 ;  /* 0x00000000b46d7223 */ /* 0x0c0fe4000001006d */
[CC--:B------:R-:W-:Y:S01]  /*209c0*/  FFMA.FTZ R111, R180.reuse, R0.reuse, R111 ;  /* 0x00000000b46f7223 */ /* 0x0c0fe2000001006f */
[----:B------:R-:W1:Y:S01]  /*209d0*/  I2F R3, R3 ;  /* 0x0000000300037306 */ /* 0x000e620000201400 */
[CC--:B------:R-:W-:Y:S02]  /*209e0*/  FFMA.FTZ R113, R180.reuse, R0.reuse, R113 ;  /* 0x00000000b4717223 */ /* 0x0c0fe40000010071 */
[C---:B------:R-:W-:Y:S07]  /*209f0*/  FFMA.FTZ R115, R180.reuse, R0, R115 ;  /* 0x00000000b4737223 */ /* 0x040fee0000010073 */
[----:B------:R2:W4:Y:S01]  /*20a00*/  I2F R2, R134 ;  /* 0x0000008600027306 */ /* 0x0005220000201400 */
[CC--:B-1----:R-:W-:Y:S02]  /*20a10*/  FFMA.FTZ R116, R180.reuse, R3.reuse, R116 ;  /* 0x00000003b4747223 */ /* 0x0c2fe40000010074 */
[CC--:B------:R-:W-:Y:S02]  /*20a20*/  FFMA.FTZ R118, R180.reuse, R3.reuse, R118 ;  /* 0x00000003b4767223 */ /* 0x0c0fe40000010076 */
[CC--:B------:R-:W-:Y:S02]  /*20a30*/  FFMA.FTZ R120, R180.reuse, R3.reuse, R120 ;  /* 0x00000003b4787223 */ /* 0x0c0fe40000010078 */
[C---:B------:R-:W-:Y:S01]  /*20a40*/  FFMA.FTZ R122, R180.reuse, R3, R122 ;  /* 0x00000003b47a7223 */ /* 0x040fe2000001007a */
[----:B------:R-:W-:Y:S01]  /*20a50*/  IADD3 R3, R143, 0x79, RZ ;  /* 0x000000798f037810 */ /* 0x000fe20007ffe0ff */
[CC--:B------:R-:W-:Y:S01]  /*20a60*/  FFMA.FTZ R117, R180.reuse, R132.reuse, R117 ;  /* 0x00000084b4757223 */ /* 0x0c0fe20000010075 */
[----:B--2---:R-:W-:Y:S01]  /*20a70*/  FMNMX.FTZ R134, R71, R135, !PT ;  /* 0x0000008747867209 */ /* 0x004fe20007810000 */
[C---:B------:R-:W-:Y:S01]  /*20a80*/  FFMA.FTZ R119, R180.reuse, R132, R119 ;  /* 0x00000084b4777223 */ /* 0x040fe20000010077 */
[----:B------:R-:W-:Y:S01]  /*20a90*/  FMNMX.FTZ R135, R85, R140, !PT ;  /* 0x0000008c55877209 */ /* 0x000fe20007810000 */
[----:B------:R-:W-:Y:S01]  /*20aa0*/  FFMA.FTZ R121, R180, R132, R121 ;  /* 0x00000084b4797223 */ /* 0x000fe20000010079 */
[----:B------:R-:W-:Y:S01]  /*20ab0*/  FMNMX.FTZ R134, R78, R134, !PT ;  /* 0x000000864e867209 */ /* 0x000fe20007810000 */
[----:B------:R-:W1:Y:S01]  /*20ac0*/  I2F R3, R3 ;  /* 0x0000000300037306 */ /* 0x000e620000201400 */
[----:B------:R-:W-:Y:S01]  /*20ad0*/  FMNMX.FTZ R135, R92, R135, !PT ;  /* 0x000000875c877209 */ /* 0x000fe20007810000 */
[C---:B------:R-:W-:Y:S01]  /*20ae0*/  FFMA.FTZ R123, R180.reuse, R132, R123 ;  /* 0x00000084b47b7223 */ /* 0x040fe2000001007b */
[----:B------:R-:W-:Y:S01]  /*20af0*/  FMNMX.FTZ R0, R79, R134, !PT ;  /* 0x000000864f007209 */ /* 0x000fe20007810000 */
[CC--:B----4-:R-:W-:Y:S01]  /*20b00*/  FFMA.FTZ R124, R180.reuse, R2.reuse, R124 ;  /* 0x00000002b47c7223 */ /* 0x0d0fe2000001007c */
[----:B------:R-:W-:Y:S01]  /*20b10*/  FMNMX.FTZ R134, R93, R135, !PT ;  /* 0x000000875d867209 */ /* 0x000fe20007810000 */
[----:B------:R-:W-:Y:S01]  /*20b20*/  FFMA.FTZ R126, R180, R2, R126 ;  /* 0x00000002b47e7223 */ /* 0x000fe2000001007e */
[----:B------:R-:W-:Y:S01]  /*20b30*/  FMNMX.FTZ R0, R86, R0, !PT ;  /* 0x0000000056007209 */ /* 0x000fe20007810000 */
[----:B------:R-:W-:Y:S01]  /*20b40*/  FFMA.FTZ R128, R180, R2, R128 ;  /* 0x00000002b4807223 */ /* 0x000fe20000010080 */
[----:B------:R-:W-:Y:S01]  /*20b50*/  FMNMX.FTZ R134, R100, R134, !PT ;  /* 0x0000008664867209 */ /* 0x000fe20007810000 */
[----:B------:R-:W-:Y:S01]  /*20b60*/  FFMA.FTZ R130, R180, R2, R130 ;  /* 0x00000002b4827223 */ /* 0x000fe20000010082 */
[----:B------:R-:W-:Y:S02]  /*20b70*/  FMNMX.FTZ R0, R87, R0, !PT ;  /* 0x0000000057007209 */ /* 0x000fe40007810000 */
[----:B------:R-:W-:Y:S02]  /*20b80*/  FMNMX.FTZ R134, R101, R134, !PT ;  /* 0x0000008665867209 */ /* 0x000fe40007810000 */
[----:B------:R-:W-:Y:S02]  /*20b90*/  FMNMX.FTZ R0, R94, R0, !PT ;  /* 0x000000005e007209 */ /* 0x000fe40007810000 */
[----:B------:R-:W-:Y:S02]  /*20ba0*/  FMNMX.FTZ R132, R108, R134, !PT ;  /* 0x000000866c847209 */ /* 0x000fe40007810000 */
[----:B------:R-:W-:Y:S02]  /*20bb0*/  FMNMX.FTZ R2, R95, R0, !PT ;  /* 0x000000005f027209 */ /* 0x000fe40007810000 */
[----:B------:R-:W-:Y:S02]  /*20bc0*/  FMNMX.FTZ R0, R8, R188, !PT ;  /* 0x000000bc08007209 */ /* 0x000fe40007810000 */
[----:B------:R-:W-:Y:S01]  /*20bd0*/  FMNMX.FTZ R132, R109, R132, !PT ;  /* 0x000000846d847209 */ /* 0x000fe20007810000 */
[----:B-1----:R-:W-:Y:S01]  /*20be0*/  FFMA.FTZ R125, R180, R3, R125 ;  /* 0x00000003b47d7223 */ /* 0x002fe2000001007d */
[----:B------:R-:W-:Y:S01]  /*20bf0*/  FMNMX.FTZ R134, R10, R189, !PT ;  /* 0x000000bd0a867209 */ /* 0x000fe20007810000 */
[-C--:B------:R-:W-:Y:S01]  /*20c00*/  FFMA.FTZ R127, R180, R3.reuse, R127 ;  /* 0x00000003b47f7223 */ /* 0x080fe2000001007f */
[----:B------:R-:W-:Y:S01]  /*20c10*/  FMNMX.FTZ R135, R102, R2, !PT ;  /* 0x0000000266877209 */ /* 0x000fe20007810000 */
[CC--:B------:R-:W-:Y:S01]  /*20c20*/  FFMA.FTZ R129, R180.reuse, R3.reuse, R129 ;  /* 0x00000003b4817223 */ /* 0x0c0fe20000010081 */
        /* <DEDUP_REMOVED lines=45> */
[----:B--2---:R-:W-:Y:S02]  /*20f00*/  FMNMX.FTZ R134, R2, R140, !PT ;  /* 0x0000008c02867209 */ /* 0x004fe40007810000 */
[----:B------:R-:W-:Y:S02]  /*20f10*/  FMNMX.FTZ R2, R67, R132, !PT ;  /* 0x0000008443027209 */ /* 0x000fe40007810000 */
[----:B------:R-:W-:Y:S01]  /*20f20*/  FMNMX.FTZ R132, R72, R135, !PT ;  /* 0x0000008748847209 */ /* 0x000fe20007810000 */
[----:B------:R-:W2:Y:S01]  /*20f30*/  SHFL.BFLY PT, R143, R134, 0x1, 0x1f ;  /* 0x0c201f00868f7f89 */ /* 0x000ea200000e0000 */
[----:B------:R-:W-:Y:S02]  /*20f40*/  FMNMX.FTZ R2, R74, R2, !PT ;  /* 0x000000024a027209 */ /* 0x000fe40007810000 */
[----:B------:R-:W-:Y:S02]  /*20f50*/  FMNMX.FTZ R132, R73, R132, !PT ;  /* 0x0000008449847209 */ /* 0x000fe40007810000 */
[----:B------:R-:W-:Y:S02]  /*20f60*/  FMNMX.FTZ R2, R75, R2, !PT ;  /* 0x000000024b027209 */ /* 0x000fe40007810000 */
[----:B------:R-:W-:Y:S02]  /*20f70*/  FMNMX.FTZ R132, R80, R132, !PT ;  /* 0x0000008450847209 */ /* 0x000fe40007810000 */
[----:B-1----:R-:W-:Y:S02]  /*20f80*/  FMNMX.FTZ R135, R0, R141, !PT ;  /* 0x0000008d00877209 */ /* 0x002fe40007810000 */
[----:B------:R-:W-:Y:S02]  /*20f90*/  FMNMX.FTZ R2, R82, R2, !PT ;  /* 0x0000000252027209 */ /* 0x000fe40007810000 */
[----:B------:R-:W-:Y:S02]  /*20fa0*/  FMNMX.FTZ R132, R81, R132, !PT ;  /* 0x0000008451847209 */ /* 0x000fe40007810000 */
[----:B------:R-:W-:Y:S01]  /*20fb0*/  FMNMX.FTZ R0, R83, R2, !PT ;  /* 0x0000000253007209 */ /* 0x000fe20007810000 */
[----:B------:R-:W-:Y:S01]  /*20fc0*/  FADD.FTZ R2, -R135, R186 ;  /* 0x000000ba87027221 */ /* 0x000fe20000010100 */
[----:B------:R-:W-:Y:S02]  /*20fd0*/  FMNMX.FTZ R140, R88, R132, !PT ;  /* 0x00000084588c7209 */ /* 0x000fe40007810000 */
[----:B------:R-:W-:Y:S01]  /*20fe0*/  FMNMX.FTZ R132, R90, R0, !PT ;  /* 0x000000005a847209 */ /* 0x000fe20007810000 */
[----:B---3--:R-:W-:Y:S01]  /*20ff0*/  FMUL.FTZ R2, R133, R2 ;  /* 0x0000000285027220 */ /* 0x008fe20000410000 */
[----:B------:R-:W-:Y:S01]  /*21000*/  FMNMX.FTZ R141, R89, R140, !PT ;  /* 0x0000008c598d7209 */ /* 0x000fe20007810000 */
[----:B------:R-:W-:Y:S01]  /*21010*/  FMUL.FTZ R0, R133, R135 ;  /* 0x0000008785007220 */ /* 0x000fe20000410000 */
[----:B------:R-:W-:Y:S01]  /*21020*/  FSETP.NEU.FTZ.AND P0, PT, R135, -INF , PT ;  /* 0xff8000008700780b */ /* 0x000fe20003f1d000 */
[----:B------:R1:W3:Y:S01]  /*21030*/  MUFU.EX2 R140, R2 ;  /* 0x00000002008c7308 */ /* 0x0002e20000000800 */
[----:B------:R-:W-:Y:S02]  /*21040*/  FMNMX.FTZ R142, R91, R132, !PT ;  /* 0x000000845b8e7209 */ /* 0x000fe40007810000 */
[----:B------:R-:W-:Y:S02]  /*21050*/  FSEL R132, R0, RZ, P0 ;  /* 0x000000ff00847208 */ /* 0x000fe40000000000 */
[----:B--2---:R-:W-:Y:S02]  /*21060*/  FMNMX.FTZ R134, R134, R143, !PT ;  /* 0x0000008f86867209 */ /* 0x004fe40007810000 */
[----:B------:R-:W-:Y:S01]  /*21070*/  FMNMX.FTZ R141, R96, R141, !PT ;  /* 0x0000008d608d7209 */ /* 0x000fe20007810000 */
[-CC-:B------:R-:W-:Y:S01]  /*21080*/  FFMA.FTZ R159, R68, R133.reuse, -R132.reuse ;  /* 0x00000085449f7223 */ /* 0x180fe20000010884 */
[----:B------:R-:W-:Y:S01]  /*21090*/  FSETP.NEU.FTZ.AND P0, PT, R134, -INF , PT ;  /* 0xff8000008600780b */ /* 0x000fe20003f1d000 */
[--C-:B------:R-:W-:Y:S01]  /*210a0*/  FFMA.FTZ R0, R4, R133, -R132.reuse ;  /* 0x0000008504007223 */ /* 0x100fe20000010884 */
[----:B------:R-:W-:Y:S01]  /*210b0*/  FMNMX.FTZ R141, R97, R141, !PT ;  /* 0x0000008d618d7209 */ /* 0x000fe20007810000 */
[-CC-:B------:R-:W-:Y:S02]  /*210c0*/  FFMA.FTZ R156, R53, R133.reuse, -R132.reuse ;  /* 0x00000085359c7223 */ /* 0x180fe40000010884 */
[-CC-:B------:R-:W-:Y:S02]  /*210d0*/  FFMA.FTZ R157, R60, R133.reuse, -R132.reuse ;  /* 0x000000853c9d7223 */ /* 0x180fe40000010884 */
[-CC-:B------:R-:W-:Y:S01]  /*210e0*/  FFMA.FTZ R158, R61, R133.reuse, -R132.reuse ;  /* 0x000000853d9e7223 */ /* 0x180fe20000010884 */
[----:B------:R-:W-:Y:S01]  /*210f0*/  MUFU.EX2 R0, R0 ;  /* 0x0000000000007308 */ /* 0x000fe20000000800 */
[-CC-:B------:R-:W-:Y:S02]  /*21100*/  FFMA.FTZ R160, R69, R133.reuse, -R132.reuse ;  /* 0x0000008545a07223 */ /* 0x180fe40000010884 */
[-CC-:B------:R-:W-:Y:S02]  /*21110*/  FFMA.FTZ R166, R76, R133.reuse, -R132.reuse ;  /* 0x000000854ca67223 */ /* 0x180fe40000010884 */
[--C-:B------:R-:W-:Y:S01]  /*21120*/  FFMA.FTZ R168, R77, R133, -R132.reuse ;  /* 0x000000854da87223 */ /* 0x100fe20000010884 */
[----:B-1----:R-:W-:Y:S01]  /*21130*/  FMNMX.FTZ R2, R98, R142, !PT ;  /* 0x0000008e62027209 */ /* 0x002fe20007810000 */
[----:B---3--:R-:W-:Y:S01]  /*21140*/  FMUL.FTZ R137, R140, R173 ;  /* 0x000000ad8c897220 */ /* 0x008fe20000410000 */
[----:B------:R-:W-:Y:S01]  /*21150*/  FMNMX.FTZ R142, R104, R141, !PT ;  /* 0x0000008d688e7209 */ /* 0x000fe20007810000 */
[-CC-:B------:R-:W-:Y:S01]  /*21160*/  FFMA.FTZ R177, R84, R133.reuse, -R132.reuse ;  /* 0x0000008554b17223 */ /* 0x180fe20000010884 */
        /* <DEDUP_REMOVED lines=9> */
[-CC-:B------:R-:W-:Y:S02]  /*21200*/  FFMA.FTZ R213, R108, R133.reuse, -R132.reuse ;  /* 0x000000856cd57223 */ /* 0x180fe40000010884 */
[-CC-:B------:R-:W-:Y:S01]  /*21210*/  FFMA.FTZ R215, R109, R133.reuse, -R132.reuse ;  /* 0x000000856dd77223 */ /* 0x180fe20000010884 */
[----:B------:R-:W-:Y:S01]  /*21220*/  FMNMX.FTZ R4, R114, R4, !PT ;  /* 0x0000000472047209 */ /* 0x000fe20007810000 */
[-CC-:B------:R-:W-:Y:S02]  /*21230*/  FFMA.FTZ R220, R116, R133.reuse, -R132.reuse ;  /* 0x0000008574dc7223 */ /* 0x180fe40000010884 */
[-CC-:B------:R-:W-:Y:S01]  /*21240*/  FFMA.FTZ R219, R117, R133.reuse, -R132.reuse ;  /* 0x0000008575db7223 */ /* 0x180fe20000010884 */
[----:B------:R-:W-:Y:S01]  /*21250*/  FMNMX.FTZ R4, R115, R4, !PT ;  /* 0x0000000473047209 */ /* 0x000fe20007810000 */
[--C-:B------:R-:W-:Y:S02]  /*21260*/  FFMA.FTZ R221, R124, R133, -R132.reuse ;  /* 0x000000857cdd7223 */ /* 0x100fe40000010884 */
[----:B------:R-:W-:Y:S01]  /*21270*/  FMUL.FTZ R93, R140, R171 ;  /* 0x000000ab8c5d7220 */ /* 0x000fe20000410000 */
[----:B------:R-:W-:Y:S01]  /*21280*/  FMNMX.FTZ R4, R122, R4, !PT ;  /* 0x000000047a047209 */ /* 0x000fe20007810000 */
[C---:B------:R-:W-:Y:S02]  /*21290*/  FMUL.FTZ R76, R140.reuse, R165 ;  /* 0x000000a58c4c7220 */ /* 0x040fe40000410000 */
[----:B------:R-:W-:Y:S01]  /*212a0*/  FMUL.FTZ R77, R140, R164 ;  /* 0x000000a48c4d7220 */ /* 0x000fe20000410000 */
[----:B------:R-:W-:Y:S01]  /*212b0*/  FMNMX.FTZ R4, R123, R4, !PT ;  /* 0x000000047b047209 */ /* 0x000fe20007810000 */
[----:B------:R-:W-:Y:S03]  /*212c0*/  FADD.FTZ R2, -R134, R187 ;  /* 0x000000bb86027221 */ /* 0x000fe60000010100 */
[----:B------:R-:W-:Y:S01]  /*212d0*/  FMNMX.FTZ R3, R130, R4, !PT ;  /* 0x0000000482037209 */ /* 0x000fe20007810000 */
[--C-:B------:R-:W-:Y:S02]  /*212e0*/  FFMA.FTZ R4, R13, R133, -R132.reuse ;  /* 0x000000850d047223 */ /* 0x100fe40000010884 */
[----:B------:R-:W-:Y:S01]  /*212f0*/  FMUL.FTZ R2, R133, R2 ;  /* 0x0000000285027220 */ /* 0x000fe20000410000 */
[----:B------:R-:W-:Y:S01]  /*21300*/  FMNMX.FTZ R3, R131, R3, !PT ;  /* 0x0000000383037209 */ /* 0x000fe20007810000 */
[----:B------:R1:W-:Y:S10]  /*21310*/  MUFU.EX2 R143, R4 ;  /* 0x00000004008f7308 */ /* 0x0003f40000000800 */
[----:B------:R2:W-:Y:S01]  /*21320*/  MUFU.EX2 R141, R2 ;  /* 0x00000002008d7308 */ /* 0x0005e20000000800 */
[-CC-:B-1----:R-:W-:Y:S09]  /*21330*/  FFMA.FTZ R4, R20, R133.reuse, -R132.reuse ;  /* 0x0000008514047223 */ /* 0x182ff20000010884 */
[----:B------:R1:W-:Y:S01]  /*21340*/  MUFU.EX2 R148, R4 ;  /* 0x0000000400947308 */ /* 0x0003e20000000800 */
[--C-:B--2---:R-:W-:Y:S01]  /*21350*/  FFMA.FTZ R2, R5, R133, -R132.reuse ;  /* 0x0000008505027223 */ /* 0x104fe20000010884 */
[----:B------:R-:W-:Y:S08]  /*21360*/  FMNMX.FTZ R5, R113, R142, !PT ;  /* 0x0000008e71057209 */ /* 0x000ff00007810000 */
[----:B------:R2:W-:Y:S01]  /*21370*/  MUFU.EX2 R142, R2 ;  /* 0x00000002008e7308 */ /* 0x0005e20000000800 */
[----:B------:R-:W-:Y:S04]  /*21380*/  FMNMX.FTZ R5, R120, R5, !PT ;  /* 0x0000000578057209 */ /* 0x000fe80007810000 */
[----:B------:R-:W-:Y:S01]  /*21390*/  FMNMX.FTZ R5, R121, R5, !PT ;  /* 0x0000000579057209 */ /* 0x000fe20007810000 */
[-CC-:B-1----:R-:W-:Y:S04]  /*213a0*/  FFMA.FTZ R4, R21, R133.reuse, -R132.reuse ;  /* 0x0000008515047223 */ /* 0x182fe80000010884 */
[----:B------:R1:W3:Y:S01]  /*213b0*/  MUFU.EX2 R147, R4 ;  /* 0x0000000400937308 */ /* 0x0002e20000000800 */
[-CC-:B--2---:R-:W-:Y:S02]  /*213c0*/  FFMA.FTZ R2, R12, R133.reuse, -R132.reuse ;  /* 0x000000850c027223 */ /* 0x184fe40000010884 */
[----:B------:R-:W-:Y:S07]  /*213d0*/  SHFL.BFLY PT, R12, R3, 0x2, 0x1f ;  /* 0x0c401f00030c7f89 */ /* 0x000fee00000e0000 */
[----:B------:R2:W-:Y:S01]  /*213e0*/  MUFU.EX2 R146, R2 ;  /* 0x0000000200927308 */ /* 0x0005e20000000800 */
[--C-:B-1----:R-:W-:Y:S09]  /*213f0*/  FFMA.FTZ R4, R28, R133, -R132.reuse ;  /* 0x000000851c047223 */ /* 0x102ff20000010884 */
[----:B------:R1:W-:Y:S01]  /*21400*/  MUFU.EX2 R150, R4 ;  /* 0x0000000400967308 */ /* 0x0003e20000000800 */
[----:B--2---:R-:W-:Y:S04]  /*21410*/  FMNMX.FTZ R2, R128, R5, !PT ;  /* 0x0000000580027209 */ /* 0x004fe80007810000 */
[----:B------:R-:W-:Y:S05]  /*21420*/  FMNMX.FTZ R2, R129, R2, !PT ;  /* 0x0000000281027209 */ /* 0x000fea0007810000 */
[----:B------:R-:W2:Y:S01]  /*21430*/  SHFL.BFLY PT, R5, R2, 0x2, 0x1f ;  /* 0x0c401f0002057f89 */ /* 0x000ea200000e0000 */
[--C-:B-1----:R-:W-:Y:S04]  /*21440*/  FFMA.FTZ R4, R29, R133, -R132.reuse ;  /* 0x000000851d047223 */ /* 0x102fe80000010884 */
[----:B------:R1:W-:Y:S01]  /*21450*/  MUFU.EX2 R149, R4 ;  /* 0x0000000400957308 */ /* 0x0003e20000000800 */
[----:B--2---:R-:W-:Y:S01]  /*21460*/  FMNMX.FTZ R2, R2, R5, !PT ;  /* 0x0000000502027209 */ /* 0x004fe20007810000 */
[-CC-:B------:R-:W-:Y:S08]  /*21470*/  FFMA.FTZ R5, R52, R133.reuse, -R132.reuse ;  /* 0x0000008534057223 */ /* 0x180ff00000010884 */
[----:B------:R2:W-:Y:S01]  /*21480*/  MUFU.EX2 R155, R5 ;  /* 0x00000005009b7308 */ /* 0x0005e20000000800 */
[----:B------:R-:W4:Y:S01]  /*21490*/  SHFL.BFLY PT, R13, R2, 0x1, 0x1f ;  /* 0x0c201f00020d7f89 */ /* 0x000f2200000e0000 */
[----:B-1----:R-:W-:Y:S01]  /*214a0*/  FMNMX.FTZ R4, R3, R12, !PT ;  /* 0x0000000c03047209 */ /* 0x002fe20007810000 */
[--C-:B------:R-:W-:Y:S02]  /*214b0*/  FFMA.FTZ R3, R36, R133, -R132.reuse ;  /* 0x0000008524037223 */ /* 0x100fe40000010884 */
[----:B------:R-:W-:Y:S05]  /*214c0*/  FMUL.FTZ R36, R140, R169 ;  /* 0x000000a98c247220 */ /* 0x000fea0000410000 */
[----:B------:R1:W-:Y:S01]  /*214d0*/  MUFU.EX2 R152, R3 ;  /* 0x0000000300987308 */ /* 0x0003e20000000800 */
[----:B------:R-:W3:Y:S01]  /*214e0*/  SHFL.BFLY PT, R12, R4, 0x1, 0x1f ;  /* 0x0c201f00040c7f89 */ /* 0x000ee200000e0000 */
[----:B----4-:R-:W-:Y:S04]  /*214f0*/  FMNMX.FTZ R13, R2, R13, !PT ;  /* 0x0000000d020d7209 */ /* 0x010fe80007810000 */
[----:B------:R-:W-:Y:S01]  /*21500*/  FSETP.NEU.FTZ.AND P1, PT, R13, -INF , PT ;  /* 0xff8000000d00780b */ /* 0x000fe20003f3d000 */
[----:B--2---:R-:W-:Y:S05]  /*21510*/  FMUL.FTZ R5, R133, R13 ;  /* 0x0000000d85057220 */ /* 0x004fea0000410000 */
[----:B------:R-:W-:Y:S01]  /*21520*/  FSEL R5, R5, RZ, P1 ;  /* 0x000000ff05057208 */ /* 0x000fe20000800000 */
[-C--:B-1----:R-:W-:Y:S01]  /*21530*/  FFMA.FTZ R3, R37, R133.reuse, -R132 ;  /* 0x0000008525037223 */ /* 0x082fe20000010884 */
[----:B---3--:R-:W-:Y:S01]  /*21540*/  FMNMX.FTZ R12, R4, R12, !PT ;  /* 0x0000000c040c7209 */ /* 0x008fe20007810000 */
[----:B------:R-:W-:Y:S02]  /*21550*/  FADD.FTZ R4, -R13, R188 ;  /* 0x000000bc0d047221 */ /* 0x000fe40000010100 */
[----:B------:R1:W-:Y:S01]  /*21560*/  MUFU.EX2 R151, R3 ;  /* 0x0000000300977308 */ /* 0x0003e20000000800 */
[-CC-:B------:R-:W-:Y:S02]  /*21570*/  FFMA.FTZ R188, R92, R133.reuse, -R132.reuse ;  /* 0x000000855cbc7223 */ /* 0x180fe40000010884 */
[----:B------:R-:W-:Y:S02]  /*21580*/  FMUL.FTZ R4, R133, R4 ;  /* 0x0000000485047220 */ /* 0x000fe40000410000 */
[-CC-:B------:R-:W-:Y:S02]  /*21590*/  FFMA.FTZ R202, R104, R133.reuse, -R5.reuse ;  /* 0x0000008568ca7223 */ /* 0x180fe40000010805 */
[-CC-:B------:R-:W-:Y:S02]  /*215a0*/  FFMA.FTZ R109, R57, R133.reuse, -R5.reuse ;  /* 0x00000085396d7223 */ /* 0x180fe40000010805 */
[-CC-:B------:R-:W-:Y:S01]  /*215b0*/  FFMA.FTZ R108, R56, R133.reuse, -R5.reuse ;  /* 0x00000085386c7223 */ /* 0x180fe20000010805 */
[----:B------:R-:W-:Y:S01]  /*215c0*/  MUFU.EX2 R20, R4 ;  /* 0x0000000400147308 */ /* 0x000fe20000000800 */
[-CC-:B------:R-:W-:Y:S02]  /*215d0*/  FFMA.FTZ R207, R112, R133.reuse, -R5.reuse ;  /* 0x0000008570cf7223 */ /* 0x180fe40000010805 */
[-CC-:B------:R-:W-:Y:S02]  /*215e0*/  FFMA.FTZ R68, R41, R133.reuse, -R5.reuse ;  /* 0x0000008529447223 */ /* 0x180fe40000010805 */
[-CC-:B------:R-:W-:Y:S02]  /*215f0*/  FFMA.FTZ R60, R32, R133.reuse, -R5.reuse ;  /* 0x00000085203c7223 */ /* 0x180fe40000010805 */
[-CC-:B------:R-:W-:Y:S02]  /*21600*/  FFMA.FTZ R214, R121, R133.reuse, -R5.reuse ;  /* 0x0000008579d67223 */ /* 0x180fe40000010805 */
[-CC-:B------:R-:W-:Y:S02]  /*21610*/  FFMA.FTZ R212, R120, R133.reuse, -R5.reuse ;  /* 0x0000008578d47223 */ /* 0x180fe40000010805 */
[-CC-:B------:R-:W-:Y:S02]  /*21620*/  FFMA.FTZ R201, R105, R133.reuse, -R5.reuse ;  /* 0x0000008569c97223 */ /* 0x180fe40000010805 */
[----:B------:R-:W-:Y:S02]  /*21630*/  FMUL.FTZ R92, R140, R172 ;  /* 0x000000ac8c5c7220 */ /* 0x000fe40000410000 */
[-CC-:B-1----:R-:W-:Y:S02]  /*21640*/  FFMA.FTZ R3, R44, R133.reuse, -R132.reuse ;  /* 0x000000852c037223 */ /* 0x182fe40000010884 */
[-CC-:B------:R-:W-:Y:S02]  /*21650*/  FFMA.FTZ R206, R113, R133.reuse, -R5.reuse ;  /* 0x0000008571ce7223 */ /* 0x180fe40000010805 */
[----:B------:R1:W-:Y:S01]  /*21660*/  MUFU.EX2 R154, R3 ;  /* 0x00000003009a7308 */ /* 0x0003e20000000800 */
[-CC-:B------:R-:W-:Y:S02]  /*21670*/  FFMA.FTZ R17, R17, R133.reuse, -R5.reuse ;  /* 0x0000008511117223 */ /* 0x180fe40000010805 */
[--C-:B------:R-:W-:Y:S02]  /*21680*/  FFMA.FTZ R173, R88, R133, -R5.reuse ;  /* 0x0000008558ad7223 */ /* 0x100fe40000010805 */
[----:B------:R-:W-:Y:S02]  /*21690*/  FMUL.FTZ R37, R140, R167 ;  /* 0x000000a78c257220 */ /* 0x000fe40000410000 */
[-CC-:B------:R-:W-:Y:S02]  /*216a0*/  FFMA.FTZ R167, R80, R133.reuse, -R5.reuse ;  /* 0x0000008550a77223 */ /* 0x180fe40000010805 */
[-CC-:B------:R-:W-:Y:S02]  /*216b0*/  FFMA.FTZ R169, R81, R133.reuse, -R5.reuse ;  /* 0x0000008551a97223 */ /* 0x180fe40000010805 */
[-CC-:B------:R-:W-:Y:S02]  /*216c0*/  FFMA.FTZ R224, R128, R133.reuse, -R5.reuse ;  /* 0x0000008580e07223 */ /* 0x180fe40000010805 */
[-C--:B------:R-:W-:Y:S01]  /*216d0*/  FFMA.FTZ R187, R97, R133.reuse, -R5 ;  /* 0x0000008561bb7223 */ /* 0x080fe20000010805 */
[----:B------:R-:W-:Y:S01]  /*216e0*/  F2FP.PACK_AB R97, R147, R148 ;  /* 0x000000949361723e */ /* 0x000fe200000000ff */
[-CC-:B-1----:R-:W-:Y:S02]  /*216f0*/  FFMA.FTZ R3, R45, R133.reuse, -R132.reuse ;  /* 0x000000852d037223 */ /* 0x182fe40000010884 */
[-C--:B------:R-:W-:Y:S02]  /*21700*/  FFMA.FTZ R132, R125, R133.reuse, -R132 ;  /* 0x000000857d847223 */ /* 0x080fe40000010884 */
[----:B------:R1:W-:Y:S02]  /*21710*/  MUFU.EX2 R153, R3 ;  /* 0x0000000300997308 */ /* 0x0003e40000000800 */
[----:B-1----:R-:W-:Y:S05]  /*21720*/  FMUL.FTZ R3, R133, R134 ;  /* 0x0000008685037220 */ /* 0x002fea0000410000 */
[----:B------:R-:W-:Y:S02]  /*21730*/  FSEL R3, R3, RZ, P0 ;  /* 0x000000ff03037208 */ /* 0x000fe40000000000 */
[----:B------:R-:W-:Y:S03]  /*21740*/  FSETP.NEU.FTZ.AND P0, PT, R12, -INF , PT ;  /* 0xff8000000c00780b */ /* 0x000fe60003f1d000 */
[-CC-:B------:R-:W-:Y:S02]  /*21750*/  FFMA.FTZ R7, R7, R133.reuse, -R3.reuse ;  /* 0x0000008507077223 */ /* 0x180fe40000010803 */
[-CC-:B------:R-:W-:Y:S02]  /*21760*/  FFMA.FTZ R2, R6, R133.reuse, -R3.reuse ;  /* 0x0000008506027223 */ /* 0x180fe40000010803 */
[----:B------:R1:W-:Y:S01]  /*21770*/  MUFU.EX2 R28, R7 ;  /* 0x00000007001c7308 */ /* 0x0003e20000000800 */
[-CC-:B------:R-:W-:Y:S02]  /*21780*/  FFMA.FTZ R6, R15, R133.reuse, -R3.reuse ;  /* 0x000000850f067223 */ /* 0x180fe40000010803 */
[-CC-:B------:R-:W-:Y:S02]  /*21790*/  FFMA.FTZ R15, R30, R133.reuse, -R3.reuse ;  /* 0x000000851e0f7223 */ /* 0x180fe40000010803 */
[-CC-:B------:R-:W-:Y:S02]  /*217a0*/  FFMA.FTZ R61, R38, R133.reuse, -R3.reuse ;  /* 0x00000085263d7223 */ /* 0x180fe40000010803 */
[-CC-:B------:R-:W-:Y:S02]  /*217b0*/  FFMA.FTZ R69, R39, R133.reuse, -R3.reuse ;  /* 0x0000008527457223 */ /* 0x180fe40000010803 */
[-CC-:B------:R-:W-:Y:S01]  /*217c0*/  FFMA.FTZ R161, R70, R133.reuse, -R3.reuse ;  /* 0x0000008546a17223 */ /* 0x180fe20000010803 */
[----:B------:R2:W-:Y:S01]  /*217d0*/  MUFU.EX2 R52, R15 ;  /* 0x0000000f00347308 */ /* 0x0005e20000000800 */
[-CC-:B------:R-:W-:Y:S02]  /*217e0*/  FFMA.FTZ R163, R78, R133.reuse, -R3.reuse ;  /* 0x000000854ea37223 */ /* 0x180fe40000010803 */
[-CC-:B------:R-:W-:Y:S02]  /*217f0*/  FFMA.FTZ R170, R79, R133.reuse, -R3.reuse ;  /* 0x000000854faa7223 */ /* 0x180fe40000010803 */
[-CC-:B------:R-:W-:Y:S01]  /*21800*/  FFMA.FTZ R4, R22, R133.reuse, -R3.reuse ;  /* 0x0000008516047223 */ /* 0x180fe20000010803 */
[----:B------:R-:W-:Y:S01]  /*21810*/  F2FP.PACK_AB R22, R142, R0 ;  /* 0x000000008e16723e */ /* 0x000fe200000000ff */
[-CC-:B------:R-:W-:Y:S02]  /*21820*/  FFMA.FTZ R21, R31, R133.reuse, -R3.reuse ;  /* 0x000000851f157223 */ /* 0x180fe40000010803 */
[-CC-:B------:R-:W-:Y:S01]  /*21830*/  FFMA.FTZ R100, R46, R133.reuse, -R3.reuse ;  /* 0x000000852e647223 */ /* 0x180fe20000010803 */
[----:B------:R-:W-:Y:S01]  /*21840*/  MUFU.EX2 R29, R6 ;  /* 0x00000006001d7308 */ /* 0x000fe20000000800 */
[-CC-:B------:R-:W-:Y:S02]  /*21850*/  FFMA.FTZ R101, R47, R133.reuse, -R3.reuse ;  /* 0x000000852f657223 */ /* 0x180fe40000010803 */
[-CC-:B------:R-:W-:Y:S02]  /*21860*/  FFMA.FTZ R116, R54, R133.reuse, -R3.reuse ;  /* 0x0000008536747223 */ /* 0x180fe40000010803 */
[-CC-:B-1----:R-:W-:Y:S02]  /*21870*/  FFMA.FTZ R7, R14, R133.reuse, -R3.reuse ;  /* 0x000000850e077223 */ /* 0x182fe40000010803 */
[-CC-:B------:R-:W-:Y:S02]  /*21880*/  FFMA.FTZ R14, R23, R133.reuse, -R3.reuse ;  /* 0x00000085170e7223 */ /* 0x180fe40000010803 */
[-CC-:B------:R-:W-:Y:S01]  /*21890*/  FFMA.FTZ R117, R55, R133.reuse, -R3.reuse ;  /* 0x0000008537757223 */ /* 0x180fe20000010803 */
[----:B------:R-:W-:Y:S01]  /*218a0*/  MUFU.EX2 R46, R4 ;  /* 0x00000004002e7308 */ /* 0x000fe20000000800 */
[-CC-:B------:R-:W-:Y:S02]  /*218b0*/  FFMA.FTZ R124, R62, R133.reuse, -R3.reuse ;  /* 0x000000853e7c7223 */ /* 0x180fe40000010803 */
[-CC-:B------:R-:W-:Y:S02]  /*218c0*/  FFMA.FTZ R125, R63, R133.reuse, -R3.reuse ;  /* 0x000000853f7d7223 */ /* 0x180fe40000010803 */
        /* <DEDUP_REMOVED lines=14> */
[-C--:B------:R-:W-:Y:S01]  /*219b0*/  FFMA.FTZ R228, R127, R133.reuse, -R3 ;  /* 0x000000857fe47223 */ /* 0x080fe20000010803 */
[----:B------:R-:W1:Y:S01]  /*219c0*/  MUFU.EX2 R2, R2 ;  /* 0x0000000200027308 */ /* 0x000e620000000800 */
[----:B------:R-:W-:Y:S02]  /*219d0*/  FMUL.FTZ R3, R140, R174 ;  /* 0x000000ae8c037220 */ /* 0x000fe40000410000 */
[-CC-:B--2---:R-:W-:Y:S02]  /*219e0*/  FFMA.FTZ R15, R9, R133.reuse, -R5.reuse ;  /* 0x00000085090f7223 */ /* 0x184fe40000010805 */
[-CC-:B------:R-:W-:Y:S01]  /*219f0*/  FFMA.FTZ R71, R49, R133.reuse, -R5.reuse ;  /* 0x0000008531477223 */ /* 0x180fe20000010805 */
[----:B------:R2:W-:Y:S01]  /*21a00*/  STL [R1+0x40], R3 ;  /* 0x0000400301007387 */ /* 0x0005e20000100800 */
[-CC-:B------:R-:W-:Y:S02]  /*21a10*/  FFMA.FTZ R70, R48, R133.reuse, -R5.reuse ;  /* 0x0000008530467223 */ /* 0x180fe40000010805 */
[-CC-:B------:R-:W-:Y:S01]  /*21a20*/  FFMA.FTZ R47, R16, R133.reuse, -R5.reuse ;  /* 0x00000085102f7223 */ /* 0x180fe20000010805 */
[----:B------:R-:W3:Y:S01]  /*21a30*/  LDL R30, [R1+0x2a4] ;  /* 0x0002a400011e7983 */ /* 0x000ee20000100800 */
[-CC-:B------:R-:W-:Y:S02]  /*21a40*/  FFMA.FTZ R126, R72, R133.reuse, -R5.reuse ;  /* 0x00000085487e7223 */ /* 0x180fe40000010805 */
[-CC-:B------:R-:W-:Y:S01]  /*21a50*/  FFMA.FTZ R127, R73, R133.reuse, -R5.reuse ;  /* 0x00000085497f7223 */ /* 0x180fe20000010805 */
[----:B------:R-:W4:Y:S01]  /*21a60*/  LDL R9, [R1+0x2f8] ;  /* 0x0002f80001097983 */ /* 0x000f220000100800 */
[-CC-:B------:R-:W-:Y:S02]  /*21a70*/  FFMA.FTZ R55, R25, R133.reuse, -R5.reuse ;  /* 0x0000008519377223 */ /* 0x180fe40000010805 */
[-CC-:B------:R-:W-:Y:S01]  /*21a80*/  FFMA.FTZ R54, R24, R133.reuse, -R5.reuse ;  /* 0x0000008518367223 */ /* 0x180fe20000010805 */
[----:B------:R-:W4:Y:S01]  /*21a90*/  LDL.LU R79, [R1+0x48] ;  /* 0x00004800014f7983 */ /* 0x000f220000300800 */
[-CC-:B------:R-:W-:Y:S02]  /*21aa0*/  FFMA.FTZ R62, R33, R133.reuse, -R5.reuse ;  /* 0x00000085213e7223 */ /* 0x180fe40000010805 */
[----:B------:R2:W-:Y:S01]  /*21ab0*/  MUFU.EX2 R33, R21 ;  /* 0x0000001500217308 */ /* 0x0005e20000000800 */
[----:B------:R-:W4:Y:S01]  /*21ac0*/  LDL.LU R78, [R1+0x4c] ;  /* 0x00004c00014e7983 */ /* 0x000f220000300800 */
[-CC-:B------:R-:W-:Y:S01]  /*21ad0*/  FFMA.FTZ R111, R65, R133.reuse, -R5.reuse ;  /* 0x00000085416f7223 */ /* 0x180fe20000010805 */
[----:B-1----:R-:W-:Y:S01]  /*21ae0*/  F2FP.PACK_AB R23, R28, R2 ;  /* 0x000000021c17723e */ /* 0x002fe200000000ff */
[-C--:B------:R-:W-:Y:S01]  /*21af0*/  FFMA.FTZ R6, R8, R133.reuse, -R5 ;  /* 0x0000008508067223 */ /* 0x080fe20000010805 */
[----:B------:R-:W4:Y:S01]  /*21b00*/  LDL.LU R49, [R1+0x38] ;  /* 0x0000380001317983 */ /* 0x000f220000300800 */
[----:B------:R-:W-:Y:S02]  /*21b10*/  FADD.FTZ R14, -R12, R189 ;  /* 0x000000bd0c0e7221 */ /* 0x000fe40000010100 */
[--C-:B------:R-:W-:Y:S01]  /*21b20*/  FFMA.FTZ R110, R64, R133, -R5.reuse ;  /* 0x00000085406e7223 */ /* 0x100fe20000010805 */
[----:B------:R-:W4:Y:S01]  /*21b30*/  LDL.LU R48, [R1+0x3c] ;  /* 0x00003c0001307983 */ /* 0x000f220000300800 */
[----:B--2---:R-:W-:Y:S02]  /*21b40*/  FMUL.FTZ R3, R133, R12 ;  /* 0x0000000c85037220 */ /* 0x004fe40000410000 */
[----:B------:R-:W-:Y:S01]  /*21b50*/  FFMA.FTZ R7, R140, R181, R0 ;  /* 0x000000b58c077223 */ /* 0x000fe20000010000 */
[----:B------:R-:W2:Y:S01]  /*21b60*/  LDL.LU R38, [R1+0x18] ;  /* 0x0000180001267983 */ /* 0x000ea20000300800 */
[-CC-:B------:R-:W-:Y:S01]  /*21b70*/  FFMA.FTZ R63, R40, R133.reuse, -R5.reuse ;  /* 0x00000085283f7223 */ /* 0x180fe20000010805 */
[----:B------:R-:W-:Y:S01]  /*21b80*/  FSEL R4, R3, RZ, P0 ;  /* 0x000000ff03047208 */ /* 0x000fe20000000000 */
[----:B------:R-:W-:Y:S01]  /*21b90*/  FMUL.FTZ R8, R133, R14 ;  /* 0x0000000e85087220 */ /* 0x000fe20000410000 */
[----:B------:R-:W2:Y:S01]  /*21ba0*/  LDL.LU R39, [R1+0x1c] ;  /* 0x00001c0001277983 */ /* 0x000ea20000300800 */
[----:B------:R1:W1:Y:S01]  /*21bb0*/  MUFU.EX2 R3, R6 ;  /* 0x0000000600037308 */ /* 0x0002620000000800 */
[----:B------:R-:W-:Y:S02]  /*21bc0*/  IMAD.SHL.U32 R40, R185, 0x4, RZ ;  /* 0x00000004b9287824 */ /* 0x000fe400078e00ff */
[----:B------:R-:W2:Y:S01]  /*21bd0*/  LDL R104, [R1+0x2c4] ;  /* 0x0002c40001687983 */ /* 0x000ea20000100800 */
[-CC-:B------:R-:W-:Y:S02]  /*21be0*/  FFMA.FTZ R119, R75, R133.reuse, -R4.reuse ;  /* 0x000000854b777223 */ /* 0x180fe40000010804 */
[-CC-:B------:R-:W-:Y:S01]  /*21bf0*/  FFMA.FTZ R118, R74, R133.reuse, -R4.reuse ;  /* 0x000000854a767223 */ /* 0x180fe20000010804 */
[----:B------:R-:W2:Y:S01]  /*21c00*/  LDL.LU R75, [R1+0x8] ;  /* 0x00000800014b7983 */ /* 0x000ea20000300800 */
[-CC-:B------:R-:W-:Y:S02]  /*21c10*/  FFMA.FTZ R103, R59, R133.reuse, -R4.reuse ;  /* 0x000000853b677223 */ /* 0x180fe40000010804 */
[-CC-:B------:R-:W-:Y:S01]  /*21c20*/  FFMA.FTZ R112, R66, R133.reuse, -R4.reuse ;  /* 0x0000008542707223 */ /* 0x180fe20000010804 */
[----:B------:R-:W2:Y:S01]  /*21c30*/  LDL.LU R16, [R1+0xc] ;  /* 0x00000c0001107983 */ /* 0x000ea20000300800 */
[-CC-:B------:R-:W-:Y:S01]  /*21c40*/  FFMA.FTZ R102, R58, R133.reuse, -R4.reuse ;  /* 0x000000853a667223 */ /* 0x180fe20000010804 */
[----:B------:R-:W-:Y:S01]  /*21c50*/  MUFU.EX2 R8, R8 ;  /* 0x0000000800087308 */ /* 0x000fe20000000800 */
[-CC-:B------:R-:W-:Y:S01]  /*21c60*/  FFMA.FTZ R65, R51, R133.reuse, -R4.reuse ;  /* 0x0000008533417223 */ /* 0x180fe20000010804 */
[----:B------:R-:W2:Y:S01]  /*21c70*/  LDL.LU R72, [R1+0x90] ;  /* 0x0000900001487983 */ /* 0x000ea20000300800 */
[-CC-:B------:R-:W-:Y:S02]  /*21c80*/  FFMA.FTZ R53, R27, R133.reuse, -R4.reuse ;  /* 0x000000851b357223 */ /* 0x180fe40000010804 */
        /* <DEDUP_REMOVED lines=8> */
[-CC-:B-1----:R-:W-:Y:S02]  /*21d10*/  FFMA.FTZ R6, R10, R133.reuse, -R4.reuse ;  /* 0x000000850a067223 */ /* 0x182fe40000010804 */
        /* <DEDUP_REMOVED lines=13> */
[----:B------:R-:W2:Y:S01]  /*21df0*/  LDL R66, [R1+0x2c8] ;  /* 0x0002c80001427983 */ /* 0x000ea20000100800 */
[-CC-:B------:R-:W-:Y:S02]  /*21e00*/  FFMA.FTZ R35, R35, R133.reuse, -R4.reuse ;  /* 0x0000008523237223 */ /* 0x180fe40000010804 */
[-CC-:B------:R-:W-:Y:S01]  /*21e10*/  FFMA.FTZ R43, R43, R133.reuse, -R4.reuse ;  /* 0x000000852b2b7223 */ /* 0x180fe20000010804 */
[----:B------:R-:W2:Y:S01]  /*21e20*/  LDL.LU R58, [R1+0x98] ;  /* 0x00009800013a7983 */ /* 0x000ea20000300800 */
[-CC-:B------:R-:W-:Y:S02]  /*21e30*/  FFMA.FTZ R113, R67, R133.reuse, -R4.reuse ;  /* 0x0000008543717223 */ /* 0x180fe40000010804 */
[-CC-:B------:R-:W-:Y:S01]  /*21e40*/  FFMA.FTZ R165, R82, R133.reuse, -R4.reuse ;  /* 0x0000008552a57223 */ /* 0x180fe20000010804 */
[----:B------:R-:W2:Y:S01]  /*21e50*/  LDL.LU R51, [R1+0x9c] ;  /* 0x00009c0001337983 */ /* 0x000ea20000300800 */
[-CC-:B------:R-:W-:Y:S02]  /*21e60*/  FFMA.FTZ R198, R106, R133.reuse, -R4.reuse ;  /* 0x000000856ac67223 */ /* 0x180fe40000010804 */
[-CC-:B------:R-:W-:Y:S02]  /*21e70*/  FFMA.FTZ R189, R114, R133.reuse, -R4.reuse ;  /* 0x0000008572bd7223 */ /* 0x180fe40000010804 */
[-CC-:B------:R-:W-:Y:S02]  /*21e80*/  FFMA.FTZ R217, R122, R133.reuse, -R4.reuse ;  /* 0x000000857ad97223 */ /* 0x180fe40000010804 */
[-CC-:B------:R-:W-:Y:S02]  /*21e90*/  FFMA.FTZ R216, R123, R133.reuse, -R4.reuse ;  /* 0x000000857bd87223 */ /* 0x180fe40000010804 */
[-CC-:B------:R-:W-:Y:S02]  /*21ea0*/  FFMA.FTZ R222, R131, R133.reuse, -R4.reuse ;  /* 0x0000008583de7223 */ /* 0x180fe40000010804 */
[-C--:B------:R-:W-:Y:S02]  /*21eb0*/  FFMA.FTZ R14, R11, R133.reuse, -R4 ;  /* 0x000000850b0e7223 */ /* 0x080fe40000010804 */
[----:B------:R1:W1:Y:S01]  /*21ec0*/  MUFU.EX2 R4, R6 ;  /* 0x0000000600047308 */ /* 0x0002620000000800 */
[-CC-:B------:R-:W-:Y:S02]  /*21ed0*/  FFMA.FTZ R174, R89, R133.reuse, -R5.reuse ;  /* 0x0000008559ae7223 */ /* 0x180fe40000010805 */
[-CC-:B------:R-:W-:Y:S01]  /*21ee0*/  FFMA.FTZ R181, R96, R133.reuse, -R5.reuse ;  /* 0x0000008560b57223 */ /* 0x180fe20000010805 */
[----:B------:R-:W-:Y:S01]  /*21ef0*/  F2FP.PACK_AB R96, R29, R44 ;  /* 0x0000002c1d60723e */ /* 0x000fe200000000ff */
[----:B------:R-:W-:Y:S05]  /*21f00*/  FFMA.FTZ R5, R129, R133, -R5 ;  /* 0x0000008581057223 */ /* 0x000fea0000010805 */
[----:B------:R-:W-:Y:S10]  /*21f10*/  MUFU.EX2 R11, R15 ;  /* 0x0000000f000b7308 */ /* 0x000ff40000000800 */
[----:B------:R-:W-:Y:S01]  /*21f20*/  MUFU.EX2 R15, R47 ;  /* 0x0000002f000f7308 */ /* 0x000fe20000000800 */
[----:B-1----:R-:W-:Y:S02]  /*21f30*/  FFMA.FTZ R6, R141, R182, R2 ;  /* 0x000000b68d067223 */ /* 0x002fe40000010002 */
[----:B------:R-:W-:Y:S02]  /*21f40*/  FFMA.FTZ R0, R20, R183, R3 ;  /* 0x000000b714007223 */ /* 0x000fe40000010003 */
[----:B------:R-:W-:Y:S02]  /*21f50*/  FFMA.FTZ R2, R8, R184, R4 ;  /* 0x000000b808027223 */ /* 0x000fe40000010004 */
[----:B---3--:R-:W-:Y:S04]  /*21f60*/  IMAD.WIDE.U32 R30, R30, -0x326172a9, RZ ;  /* 0xcd9e8d571e1e7825 */ /* 0x008fe800078e00ff */
[----:B------:R-:W-:Y:S02]  /*21f70*/  IMAD.MOV.U32 R107, RZ, RZ, R31 ;  /* 0x000000ffff6b7224 */ /* 0x000fe400078e001f */
[----:B------:R-:W-:Y:S02]  /*21f80*/  IMAD.MOV.U32 R106, RZ, RZ, R30 ;  /* 0x000000ffff6a7224 */ /* 0x000fe400078e001e */
[----:B----4-:R-:W-:Y:S01]  /*21f90*/  IMAD.WIDE.U32 R30, R9, -0x2daee0ad, RZ ;  /* 0xd2511f53091e7825 */ /* 0x010fe200078e00ff */
[----:B------:R-:W-:Y:S03]  /*21fa0*/  LOP3.LUT R9, R247, R40, RZ, 0x3c, !PT ;  /* 0x00000028f7097212 */ /* 0x000fe600078e3cff */
[----:B------:R-:W-:Y:S01]  /*21fb0*/  FMUL.FTZ R136, R141, R79 ;  /* 0x0000004f8d887220 */ /* 0x000fe20000410000 */
[----:B------:R-:W-:Y:S01]  /*21fc0*/  LOP3.LUT R9, R9, R31, RZ, 0x3c, !PT ;  /* 0x0000001f09097212 */ /* 0x000fe200078e3cff */
[C---:B------:R-:W-:Y:S02]  /*21fd0*/  FMUL.FTZ R190, R141.reuse, R78 ;  /* 0x0000004e8dbe7220 */ /* 0x040fe40000410000 */
[C---:B------:R-:W-:Y:S02]  /*21fe0*/  FMUL.FTZ R94, R141.reuse, R49 ;  /* 0x000000318d5e7220 */ /* 0x040fe40000410000 */
[----:B------:R-:W3:Y:S01]  /*21ff0*/  LDL.LU R49, [R1+0x88] ;  /* 0x0000880001317983 */ /* 0x000ee20000300800 */
[C---:B------:R-:W-:Y:S03]  /*22000*/  FMUL.FTZ R95, R141.reuse, R48 ;  /* 0x000000308d5f7220 */ /* 0x040fe60000410000 */
[----:B------:R-:W4:Y:S01]  /*22010*/  LDL.LU R48, [R1+0x8c] ;  /* 0x00008c0001307983 */ /* 0x000f220000300800 */
[C---:B--2---:R-:W-:Y:S03]  /*22020*/  FMUL.FTZ R38, R141.reuse, R38 ;  /* 0x000000268d267220 */ /* 0x044fe60000410000 */
[----:B------:R-:W2:Y:S01]  /*22030*/  LDL.LU R27, [R1+0x78] ;  /* 0x00007800011b7983 */ /* 0x000ea20000300800 */
[C---:B------:R-:W-:Y:S03]  /*22040*/  FMUL.FTZ R39, R141.reuse, R39 ;  /* 0x000000278d277220 */ /* 0x040fe60000410000 */
[----:B------:R-:W2:Y:S01]  /*22050*/  LDL.LU R26, [R1+0x7c] ;  /* 0x00007c00011a7983 */ /* 0x000ea20000300800 */
[----:B------:R-:W-:Y:S03]  /*22060*/  LOP3.LUT R10, R104, R107, RZ, 0x3c, !PT ;  /* 0x0000006b680a7212 */ /* 0x000fe600078e3cff */
[----:B------:R-:W2:Y:S01]  /*22070*/  LDL.LU R19, [R1+0x68] ;  /* 0x0000680001137983 */ /* 0x000ea20000300800 */
[C---:B------:R-:W-:Y:S03]  /*22080*/  FMUL.FTZ R78, R141.reuse, R75 ;  /* 0x0000004b8d4e7220 */ /* 0x040fe60000410000 */
[----:B------:R-:W2:Y:S01]  /*22090*/  LDL.LU R18, [R1+0x6c] ;  /* 0x00006c0001127983 */ /* 0x000ea20000300800 */
[----:B------:R-:W-:Y:S02]  /*220a0*/  IMAD.WIDE.U32 R82, R10, -0x2daee0ad, RZ ;  /* 0xd2511f530a527825 */ /* 0x000fe400078e00ff */
[----:B------:R-:W1:Y:S01]  /*220b0*/  MUFU.EX2 R10, R14 ;  /* 0x0000000e000a7308 */ /* 0x000e620000000800 */
[----:B------:R1:W2:Y:S01]  /*220c0*/  LDL.S16 R130, [R1+0x110] ;  /* 0x0001100001827983 */ /* 0x0002a20000100600 */
[----:B------:R-:W-:Y:S02]  /*220d0*/  FMUL.FTZ R79, R141, R16 ;  /* 0x000000108d4f7220 */ /* 0x000fe40000410000 */
[----:B------:R-:W-:Y:S01]  /*220e0*/  FADD.FTZ R16, R142, R7 ;  /* 0x000000078e107221 */ /* 0x000fe20000010000 */
[----:B------:R2:W2:Y:S01]  /*220f0*/  LDL.S16 R121, [R1+0x100] ;  /* 0x0001000001797983 */ /* 0x0004a20000100600 */
[C---:B------:R-:W-:Y:S02]  /*22100*/  FMUL.FTZ R72, R20.reuse, R72 ;  /* 0x0000004814487220 */ /* 0x040fe40000410000 */
[C---:B------:R-:W-:Y:S01]  /*22110*/  FMUL.FTZ R73, R20.reuse, R73 ;  /* 0x0000004914497220 */ /* 0x040fe20000410000 */
[----:B------:R2:W2:Y:S01]  /*22120*/  LDL.S16 R120, [R1+0xfc] ;  /* 0x0000fc0001787983 */ /* 0x0004a20000100600 */
[C---:B------:R-:W-:Y:S03]  /*22130*/  FMUL.FTZ R88, R20.reuse, R74 ;  /* 0x0000004a14587220 */ /* 0x040fe60000410000 */
[----:B------:R2:W2:Y:S01]  /*22140*/  LDL.S16 R105, [R1+0xf8] ;  /* 0x0000f80001697983 */ /* 0x0004a20000100600 */
[C---:B------:R-:W-:Y:S03]  /*22150*/  FMUL.FTZ R89, R20.reuse, R59 ;  /* 0x0000003b14597220 */ /* 0x040fe60000410000 */
[----:B------:R-:W2:Y:S01]  /*22160*/  LDL R98, [R1+0x2bc] ;  /* 0x0002bc0001627983 */ /* 0x000ea20000100800 */
[C---:B------:R-:W-:Y:S02]  /*22170*/  FMUL.FTZ R84, R20.reuse, R57 ;  /* 0x0000003914547220 */ /* 0x040fe40000410000 */
[----:B------:R-:W-:Y:S01]  /*22180*/  FMUL.FTZ R85, R20, R56 ;  /* 0x0000003814557220 */ /* 0x000fe20000410000 */
[----:B-1----:R-:W-:Y:S01]  /*22190*/  F2FP.PACK_AB R47, R10, R4 ;  /* 0x000000040a2f723e */ /* 0x002fe200000000ff */
[----:B------:R-:W-:Y:S02]  /*221a0*/  FADD.FTZ R14, R28, R6 ;  /* 0x000000061c0e7221 */ /* 0x000fe40000010000 */
[----:B------:R1:W1:Y:S01]  /*221b0*/  MUFU.EX2 R6, R17 ;  /* 0x0000001100067308 */ /* 0x0002620000000800 */
[C---:B------:R-:W-:Y:S02]  /*221c0*/  FMUL.FTZ R56, R20.reuse, R25 ;  /* 0x0000001914387220 */ /* 0x040fe40000410000 */
[----:B------:R-:W-:Y:S02]  /*221d0*/  FMUL.FTZ R57, R20, R24 ;  /* 0x0000001814397220 */ /* 0x000fe40000410000 */
[----:B------:R-:W-:Y:S01]  /*221e0*/  IMAD.WIDE.U32 R24, R9, -0x326172a9, RZ ;  /* 0xcd9e8d5709187825 */ /* 0x000fe200078e00ff */
[----:B------:R-:W-:Y:S02]  /*221f0*/  LOP3.LUT R7, R83, R66, R30, 0x96, !PT ;  /* 0x0000004253077212 */ /* 0x000fe400078e961e */
[----:B------:R-:W-:Y:S02]  /*22200*/  F2FP.PACK_AB R83, R143, R146 ;  /* 0x000000928f53723e */ /* 0x000fe400000000ff */
[----:B------:R1:W-:Y:S01]  /*22210*/  MUFU.EX2 R28, R61 ;  /* 0x0000003d001c7308 */ /* 0x0003e20000000800 */
[----:B------:R-:W-:Y:S01]  /*22220*/  LOP3.LUT R9, R25, R240, R106, 0x96, !PT ;  /* 0x000000f019097212 */ /* 0x000fe200078e966a */
[----:B------:R-:W-:Y:S02]  /*22230*/  FMUL.FTZ R74, R8, R58 ;  /* 0x0000003a084a7220 */ /* 0x000fe40000410000 */
[----:B------:R-:W-:Y:S02]  /*22240*/  FADD.FTZ R20, R10, R2 ;  /* 0x000000020a147221 */ /* 0x000fe40000010000 */
[----:B------:R-:W-:Y:S02]  /*22250*/  FMUL.FTZ R75, R8, R51 ;  /* 0x00000033084b7220 */ /* 0x000fe40000410000 */
[----:B------:R-:W2:Y:S01]  /*22260*/  LDL R51, [R1+0x2b8] ;  /* 0x0002b80001337983 */ /* 0x000ea20000100800 */
[----:B-1----:R-:W-:Y:S02]  /*22270*/  FADD.FTZ R17, R11, R0 ;  /* 0x000000000b117221 */ /* 0x002fe40000010000 */
[----:B------:R-:W-:Y:S02]  /*22280*/  FADD.FTZ R0, R44, R14 ;  /* 0x0000000e2c007221 */ /* 0x000fe40000010000 */
[----:B------:R-:W-:Y:S01]  /*22290*/  MUFU.EX2 R14, R21 ;  /* 0x00000015000e7308 */ /* 0x000fe20000000800 */
[----:B------:R-:W-:Y:S01]  /*222a0*/  F2FP.PACK_AB R61, R6, R15 ;  /* 0x0000000f063d723e */ /* 0x000fe200000000ff */
[C---:B---3--:R-:W-:Y:S02]  /*222b0*/  FMUL.FTZ R90, R8.reuse, R49 ;  /* 0x00000031085a7220 */ /* 0x048fe40000410000 */
[C---:B----4-:R-:W-:Y:S02]  /*222c0*/  FMUL.FTZ R91, R8.reuse, R48 ;  /* 0x00000030085b7220 */ /* 0x050fe40000410000 */
[----:B------:R-:W-:Y:S01]  /*222d0*/  IMAD.WIDE.U32 R48, R7, -0x326172a9, RZ ;  /* 0xcd9e8d5707307825 */ /* 0x000fe200078e00ff */
[----:B------:R-:W-:Y:S03]  /*222e0*/  F2FP.PACK_AB R7, R11, R3 ;  /* 0x000000030b07723e */ /* 0x000fe600000000ff */
[C---:B--2---:R-:W-:Y:S01]  /*222f0*/  FMUL.FTZ R86, R8.reuse, R27 ;  /* 0x0000001b08567220 */ /* 0x044fe20000410000 */
[----:B------:R-:W-:Y:S01]  /*22300*/  LOP3.LUT R3, R49, R239, R24, 0x96, !PT ;  /* 0x000000ef31037212 */ /* 0x000fe200078e9618 */
[C---:B------:R-:W-:Y:S01]  /*22310*/  FMUL.FTZ R87, R8.reuse, R26 ;  /* 0x0000001a08577220 */ /* 0x040fe20000410000 */
[----:B------:R-:W-:Y:S01]  /*22320*/  MUFU.EX2 R27, R100 ;  /* 0x00000064001b7308 */ /* 0x000fe20000000800 */
[C---:B------:R-:W-:Y:S02]  /*22330*/  FMUL.FTZ R58, R8.reuse, R19 ;  /* 0x00000013083a7220 */ /* 0x040fe40000410000 */
[----:B------:R-:W-:Y:S02]  /*22340*/  FADD.FTZ R19, R29, R0 ;  /* 0x000000001d137221 */ /* 0x000fe40000010000 */
[----:B------:R-:W-:Y:S02]  /*22350*/  FMUL.FTZ R59, R8, R18 ;  /* 0x00000012083b7220 */ /* 0x000fe40000410000 */
[----:B------:R-:W-:Y:S03]  /*22360*/  FADD.FTZ R8, R146, R16 ;  /* 0x0000001092087221 */ /* 0x000fe60000010000 */
[----:B------:R-:W1:Y:S01]  /*22370*/  MUFU.EX2 R26, R101 ;  /* 0x00000065001a7308 */ /* 0x000e620000000800 */
[----:B------:R-:W-:Y:S04]  /*22380*/  IMAD.WIDE.U32 R2, R3, -0x2daee0ad, RZ ;  /* 0xd2511f5303027825 */ /* 0x000fe800078e00ff */
[----:B------:R-:W-:Y:S02]  /*22390*/  FADD.FTZ R18, R143, R8 ;  /* 0x000000088f127221 */ /* 0x000fe40000010000 */
[----:B------:R-:W-:Y:S04]  /*223a0*/  IMAD.WIDE.U32 R8, R9, -0x2daee0ad, RZ ;  /* 0xd2511f5309087825 */ /* 0x000fe800078e00ff */
[----:B------:R-:W-:Y:S01]  /*223b0*/  FADD.FTZ R4, R148, R18 ;  /* 0x0000001294047221 */ /* 0x000fe20000010000 */
[----:B------:R-:W-:Y:S01]  /*223c0*/  LOP3.LUT R0, R9, R241, R82, 0x96, !PT ;  /* 0x000000f109007212 */ /* 0x000fe200078e9652 */
[----:B------:R-:W-:Y:S01]  /*223d0*/  MUFU.EX2 R18, R69 ;  /* 0x0000004500127308 */ /* 0x000fe20000000800 */
[----:B------:R-:W-:Y:S02]  /*223e0*/  LOP3.LUT R16, R3, R242, R8, 0x96, !PT ;  /* 0x000000f203107212 */ /* 0x000fe400078e9608 */
[----:B------:R-:W-:Y:S01]  /*223f0*/  IADD3 R148, R247, 0x646e171e, RZ ;  /* 0x646e171ef7947810 */ /* 0x000fe20007ffe0ff */
[----:B------:R-:W-:Y:S04]  /*22400*/  IMAD.WIDE.U32 R10, R0, -0x326172a9, RZ ;  /* 0xcd9e8d57000a7825 */ /* 0x000fe800078e00ff */
[----:B------:R-:W-:Y:S01]  /*22410*/  FADD.FTZ R0, R15, R17 ;  /* 0x000000110f007221 */ /* 0x000fe20000010000 */
[----:B------:R-:W-:Y:S01]  /*22420*/  LOP3.LUT R3, R11, R233, R48, 0x96, !PT ;  /* 0x000000e90b037212 */ /* 0x000fe200078e9630 */
[----:B------:R-:W-:Y:S01]  /*22430*/  FADD.FTZ R11, R147, R4 ;  /* 0x00000004930b7221 */ /* 0x000fe20000010000 */
[----:B-1----:R-:W-:Y:S01]  /*22440*/  F2FP.PACK_AB R129, R26, R27 ;  /* 0x0000001b1a81723e */ /* 0x002fe200000000ff */
[----:B------:R-:W-:Y:S02]  /*22450*/  FADD.FTZ R15, R6, R0 ;  /* 0x00000000060f7221 */ /* 0x000fe40000010000 */
[----:B------:R-:W-:Y:S01]  /*22460*/  IMAD.WIDE.U32 R8, R3, -0x2daee0ad, RZ ;  /* 0xd2511f5303087825 */ /* 0x000fe200078e00ff */
[----:B------:R-:W1:Y:S04]  /*22470*/  MUFU.EX2 R0, R32 ;  /* 0x0000002000007308 */ /* 0x000e680000000800 */
[----:B------:R-:W-:Y:S01]  /*22480*/  LOP3.LUT R9, R9, R251, R2, 0x96, !PT ;  /* 0x000000fb09097212 */ /* 0x000fe200078e9602 */
[----:B------:R-:W-:Y:S04]  /*22490*/  IMAD.WIDE.U32 R2, R16, -0x326172a9, RZ ;  /* 0xcd9e8d5710027825 */ /* 0x000fe800078e00ff */
[----:B------:R-:W-:Y:S01]  /*224a0*/  IMAD.WIDE.U32 R140, R9, -0x326172a9, RZ ;  /* 0xcd9e8d57098c7825 */ /* 0x000fe200078e00ff */
[----:B------:R-:W-:Y:S01]  /*224b0*/  LOP3.LUT R4, R3, R249, R10, 0x96, !PT ;  /* 0x000000f903047212 */ /* 0x000fe200078e960a */
[----:B------:R2:W3:Y:S04]  /*224c0*/  MUFU.EX2 R6, R54 ;  /* 0x0000003600067308 */ /* 0x0004e80000000800 */
[----:B------:R-:W-:Y:S04]  /*224d0*/  IMAD.WIDE.U32 R142, R4, -0x2daee0ad, RZ ;  /* 0xd2511f53048e7825 */ /* 0x000fe800078e00ff */
[----:B------:R-:W-:Y:S01]  /*224e0*/  FADD.FTZ R4, R14, R20 ;  /* 0x000000140e047221 */ /* 0x000fe20000010000 */
[----:B------:R-:W-:Y:S01]  /*224f0*/  LOP3.LUT R8, R143, R243, R8, 0x96, !PT ;  /* 0x000000f38f087212 */ /* 0x000fe200078e9608 */
[----:B------:R-:W4:Y:S01]  /*22500*/  MUFU.EX2 R3, R55 ;  /* 0x0000003700037308 */ /* 0x000f220000000800 */
[----:B-1----:R-:W-:Y:S03]  /*22510*/  F2FP.PACK_AB R44, R0, R14 ;  /* 0x0000000e002c723e */ /* 0x002fe600000000ff */
[----:B------:R-:W-:Y:S01]  /*22520*/  IMAD.WIDE.U32 R80, R8, -0x326172a9, RZ ;  /* 0xcd9e8d5708507825 */ /* 0x000fe200078e00ff */
[----:B------:R-:W-:Y:S03]  /*22530*/  LOP3.LUT R32, R141, R245, R2, 0x96, !PT ;  /* 0x000000f58d207212 */ /* 0x000fe600078e9602 */
[----:B------:R-:W-:Y:S02]  /*22540*/  FADD.FTZ R21, R0, R4 ;  /* 0x0000000400157221 */ /* 0x000fe40000010000 */
[----:B------:R-:W-:Y:S01]  /*22550*/  FADD.FTZ R0, R46, R19 ;  /* 0x000000132e007221 */ /* 0x000fe20000010000 */
[----:B------:R-:W-:Y:S01]  /*22560*/  F2FP.PACK_AB R46, R45, R46 ;  /* 0x0000002e2d2e723e */ /* 0x000fe200000000ff */
[----:B------:R-:W-:Y:S01]  /*22570*/  FADD.FTZ R4, R150, R11 ;  /* 0x0000000b96047221 */ /* 0x000fe20000010000 */
[----:B------:R-:W-:Y:S01]  /*22580*/  MUFU.EX2 R9, R35 ;  /* 0x0000002300097308 */ /* 0x000fe20000000800 */
[----:B--2---:R-:W-:Y:S01]  /*22590*/  F2FP.PACK_AB R54, R149, R150 ;  /* 0x000000969536723e */ /* 0x004fe200000000ff */
[----:B------:R-:W-:Y:S01]  /*225a0*/  FADD.FTZ R20, R45, R0 ;  /* 0x000000002d147221 */ /* 0x000fe20000010000 */
[----:B------:R-:W-:Y:S01]  /*225b0*/  LOP3.LUT R0, R81, R199, R140, 0x96, !PT ;  /* 0x000000c751007212 */ /* 0x000fe200078e968c */
[----:B---3--:R-:W-:Y:S01]  /*225c0*/  FADD.FTZ R2, R6, R15 ;  /* 0x0000000f06027221 */ /* 0x008fe20000010000 */
[----:B------:R-:W-:Y:S01]  /*225d0*/  F2FP.PACK_AB R45, R33, R52 ;  /* 0x00000034212d723e */ /* 0x000fe200000000ff */
[----:B------:R-:W-:Y:S04]  /*225e0*/  FADD.FTZ R19, R149, R4 ;  /* 0x0000000495137221 */ /* 0x000fe80000010000 */
[----:B------:R1:W-:Y:S01]  /*225f0*/  MUFU.EX2 R15, R62 ;  /* 0x0000003e000f7308 */ /* 0x0003e20000000800 */
[C---:B----4-:R-:W-:Y:S01]  /*22600*/  F2FP.PACK_AB R6, R3.reuse, R6 ;  /* 0x000000060306723e */ /* 0x050fe200000000ff */
[----:B------:R-:W-:Y:S01]  /*22610*/  FADD.FTZ R17, R3, R2 ;  /* 0x0000000203117221 */ /* 0x000fe20000010000 */
[----:B------:R-:W-:Y:S02]  /*22620*/  LOP3.LUT R2, R0, 0xff, RZ, 0xc0, !PT ;  /* 0x000000ff00027812 */ /* 0x000fe400078ec0ff */
[C---:B------:R-:W-:Y:S02]  /*22630*/  PRMT R3, R22.reuse, 0x7632, R3 ;  /* 0x0000763216037816 */ /* 0x040fe40000000003 */
[----:B------:R-:W-:Y:S02]  /*22640*/  ISETP.GE.U32.AND P0, PT, R191, R2, PT ;  /* 0x00000002bf00720c */ /* 0x000fe40003f06070 */
[----:B------:R-:W-:Y:S01]  /*22650*/  PRMT R2, R22, 0x7610, R2 ;  /* 0x0000761016027816 */ /* 0x000fe20000000002 */
[----:B------:R-:W-:Y:S03]  /*22660*/  MUFU.EX2 R10, R34 ;  /* 0x00000022000a7308 */ /* 0x000fe60000000800 */
[----:B------:R-:W-:Y:S07]  /*22670*/  PRMT R252, R2, 0x5410, R3 ;  /* 0x0000541002fc7816 */ /* 0x000fee0000000003 */
[----:B------:R-:W-:Y:S01]  /*22680*/  @!P0 HADD2 R130, -R2.H0_H0, -RZ.H0_H0 ;  /* 0xa00000ff02828230 */ /* 0x000fe20000000900 */
[----:B------:R-:W-:Y:S01]  /*22690*/  MUFU.EX2 R14, R63 ;  /* 0x0000003f000e7308 */ /* 0x000fe20000000800 */
[----:B-1----:R-:W-:Y:S03]  /*226a0*/  F2FP.PACK_AB R62, R153, R154 ;  /* 0x0000009a993e723e */ /* 0x002fe600000000ff */
[----:B------:R-:W-:Y:S01]  /*226b0*/  @!P0 STL.S16 [R1+0x110], R130 ;  /* 0x0001108201008387 */ /* 0x000fe20000100600 */
[----:B------:R-:W-:Y:S04]  /*226c0*/  PRMT R8, R130, 0x7610, R8 ;  /* 0x0000761082087816 */ /* 0x000fe80000000008 */
[----:B------:R-:W-:Y:S01]  /*226d0*/  @!P0 PRMT R2, R8, 0x5410, RZ ;  /* 0x0000541008028816 */ /* 0x000fe200000000ff */
[----:B------:R-:W-:Y:S01]  /*226e0*/  MUFU.EX2 R4, R53 ;  /* 0x0000003500047308 */ /* 0x000fe20000000800 */
[----:B------:R-:W-:Y:S03]  /*226f0*/  IADD3 R22, P0, R144, R98, RZ ;  /* 0x0000006290167210 */ /* 0x000fe60007f1e0ff */
[----:B------:R1:W-:Y:S06]  /*22700*/  ST.E.U16 [R144.64], R2 ;  /* 0x0000000290007985 */ /* 0x0003ec000c101504 */
[----:B------:R-:W2:Y:S10]  /*22710*/  MUFU.EX2 R8, R41 ;  /* 0x0000002900087308 */ /* 0x000eb40000000800 */
[----:B------:R-:W3:Y:S01]  /*22720*/  MUFU.EX2 R16, R60 ;  /* 0x0000003c00107308 */ /* 0x000ee20000000800 */
[----:B-1----:R-:W-:Y:S02]  /*22730*/  LOP3.LUT R2, R0, 0xffff, RZ, 0xc0, !PT ;  /* 0x0000ffff00027812 */ /* 0x002fe400078ec0ff */
[----:B--2---:R-:W-:Y:S01]  /*22740*/  F2FP.PACK_AB R35, R4, R8 ;  /* 0x000000080423723e */ /* 0x004fe200000000ff */
[----:B------:R-:W-:Y:S01]  /*22750*/  FADD.FTZ R11, R8, R21 ;  /* 0x00000015080b7221 */ /* 0x000fe20000010000 */
[----:B------:R-:W-:Y:S05]  /*22760*/  SHF.R.U32.HI R2, RZ, 0x8, R2 ;  /* 0x00000008ff027819 */ /* 0x000fea0000011602 */
[----:B------:R-:W1:Y:S01]  /*22770*/  MUFU.EX2 R8, R68 ;  /* 0x0000004400087308 */ /* 0x000e620000000800 */
[----:B------:R-:W-:Y:S01]  /*22780*/  FADD.FTZ R11, R4, R11 ;  /* 0x0000000b040b7221 */ /* 0x000fe20000010000 */
[----:B------:R-:W-:Y:S01]  /*22790*/  LOP3.LUT R2, R2, 0xffff, RZ, 0xc0, !PT ;  /* 0x0000ffff02027812 */ /* 0x000fe200078ec0ff */
[----:B------:R-:W-:Y:S01]  /*227a0*/  FADD.FTZ R4, R52, R20 ;  /* 0x0000001434047221 */ /* 0x000fe20000010000 */
[----:B------:R-:W-:Y:S02]  /*227b0*/  F2FP.PACK_AB R52, R18, R28 ;  /* 0x0000001c1234723e */ /* 0x000fe400000000ff */
[C---:B------:R-:W-:Y:S02]  /*227c0*/  ISETP.GE.U32.AND P3, PT, R191.reuse, R2, PT ;  /* 0x00000002bf00720c */ /* 0x040fe40003f66070 */
[--C-:B------:R-:W-:Y:S02]  /*227d0*/  SHF.R.U32.HI R2, RZ, 0x10, R0.reuse ;  /* 0x00000010ff027819 */ /* 0x100fe40000011600 */
[----:B------:R-:W-:Y:S02]  /*227e0*/  SHF.R.U32.HI R0, RZ, 0x18, R0 ;  /* 0x00000018ff007819 */ /* 0x000fe40000011600 */
[----:B------:R-:W-:Y:S02]  /*227f0*/  LOP3.LUT R2, R2, 0xff, RZ, 0xc0, !PT ;  /* 0x000000ff02027812 */ /* 0x000fe400078ec0ff */
[C---:B------:R-:W-:Y:S02]  /*22800*/  ISETP.GE.U32.AND P1, PT, R191.reuse, R0, PT ;  /* 0x00000000bf00720c */ /* 0x040fe40003f26070 */
[----:B------:R-:W-:Y:S02]  /*22810*/  ISETP.GE.U32.AND P2, PT, R191, R2, PT ;  /* 0x00000002bf00720c */ /* 0x000fe40003f46070 */
[C---:B------:R-:W-:Y:S01]  /*22820*/  PRMT R2, R23.reuse, 0x7610, R2 ;  /* 0x0000761017027816 */ /* 0x040fe20000000002 */
[----:B------:R-:W-:Y:S01]  /*22830*/  @!P3 HADD2 R121, -R3.H0_H0, -RZ.H0_H0 ;  /* 0xa00000ff0379b230 */ /* 0x000fe20000000900 */
[----:B------:R-:W-:Y:S01]  /*22840*/  PRMT R0, R23, 0x7632, R0 ;  /* 0x0000763217007816 */ /* 0x000fe20000000000 */
[----:B------:R-:W-:Y:S03]  /*22850*/  IMAD.X R23, R145, 0x1, R51, P0 ;  /* 0x0000000191177824 */ /* 0x000fe600000e0633 */
[----:B------:R-:W-:Y:S01]  /*22860*/  PRMT R67, R121, 0x7610, R67 ;  /* 0x0000761079437816 */ /* 0x000fe20000000043 */
[----:B------:R-:W-:Y:S01]  /*22870*/  @!P3 STL.S16 [R1+0x100], R121 ;  /* 0x000100790100b387 */ /* 0x000fe20000100600 */
[----:B------:R-:W-:Y:S01]  /*22880*/  PRMT R250, R2, 0x5410, R0 ;  /* 0x0000541002fa7816 */ /* 0x000fe20000000000 */
[----:B------:R-:W-:Y:S01]  /*22890*/  @!P1 HADD2 R105, -R0.H0_H0, -RZ.H0_H0 ;  /* 0xa00000ff00699230 */ /* 0x000fe20000000900 */
[----:B------:R-:W-:Y:S01]  /*228a0*/  @!P3 PRMT R3, R67, 0x5410, RZ ;  /* 0x000054104303b816 */ /* 0x000fe200000000ff */
[----:B------:R-:W-:Y:S03]  /*228b0*/  @!P2 HADD2 R120, -R2.H0_H0, -RZ.H0_H0 ;  /* 0xa00000ff0278a230 */ /* 0x000fe60000000900 */
[----:B------:R-:W-:Y:S01]  /*228c0*/  PRMT R41, R105, 0x7610, R41 ;  /* 0x0000761069297816 */ /* 0x000fe20000000029 */
[----:B------:R3:W-:Y:S01]  /*228d0*/  ST.E.U16 [R144.64+0x2], R3 ;  /* 0x0000020390007985 */ /* 0x0007e2000c101504 */
[----:B------:R-:W-:Y:S02]  /*228e0*/  PRMT R50, R120, 0x7610, R50 ;  /* 0x0000761078327816 */ /* 0x000fe40000000032 */
[----:B------:R-:W-:Y:S01]  /*228f0*/  @!P1 PRMT R0, R41, 0x5410, RZ ;  /* 0x0000541029009816 */ /* 0x000fe200000000ff */
[----:B------:R-:W-:Y:S01]  /*22900*/  @!P2 STL.S16 [R1+0xfc], R120 ;  /* 0x0000fc780100a387 */ /* 0x000fe20000100600 */
[----:B------:R-:W-:Y:S03]  /*22910*/  @!P2 PRMT R2, R50, 0x5410, RZ ;  /* 0x000054103202a816 */ /* 0x000fe600000000ff */
[----:B------:R-:W-:Y:S04]  /*22920*/  @!P1 STL.S16 [R1+0xf8], R105 ;  /* 0x0000f86901009387 */ /* 0x000fe80000100600 */
[----:B------:R-:W2:Y:S04]  /*22930*/  LDL R29, [R1+0x2d0] ;  /* 0x0002d000011d7983 */ /* 0x000ea80000100800 */
[----:B------:R4:W-:Y:S04]  /*22940*/  ST.E.U16 [R22.64+0x2], R0 ;  /* 0x0000020016007985 */ /* 0x0009e8000c101504 */
[----:B------:R1:W2:Y:S04]  /*22950*/  LDL.S16 R98, [R1+0x1d4] ;  /* 0x0001d40001627983 */ /* 0x0002a80000100600 */
[----:B------:R1:W-:Y:S01]  /*22960*/  ST.E.U16 [R22.64], R2 ;  /* 0x0000000216007985 */ /* 0x0003e2000c101504 */
[----:B---3--:R-:W-:Y:S03]  /*22970*/  FADD.FTZ R3, R16, R17 ;  /* 0x0000001110037221 */ /* 0x008fe60000010000 */
[----:B------:R-:W3:Y:S01]  /*22980*/  LDL R130, [R1+0x2c0] ;  /* 0x0002c00001827983 */ /* 0x000ee20000100800 */
[----:B------:R-:W-:Y:S01]  /*22990*/  FADD.FTZ R17, R33, R4 ;  /* 0x0000000421117221 */ /* 0x000fe20000010000 */
[C---:B------:R-:W-:Y:S01]  /*229a0*/  F2FP.PACK_AB R4, R15.reuse, R16 ;  /* 0x000000100f04723e */ /* 0x040fe200000000ff */
[----:B------:R-:W-:Y:S01]  /*229b0*/  FADD.FTZ R3, R15, R3 ;  /* 0x000000030f037221 */ /* 0x000fe20000010000 */
[C---:B------:R-:W-:Y:S01]  /*229c0*/  F2FP.PACK_AB R33, R9.reuse, R10 ;  /* 0x0000000a0921723e */ /* 0x040fe200000000ff */
[----:B------:R1:W-:Y:S01]  /*229d0*/  MUFU.EX2 R16, R42 ;  /* 0x0000002a00107308 */ /* 0x0003e20000000800 */
[----:B----4-:R-:W-:Y:S01]  /*229e0*/  FADD.FTZ R0, R10, R11 ;  /* 0x0000000b0a007221 */ /* 0x010fe20000010000 */
[----:B------:R-:W-:Y:S08]  /*229f0*/  IADD3 R10, R40, 0x3, RZ ;  /* 0x00000003280a7810 */ /* 0x000ff00007ffe0ff */
[----:B------:R4:W4:Y:S01]  /*22a00*/  MUFU.EX2 R11, R43 ;  /* 0x0000002b000b7308 */ /* 0x0009220000000800 */
[----:B------:R-:W-:Y:S02]  /*22a10*/  FADD.FTZ R20, R9, R0 ;  /* 0x0000000009147221 */ /* 0x000fe40000010000 */
[----:B------:R-:W-:Y:S01]  /*22a20*/  FADD.FTZ R0, R14, R3 ;  /* 0x000000030e007221 */ /* 0x000fe20000010000 */
[----:B-1----:R-:W-:Y:S01]  /*22a30*/  F2FP.PACK_AB R3, R8, R14 ;  /* 0x0000000e0803723e */ /* 0x002fe200000000ff */
[----:B------:R-:W-:Y:S02]  /*22a40*/  FADD.FTZ R2, R152, R19 ;  /* 0x0000001398027221 */ /* 0x000fe40000010000 */
[----:B------:R-:W-:Y:S01]  /*22a50*/  FADD.FTZ R21, R8, R0 ;  /* 0x0000000008157221 */ /* 0x000fe20000010000 */
[----:B------:R-:W-:Y:S01]  /*22a60*/  IADD3 R8, R40, 0x2, RZ ;  /* 0x0000000228087810 */ /* 0x000fe20007ffe0ff */
[C---:B------:R-:W-:Y:S01]  /*22a70*/  FADD.FTZ R15, R151.reuse, R2 ;  /* 0x00000002970f7221 */ /* 0x040fe20000010000 */
[----:B------:R-:W-:Y:S01]  /*22a80*/  F2FP.PACK_AB R42, R151, R152 ;  /* 0x00000098972a723e */ /* 0x000fe200000000ff */
[----:B------:R-:W-:Y:S01]  /*22a90*/  FADD.FTZ R2, R28, R17 ;  /* 0x000000111c027221 */ /* 0x000fe20000010000 */
[C---:B------:R-:W-:Y:S03]  /*22aa0*/  LOP3.LUT R8, R247.reuse, R8, RZ, 0x3c, !PT ;  /* 0x00000008f7087212 */ /* 0x040fe600078e3cff */
[----:B------:R-:W-:Y:S01]  /*22ab0*/  FADD.FTZ R17, R18, R2 ;  /* 0x0000000212117221 */ /* 0x000fe20000010000 */
[----:B------:R-:W-:Y:S01]  /*22ac0*/  IADD3 R2, R40, 0x1, RZ ;  /* 0x0000000128027810 */ /* 0x000fe20007ffe0ff */
[----:B------:R-:W-:Y:S01]  /*22ad0*/  MUFU.EX2 R18, R70 ;  /* 0x0000004600127308 */ /* 0x000fe20000000800 */
[-C--:B------:R-:W-:Y:S02]  /*22ae0*/  LOP3.LUT R151, R8, R31.reuse, RZ, 0x3c, !PT ;  /* 0x0000001f08977212 */ /* 0x080fe400078e3cff */
[C---:B------:R-:W-:Y:S02]  /*22af0*/  LOP3.LUT R9, R247.reuse, R2, RZ, 0x3c, !PT ;  /* 0x00000002f7097212 */ /* 0x040fe400078e3cff */
[----:B------:R-:W-:Y:S02]  /*22b00*/  LOP3.LUT R2, R247, R10, RZ, 0x3c, !PT ;  /* 0x0000000af7027212 */ /* 0x000fe400078e3cff */
[-C--:B----4-:R-:W-:Y:S02]  /*22b10*/  LOP3.LUT R43, R9, R31.reuse, RZ, 0x3c, !PT ;  /* 0x0000001f092b7212 */ /* 0x090fe400078e3cff */
[----:B------:R-:W-:Y:S01]  /*22b20*/  LOP3.LUT R152, R2, R31, RZ, 0x3c, !PT ;  /* 0x0000001f02987212 */ /* 0x000fe200078e3cff */
[----:B------:R-:W1:Y:S01]  /*22b30*/  MUFU.EX2 R10, R71 ;  /* 0x00000047000a7308 */ /* 0x000e620000000800 */
[----:B------:R-:W-:Y:S01]  /*22b40*/  F2FP.PACK_AB R53, R11, R16 ;  /* 0x000000100b35723e */ /* 0x000fe200000000ff */
[----:B------:R-:W-:Y:S02]  /*22b50*/  FADD.FTZ R2, R154, R15 ;  /* 0x0000000f9a027221 */ /* 0x000fe40000010000 */
[----:B------:R-:W-:Y:S02]  /*22b60*/  FADD.FTZ R15, R16, R20 ;  /* 0x00000014100f7221 */ /* 0x000fe40000010000 */
[----:B------:R-:W-:Y:S02]  /*22b70*/  FADD.FTZ R19, R153, R2 ;  /* 0x0000000299137221 */ /* 0x000fe40000010000 */
[----:B------:R-:W-:Y:S01]  /*22b80*/  FADD.FTZ R20, R11, R15 ;  /* 0x0000000f0b147221 */ /* 0x000fe20000010000 */
[----:B-1----:R-:W-:Y:S01]  /*22b90*/  F2FP.PACK_AB R128, R10, R18 ;  /* 0x000000120a80723e */ /* 0x002fe200000000ff */
[----:B------:R1:W4:Y:S01]  /*22ba0*/  LDL.S16 R71, [R1+0x1d0] ;  /* 0x0001d00001477983 */ /* 0x0003220000100600 */
[----:B--2---:R-:W-:Y:S05]  /*22bb0*/  IMAD.WIDE.U32 R182, R29, -0x326172a9, RZ ;  /* 0xcd9e8d571db67825 */ /* 0x004fea00078e00ff */
[----:B------:R-:W-:Y:S02]  /*22bc0*/  LOP3.LUT R0, R104, R183, RZ, 0x3c, !PT ;  /* 0x000000b768007212 */ /* 0x000fe400078e3cff */
[----:B------:R-:W-:Y:S03]  /*22bd0*/  LOP3.LUT R2, R25, R240, R182, 0x96, !PT ;  /* 0x000000f019027212 */ /* 0x000fe600078e96b6 */
[----:B------:R-:W-:Y:S04]  /*22be0*/  IMAD.WIDE.U32 R50, R0, -0x2daee0ad, RZ ;  /* 0xd2511f5300327825 */ /* 0x000fe800078e00ff */
[----:B------:R-:W-:Y:S01]  /*22bf0*/  IMAD.WIDE.U32 R8, R2, -0x2daee0ad, RZ ;  /* 0xd2511f5302087825 */ /* 0x000fe200078e00ff */
[----:B------:R-:W-:Y:S02]  /*22c00*/  LOP3.LUT R0, R51, R66, R30, 0x96, !PT ;  /* 0x0000004233007212 */ /* 0x000fe400078e961e */
[----:B------:R-:W2:Y:S01]  /*22c10*/  LDL R66, [R1+0x2d4] ;  /* 0x0002d40001427983 */ /* 0x000ea20000100800 */
[----:B------:R-:W-:Y:S02]  /*22c20*/  FADD.FTZ R2, R27, R17 ;  /* 0x000000111b027221 */ /* 0x000fe40000010000 */
[----:B------:R-:W-:Y:S02]  /*22c30*/  IMAD.WIDE.U32 R40, R0, -0x326172a9, RZ ;  /* 0xcd9e8d5700287825 */ /* 0x000fe400078e00ff */
[----:B------:R-:W1:Y:S03]  /*22c40*/  MUFU.EX2 R0, R156 ;  /* 0x0000009c00007308 */ /* 0x000e660000000800 */
[----:B------:R-:W-:Y:S01]  /*22c50*/  LOP3.LUT R14, R41, R239, R24, 0x96, !PT ;  /* 0x000000ef290e7212 */ /* 0x000fe200078e9618 */
[----:B------:R-:W-:Y:S01]  /*22c60*/  FADD.FTZ R24, R26, R2 ;  /* 0x000000021a187221 */ /* 0x000fe20000010000 */
[----:B------:R-:W-:Y:S03]  /*22c70*/  LOP3.LUT R2, R9, R241, R50, 0x96, !PT ;  /* 0x000000f109027212 */ /* 0x000fe600078e9632 */
[----:B------:R-:W-:Y:S04]  /*22c80*/  IMAD.WIDE.U32 R16, R14, -0x2daee0ad, RZ ;  /* 0xd2511f530e107825 */ /* 0x000fe800078e00ff */
[----:B------:R-:W-:Y:S01]  /*22c90*/  IMAD.WIDE.U32 R14, R2, -0x326172a9, RZ ;  /* 0xcd9e8d57020e7825 */ /* 0x000fe200078e00ff */
[----:B------:R-:W-:Y:S02]  /*22ca0*/  LOP3.LUT R9, R17, R242, R8, 0x96, !PT ;  /* 0x000000f211097212 */ /* 0x000fe400078e9608 */
[----:B------:R-:W-:Y:S01]  /*22cb0*/  MUFU.EX2 R17, R116 ;  /* 0x0000007400117308 */ /* 0x000fe20000000800 */
[----:B------:R-:W-:Y:S02]  /*22cc0*/  FADD.FTZ R2, R18, R21 ;  /* 0x0000001512027221 */ /* 0x000fe40000010000 */
[----:B------:R-:W-:Y:S02]  /*22cd0*/  FADD.FTZ R8, R155, R19 ;  /* 0x000000139b087221 */ /* 0x000fe40000010000 */
[----:B------:R-:W-:Y:S01]  /*22ce0*/  FADD.FTZ R18, R10, R2 ;  /* 0x000000020a127221 */ /* 0x000fe20000010000 */
[----:B------:R-:W-:Y:S01]  /*22cf0*/  LOP3.LUT R2, R15, R233, R40, 0x96, !PT ;  /* 0x000000e90f027212 */ /* 0x000fe200078e9628 */
[----:B------:R-:W4:Y:S01]  /*22d00*/  LDL R19, [R1+0x2ac] ;  /* 0x0002ac0001137983 */ /* 0x000f220000100800 */
[C---:B-1----:R-:W-:Y:S01]  /*22d10*/  F2FP.PACK_AB R60, R0.reuse, R155 ;  /* 0x0000009b003c723e */ /* 0x042fe200000000ff */
[----:B------:R-:W-:Y:S01]  /*22d20*/  FADD.FTZ R27, R0, R8 ;  /* 0x00000008001b7221 */ /* 0x000fe20000010000 */
[----:B------:R-:W1:Y:S01]  /*22d30*/  MUFU.EX2 R15, R117 ;  /* 0x00000075000f7308 */ /* 0x000e620000000800 */
[----:B------:R-:W-:Y:S04]  /*22d40*/  IMAD.WIDE.U32 R10, R2, -0x2daee0ad, RZ ;  /* 0xd2511f53020a7825 */ /* 0x000fe800078e00ff */
[----:B------:R-:W-:Y:S01]  /*22d50*/  IMAD.WIDE.U32 R8, R9, -0x326172a9, RZ ;  /* 0xcd9e8d5709087825 */ /* 0x000fe200078e00ff */
[----:B------:R-:W-:Y:S04]  /*22d60*/  LOP3.LUT R16, R11, R251, R16, 0x96, !PT ;  /* 0x000000fb0b107212 */ /* 0x000fe800078e9610 */
[----:B------:R-:W-:Y:S01]  /*22d70*/  LOP3.LUT R0, R9, R249, R14, 0x96, !PT ;  /* 0x000000f909007212 */ /* 0x000fe200078e960e */
[----:B------:R-:W3:Y:S01]  /*22d80*/  MUFU.EX2 R2, R64 ;  /* 0x0000004000027308 */ /* 0x000ee20000000800 */
[----:B------:R-:W-:Y:S04]  /*22d90*/  IMAD.WIDE.U32 R104, R16, -0x326172a9, RZ ;  /* 0xcd9e8d5710687825 */ /* 0x000fe800078e00ff */
[----:B------:R-:W-:Y:S01]  /*22da0*/  IMAD.WIDE.U32 R120, R0, -0x2daee0ad, RZ ;  /* 0xd2511f5300787825 */ /* 0x000fe200078e00ff */
[----:B------:R-:W-:Y:S04]  /*22db0*/  LOP3.LUT R29, R105, R245, R8, 0x96, !PT ;  /* 0x000000f5691d7212 */ /* 0x000fe800078e9608 */
[----:B------:R-:W-:Y:S01]  /*22dc0*/  LOP3.LUT R9, R121, R243, R10, 0x96, !PT ;  /* 0x000000f379097212 */ /* 0x000fe200078e960a */
[----:B------:R-:W3:Y:S01]  /*22dd0*/  MUFU.EX2 R11, R65 ;  /* 0x00000041000b7308 */ /* 0x000ee20000000800 */
[----:B-1----:R-:W-:Y:S09]  /*22de0*/  F2FP.PACK_AB R143, R15, R17 ;  /* 0x000000110f8f723e */ /* 0x002ff200000000ff */
[----:B------:R-:W1:Y:S01]  /*22df0*/  MUFU.EX2 R14, R108 ;  /* 0x0000006c000e7308 */ /* 0x000e620000000800 */
[----:B---3--:R-:W-:Y:S02]  /*22e00*/  FADD.FTZ R8, R2, R20 ;  /* 0x0000001402087221 */ /* 0x008fe40000010000 */
[----:B------:R-:W3:Y:S01]  /*22e10*/  LDL R20, [R1+0x2a8] ;  /* 0x0002a80001147983 */ /* 0x000ee20000100800 */
[C---:B------:R-:W-:Y:S01]  /*22e20*/  F2FP.PACK_AB R2, R11.reuse, R2 ;  /* 0x000000020b02723e */ /* 0x040fe200000000ff */
[----:B------:R-:W-:Y:S02]  /*22e30*/  FADD.FTZ R16, R11, R8 ;  /* 0x000000080b107221 */ /* 0x000fe40000010000 */
[----:B------:R-:W-:Y:S04]  /*22e40*/  FADD.FTZ R8, R17, R24 ;  /* 0x0000001811087221 */ /* 0x000fe80000010000 */
[----:B------:R-:W-:Y:S02]  /*22e50*/  FADD.FTZ R26, R15, R8 ;  /* 0x000000080f1a7221 */ /* 0x000fe40000010000 */
[----:B-1----:R-:W-:Y:S02]  /*22e60*/  FADD.FTZ R15, R14, R18 ;  /* 0x000000120e0f7221 */ /* 0x002fe40000010000 */
[----:B--2---:R-:W-:Y:S02]  /*22e70*/  IMAD R0, R66, 0x70, RZ ;  /* 0x0000007042007824 */ /* 0x004fe400078e02ff */
[----:B------:R-:W-:Y:S02]  /*22e80*/  IMAD.WIDE.U32 R66, R9, -0x326172a9, RZ ;  /* 0xcd9e8d5709427825 */ /* 0x000fe400078e00ff */
[----:B------:R-:W1:Y:S01]  /*22e90*/  MUFU.EX2 R9, R109 ;  /* 0x0000006d00097308 */ /* 0x000e620000000800 */
[----:B------:R-:W-:Y:S02]  /*22ea0*/  IADD3 R10, P0, R0, R22, RZ ;  /* 0x00000016000a7210 */ /* 0x000fe40007f1e0ff */
[----:B------:R-:W-:Y:S03]  /*22eb0*/  LOP3.LUT R0, R67, R199, R104, 0x96, !PT ;  /* 0x000000c743007212 */ /* 0x000fe600078e9668 */
[----:B------:R-:W-:Y:S01]  /*22ec0*/  IMAD.X R11, R130, 0x1, R23, P0 ;  /* 0x00000001820b7824 */ /* 0x000fe200000e0617 */
[----:B------:R-:W-:Y:S04]  /*22ed0*/  LOP3.LUT R8, R0, 0xff, RZ, 0xc0, !PT ;  /* 0x000000ff00087812 */ /* 0x000fe800078ec0ff */
[----:B------:R-:W-:Y:S02]  /*22ee0*/  ISETP.GE.U32.AND P1, PT, R191, R8, PT ;  /* 0x00000008bf00720c */ /* 0x000fe40003f26070 */
[C---:B------:R-:W-:Y:S04]  /*22ef0*/  PRMT R8, R7.reuse, 0x7632, R8 ;  /* 0x0000763207087816 */ /* 0x040fe80000000008 */
[----:B------:R-:W-:Y:S02]  /*22f00*/  PRMT R237, R7, 0x5410, R8 ;  /* 0x0000541007ed7816 */ /* 0x000fe40000000008 */
[C---:B-1----:R-:W-:Y:S05]  /*22f10*/  F2FP.PACK_AB R141, R9.reuse, R14 ;  /* 0x0000000e098d723e */ /* 0x042fea00000000ff */
[----:B------:R-:W-:Y:S01]  /*22f20*/  @!P1 HADD2 R98, -R7.H0_H0, -RZ.H0_H0 ;  /* 0xa00000ff07629230 */ /* 0x000fe20000000900 */
[----:B------:R-:W-:Y:S01]  /*22f30*/  FADD.FTZ R25, R9, R15 ;  /* 0x0000000f09197221 */ /* 0x000fe20000010000 */
[--C-:B------:R-:W-:Y:S01]  /*22f40*/  SHF.R.U32.HI R9, RZ, 0x18, R80.reuse ;  /* 0x00000018ff097819 */ /* 0x100fe20000011650 */
[----:B------:R-:W-:Y:S02]  /*22f50*/  MUFU.EX2 R15, R157 ;  /* 0x0000009d000f7308 */ /* 0x000fe40000000800 */
[----:B------:R-:W-:Y:S01]  /*22f60*/  PRMT R17, R98, 0x7610, R17 ;  /* 0x0000761062117816 */ /* 0x000fe20000000011 */
[----:B------:R-:W-:Y:S01]  /*22f70*/  @!P1 STL.S16 [R1+0x1d4], R98 ;  /* 0x0001d46201009387 */ /* 0x000fe20000100600 */
[----:B------:R-:W-:Y:S02]  /*22f80*/  ISETP.GE.U32.AND P3, PT, R191, R9, PT ;  /* 0x00000009bf00720c */ /* 0x000fe40003f66070 */
[----:B------:R-:W-:Y:S01]  /*22f90*/  @!P1 PRMT R7, R17, 0x5410, RZ ;  /* 0x0000541011079816 */ /* 0x000fe200000000ff */
[----:B------:R1:W2:Y:S01]  /*22fa0*/  LDL.S16 R30, [R1+0x1e8] ;  /* 0x0001e800011e7983 */ /* 0x0002a20000100600 */
[----:B------:R-:W-:Y:S02]  /*22fb0*/  SHF.R.U32.HI R9, RZ, 0x10, R80 ;  /* 0x00000010ff097819 */ /* 0x000fe40000011650 */
[----:B------:R-:W1:Y:S01]  /*22fc0*/  MUFU.EX2 R14, R158 ;  /* 0x0000009e000e7308 */ /* 0x000e620000000800 */
[----:B------:R4:W-:Y:S01]  /*22fd0*/  ST.E.U16 [R10.64], R7 ;  /* 0x000000070a007985 */ /* 0x0009e2000c101504 */
[----:B------:R-:W-:Y:S03]  /*22fe0*/  LOP3.LUT R9, R9, 0xff, RZ, 0xc0, !PT ;  /* 0x000000ff09097812 */ /* 0x000fe600078ec0ff */
[----:B------:R-:W2:Y:S01]  /*22ff0*/  LDL R18, [R1+0x2b4] ;  /* 0x0002b40001127983 */ /* 0x000ea20000100800 */
[----:B------:R-:W-:Y:S03]  /*23000*/  ISETP.GE.U32.AND P4, PT, R191, R9, PT ;  /* 0x00000009bf00720c */ /* 0x000fe60003f86070 */
[----:B------:R-:W2:Y:S01]  /*23010*/  LDL R24, [R1+0x2b0] ;  /* 0x0002b00001187983 */ /* 0x000ea20000100800 */
[----:B------:R-:W-:Y:S10]  /*23020*/  MUFU.EX2 R9, R103 ;  /* 0x0000006700097308 */ /* 0x000ff40000000800 */
[----:B------:R-:W-:Y:S01]  /*23030*/  MUFU.EX2 R17, R124 ;  /* 0x0000007c00117308 */ /* 0x000fe20000000800 */
[----:B-1----:R-:W-:Y:S02]  /*23040*/  F2FP.PACK_AB R34, R14, R15 ;  /* 0x0000000f0e22723e */ /* 0x002fe400000000ff */
[----:B---3--:R-:W-:Y:S02]  /*23050*/  IADD3 R20, P5, R144, R20, RZ ;  /* 0x0000001490147210 */ /* 0x008fe40007fbe0ff */
[----:B----4-:R-:W-:Y:S02]  /*23060*/  LOP3.LUT R7, R0, 0xffff, RZ, 0xc0, !PT ;  /* 0x0000ffff00077812 */ /* 0x010fe400078ec0ff */
[C---:B------:R-:W-:Y:S01]  /*23070*/  LOP3.LUT R10, R80.reuse, 0xff, RZ, 0xc0, !PT ;  /* 0x000000ff500a7812 */ /* 0x040fe200078ec0ff */
[----:B------:R-:W-:Y:S01]  /*23080*/  IMAD.X R21, R145, 0x1, R19, P5 ;  /* 0x0000000191157824 */ /* 0x000fe200028e0613 */
[----:B------:R-:W-:Y:S02]  /*23090*/  SHF.R.U32.HI R7, RZ, 0x8, R7 ;  /* 0x00000008ff077819 */ /* 0x000fe40000011607 */
[----:B------:R-:W-:Y:S02]  /*230a0*/  ISETP.GE.U32.AND P6, PT, R191, R10, PT ;  /* 0x0000000abf00720c */ /* 0x000fe40003fc6070 */
[----:B------:R-:W-:Y:S01]  /*230b0*/  LOP3.LUT R7, R7, 0xffff, RZ, 0xc0, !PT ;  /* 0x0000ffff07077812 */ /* 0x000fe200078ec0ff */
[----:B------:R-:W1:Y:S03]  /*230c0*/  MUFU.EX2 R10, R102 ;  /* 0x00000066000a7308 */ /* 0x000e660000000800 */
[----:B------:R-:W-:Y:S02]  /*230d0*/  ISETP.GE.U32.AND P0, PT, R191, R7, PT ;  /* 0x00000007bf00720c */ /* 0x000fe40003f06070 */
[--C-:B------:R-:W-:Y:S04]  /*230e0*/  SHF.R.U32.HI R7, RZ, 0x10, R0.reuse ;  /* 0x00000010ff077819 */ /* 0x100fe80000011600 */
[----:B------:R-:W-:Y:S04]  /*230f0*/  LOP3.LUT R7, R7, 0xff, RZ, 0xc0, !PT ;  /* 0x000000ff07077812 */ /* 0x000fe800078ec0ff */
[C---:B------:R-:W-:Y:S02]  /*23100*/  ISETP.GE.U32.AND P2, PT, R191.reuse, R7, PT ;  /* 0x00000007bf00720c */ /* 0x040fe40003f46070 */
[----:B------:R-:W-:Y:S01]  /*23110*/  SHF.R.U32.HI R7, RZ, 0x18, R0 ;  /* 0x00000018ff077819 */ /* 0x000fe20000011600 */
[----:B------:R-:W-:Y:S01]  /*23120*/  @!P0 HADD2 R71, -R8.H0_H0, -RZ.H0_H0 ;  /* 0xa00000ff08478230 */ /* 0x000fe20000000900 */
[----:B------:R-:W-:Y:S02]  /*23130*/  LOP3.LUT R0, R80, 0xffff, RZ, 0xc0, !PT ;  /* 0x0000ffff50007812 */ /* 0x000fe400078ec0ff */
[----:B------:R-:W-:Y:S02]  /*23140*/  ISETP.GE.U32.AND P1, PT, R191, R7, PT ;  /* 0x00000007bf00720c */ /* 0x000fe40003f26070 */
[----:B------:R-:W-:Y:S01]  /*23150*/  PRMT R11, R71, 0x7610, R11 ;  /* 0x00007610470b7816 */ /* 0x000fe2000000000b */
[----:B------:R3:W-:Y:S01]  /*23160*/  @!P0 STL.S16 [R1+0x1d0], R71 ;  /* 0x0001d04701008387 */ /* 0x0007e20000100600 */
[----:B------:R-:W-:Y:S02]  /*23170*/  SHF.R.U32.HI R0, RZ, 0x8, R0 ;  /* 0x00000008ff007819 */ /* 0x000fe40000011600 */
[----:B------:R-:W-:Y:S01]  /*23180*/  @!P0 PRMT R8, R11, 0x5410, RZ ;  /* 0x000054100b088816 */ /* 0x000fe200000000ff */
[----:B------:R4:W4:Y:S01]  /*23190*/  LDL.S16 R98, [R1+0x1dc] ;  /* 0x0001dc0001627983 */ /* 0x0009220000100600 */
[----:B------:R-:W-:Y:S01]  /*231a0*/  LOP3.LUT R7, R0, 0xffff, RZ, 0xc0, !PT ;  /* 0x0000ffff00077812 */ /* 0x000fe200078ec0ff */
[----:B------:R-:W3:Y:S01]  /*231b0*/  MUFU.EX2 R11, R125 ;  /* 0x0000007d000b7308 */ /* 0x000ee20000000800 */
[----:B------:R-:W-:Y:S01]  /*231c0*/  PRMT R0, R47, 0x7610, R0 ;  /* 0x000076102f007816 */ /* 0x000fe20000000000 */
[----:B------:R3:W-:Y:S01]  /*231d0*/  ST.E.U16 [R20.64], R8 ;  /* 0x0000000814007985 */ /* 0x0007e2000c101504 */
[----:B------:R-:W-:Y:S02]  /*231e0*/  ISETP.GE.U32.AND P5, PT, R191, R7, PT ;  /* 0x00000007bf00720c */ /* 0x000fe40003fa6070 */
[----:B------:R-:W-:Y:S02]  /*231f0*/  PRMT R7, R47, 0x7632, R7 ;  /* 0x000076322f077816 */ /* 0x000fe40000000007 */
[----:B-1----:R-:W-:Y:S02]  /*23200*/  F2FP.PACK_AB R102, R9, R10 ;  /* 0x0000000a0966723e */ /* 0x002fe400000000ff */
[----:B------:R-:W-:Y:S01]  /*23210*/  PRMT R229, R0, 0x5410, R7 ;  /* 0x0000541000e57816 */ /* 0x000fe20000000007 */
[----:B---3--:R1:W4:Y:S01]  /*23220*/  LDL.S16 R71, [R1+0x1cc] ;  /* 0x0001cc0001477983 */ /* 0x0083220000100600 */
[----:B------:R-:W-:Y:S01]  /*23230*/  F2FP.PACK_AB R147, R11, R17 ;  /* 0x000000110b93723e */ /* 0x000fe200000000ff */
[----:B------:R-:W-:Y:S02]  /*23240*/  FADD.FTZ R8, R15, R27 ;  /* 0x0000001b0f087221 */ /* 0x000fe40000010000 */
[----:B------:R-:W-:Y:S01]  /*23250*/  MUFU.EX2 R15, R110 ;  /* 0x0000006e000f7308 */ /* 0x000fe20000000800 */
[----:B--2---:R-:W-:Y:S05]  /*23260*/  @!P2 HADD2 R30, -R0.H0_H0, -RZ.H0_H0 ;  /* 0xa00000ff001ea230 */ /* 0x004fea0000000900 */
[----:B------:R-:W-:Y:S01]  /*23270*/  PRMT R28, R30, 0x7610, R28 ;  /* 0x000076101e1c7816 */ /* 0x000fe2000000001c */
[----:B------:R2:W-:Y:S01]  /*23280*/  @!P2 STL.S16 [R1+0x1e8], R30 ;  /* 0x0001e81e0100a387 */ /* 0x0005e20000100600 */
[----:B------:R-:W-:Y:S02]  /*23290*/  IADD3 R18, P0, R144, R18, RZ ;  /* 0x0000001290127210 */ /* 0x000fe40007f1e0ff */
[----:B------:R-:W-:Y:S02]  /*232a0*/  @!P2 PRMT R0, R28, 0x5410, RZ ;  /* 0x000054101c00a816 */ /* 0x000fe400000000ff */
[----:B------:R1:W3:Y:S01]  /*232b0*/  LDL.S16 R28, [R1+0x1f0] ;  /* 0x0001f000011c7983 */ /* 0x0002e20000100600 */
[----:B------:R-:W-:Y:S02]  /*232c0*/  IMAD.X R19, R145, 0x1, R24, P0 ;  /* 0x0000000191137824 */ /* 0x000fe400000e0618 */
[----:B------:R-:W-:Y:S02]  /*232d0*/  FADD.FTZ R24, R14, R8 ;  /* 0x000000080e187221 */ /* 0x000fe40000010000 */
[----:B------:R-:W-:Y:S01]  /*232e0*/  FADD.FTZ R8, R10, R16 ;  /* 0x000000100a087221 */ /* 0x000fe20000010000 */
[----:B------:R-:W-:Y:S01]  /*232f0*/  SHF.R.U32.HI R10, RZ, 0x10, R66 ;  /* 0x00000010ff0a7819 */ /* 0x000fe20000011642 */
[----:B------:R1:W-:Y:S01]  /*23300*/  ST.E.U16 [R18.64], R0 ;  /* 0x0000000012007985 */ /* 0x0003e2000c101504 */
[----:B------:R-:W-:Y:S01]  /*23310*/  MUFU.EX2 R14, R159 ;  /* 0x0000009f000e7308 */ /* 0x000fe20000000800 */
[----:B------:R-:W-:Y:S01]  /*23320*/  FADD.FTZ R16, R17, R26 ;  /* 0x0000001a11107221 */ /* 0x000fe20000010000 */
[----:B------:R-:W-:Y:S01]  /*23330*/  LOP3.LUT R10, R10, 0xff, RZ, 0xc0, !PT ;  /* 0x000000ff0a0a7812 */ /* 0x000fe200078ec0ff */
[----:B------:R-:W-:Y:S02]  /*23340*/  FADD.FTZ R27, R9, R8 ;  /* 0x00000008091b7221 */ /* 0x000fe40000010000 */
[----:B------:R-:W-:Y:S05]  /*23350*/  FADD.FTZ R16, R11, R16 ;  /* 0x000000100b107221 */ /* 0x000fea0000010000 */
[----:B------:R-:W1:Y:S01]  /*23360*/  MUFU.EX2 R9, R111 ;  /* 0x0000006f00097308 */ /* 0x000e620000000800 */
[----:B--2---:R2:W2:Y:S09]  /*23370*/  LDL.S16 R30, [R1+0x218] ;  /* 0x00021800011e7983 */ /* 0x0044b20000100600 */
[----:B------:R-:W4:Y:S01]  /*23380*/  MUFU.EX2 R11, R160 ;  /* 0x000000a0000b7308 */ /* 0x000f220000000800 */
[C---:B-1----:R-:W-:Y:S04]  /*23390*/  LOP3.LUT R0, R66.reuse, 0xff, RZ, 0xc0, !PT ;  /* 0x000000ff42007812 */ /* 0x042fe800078ec0ff */
[----:B------:R-:W-:Y:S02]  /*233a0*/  ISETP.GE.U32.AND P2, PT, R191, R0, PT ;  /* 0x00000000bf00720c */ /* 0x000fe40003f46070 */
[----:B------:R-:W-:Y:S02]  /*233b0*/  LOP3.LUT R0, R66, 0xffff, RZ, 0xc0, !PT ;  /* 0x0000ffff42007812 */ /* 0x000fe400078ec0ff */
[----:B------:R-:W-:Y:S02]  /*233c0*/  F2FP.PACK_AB R146, R9, R15 ;  /* 0x0000000f0992723e */ /* 0x000fe400000000ff */
[----:B------:R-:W-:Y:S04]  /*233d0*/  SHF.R.U32.HI R0, RZ, 0x8, R0 ;  /* 0x00000008ff007819 */ /* 0x000fe80000011600 */
[----:B------:R-:W-:Y:S02]  /*233e0*/  LOP3.LUT R8, R0, 0xffff, RZ, 0xc0, !PT ;  /* 0x0000ffff00087812 */ /* 0x000fe400078ec0ff */
[----:B------:R-:W-:Y:S02]  /*233f0*/  PRMT R0, R83, 0x7610, R0 ;  /* 0x0000761053007816 */ /* 0x000fe40000000000 */
[----:B------:R-:W-:Y:S02]  /*23400*/  ISETP.GE.U32.AND P0, PT, R191, R8, PT ;  /* 0x00000008bf00720c */ /* 0x000fe40003f06070 */
[----:B------:R-:W-:Y:S01]  /*23410*/  PRMT R8, R83, 0x7632, R8 ;  /* 0x0000763253087816 */ /* 0x000fe20000000008 */
[----:B----4-:R-:W-:Y:S01]  /*23420*/  @!P6 HADD2 R98, -R0.H0_H0, -RZ.H0_H0 ;  /* 0xa00000ff0062e230 */ /* 0x010fe20000000900 */
[----:B------:R-:W-:Y:S02]  /*23430*/  F2FP.PACK_AB R47, R11, R14 ;  /* 0x0000000e0b2f723e */ /* 0x000fe400000000ff */
[----:B------:R-:W-:Y:S02]  /*23440*/  PRMT R232, R0, 0x5410, R8 ;  /* 0x0000541000e87816 */ /* 0x000fe40000000008 */
[----:B------:R-:W-:Y:S01]  /*23450*/  PRMT R70, R98, 0x7610, R70 ;  /* 0x0000761062467816 */ /* 0x000fe20000000046 */
[----:B------:R-:W-:Y:S03]  /*23460*/  @!P6 STL.S16 [R1+0x1dc], R98 ;  /* 0x0001dc620100e387 */ /* 0x000fe60000100600 */
[----:B------:R-:W-:Y:S02]  /*23470*/  @!P6 PRMT R0, R70, 0x5410, RZ ;  /* 0x000054104600e816 */ /* 0x000fe400000000ff */
[----:B------:R-:W-:Y:S02]  /*23480*/  ISETP.GE.U32.AND P6, PT, R191, R10, PT ;  /* 0x0000000abf00720c */ /* 0x000fe40003fc6070 */
[----:B------:R-:W-:Y:S01]  /*23490*/  SHF.R.U32.HI R10, RZ, 0x18, R66 ;  /* 0x00000018ff0a7819 */ /* 0x000fe20000011642 */
[----:B------:R-:W-:Y:S05]  /*234a0*/  @!P1 HADD2 R71, -R7.H0_H0, -RZ.H0_H0 ;  /* 0xa00000ff07479230 */ /* 0x000fea0000000900 */
[----:B------:R-:W-:Y:S01]  /*234b0*/  PRMT R68, R71, 0x7610, R68 ;  /* 0x0000761047447816 */ /* 0x000fe20000000044 */
[----:B------:R1:W-:Y:S03]  /*234c0*/  @!P1 STL.S16 [R1+0x1cc], R71 ;  /* 0x0001cc4701009387 */ /* 0x0003e60000100600 */
[----:B------:R-:W-:Y:S01]  /*234d0*/  @!P1 PRMT R7, R68, 0x5410, RZ ;  /* 0x0000541044079816 */ /* 0x000fe200000000ff */
[----:B------:R4:W4:Y:S01]  /*234e0*/  LDL.S16 R108, [R1+0x214] ;  /* 0x00021400016c7983 */ /* 0x0009220000100600 */
[----:B------:R-:W-:Y:S03]  /*234f0*/  ISETP.GE.U32.AND P1, PT, R191, R10, PT ;  /* 0x0000000abf00720c */ /* 0x000fe60003f26070 */
[----:B------:R2:W4:Y:S04]  /*23500*/  LDL.S16 R103, [R1+0x200] ;  /* 0x0002000001677983 */ /* 0x0005280000100600 */
[----:B------:R1:W-:Y:S04]  /*23510*/  ST.E.U16 [R18.64+0x2], R7 ;  /* 0x0000020712007985 */ /* 0x0003e8000c101504 */
[----:B------:R1:W-:Y:S02]  /*23520*/  ST.E.U16 [R144.64+0x10], R0 ;  /* 0x0000100090007985 */ /* 0x0003e4000c101504 */
[----:B-1----:R-:W-:Y:S05]  /*23530*/  IMAD.WIDE.U32 R70, R32, -0x2daee0ad, RZ ;  /* 0xd2511f5320467825 */ /* 0x002fea00078e00ff */
[----:B------:R-:W-:Y:S01]  /*23540*/  LOP3.LUT R10, R71, R148, R142, 0x96, !PT ;  /* 0x00000094470a7212 */ /* 0x000fe200078e968e */
[----:B------:R-:W-:Y:S01]  /*23550*/  FADD.FTZ R7, R15, R25 ;  /* 0x000000190f077221 */ /* 0x000fe20000010000 */
[----:B------:R-:W-:Y:S01]  /*23560*/  PRMT R0, R96, 0x7610, R0 ;  /* 0x0000761060007816 */ /* 0x000fe20000000000 */
[----:B---3--:R-:W-:Y:S05]  /*23570*/  @!P5 HADD2 R28, -R8.H0_H0, -RZ.H0_H0 ;  /* 0xa00000ff081cd230 */ /* 0x008fea0000000900 */
[----:B------:R-:W-:Y:S01]  /*23580*/  PRMT R65, R28, 0x7610, R65 ;  /* 0x000076101c417816 */ /* 0x000fe20000000041 */
[----:B------:R1:W-:Y:S03]  /*23590*/  @!P5 STL.S16 [R1+0x1f0], R28 ;  /* 0x0001f01c0100d387 */ /* 0x0003e60000100600 */
[----:B------:R-:W-:Y:S01]  /*235a0*/  @!P5 PRMT R8, R65, 0x5410, RZ ;  /* 0x000054104108d816 */ /* 0x000fe200000000ff */
[----:B------:R3:W3:Y:S04]  /*235b0*/  LDL.S16 R98, [R1+0x1e4] ;  /* 0x0001e40001627983 */ /* 0x0006e80000100600 */
[----:B------:R3:W3:Y:S04]  /*235c0*/  LDL.S16 R15, [R1+0x1e0] ;  /* 0x0001e000010f7983 */ /* 0x0006e80000100600 */
[----:B------:R1:W-:Y:S01]  /*235d0*/  ST.E.U16 [R144.64+0x12], R8 ;  /* 0x0000120890007985 */ /* 0x0003e2000c101504 */
[----:B--2---:R-:W-:Y:S05]  /*235e0*/  @!P4 HADD2 R30, -R0.H0_H0, -RZ.H0_H0 ;  /* 0xa00000ff001ec230 */ /* 0x004fea0000000900 */
[----:B------:R-:W-:Y:S01]  /*235f0*/  PRMT R64, R30, 0x7610, R64 ;  /* 0x000076101e407816 */ /* 0x000fe20000000040 */
[----:B------:R2:W-:Y:S04]  /*23600*/  @!P4 STL.S16 [R1+0x218], R30 ;  /* 0x0002181e0100c387 */ /* 0x0005e80000100600 */
[----:B------:R3:W3:Y:S01]  /*23610*/  LDL.S16 R68, [R1+0x1a8] ;  /* 0x0001a80001447983 */ /* 0x0006e20000100600 */
[----:B-1----:R-:W-:Y:S01]  /*23620*/  FADD.FTZ R28, R9, R7 ;  /* 0x00000007091c7221 */ /* 0x002fe20000010000 */
[----:B------:R-:W-:Y:S02]  /*23630*/  LOP3.LUT R7, R10, 0xff, RZ, 0xc0, !PT ;  /* 0x000000ff0a077812 */ /* 0x000fe400078ec0ff */
[----:B------:R1:W3:Y:S01]  /*23640*/  LDL.S16 R65, [R1+0x1a0] ;  /* 0x0001a00001417983 */ /* 0x0002e20000100600 */
[----:B------:R-:W-:Y:S01]  /*23650*/  FADD.FTZ R9, R14, R24 ;  /* 0x000000180e097221 */ /* 0x000fe20000010000 */
[----:B------:R-:W-:Y:S02]  /*23660*/  ISETP.GE.U32.AND P5, PT, R191, R7, PT ;  /* 0x00000007bf00720c */ /* 0x000fe40003fa6070 */
[----:B------:R-:W-:Y:S04]  /*23670*/  LOP3.LUT R7, R10, 0xffff, RZ, 0xc0, !PT ;  /* 0x0000ffff0a077812 */ /* 0x000fe800078ec0ff */
[----:B------:R-:W-:Y:S02]  /*23680*/  SHF.R.U32.HI R7, RZ, 0x8, R7 ;  /* 0x00000008ff077819 */ /* 0x000fe40000011607 */
[----:B------:R-:W-:Y:S04]  /*23690*/  PRMT R8, R96, 0x7632, R8 ;  /* 0x0000763260087816 */ /* 0x000fe80000000008 */
[----:B------:R-:W-:Y:S01]  /*236a0*/  PRMT R230, R0, 0x5410, R8 ;  /* 0x0000541000e67816 */ /* 0x000fe20000000008 */
[----:B--2---:R-:W-:Y:S01]  /*236b0*/  FADD.FTZ R30, R11, R9 ;  /* 0x000000090b1e7221 */ /* 0x004fe20000010000 */
[----:B------:R-:W-:Y:S02]  /*236c0*/  @!P4 PRMT R0, R64, 0x5410, RZ ;  /* 0x000054104000c816 */ /* 0x000fe400000000ff */
[----:B------:R-:W-:Y:S01]  /*236d0*/  LOP3.LUT R9, R7, 0xffff, RZ, 0xc0, !PT ;  /* 0x0000ffff07097812 */ /* 0x000fe200078ec0ff */
[----:B------:R1:W2:Y:S01]  /*236e0*/  LDL.S16 R64, [R1+0x19c] ;  /* 0x00019c0001407983 */ /* 0x0002a20000100600 */
[----:B------:R-:W-:Y:S02]  /*236f0*/  PRMT R7, R61, 0x7632, R7 ;  /* 0x000076323d077816 */ /* 0x000fe40000000007 */
[----:B------:R-:W-:Y:S01]  /*23700*/  ISETP.GE.U32.AND P4, PT, R191, R9, PT ;  /* 0x00000009bf00720c */ /* 0x000fe20003f86070 */
[----:B------:R1:W-:Y:S01]  /*23710*/  ST.E.U16 [R22.64+0x10], R0 ;  /* 0x0000100016007985 */ /* 0x0003e2000c101504 */
[----:B------:R-:W-:Y:S02]  /*23720*/  PRMT R9, R44, 0x7632, R9 ;  /* 0x000076322c097816 */ /* 0x000fe40000000009 */
[----:B-1----:R-:W-:Y:S01]  /*23730*/  PRMT R0, R61, 0x7610, R0 ;  /* 0x000076103d007816 */ /* 0x002fe20000000000 */
[----:B----4-:R-:W-:Y:S03]  /*23740*/  @!P3 HADD2 R108, -R8.H0_H0, -RZ.H0_H0 ;  /* 0xa00000ff086cb230 */ /* 0x010fe60000000900 */
[----:B------:R-:W-:Y:S01]  /*23750*/  PRMT R226, R0, 0x5410, R7 ;  /* 0x0000541000e27816 */ /* 0x000fe20000000007 */
[----:B------:R-:W-:Y:S01]  /*23760*/  @!P2 HADD2 R103, -R0.H0_H0, -RZ.H0_H0 ;  /* 0xa00000ff0067a230 */ /* 0x000fe20000000900 */
[----:B------:R-:W-:Y:S01]  /*23770*/  PRMT R31, R108, 0x7610, R31 ;  /* 0x000076106c1f7816 */ /* 0x000fe2000000001f */
[----:B------:R-:W-:Y:S03]  /*23780*/  @!P3 STL.S16 [R1+0x214], R108 ;  /* 0x0002146c0100b387 */ /* 0x000fe60000100600 */
[----:B------:R-:W-:Y:S01]  /*23790*/  PRMT R99, R103, 0x7610, R99 ;  /* 0x0000761067637816 */ /* 0x000fe20000000063 */
[----:B------:R-:W-:Y:S01]  /*237a0*/  @!P2 STL.S16 [R1+0x200], R103 ;  /* 0x000200670100a387 */ /* 0x000fe20000100600 */
[----:B------:R-:W-:Y:S02]  /*237b0*/  @!P3 PRMT R8, R31, 0x5410, RZ ;  /* 0x000054101f08b816 */ /* 0x000fe400000000ff */
[----:B------:R-:W-:Y:S01]  /*237c0*/  @!P2 PRMT R0, R99, 0x5410, RZ ;  /* 0x000054106300a816 */ /* 0x000fe200000000ff */
[----:B------:R1:W4:Y:S04]  /*237d0*/  LDL.S16 R31, [R1+0x198] ;  /* 0x00019800011f7983 */ /* 0x0003280000100600 */
[----:B------:R1:W-:Y:S04]  /*237e0*/  ST.E.U16 [R22.64+0x12], R8 ;  /* 0x0000120816007985 */ /* 0x0003e8000c101504 */
[----:B------:R1:W-:Y:S02]  /*237f0*/  ST.E.U16 [R20.64+0xe], R0 ;  /* 0x00000e0014007985 */ /* 0x0003e4000c101504 */
[--C-:B-1----:R-:W-:Y:S02]  /*23800*/  SHF.R.U32.HI R8, RZ, 0x10, R10.reuse ;  /* 0x00000010ff087819 */ /* 0x102fe4000001160a */
[----:B------:R-:W-:Y:S02]  /*23810*/  SHF.R.U32.HI R10, RZ, 0x18, R10 ;  /* 0x00000018ff0a7819 */ /* 0x000fe4000001160a */
[----:B------:R-:W-:Y:S02]  /*23820*/  PRMT R0, R44, 0x7610, R0 ;  /* 0x000076102c007816 */ /* 0x000fe40000000000 */
[----:B------:R-:W-:Y:S02]  /*23830*/  LOP3.LUT R8, R8, 0xff, RZ, 0xc0, !PT ;  /* 0x000000ff08087812 */ /* 0x000fe400078ec0ff */
[----:B------:R-:W-:Y:S02]  /*23840*/  PRMT R225, R0, 0x5410, R9 ;  /* 0x0000541000e17816 */ /* 0x000fe40000000009 */
[----:B------:R-:W-:Y:S02]  /*23850*/  ISETP.GE.U32.AND P2, PT, R191, R8, PT ;  /* 0x00000008bf00720c */ /* 0x000fe40003f46070 */
[----:B------:R-:W-:Y:S01]  /*23860*/  PRMT R8, R46, 0x7610, R8 ;  /* 0x000076102e087816 */ /* 0x000fe20000000008 */
[----:B---3--:R-:W-:Y:S02]  /*23870*/  @!P0 HADD2 R98, -R7.H0_H0, -RZ.H0_H0 ;  /* 0xa00000ff07628230 */ /* 0x008fe40000000900 */
[----:B------:R-:W-:Y:S03]  /*23880*/  @!P6 HADD2 R15, -R0.H0_H0, -RZ.H0_H0 ;  /* 0xa00000ff000fe230 */ /* 0x000fe60000000900 */
[----:B------:R-:W-:Y:S01]  /*23890*/  PRMT R14, R98, 0x7610, R14 ;  /* 0x00007610620e7816 */ /* 0x000fe2000000000e */
[----:B------:R-:W-:Y:S01]  /*238a0*/  @!P0 STL.S16 [R1+0x1e4], R98 ;  /* 0x0001e46201008387 */ /* 0x000fe20000100600 */
[----:B------:R-:W-:Y:S03]  /*238b0*/  PRMT R69, R15, 0x7610, R69 ;  /* 0x000076100f457816 */ /* 0x000fe60000000045 */
[----:B------:R1:W-:Y:S01]  /*238c0*/  @!P6 STL.S16 [R1+0x1e0], R15 ;  /* 0x0001e00f0100e387 */ /* 0x0003e20000100600 */
[----:B------:R-:W-:Y:S02]  /*238d0*/  @!P0 PRMT R7, R14, 0x5410, RZ ;  /* 0x000054100e078816 */ /* 0x000fe400000000ff */
[----:B------:R-:W-:Y:S01]  /*238e0*/  @!P6 PRMT R0, R69, 0x5410, RZ ;  /* 0x000054104500e816 */ /* 0x000fe200000000ff */
[----:B------:R3:W3:Y:S01]  /*238f0*/  LDL.S16 R14, [R1+0x190] ;  /* 0x00019000010e7983 */ /* 0x0006e20000100600 */
[----:B------:R-:W-:Y:S02]  /*23900*/  ISETP.GE.U32.AND P0, PT, R191, R10, PT ;  /* 0x0000000abf00720c */ /* 0x000fe40003f06070 */
[----:B------:R-:W-:Y:S01]  /*23910*/  PRMT R10, R46, 0x7632, R10 ;  /* 0x000076322e0a7816 */ /* 0x000fe2000000000a */
[----:B------:R2:W-:Y:S01]  /*23920*/  ST.E.U16 [R20.64+0x10], R7 ;  /* 0x0000100714007985 */ /* 0x0005e2000c101504 */
[----:B------:R-:W-:Y:S02]  /*23930*/  @!P1 HADD2 R68, -R9.H0_H0, -RZ.H0_H0 ;  /* 0xa00000ff09449230 */ /* 0x000fe40000000900 */
[----:B------:R-:W-:Y:S01]  /*23940*/  PRMT R244, R8, 0x5410, R10 ;  /* 0x0000541008f47816 */ /* 0x000fe2000000000a */
[----:B------:R2:W-:Y:S02]  /*23950*/  ST.E.U16 [R18.64+0x10], R0 ;  /* 0x0000100012007985 */ /* 0x0005e4000c101504 */
[----:B------:R-:W-:Y:S04]  /*23960*/  PRMT R26, R68, 0x7610, R26 ;  /* 0x00007610441a7816 */ /* 0x000fe8000000001a */
[----:B------:R-:W-:Y:S02]  /*23970*/  @!P1 PRMT R9, R26, 0x5410, RZ ;  /* 0x000054101a099816 */ /* 0x000fe400000000ff */
[----:B------:R-:W-:Y:S03]  /*23980*/  MUFU.EX2 R26, R166 ;  /* 0x000000a6001a7308 */ /* 0x000fe60000000800 */
[----:B------:R-:W-:Y:S04]  /*23990*/  ST.E.U16 [R18.64+0x12], R9 ;  /* 0x0000120912007985 */ /* 0x000fe8000c101504 */
[----:B-1----:R1:W3:Y:S04]  /*239a0*/  LDL.S16 R15, [R1+0x194] ;  /* 0x00019400010f7983 */ /* 0x0022e80000100600 */
[----:B------:R-:W-:Y:S01]  /*239b0*/  @!P1 STL.S16 [R1+0x1a8], R68 ;  /* 0x0001a84401009387 */ /* 0x000fe20000100600 */
[C---:B--2---:R-:W-:Y:S02]  /*239c0*/  PRMT R7, R97.reuse, 0x7610, R7 ;  /* 0x0000761061077816 */ /* 0x044fe40000000007 */
[----:B------:R-:W-:Y:S03]  /*239d0*/  PRMT R0, R97, 0x7632, R0 ;  /* 0x0000763261007816 */ /* 0x000fe60000000000 */
[----:B------:R-:W-:Y:S01]  /*239e0*/  @!P5 HADD2 R65, -R7.H0_H0, -RZ.H0_H0 ;  /* 0xa00000ff0741d230 */ /* 0x000fe20000000900 */
[----:B------:R-:W-:Y:S01]  /*239f0*/  PRMT R248, R7, 0x5410, R0 ;  /* 0x0000541007f87816 */ /* 0x000fe20000000000 */
[----:B------:R-:W-:Y:S03]  /*23a00*/  @!P4 HADD2 R64, -R0.H0_H0, -RZ.H0_H0 ;  /* 0xa00000ff0040c230 */ /* 0x000fe60000000900 */
[----:B------:R-:W-:Y:S01]  /*23a10*/  PRMT R25, R65, 0x7610, R25 ;  /* 0x0000761041197816 */ /* 0x000fe20000000019 */
[----:B------:R-:W-:Y:S01]  /*23a20*/  @!P5 STL.S16 [R1+0x1a0], R65 ;  /* 0x0001a0410100d387 */ /* 0x000fe20000100600 */
[----:B------:R-:W-:Y:S03]  /*23a30*/  PRMT R24, R64, 0x7610, R24 ;  /* 0x0000761040187816 */ /* 0x000fe60000000018 */
[----:B------:R2:W-:Y:S01]  /*23a40*/  @!P4 STL.S16 [R1+0x19c], R64 ;  /* 0x00019c400100c387 */ /* 0x0005e20000100600 */
[----:B------:R-:W-:Y:S02]  /*23a50*/  @!P5 PRMT R7, R25, 0x5410, RZ ;  /* 0x000054101907d816 */ /* 0x000fe400000000ff */
[----:B------:R-:W-:Y:S01]  /*23a60*/  @!P4 PRMT R0, R24, 0x5410, RZ ;  /* 0x000054101800c816 */ /* 0x000fe200000000ff */
[----:B------:R-:W1:Y:S02]  /*23a70*/  MUFU.EX2 R25, R168 ;  /* 0x000000a800197308 */ /* 0x000e640000000800 */
[----:B------:R-:W-:Y:S04]  /*23a80*/  ST.E.U16 [R144.64+0x20], R7 ;  /* 0x0000200790007985 */ /* 0x000fe8000c101504 */
[----:B------:R4:W-:Y:S04]  /*23a90*/  ST.E.U16 [R144.64+0x22], R0 ;  /* 0x0000220090007985 */ /* 0x0009e8000c101504 */
[----:B------:R-:W-:Y:S01]  /*23aa0*/  MUFU.EX2 R24, R163 ;  /* 0x000000a300187308 */ /* 0x000fe20000000800 */
[----:B--2---:R-:W-:Y:S01]  /*23ab0*/  IMAD.WIDE.U32 R64, R29, -0x2daee0ad, RZ ;  /* 0xd2511f531d407825 */ /* 0x004fe200078e00ff */
[----:B-1----:R-:W-:Y:S01]  /*23ac0*/  F2FP.PACK_AB R44, R25, R26 ;  /* 0x0000001a192c723e */ /* 0x002fe200000000ff */
[----:B----4-:R-:W-:Y:S05]  /*23ad0*/  @!P2 HADD2 R31, -R8.H0_H0, -RZ.H0_H0 ;  /* 0xa00000ff081fa230 */ /* 0x010fea0000000900 */
[----:B------:R-:W-:Y:S01]  /*23ae0*/  PRMT R17, R31, 0x7610, R17 ;  /* 0x000076101f117816 */ /* 0x000fe20000000011 */
[----:B------:R-:W-:Y:S01]  /*23af0*/  @!P2 STL.S16 [R1+0x198], R31 ;  /* 0x0001981f0100a387 */ /* 0x000fe20000100600 */
[----:B------:R-:W-:Y:S02]  /*23b00*/  LOP3.LUT R0, R65, R148, R120, 0x96, !PT ;  /* 0x0000009441007212 */ /* 0x000fe400078e9678 */
[----:B------:R-:W-:Y:S02]  /*23b10*/  @!P2 PRMT R8, R17, 0x5410, RZ ;  /* 0x000054101108a816 */ /* 0x000fe400000000ff */
[----:B------:R-:W-:Y:S03]  /*23b20*/  LOP3.LUT R7, R0, 0xff, RZ, 0xc0, !PT ;  /* 0x000000ff00077812 */ /* 0x000fe600078ec0ff */
[----:B------:R-:W-:Y:S01]  /*23b30*/  ST.E.U16 [R22.64+0x20], R8 ;  /* 0x0000200816007985 */ /* 0x000fe2000c101504 */
[----:B------:R-:W-:Y:S02]  /*23b40*/  ISETP.GE.U32.AND P1, PT, R191, R7, PT ;  /* 0x00000007bf00720c */ /* 0x000fe40003f26070 */
[C---:B------:R-:W-:Y:S04]  /*23b50*/  PRMT R7, R6.reuse, 0x7632, R7 ;  /* 0x0000763206077816 */ /* 0x040fe80000000007 */
[----:B------:R-:W-:Y:S07]  /*23b60*/  PRMT R234, R6, 0x5410, R7 ;  /* 0x0000541006ea7816 */ /* 0x000fee0000000007 */
[----:B---3--:R-:W-:Y:S05]  /*23b70*/  @!P1 HADD2 R14, -R6.H0_H0, -RZ.H0_H0 ;  /* 0xa00000ff060e9230 */ /* 0x008fea0000000900 */
[----:B------:R-:W-:Y:S04]  /*23b80*/  PRMT R9, R14, 0x7610, R9 ;  /* 0x000076100e097816 */ /* 0x000fe80000000009 */
[----:B------:R-:W-:Y:S01]  /*23b90*/  @!P1 PRMT R6, R9, 0x5410, RZ ;  /* 0x0000541009069816 */ /* 0x000fe200000000ff */
[----:B------:R-:W-:Y:S05]  /*23ba0*/  @!P0 HADD2 R15, -R10.H0_H0, -RZ.H0_H0 ;  /* 0xa00000ff0a0f8230 */ /* 0x000fea0000000900 */
[----:B------:R-:W-:Y:S01]  /*23bb0*/  PRMT R11, R15, 0x7610, R11 ;  /* 0x000076100f0b7816 */ /* 0x000fe2000000000b */
[----:B------:R1:W-:Y:S03]  /*23bc0*/  @!P0 STL.S16 [R1+0x194], R15 ;  /* 0x0001940f01008387 */ /* 0x0003e60000100600 */
[----:B------:R-:W-:Y:S01]  /*23bd0*/  @!P0 PRMT R10, R11, 0x5410, RZ ;  /* 0x000054100b0a8816 */ /* 0x000fe200000000ff */
[----:B------:R2:W-:Y:S01]  /*23be0*/  @!P1 STL.S16 [R1+0x190], R14 ;  /* 0x0001900e01009387 */ /* 0x0005e20000100600 */
[----:B------:R-:W-:Y:S03]  /*23bf0*/  MUFU.EX2 R11, R112 ;  /* 0x00000070000b7308 */ /* 0x000fe60000000800 */
[----:B------:R3:W4:Y:S04]  /*23c00*/  LDL.S16 R9, [R1+0x17c] ;  /* 0x00017c0001097983 */ /* 0x0007280000100600 */
[----:B------:R3:W-:Y:S04]  /*23c10*/  ST.E.U16 [R22.64+0x22], R10 ;  /* 0x0000220a16007985 */ /* 0x0007e8000c101504 */
[----:B------:R3:W-:Y:S04]  /*23c20*/  ST.E.U16 [R20.64+0x1e], R6 ;  /* 0x00001e0614007985 */ /* 0x0007e8000c101504 */
[----:B------:R3:W4:Y:S04]  /*23c30*/  LDL.S16 R97, [R1+0x16c] ;  /* 0x00016c0001617983 */ /* 0x0007280000100600 */
[----:B------:R4:W4:Y:S01]  /*23c40*/  LDL.S16 R99, [R1+0x174] ;  /* 0x0001740001637983 */ /* 0x0009220000100600 */
[----:B-1----:R-:W-:Y:S03]  /*23c50*/  MUFU.EX2 R15, R161 ;  /* 0x000000a1000f7308 */ /* 0x002fe60000000800 */
[----:B--2---:R1:W2:Y:S07]  /*23c60*/  LDL.S16 R14, [R1+0x180] ;  /* 0x00018000010e7983 */ /* 0x0042ae0000100600 */
[----:B---3--:R-:W3:Y:S01]  /*23c70*/  MUFU.EX2 R10, R113 ;  /* 0x00000071000a7308 */ /* 0x008ee20000000800 */
[----:B------:R-:W-:Y:S04]  /*23c80*/  LOP3.LUT R6, R0, 0xffff, RZ, 0xc0, !PT ;  /* 0x0000ffff00067812 */ /* 0x000fe800078ec0ff */
[----:B------:R-:W-:Y:S04]  /*23c90*/  SHF.R.U32.HI R6, RZ, 0x8, R6 ;  /* 0x00000008ff067819 */ /* 0x000fe80000011606 */
[----:B------:R-:W-:Y:S04]  /*23ca0*/  LOP3.LUT R6, R6, 0xffff, RZ, 0xc0, !PT ;  /* 0x0000ffff06067812 */ /* 0x000fe800078ec0ff */
[C---:B------:R-:W-:Y:S02]  /*23cb0*/  ISETP.GE.U32.AND P6, PT, R191.reuse, R6, PT ;  /* 0x00000006bf00720c */ /* 0x040fe40003fc6070 */
[--C-:B------:R-:W-:Y:S02]  /*23cc0*/  SHF.R.U32.HI R6, RZ, 0x18, R0.reuse ;  /* 0x00000018ff067819 */ /* 0x100fe40000011600 */
[----:B------:R-:W-:Y:S02]  /*23cd0*/  SHF.R.U32.HI R0, RZ, 0x10, R0 ;  /* 0x00000010ff007819 */ /* 0x000fe40000011600 */
[C---:B------:R-:W-:Y:S02]  /*23ce0*/  ISETP.GE.U32.AND P0, PT, R191.reuse, R6, PT ;  /* 0x00000006bf00720c */ /* 0x040fe40003f06070 */
[----:B------:R-:W-:Y:S02]  /*23cf0*/  LOP3.LUT R6, R70, 0xff, RZ, 0xc0, !PT ;  /* 0x000000ff46067812 */ /* 0x000fe400078ec0ff */
[----:B------:R-:W-:Y:S02]  /*23d00*/  LOP3.LUT R0, R0, 0xff, RZ, 0xc0, !PT ;  /* 0x000000ff00007812 */ /* 0x000fe400078ec0ff */
[C---:B------:R-:W-:Y:S02]  /*23d10*/  ISETP.GE.U32.AND P1, PT, R191.reuse, R6, PT ;  /* 0x00000006bf00720c */ /* 0x040fe40003f26070 */
[--C-:B------:R-:W-:Y:S02]  /*23d20*/  SHF.R.U32.HI R6, RZ, 0x10, R70.reuse ;  /* 0x00000010ff067819 */ /* 0x100fe40000011646 */
[C---:B------:R-:W-:Y:S02]  /*23d30*/  ISETP.GE.U32.AND P2, PT, R191.reuse, R0, PT ;  /* 0x00000000bf00720c */ /* 0x040fe40003f46070 */
[----:B------:R-:W-:Y:S02]  /*23d40*/  LOP3.LUT R6, R6, 0xff, RZ, 0xc0, !PT ;  /* 0x000000ff06067812 */ /* 0x000fe400078ec0ff */
[----:B------:R-:W-:Y:S02]  /*23d50*/  LOP3.LUT R0, R70, 0xffff, RZ, 0xc0, !PT ;  /* 0x0000ffff46007812 */ /* 0x000fe400078ec0ff */
[C---:B------:R-:W-:Y:S02]  /*23d60*/  ISETP.GE.U32.AND P5, PT, R191.reuse, R6, PT ;  /* 0x00000006bf00720c */ /* 0x040fe40003fa6070 */
[----:B------:R-:W-:Y:S02]  /*23d70*/  SHF.R.U32.HI R6, RZ, 0x18, R70 ;  /* 0x00000018ff067819 */ /* 0x000fe40000011646 */
[----:B------:R-:W-:Y:S02]  /*23d80*/  SHF.R.U32.HI R0, RZ, 0x8, R0 ;  /* 0x00000008ff007819 */ /* 0x000fe40000011600 */
[C---:B------:R-:W-:Y:S02]  /*23d90*/  ISETP.GE.U32.AND P4, PT, R191.reuse, R6, PT ;  /* 0x00000006bf00720c */ /* 0x040fe40003f86070 */
[----:B------:R-:W-:Y:S02]  /*23da0*/  LOP3.LUT R6, R64, 0xff, RZ, 0xc0, !PT ;  /* 0x000000ff40067812 */ /* 0x000fe400078ec0ff */
[----:B------:R-:W-:Y:S02]  /*23db0*/  LOP3.LUT R0, R0, 0xffff, RZ, 0xc0, !PT ;  /* 0x0000ffff00007812 */ /* 0x000fe400078ec0ff */
[----:B------:R-:W-:Y:S02]  /*23dc0*/  ISETP.GE.U32.AND P3, PT, R191, R6, PT ;  /* 0x00000006bf00720c */ /* 0x000fe40003f66070 */
[----:B------:R-:W-:Y:S02]  /*23dd0*/  PRMT R6, R35, 0x7610, R6 ;  /* 0x0000761023067816 */ /* 0x000fe40000000006 */
[----:B---3--:R-:W-:Y:S03]  /*23de0*/  F2FP.PACK_AB R133, R10, R11 ;  /* 0x0000000b0a85723e */ /* 0x008fe600000000ff */
[----:B----4-:R-:W-:Y:S05]  /*23df0*/  @!P2 HADD2 R9, -R6.H0_H0, -RZ.H0_H0 ;  /* 0xa00000ff0609a230 */ /* 0x010fea0000000900 */
[----:B------:R-:W-:Y:S01]  /*23e00*/  PRMT R63, R9, 0x7610, R63 ;  /* 0x00007610093f7816 */ /* 0x000fe2000000003f */
[----:B--2---:R-:W-:Y:S05]  /*23e10*/  @!P6 HADD2 R14, -R7.H0_H0, -RZ.H0_H0 ;  /* 0xa00000ff070ee230 */ /* 0x004fea0000000900 */
[----:B------:R-:W-:Y:S01]  /*23e20*/  PRMT R8, R14, 0x7610, R8 ;  /* 0x000076100e087816 */ /* 0x000fe20000000008 */
[----:B------:R2:W-:Y:S03]  /*23e30*/  @!P6 STL.S16 [R1+0x180], R14 ;  /* 0x0001800e0100e387 */ /* 0x0005e60000100600 */
[----:B------:R-:W-:Y:S01]  /*23e40*/  @!P6 PRMT R7, R8, 0x5410, RZ ;  /* 0x000054100807e816 */ /* 0x000fe200000000ff */
[----:B------:R1:W3:Y:S01]  /*23e50*/  LDL.S16 R17, [R1+0x170] ;  /* 0x0001700001117983 */ /* 0x0002e20000100600 */
[----:B------:R-:W-:Y:S02]  /*23e60*/  ISETP.GE.U32.AND P6, PT, R191, R0, PT ;  /* 0x00000000bf00720c */ /* 0x000fe40003fc6070 */
[----:B------:R-:W-:Y:S01]  /*23e70*/  LOP3.LUT R0, R64, 0xffff, RZ, 0xc0, !PT ;  /* 0x0000ffff40007812 */ /* 0x000fe200078ec0ff */
[----:B------:R1:W4:Y:S03]  /*23e80*/  LDL.S16 R98, [R1+0x154] ;  /* 0x0001540001627983 */ /* 0x0003260000100600 */
[--C-:B------:R-:W-:Y:S01]  /*23e90*/  SHF.R.U32.HI R8, RZ, 0x8, R0.reuse ;  /* 0x00000008ff087819 */ /* 0x100fe20000011600 */
[----:B------:R1:W-:Y:S01]  /*23ea0*/  @!P2 STL.S16 [R1+0x17c], R9 ;  /* 0x00017c090100a387 */ /* 0x0003e20000100600 */
[----:B------:R-:W-:Y:S02]  /*23eb0*/  PRMT R0, R35, 0x7632, R0 ;  /* 0x0000763223007816 */ /* 0x000fe40000000000 */
[----:B------:R-:W-:Y:S01]  /*23ec0*/  LOP3.LUT R8, R8, 0xffff, RZ, 0xc0, !PT ;  /* 0x0000ffff08087812 */ /* 0x000fe200078ec0ff */
[----:B------:R3:W4:Y:S01]  /*23ed0*/  LDL.S16 R69, [R1+0x150] ;  /* 0x0001500001457983 */ /* 0x0007220000100600 */
[----:B------:R-:W-:Y:S01]  /*23ee0*/  PRMT R168, R6, 0x5410, R0 ;  /* 0x0000541006a87816 */ /* 0x000fe20000000000 */
[----:B------:R-:W-:Y:S01]  /*23ef0*/  @!P0 HADD2 R97, -R0.H0_H0, -RZ.H0_H0 ;  /* 0xa00000ff00618230 */ /* 0x000fe20000000900 */
[----:B------:R-:W-:Y:S01]  /*23f00*/  @!P2 PRMT R6, R63, 0x5410, RZ ;  /* 0x000054103f06a816 */ /* 0x000fe200000000ff */
[----:B------:R3:W4:Y:S01]  /*23f10*/  LDL.S16 R68, [R1+0x144] ;  /* 0x0001440001447983 */ /* 0x0007220000100600 */
[----:B------:R-:W-:Y:S02]  /*23f20*/  ISETP.GE.U32.AND P2, PT, R191, R8, PT ;  /* 0x00000008bf00720c */ /* 0x000fe40003f46070 */
[----:B------:R-:W-:Y:S01]  /*23f30*/  PRMT R96, R97, 0x7610, R96 ;  /* 0x0000761061607816 */ /* 0x000fe20000000060 */
[----:B------:R3:W4:Y:S01]  /*23f40*/  LDL.S16 R63, [R1+0x140] ;  /* 0x00014000013f7983 */ /* 0x0007220000100600 */
[----:B------:R-:W-:Y:S01]  /*23f50*/  SHF.R.U32.HI R8, RZ, 0x10, R64 ;  /* 0x00000010ff087819 */ /* 0x000fe20000011640 */
[----:B--2---:R-:W2:Y:S01]  /*23f60*/  MUFU.EX2 R14, R162 ;  /* 0x000000a2000e7308 */ /* 0x004ea20000000800 */
[----:B------:R-:W-:Y:S01]  /*23f70*/  @!P0 PRMT R0, R96, 0x5410, RZ ;  /* 0x0000541060008816 */ /* 0x000fe200000000ff */
[----:B------:R2:W-:Y:S01]  /*23f80*/  ST.E.U16 [R20.64+0x20], R7 ;  /* 0x0000200714007985 */ /* 0x0005e2000c101504 */
[----:B------:R-:W-:Y:S01]  /*23f90*/  LOP3.LUT R8, R8, 0xff, RZ, 0xc0, !PT ;  /* 0x000000ff08087812 */ /* 0x000fe200078ec0ff */
[----:B------:R-:W-:Y:S01]  /*23fa0*/  IMAD.MOV.U32 R96, RZ, RZ, R106 ;  /* 0x000000ffff607224 */ /* 0x000fe200078e006a */
[----:B------:R-:W-:Y:S01]  /*23fb0*/  PRMT R35, R34, 0x7632, R35 ;  /* 0x0000763222237816 */ /* 0x000fe20000000023 */
[----:B------:R2:W-:Y:S04]  /*23fc0*/  ST.E.U16 [R18.64+0x20], R6 ;  /* 0x0000200612007985 */ /* 0x0005e8000c101504 */
[----:B------:R2:W-:Y:S01]  /*23fd0*/  ST.E.U16 [R18.64+0x22], R0 ;  /* 0x0000220012007985 */ /* 0x0005e2000c101504 */
[----:B-1----:R-:W-:Y:S02]  /*23fe0*/  FADD.FTZ R9, R11, R27 ;  /* 0x0000001b0b097221 */ /* 0x002fe40000010000 */
[----:B------:R-:W-:Y:S02]  /*23ff0*/  MUFU.EX2 R11, R126 ;  /* 0x0000007e000b7308 */ /* 0x000fe40000000800 */
[--C-:B------:R-:W-:Y:S01]  /*24000*/  FADD.FTZ R31, R10, R9.reuse ;  /* 0x000000090a1f7221 */ /* 0x100fe20000010000 */
[C---:B------:R-:W-:Y:S02]  /*24010*/  PRMT R9, R54.reuse, 0x7632, R9 ;  /* 0x0000763236097816 */ /* 0x040fe40000000009 */
[----:B--2---:R-:W-:Y:S04]  /*24020*/  PRMT R7, R54, 0x7610, R7 ;  /* 0x0000761036077816 */ /* 0x004fe80000000007 */
[----:B------:R-:W-:Y:S01]  /*24030*/  PRMT R235, R7, 0x5410, R9 ;  /* 0x0000541007eb7816 */ /* 0x000fe20000000009 */
[----:B------:R-:W-:Y:S01]  /*24040*/  @!P1 HADD2 R99, -R7.H0_H0, -RZ.H0_H0 ;  /* 0xa00000ff07639230 */ /* 0x000fe20000000900 */
[----:B------:R-:W-:Y:S02]  /*24050*/  SHF.R.U32.HI R6, RZ, 0x18, R64 ;  /* 0x00000018ff067819 */ /* 0x000fe40000011640 */
[C---:B------:R-:W-:Y:S02]  /*24060*/  PRMT R0, R4.reuse, 0x7632, R0 ;  /* 0x0000763204007816 */ /* 0x040fe40000000000 */
[----:B------:R-:W-:Y:S01]  /*24070*/  PRMT R10, R99, 0x7610, R10 ;  /* 0x00007610630a7816 */ /* 0x000fe2000000000a */
[----:B------:R-:W-:Y:S01]  /*24080*/  @!P1 STL.S16 [R1+0x174], R99 ;  /* 0x0001746301009387 */ /* 0x000fe20000100600 */
[----:B------:R-:W-:Y:S02]  /*24090*/  PRMT R166, R4, 0x5410, R0 ;  /* 0x0000541004a67816 */ /* 0x000fe40000000000 */
[----:B------:R-:W-:Y:S01]  /*240a0*/  @!P1 PRMT R7, R10, 0x5410, RZ ;  /* 0x000054100a079816 */ /* 0x000fe200000000ff */
[----:B------:R1:W-:Y:S01]  /*240b0*/  @!P0 STL.S16 [R1+0x16c], R97 ;  /* 0x00016c6101008387 */ /* 0x0003e20000100600 */
[----:B------:R-:W-:Y:S01]  /*240c0*/  ISETP.GE.U32.AND P1, PT, R191, R8, PT ;  /* 0x00000008bf00720c */ /* 0x000fe20003f26070 */
[----:B------:R2:W2:Y:S01]  /*240d0*/  MUFU.EX2 R10, R127 ;  /* 0x0000007f000a7308 */ /* 0x0004a20000000800 */
[----:B------:R-:W-:Y:S01]  /*240e0*/  PRMT R8, R45, 0x7610, R8 ;  /* 0x000076102d087816 */ /* 0x000fe20000000008 */
[----:B------:R2:W-:Y:S01]  /*240f0*/  ST.E.U16 [R144.64+0x30], R7 ;  /* 0x0000300790007985 */ /* 0x0005e2000c101504 */
[----:B------:R-:W-:Y:S02]  /*24100*/  ISETP.GE.U32.AND P0, PT, R191, R6, PT ;  /* 0x00000006bf00720c */ /* 0x000fe40003f06070 */
[----:B------:R-:W-:Y:S04]  /*24110*/  PRMT R6, R45, 0x7632, R6 ;  /* 0x000076322d067816 */ /* 0x000fe80000000006 */
[----:B------:R-:W-:Y:S01]  /*24120*/  PRMT R231, R8, 0x5410, R6 ;  /* 0x0000541008e77816 */ /* 0x000fe20000000006 */
[----:B-1----:R-:W-:Y:S01]  /*24130*/  IMAD.MOV.U32 R97, RZ, RZ, R107 ;  /* 0x000000ffff617224 */ /* 0x002fe200078e006b */
[----:B--2---:R-:W-:Y:S02]  /*24140*/  F2FP.PACK_AB R127, R14, R15 ;  /* 0x0000000f0e7f723e */ /* 0x004fe400000000ff */
[----:B------:R-:W-:Y:S01]  /*24150*/  F2FP.PACK_AB R126, R10, R11 ;  /* 0x0000000b0a7e723e */ /* 0x000fe200000000ff */
[----:B------:R-:W-:Y:S02]  /*24160*/  FADD.FTZ R7, R15, R16 ;  /* 0x000000100f077221 */ /* 0x000fe40000010000 */
[----:B------:R-:W-:Y:S01]  /*24170*/  MUFU.EX2 R16, R119 ;  /* 0x0000007700107308 */ /* 0x000fe20000000800 */
[----:B---3--:R-:W-:Y:S02]  /*24180*/  @!P6 HADD2 R17, -R9.H0_H0, -RZ.H0_H0 ;  /* 0xa00000ff0911e230 */ /* 0x008fe40000000900 */
[----:B----4-:R-:W-:Y:S03]  /*24190*/  @!P5 HADD2 R98, -R8.H0_H0, -RZ.H0_H0 ;  /* 0xa00000ff0862d230 */ /* 0x010fe60000000900 */
[----:B------:R-:W-:Y:S01]  /*241a0*/  PRMT R27, R17, 0x7610, R27 ;  /* 0x00007610111b7816 */ /* 0x000fe2000000001b */
[----:B------:R1:W-:Y:S03]  /*241b0*/  @!P6 STL.S16 [R1+0x170], R17 ;  /* 0x000170110100e387 */ /* 0x0003e60000100600 */
[----:B------:R-:W-:Y:S01]  /*241c0*/  @!P6 PRMT R9, R27, 0x5410, RZ ;  /* 0x000054101b09e816 */ /* 0x000fe200000000ff */
[----:B------:R-:W-:Y:S01]  /*241d0*/  @!P5 STL.S16 [R1+0x154], R98 ;  /* 0x000154620100d387 */ /* 0x000fe20000100600 */
[----:B------:R-:W-:Y:S01]  /*241e0*/  PRMT R61, R98, 0x7610, R61 ;  /* 0x00007610623d7816 */ /* 0x000fe2000000003d */
[----:B------:R-:W-:Y:S01]  /*241f0*/  @!P4 HADD2 R69, -R6.H0_H0, -RZ.H0_H0 ;  /* 0xa00000ff0645c230 */ /* 0x000fe20000000900 */
[----:B------:R-:W-:Y:S01]  /*24200*/  FADD.FTZ R27, R14, R7 ;  /* 0x000000070e1b7221 */ /* 0x000fe20000010000 */
[----:B------:R-:W-:Y:S01]  /*24210*/  ST.E.U16 [R144.64+0x32], R9 ;  /* 0x0000320990007985 */ /* 0x000fe2000c101504 */
[----:B------:R-:W-:Y:S01]  /*24220*/  @!P5 PRMT R8, R61, 0x5410, RZ ;  /* 0x000054103d08d816 */ /* 0x000fe200000000ff */
[----:B------:R-:W-:Y:S01]  /*24230*/  @!P3 HADD2 R68, -R4.H0_H0, -RZ.H0_H0 ;  /* 0xa00000ff0444b230 */ /* 0x000fe20000000900 */
[----:B------:R-:W-:Y:S01]  /*24240*/  PRMT R29, R69, 0x7610, R29 ;  /* 0x00007610451d7816 */ /* 0x000fe2000000001d */
[----:B------:R-:W-:Y:S01]  /*24250*/  @!P4 STL.S16 [R1+0x150], R69 ;  /* 0x000150450100c387 */ /* 0x000fe20000100600 */
[----:B------:R-:W-:Y:S01]  /*24260*/  FADD.FTZ R7, R26, R30 ;  /* 0x0000001e1a077221 */ /* 0x000fe20000010000 */
[----:B------:R-:W-:Y:S01]  /*24270*/  @!P2 HADD2 R63, -R0.H0_H0, -RZ.H0_H0 ;  /* 0xa00000ff003fa230 */ /* 0x000fe20000000900 */
[----:B------:R-:W-:Y:S01]  /*24280*/  @!P4 PRMT R6, R29, 0x5410, RZ ;  /* 0x000054101d06c816 */ /* 0x000fe200000000ff */
[----:B------:R-:W-:Y:S01]  /*24290*/  @!P3 STL.S16 [R1+0x144], R68 ;  /* 0x000144440100b387 */ /* 0x000fe20000100600 */
[----:B------:R-:W-:Y:S01]  /*242a0*/  PRMT R55, R68, 0x7610, R55 ;  /* 0x0000761044377816 */ /* 0x000fe20000000037 */
[----:B------:R-:W-:Y:S01]  /*242b0*/  FADD.FTZ R25, R25, R7 ;  /* 0x0000000719197221 */ /* 0x000fe20000010000 */
[----:B------:R-:W-:Y:S01]  /*242c0*/  PRMT R32, R63, 0x7610, R32 ;  /* 0x000076103f207816 */ /* 0x000fe20000000020 */
[----:B------:R-:W-:Y:S01]  /*242d0*/  @!P2 STL.S16 [R1+0x140], R63 ;  /* 0x0001403f0100a387 */ /* 0x000fe20000100600 */
[----:B------:R-:W-:Y:S02]  /*242e0*/  @!P3 PRMT R4, R55, 0x5410, RZ ;  /* 0x000054103704b816 */ /* 0x000fe400000000ff */
[----:B------:R-:W-:Y:S01]  /*242f0*/  @!P2 PRMT R0, R32, 0x5410, RZ ;  /* 0x000054102000a816 */ /* 0x000fe200000000ff */
[----:B------:R2:W3:Y:S01]  /*24300*/  LDL.S16 R54, [R1+0x168] ;  /* 0x0001680001367983 */ /* 0x0004e20000100600 */
[----:B-1----:R-:W1:Y:S03]  /*24310*/  MUFU.EX2 R17, R118 ;  /* 0x0000007600117308 */ /* 0x002e660000000800 */
[----:B------:R2:W4:Y:S04]  /*24320*/  LDL.S16 R26, [R1+0x18c] ;  /* 0x00018c00011a7983 */ /* 0x0005280000100600 */
[----:B------:R2:W2:Y:S04]  /*24330*/  LDL.S16 R32, [R1+0x1bc] ;  /* 0x0001bc0001207983 */ /* 0x0004a80000100600 */
[----:B------:R1:W-:Y:S04]  /*24340*/  ST.E.U16 [R22.64+0x32], R6 ;  /* 0x0000320616007985 */ /* 0x0003e8000c101504 */
[----:B------:R1:W-:Y:S04]  /*24350*/  ST.E.U16 [R22.64+0x30], R8 ;  /* 0x0000300816007985 */ /* 0x0003e8000c101504 */
[----:B------:R1:W-:Y:S04]  /*24360*/  ST.E.U16 [R20.64+0x2e], R4 ;  /* 0x00002e0414007985 */ /* 0x0003e8000c101504 */
[----:B------:R1:W-:Y:S02]  /*24370*/  ST.E.U16 [R20.64+0x30], R0 ;  /* 0x0000300014007985 */ /* 0x0003e4000c101504 */
[----:B-1----:R-:W-:Y:S01]  /*24380*/  F2FP.PACK_AB R46, R16, R17 ;  /* 0x00000011102e723e */ /* 0x002fe200000000ff */
[----:B------:R-:W-:Y:S02]  /*24390*/  FADD.FTZ R6, R11, R28 ;  /* 0x0000001c0b067221 */ /* 0x000fe40000010000 */
[----:B------:R-:W-:Y:S01]  /*243a0*/  IMAD.WIDE.U32 R28, R43, -0x326172a9, RZ ;  /* 0xcd9e8d572b1c7825 */ /* 0x000fe200078e00ff */
[----:B------:R-:W1:Y:S03]  /*243b0*/  MUFU.EX2 R8, R170 ;  /* 0x000000aa00087308 */ /* 0x000e660000000800 */
[----:B------:R-:W-:Y:S01]  /*243c0*/  FADD.FTZ R30, R10, R6 ;  /* 0x000000060a1e7221 */ /* 0x000fe20000010000 */
[----:B------:R-:W-:Y:S02]  /*243d0*/  LOP3.LUT R6, R29, R240, R96, 0x96, !PT ;  /* 0x000000f01d067212 */ /* 0x000fe400078e9660 */
[----:B------:R-:W-:Y:S02]  /*243e0*/  PRMT R4, R33, 0x7610, R4 ;  /* 0x0000761021047816 */ /* 0x000fe40000000004 */
[----:B------:R-:W-:Y:S01]  /*243f0*/  LOP3.LUT R9, R49, R239, R28, 0x96, !PT ;  /* 0x000000ef31097212 */ /* 0x000fe200078e961c */
[----:B------:R-:W-:Y:S04]  /*24400*/  IMAD.WIDE.U32 R6, R6, -0x2daee0ad, RZ ;  /* 0xd2511f5306067825 */ /* 0x000fe800078e00ff */
[----:B------:R-:W-:Y:S01]  /*24410*/  IMAD.WIDE.U32 R14, R9, -0x2daee0ad, RZ ;  /* 0xd2511f53090e7825 */ /* 0x000fe200078e00ff */
[----:B------:R-:W-:Y:S03]  /*24420*/  LOP3.LUT R0, R7, R241, R82, 0x96, !PT ;  /* 0x000000f107007212 */ /* 0x000fe600078e9652 */
[----:B------:R-:W-:Y:S01]  /*24430*/  FADD.FTZ R7, R24, R27 ;  /* 0x0000001b18077221 */ /* 0x000fe20000010000 */
[----:B------:R-:W-:Y:S01]  /*24440*/  LOP3.LUT R15, R15, R242, R6, 0x96, !PT ;  /* 0x000000f20f0f7212 */ /* 0x000fe200078e9606 */
[----:B------:R-:W-:Y:S01]  /*24450*/  IMAD.WIDE.U32 R10, R0, -0x326172a9, RZ ;  /* 0xcd9e8d57000a7825 */ /* 0x000fe200078e00ff */
[----:B------:R-:W-:Y:S03]  /*24460*/  PRMT R0, R33, 0x7632, R0 ;  /* 0x0000763221007816 */ /* 0x000fe60000000000 */
[----:B------:R-:W-:Y:S01]  /*24470*/  FADD.FTZ R6, R17, R31 ;  /* 0x0000001f11067221 */ /* 0x000fe20000010000 */
[----:B------:R-:W-:Y:S01]  /*24480*/  PRMT R163, R4, 0x5410, R0 ;  /* 0x0000541004a37816 */ /* 0x000fe20000000000 */
[C---:B-1----:R-:W-:Y:S01]  /*24490*/  FADD.FTZ R27, R8.reuse, R7 ;  /* 0x00000007081b7221 */ /* 0x042fe20000010000 */
[----:B------:R-:W-:Y:S01]  /*244a0*/  F2FP.PACK_AB R115, R8, R24 ;  /* 0x000000180873723e */ /* 0x000fe200000000ff */
[----:B------:R-:W-:Y:S01]  /*244b0*/  FADD.FTZ R17, R16, R6 ;  /* 0x0000000610117221 */ /* 0x000fe20000010000 */
[----:B------:R-:W-:Y:S01]  /*244c0*/  LOP3.LUT R6, R11, R233, R48, 0x96, !PT ;  /* 0x000000e90b067212 */ /* 0x000fe200078e9630 */
[----:B------:R-:W-:Y:S10]  /*244d0*/  MUFU.EX2 R16, R175 ;  /* 0x000000af00107308 */ /* 0x000ff40000000800 */
[----:B------:R-:W1:Y:S01]  /*244e0*/  MUFU.EX2 R11, R167 ;  /* 0x000000a7000b7308 */ /* 0x000e620000000800 */
[----:B---3--:R-:W-:Y:S02]  /*244f0*/  @!P1 HADD2 R54, -R4.H0_H0, -RZ.H0_H0 ;  /* 0xa00000ff04369230 */ /* 0x008fe40000000900 */
[----:B----4-:R-:W-:Y:S03]  /*24500*/  @!P0 HADD2 R26, -R0.H0_H0, -RZ.H0_H0 ;  /* 0xa00000ff001a8230 */ /* 0x010fe60000000900 */
[----:B------:R-:W-:Y:S01]  /*24510*/  PRMT R9, R54, 0x7610, R9 ;  /* 0x0000761036097816 */ /* 0x000fe20000000009 */
[----:B------:R-:W-:Y:S03]  /*24520*/  @!P1 STL.S16 [R1+0x168], R54 ;  /* 0x0001683601009387 */ /* 0x000fe60000100600 */
[----:B------:R-:W-:Y:S01]  /*24530*/  @!P1 PRMT R4, R9, 0x5410, RZ ;  /* 0x0000541009049816 */ /* 0x000fe200000000ff */
[----:B------:R-:W-:Y:S01]  /*24540*/  IMAD.WIDE.U32 R8, R6, -0x2daee0ad, RZ ;  /* 0xd2511f5306087825 */ /* 0x000fe200078e00ff */
[----:B------:R3:W4:Y:S03]  /*24550*/  LDL.S16 R24, [R1+0x1b8] ;  /* 0x0001b80001187983 */ /* 0x0007260000100600 */
[----:B------:R-:W-:Y:S01]  /*24560*/  IMAD.WIDE.U32 R6, R15, -0x326172a9, RZ ;  /* 0xcd9e8d570f067825 */ /* 0x000fe200078e00ff */
[--C-:B------:R-:W-:Y:S01]  /*24570*/  LOP3.LUT R9, R9, R251, R14.reuse, 0x96, !PT ;  /* 0x000000fb09097212 */ /* 0x100fe200078e960e */
[----:B------:R2:W-:Y:S01]  /*24580*/  ST.E.U16 [R18.64+0x30], R4 ;  /* 0x0000300412007985 */ /* 0x0005e2000c101504 */
[----:B------:R-:W-:Y:S02]  /*24590*/  PRMT R14, R26, 0x7610, R14 ;  /* 0x000076101a0e7816 */ /* 0x000fe4000000000e */
[----:B------:R-:W-:Y:S01]  /*245a0*/  LOP3.LUT R7, R7, R249, R10, 0x96, !PT ;  /* 0x000000f907077212 */ /* 0x000fe200078e960a */
[----:B------:R-:W-:Y:S01]  /*245b0*/  @!P0 STL.S16 [R1+0x18c], R26 ;  /* 0x00018c1a01008387 */ /* 0x000fe20000100600 */
[----:B------:R-:W-:Y:S01]  /*245c0*/  @!P0 PRMT R0, R14, 0x5410, RZ ;  /* 0x000054100e008816 */ /* 0x000fe200000000ff */
[----:B------:R-:W-:Y:S01]  /*245d0*/  IMAD.WIDE.U32 R106, R9, -0x326172a9, RZ ;  /* 0xcd9e8d57096a7825 */ /* 0x000fe200078e00ff */
[----:B------:R3:W3:Y:S03]  /*245e0*/  MUFU.EX2 R14, R165 ;  /* 0x000000a5000e7308 */ /* 0x0006e60000000800 */
[----:B------:R3:W-:Y:S01]  /*245f0*/  ST.E.U16 [R18.64+0x32], R0 ;  /* 0x0000320012007985 */ /* 0x0007e2000c101504 */
[----:B------:R-:W-:Y:S01]  /*24600*/  LOP3.LUT R31, R107, R245, R6, 0x96, !PT ;  /* 0x000000f56b1f7212 */ /* 0x000fe200078e9606 */
[----:B------:R-:W-:Y:S04]  /*24610*/  IMAD.WIDE.U32 R130, R7, -0x2daee0ad, RZ ;  /* 0xd2511f5307827825 */ /* 0x000fe800078e00ff */
[----:B-1----:R-:W-:Y:S01]  /*24620*/  FADD.FTZ R6, R11, R30 ;  /* 0x0000001e0b067221 */ /* 0x002fe20000010000 */
[----:B------:R-:W-:Y:S02]  /*24630*/  LOP3.LUT R7, R131, R243, R8, 0x96, !PT ;  /* 0x000000f383077212 */ /* 0x000fe400078e9608 */
[----:B------:R-:W1:Y:S03]  /*24640*/  MUFU.EX2 R8, R177 ;  /* 0x000000b100087308 */ /* 0x000e660000000800 */
[----:B------:R-:W-:Y:S07]  /*24650*/  IMAD.WIDE.U32 R68, R7, -0x326172a9, RZ ;  /* 0xcd9e8d5707447825 */ /* 0x000fee00078e00ff */
[----:B--2---:R-:W2:Y:S01]  /*24660*/  MUFU.EX2 R4, R169 ;  /* 0x000000a900047308 */ /* 0x004ea20000000800 */
[----:B---3--:R-:W-:Y:S01]  /*24670*/  PRMT R165, R34, 0x5410, R35 ;  /* 0x0000541022a57816 */ /* 0x008fe20000000023 */
[----:B------:R-:W-:Y:S01]  /*24680*/  FADD.FTZ R15, R14, R17 ;  /* 0x000000110e0f7221 */ /* 0x000fe20000010000 */
[----:B------:R-:W-:Y:S07]  /*24690*/  LOP3.LUT R0, R69, R199, R106, 0x96, !PT ;  /* 0x000000c745007212 */ /* 0x000fee00078e966a */
[----:B------:R-:W3:Y:S01]  /*246a0*/  MUFU.EX2 R7, R186 ;  /* 0x000000ba00077308 */ /* 0x000ee20000000800 */
[----:B-1----:R-:W-:Y:S01]  /*246b0*/  FADD.FTZ R9, R8, R25 ;  /* 0x0000001908097221 */ /* 0x002fe20000010000 */
[C---:B--2---:R-:W-:Y:S01]  /*246c0*/  F2FP.PACK_AB R114, R4.reuse, R11 ;  /* 0x0000000b0472723e */ /* 0x044fe200000000ff */
[--C-:B------:R-:W-:Y:S01]  /*246d0*/  FADD.FTZ R26, R4, R6.reuse ;  /* 0x00000006041a7221 */ /* 0x100fe20000010000 */
[----:B------:R-:W-:Y:S02]  /*246e0*/  LOP3.LUT R4, R0, 0xff, RZ, 0xc0, !PT ;  /* 0x000000ff00047812 */ /* 0x000fe400078ec0ff */
[C---:B------:R-:W-:Y:S02]  /*246f0*/  PRMT R6, R42.reuse, 0x7610, R6 ;  /* 0x000076102a067816 */ /* 0x040fe40000000006 */
[----:B------:R-:W-:Y:S02]  /*24700*/  ISETP.GE.U32.AND P0, PT, R191, R4, PT ;  /* 0x00000004bf00720c */ /* 0x000fe40003f06070 */
[----:B------:R-:W-:Y:S02]  /*24710*/  PRMT R4, R42, 0x7632, R4 ;  /* 0x000076322a047816 */ /* 0x000fe40000000004 */
[C---:B---3--:R-:W-:Y:S01]  /*24720*/  F2FP.PACK_AB R45, R7.reuse, R8 ;  /* 0x00000008072d723e */ /* 0x048fe200000000ff */
[----:B------:R-:W-:Y:S01]  /*24730*/  FADD.FTZ R25, R7, R9 ;  /* 0x0000000907197221 */ /* 0x000fe20000010000 */
[----:B------:R-:W-:Y:S01]  /*24740*/  PRMT R170, R6, 0x5410, R4 ;  /* 0x0000541006aa7816 */ /* 0x000fe20000000004 */
[----:B------:R-:W1:Y:S01]  /*24750*/  MUFU.EX2 R8, R164 ;  /* 0x000000a400087308 */ /* 0x000e620000000800 */
[----:B------:R-:W-:Y:S01]  /*24760*/  LOP3.LUT R7, R41, R239, R28, 0x96, !PT ;  /* 0x000000ef29077212 */ /* 0x000fe200078e961c */
[----:B------:R-:W-:Y:S04]  /*24770*/  IMAD.MOV.U32 R186, RZ, RZ, R135 ;  /* 0x000000ffffba7224 */ /* 0x000fe800078e0087 */
[----:B------:R-:W-:Y:S04]  /*24780*/  @!P0 HADD2 R32, -R6.H0_H0, -RZ.H0_H0 ;  /* 0xa00000ff06208230 */ /* 0x000fe80000000900 */
[----:B------:R-:W2:Y:S01]  /*24790*/  MUFU.EX2 R9, R176 ;  /* 0x000000b000097308 */ /* 0x000ea20000000800 */
[----:B------:R-:W-:Y:S01]  /*247a0*/  PRMT R11, R32, 0x7610, R11 ;  /* 0x00007610200b7816 */ /* 0x000fe2000000000b */
[----:B------:R3:W-:Y:S03]  /*247b0*/  @!P0 STL.S16 [R1+0x1bc], R32 ;  /* 0x0001bc2001008387 */ /* 0x0007e60000100600 */
[----:B------:R-:W-:Y:S01]  /*247c0*/  @!P0 PRMT R6, R11, 0x5410, RZ ;  /* 0x000054100b068816 */ /* 0x000fe200000000ff */
[----:B------:R4:W4:Y:S04]  /*247d0*/  LDL.S16 R33, [R1+0x1b4] ;  /* 0x0001b40001217983 */ /* 0x0009280000100600 */
[----:B------:R3:W-:Y:S01]  /*247e0*/  ST.E.U16 [R144.64+0x40], R6 ;  /* 0x0000400690007985 */ /* 0x0007e2000c101504 */
[----:B-1----:R-:W-:Y:S02]  /*247f0*/  F2FP.PACK_AB R112, R8, R14 ;  /* 0x0000000e0870723e */ /* 0x002fe400000000ff */
[----:B--2---:R-:W-:Y:S01]  /*24800*/  F2FP.PACK_AB R113, R9, R16 ;  /* 0x000000100971723e */ /* 0x004fe200000000ff */
[----:B---3--:R1:W2:Y:S01]  /*24810*/  LDL.S16 R32, [R1+0x1b0] ;  /* 0x0001b00001207983 */ /* 0x0082a20000100600 */
[----:B------:R-:W-:Y:S04]  /*24820*/  LOP3.LUT R6, R0, 0xffff, RZ, 0xc0, !PT ;  /* 0x0000ffff00067812 */ /* 0x000fe800078ec0ff */
[----:B------:R-:W-:Y:S04]  /*24830*/  SHF.R.U32.HI R6, RZ, 0x8, R6 ;  /* 0x00000008ff067819 */ /* 0x000fe80000011606 */
[----:B------:R-:W-:Y:S04]  /*24840*/  LOP3.LUT R6, R6, 0xffff, RZ, 0xc0, !PT ;  /* 0x0000ffff06067812 */ /* 0x000fe800078ec0ff */
[C---:B------:R-:W-:Y:S02]  /*24850*/  ISETP.GE.U32.AND P2, PT, R191.reuse, R6, PT ;  /* 0x00000006bf00720c */ /* 0x040fe40003f46070 */
[--C-:B------:R-:W-:Y:S02]  /*24860*/  SHF.R.U32.HI R6, RZ, 0x10, R0.reuse ;  /* 0x00000010ff067819 */ /* 0x100fe40000011600 */
[----:B------:R-:W-:Y:S02]  /*24870*/  SHF.R.U32.HI R0, RZ, 0x18, R0 ;  /* 0x00000018ff007819 */ /* 0x000fe40000011600 */
[----:B------:R-:W-:Y:S02]  /*24880*/  LOP3.LUT R6, R6, 0xff, RZ, 0xc0, !PT ;  /* 0x000000ff06067812 */ /* 0x000fe400078ec0ff */
[C---:B------:R-:W-:Y:S02]  /*24890*/  ISETP.GE.U32.AND P0, PT, R191.reuse, R0, PT ;  /* 0x00000000bf00720c */ /* 0x040fe40003f06070 */
[----:B------:R-:W-:Y:S01]  /*248a0*/  ISETP.GE.U32.AND P1, PT, R191, R6, PT ;  /* 0x00000006bf00720c */ /* 0x000fe20003f26070 */
[----:B------:R-:W-:Y:S01]  /*248b0*/  IMAD.WIDE.U32 R6, R7, -0x2daee0ad, RZ ;  /* 0xd2511f5307067825 */ /* 0x000fe200078e00ff */
[----:B------:R-:W-:Y:S01]  /*248c0*/  LOP3.LUT R0, R29, R240, R182, 0x96, !PT ;  /* 0x000000f01d007212 */ /* 0x000fe200078e96b6 */
[----:B----4-:R-:W-:Y:S05]  /*248d0*/  @!P2 HADD2 R24, -R4.H0_H0, -RZ.H0_H0 ;  /* 0xa00000ff0418a230 */ /* 0x010fea0000000900 */
[----:B------:R-:W-:Y:S01]  /*248e0*/  PRMT R10, R24, 0x7610, R10 ;  /* 0x00007610180a7816 */ /* 0x000fe2000000000a */
[----:B------:R3:W-:Y:S03]  /*248f0*/  @!P2 STL.S16 [R1+0x1b8], R24 ;  /* 0x0001b8180100a387 */ /* 0x0007e60000100600 */
[----:B------:R-:W-:Y:S01]  /*24900*/  @!P2 PRMT R4, R10, 0x5410, RZ ;  /* 0x000054100a04a816 */ /* 0x000fe200000000ff */
[----:B------:R-:W-:Y:S01]  /*24910*/  IMAD.WIDE.U32 R10, R0, -0x2daee0ad, RZ ;  /* 0xd2511f53000a7825 */ /* 0x000fe200078e00ff */
[----:B------:R-:W-:Y:S03]  /*24920*/  PRMT R0, R52, 0x7632, R0 ;  /* 0x0000763234007816 */ /* 0x000fe60000000000 */
[----:B------:R4:W-:Y:S01]  /*24930*/  ST.E.U16 [R144.64+0x42], R4 ;  /* 0x0000420490007985 */ /* 0x0009e2000c101504 */
[----:B------:R-:W-:Y:S02]  /*24940*/  LOP3.LUT R11, R11, R241, R50, 0x96, !PT ;  /* 0x000000f10b0b7212 */ /* 0x000fe400078e9632 */
[----:B------:R-:W-:Y:S01]  /*24950*/  LOP3.LUT R17, R7, R242, R10, 0x96, !PT ;  /* 0x000000f207117212 */ /* 0x000fe200078e960a */
[----:B------:R-:W-:Y:S02]  /*24960*/  FADD.FTZ R7, R16, R27 ;  /* 0x0000001b10077221 */ /* 0x000fe40000010000 */
[----:B------:R-:W-:Y:S04]  /*24970*/  IMAD.WIDE.U32 R10, R11, -0x326172a9, RZ ;  /* 0xcd9e8d570b0a7825 */ /* 0x000fe800078e00ff */
[----:B------:R-:W-:Y:S02]  /*24980*/  FADD.FTZ R27, R9, R7 ;  /* 0x00000007091b7221 */ /* 0x000fe40000010000 */
[----:B---3--:R-:W-:Y:S02]  /*24990*/  FADD.FTZ R24, R8, R15 ;  /* 0x0000000f08187221 */ /* 0x008fe40000010000 */
[----:B------:R3:W-:Y:S01]  /*249a0*/  MUFU.EX2 R15, R188 ;  /* 0x000000bc000f7308 */ /* 0x0007e20000000800 */
[----:B----4-:R-:W-:Y:S04]  /*249b0*/  PRMT R4, R52, 0x7610, R4 ;  /* 0x0000761034047816 */ /* 0x010fe80000000004 */
[----:B------:R-:W-:Y:S01]  /*249c0*/  PRMT R169, R4, 0x5410, R0 ;  /* 0x0000541004a97816 */ /* 0x000fe20000000000 */
[----:B---3--:R-:W-:Y:S01]  /*249d0*/  IMAD.MOV.U32 R188, RZ, RZ, R13 ;  /* 0x000000ffffbc7224 */ /* 0x008fe200078e000d */
[----:B------:R-:W-:Y:S05]  /*249e0*/  @!P1 HADD2 R33, -R4.H0_H0, -RZ.H0_H0 ;  /* 0xa00000ff04219230 */ /* 0x000fea0000000900 */
[----:B------:R-:W-:Y:S01]  /*249f0*/  PRMT R14, R33, 0x7610, R14 ;  /* 0x00007610210e7816 */ /* 0x000fe2000000000e */
[----:B------:R3:W-:Y:S03]  /*24a00*/  @!P1 STL.S16 [R1+0x1b4], R33 ;  /* 0x0001b42101009387 */ /* 0x0007e60000100600 */
[----:B------:R-:W-:Y:S02]  /*24a10*/  @!P1 PRMT R4, R14, 0x5410, RZ ;  /* 0x000054100e049816 */ /* 0x000fe400000000ff */
[----:B------:R-:W-:Y:S03]  /*24a20*/  MUFU.EX2 R14, R173 ;  /* 0x000000ad000e7308 */ /* 0x000fe60000000800 */
[----:B------:R4:W-:Y:S01]  /*24a30*/  ST.E.U16 [R22.64+0x40], R4 ;  /* 0x0000400416007985 */ /* 0x0009e2000c101504 */
[----:B--2---:R-:W-:Y:S05]  /*24a40*/  @!P0 HADD2 R32, -R0.H0_H0, -RZ.H0_H0 ;  /* 0xa00000ff00208230 */ /* 0x004fea0000000900 */
[----:B------:R-:W-:Y:S01]  /*24a50*/  PRMT R8, R32, 0x7610, R8 ;  /* 0x0000761020087816 */ /* 0x000fe20000000008 */
[----:B------:R4:W-:Y:S03]  /*24a60*/  @!P0 STL.S16 [R1+0x1b0], R32 ;  /* 0x0001b02001008387 */ /* 0x0009e60000100600 */
[----:B------:R-:W-:Y:S01]  /*24a70*/  @!P0 PRMT R0, R8, 0x5410, RZ ;  /* 0x0000541008008816 */ /* 0x000fe200000000ff */
[----:B------:R1:W2:Y:S04]  /*24a80*/  LDL.S16 R42, [R1+0x1fc] ;  /* 0x0001fc00012a7983 */ /* 0x0002a80000100600 */
[----:B---3--:R1:W3:Y:S04]  /*24a90*/  LDL.S16 R33, [R1+0x1f8] ;  /* 0x0001f80001217983 */ /* 0x0082e80000100600 */
[----:B------:R1:W-:Y:S01]  /*24aa0*/  ST.E.U16 [R22.64+0x42], R0 ;  /* 0x0000420016007985 */ /* 0x0003e2000c101504 */
[----:B----4-:R-:W-:Y:S02]  /*24ab0*/  LOP3.LUT R4, R11, R233, R40, 0x96, !PT ;  /* 0x000000e90b047212 */ /* 0x010fe400078e9628 */
[----:B------:R-:W4:Y:S03]  /*24ac0*/  MUFU.EX2 R11, R174 ;  /* 0x000000ae000b7308 */ /* 0x000f260000000800 */
[----:B------:R-:W-:Y:S05]  /*24ad0*/  IMAD.WIDE.U32 R8, R4, -0x2daee0ad, RZ ;  /* 0xd2511f5304087825 */ /* 0x000fea00078e00ff */
[----:B------:R-:W-:Y:S01]  /*24ae0*/  LOP3.LUT R9, R9, R251, R6, 0x96, !PT ;  /* 0x000000fb09097212 */ /* 0x000fe200078e9606 */
[----:B------:R-:W-:Y:S01]  /*24af0*/  IMAD.WIDE.U32 R6, R17, -0x326172a9, RZ ;  /* 0xcd9e8d5711067825 */ /* 0x000fe200078e00ff */
[----:B------:R-:W4:Y:S03]  /*24b00*/  MUFU.EX2 R4, R193 ;  /* 0x000000c100047308 */ /* 0x000f260000000800 */
[----:B------:R-:W-:Y:S05]  /*24b10*/  IMAD.WIDE.U32 R98, R9, -0x326172a9, RZ ;  /* 0xcd9e8d5709627825 */ /* 0x000fea00078e00ff */
[----:B------:R-:W-:Y:S02]  /*24b20*/  LOP3.LUT R32, R99, R245, R6, 0x96, !PT ;  /* 0x000000f563207212 */ /* 0x000fe400078e9606 */
[----:B------:R-:W-:Y:S01]  /*24b30*/  MUFU.EX2 R6, R172 ;  /* 0x000000ac00067308 */ /* 0x000fe20000000800 */
[----:B-1----:R-:W-:Y:S02]  /*24b40*/  LOP3.LUT R0, R7, R249, R10, 0x96, !PT ;  /* 0x000000f907007212 */ /* 0x002fe400078e960a */
[----:B----4-:R-:W-:Y:S03]  /*24b50*/  F2FP.PACK_AB R100, R11, R14 ;  /* 0x0000000e0b64723e */ /* 0x010fe600000000ff */
[----:B------:R-:W-:Y:S04]  /*24b60*/  IMAD.WIDE.U32 R110, R0, -0x2daee0ad, RZ ;  /* 0xd2511f53006e7825 */ /* 0x000fe800078e00ff */
[----:B------:R-:W1:Y:S01]  /*24b70*/  MUFU.EX2 R7, R171 ;  /* 0x000000ab00077308 */ /* 0x000e620000000800 */
[----:B------:R-:W-:Y:S01]  /*24b80*/  FADD.FTZ R0, R14, R26 ;  /* 0x0000001a0e007221 */ /* 0x000fe20000010000 */
[----:B------:R-:W-:Y:S02]  /*24b90*/  LOP3.LUT R8, R111, R243, R8, 0x96, !PT ;  /* 0x000000f36f087212 */ /* 0x000fe400078e9608 */
[----:B------:R-:W-:Y:S01]  /*24ba0*/  F2FP.PACK_AB R43, R4, R15 ;  /* 0x0000000f042b723e */ /* 0x000fe200000000ff */
[----:B------:R-:W-:Y:S01]  /*24bb0*/  FADD.FTZ R16, R11, R0 ;  /* 0x000000000b107221 */ /* 0x000fe20000010000 */
[----:B------:R-:W-:Y:S01]  /*24bc0*/  PRMT R26, R60, 0x7610, R26 ;  /* 0x000076103c1a7816 */ /* 0x000fe2000000001a */
[----:B------:R-:W-:Y:S03]  /*24bd0*/  IMAD.WIDE.U32 R54, R8, -0x326172a9, RZ ;  /* 0xcd9e8d5708367825 */ /* 0x000fe600078e00ff */
[----:B------:R-:W-:Y:S01]  /*24be0*/  MUFU.EX2 R14, R203 ;  /* 0x000000cb000e7308 */ /* 0x000fe20000000800 */
[----:B------:R-:W-:Y:S01]  /*24bf0*/  FADD.FTZ R8, R15, R25 ;  /* 0x000000190f087221 */ /* 0x000fe20000010000 */
[----:B------:R-:W-:Y:S02]  /*24c00*/  LOP3.LUT R0, R55, R199, R98, 0x96, !PT ;  /* 0x000000c737007212 */ /* 0x000fe400078e9662 */
[----:B------:R-:W-:Y:S01]  /*24c10*/  LOP3.LUT R17, R54, 0xff, RZ, 0xc0, !PT ;  /* 0x000000ff36117812 */ /* 0x000fe200078ec0ff */
[----:B------:R-:W-:Y:S01]  /*24c20*/  FADD.FTZ R25, R4, R8 ;  /* 0x0000000804197221 */ /* 0x000fe20000010000 */
[----:B------:R-:W-:Y:S04]  /*24c30*/  LOP3.LUT R4, R0, 0xff, RZ, 0xc0, !PT ;  /* 0x000000ff00047812 */ /* 0x000fe800078ec0ff */
[----:B------:R-:W-:Y:S01]  /*24c40*/  MUFU.EX2 R10, R192 ;  /* 0x000000c0000a7308 */ /* 0x000fe20000000800 */
[----:B------:R-:W-:Y:S02]  /*24c50*/  ISETP.GE.U32.AND P0, PT, R191, R4, PT ;  /* 0x00000004bf00720c */ /* 0x000fe40003f06070 */
[----:B------:R-:W-:Y:S01]  /*24c60*/  PRMT R4, R3, 0x7632, R4 ;  /* 0x0000763203047816 */ /* 0x000fe20000000004 */
[----:B-1----:R-:W-:Y:S01]  /*24c70*/  FADD.FTZ R8, R7, R24 ;  /* 0x0000001807087221 */ /* 0x002fe20000010000 */
[C---:B------:R-:W-:Y:S02]  /*24c80*/  F2FP.PACK_AB R51, R6.reuse, R7 ;  /* 0x000000070633723e */ /* 0x040fe400000000ff */
[----:B------:R-:W-:Y:S01]  /*24c90*/  PRMT R160, R3, 0x5410, R4 ;  /* 0x0000541003a07816 */ /* 0x000fe20000000004 */
[----:B------:R-:W-:Y:S02]  /*24ca0*/  FADD.FTZ R24, R6, R8 ;  /* 0x0000000806187221 */ /* 0x000fe40000010000 */
[----:B------:R-:W1:Y:S10]  /*24cb0*/  MUFU.EX2 R7, R196 ;  /* 0x000000c400077308 */ /* 0x000e740000000800 */
[----:B------:R-:W-:Y:S01]  /*24cc0*/  MUFU.EX2 R11, R181 ;  /* 0x000000b5000b7308 */ /* 0x000fe20000000800 */
[----:B-1----:R-:W-:Y:S01]  /*24cd0*/  F2FP.PACK_AB R101, R7, R10 ;  /* 0x0000000a0765723e */ /* 0x002fe200000000ff */
[----:B--2---:R-:W-:Y:S05]  /*24ce0*/  @!P0 HADD2 R42, -R3.H0_H0, -RZ.H0_H0 ;  /* 0xa00000ff032a8230 */ /* 0x004fea0000000900 */
[----:B------:R-:W-:Y:S01]  /*24cf0*/  PRMT R9, R42, 0x7610, R9 ;  /* 0x000076102a097816 */ /* 0x000fe20000000009 */
[----:B------:R1:W-:Y:S03]  /*24d00*/  @!P0 STL.S16 [R1+0x1fc], R42 ;  /* 0x0001fc2a01008387 */ /* 0x0003e60000100600 */
[----:B------:R-:W-:Y:S01]  /*24d10*/  @!P0 PRMT R3, R9, 0x5410, RZ ;  /* 0x0000541009038816 */ /* 0x000fe200000000ff */
[----:B------:R2:W4:Y:S01]  /*24d20*/  LDL.S16 R8, [R1+0x220] ;  /* 0x0002200001087983 */ /* 0x0005220000100600 */
[--C-:B------:R-:W-:Y:S01]  /*24d30*/  FADD.FTZ R9, R10, R27.reuse ;  /* 0x0000001b0a097221 */ /* 0x100fe20000010000 */
[----:B------:R-:W-:Y:S02]  /*24d40*/  PRMT R27, R60, 0x7632, R27 ;  /* 0x000076323c1b7816 */ /* 0x000fe4000000001b */
[----:B------:R2:W-:Y:S01]  /*24d50*/  ST.E.U16 [R20.64+0x3e], R3 ;  /* 0x00003e0314007985 */ /* 0x0005e2000c101504 */
[----:B------:R-:W-:Y:S01]  /*24d60*/  FADD.FTZ R15, R7, R9 ;  /* 0x00000009070f7221 */ /* 0x000fe20000010000 */
[----:B------:R-:W-:Y:S01]  /*24d70*/  PRMT R7, R62, 0x7632, R7 ;  /* 0x000076323e077816 */ /* 0x000fe20000000007 */
[----:B------:R-:W2:Y:S01]  /*24d80*/  MUFU.EX2 R9, R208 ;  /* 0x000000d000097308 */ /* 0x000ea20000000800 */
[----:B------:R-:W-:Y:S01]  /*24d90*/  PRMT R167, R26, 0x5410, R27 ;  /* 0x000054101aa77816 */ /* 0x000fe2000000001b */
[----:B------:R3:W4:Y:S04]  /*24da0*/  LDL.S16 R52, [R1+0x210] ;  /* 0x0002100001347983 */ /* 0x0007280000100600 */
[----:B-1----:R1:W4:Y:S01]  /*24db0*/  LDL.S16 R42, [R1+0x1f4] ;  /* 0x0001f400012a7983 */ /* 0x0023220000100600 */
[----:B--2---:R-:W-:Y:S02]  /*24dc0*/  LOP3.LUT R3, R0, 0xffff, RZ, 0xc0, !PT ;  /* 0x0000ffff00037812 */ /* 0x004fe400078ec0ff */
[----:B------:R-:W-:Y:S02]  /*24dd0*/  F2FP.PACK_AB R125, R9, R14 ;  /* 0x0000000e097d723e */ /* 0x000fe400000000ff */
        /* <DEDUP_REMOVED lines=8> */
[C---:B------:R-:W-:Y:S01]  /*24e60*/  ISETP.GE.U32.AND P1, PT, R191.reuse, R3, PT ;  /* 0x00000003bf00720c */ /* 0x040fe20003f26070 */
[----:B---3--:R-:W-:Y:S01]  /*24e70*/  @!P3 HADD2 R33, -R4.H0_H0, -RZ.H0_H0 ;  /* 0xa00000ff0421b230 */ /* 0x008fe20000000900 */
[----:B------:R-:W-:Y:S02]  /*24e80*/  SHF.R.U32.HI R3, RZ, 0x10, R68 ;  /* 0x00000010ff037819 */ /* 0x000fe40000011644 */
[----:B------:R-:W-:Y:S02]  /*24e90*/  ISETP.GE.U32.AND P4, PT, R191, R0, PT ;  /* 0x00000000bf00720c */ /* 0x000fe40003f86070 */
[----:B------:R-:W-:Y:S01]  /*24ea0*/  PRMT R6, R33, 0x7610, R6 ;  /* 0x0000761021067816 */ /* 0x000fe20000000006 */
[----:B------:R2:W-:Y:S01]  /*24eb0*/  @!P3 STL.S16 [R1+0x1f8], R33 ;  /* 0x0001f8210100b387 */ /* 0x0005e20000100600 */
[----:B------:R-:W-:Y:S02]  /*24ec0*/  LOP3.LUT R3, R3, 0xff, RZ, 0xc0, !PT ;  /* 0x000000ff03037812 */ /* 0x000fe400078ec0ff */
[----:B------:R-:W-:Y:S02]  /*24ed0*/  @!P3 PRMT R4, R6, 0x5410, RZ ;  /* 0x000054100604b816 */ /* 0x000fe400000000ff */
[----:B------:R-:W-:Y:S02]  /*24ee0*/  LOP3.LUT R0, R68, 0xffff, RZ, 0xc0, !PT ;  /* 0x0000ffff44007812 */ /* 0x000fe400078ec0ff */
[C---:B------:R-:W-:Y:S01]  /*24ef0*/  ISETP.GE.U32.AND P5, PT, R191.reuse, R3, PT ;  /* 0x00000003bf00720c */ /* 0x040fe20003fa6070 */
[----:B------:R3:W-:Y:S01]  /*24f00*/  ST.E.U16 [R20.64+0x40], R4 ;  /* 0x0000400414007985 */ /* 0x0007e2000c101504 */
[----:B------:R-:W-:Y:S02]  /*24f10*/  SHF.R.U32.HI R3, RZ, 0x18, R68 ;  /* 0x00000018ff037819 */ /* 0x000fe40000011644 */
[----:B------:R-:W-:Y:S02]  /*24f20*/  SHF.R.U32.HI R0, RZ, 0x8, R0 ;  /* 0x00000008ff007819 */ /* 0x000fe40000011600 */
[----:B------:R-:W-:Y:S02]  /*24f30*/  ISETP.GE.U32.AND P2, PT, R191, R3, PT ;  /* 0x00000003bf00720c */ /* 0x000fe40003f46070 */
[----:B------:R-:W-:Y:S02]  /*24f40*/  PRMT R3, R53, 0x7610, R3 ;  /* 0x0000761035037816 */ /* 0x000fe40000000003 */
[----:B------:R-:W-:Y:S04]  /*24f50*/  LOP3.LUT R0, R0, 0xffff, RZ, 0xc0, !PT ;  /* 0x0000ffff00007812 */ /* 0x000fe800078ec0ff */
[----:B------:R-:W-:Y:S02]  /*24f60*/  ISETP.GE.U32.AND P3, PT, R191, R0, PT ;  /* 0x00000000bf00720c */ /* 0x000fe40003f66070 */
[----:B------:R-:W-:Y:S01]  /*24f70*/  LOP3.LUT R0, R54, 0xffff, RZ, 0xc0, !PT ;  /* 0x0000ffff36007812 */ /* 0x000fe200078ec0ff */
[----:B--2---:R1:W2:Y:S03]  /*24f80*/  LDL.S16 R33, [R1+0x20c] ;  /* 0x00020c0001217983 */ /* 0x0042a60000100600 */
[--C-:B------:R-:W-:Y:S02]  /*24f90*/  SHF.R.U32.HI R6, RZ, 0x8, R0.reuse ;  /* 0x00000008ff067819 */ /* 0x100fe40000011600 */
[----:B------:R-:W-:Y:S02]  /*24fa0*/  PRMT R0, R53, 0x7632, R0 ;  /* 0x0000763235007816 */ /* 0x000fe40000000000 */
[----:B------:R-:W-:Y:S02]  /*24fb0*/  LOP3.LUT R6, R6, 0xffff, RZ, 0xc0, !PT ;  /* 0x0000ffff06067812 */ /* 0x000fe400078ec0ff */
[----:B------:R-:W-:Y:S02]  /*24fc0*/  PRMT R158, R3, 0x5410, R0 ;  /* 0x00005410039e7816 */ /* 0x000fe40000000000 */
[----:B---3--:R-:W-:Y:S01]  /*24fd0*/  PRMT R4, R62, 0x7610, R4 ;  /* 0x000076103e047816 */ /* 0x008fe20000000004 */
[----:B------:R-:W-:Y:S01]  /*24fe0*/  IMAD.WIDE.U32 R62, R31, -0x2daee0ad, RZ ;  /* 0xd2511f531f3e7825 */ /* 0x000fe200078e00ff */
[----:B------:R-:W-:Y:S02]  /*24ff0*/  ISETP.GE.U32.AND P6, PT, R191, R6, PT ;  /* 0x00000006bf00720c */ /* 0x000fe40003fc6070 */
[----:B------:R-:W-:Y:S02]  /*25000*/  PRMT R162, R4, 0x5410, R7 ;  /* 0x0000541004a27816 */ /* 0x000fe40000000007 */
[----:B------:R-:W-:Y:S04]  /*25010*/  SHF.R.U32.HI R6, RZ, 0x10, R54 ;  /* 0x00000010ff067819 */ /* 0x000fe80000011636 */
[----:B------:R-:W-:Y:S01]  /*25020*/  LOP3.LUT R6, R6, 0xff, RZ, 0xc0, !PT ;  /* 0x000000ff06067812 */ /* 0x000fe200078ec0ff */
[----:B----4-:R-:W-:Y:S05]  /*25030*/  @!P4 HADD2 R8, -R3.H0_H0, -RZ.H0_H0 ;  /* 0xa00000ff0308c230 */ /* 0x010fea0000000900 */
[----:B------:R-:W-:Y:S01]  /*25040*/  PRMT R29, R8, 0x7610, R29 ;  /* 0x00007610081d7816 */ /* 0x000fe2000000001d */
[----:B------:R3:W-:Y:S03]  /*25050*/  @!P4 STL.S16 [R1+0x220], R8 ;  /* 0x000220080100c387 */ /* 0x0007e60000100600 */
[----:B------:R-:W-:Y:S01]  /*25060*/  @!P4 PRMT R3, R29, 0x5410, RZ ;  /* 0x000054101d03c816 */ /* 0x000fe200000000ff */
[----:B------:R-:W-:Y:S01]  /*25070*/  @!P1 HADD2 R52, -R4.H0_H0, -RZ.H0_H0 ;  /* 0xa00000ff04349230 */ /* 0x000fe20000000900 */
[----:B------:R1:W4:Y:S04]  /*25080*/  LDL.S16 R29, [R1+0x230] ;  /* 0x00023000011d7983 */ /* 0x0003280000100600 */
[----:B------:R-:W-:Y:S01]  /*25090*/  PRMT R28, R52, 0x7610, R28 ;  /* 0x00007610341c7816 */ /* 0x000fe2000000001c */
[----:B------:R1:W-:Y:S03]  /*250a0*/  @!P1 STL.S16 [R1+0x210], R52 ;  /* 0x0002103401009387 */ /* 0x0003e60000100600 */
[----:B------:R-:W-:Y:S01]  /*250b0*/  @!P1 PRMT R4, R28, 0x5410, RZ ;  /* 0x000054101c049816 */ /* 0x000fe200000000ff */
[----:B------:R1:W-:Y:S01]  /*250c0*/  ST.E.U16 [R18.64+0x40], R3 ;  /* 0x0000400312007985 */ /* 0x0003e2000c101504 */
[----:B------:R-:W-:Y:S01]  /*250d0*/  ISETP.GE.U32.AND P1, PT, R191, R6, PT ;  /* 0x00000006bf00720c */ /* 0x000fe20003f26070 */
[----:B------:R-:W-:Y:S01]  /*250e0*/  @!P0 HADD2 R42, -R0.H0_H0, -RZ.H0_H0 ;  /* 0xa00000ff002a8230 */ /* 0x000fe20000000900 */
[----:B------:R-:W-:Y:S04]  /*250f0*/  MUFU.EX2 R6, R178 ;  /* 0x000000b200067308 */ /* 0x000fe80000000800 */
[----:B------:R-:W-:Y:S01]  /*25100*/  PRMT R10, R42, 0x7610, R10 ;  /* 0x000076102a0a7816 */ /* 0x000fe2000000000a */
[----:B------:R-:W-:Y:S03]  /*25110*/  @!P0 STL.S16 [R1+0x1f4], R42 ;  /* 0x0001f42a01008387 */ /* 0x000fe60000100600 */
[----:B------:R-:W-:Y:S01]  /*25120*/  @!P0 PRMT R0, R10, 0x5410, RZ ;  /* 0x000054100a008816 */ /* 0x000fe200000000ff */
[----:B------:R2:W4:Y:S01]  /*25130*/  LDL.S16 R28, [R1+0x22c] ;  /* 0x00022c00011c7983 */ /* 0x0005220000100600 */
[----:B---3--:R-:W3:Y:S01]  /*25140*/  MUFU.EX2 R8, R187 ;  /* 0x000000bb00087308 */ /* 0x008ee20000000800 */
[----:B------:R-:W-:Y:S02]  /*25150*/  FADD.FTZ R10, R11, R16 ;  /* 0x000000100b0a7221 */ /* 0x000fe40000010000 */
[----:B------:R3:W-:Y:S04]  /*25160*/  ST.E.U16 [R18.64+0x42], R0 ;  /* 0x0000420012007985 */ /* 0x0007e8000c101504 */
[----:B------:R3:W-:Y:S01]  /*25170*/  ST.E.U16 [R144.64+0x50], R4 ;  /* 0x0000500490007985 */ /* 0x0007e2000c101504 */
[----:B-1----:R-:W-:Y:S01]  /*25180*/  IMAD.WIDE.U32 R52, R32, -0x2daee0ad, RZ ;  /* 0xd2511f5320347825 */ /* 0x002fe200078e00ff */
[----:B------:R-:W-:Y:S04]  /*25190*/  SHF.R.U32.HI R3, RZ, 0x18, R54 ;  /* 0x00000018ff037819 */ /* 0x000fe80000011636 */
[----:B------:R-:W-:Y:S02]  /*251a0*/  ISETP.GE.U32.AND P0, PT, R191, R3, PT ;  /* 0x00000003bf00720c */ /* 0x000fe40003f06070 */
[----:B------:R-:W1:Y:S01]  /*251b0*/  MUFU.EX2 R3, R179 ;  /* 0x000000b300037308 */ /* 0x000e620000000800 */
[C---:B---3--:R-:W-:Y:S01]  /*251c0*/  F2FP.PACK_AB R124, R8.reuse, R11 ;  /* 0x0000000b087c723e */ /* 0x048fe200000000ff */
[----:B------:R-:W-:Y:S02]  /*251d0*/  FADD.FTZ R16, R8, R10 ;  /* 0x0000000a08107221 */ /* 0x000fe40000010000 */
[----:B------:R-:W-:Y:S02]  /*251e0*/  FADD.FTZ R10, R6, R24 ;  /* 0x00000018060a7221 */ /* 0x000fe40000010000 */
[----:B------:R-:W-:Y:S01]  /*251f0*/  IMAD.MOV.U32 R187, RZ, RZ, R134 ;  /* 0x000000ffffbb7224 */ /* 0x000fe200078e0086 */
[----:B------:R-:W-:Y:S04]  /*25200*/  LOP3.LUT R0, R63, R148, R130, 0x96, !PT ;  /* 0x000000943f007212 */ /* 0x000fe800078e9682 */
[----:B------:R-:W-:Y:S01]  /*25210*/  LOP3.LUT R8, R0, 0xff, RZ, 0xc0, !PT ;  /* 0x000000ff00087812 */ /* 0x000fe200078ec0ff */
[----:B------:R-:W-:Y:S01]  /*25220*/  MUFU.EX2 R4, R202 ;  /* 0x000000ca00047308 */ /* 0x000fe20000000800 */
[----:B-1----:R-:W-:Y:S02]  /*25230*/  F2FP.PACK_AB R121, R3, R6 ;  /* 0x000000060379723e */ /* 0x002fe400000000ff */
[----:B------:R-:W-:Y:S01]  /*25240*/  LOP3.LUT R6, R62, 0xff, RZ, 0xc0, !PT ;  /* 0x000000ff3e067812 */ /* 0x000fe200078ec0ff */
[----:B--2---:R-:W-:Y:S05]  /*25250*/  @!P3 HADD2 R33, -R7.H0_H0, -RZ.H0_H0 ;  /* 0xa00000ff0721b230 */ /* 0x004fea0000000900 */
[----:B------:R-:W-:Y:S01]  /*25260*/  PRMT R30, R33, 0x7610, R30 ;  /* 0x00007610211e7816 */ /* 0x000fe2000000001e */
[----:B------:R-:W-:Y:S03]  /*25270*/  @!P3 STL.S16 [R1+0x20c], R33 ;  /* 0x00020c210100b387 */ /* 0x000fe60000100600 */
[----:B------:R-:W-:Y:S01]  /*25280*/  @!P3 PRMT R7, R30, 0x5410, RZ ;  /* 0x000054101e07b816 */ /* 0x000fe200000000ff */
[----:B------:R1:W2:Y:S01]  /*25290*/  LDL.S16 R31, [R1+0x248] ;  /* 0x00024800011f7983 */ /* 0x0002a20000100600 */
[----:B------:R-:W-:Y:S01]  /*252a0*/  ISETP.GE.U32.AND P3, PT, R191, R8, PT ;  /* 0x00000008bf00720c */ /* 0x000fe20003f66070 */
[----:B------:R-:W-:Y:S02]  /*252b0*/  FADD.FTZ R8, R14, R25 ;  /* 0x000000190e087221 */ /* 0x000fe40000010000 */
[----:B------:R1:W2:Y:S02]  /*252c0*/  LDL.S16 R30, [R1+0x244] ;  /* 0x00024400011e7983 */ /* 0x0002a40000100600 */
[----:B------:R-:W-:Y:S01]  /*252d0*/  FADD.FTZ R11, R9, R8 ;  /* 0x00000008090b7221 */ /* 0x000fe20000010000 */
[----:B------:R-:W-:Y:S01]  /*252e0*/  LOP3.LUT R8, R0, 0xffff, RZ, 0xc0, !PT ;  /* 0x0000ffff00087812 */ /* 0x000fe200078ec0ff */
[----:B------:R1:W-:Y:S03]  /*252f0*/  ST.E.U16 [R144.64+0x52], R7 ;  /* 0x0000520790007985 */ /* 0x0003e6000c101504 */
[----:B------:R-:W-:Y:S04]  /*25300*/  SHF.R.U32.HI R8, RZ, 0x8, R8 ;  /* 0x00000008ff087819 */ /* 0x000fe80000011608 */
[----:B------:R-:W-:Y:S02]  /*25310*/  LOP3.LUT R9, R8, 0xffff, RZ, 0xc0, !PT ;  /* 0x0000ffff08097812 */ /* 0x000fe400078ec0ff */
[----:B------:R-:W4:Y:S10]  /*25320*/  MUFU.EX2 R8, R204 ;  /* 0x000000cc00087308 */ /* 0x000f340000000800 */
[----:B-1----:R-:W-:Y:S01]  /*25330*/  MUFU.EX2 R7, R211 ;  /* 0x000000d300077308 */ /* 0x002fe20000000800 */
[----:B----4-:R-:W-:Y:S05]  /*25340*/  @!P3 HADD2 R29, -R26.H0_H0, -RZ.H0_H0 ;  /* 0xa00000ff1a1db230 */ /* 0x010fea0000000900 */
[----:B------:R-:W-:Y:S01]  /*25350*/  PRMT R14, R29, 0x7610, R14 ;  /* 0x000076101d0e7816 */ /* 0x000fe2000000000e */
[----:B------:R1:W-:Y:S03]  /*25360*/  @!P3 STL.S16 [R1+0x230], R29 ;  /* 0x0002301d0100b387 */ /* 0x0003e60000100600 */
[----:B------:R-:W-:Y:S02]  /*25370*/  @!P3 PRMT R26, R14, 0x5410, RZ ;  /* 0x000054100e1ab816 */ /* 0x000fe400000000ff */
[----:B------:R-:W-:Y:S11]  /*25380*/  ISETP.GE.U32.AND P3, PT, R191, R9, PT ;  /* 0x00000009bf00720c */ /* 0x000ff60003f66070 */
[----:B------:R-:W-:Y:S02]  /*25390*/  @!UPT UIADD3 URZ, URZ, URZ, URZ ;  /* 0x0000003f3f3ff290 */ /* 0x000fe4000fffe03f */
[----:B------:R-:W-:Y:S05]  /*253a0*/  @!P3 HADD2 R28, -R27.H0_H0, -RZ.H0_H0 ;  /* 0xa00000ff1b1cb230 */ /* 0x000fea0000000900 */
[----:B------:R-:W-:Y:S01]  /*253b0*/  PRMT R9, R28, 0x7610, R9 ;  /* 0x000076101c097816 */ /* 0x000fe20000000009 */
[----:B------:R4:W-:Y:S01]  /*253c0*/  @!P3 STL.S16 [R1+0x22c], R28 ;  /* 0x00022c1c0100b387 */ /* 0x0009e20000100600 */
[----:B-1----:R-:W-:Y:S02]  /*253d0*/  FADD.FTZ R29, R3, R10 ;  /* 0x0000000a031d7221 */ /* 0x002fe40000010000 */
[----:B------:R-:W-:Y:S01]  /*253e0*/  @!P3 PRMT R27, R9, 0x5410, RZ ;  /* 0x00005410091bb816 */ /* 0x000fe200000000ff */
[----:B------:R-:W1:Y:S01]  /*253f0*/  MUFU.EX2 R3, R205 ;  /* 0x000000cd00037308 */ /* 0x000e620000000800 */
[----:B------:R-:W-:Y:S01]  /*25400*/  ISETP.GE.U32.AND P3, PT, R191, R6, PT ;  /* 0x00000006bf00720c */ /* 0x000fe20003f66070 */
[----:B------:R2:W3:Y:S01]  /*25410*/  LDL.S16 R33, [R1+0x24c] ;  /* 0x00024c0001217983 */ /* 0x0004e20000100600 */
[--C-:B------:R-:W-:Y:S01]  /*25420*/  FADD.FTZ R6, R8, R15.reuse ;  /* 0x0000000f08067221 */ /* 0x100fe20000010000 */
[----:B------:R-:W-:Y:S01]  /*25430*/  PRMT R15, R2, 0x7632, R15 ;  /* 0x00007632020f7816 */ /* 0x000fe2000000000f */
[----:B------:R-:W-:Y:S01]  /*25440*/  FADD.FTZ R9, R4, R16 ;  /* 0x0000001004097221 */ /* 0x000fe20000010000 */
[----:B------:R-:W-:Y:S02]  /*25450*/  LOP3.LUT R16, R53, R148, R110, 0x96, !PT ;  /* 0x0000009435107212 */ /* 0x000fe400078e966e */
[----:B------:R-:W-:Y:S02]  /*25460*/  PRMT R149, R2, 0x5410, R15 ;  /* 0x0000541002957816 */ /* 0x000fe4000000000f */
[----:B------:R-:W-:Y:S02]  /*25470*/  LOP3.LUT R42, R16, 0xff, RZ, 0xc0, !PT ;  /* 0x000000ff102a7812 */ /* 0x000fe400078ec0ff */
[C---:B-1----:R-:W-:Y:S01]  /*25480*/  F2FP.PACK_AB R123, R3.reuse, R8 ;  /* 0x00000008037b723e */ /* 0x042fe200000000ff */
[----:B----4-:R-:W-:Y:S01]  /*25490*/  FADD.FTZ R28, R3, R6 ;  /* 0x00000006031c7221 */ /* 0x010fe20000010000 */
[--C-:B------:R-:W-:Y:S01]  /*254a0*/  SHF.R.U32.HI R3, RZ, 0x10, R0.reuse ;  /* 0x00000010ff037819 */ /* 0x100fe20000011600 */
[----:B------:R-:W-:Y:S01]  /*254b0*/  MUFU.EX2 R8, R215 ;  /* 0x000000d700087308 */ /* 0x000fe20000000800 */
[----:B------:R-:W-:Y:S02]  /*254c0*/  SHF.R.U32.HI R0, RZ, 0x18, R0 ;  /* 0x00000018ff007819 */ /* 0x000fe40000011600 */
[----:B------:R-:W-:Y:S04]  /*254d0*/  LOP3.LUT R3, R3, 0xff, RZ, 0xc0, !PT ;  /* 0x000000ff03037812 */ /* 0x000fe800078ec0ff */
[----:B------:R-:W-:Y:S02]  /*254e0*/  ISETP.GE.U32.AND P4, PT, R191, R3, PT ;  /* 0x00000003bf00720c */ /* 0x000fe40003f86070 */
[----:B------:R-:W-:Y:S04]  /*254f0*/  LOP3.LUT R3, R62, 0xffff, RZ, 0xc0, !PT ;  /* 0x0000ffff3e037812 */ /* 0x000fe800078ec0ff */
[----:B------:R-:W-:Y:S04]  /*25500*/  SHF.R.U32.HI R3, RZ, 0x8, R3 ;  /* 0x00000008ff037819 */ /* 0x000fe80000011603 */
[----:B------:R-:W-:Y:S01]  /*25510*/  LOP3.LUT R3, R3, 0xffff, RZ, 0xc0, !PT ;  /* 0x0000ffff03037812 */ /* 0x000fe200078ec0ff */
[----:B--2---:R-:W-:Y:S05]  /*25520*/  @!P3 HADD2 R31, -R34.H0_H0, -RZ.H0_H0 ;  /* 0xa00000ff221fb230 */ /* 0x004fea0000000900 */
[----:B------:R-:W-:Y:S01]  /*25530*/  PRMT R6, R31, 0x7610, R6 ;  /* 0x000076101f067816 */ /* 0x000fe20000000006 */
[----:B------:R-:W-:Y:S03]  /*25540*/  @!P3 STL.S16 [R1+0x248], R31 ;  /* 0x0002481f0100b387 */ /* 0x000fe60000100600 */
[----:B------:R-:W-:Y:S01]  /*25550*/  @!P3 PRMT R34, R6, 0x5410, RZ ;  /* 0x000054100622b816 */ /* 0x000fe200000000ff */
[----:B------:R1:W2:Y:S01]  /*25560*/  LDL.S16 R25, [R1+0x254] ;  /* 0x0002540001197983 */ /* 0x0002a20000100600 */
[----:B------:R-:W-:Y:S01]  /*25570*/  ISETP.GE.U32.AND P3, PT, R191, R3, PT ;  /* 0x00000003bf00720c */ /* 0x000fe20003f66070 */
[----:B------:R-:W4:Y:S02]  /*25580*/  MUFU.EX2 R6, R213 ;  /* 0x000000d500067308 */ /* 0x000f240000000800 */
[----:B------:R1:W2:Y:S10]  /*25590*/  LDL.S16 R24, [R1+0x250] ;  /* 0x0002500001187983 */ /* 0x0002b40000100600 */
[----:B------:R-:W-:Y:S05]  /*255a0*/  @!P3 HADD2 R30, -R35.H0_H0, -RZ.H0_H0 ;  /* 0xa00000ff231eb230 */ /* 0x000fea0000000900 */
[----:B------:R-:W-:Y:S01]  /*255b0*/  PRMT R3, R30, 0x7610, R3 ;  /* 0x000076101e037816 */ /* 0x000fe20000000003 */
[----:B------:R1:W-:Y:S03]  /*255c0*/  @!P3 STL.S16 [R1+0x244], R30 ;  /* 0x0002441e0100b387 */ /* 0x0003e60000100600 */
[----:B------:R-:W-:Y:S01]  /*255d0*/  @!P3 PRMT R35, R3, 0x5410, RZ ;  /* 0x000054100323b816 */ /* 0x000fe200000000ff */
[----:B------:R1:W2:Y:S01]  /*255e0*/  LDL.S16 R14, [R1+0x23c] ;  /* 0x00023c00010e7983 */ /* 0x0002a20000100600 */
[----:B------:R-:W-:Y:S01]  /*255f0*/  ISETP.GE.U32.AND P3, PT, R191, R0, PT ;  /* 0x00000000bf00720c */ /* 0x000fe20003f66070 */
[----:B------:R-:W1:Y:S01]  /*25600*/  MUFU.EX2 R3, R201 ;  /* 0x000000c900037308 */ /* 0x000e620000000800 */
[----:B----4-:R-:W-:Y:S01]  /*25610*/  F2FP.PACK_AB R118, R8, R6 ;  /* 0x000000060876723e */ /* 0x010fe200000000ff */
[----:B------:R4:W4:Y:S01]  /*25620*/  LDL.S16 R10, [R1+0x238] ;  /* 0x00023800010a7983 */ /* 0x0009220000100600 */
[C---:B-1----:R-:W-:Y:S01]  /*25630*/  F2FP.PACK_AB R122, R3.reuse, R4 ;  /* 0x00000004037a723e */ /* 0x042fe200000000ff */
[----:B------:R-:W-:Y:S01]  /*25640*/  FADD.FTZ R30, R3, R9 ;  /* 0x00000009031e7221 */ /* 0x000fe20000010000 */
[C---:B------:R-:W-:Y:S01]  /*25650*/  PRMT R3, R129.reuse, 0x7610, R3 ;  /* 0x0000761081037816 */ /* 0x040fe20000000003 */
[----:B------:R-:W-:Y:S01]  /*25660*/  FADD.FTZ R4, R6, R11 ;  /* 0x0000000b06047221 */ /* 0x000fe20000010000 */
[----:B------:R-:W-:Y:S03]  /*25670*/  PRMT R6, R129, 0x7632, R6 ;  /* 0x0000763281067816 */ /* 0x000fe60000000006 */
[----:B------:R-:W-:Y:S01]  /*25680*/  MUFU.EX2 R11, R220 ;  /* 0x000000dc000b7308 */ /* 0x000fe20000000800 */
[----:B------:R-:W-:Y:S01]  /*25690*/  FADD.FTZ R31, R8, R4 ;  /* 0x00000004081f7221 */ /* 0x000fe20000010000 */
[----:B------:R-:W-:Y:S02]  /*256a0*/  PRMT R155, R3, 0x5410, R6 ;  /* 0x00005410039b7816 */ /* 0x000fe40000000006 */
[----:B------:R-:W-:Y:S01]  /*256b0*/  PRMT R4, R128, 0x7610, R4 ;  /* 0x0000761080047816 */ /* 0x000fe20000000004 */
[----:B---3--:R-:W-:Y:S05]  /*256c0*/  @!P5 HADD2 R33, -R3.H0_H0, -RZ.H0_H0 ;  /* 0xa00000ff0321d230 */ /* 0x008fea0000000900 */
[----:B------:R-:W-:Y:S01]  /*256d0*/  PRMT R9, R33, 0x7610, R9 ;  /* 0x0000761021097816 */ /* 0x000fe20000000009 */
[----:B------:R1:W-:Y:S03]  /*256e0*/  @!P5 STL.S16 [R1+0x24c], R33 ;  /* 0x00024c210100d387 */ /* 0x0003e60000100600 */
[----:B------:R-:W-:Y:S02]  /*256f0*/  @!P5 PRMT R3, R9, 0x5410, RZ ;  /* 0x000054100903d816 */ /* 0x000fe400000000ff */
[----:B------:R-:W-:Y:S01]  /*25700*/  ISETP.GE.U32.AND P5, PT, R191, R17, PT ;  /* 0x00000011bf00720c */ /* 0x000fe20003fa6070 */
[----:B------:R-:W-:Y:S02]  /*25710*/  MUFU.EX2 R9, R207 ;  /* 0x000000cf00097308 */ /* 0x000fe40000000800 */
[----:B------:R3:W-:Y:S01]  /*25720*/  ST.E.U16 [R22.64+0x50], R3 ;  /* 0x0000500316007985 */ /* 0x0007e2000c101504 */
[----:B-1----:R-:W-:Y:S01]  /*25730*/  IMAD.WIDE.U32 R32, R151, -0x326172a9, RZ ;  /* 0xcd9e8d5797207825 */ /* 0x002fe200078e00ff */
[----:B--2---:R-:W-:Y:S08]  /*25740*/  @!P2 HADD2 R25, -R6.H0_H0, -RZ.H0_H0 ;  /* 0xa00000ff0619a230 */ /* 0x004ff00000000900 */
[----:B------:R-:W-:Y:S01]  /*25750*/  @!P5 HADD2 R24, -R4.H0_H0, -RZ.H0_H0 ;  /* 0xa00000ff0418d230 */ /* 0x000fe20000000900 */
[----:B------:R-:W-:Y:S01]  /*25760*/  PRMT R0, R25, 0x7610, R0 ;  /* 0x0000761019007816 */ /* 0x000fe20000000000 */
[----:B------:R1:W-:Y:S03]  /*25770*/  @!P2 STL.S16 [R1+0x254], R25 ;  /* 0x000254190100a387 */ /* 0x0003e60000100600 */
[----:B------:R-:W-:Y:S01]  /*25780*/  @!P2 PRMT R6, R0, 0x5410, RZ ;  /* 0x000054100006a816 */ /* 0x000fe200000000ff */
[----:B------:R-:W-:Y:S01]  /*25790*/  @!P5 STL.S16 [R1+0x250], R24 ;  /* 0x000250180100d387 */ /* 0x000fe20000100600 */
[----:B------:R-:W-:Y:S02]  /*257a0*/  SHF.R.U32.HI R0, RZ, 0x10, R16 ;  /* 0x00000010ff007819 */ /* 0x000fe40000011610 */
[----:B------:R-:W-:Y:S01]  /*257b0*/  PRMT R8, R24, 0x7610, R8 ;  /* 0x0000761018087816 */ /* 0x000fe20000000008 */
[----:B------:R2:W-:Y:S01]  /*257c0*/  ST.E.U16 [R22.64+0x52], R6 ;  /* 0x0000520616007985 */ /* 0x0005e2000c101504 */
[----:B---3--:R-:W-:Y:S02]  /*257d0*/  LOP3.LUT R3, R0, 0xff, RZ, 0xc0, !PT ;  /* 0x000000ff00037812 */ /* 0x008fe400078ec0ff */
[----:B------:R-:W-:Y:S02]  /*257e0*/  PRMT R0, R128, 0x7632, R0 ;  /* 0x0000763280007816 */ /* 0x000fe40000000000 */
[C---:B------:R-:W-:Y:S02]  /*257f0*/  ISETP.GE.U32.AND P5, PT, R191.reuse, R3, PT ;  /* 0x00000003bf00720c */ /* 0x040fe40003fa6070 */
[----:B------:R-:W-:Y:S02]  /*25800*/  PRMT R150, R4, 0x5410, R0 ;  /* 0x0000541004967816 */ /* 0x000fe40000000000 */
[----:B------:R-:W-:Y:S01]  /*25810*/  SHF.R.U32.HI R3, RZ, 0x18, R16 ;  /* 0x00000018ff037819 */ /* 0x000fe20000011610 */
[----:B------:R-:W-:Y:S03]  /*25820*/  @!P6 HADD2 R14, -R0.H0_H0, -RZ.H0_H0 ;  /* 0xa00000ff000ee230 */ /* 0x000fe60000000900 */
[----:B------:R-:W-:Y:S01]  /*25830*/  ISETP.GE.U32.AND P2, PT, R191, R3, PT ;  /* 0x00000003bf00720c */ /* 0x000fe20003f46070 */
[----:B----4-:R-:W-:Y:S01]  /*25840*/  @!P1 HADD2 R10, -R2.H0_H0, -RZ.H0_H0 ;  /* 0xa00000ff020a9230 */ /* 0x010fe20000000900 */
[----:B------:R-:W-:Y:S01]  /*25850*/  PRMT R3, R14, 0x7610, R3 ;  /* 0x000076100e037816 */ /* 0x000fe20000000003 */
[----:B------:R3:W-:Y:S01]  /*25860*/  @!P6 STL.S16 [R1+0x23c], R14 ;  /* 0x00023c0e0100e387 */ /* 0x0007e20000100600 */
[----:B-1----:R-:W-:Y:S01]  /*25870*/  MUFU.EX2 R25, R209 ;  /* 0x000000d100197308 */ /* 0x002fe20000000800 */
[----:B------:R-:W-:Y:S02]  /*25880*/  @P5 LOP3.LUT R195, R195, 0x8, RZ, 0xfc, !PT ;  /* 0x00000008c3c35812 */ /* 0x000fe400078efcff */
[----:B------:R-:W-:Y:S01]  /*25890*/  ISETP.GE.U32.AND P5, PT, R191, R17, PT ;  /* 0x00000011bf00720c */ /* 0x000fe20003fa6070 */
[----:B------:R1:W-:Y:S01]  /*258a0*/  @!P1 STL.S16 [R1+0x238], R10 ;  /* 0x0002380a01009387 */ /* 0x0003e20000100600 */
[----:B------:R-:W-:Y:S02]  /*258b0*/  @!P6 PRMT R0, R3, 0x5410, RZ ;  /* 0x000054100300e816 */ /* 0x000fe400000000ff */
[----:B------:R-:W-:Y:S01]  /*258c0*/  PRMT R17, R10, 0x7610, R17 ;  /* 0x000076100a117816 */ /* 0x000fe20000000011 */
[----:B------:R4:W4:Y:S01]  /*258d0*/  LDL.S16 R164, [R1+0x294] ;  /* 0x0002940001a47983 */ /* 0x0009220000100600 */
[----:B------:R-:W-:Y:S01]  /*258e0*/  LOP3.LUT R195, R195, 0xfffffffb, RZ, 0xc0, !PT ;  /* 0xfffffffbc3c37812 */ /* 0x000fe200078ec0ff */
[----:B------:R-:W-:Y:S01]  /*258f0*/  MUFU.EX2 R3, R197 ;  /* 0x000000c500037308 */ /* 0x000fe20000000800 */
[----:B------:R-:W-:Y:S01]  /*25900*/  @!P1 PRMT R2, R17, 0x5410, RZ ;  /* 0x0000541011029816 */ /* 0x000fe200000000ff */
[----:B------:R4:W4:Y:S01]  /*25910*/  LDL.S16 R161, [R1+0x290] ;  /* 0x0002900001a17983 */ /* 0x0009220000100600 */
[----:B------:R-:W-:Y:S03]  /*25920*/  @P2 LOP3.LUT R195, R195, 0x4, RZ, 0xfc, !PT ;  /* 0x00000004c3c32812 */ /* 0x000fe600078efcff */
[----:B------:R-:W-:Y:S01]  /*25930*/  @!P5 PRMT R4, R8, 0x5410, RZ ;  /* 0x000054100804d816 */ /* 0x000fe200000000ff */
[----:B------:R-:W-:Y:S01]  /*25940*/  ST.E.U16 [R20.64+0x50], R0 ;  /* 0x0000500014007985 */ /* 0x000fe2000c101504 */
[C---:B------:R-:W-:Y:S02]  /*25950*/  ISETP.GE.U32.AND P5, PT, R191.reuse, R42, PT ;  /* 0x0000002abf00720c */ /* 0x040fe40003fa6070 */
[----:B--2---:R-:W2:Y:S01]  /*25960*/  MUFU.EX2 R6, R210 ;  /* 0x000000d200067308 */ /* 0x004ea20000000800 */
[----:B------:R2:W-:Y:S01]  /*25970*/  ST.E.U16 [R20.64+0x4e], R4 ;  /* 0x00004e0414007985 */ /* 0x0005e2000c101504 */
[----:B---3--:R-:W-:Y:S03]  /*25980*/  SHF.R.U32.HI R14, RZ, 0x10, R62 ;  /* 0x00000010ff0e7819 */ /* 0x008fe6000001163e */
[----:B------:R3:W-:Y:S01]  /*25990*/  ST.E.U16 [R18.64+0x50], R2 ;  /* 0x0000500212007985 */ /* 0x0007e2000c101504 */
[----:B------:R-:W-:Y:S03]  /*259a0*/  LOP3.LUT R14, R14, 0xff, RZ, 0xc0, !PT ;  /* 0x000000ff0e0e7812 */ /* 0x000fe600078ec0ff */
[----:B------:R3:W4:Y:S01]  /*259b0*/  LDL.S16 R159, [R1+0x28c] ;  /* 0x00028c00019f7983 */ /* 0x0007220000100600 */
[----:B-1----:R-:W1:Y:S01]  /*259c0*/  MUFU.EX2 R10, R219 ;  /* 0x000000db000a7308 */ /* 0x002e620000000800 */
[----:B------:R-:W-:Y:S01]  /*259d0*/  ISETP.GE.U32.AND P1, PT, R191, R14, PT ;  /* 0x0000000ebf00720c */ /* 0x000fe20003f26070 */
[----:B------:R-:W-:Y:S01]  /*259e0*/  FADD.FTZ R14, R7, R28 ;  /* 0x0000001c070e7221 */ /* 0x000fe20000010000 */
[----:B------:R3:W4:Y:S04]  /*259f0*/  LDL.S16 R153, [R1+0x29c] ;  /* 0x00029c0001997983 */ /* 0x0007280000100600 */
[----:B------:R3:W4:Y:S03]  /*25a00*/  LDL.S16 R154, [R1+0x26c] ;  /* 0x00026c00019a7983 */ /* 0x0007260000100600 */
[----:B------:R-:W3:Y:S01]  /*25a10*/  MUFU.EX2 R8, R206 ;  /* 0x000000ce00087308 */ /* 0x000ee20000000800 */
[----:B------:R4:W4:Y:S01]  /*25a20*/  LDL.S16 R103, [R1+0x264] ;  /* 0x0002640001677983 */ /* 0x0009220000100600 */
[----:B--2---:R-:W-:Y:S01]  /*25a30*/  F2FP.PACK_AB R116, R6, R7 ;  /* 0x000000070674723e */ /* 0x004fe200000000ff */
[----:B------:R-:W-:Y:S07]  /*25a40*/  FADD.FTZ R7, R9, R30 ;  /* 0x0000001e09077221 */ /* 0x000fee0000010000 */
[----:B------:R-:W2:Y:S01]  /*25a50*/  MUFU.EX2 R4, R198 ;  /* 0x000000c600047308 */ /* 0x000ea20000000800 */
[----:B-1----:R-:W-:Y:S09]  /*25a60*/  F2FP.PACK_AB R119, R10, R11 ;  /* 0x0000000b0a77723e */ /* 0x002ff200000000ff */
[----:B------:R-:W-:Y:S01]  /*25a70*/  MUFU.EX2 R24, R189 ;  /* 0x000000bd00187308 */ /* 0x000fe20000000800 */
[----:B---3--:R-:W-:Y:S09]  /*25a80*/  F2FP.PACK_AB R111, R8, R9 ;  /* 0x00000009086f723e */ /* 0x008ff200000000ff */
[----:B------:R-:W1:Y:S01]  /*25a90*/  MUFU.EX2 R17, R200 ;  /* 0x000000c800117308 */ /* 0x000e620000000800 */
[----:B--2---:R-:W-:Y:S01]  /*25aa0*/  F2FP.PACK_AB R99, R3, R4 ;  /* 0x000000040363723e */ /* 0x004fe200000000ff */
[----:B------:R-:W-:Y:S02]  /*25ab0*/  FADD.FTZ R0, R4, R29 ;  /* 0x0000001d04007221 */ /* 0x000fe40000010000 */
[----:B------:R-:W-:Y:S01]  /*25ac0*/  FADD.FTZ R29, R6, R14 ;  /* 0x0000000e061d7221 */ /* 0x000fe20000010000 */
[----:B------:R-:W-:Y:S01]  /*25ad0*/  LOP3.LUT R6, R49, R239, R32, 0x96, !PT ;  /* 0x000000ef31067212 */ /* 0x000fe200078e9620 */
[----:B------:R-:W-:Y:S01]  /*25ae0*/  FADD.FTZ R28, R3, R0 ;  /* 0x00000000031c7221 */ /* 0x000fe20000010000 */
[----:B------:R-:W-:Y:S03]  /*25af0*/  LOP3.LUT R3, R33, R240, R96, 0x96, !PT ;  /* 0x000000f021037212 */ /* 0x000fe600078e9660 */
[----:B------:R-:W2:Y:S01]  /*25b00*/  MUFU.EX2 R4, R218 ;  /* 0x000000da00047308 */ /* 0x000ea20000000800 */
[----:B------:R-:W-:Y:S02]  /*25b10*/  FADD.FTZ R0, R11, R31 ;  /* 0x0000001f0b007221 */ /* 0x000fe40000010000 */
[----:B------:R-:W-:Y:S02]  /*25b20*/  FADD.FTZ R31, R8, R7 ;  /* 0x00000007081f7221 */ /* 0x000fe40000010000 */
[----:B------:R-:W-:Y:S04]  /*25b30*/  IMAD.WIDE.U32 R2, R3, -0x2daee0ad, RZ ;  /* 0xd2511f5303027825 */ /* 0x000fe800078e00ff */
[----:B------:R-:W-:Y:S01]  /*25b40*/  FADD.FTZ R30, R10, R0 ;  /* 0x000000000a1e7221 */ /* 0x000fe20000010000 */
[----:B------:R-:W-:Y:S01]  /*25b50*/  LOP3.LUT R0, R3, R241, R82, 0x96, !PT ;  /* 0x000000f103007212 */ /* 0x000fe200078e9652 */
[----:B------:R-:W-:Y:S01]  /*25b60*/  IMAD.WIDE.U32 R10, R6, -0x2daee0ad, RZ ;  /* 0xd2511f53060a7825 */ /* 0x000fe200078e00ff */
[----:B------:R-:W-:Y:S01]  /*25b70*/  MUFU.EX2 R14, R221 ;  /* 0x000000dd000e7308 */ /* 0x000fe20000000800 */
[----:B-1----:R-:W-:Y:S02]  /*25b80*/  F2FP.PACK_AB R105, R17, R24 ;  /* 0x000000181169723e */ /* 0x002fe400000000ff */
[----:B------:R-:W-:Y:S01]  /*25b90*/  IMAD.WIDE.U32 R8, R0, -0x326172a9, RZ ;  /* 0xcd9e8d5700087825 */ /* 0x000fe200078e00ff */
[----:B------:R-:W-:Y:S03]  /*25ba0*/  LOP3.LUT R3, R11, R242, R2, 0x96, !PT ;  /* 0x000000f20b037212 */ /* 0x000fe600078e9602 */
[----:B------:R-:W-:Y:S02]  /*25bb0*/  FADD.FTZ R0, R24, R28 ;  /* 0x0000001c18007221 */ /* 0x000fe40000010000 */
[----:B------:R-:W-:Y:S02]  /*25bc0*/  FADD.FTZ R2, R25, R29 ;  /* 0x0000001d19027221 */ /* 0x000fe40000010000 */
[----:B------:R-:W-:Y:S01]  /*25bd0*/  FADD.FTZ R11, R17, R0 ;  /* 0x00000000110b7221 */ /* 0x000fe20000010000 */
[----:B------:R-:W-:Y:S01]  /*25be0*/  LOP3.LUT R0, R9, R233, R48, 0x96, !PT ;  /* 0x000000e909007212 */ /* 0x000fe200078e9630 */
[C---:B--2---:R-:W-:Y:S01]  /*25bf0*/  FADD.FTZ R28, R4.reuse, R2 ;  /* 0x00000002041c7221 */ /* 0x044fe20000010000 */
[----:B------:R-:W-:Y:S01]  /*25c00*/  F2FP.PACK_AB R117, R4, R25 ;  /* 0x000000190475723e */ /* 0x000fe200000000ff */
[----:B------:R-:W1:Y:S01]  /*25c10*/  MUFU.EX2 R9, R212 ;  /* 0x000000d400097308 */ /* 0x000e620000000800 */
[----:B------:R-:W-:Y:S04]  /*25c20*/  IMAD.WIDE.U32 R2, R3, -0x326172a9, RZ ;  /* 0xcd9e8d5703027825 */ /* 0x000fe800078e00ff */
[----:B------:R-:W-:Y:S01]  /*25c30*/  IMAD.WIDE.U32 R6, R0, -0x2daee0ad, RZ ;  /* 0xd2511f5300067825 */ /* 0x000fe200078e00ff */
[----:B------:R-:W-:Y:S03]  /*25c40*/  LOP3.LUT R3, R3, R249, R8, 0x96, !PT ;  /* 0x000000f903037212 */ /* 0x000fe600078e9608 */
[----:B------:R-:W-:Y:S01]  /*25c50*/  IMAD.MOV.U32 R189, RZ, RZ, R12 ;  /* 0x000000ffffbd7224 */ /* 0x000fe200078e000c */
[----:B------:R-:W-:Y:S01]  /*25c60*/  LOP3.LUT R7, R7, R251, R10, 0x96, !PT ;  /* 0x000000fb07077212 */ /* 0x000fe200078e960a */
[----:B------:R-:W2:Y:S01]  /*25c70*/  MUFU.EX2 R4, R214 ;  /* 0x000000d600047308 */ /* 0x000ea20000000800 */
[----:B------:R-:W-:Y:S04]  /*25c80*/  IMAD.WIDE.U32 R128, R3, -0x2daee0ad, RZ ;  /* 0xd2511f5303807825 */ /* 0x000fe800078e00ff */
[----:B------:R-:W-:Y:S01]  /*25c90*/  IMAD.WIDE.U32 R108, R7, -0x326172a9, RZ ;  /* 0xcd9e8d57076c7825 */ /* 0x000fe200078e00ff */
[----:B------:R-:W-:Y:S04]  /*25ca0*/  LOP3.LUT R3, R129, R243, R6, 0x96, !PT ;  /* 0x000000f381037212 */ /* 0x000fe800078e9606 */
[----:B------:R-:W-:Y:S01]  /*25cb0*/  LOP3.LUT R29, R109, R245, R2, 0x96, !PT ;  /* 0x000000f56d1d7212 */ /* 0x000fe200078e9602 */
[----:B------:R-:W3:Y:S01]  /*25cc0*/  MUFU.EX2 R0, R132 ;  /* 0x0000008400007308 */ /* 0x000ee20000000800 */
[----:B------:R-:W-:Y:S01]  /*25cd0*/  IMAD.WIDE.U32 R60, R3, -0x326172a9, RZ ;  /* 0xcd9e8d57033c7825 */ /* 0x000fe200078e00ff */
[----:B------:R-:W-:Y:S03]  /*25ce0*/  PRMT R3, R143, 0x7632, R3 ;  /* 0x000076328f037816 */ /* 0x000fe60000000003 */
[----:B-1----:R-:W-:Y:S01]  /*25cf0*/  FADD.FTZ R2, R9, R31 ;  /* 0x0000001f09027221 */ /* 0x002fe20000010000 */
[----:B------:R-:W-:Y:S02]  /*25d00*/  LOP3.LUT R17, R61, R199, R108, 0x96, !PT ;  /* 0x000000c73d117212 */ /* 0x000fe400078e966c */
[C---:B--2---:R-:W-:Y:S01]  /*25d10*/  F2FP.PACK_AB R83, R4.reuse, R9 ;  /* 0x000000090453723e */ /* 0x044fe200000000ff */
[----:B------:R-:W-:Y:S02]  /*25d20*/  FADD.FTZ R25, R4, R2 ;  /* 0x0000000204197221 */ /* 0x000fe40000010000 */
[----:B------:R-:W-:Y:S01]  /*25d30*/  FADD.FTZ R2, R14, R30 ;  /* 0x0000001e0e027221 */ /* 0x000fe20000010000 */
[C---:B---3--:R-:W-:Y:S03]  /*25d40*/  F2FP.PACK_AB R107, R0.reuse, R14 ;  /* 0x0000000e006b723e */ /* 0x048fe600000000ff */
[----:B------:R-:W-:Y:S01]  /*25d50*/  FADD.FTZ R181, R0, R2 ;  /* 0x0000000200b57221 */ /* 0x000fe20000010000 */
[----:B------:R-:W-:Y:S02]  /*25d60*/  LOP3.LUT R2, R17, 0xff, RZ, 0xc0, !PT ;  /* 0x000000ff11027812 */ /* 0x000fe400078ec0ff */
[----:B------:R-:W-:Y:S02]  /*25d70*/  LOP3.LUT R0, R16, 0xffff, RZ, 0xc0, !PT ;  /* 0x0000ffff10007812 */ /* 0x000fe400078ec0ff */
[----:B------:R-:W-:Y:S02]  /*25d80*/  ISETP.GE.U32.AND P6, PT, R191, R2, PT ;  /* 0x00000002bf00720c */ /* 0x000fe40003fc6070 */
[C---:B------:R-:W-:Y:S02]  /*25d90*/  PRMT R16, R47.reuse, 0x7610, R16 ;  /* 0x000076102f107816 */ /* 0x040fe40000000010 */
[----:B------:R-:W-:Y:S02]  /*25da0*/  SHF.R.U32.HI R0, RZ, 0x8, R0 ;  /* 0x00000008ff007819 */ /* 0x000fe40000011600 */
[----:B------:R-:W-:Y:S02]  /*25db0*/  PRMT R14, R47, 0x7632, R14 ;  /* 0x000076322f0e7816 */ /* 0x000fe4000000000e */
[----:B------:R-:W-:Y:S04]  /*25dc0*/  LOP3.LUT R0, R0, 0xffff, RZ, 0xc0, !PT ;  /* 0x0000ffff00007812 */ /* 0x000fe800078ec0ff */
[----:B------:R-:W-:Y:S02]  /*25dd0*/  ISETP.GE.U32.AND P2, PT, R191, R0, PT ;  /* 0x00000000bf00720c */ /* 0x000fe40003f46070 */
[----:B------:R-:W-:Y:S04]  /*25de0*/  LOP3.LUT R0, R17, 0xffff, RZ, 0xc0, !PT ;  /* 0x0000ffff11007812 */ /* 0x000fe800078ec0ff */
[----:B------:R-:W-:Y:S04]  /*25df0*/  SHF.R.U32.HI R0, RZ, 0x8, R0 ;  /* 0x00000008ff007819 */ /* 0x000fe80000011600 */
[----:B------:R-:W-:Y:S01]  /*25e00*/  LOP3.LUT R0, R0, 0xffff, RZ, 0xc0, !PT ;  /* 0x0000ffff00007812 */ /* 0x000fe200078ec0ff */
[----:B----4-:R-:W-:Y:S05]  /*25e10*/  @!P6 HADD2 R164, -R16.H0_H0, -RZ.H0_H0 ;  /* 0xa00000ff10a4e230 */ /* 0x010fea0000000900 */
[----:B------:R-:W-:Y:S01]  /*25e20*/  PRMT R8, R164, 0x7610, R8 ;  /* 0x00007610a4087816 */ /* 0x000fe20000000008 */
[----:B------:R1:W-:Y:S01]  /*25e30*/  @!P6 STL.S16 [R1+0x294], R164 ;  /* 0x000294a40100e387 */ /* 0x0003e20000100600 */
[----:B------:R-:W-:Y:S05]  /*25e40*/  @!P0 HADD2 R159, -R15.H0_H0, -RZ.H0_H0 ;  /* 0xa00000ff0f9f8230 */ /* 0x000fea0000000900 */
[----:B------:R-:W-:Y:S04]  /*25e50*/  PRMT R2, R159, 0x7610, R2 ;  /* 0x000076109f027816 */ /* 0x000fe80000000002 */
[----:B------:R-:W-:Y:S01]  /*25e60*/  @!P0 PRMT R15, R2, 0x5410, RZ ;  /* 0x00005410020f8816 */ /* 0x000fe200000000ff */
[----:B------:R-:W-:Y:S01]  /*25e70*/  @!P3 HADD2 R154, -R3.H0_H0, -RZ.H0_H0 ;  /* 0xa00000ff039ab230 */ /* 0x000fe20000000900 */
[----:B-1----:R-:W-:Y:S02]  /*25e80*/  PRMT R164, R16, 0x5410, R14 ;  /* 0x0000541010a47816 */ /* 0x002fe4000000000e */
[----:B------:R-:W-:Y:S01]  /*25e90*/  @!P6 PRMT R16, R8, 0x5410, RZ ;  /* 0x000054100810e816 */ /* 0x000fe200000000ff */
[----:B------:R-:W-:Y:S01]  /*25ea0*/  ST.E.U16 [R18.64+0x52], R15 ;  /* 0x0000520f12007985 */ /* 0x000fe2000c101504 */
[----:B------:R-:W-:Y:S02]  /*25eb0*/  ISETP.GE.U32.AND P6, PT, R191, R0, PT ;  /* 0x00000000bf00720c */ /* 0x000fe40003fc6070 */
[----:B------:R-:W-:Y:S01]  /*25ec0*/  PRMT R0, R143, 0x7610, R0 ;  /* 0x000076108f007816 */ /* 0x000fe20000000000 */
[----:B------:R-:W-:Y:S01]  /*25ed0*/  ST.E.U16 [R144.64+0x60], R26 ;  /* 0x0000601a90007985 */ /* 0x000fe2000c101504 */
[----:B------:R-:W-:Y:S02]  /*25ee0*/  SHF.R.U32.HI R2, RZ, 0x18, R62 ;  /* 0x00000018ff027819 */ /* 0x000fe4000001163e */
[----:B------:R-:W-:Y:S01]  /*25ef0*/  PRMT R4, R154, 0x7610, R4 ;  /* 0x000076109a047816 */ /* 0x000fe20000000004 */
[----:B------:R-:W-:Y:S01]  /*25f00*/  @!P4 HADD2 R153, -R0.H0_H0, -RZ.H0_H0 ;  /* 0xa00000ff0099c230 */ /* 0x000fe20000000900 */
[----:B------:R1:W-:Y:S04]  /*25f10*/  ST.E.U16 [R144.64+0x62], R27 ;  /* 0x0000621b90007985 */ /* 0x0003e8000c101504 */
[----:B------:R-:W-:Y:S01]  /*25f20*/  PRMT R24, R153, 0x7610, R24 ;  /* 0x0000761099187816 */ /* 0x000fe20000000018 */
[----:B------:R-:W-:Y:S05]  /*25f30*/  @!P6 HADD2 R161, -R14.H0_H0, -RZ.H0_H0 ;  /* 0xa00000ff0ea1e230 */ /* 0x000fea0000000900 */
[----:B------:R-:W-:Y:S01]  /*25f40*/  PRMT R7, R161, 0x7610, R7 ;  /* 0x00007610a1077816 */ /* 0x000fe20000000007 */
[----:B------:R-:W-:Y:S03]  /*25f50*/  @!P6 STL.S16 [R1+0x290], R161 ;  /* 0x000290a10100e387 */ /* 0x000fe60000100600 */
[----:B------:R-:W-:Y:S01]  /*25f60*/  @!P6 PRMT R14, R7, 0x5410, RZ ;  /* 0x00005410070ee816 */ /* 0x000fe200000000ff */
[----:B------:R2:W3:Y:S04]  /*25f70*/  LDL.S16 R8, [R1+0x25c] ;  /* 0x00025c0001087983 */ /* 0x0004e80000100600 */
[----:B------:R2:W4:Y:S04]  /*25f80*/  LDL.S16 R7, [R1+0x258] ;  /* 0x0002580001077983 */ /* 0x0005280000100600 */
[----:B------:R-:W-:Y:S01]  /*25f90*/  @!P0 STL.S16 [R1+0x28c], R159 ;  /* 0x00028c9f01008387 */ /* 0x000fe20000100600 */
[C---:B------:R-:W-:Y:S02]  /*25fa0*/  ISETP.GE.U32.AND P0, PT, R191.reuse, R2, PT ;  /* 0x00000002bf00720c */ /* 0x040fe40003f06070 */
[----:B------:R-:W-:Y:S01]  /*25fb0*/  LOP3.LUT R2, R52, 0xff, RZ, 0xc0, !PT ;  /* 0x000000ff34027812 */ /* 0x000fe200078ec0ff */
[----:B------:R2:W-:Y:S01]  /*25fc0*/  @!P4 STL.S16 [R1+0x29c], R153 ;  /* 0x00029c990100c387 */ /* 0x0005e20000100600 */
[----:B-1----:R-:W-:Y:S02]  /*25fd0*/  IMAD.WIDE.U32 R26, R152, -0x326172a9, RZ ;  /* 0xcd9e8d57981a7825 */ /* 0x002fe400078e00ff */
[----:B------:R-:W-:Y:S01]  /*25fe0*/  ISETP.GE.U32.AND P6, PT, R191, R2, PT ;  /* 0x00000002bf00720c */ /* 0x000fe20003fc6070 */
[----:B------:R-:W-:Y:S01]  /*25ff0*/  @!P3 STL.S16 [R1+0x26c], R154 ;  /* 0x00026c9a0100b387 */ /* 0x000fe20000100600 */
[----:B------:R-:W-:Y:S02]  /*26000*/  PRMT R2, R141, 0x7610, R2 ;  /* 0x000076108d027816 */ /* 0x000fe40000000002 */
[CC--:B------:R-:W-:Y:S02]  /*26010*/  LOP3.LUT R42, R27.reuse, R240.reuse, R96, 0x96, !PT ;  /* 0x000000f01b2a7212 */ /* 0x0c0fe400078e9660 */
[----:B------:R-:W-:Y:S01]  /*26020*/  LOP3.LUT R27, R27, R240, R182, 0x96, !PT ;  /* 0x000000f01b1b7212 */ /* 0x000fe200078e96b6 */
[----:B------:R-:W-:Y:S05]  /*26030*/  @!P5 HADD2 R103, -R2.H0_H0, -RZ.H0_H0 ;  /* 0xa00000ff0267d230 */ /* 0x000fea0000000900 */
[----:B------:R-:W-:Y:S01]  /*26040*/  PRMT R10, R103, 0x7610, R10 ;  /* 0x00007610670a7816 */ /* 0x000fe2000000000a */
[----:B------:R-:W-:Y:S01]  /*26050*/  @!P5 STL.S16 [R1+0x264], R103 ;  /* 0x000264670100d387 */ /* 0x000fe20000100600 */
[----:B--2---:R-:W-:Y:S02]  /*26060*/  PRMT R153, R0, 0x5410, R3 ;  /* 0x0000541000997816 */ /* 0x004fe40000000003 */
[----:B------:R-:W-:Y:S02]  /*26070*/  @!P4 PRMT R0, R24, 0x5410, RZ ;  /* 0x000054101800c816 */ /* 0x000fe400000000ff */
[----:B------:R-:W-:Y:S03]  /*26080*/  @!P3 PRMT R3, R4, 0x5410, RZ ;  /* 0x000054100403b816 */ /* 0x000fe600000000ff */
[----:B------:R1:W-:Y:S04]  /*26090*/  ST.E.U16 [R22.64+0x60], R0 ;  /* 0x0000600016007985 */ /* 0x0003e8000c101504 */
[----:B------:R2:W-:Y:S01]  /*260a0*/  ST.E.U16 [R22.64+0x62], R3 ;  /* 0x0000620316007985 */ /* 0x0005e2000c101504 */
[----:B-1----:R-:W-:Y:S04]  /*260b0*/  SHF.R.U32.HI R0, RZ, 0x10, R52 ;  /* 0x00000010ff007819 */ /* 0x002fe80000011634 */
[----:B------:R-:W-:Y:S01]  /*260c0*/  LOP3.LUT R4, R0, 0xff, RZ, 0xc0, !PT ;  /* 0x000000ff00047812 */ /* 0x000fe200078ec0ff */
[----:B--2---:R-:W-:Y:S01]  /*260d0*/  MUFU.EX2 R3, R216 ;  /* 0x000000d800037308 */ /* 0x004fe20000000800 */
[----:B------:R-:W-:Y:S02]  /*260e0*/  PRMT R0, R141, 0x7632, R0 ;  /* 0x000076328d007816 */ /* 0x000fe40000000000 */
[----:B------:R-:W-:Y:S02]  /*260f0*/  ISETP.GE.U32.AND P4, PT, R191, R4, PT ;  /* 0x00000004bf00720c */ /* 0x000fe40003f86070 */
[----:B------:R-:W-:Y:S02]  /*26100*/  PRMT R143, R2, 0x5410, R0 ;  /* 0x00005410028f7816 */ /* 0x000fe40000000000 */
[----:B------:R-:W-:Y:S02]  /*26110*/  @!P5 PRMT R2, R10, 0x5410, RZ ;  /* 0x000054100a02d816 */ /* 0x000fe400000000ff */
[----:B------:R-:W-:Y:S02]  /*26120*/  LOP3.LUT P5, RZ, R195, 0x8, RZ, 0xc0, !PT ;  /* 0x00000008c3ff7812 */ /* 0x000fe400078ac0ff */
[----:B------:R-:W-:Y:S01]  /*26130*/  SHF.R.U32.HI R4, RZ, 0x18, R52 ;  /* 0x00000018ff047819 */ /* 0x000fe20000011634 */
[----:B------:R1:W-:Y:S01]  /*26140*/  ST.E.U16 [R20.64+0x5e], R2 ;  /* 0x00005e0214007985 */ /* 0x0003e2000c101504 */
[----:B------:R-:W-:Y:S02]  /*26150*/  LOP3.LUT R10, R33, R240, R182, 0x96, !PT ;  /* 0x000000f0210a7212 */ /* 0x000fe400078e96b6 */
[----:B------:R-:W-:Y:S02]  /*26160*/  ISETP.GE.U32.AND P3, PT, R191, R4, PT ;  /* 0x00000004bf00720c */ /* 0x000fe40003f66070 */
[C---:B------:R-:W-:Y:S02]  /*26170*/  PRMT R4, R102.reuse, 0x7610, R4 ;  /* 0x0000761066047816 */ /* 0x040fe40000000004 */
[----:B-1----:R-:W-:Y:S04]  /*26180*/  PRMT R2, R102, 0x7632, R2 ;  /* 0x0000763266027816 */ /* 0x002fe80000000002 */
[----:B------:R-:W-:Y:S01]  /*26190*/  PRMT R141, R4, 0x5410, R2 ;  /* 0x00005410048d7816 */ /* 0x000fe20000000002 */
[----:B---3--:R-:W-:Y:S02]  /*261a0*/  @!P2 HADD2 R8, -R0.H0_H0, -RZ.H0_H0 ;  /* 0xa00000ff0008a230 */ /* 0x008fe40000000900 */
[----:B----4-:R-:W-:Y:S03]  /*261b0*/  @!P5 HADD2 R7, -R4.H0_H0, -RZ.H0_H0 ;  /* 0xa00000ff0407d230 */ /* 0x010fe60000000900 */
[----:B------:R-:W-:Y:S01]  /*261c0*/  PRMT R6, R8, 0x7610, R6 ;  /* 0x0000761008067816 */ /* 0x000fe20000000006 */
[----:B------:R1:W-:Y:S03]  /*261d0*/  @!P2 STL.S16 [R1+0x25c], R8 ;  /* 0x00025c080100a387 */ /* 0x0003e60000100600 */
[----:B------:R-:W-:Y:S01]  /*261e0*/  @!P2 PRMT R0, R6, 0x5410, RZ ;  /* 0x000054100600a816 */ /* 0x000fe200000000ff */
[----:B------:R2:W-:Y:S01]  /*261f0*/  @!P5 STL.S16 [R1+0x258], R7 ;  /* 0x000258070100d387 */ /* 0x0005e20000100600 */
[----:B------:R-:W-:Y:S01]  /*26200*/  PRMT R9, R7, 0x7610, R9 ;  /* 0x0000761007097816 */ /* 0x000fe20000000009 */
[----:B------:R-:W3:Y:S02]  /*26210*/  MUFU.EX2 R6, R217 ;  /* 0x000000d900067308 */ /* 0x000ee40000000800 */
[----:B------:R4:W4:Y:S01]  /*26220*/  LDL.S16 R109, [R1+0x280] ;  /* 0x00028000016d7983 */ /* 0x0009220000100600 */
[----:B------:R-:W-:Y:S03]  /*26230*/  @!P5 PRMT R4, R9, 0x5410, RZ ;  /* 0x000054100904d816 */ /* 0x000fe600000000ff */
[----:B------:R3:W-:Y:S04]  /*26240*/  ST.E.U16 [R20.64+0x60], R0 ;  /* 0x0000600014007985 */ /* 0x0007e8000c101504 */
[----:B------:R3:W4:Y:S04]  /*26250*/  LDL.S16 R31, [R1+0x27c] ;  /* 0x00027c00011f7983 */ /* 0x0007280000100600 */
[----:B------:R4:W4:Y:S04]  /*26260*/  LDL.S16 R30, [R1+0x278] ;  /* 0x00027800011e7983 */ /* 0x0009280000100600 */
[----:B------:R4:W4:Y:S01]  /*26270*/  LDL.S16 R132, [R1+0x268] ;  /* 0x0002680001847983 */ /* 0x0009220000100600 */
[----:B-1----:R-:W-:Y:S03]  /*26280*/  SHF.R.U32.HI R8, RZ, 0x10, R17 ;  /* 0x00000010ff087819 */ /* 0x002fe60000011611 */
[----:B------:R1:W-:Y:S01]  /*26290*/  ST.E.U16 [R18.64+0x60], R4 ;  /* 0x0000600412007985 */ /* 0x0003e2000c101504 */
[----:B------:R-:W-:Y:S01]  /*262a0*/  LOP3.LUT R15, R8, 0xff, RZ, 0xc0, !PT ;  /* 0x000000ff080f7812 */ /* 0x000fe200078ec0ff */
[----:B--2---:R-:W2:Y:S01]  /*262b0*/  MUFU.EX2 R7, R227 ;  /* 0x000000e300077308 */ /* 0x004ea20000000800 */
[----:B------:R-:W-:Y:S01]  /*262c0*/  LOP3.LUT R8, R41, R239, R32, 0x96, !PT ;  /* 0x000000ef29087212 */ /* 0x000fe200078e9620 */
[----:B---3--:R-:W-:Y:S01]  /*262d0*/  FADD.FTZ R9, R6, R11 ;  /* 0x0000000b06097221 */ /* 0x008fe20000010000 */
[C---:B------:R-:W-:Y:S01]  /*262e0*/  F2FP.PACK_AB R33, R3.reuse, R6 ;  /* 0x000000060321723e */ /* 0x040fe200000000ff */
[----:B------:R-:W-:Y:S04]  /*262f0*/  IMAD.WIDE.U32 R10, R10, -0x2daee0ad, RZ ;  /* 0xd2511f530a0a7825 */ /* 0x000fe800078e00ff */
[----:B------:R-:W-:Y:S01]  /*26300*/  FADD.FTZ R24, R3, R9 ;  /* 0x0000000903187221 */ /* 0x000fe20000010000 */
[----:B------:R-:W-:Y:S01]  /*26310*/  LOP3.LUT R3, R11, R241, R50, 0x96, !PT ;  /* 0x000000f10b037212 */ /* 0x000fe200078e9632 */
[----:B------:R-:W3:Y:S01]  /*26320*/  MUFU.EX2 R0, R228 ;  /* 0x000000e400007308 */ /* 0x000ee20000000800 */
[----:B------:R-:W-:Y:S05]  /*26330*/  IMAD.WIDE.U32 R8, R8, -0x2daee0ad, RZ ;  /* 0xd2511f5308087825 */ /* 0x000fea00078e00ff */
[----:B------:R-:W-:Y:S01]  /*26340*/  LOP3.LUT R9, R9, R242, R10, 0x96, !PT ;  /* 0x000000f209097212 */ /* 0x000fe200078e960a */
[----:B------:R-:W-:Y:S04]  /*26350*/  IMAD.WIDE.U32 R10, R3, -0x326172a9, RZ ;  /* 0xcd9e8d57030a7825 */ /* 0x000fe800078e00ff */
[----:B--2---:R-:W-:Y:S01]  /*26360*/  FADD.FTZ R3, R7, R28 ;  /* 0x0000001c07037221 */ /* 0x004fe20000010000 */
[C---:B---3--:R-:W-:Y:S03]  /*26370*/  F2FP.PACK_AB R32, R0.reuse, R7 ;  /* 0x000000070020723e */ /* 0x048fe600000000ff */
[----:B------:R-:W-:Y:S01]  /*26380*/  FADD.FTZ R182, R0, R3 ;  /* 0x0000000300b67221 */ /* 0x000fe20000010000 */
[----:B------:R-:W-:Y:S01]  /*26390*/  LOP3.LUT R0, R11, R233, R40, 0x96, !PT ;  /* 0x000000e90b007212 */ /* 0x000fe200078e9628 */
[----:B------:R-:W-:Y:S01]  /*263a0*/  MUFU.EX2 R3, R224 ;  /* 0x000000e000037308 */ /* 0x000fe20000000800 */
[----:B------:R-:W-:Y:S03]  /*263b0*/  PRMT R11, R44, 0x7632, R11 ;  /* 0x000076322c0b7816 */ /* 0x000fe6000000000b */
[----:B------:R-:W-:Y:S05]  /*263c0*/  IMAD.WIDE.U32 R6, R0, -0x2daee0ad, RZ ;  /* 0xd2511f5300067825 */ /* 0x000fea00078e00ff */
[--C-:B------:R-:W-:Y:S01]  /*263d0*/  LOP3.LUT R7, R7, R251, R8.reuse, 0x96, !PT ;  /* 0x000000fb07077212 */ /* 0x100fe200078e9608 */
[----:B------:R-:W2:Y:S01]  /*263e0*/  MUFU.EX2 R0, R5 ;  /* 0x0000000500007308 */ /* 0x000ea20000000800 */
[----:B------:R-:W-:Y:S03]  /*263f0*/  PRMT R8, R127, 0x7610, R8 ;  /* 0x000076107f087816 */ /* 0x000fe60000000008 */
[----:B------:R-:W-:Y:S01]  /*26400*/  IMAD.WIDE.U32 R96, R7, -0x326172a9, RZ ;  /* 0xcd9e8d5707607825 */ /* 0x000fe200078e00ff */
[----:B------:R-:W-:Y:S02]  /*26410*/  PRMT R7, R127, 0x7632, R7 ;  /* 0x000076327f077816 */ /* 0x000fe40000000007 */
[----:B--2---:R-:W-:Y:S01]  /*26420*/  F2FP.PACK_AB R28, R0, R3 ;  /* 0x00000003001c723e */ /* 0x004fe200000000ff */
[----:B-1----:R-:W-:Y:S01]  /*26430*/  IMAD.WIDE.U32 R4, R9, -0x326172a9, RZ ;  /* 0xcd9e8d5709047825 */ /* 0x002fe200078e00ff */
[----:B------:R-:W-:Y:S04]  /*26440*/  SHF.R.U32.HI R9, RZ, 0x18, R17 ;  /* 0x00000018ff097819 */ /* 0x000fe80000011611 */
[--C-:B------:R-:W-:Y:S02]  /*26450*/  LOP3.LUT R5, R5, R249, R10.reuse, 0x96, !PT ;  /* 0x000000f905057212 */ /* 0x100fe400078e960a */
[----:B------:R-:W-:Y:S03]  /*26460*/  PRMT R10, R44, 0x7610, R10 ;  /* 0x000076102c0a7816 */ /* 0x000fe6000000000a */
[----:B------:R-:W-:Y:S01]  /*26470*/  IMAD.WIDE.U32 R102, R5, -0x2daee0ad, RZ ;  /* 0xd2511f5305667825 */ /* 0x000fe200078e00ff */
[----:B------:R-:W-:Y:S03]  /*26480*/  PRMT R159, R10, 0x5410, R11 ;  /* 0x000054100a9f7816 */ /* 0x000fe6000000000b */
[----:B------:R-:W-:Y:S01]  /*26490*/  FADD.FTZ R5, R3, R25 ;  /* 0x0000001903057221 */ /* 0x000fe20000010000 */
[----:B------:R-:W-:Y:S02]  /*264a0*/  LOP3.LUT R25, R97, R245, R4, 0x96, !PT ;  /* 0x000000f561197212 */ /* 0x000fe400078e9604 */
[----:B------:R-:W-:Y:S01]  /*264b0*/  LOP3.LUT R4, R60, 0xff, RZ, 0xc0, !PT ;  /* 0x000000ff3c047812 */ /* 0x000fe200078ec0ff */
[--C-:B------:R-:W-:Y:S01]  /*264c0*/  FADD.FTZ R183, R0, R5.reuse ;  /* 0x0000000500b77221 */ /* 0x100fe20000010000 */
[----:B------:R-:W-:Y:S02]  /*264d0*/  LOP3.LUT R0, R52, 0xffff, RZ, 0xc0, !PT ;  /* 0x0000ffff34007812 */ /* 0x000fe400078ec0ff */
[----:B------:R-:W-:Y:S02]  /*264e0*/  ISETP.GE.U32.AND P2, PT, R191, R4, PT ;  /* 0x00000004bf00720c */ /* 0x000fe40003f46070 */
[----:B------:R-:W-:Y:S02]  /*264f0*/  SHF.R.U32.HI R0, RZ, 0x8, R0 ;  /* 0x00000008ff007819 */ /* 0x000fe40000011600 */
[----:B------:R-:W-:Y:S02]  /*26500*/  PRMT R5, R147, 0x7632, R5 ;  /* 0x0000763293057816 */ /* 0x000fe40000000005 */
[----:B------:R-:W-:Y:S02]  /*26510*/  LOP3.LUT R0, R0, 0xffff, RZ, 0xc0, !PT ;  /* 0x0000ffff00007812 */ /* 0x000fe400078ec0ff */
[----:B------:R-:W-:Y:S02]  /*26520*/  LOP3.LUT R6, R103, R243, R6, 0x96, !PT ;  /* 0x000000f367067212 */ /* 0x000fe400078e9606 */
[----:B------:R-:W-:Y:S02]  /*26530*/  ISETP.GE.U32.AND P5, PT, R191, R0, PT ;  /* 0x00000000bf00720c */ /* 0x000fe40003fa6070 */
[----:B------:R-:W-:Y:S04]  /*26540*/  LOP3.LUT R0, R60, 0xffff, RZ, 0xc0, !PT ;  /* 0x0000ffff3c007812 */ /* 0x000fe800078ec0ff */
[----:B------:R-:W-:Y:S04]  /*26550*/  SHF.R.U32.HI R0, RZ, 0x8, R0 ;  /* 0x00000008ff007819 */ /* 0x000fe80000011600 */
[----:B------:R-:W-:Y:S01]  /*26560*/  LOP3.LUT R0, R0, 0xffff, RZ, 0xc0, !PT ;  /* 0x0000ffff00007812 */ /* 0x000fe200078ec0ff */
[----:B----4-:R-:W-:Y:S05]  /*26570*/  @!P2 HADD2 R109, -R10.H0_H0, -RZ.H0_H0 ;  /* 0xa00000ff0a6da230 */ /* 0x010fea0000000900 */
[----:B------:R-:W-:Y:S01]  /*26580*/  PRMT R4, R109, 0x7610, R4 ;  /* 0x000076106d047816 */ /* 0x000fe20000000004 */
[----:B------:R1:W-:Y:S03]  /*26590*/  @!P2 STL.S16 [R1+0x280], R109 ;  /* 0x0002806d0100a387 */ /* 0x0003e60000100600 */
[----:B------:R-:W-:Y:S01]  /*265a0*/  @!P2 PRMT R10, R4, 0x5410, RZ ;  /* 0x00005410040aa816 */ /* 0x000fe200000000ff */
[----:B------:R2:W3:Y:S01]  /*265b0*/  LDL.S16 R154, [R1+0x298] ;  /* 0x00029800019a7983 */ /* 0x0004e20000100600 */
[----:B------:R-:W-:Y:S11]  /*265c0*/  ISETP.GE.U32.AND P2, PT, R191, R0, PT ;  /* 0x00000000bf00720c */ /* 0x000ff60003f46070 */
[----:B------:R-:W-:Y:S02]  /*265d0*/  @!UPT UIADD3 URZ, URZ, URZ, URZ ;  /* 0x0000003f3f3ff290 */ /* 0x000fe4000fffe03f */
[----:B------:R-:W-:Y:S05]  /*265e0*/  @!P2 HADD2 R31, -R11.H0_H0, -RZ.H0_H0 ;  /* 0xa00000ff0b1fa230 */ /* 0x000fea0000000900 */
[----:B------:R-:W-:Y:S01]  /*265f0*/  PRMT R3, R31, 0x7610, R3 ;  /* 0x000076101f037816 */ /* 0x000fe20000000003 */
[----:B-1----:R2:W4:Y:S03]  /*26600*/  LDL.S16 R109, [R1+0x288] ;  /* 0x00028800016d7983 */ /* 0x0025260000100600 */
[----:B------:R-:W-:Y:S01]  /*26610*/  @!P2 PRMT R11, R3, 0x5410, RZ ;  /* 0x00005410030ba816 */ /* 0x000fe200000000ff */
[----:B------:R-:W-:Y:S01]  /*26620*/  @!P2 STL.S16 [R1+0x27c], R31 ;  /* 0x00027c1f0100a387 */ /* 0x000fe20000100600 */
[----:B------:R-:W-:Y:S01]  /*26630*/  LOP3.LUT P2, RZ, R195, 0x4, RZ, 0xc0, !PT ;  /* 0x00000004c3ff7812 */ /* 0x000fe2000784c0ff */
[----:B------:R-:W1:Y:S11]  /*26640*/  MUFU.EX2 R3, R223 ;  /* 0x000000df00037308 */ /* 0x000e760000000800 */
[----:B------:R-:W-:Y:S01]  /*26650*/  @!UPT UIADD3 URZ, URZ, URZ, URZ ;  /* 0x0000003f3f3ff290 */ /* 0x000fe2000fffe03f */
[----:B------:R-:W-:Y:S05]  /*26660*/  @!P2 HADD2 R30, -R2.H0_H0, -RZ.H0_H0 ;  /* 0xa00000ff021ea230 */ /* 0x000fea0000000900 */
[----:B------:R-:W-:Y:S01]  /*26670*/  PRMT R0, R30, 0x7610, R0 ;  /* 0x000076101e007816 */ /* 0x000fe20000000000 */
[----:B------:R2:W-:Y:S03]  /*26680*/  @!P2 STL.S16 [R1+0x278], R30 ;  /* 0x0002781e0100a387 */ /* 0x0005e60000100600 */
[----:B------:R-:W-:Y:S01]  /*26690*/  @!P2 PRMT R2, R0, 0x5410, RZ ;  /* 0x000054100002a816 */ /* 0x000fe200000000ff */
[----:B------:R3:W4:Y:S01]  /*266a0*/  LDL.S16 R173, [R1+0x274] ;  /* 0x0002740001ad7983 */ /* 0x0007220000100600 */
[----:B------:R-:W2:Y:S01]  /*266b0*/  MUFU.EX2 R0, R222 ;  /* 0x000000de00007308 */ /* 0x000ea20000000800 */
[----:B-1----:R-:W-:Y:S02]  /*266c0*/  FADD.FTZ R4, R3, R24 ;  /* 0x0000001803047221 */ /* 0x002fe40000010000 */
[----:B------:R1:W4:Y:S04]  /*266d0*/  LDL.S16 R161, [R1+0x270] ;  /* 0x0002700001a17983 */ /* 0x0003280000100600 */
[----:B------:R1:W4:Y:S04]  /*266e0*/  LDL.S16 R151, [R1+0x284] ;  /* 0x0002840001977983 */ /* 0x0003280000100600 */
[----:B------:R1:W-:Y:S04]  /*266f0*/  ST.E.U16 [R18.64+0x62], R2 ;  /* 0x0000620212007985 */ /* 0x0003e8000c101504 */
[----:B------:R-:W-:Y:S04]  /*26700*/  ST.E.U16 [R144.64+0x70], R34 ;  /* 0x0000702290007985 */ /* 0x000fe8000c101504 */
[----:B------:R-:W-:Y:S01]  /*26710*/  ST.E.U16 [R144.64+0x72], R35 ;  /* 0x0000722390007985 */ /* 0x000fe2000c101504 */
[----:B--2---:R-:W-:Y:S01]  /*26720*/  IMAD.WIDE.U32 R30, R6, -0x326172a9, RZ ;  /* 0xcd9e8d57061e7825 */ /* 0x004fe200078e00ff */
[----:B------:R-:W-:Y:S02]  /*26730*/  PRMT R6, R146, 0x7610, R6 ;  /* 0x0000761092067816 */ /* 0x000fe40000000006 */
[C---:B------:R-:W-:Y:S01]  /*26740*/  F2FP.PACK_AB R3, R0.reuse, R3 ;  /* 0x000000030003723e */ /* 0x040fe200000000ff */
[----:B------:R-:W-:Y:S01]  /*26750*/  FADD.FTZ R184, R0, R4 ;  /* 0x0000000400b87221 */ /* 0x000fe20000010000 */
[----:B------:R-:W-:Y:S04]  /*26760*/  LOP3.LUT R0, R31, R199, R96, 0x96, !PT ;  /* 0x000000c71f007212 */ /* 0x000fe800078e9660 */
[----:B------:R-:W-:Y:S04]  /*26770*/  LOP3.LUT R4, R0, 0xff, RZ, 0xc0, !PT ;  /* 0x000000ff00047812 */ /* 0x000fe800078ec0ff */
[----:B------:R-:W-:Y:S02]  /*26780*/  ISETP.GE.U32.AND P2, PT, R191, R4, PT ;  /* 0x00000004bf00720c */ /* 0x000fe40003f46070 */
[----:B-1----:R-:W-:Y:S05]  /*26790*/  PRMT R2, R147, 0x7610, R2 ;  /* 0x0000761093027816 */ /* 0x002fea0000000002 */
[----:B------:R-:W-:Y:S05]  /*267a0*/  @!P1 HADD2 R132, -R2.H0_H0, -RZ.H0_H0 ;  /* 0xa00000ff02849230 */ /* 0x000fea0000000900 */
[----:B------:R-:W-:Y:S01]  /*267b0*/  PRMT R176, R132, 0x7610, R176 ;  /* 0x0000761084b07816 */ /* 0x000fe200000000b0 */
[----:B------:R1:W-:Y:S02]  /*267c0*/  @!P1 STL.S16 [R1+0x268], R132 ;  /* 0x0002688401009387 */ /* 0x0003e40000100600 */
[----:B-1----:R-:W-:Y:S02]  /*267d0*/  PRMT R132, R2, 0x5410, R5 ;  /* 0x0000541002847816 */ /* 0x002fe40000000005 */
[----:B------:R-:W-:Y:S05]  /*267e0*/  @!P1 PRMT R2, R176, 0x5410, RZ ;  /* 0x00005410b0029816 */ /* 0x000fea00000000ff */
[----:B------:R1:W-:Y:S02]  /*267f0*/  ST.E.U16 [R22.64+0x70], R2 ;  /* 0x0000700216007985 */ /* 0x0003e4000c101504 */
[----:B-1----:R-:W-:Y:S04]  /*26800*/  LOP3.LUT R2, R0, 0xffff, RZ, 0xc0, !PT ;  /* 0x0000ffff00027812 */ /* 0x002fe800078ec0ff */
[----:B------:R-:W-:Y:S04]  /*26810*/  SHF.R.U32.HI R2, RZ, 0x8, R2 ;  /* 0x00000008ff027819 */ /* 0x000fe80000011602 */
[----:B------:R-:W-:Y:S04]  /*26820*/  LOP3.LUT R2, R2, 0xffff, RZ, 0xc0, !PT ;  /* 0x0000ffff02027812 */ /* 0x000fe800078ec0ff */
[C---:B------:R-:W-:Y:S02]  /*26830*/  ISETP.GE.U32.AND P1, PT, R191.reuse, R2, PT ;  /* 0x00000002bf00720c */ /* 0x040fe40003f26070 */
[----:B------:R-:W-:Y:S01]  /*26840*/  PRMT R2, R146, 0x7632, R2 ;  /* 0x0000763292027816 */ /* 0x000fe20000000002 */
[----:B---3--:R-:W-:Y:S05]  /*26850*/  @!P0 HADD2 R154, -R5.H0_H0, -RZ.H0_H0 ;  /* 0xa00000ff059a8230 */ /* 0x008fea0000000900 */
[----:B------:R-:W-:Y:S01]  /*26860*/  PRMT R4, R154, 0x7610, R4 ;  /* 0x000076109a047816 */ /* 0x000fe20000000004 */
[----:B------:R1:W-:Y:S03]  /*26870*/  @!P0 STL.S16 [R1+0x298], R154 ;  /* 0x0002989a01008387 */ /* 0x0003e60000100600 */
[----:B------:R-:W-:Y:S02]  /*26880*/  @!P0 PRMT R5, R4, 0x5410, RZ ;  /* 0x0000541004058816 */ /* 0x000fe400000000ff */
[--C-:B------:R-:W-:Y:S02]  /*26890*/  SHF.R.U32.HI R4, RZ, 0x10, R0.reuse ;  /* 0x00000010ff047819 */ /* 0x100fe40000011600 */
[----:B------:R-:W-:Y:S01]  /*268a0*/  SHF.R.U32.HI R0, RZ, 0x18, R0 ;  /* 0x00000018ff007819 */ /* 0x000fe20000011600 */
[----:B------:R2:W-:Y:S01]  /*268b0*/  ST.E.U16 [R22.64+0x72], R5 ;  /* 0x0000720516007985 */ /* 0x0005e2000c101504 */
[----:B------:R-:W-:Y:S04]  /*268c0*/  LOP3.LUT R4, R4, 0xff, RZ, 0xc0, !PT ;  /* 0x000000ff04047812 */ /* 0x000fe800078ec0ff */
[----:B------:R-:W-:Y:S02]  /*268d0*/  ISETP.GE.U32.AND P0, PT, R191, R4, PT ;  /* 0x00000004bf00720c */ /* 0x000fe40003f06070 */
[----:B------:R-:W-:Y:S01]  /*268e0*/  PRMT R4, R133, 0x7610, R4 ;  /* 0x0000761085047816 */ /* 0x000fe20000000004 */
[----:B----4-:R-:W-:Y:S05]  /*268f0*/  @!P6 HADD2 R109, -R6.H0_H0, -RZ.H0_H0 ;  /* 0xa00000ff066de230 */ /* 0x010fea0000000900 */
[----:B------:R-:W-:Y:S01]  /*26900*/  PRMT R156, R109, 0x7610, R156 ;  /* 0x000076106d9c7816 */ /* 0x000fe2000000009c */
[----:B------:R3:W-:Y:S04]  /*26910*/  @!P6 STL.S16 [R1+0x288], R109 ;  /* 0x0002886d0100e387 */ /* 0x0007e80000100600 */
[----:B-1----:R1:W4:Y:S01]  /*26920*/  LDL.S16 R154, [R1+0x260] ;  /* 0x00026000019a7983 */ /* 0x0023220000100600 */
[----:B--2---:R-:W-:Y:S01]  /*26930*/  PRMT R5, R46, 0x7632, R5 ;  /* 0x000076322e057816 */ /* 0x004fe20000000005 */
[----:B------:R-:W-:Y:S01]  /*26940*/  @!P5 HADD2 R173, -R2.H0_H0, -RZ.H0_H0 ;  /* 0xa00000ff02add230 */ /* 0x000fe20000000900 */
[----:B---3--:R-:W-:Y:S01]  /*26950*/  PRMT R109, R6, 0x5410, R2 ;  /* 0x00005410066d7816 */ /* 0x008fe20000000002 */
[----:B------:R-:W-:Y:S01]  /*26960*/  @!P4 HADD2 R161, -R4.H0_H0, -RZ.H0_H0 ;  /* 0xa00000ff04a1c230 */ /* 0x000fe20000000900 */
[----:B------:R-:W-:Y:S02]  /*26970*/  @!P6 PRMT R6, R156, 0x5410, RZ ;  /* 0x000054109c06e816 */ /* 0x000fe400000000ff */
[----:B------:R-:W-:Y:S01]  /*26980*/  ISETP.GE.U32.AND P6, PT, R191, R15, PT ;  /* 0x0000000fbf00720c */ /* 0x000fe20003fc6070 */
[----:B------:R1:W2:Y:S01]  /*26990*/  LDL.S16 R156, [R1+0x240] ;  /* 0x00024000019c7983 */ /* 0x0002a20000100600 */
[----:B------:R-:W-:Y:S02]  /*269a0*/  PRMT R103, R173, 0x7610, R103 ;  /* 0x00007610ad677816 */ /* 0x000fe40000000067 */
[----:B------:R-:W-:Y:S01]  /*269b0*/  PRMT R147, R161, 0x7610, R147 ;  /* 0x00007610a1937816 */ /* 0x000fe20000000093 */
[----:B------:R-:W-:Y:S01]  /*269c0*/  @!P5 STL.S16 [R1+0x274], R173 ;  /* 0x000274ad0100d387 */ /* 0x000fe20000100600 */
[----:B------:R-:W-:Y:S02]  /*269d0*/  @!P5 PRMT R2, R103, 0x5410, RZ ;  /* 0x000054106702d816 */ /* 0x000fe400000000ff */
[----:B------:R-:W-:Y:S01]  /*269e0*/  ISETP.GE.U32.AND P5, PT, R191, R0, PT ;  /* 0x00000000bf00720c */ /* 0x000fe20003fa6070 */
[----:B------:R-:W-:Y:S01]  /*269f0*/  @!P4 STL.S16 [R1+0x270], R161 ;  /* 0x000270a10100c387 */ /* 0x000fe20000100600 */
[----:B------:R-:W-:Y:S03]  /*26a00*/  PRMT R0, R133, 0x7632, R0 ;  /* 0x0000763285007816 */ /* 0x000fe60000000000 */
[----:B------:R-:W-:Y:S01]  /*26a10*/  @!P6 HADD2 R151, -R8.H0_H0, -RZ.H0_H0 ;  /* 0xa00000ff0897e230 */ /* 0x000fe20000000900 */
[----:B------:R-:W-:Y:S01]  /*26a20*/  PRMT R103, R4, 0x5410, R0 ;  /* 0x0000541004677816 */ /* 0x000fe20000000000 */
[----:B------:R3:W-:Y:S01]  /*26a30*/  ST.E.U16 [R20.64+0x6e], R6 ;  /* 0x00006e0614007985 */ /* 0x0007e2000c101504 */
[----:B------:R-:W-:Y:S02]  /*26a40*/  @!P4 PRMT R4, R147, 0x5410, RZ ;  /* 0x000054109304c816 */ /* 0x000fe400000000ff */
[----:B------:R-:W-:Y:S01]  /*26a50*/  PRMT R157, R151, 0x7610, R157 ;  /* 0x00007610979d7816 */ /* 0x000fe2000000009d */
[----:B------:R1:W-:Y:S01]  /*26a60*/  @!P6 STL.S16 [R1+0x284], R151 ;  /* 0x000284970100e387 */ /* 0x0003e20000100600 */
[C---:B------:R-:W-:Y:S02]  /*26a70*/  ISETP.GE.U32.AND P6, PT, R191.reuse, R9, PT ;  /* 0x00000009bf00720c */ /* 0x040fe40003fc6070 */
[----:B------:R-:W-:Y:S01]  /*26a80*/  ISETP.GE.U32.AND P4, PT, R191, R15, PT ;  /* 0x0000000fbf00720c */ /* 0x000fe20003f86070 */
[----:B------:R2:W2:Y:S01]  /*26a90*/  LDL.S16 R146, [R1+0x234] ;  /* 0x0002340001927983 */ /* 0x0004a20000100600 */
[----:B------:R-:W-:Y:S03]  /*26aa0*/  PRMT R9, R45, 0x7610, R9 ;  /* 0x000076102d097816 */ /* 0x000fe60000000009 */
[----:B------:R2:W2:Y:S04]  /*26ab0*/  LDL.S16 R147, [R1+0x224] ;  /* 0x0002240001937983 */ /* 0x0004a80000100600 */
[----:B------:R1:W-:Y:S04]  /*26ac0*/  ST.E.U16 [R20.64+0x70], R2 ;  /* 0x0000700214007985 */ /* 0x0003e8000c101504 */
[----:B------:R1:W-:Y:S01]  /*26ad0*/  ST.E.U16 [R18.64+0x70], R4 ;  /* 0x0000700412007985 */ /* 0x0003e2000c101504 */
[----:B---3--:R-:W-:Y:S03]  /*26ae0*/  PRMT R6, R46, 0x7610, R6 ;  /* 0x000076102e067816 */ /* 0x008fe60000000006 */
[----:B-1----:R1:W3:Y:S01]  /*26af0*/  LDL.S16 R151, [R1+0x228] ;  /* 0x0002280001977983 */ /* 0x0022e20000100600 */
[----:B------:R-:W-:Y:S02]  /*26b00*/  SHF.R.U32.HI R2, RZ, 0x10, R60 ;  /* 0x00000010ff027819 */ /* 0x000fe4000001163c */
[----:B------:R-:W-:Y:S02]  /*26b10*/  PRMT R4, R126, 0x7610, R4 ;  /* 0x000076107e047816 */ /* 0x000fe40000000004 */
[----:B------:R-:W-:Y:S01]  /*26b20*/  LOP3.LUT R2, R2, 0xff, RZ, 0xc0, !PT ;  /* 0x000000ff02027812 */ /* 0x000fe200078ec0ff */
[----:B----4-:R-:W-:Y:S05]  /*26b30*/  @!P3 HADD2 R154, -R0.H0_H0, -RZ.H0_H0 ;  /* 0xa00000ff009ab230 */ /* 0x010fea0000000900 */
[----:B------:R-:W-:Y:S01]  /*26b40*/  PRMT R47, R154, 0x7610, R47 ;  /* 0x000076109a2f7816 */ /* 0x000fe2000000002f */
[----:B------:R4:W-:Y:S03]  /*26b50*/  @!P3 STL.S16 [R1+0x260], R154 ;  /* 0x0002609a0100b387 */ /* 0x0009e60000100600 */
[----:B------:R-:W-:Y:S05]  /*26b60*/  @!P3 PRMT R0, R47, 0x5410, RZ ;  /* 0x000054102f00b816 */ /* 0x000fea00000000ff */
[----:B------:R1:W-:Y:S04]  /*26b70*/  ST.E.U16 [R18.64+0x72], R0 ;  /* 0x0000720012007985 */ /* 0x0003e8000c101504 */
[----:B------:R-:W-:Y:S04]  /*26b80*/  ST.E.U16 [R144.64+0x80], R16 ;  /* 0x0000801090007985 */ /* 0x000fe8000c101504 */
[----:B------:R1:W-:Y:S01]  /*26b90*/  ST.E.U16 [R144.64+0x82], R14 ;  /* 0x0000820e90007985 */ /* 0x0003e2000c101504 */
[----:B--2---:R-:W-:Y:S01]  /*26ba0*/  @!P6 HADD2 R156, -R7.H0_H0, -RZ.H0_H0 ;  /* 0xa00000ff079ce230 */ /* 0x004fe20000000900 */
[----:B----4-:R-:W-:Y:S04]  /*26bb0*/  PRMT R154, R8, 0x5410, R7 ;  /* 0x00005410089a7816 */ /* 0x010fe80000000007 */
[----:B------:R-:W-:Y:S01]  /*26bc0*/  @!P6 STL.S16 [R1+0x240], R156 ;  /* 0x0002409c0100e387 */ /* 0x000fe20000100600 */
[----:B------:R-:W-:Y:S02]  /*26bd0*/  @!P4 PRMT R8, R157, 0x5410, RZ ;  /* 0x000054109d08c816 */ /* 0x000fe400000000ff */
[C---:B------:R-:W-:Y:S01]  /*26be0*/  ISETP.GE.U32.AND P4, PT, R191.reuse, R2, PT ;  /* 0x00000002bf00720c */ /* 0x040fe20003f86070 */
[----:B------:R2:W4:Y:S01]  /*26bf0*/  LDL.S16 R47, [R1+0x21c] ;  /* 0x00021c00012f7983 */ /* 0x0005220000100600 */
[----:B------:R-:W-:Y:S02]  /*26c00*/  SHF.R.U32.HI R2, RZ, 0x18, R60 ;  /* 0x00000018ff027819 */ /* 0x000fe4000001163c */
[----:B------:R-:W-:Y:S01]  /*26c10*/  PRMT R152, R156, 0x7610, R152 ;  /* 0x000076109c987816 */ /* 0x000fe20000000098 */
[----:B------:R2:W-:Y:S01]  /*26c20*/  ST.E.U16 [R22.64+0x80], R8 ;  /* 0x0000800816007985 */ /* 0x0005e2000c101504 */
[C---:B------:R-:W-:Y:S02]  /*26c30*/  ISETP.GE.U32.AND P3, PT, R191.reuse, R2, PT ;  /* 0x00000002bf00720c */ /* 0x040fe40003f66070 */
[----:B------:R-:W-:Y:S02]  /*26c40*/  LOP3.LUT R2, R30, 0xff, RZ, 0xc0, !PT ;  /* 0x000000ff1e027812 */ /* 0x000fe400078ec0ff */
[----:B------:R-:W-:Y:S02]  /*26c50*/  @!P6 PRMT R7, R152, 0x5410, RZ ;  /* 0x000054109807e816 */ /* 0x000fe400000000ff */
[----:B------:R-:W-:Y:S01]  /*26c60*/  ISETP.GE.U32.AND P6, PT, R191, R2, PT ;  /* 0x00000002bf00720c */ /* 0x000fe20003fc6070 */
[----:B------:R-:W-:Y:S01]  /*26c70*/  @!P2 HADD2 R146, -R4.H0_H0, -RZ.H0_H0 ;  /* 0xa00000ff0492a230 */ /* 0x000fe20000000900 */
[----:B------:R-:W-:Y:S01]  /*26c80*/  PRMT R2, R126, 0x7632, R2 ;  /* 0x000076327e027816 */ /* 0x000fe20000000002 */
[----:B------:R3:W-:Y:S01]  /*26c90*/  ST.E.U16 [R22.64+0x82], R7 ;  /* 0x0000820716007985 */ /* 0x0007e2000c101504 */
[----:B-1----:R-:W-:Y:S01]  /*26ca0*/  LOP3.LUT R0, R30, 0xffff, RZ, 0xc0, !PT ;  /* 0x0000ffff1e007812 */ /* 0x002fe200078ec0ff */
[----:B------:R-:W-:Y:S01]  /*26cb0*/  @!P0 HADD2 R147, -R6.H0_H0, -RZ.H0_H0 ;  /* 0xa00000ff06938230 */ /* 0x000fe20000000900 */
[----:B------:R-:W-:Y:S01]  /*26cc0*/  PRMT R127, R146, 0x7610, R127 ;  /* 0x00007610927f7816 */ /* 0x000fe2000000007f */
[----:B------:R1:W-:Y:S01]  /*26cd0*/  @!P2 STL.S16 [R1+0x234], R146 ;  /* 0x000234920100a387 */ /* 0x0003e20000100600 */
[----:B------:R-:W-:Y:S02]  /*26ce0*/  SHF.R.U32.HI R0, RZ, 0x8, R0 ;  /* 0x00000008ff007819 */ /* 0x000fe40000011600 */
[----:B------:R-:W-:Y:S01]  /*26cf0*/  PRMT R15, R147, 0x7610, R15 ;  /* 0x00007610930f7816 */ /* 0x000fe2000000000f */
[----:B------:R4:W4:Y:S01]  /*26d00*/  LDL.S16 R126, [R1+0x208] ;  /* 0x00020800017e7983 */ /* 0x0009220000100600 */
[----:B------:R-:W-:Y:S02]  /*26d10*/  LOP3.LUT R0, R0, 0xffff, RZ, 0xc0, !PT ;  /* 0x0000ffff00007812 */ /* 0x000fe400078ec0ff */
[C---:B------:R-:W-:Y:S02]  /*26d20*/  PRMT R14, R43.reuse, 0x7610, R14 ;  /* 0x000076102b0e7816 */ /* 0x040fe4000000000e */
[----:B------:R-:W-:Y:S02]  /*26d30*/  PRMT R16, R43, 0x7632, R16 ;  /* 0x000076322b107816 */ /* 0x000fe40000000010 */
[----:B--2---:R-:W-:Y:S02]  /*26d40*/  PRMT R8, R45, 0x7632, R8 ;  /* 0x000076322d087816 */ /* 0x004fe40000000008 */
[----:B------:R-:W-:Y:S01]  /*26d50*/  PRMT R157, R14, 0x5410, R16 ;  /* 0x000054100e9d7816 */ /* 0x000fe20000000010 */
[----:B---3--:R-:W-:Y:S01]  /*26d60*/  @!P1 HADD2 R151, -R2.H0_H0, -RZ.H0_H0 ;  /* 0xa00000ff02979230 */ /* 0x008fe20000000900 */
[----:B------:R-:W-:Y:S04]  /*26d70*/  PRMT R161, R9, 0x5410, R8 ;  /* 0x0000541009a17816 */ /* 0x000fe80000000008 */
[----:B------:R-:W-:Y:S02]  /*26d80*/  PRMT R133, R151, 0x7610, R133 ;  /* 0x0000761097857816 */ /* 0x000fe40000000085 */
[----:B------:R-:W-:Y:S02]  /*26d90*/  PRMT R7, R115, 0x7610, R7 ;  /* 0x0000761073077816 */ /* 0x000fe40000000007 */
[----:B-1----:R-:W-:Y:S02]  /*26da0*/  PRMT R146, R4, 0x5410, R2 ;  /* 0x0000541004927816 */ /* 0x002fe40000000002 */
[----:B------:R-:W-:Y:S02]  /*26db0*/  @!P2 PRMT R4, R127, 0x5410, RZ ;  /* 0x000054107f04a816 */ /* 0x000fe400000000ff */
[----:B------:R-:W-:Y:S01]  /*26dc0*/  @!P1 PRMT R2, R133, 0x5410, RZ ;  /* 0x0000541085029816 */ /* 0x000fe200000000ff */
[----:B------:R1:W2:Y:S01]  /*26dd0*/  LDL.S16 R127, [R1+0x204] ;  /* 0x00020400017f7983 */ /* 0x0002a20000100600 */
[----:B------:R-:W-:Y:S02]  /*26de0*/  PRMT R133, R6, 0x5410, R5 ;  /* 0x0000541006857816 */ /* 0x000fe40000000005 */
[----:B------:R-:W-:Y:S01]  /*26df0*/  @!P0 PRMT R6, R15, 0x5410, RZ ;  /* 0x000054100f068816 */ /* 0x000fe200000000ff */
[----:B------:R-:W-:Y:S01]  /*26e00*/  @!P1 STL.S16 [R1+0x228], R151 ;  /* 0x0002289701009387 */ /* 0x000fe20000100600 */
[C---:B------:R-:W-:Y:S02]  /*26e10*/  ISETP.GE.U32.AND P2, PT, R191.reuse, R0, PT ;  /* 0x00000000bf00720c */ /* 0x040fe40003f46070 */
[--C-:B------:R-:W-:Y:S01]  /*26e20*/  SHF.R.U32.HI R0, RZ, 0x10, R30.reuse ;  /* 0x00000010ff007819 */ /* 0x100fe2000001161e */
[----:B------:R-:W-:Y:S03]  /*26e30*/  @!P0 STL.S16 [R1+0x224], R147 ;  /* 0x0002249301008387 */ /* 0x000fe60000100600 */
[----:B------:R-:W-:Y:S01]  /*26e40*/  LOP3.LUT R0, R0, 0xff, RZ, 0xc0, !PT ;  /* 0x000000ff00007812 */ /* 0x000fe200078ec0ff */
[----:B------:R1:W3:Y:S03]  /*26e50*/  LDL.S16 R15, [R1+0x1ec] ;  /* 0x0001ec00010f7983 */ /* 0x0002e60000100600 */
[C---:B------:R-:W-:Y:S01]  /*26e60*/  ISETP.GE.U32.AND P1, PT, R191.reuse, R0, PT ;  /* 0x00000000bf00720c */ /* 0x040fe20003f26070 */
[----:B------:R-:W-:Y:S01]  /*26e70*/  ST.E.U16 [R20.64+0x7e], R4 ;  /* 0x00007e0414007985 */ /* 0x000fe2000c101504 */
[----:B------:R-:W-:Y:S03]  /*26e80*/  SHF.R.U32.HI R0, RZ, 0x18, R30 ;  /* 0x00000018ff007819 */ /* 0x000fe6000001161e */
[----:B------:R-:W-:Y:S01]  /*26e90*/  ST.E.U16 [R20.64+0x80], R2 ;  /* 0x0000800214007985 */ /* 0x000fe2000c101504 */
[----:B------:R-:W-:Y:S03]  /*26ea0*/  ISETP.GE.U32.AND P0, PT, R191, R0, PT ;  /* 0x00000000bf00720c */ /* 0x000fe60003f06070 */
[----:B------:R1:W-:Y:S02]  /*26eb0*/  ST.E.U16 [R18.64+0x80], R6 ;  /* 0x0000800612007985 */ /* 0x0003e4000c101504 */
[----:B-1----:R-:W-:Y:S04]  /*26ec0*/  PRMT R6, R115, 0x7632, R6 ;  /* 0x0000763273067816 */ /* 0x002fe80000000006 */
[----:B------:R-:W-:Y:S01]  /*26ed0*/  PRMT R151, R7, 0x5410, R6 ;  /* 0x0000541007977816 */ /* 0x000fe20000000006 */
[----:B----4-:R-:W-:Y:S05]  /*26ee0*/  @!P5 HADD2 R47, -R5.H0_H0, -RZ.H0_H0 ;  /* 0xa00000ff052fd230 */ /* 0x010fea0000000900 */
[----:B------:R-:W-:Y:S01]  /*26ef0*/  PRMT R131, R47, 0x7610, R131 ;  /* 0x000076102f837816 */ /* 0x000fe20000000083 */
[----:B------:R1:W-:Y:S03]  /*26f00*/  @!P5 STL.S16 [R1+0x21c], R47 ;  /* 0x00021c2f0100d387 */ /* 0x0003e60000100600 */
[----:B------:R-:W-:Y:S01]  /*26f10*/  @!P5 PRMT R5, R131, 0x5410, RZ ;  /* 0x000054108305d816 */ /* 0x000fe200000000ff */
[----:B------:R4:W4:Y:S04]  /*26f20*/  LDL.S16 R129, [R1+0x1d8] ;  /* 0x0001d80001817983 */ /* 0x0009280000100600 */
[----:B------:R2:W4:Y:S04]  /*26f30*/  LDL.S16 R131, [R1+0x1c8] ;  /* 0x0001c80001837983 */ /* 0x0005280000100600 */
[----:B------:R2:W-:Y:S01]  /*26f40*/  ST.E.U16 [R18.64+0x82], R5 ;  /* 0x0000820512007985 */ /* 0x0005e2000c101504 */
[----:B------:R-:W-:Y:S03]  /*26f50*/  @!P4 HADD2 R126, -R7.H0_H0, -RZ.H0_H0 ;  /* 0xa00000ff077ec230 */ /* 0x000fe60000000900 */
[----:B------:R-:W-:Y:S02]  /*26f60*/  ST.E.U16 [R144.64+0x92], R11 ;  /* 0x0000920b90007985 */ /* 0x000fe4000c101504 */
[----:B------:R-:W-:Y:S02]  /*26f70*/  PRMT R44, R126, 0x7610, R44 ;  /* 0x000076107e2c7816 */ /* 0x000fe4000000002c */
[----:B------:R-:W-:Y:S02]  /*26f80*/  ST.E.U16 [R144.64+0x90], R10 ;  /* 0x0000900a90007985 */ /* 0x000fe4000c101504 */
[----:B------:R-:W-:Y:S01]  /*26f90*/  @!P4 PRMT R7, R44, 0x5410, RZ ;  /* 0x000054102c07c816 */ /* 0x000fe200000000ff */
[----:B-1----:R-:W-:Y:S04]  /*26fa0*/  IMAD.WIDE.U32 R46, R29, -0x2daee0ad, RZ ;  /* 0xd2511f531d2e7825 */ /* 0x002fe800078e00ff */
[----:B------:R-:W-:Y:S01]  /*26fb0*/  ST.E.U16 [R22.64+0x90], R7 ;  /* 0x0000900716007985 */ /* 0x000fe2000c101504 */
[----:B------:R-:W-:Y:S04]  /*26fc0*/  LOP3.LUT R0, R47, R148, R128, 0x96, !PT ;  /* 0x000000942f007212 */ /* 0x000fe800078e9680 */
[C---:B------:R-:W-:Y:S02]  /*26fd0*/  LOP3.LUT R4, R0.reuse, 0xff, RZ, 0xc0, !PT ;  /* 0x000000ff00047812 */ /* 0x040fe400078ec0ff */
[----:B------:R-:W-:Y:S02]  /*26fe0*/  LOP3.LUT R2, R0, 0xffff, RZ, 0xc0, !PT ;  /* 0x0000ffff00027812 */ /* 0x000fe400078ec0ff */
[----:B------:R-:W-:Y:S02]  /*26ff0*/  ISETP.GE.U32.AND P5, PT, R191, R4, PT ;  /* 0x00000004bf00720c */ /* 0x000fe40003fa6070 */
[----:B------:R-:W-:Y:S02]  /*27000*/  SHF.R.U32.HI R2, RZ, 0x8, R2 ;  /* 0x00000008ff027819 */ /* 0x000fe40000011602 */
[----:B------:R-:W-:Y:S02]  /*27010*/  PRMT R4, R114, 0x7632, R4 ;  /* 0x0000763272047816 */ /* 0x000fe40000000004 */
[----:B------:R-:W-:Y:S07]  /*27020*/  LOP3.LUT R2, R2, 0xffff, RZ, 0xc0, !PT ;  /* 0x0000ffff02027812 */ /* 0x000fee00078ec0ff */
[----:B--2---:R-:W-:Y:S02]  /*27030*/  @!P5 HADD2 R127, -R9.H0_H0, -RZ.H0_H0 ;  /* 0xa00000ff097fd230 */ /* 0x004fe40000000900 */
[----:B---3--:R-:W-:Y:S03]  /*27040*/  @!P3 HADD2 R15, -R6.H0_H0, -RZ.H0_H0 ;  /* 0xa00000ff060fb230 */ /* 0x008fe60000000900 */
[----:B------:R-:W-:Y:S01]  /*27050*/  PRMT R45, R127, 0x7610, R45 ;  /* 0x000076107f2d7816 */ /* 0x000fe2000000002d */
[----:B------:R1:W-:Y:S01]  /*27060*/  @!P5 STL.S16 [R1+0x204], R127 ;  /* 0x0002047f0100d387 */ /* 0x0003e20000100600 */
[----:B------:R-:W-:Y:S02]  /*27070*/  PRMT R5, R15, 0x7610, R5 ;  /* 0x000076100f057816 */ /* 0x000fe40000000005 */
[----:B------:R-:W-:Y:S01]  /*27080*/  @!P5 PRMT R9, R45, 0x5410, RZ ;  /* 0x000054102d09d816 */ /* 0x000fe200000000ff */
[----:B------:R2:W-:Y:S01]  /*27090*/  @!P4 STL.S16 [R1+0x208], R126 ;  /* 0x0002087e0100c387 */ /* 0x0005e20000100600 */
[----:B------:R-:W-:Y:S01]  /*270a0*/  ISETP.GE.U32.AND P5, PT, R191, R2, PT ;  /* 0x00000002bf00720c */ /* 0x000fe20003fa6070 */
[----:B------:R-:W-:Y:S01]  /*270b0*/  IMAD.WIDE.U32 R44, R25, -0x2daee0ad, RZ ;  /* 0xd2511f53192c7825 */ /* 0x000fe200078e00ff */
[--C-:B------:R-:W-:Y:S02]  /*270c0*/  SHF.R.U32.HI R2, RZ, 0x18, R0.reuse ;  /* 0x00000018ff027819 */ /* 0x100fe40000011600 */
[----:B------:R-:W-:Y:S02]  /*270d0*/  SHF.R.U32.HI R0, RZ, 0x10, R0 ;  /* 0x00000010ff007819 */ /* 0x000fe40000011600 */
[----:B------:R-:W-:Y:S02]  /*270e0*/  ISETP.GE.U32.AND P4, PT, R191, R2, PT ;  /* 0x00000002bf00720c */ /* 0x000fe40003f86070 */
[----:B------:R-:W-:Y:S02]  /*270f0*/  LOP3.LUT R2, R0, 0xff, RZ, 0xc0, !PT ;  /* 0x000000ff00027812 */ /* 0x000fe400078ec0ff */
[----:B------:R-:W-:Y:S02]  /*27100*/  PRMT R0, R114, 0x7610, R0 ;  /* 0x0000761072007816 */ /* 0x000fe40000000000 */
[----:B------:R-:W-:Y:S05]  /*27110*/  @!P3 PRMT R6, R5, 0x5410, RZ ;  /* 0x000054100506b816 */ /* 0x000fea00000000ff */
[----:B------:R-:W-:Y:S04]  /*27120*/  ST.E.U16 [R22.64+0x92], R6 ;  /* 0x0000920616007985 */ /* 0x000fe8000c101504 */
[----:B-1----:R1:W3:Y:S04]  /*27130*/  LDL.S16 R127, [R1+0x1c4] ;  /* 0x0001c400017f7983 */ /* 0x0022e80000100600 */
[----:B--2---:R1:W2:Y:S04]  /*27140*/  LDL.S16 R126, [R1+0x1c0] ;  /* 0x0001c000017e7983 */ /* 0x0042a80000100600 */
[----:B------:R1:W-:Y:S01]  /*27150*/  @!P3 STL.S16 [R1+0x1ec], R15 ;  /* 0x0001ec0f0100b387 */ /* 0x0003e20000100600 */
[----:B------:R-:W-:Y:S02]  /*27160*/  ISETP.GE.U32.AND P3, PT, R191, R2, PT ;  /* 0x00000002bf00720c */ /* 0x000fe40003f66070 */
[----:B------:R-:W-:Y:S04]  /*27170*/  LOP3.LUT R2, R45, R148, R102, 0x96, !PT ;  /* 0x000000942d027212 */ /* 0x000fe800078e9666 */
[----:B------:R-:W-:Y:S01]  /*27180*/  LOP3.LUT R5, R2, 0xff, RZ, 0xc0, !PT ;  /* 0x000000ff02057812 */ /* 0x000fe200078ec0ff */
[----:B-1----:R1:W2:Y:S01]  /*27190*/  LDL.S16 R15, [R1+0x1a4] ;  /* 0x0001a400010f7983 */ /* 0x0022a20000100600 */
[----:B----4-:R-:W-:Y:S02]  /*271a0*/  @!P5 HADD2 R129, -R8.H0_H0, -RZ.H0_H0 ;  /* 0xa00000ff0881d230 */ /* 0x010fe40000000900 */
[----:B------:R-:W-:Y:S03]  /*271b0*/  @!P6 HADD2 R131, -R0.H0_H0, -RZ.H0_H0 ;  /* 0xa00000ff0083e230 */ /* 0x000fe60000000900 */
[----:B------:R-:W-:Y:S02]  /*271c0*/  PRMT R6, R129, 0x7610, R6 ;  /* 0x0000761081067816 */ /* 0x000fe40000000006 */
[----:B------:R-:W-:Y:S01]  /*271d0*/  PRMT R11, R131, 0x7610, R11 ;  /* 0x00007610830b7816 */ /* 0x000fe2000000000b */
[----:B------:R4:W-:Y:S01]  /*271e0*/  @!P6 STL.S16 [R1+0x1c8], R131 ;  /* 0x0001c8830100e387 */ /* 0x0009e20000100600 */
[----:B------:R-:W-:Y:S02]  /*271f0*/  @!P5 PRMT R8, R6, 0x5410, RZ ;  /* 0x000054100608d816 */ /* 0x000fe400000000ff */
[----:B------:R-:W-:Y:S02]  /*27200*/  SHF.R.U32.HI R6, RZ, 0x18, R2 ;  /* 0x00000018ff067819 */ /* 0x000fe40000011602 */
[----:B----4-:R-:W-:Y:S02]  /*27210*/  PRMT R131, R0, 0x5410, R4 ;  /* 0x0000541000837816 */ /* 0x010fe40000000004 */
[----:B------:R-:W-:Y:S02]  /*27220*/  @!P6 PRMT R0, R11, 0x5410, RZ ;  /* 0x000054100b00e816 */ /* 0x000fe400000000ff */
[----:B------:R-:W-:Y:S01]  /*27230*/  ISETP.GE.U32.AND P6, PT, R191, R5, PT ;  /* 0x00000005bf00720c */ /* 0x000fe20003fc6070 */
[----:B------:R1:W4:Y:S01]  /*27240*/  LDL.S16 R11, [R1+0x1ac] ;  /* 0x0001ac00010b7983 */ /* 0x0003220000100600 */
[----:B------:R-:W-:Y:S02]  /*27250*/  LOP3.LUT R5, R2, 0xffff, RZ, 0xc0, !PT ;  /* 0x0000ffff02057812 */ /* 0x000fe400078ec0ff */
[----:B------:R-:W-:Y:S01]  /*27260*/  SHF.R.U32.HI R2, RZ, 0x10, R2 ;  /* 0x00000010ff027819 */ /* 0x000fe20000011602 */
[----:B------:R1:W-:Y:S01]  /*27270*/  ST.E.U16 [R20.64+0x8e], R0 ;  /* 0x00008e0014007985 */ /* 0x0003e2000c101504 */
[----:B------:R-:W-:Y:S02]  /*27280*/  SHF.R.U32.HI R5, RZ, 0x8, R5 ;  /* 0x00000008ff057819 */ /* 0x000fe40000011605 */
[----:B------:R-:W-:Y:S01]  /*27290*/  LOP3.LUT R2, R2, 0xff, RZ, 0xc0, !PT ;  /* 0x000000ff02027812 */ /* 0x000fe200078ec0ff */
[----:B------:R1:W-:Y:S01]  /*272a0*/  @!P5 STL.S16 [R1+0x1d8], R129 ;  /* 0x0001d8810100d387 */ /* 0x0003e20000100600 */
[----:B------:R-:W-:Y:S04]  /*272b0*/  LOP3.LUT R5, R5, 0xffff, RZ, 0xc0, !PT ;  /* 0x0000ffff05057812 */ /* 0x000fe800078ec0ff */
[----:B------:R-:W-:Y:S02]  /*272c0*/  ISETP.GE.U32.AND P5, PT, R191, R5, PT ;  /* 0x00000005bf00720c */ /* 0x000fe40003fa6070 */
[C---:B------:R-:W-:Y:S02]  /*272d0*/  PRMT R5, R112.reuse, 0x7632, R5 ;  /* 0x0000763270057816 */ /* 0x040fe40000000005 */
[----:B-1----:R-:W-:Y:S04]  /*272e0*/  PRMT R0, R112, 0x7610, R0 ;  /* 0x0000761070007816 */ /* 0x002fe80000000000 */
[----:B------:R-:W-:Y:S01]  /*272f0*/  PRMT R129, R0, 0x5410, R5 ;  /* 0x0000541000817816 */ /* 0x000fe20000000005 */
[----:B---3--:R-:W-:Y:S02]  /*27300*/  @!P2 HADD2 R127, -R4.H0_H0, -RZ.H0_H0 ;  /* 0xa00000ff047fa230 */ /* 0x008fe40000000900 */
[----:B--2---:R-:W-:Y:S03]  /*27310*/  @!P1 HADD2 R126, -R0.H0_H0, -RZ.H0_H0 ;  /* 0xa00000ff007e9230 */ /* 0x004fe60000000900 */
[----:B------:R-:W-:Y:S01]  /*27320*/  PRMT R115, R127, 0x7610, R115 ;  /* 0x000076107f737816 */ /* 0x000fe20000000073 */
[----:B------:R-:W-:Y:S01]  /*27330*/  @!P2 STL.S16 [R1+0x1c4], R127 ;  /* 0x0001c47f0100a387 */ /* 0x000fe20000100600 */
[----:B------:R-:W-:Y:S03]  /*27340*/  PRMT R114, R126, 0x7610, R114 ;  /* 0x000076107e727816 */ /* 0x000fe60000000072 */
[----:B------:R1:W-:Y:S01]  /*27350*/  @!P1 STL.S16 [R1+0x1c0], R126 ;  /* 0x0001c07e01009387 */ /* 0x0003e20000100600 */
[----:B------:R-:W-:Y:S02]  /*27360*/  @!P2 PRMT R4, R115, 0x5410, RZ ;  /* 0x000054107304a816 */ /* 0x000fe400000000ff */
[----:B------:R-:W-:Y:S01]  /*27370*/  @!P1 PRMT R0, R114, 0x5410, RZ ;  /* 0x0000541072009816 */ /* 0x000fe200000000ff */
[----:B------:R3:W3:Y:S01]  /*27380*/  LDL.S16 R115, [R1+0x184] ;  /* 0x0001840001737983 */ /* 0x0006e20000100600 */
[C---:B------:R-:W-:Y:S02]  /*27390*/  ISETP.GE.U32.AND P2, PT, R191.reuse, R6, PT ;  /* 0x00000006bf00720c */ /* 0x040fe40003f46070 */
[----:B------:R-:W-:Y:S01]  /*273a0*/  LOP3.LUT R6, R46, 0xff, RZ, 0xc0, !PT ;  /* 0x000000ff2e067812 */ /* 0x000fe200078ec0ff */
[----:B------:R3:W3:Y:S03]  /*273b0*/  LDL.S16 R114, [R1+0x178] ;  /* 0x0001780001727983 */ /* 0x0006e60000100600 */
[----:B------:R-:W-:Y:S01]  /*273c0*/  ISETP.GE.U32.AND P1, PT, R191, R6, PT ;  /* 0x00000006bf00720c */ /* 0x000fe20003f26070 */
[----:B------:R1:W-:Y:S04]  /*273d0*/  ST.E.U16 [R20.64+0x90], R4 ;  /* 0x0000900414007985 */ /* 0x0003e8000c101504 */
[----:B------:R1:W-:Y:S01]  /*273e0*/  ST.E.U16 [R18.64+0x90], R0 ;  /* 0x0000900012007985 */ /* 0x0003e2000c101504 */
[----:B------:R-:W-:Y:S03]  /*273f0*/  @!P0 HADD2 R15, -R5.H0_H0, -RZ.H0_H0 ;  /* 0xa00000ff050f8230 */ /* 0x000fe60000000900 */
[----:B-1----:R1:W3:Y:S04]  /*27400*/  LDL.S16 R126, [R1+0x188] ;  /* 0x00018800017e7983 */ /* 0x0022e80000100600 */
[----:B------:R1:W-:Y:S01]  /*27410*/  @!P0 STL.S16 [R1+0x1a4], R15 ;  /* 0x0001a40f01008387 */ /* 0x0003e20000100600 */
[----:B------:R-:W-:Y:S04]  /*27420*/  PRMT R4, R15, 0x7610, R4 ;  /* 0x000076100f047816 */ /* 0x000fe80000000004 */
[----:B------:R-:W-:Y:S02]  /*27430*/  @!P0 PRMT R5, R4, 0x5410, RZ ;  /* 0x0000541004058816 */ /* 0x000fe400000000ff */
[----:B------:R-:W-:Y:S02]  /*27440*/  ISETP.GE.U32.AND P0, PT, R191, R2, PT ;  /* 0x00000002bf00720c */ /* 0x000fe40003f06070 */
[----:B------:R-:W-:Y:S01]  /*27450*/  LOP3.LUT R2, R46, 0xffff, RZ, 0xc0, !PT ;  /* 0x0000ffff2e027812 */ /* 0x000fe200078ec0ff */
[----:B------:R1:W-:Y:S01]  /*27460*/  ST.E.U16 [R18.64+0x92], R5 ;  /* 0x0000920512007985 */ /* 0x0003e2000c101504 */
[C---:B------:R-:W-:Y:S02]  /*27470*/  PRMT R0, R113.reuse, 0x7632, R0 ;  /* 0x0000763271007816 */ /* 0x040fe40000000000 */
[--C-:B------:R-:W-:Y:S01]  /*27480*/  SHF.R.U32.HI R4, RZ, 0x8, R2.reuse ;  /* 0x00000008ff047819 */ /* 0x100fe20000011602 */
[----:B------:R-:W-:Y:S01]  /*27490*/  ST.E.U16 [R144.64+0xa0], R9 ;  /* 0x0000a00990007985 */ /* 0x000fe2000c101504 */
[----:B------:R-:W-:Y:S02]  /*274a0*/  PRMT R2, R113, 0x7610, R2 ;  /* 0x0000761071027816 */ /* 0x000fe40000000002 */
[----:B------:R-:W-:Y:S01]  /*274b0*/  LOP3.LUT R4, R4, 0xffff, RZ, 0xc0, !PT ;  /* 0x0000ffff04047812 */ /* 0x000fe200078ec0ff */
[----:B-1----:R1:W3:Y:S01]  /*274c0*/  LDL.S16 R15, [R1+0x164] ;  /* 0x00016400010f7983 */ /* 0x0022e20000100600 */
[----:B------:R-:W-:Y:S03]  /*274d0*/  PRMT R156, R2, 0x5410, R0 ;  /* 0x00005410029c7816 */ /* 0x000fe60000000000 */
[----:B------:R-:W-:Y:S01]  /*274e0*/  ST.E.U16 [R144.64+0xa2], R8 ;  /* 0x0000a20890007985 */ /* 0x000fe2000c101504 */
[----:B------:R-:W-:Y:S01]  /*274f0*/  PRMT R5, R100, 0x7610, R5 ;  /* 0x0000761064057816 */ /* 0x000fe20000000005 */
[----:B----4-:R-:W-:Y:S05]  /*27500*/  @!P1 HADD2 R11, -R14.H0_H0, -RZ.H0_H0 ;  /* 0xa00000ff0e0b9230 */ /* 0x010fea0000000900 */
[----:B------:R-:W-:Y:S01]  /*27510*/  PRMT R10, R11, 0x7610, R10 ;  /* 0x000076100b0a7816 */ /* 0x000fe2000000000a */
[----:B------:R4:W-:Y:S03]  /*27520*/  @!P1 STL.S16 [R1+0x1ac], R11 ;  /* 0x0001ac0b01009387 */ /* 0x0009e60000100600 */
[----:B------:R-:W-:Y:S02]  /*27530*/  @!P1 PRMT R14, R10, 0x5410, RZ ;  /* 0x000054100a0e9816 */ /* 0x000fe400000000ff */
[----:B------:R-:W-:Y:S01]  /*27540*/  ISETP.GE.U32.AND P1, PT, R191, R4, PT ;  /* 0x00000004bf00720c */ /* 0x000fe20003f26070 */
[----:B------:R1:W2:Y:S01]  /*27550*/  LDL.S16 R10, [R1+0x158] ;  /* 0x00015800010a7983 */ /* 0x0002a20000100600 */
[----:B------:R-:W-:Y:S04]  /*27560*/  SHF.R.U32.HI R4, RZ, 0x10, R46 ;  /* 0x00000010ff047819 */ /* 0x000fe8000001162e */
[----:B------:R-:W-:Y:S01]  /*27570*/  LOP3.LUT R4, R4, 0xff, RZ, 0xc0, !PT ;  /* 0x000000ff04047812 */ /* 0x000fe200078ec0ff */
[----:B----4-:R1:W4:Y:S01]  /*27580*/  LDL.S16 R11, [R1+0x15c] ;  /* 0x00015c00010b7983 */ /* 0x0103220000100600 */
[----:B---3--:R-:W-:Y:S02]  /*27590*/  @!P4 HADD2 R115, -R0.H0_H0, -RZ.H0_H0 ;  /* 0xa00000ff0073c230 */ /* 0x008fe40000000900 */
[----:B------:R-:W-:Y:S03]  /*275a0*/  @!P6 HADD2 R114, -R5.H0_H0, -RZ.H0_H0 ;  /* 0xa00000ff0572e230 */ /* 0x000fe60000000900 */
[----:B------:R-:W-:Y:S04]  /*275b0*/  PRMT R112, R115, 0x7610, R112 ;  /* 0x0000761073707816 */ /* 0x000fe80000000070 */
[----:B------:R-:W-:Y:S02]  /*275c0*/  @!P4 PRMT R0, R112, 0x5410, RZ ;  /* 0x000054107000c816 */ /* 0x000fe400000000ff */
[----:B------:R-:W-:Y:S03]  /*275d0*/  PRMT R17, R114, 0x7610, R17 ;  /* 0x0000761072117816 */ /* 0x000fe60000000011 */
[----:B------:R3:W-:Y:S01]  /*275e0*/  ST.E.U16 [R22.64+0xa2], R0 ;  /* 0x0000a20016007985 */ /* 0x0007e2000c101504 */
[----:B------:R-:W-:Y:S05]  /*275f0*/  @!P3 HADD2 R126, -R2.H0_H0, -RZ.H0_H0 ;  /* 0xa00000ff027eb230 */ /* 0x000fea0000000900 */
[----:B------:R-:W-:Y:S01]  /*27600*/  PRMT R6, R126, 0x7610, R6 ;  /* 0x000076107e067816 */ /* 0x000fe20000000006 */
[----:B------:R-:W-:Y:S03]  /*27610*/  @!P3 STL.S16 [R1+0x188], R126 ;  /* 0x0001887e0100b387 */ /* 0x000fe60000100600 */
[----:B------:R-:W-:Y:S01]  /*27620*/  @!P3 PRMT R2, R6, 0x5410, RZ ;  /* 0x000054100602b816 */ /* 0x000fe200000000ff */
[----:B------:R1:W-:Y:S01]  /*27630*/  @!P4 STL.S16 [R1+0x184], R115 ;  /* 0x000184730100c387 */ /* 0x0003e20000100600 */
[----:B------:R-:W-:Y:S02]  /*27640*/  ISETP.GE.U32.AND P3, PT, R191, R4, PT ;  /* 0x00000004bf00720c */ /* 0x000fe40003f66070 */
[----:B------:R-:W-:Y:S01]  /*27650*/  PRMT R4, R100, 0x7632, R4 ;  /* 0x0000763264047816 */ /* 0x000fe20000000004 */
[----:B------:R-:W-:Y:S01]  /*27660*/  @!P6 STL.S16 [R1+0x178], R114 ;  /* 0x000178720100e387 */ /* 0x000fe20000100600 */
[----:B------:R-:W-:Y:S02]  /*27670*/  SHF.R.U32.HI R6, RZ, 0x18, R46 ;  /* 0x00000018ff067819 */ /* 0x000fe4000001162e */
[----:B------:R-:W-:Y:S01]  /*27680*/  PRMT R152, R5, 0x5410, R4 ;  /* 0x0000541005987816 */ /* 0x000fe20000000004 */
[----:B------:R1:W-:Y:S01]  /*27690*/  ST.E.U16 [R22.64+0xa0], R2 ;  /* 0x0000a00216007985 */ /* 0x0003e2000c101504 */
[----:B------:R-:W-:Y:S02]  /*276a0*/  ISETP.GE.U32.AND P4, PT, R191, R6, PT ;  /* 0x00000006bf00720c */ /* 0x000fe40003f86070 */
[C---:B------:R-:W-:Y:S02]  /*276b0*/  LOP3.LUT R6, R44.reuse, 0xff, RZ, 0xc0, !PT ;  /* 0x000000ff2c067812 */ /* 0x040fe400078ec0ff */
[----:B------:R-:W-:Y:S02]  /*276c0*/  @!P6 PRMT R5, R17, 0x5410, RZ ;  /* 0x000054101105e816 */ /* 0x000fe400000000ff */
[----:B------:R-:W-:Y:S02]  /*276d0*/  ISETP.GE.U32.AND P6, PT, R191, R6, PT ;  /* 0x00000006bf00720c */ /* 0x000fe40003fc6070 */
[----:B---3--:R-:W-:Y:S01]  /*276e0*/  PRMT R0, R51, 0x7632, R0 ;  /* 0x0000763233007816 */ /* 0x008fe20000000000 */
[----:B------:R3:W-:Y:S01]  /*276f0*/  ST.E.U16 [R20.64+0x9e], R5 ;  /* 0x00009e0514007985 */ /* 0x0007e2000c101504 */
[----:B------:R-:W-:Y:S05]  /*27700*/  @!P5 HADD2 R15, -R4.H0_H0, -RZ.H0_H0 ;  /* 0xa00000ff040fd230 */ /* 0x000fea0000000900 */
[----:B------:R-:W-:Y:S01]  /*27710*/  PRMT R9, R15, 0x7610, R9 ;  /* 0x000076100f097816 */ /* 0x000fe20000000009 */
[----:B------:R3:W-:Y:S03]  /*27720*/  @!P5 STL.S16 [R1+0x164], R15 ;  /* 0x0001640f0100d387 */ /* 0x0007e60000100600 */
[----:B------:R-:W-:Y:S01]  /*27730*/  @!P5 PRMT R4, R9, 0x5410, RZ ;  /* 0x000054100904d816 */ /* 0x000fe200000000ff */
[----:B-1----:R1:W4:Y:S01]  /*27740*/  LDL.S16 R115, [R1+0x160] ;  /* 0x0001600001737983 */ /* 0x0023220000100600 */
[----:B------:R-:W-:Y:S03]  /*27750*/  LOP3.LUT R2, R44, 0xffff, RZ, 0xc0, !PT ;  /* 0x0000ffff2c027812 */ /* 0x000fe600078ec0ff */
[----:B------:R-:W-:Y:S01]  /*27760*/  ST.E.U16 [R20.64+0xa0], R4 ;  /* 0x0000a00414007985 */ /* 0x000fe2000c101504 */
[----:B------:R-:W-:Y:S04]  /*27770*/  SHF.R.U32.HI R2, RZ, 0x8, R2 ;  /* 0x00000008ff027819 */ /* 0x000fe80000011602 */
[----:B------:R-:W-:Y:S02]  /*27780*/  LOP3.LUT R6, R2, 0xffff, RZ, 0xc0, !PT ;  /* 0x0000ffff02067812 */ /* 0x000fe400078ec0ff */
[----:B------:R-:W-:Y:S02]  /*27790*/  PRMT R2, R51, 0x7610, R2 ;  /* 0x0000761033027816 */ /* 0x000fe40000000002 */
[----:B---3--:R-:W-:Y:S02]  /*277a0*/  SHF.R.U32.HI R5, RZ, 0x18, R44 ;  /* 0x00000018ff057819 */ /* 0x008fe4000001162c */
[----:B------:R-:W-:Y:S02]  /*277b0*/  PRMT R147, R2, 0x5410, R0 ;  /* 0x0000541002937816 */ /* 0x000fe40000000000 */
[----:B------:R-:W-:Y:S02]  /*277c0*/  ISETP.GE.U32.AND P5, PT, R191, R6, PT ;  /* 0x00000006bf00720c */ /* 0x000fe40003fa6070 */
[----:B------:R-:W-:Y:S02]  /*277d0*/  SHF.R.U32.HI R6, RZ, 0x10, R44 ;  /* 0x00000010ff067819 */ /* 0x000fe4000001162c */
[----:B------:R-:W-:Y:S02]  /*277e0*/  LOP3.LUT R15, R41, R239, R26, 0x96, !PT ;  /* 0x000000ef290f7212 */ /* 0x000fe400078e961a */
[----:B------:R-:W-:Y:S01]  /*277f0*/  LOP3.LUT R6, R6, 0xff, RZ, 0xc0, !PT ;  /* 0x000000ff06067812 */ /* 0x000fe200078ec0ff */
[----:B--2---:R-:W-:Y:S05]  /*27800*/  @!P2 HADD2 R10, -R0.H0_H0, -RZ.H0_H0 ;  /* 0xa00000ff000aa230 */ /* 0x004fea0000000900 */
[----:B------:R-:W-:Y:S04]  /*27810*/  PRMT R7, R10, 0x7610, R7 ;  /* 0x000076100a077816 */ /* 0x000fe80000000007 */
[----:B------:R-:W-:Y:S05]  /*27820*/  @!P2 PRMT R0, R7, 0x5410, RZ ;  /* 0x000054100700a816 */ /* 0x000fea00000000ff */
[----:B------:R2:W-:Y:S01]  /*27830*/  ST.E.U16 [R18.64+0xa2], R0 ;  /* 0x0000a20012007985 */ /* 0x0005e2000c101504 */
[----:B----4-:R-:W-:Y:S05]  /*27840*/  @!P0 HADD2 R11, -R2.H0_H0, -RZ.H0_H0 ;  /* 0xa00000ff020b8230 */ /* 0x010fea0000000900 */
[----:B------:R-:W-:Y:S01]  /*27850*/  PRMT R8, R11, 0x7610, R8 ;  /* 0x000076100b087816 */ /* 0x000fe20000000008 */
[----:B------:R-:W-:Y:S03]  /*27860*/  @!P0 STL.S16 [R1+0x15c], R11 ;  /* 0x00015c0b01008387 */ /* 0x000fe60000100600 */
[----:B------:R-:W-:Y:S01]  /*27870*/  @!P0 PRMT R2, R8, 0x5410, RZ ;  /* 0x0000541008028816 */ /* 0x000fe200000000ff */
[----:B------:R3:W-:Y:S01]  /*27880*/  @!P2 STL.S16 [R1+0x158], R10 ;  /* 0x0001580a0100a387 */ /* 0x0007e20000100600 */
[C---:B------:R-:W-:Y:S01]  /*27890*/  ISETP.GE.U32.AND P2, PT, R191.reuse, R5, PT ;  /* 0x00000005bf00720c */ /* 0x040fe20003f46070 */
[----:B------:R-:W-:Y:S01]  /*278a0*/  IMAD.WIDE.U32 R8, R42, -0x2daee0ad, RZ ;  /* 0xd2511f532a087825 */ /* 0x000fe200078e00ff */
[----:B------:R-:W-:Y:S01]  /*278b0*/  ISETP.GE.U32.AND P0, PT, R191, R6, PT ;  /* 0x00000006bf00720c */ /* 0x000fe20003f06070 */
[----:B------:R1:W4:Y:S01]  /*278c0*/  LDL.S16 R114, [R1+0x14c] ;  /* 0x00014c0001727983 */ /* 0x0003220000100600 */
[----:B------:R-:W-:Y:S02]  /*278d0*/  LOP3.LUT R6, R49, R239, R26, 0x96, !PT ;  /* 0x000000ef31067212 */ /* 0x000fe400078e961a */
[----:B------:R-:W-:Y:S01]  /*278e0*/  LOP3.LUT R5, R9, R241, R82, 0x96, !PT ;  /* 0x000000f109057212 */ /* 0x000fe200078e9652 */
[----:B------:R1:W4:Y:S02]  /*278f0*/  LDL.S16 R100, [R1+0x148] ;  /* 0x0001480001647983 */ /* 0x0003240000100600 */
[----:B------:R-:W-:Y:S01]  /*27900*/  IMAD.WIDE.U32 R6, R6, -0x2daee0ad, RZ ;  /* 0xd2511f5306067825 */ /* 0x000fe200078e00ff */
[----:B--2---:R-:W-:Y:S01]  /*27910*/  PRMT R0, R101, 0x7632, R0 ;  /* 0x0000763265007816 */ /* 0x004fe20000000000 */
[----:B------:R2:W-:Y:S03]  /*27920*/  ST.E.U16 [R18.64+0xa0], R2 ;  /* 0x0000a00212007985 */ /* 0x0005e6000c101504 */
[----:B------:R-:W-:Y:S01]  /*27930*/  LOP3.LUT R7, R7, R242, R8, 0x96, !PT ;  /* 0x000000f207077212 */ /* 0x000fe200078e9608 */
[----:B------:R1:W-:Y:S01]  /*27940*/  ST.E.U16 [R144.64+0xb0], R14 ;  /* 0x0000b00e90007985 */ /* 0x0003e2000c101504 */
[----:B---3--:R-:W-:Y:S05]  /*27950*/  IMAD.WIDE.U32 R10, R5, -0x326172a9, RZ ;  /* 0xcd9e8d57050a7825 */ /* 0x008fea00078e00ff */
[----:B------:R-:W-:Y:S05]  /*27960*/  LOP3.LUT R5, R11, R233, R48, 0x96, !PT ;  /* 0x000000e90b057212 */ /* 0x000fea00078e9630 */
[----:B------:R-:W-:Y:S05]  /*27970*/  IMAD.WIDE.U32 R8, R5, -0x2daee0ad, RZ ;  /* 0xd2511f5305087825 */ /* 0x000fea00078e00ff */
[----:B------:R-:W-:Y:S01]  /*27980*/  LOP3.LUT R9, R9, R251, R6, 0x96, !PT ;  /* 0x000000fb09097212 */ /* 0x000fe200078e9606 */
[----:B------:R-:W-:Y:S01]  /*27990*/  IMAD.WIDE.U32 R6, R7, -0x326172a9, RZ ;  /* 0xcd9e8d5707067825 */ /* 0x000fe200078e00ff */
[----:B--2---:R-:W-:Y:S03]  /*279a0*/  PRMT R2, R101, 0x7610, R2 ;  /* 0x0000761065027816 */ /* 0x004fe60000000002 */
[----:B------:R-:W-:Y:S01]  /*279b0*/  IMAD.WIDE.U32 R112, R9, -0x326172a9, RZ ;  /* 0xcd9e8d5709707825 */ /* 0x000fe200078e00ff */
[----:B------:R-:W-:Y:S04]  /*279c0*/  LOP3.LUT R5, R7, R249, R10, 0x96, !PT ;  /* 0x000000f907057212 */ /* 0x000fe800078e960a */
[----:B------:R-:W-:Y:S01]  /*279d0*/  LOP3.LUT R17, R113, R245, R6, 0x96, !PT ;  /* 0x000000f571117212 */ /* 0x000fe200078e9606 */
[----:B------:R-:W-:Y:S05]  /*279e0*/  IMAD.WIDE.U32 R126, R5, -0x2daee0ad, RZ ;  /* 0xd2511f53057e7825 */ /* 0x000fea00078e00ff */
[----:B------:R-:W-:Y:S02]  /*279f0*/  LOP3.LUT R5, R127, R243, R8, 0x96, !PT ;  /* 0x000000f37f057212 */ /* 0x000fe400078e9608 */
[----:B------:R-:W-:Y:S03]  /*27a00*/  PRMT R127, R2, 0x5410, R0 ;  /* 0x00005410027f7816 */ /* 0x000fe60000000000 */
[----:B------:R-:W-:Y:S05]  /*27a10*/  IMAD.WIDE.U32 R48, R5, -0x326172a9, RZ ;  /* 0xcd9e8d5705307825 */ /* 0x000fea00078e00ff */
[----:B------:R-:W-:Y:S04]  /*27a20*/  LOP3.LUT R5, R49, R199, R112, 0x96, !PT ;  /* 0x000000c731057212 */ /* 0x000fe800078e9670 */
[----:B------:R-:W-:Y:S01]  /*27a30*/  LOP3.LUT R4, R5, 0xff, RZ, 0xc0, !PT ;  /* 0x000000ff05047812 */ /* 0x000fe200078ec0ff */
[----:B------:R-:W-:Y:S05]  /*27a40*/  @!P1 HADD2 R115, -R16.H0_H0, -RZ.H0_H0 ;  /* 0xa00000ff10739230 */ /* 0x000fea0000000900 */
[----:B------:R-:W-:Y:S01]  /*27a50*/  PRMT R8, R115, 0x7610, R8 ;  /* 0x0000761073087816 */ /* 0x000fe20000000008 */
[----:B------:R-:W-:Y:S03]  /*27a60*/  @!P1 STL.S16 [R1+0x160], R115 ;  /* 0x0001607301009387 */ /* 0x000fe60000100600 */
[----:B------:R-:W-:Y:S01]  /*27a70*/  @!P1 PRMT R16, R8, 0x5410, RZ ;  /* 0x0000541008109816 */ /* 0x000fe200000000ff */
[----:B------:R3:W3:Y:S01]  /*27a80*/  LDL.S16 R173, [R1+0x13c] ;  /* 0x00013c0001ad7983 */ /* 0x0006e20000100600 */
[----:B------:R-:W-:Y:S01]  /*27a90*/  ISETP.GE.U32.AND P1, PT, R191, R4, PT ;  /* 0x00000004bf00720c */ /* 0x000fe20003f26070 */
[----:B------:R-:W-:Y:S01]  /*27aa0*/  IMAD.WIDE.U32 R8, R27, -0x2daee0ad, RZ ;  /* 0xd2511f531b087825 */ /* 0x000fe200078e00ff */
[----:B------:R-:W-:Y:S01]  /*27ab0*/  LOP3.LUT R4, R5, 0xffff, RZ, 0xc0, !PT ;  /* 0x0000ffff05047812 */ /* 0x000fe200078ec0ff */
[----:B------:R3:W3:Y:S03]  /*27ac0*/  LDL.S16 R113, [R1+0x138] ;  /* 0x0001380001717983 */ /* 0x0006e60000100600 */
[----:B------:R-:W-:Y:S01]  /*27ad0*/  SHF.R.U32.HI R4, RZ, 0x8, R4 ;  /* 0x00000008ff047819 */ /* 0x000fe20000011604 */
[----:B------:R-:W-:Y:S03]  /*27ae0*/  ST.E.U16 [R144.64+0xb2], R16 ;  /* 0x0000b21090007985 */ /* 0x000fe6000c101504 */
[----:B------:R-:W-:Y:S01]  /*27af0*/  LOP3.LUT R4, R4, 0xffff, RZ, 0xc0, !PT ;  /* 0x0000ffff04047812 */ /* 0x000fe200078ec0ff */
[----:B----4-:R-:W-:Y:S02]  /*27b00*/  @!P3 HADD2 R114, -R2.H0_H0, -RZ.H0_H0 ;  /* 0xa00000ff0272b230 */ /* 0x010fe40000000900 */
[----:B------:R-:W-:Y:S03]  /*27b10*/  @!P4 HADD2 R100, -R0.H0_H0, -RZ.H0_H0 ;  /* 0xa00000ff0064c230 */ /* 0x000fe60000000900 */
[----:B------:R-:W-:Y:S01]  /*27b20*/  PRMT R7, R114, 0x7610, R7 ;  /* 0x0000761072077816 */ /* 0x000fe20000000007 */
[----:B------:R4:W-:Y:S01]  /*27b30*/  @!P3 STL.S16 [R1+0x14c], R114 ;  /* 0x00014c720100b387 */ /* 0x0009e20000100600 */
[----:B------:R-:W-:Y:S03]  /*27b40*/  PRMT R6, R100, 0x7610, R6 ;  /* 0x0000761064067816 */ /* 0x000fe60000000006 */
[----:B------:R4:W-:Y:S01]  /*27b50*/  @!P4 STL.S16 [R1+0x148], R100 ;  /* 0x000148640100c387 */ /* 0x0009e20000100600 */
[----:B------:R-:W-:Y:S02]  /*27b60*/  @!P3 PRMT R2, R7, 0x5410, RZ ;  /* 0x000054100702b816 */ /* 0x000fe400000000ff */
[C---:B------:R-:W-:Y:S01]  /*27b70*/  ISETP.GE.U32.AND P3, PT, R191.reuse, R4, PT ;  /* 0x00000004bf00720c */ /* 0x040fe20003f66070 */
[----:B------:R3:W2:Y:S01]  /*27b80*/  LDL.S16 R179, [R1+0x130] ;  /* 0x0001300001b37983 */ /* 0x0006a20000100600 */
[--C-:B------:R-:W-:Y:S02]  /*27b90*/  SHF.R.U32.HI R4, RZ, 0x18, R5.reuse ;  /* 0x00000018ff047819 */ /* 0x100fe40000011605 */
[----:B------:R-:W-:Y:S01]  /*27ba0*/  @!P4 PRMT R0, R6, 0x5410, RZ ;  /* 0x000054100600c816 */ /* 0x000fe200000000ff */
[----:B------:R2:W2:Y:S01]  /*27bb0*/  LDL.S16 R176, [R1+0x134] ;  /* 0x0001340001b07983 */ /* 0x0004a20000100600 */
[----:B------:R-:W-:Y:S01]  /*27bc0*/  ISETP.GE.U32.AND P4, PT, R191, R4, PT ;  /* 0x00000004bf00720c */ /* 0x000fe20003f86070 */
[----:B------:R-:W-:Y:S01]  /*27bd0*/  IMAD.WIDE.U32 R6, R15, -0x2daee0ad, RZ ;  /* 0xd2511f530f067825 */ /* 0x000fe200078e00ff */
[----:B------:R-:W-:Y:S01]  /*27be0*/  LOP3.LUT R4, R9, R241, R50, 0x96, !PT ;  /* 0x000000f109047212 */ /* 0x000fe200078e9632 */
[----:B------:R2:W2:Y:S01]  /*27bf0*/  LDL.S16 R178, [R1+0x128] ;  /* 0x0001280001b27983 */ /* 0x0004a20000100600 */
[----:B------:R-:W-:Y:S02]  /*27c00*/  SHF.R.U32.HI R5, RZ, 0x10, R5 ;  /* 0x00000010ff057819 */ /* 0x000fe40000011605 */
[----:B------:R-:W-:Y:S01]  /*27c10*/  LOP3.LUT R7, R7, R242, R8, 0x96, !PT ;  /* 0x000000f207077212 */ /* 0x000fe200078e9608 */
[----:B-1----:R-:W-:Y:S01]  /*27c20*/  IMAD.WIDE.U32 R14, R4, -0x326172a9, RZ ;  /* 0xcd9e8d57040e7825 */ /* 0x002fe200078e00ff */
[----:B------:R1:W-:Y:S03]  /*27c30*/  ST.E.U16 [R22.64+0xb0], R2 ;  /* 0x0000b00216007985 */ /* 0x0003e6000c101504 */
[----:B------:R-:W-:Y:S01]  /*27c40*/  IMAD.WIDE.U32 R8, R7, -0x326172a9, RZ ;  /* 0xcd9e8d5707087825 */ /* 0x000fe200078e00ff */
[----:B------:R-:W-:Y:S01]  /*27c50*/  LOP3.LUT R4, R15, R233, R40, 0x96, !PT ;  /* 0x000000e90f047212 */ /* 0x000fe200078e9628 */
[----:B------:R1:W-:Y:S04]  /*27c60*/  ST.E.U16 [R22.64+0xb2], R0 ;  /* 0x0000b20016007985 */ /* 0x0003e8000c101504 */
[----:B------:R-:W-:Y:S01]  /*27c70*/  IMAD.WIDE.U32 R10, R4, -0x2daee0ad, RZ ;  /* 0xd2511f53040a7825 */ /* 0x000fe200078e00ff */
[----:B------:R-:W-:Y:S04]  /*27c80*/  LOP3.LUT R4, R9, R249, R14, 0x96, !PT ;  /* 0x000000f909047212 */ /* 0x000fe800078e960e */
[----:B------:R-:W-:Y:S01]  /*27c90*/  LOP3.LUT R6, R11, R251, R6, 0x96, !PT ;  /* 0x000000fb0b067212 */ /* 0x000fe200078e9606 */
[----:B----4-:R-:W-:Y:S01]  /*27ca0*/  IMAD.WIDE.U32 R114, R4, -0x2daee0ad, RZ ;  /* 0xd2511f5304727825 */ /* 0x010fe200078e00ff */
[----:B------:R-:W-:Y:S03]  /*27cb0*/  PRMT R4, R124, 0x7610, R4 ;  /* 0x000076107c047816 */ /* 0x000fe60000000004 */
[----:B------:R-:W-:Y:S01]  /*27cc0*/  IMAD.WIDE.U32 R100, R6, -0x326172a9, RZ ;  /* 0xcd9e8d5706647825 */ /* 0x000fe200078e00ff */
[----:B------:R-:W-:Y:S02]  /*27cd0*/  PRMT R6, R124, 0x7632, R6 ;  /* 0x000076327c067816 */ /* 0x000fe40000000006 */
[----:B------:R-:W-:Y:S02]  /*27ce0*/  LOP3.LUT R7, R115, R243, R10, 0x96, !PT ;  /* 0x000000f373077212 */ /* 0x000fe400078e960a */
[----:B------:R-:W-:Y:S02]  /*27cf0*/  LOP3.LUT R9, R101, R245, R8, 0x96, !PT ;  /* 0x000000f565097212 */ /* 0x000fe400078e9608 */
[----:B-1----:R-:W-:Y:S01]  /*27d00*/  LOP3.LUT R2, R5, 0xff, RZ, 0xc0, !PT ;  /* 0x000000ff05027812 */ /* 0x002fe200078ec0ff */
[----:B------:R-:W-:Y:S01]  /*27d10*/  IMAD.WIDE.U32 R40, R7, -0x326172a9, RZ ;  /* 0xcd9e8d5707287825 */ /* 0x000fe200078e00ff */
[----:B------:R-:W-:Y:S02]  /*27d20*/  PRMT R7, R125, 0x7610, R7 ;  /* 0x000076107d077816 */ /* 0x000fe40000000007 */
[----:B------:R-:W-:Y:S02]  /*27d30*/  PRMT R0, R121, 0x7632, R0 ;  /* 0x0000763279007816 */ /* 0x000fe40000000000 */
[----:B------:R-:W-:Y:S01]  /*27d40*/  LOP3.LUT R5, R41, R199, R100, 0x96, !PT ;  /* 0x000000c729057212 */ /* 0x000fe200078e9664 */
[----:B---3--:R-:W-:Y:S02]  /*27d50*/  @!P6 HADD2 R173, -R4.H0_H0, -RZ.H0_H0 ;  /* 0xa00000ff04ade230 */ /* 0x008fe40000000900 */
[----:B------:R-:W-:Y:S03]  /*27d60*/  @!P5 HADD2 R113, -R6.H0_H0, -RZ.H0_H0 ;  /* 0xa00000ff0671d230 */ /* 0x000fe60000000900 */
[----:B------:R-:W-:Y:S01]  /*27d70*/  PRMT R124, R173, 0x7610, R124 ;  /* 0x00007610ad7c7816 */ /* 0x000fe2000000007c */
[----:B------:R1:W-:Y:S01]  /*27d80*/  @!P6 STL.S16 [R1+0x13c], R173 ;  /* 0x00013cad0100e387 */ /* 0x0003e20000100600 */
[----:B------:R-:W-:Y:S03]  /*27d90*/  PRMT R8, R113, 0x7610, R8 ;  /* 0x0000761071087816 */ /* 0x000fe60000000008 */
[----:B------:R3:W-:Y:S04]  /*27da0*/  @!P5 STL.S16 [R1+0x138], R113 ;  /* 0x000138710100d387 */ /* 0x0007e80000100600 */
[----:B-1----:R1:W4:Y:S01]  /*27db0*/  LDL.S16 R173, [R1+0x124] ;  /* 0x0001240001ad7983 */ /* 0x0023220000100600 */
[----:B---3--:R-:W-:Y:S02]  /*27dc0*/  PRMT R113, R4, 0x5410, R6 ;  /* 0x0000541004717816 */ /* 0x008fe40000000006 */
[----:B------:R-:W-:Y:S02]  /*27dd0*/  @!P6 PRMT R4, R124, 0x5410, RZ ;  /* 0x000054107c04e816 */ /* 0x000fe400000000ff */
[----:B------:R-:W-:Y:S01]  /*27de0*/  ISETP.GE.U32.AND P6, PT, R191, R2, PT ;  /* 0x00000002bf00720c */ /* 0x000fe20003fc6070 */
[----:B------:R1:W3:Y:S01]  /*27df0*/  LDL.S16 R124, [R1+0x12c] ;  /* 0x00012c00017c7983 */ /* 0x0002e20000100600 */
[----:B------:R-:W-:Y:S02]  /*27e00*/  LOP3.LUT R2, R5, 0xff, RZ, 0xc0, !PT ;  /* 0x000000ff05027812 */ /* 0x000fe400078ec0ff */
[----:B------:R-:W-:Y:S01]  /*27e10*/  @!P5 PRMT R6, R8, 0x5410, RZ ;  /* 0x000054100806d816 */ /* 0x000fe200000000ff */
[----:B------:R1:W-:Y:S01]  /*27e20*/  ST.E.U16 [R20.64+0xae], R4 ;  /* 0x0000ae0414007985 */ /* 0x0003e2000c101504 */
[----:B------:R-:W-:Y:S02]  /*27e30*/  ISETP.GE.U32.AND P5, PT, R191, R2, PT ;  /* 0x00000002bf00720c */ /* 0x000fe40003fa6070 */
[----:B------:R-:W-:Y:S01]  /*27e40*/  PRMT R2, R121, 0x7610, R2 ;  /* 0x0000761079027816 */ /* 0x000fe20000000002 */
[----:B------:R1:W-:Y:S01]  /*27e50*/  ST.E.U16 [R20.64+0xb0], R6 ;  /* 0x0000b00614007985 */ /* 0x0003e2000c101504 */
[----:B------:R-:W-:Y:S02]  /*27e60*/  LOP3.LUT R8, R5, 0xffff, RZ, 0xc0, !PT ;  /* 0x0000ffff05087812 */ /* 0x000fe400078ec0ff */
[----:B------:R-:W-:Y:S02]  /*27e70*/  PRMT R101, R2, 0x5410, R0 ;  /* 0x0000541002657816 */ /* 0x000fe40000000000 */
[----:B------:R-:W-:Y:S04]  /*27e80*/  SHF.R.U32.HI R8, RZ, 0x8, R8 ;  /* 0x00000008ff087819 */ /* 0x000fe80000011608 */
[----:B------:R-:W-:Y:S02]  /*27e90*/  LOP3.LUT R8, R8, 0xffff, RZ, 0xc0, !PT ;  /* 0x0000ffff08087812 */ /* 0x000fe400078ec0ff */
[----:B-1----:R-:W-:Y:S04]  /*27ea0*/  PRMT R4, R125, 0x7632, R4 ;  /* 0x000076327d047816 */ /* 0x002fe80000000004 */
[----:B------:R-:W-:Y:S02]  /*27eb0*/  PRMT R125, R7, 0x5410, R4 ;  /* 0x00005410077d7816 */ /* 0x000fe40000000004 */
[--C-:B------:R-:W-:Y:S02]  /*27ec0*/  SHF.R.U32.HI R6, RZ, 0x18, R5.reuse ;  /* 0x00000018ff067819 */ /* 0x100fe40000011605 */
[----:B------:R-:W-:Y:S01]  /*27ed0*/  SHF.R.U32.HI R5, RZ, 0x10, R5 ;  /* 0x00000010ff057819 */ /* 0x000fe20000011605 */
[----:B--2---:R-:W-:Y:S02]  /*27ee0*/  @!P0 HADD2 R179, -R2.H0_H0, -RZ.H0_H0 ;  /* 0xa00000ff02b38230 */ /* 0x004fe40000000900 */
[----:B------:R-:W-:Y:S03]  /*27ef0*/  @!P1 HADD2 R176, -R7.H0_H0, -RZ.H0_H0 ;  /* 0xa00000ff07b09230 */ /* 0x000fe60000000900 */
[----:B------:R-:W-:Y:S01]  /*27f00*/  PRMT R175, R179, 0x7610, R175 ;  /* 0x00007610b3af7816 */ /* 0x000fe200000000af */
[----:B------:R-:W-:Y:S01]  /*27f10*/  @!P0 STL.S16 [R1+0x130], R179 ;  /* 0x000130b301008387 */ /* 0x000fe20000100600 */
[----:B------:R-:W-:Y:S01]  /*27f20*/  @!P2 HADD2 R178, -R0.H0_H0, -RZ.H0_H0 ;  /* 0xa00000ff00b2a230 */ /* 0x000fe20000000900 */
[----:B------:R-:W-:Y:S02]  /*27f30*/  PRMT R177, R176, 0x7610, R177 ;  /* 0x00007610b0b17816 */ /* 0x000fe400000000b1 */
[----:B------:R1:W-:Y:S01]  /*27f40*/  @!P1 STL.S16 [R1+0x134], R176 ;  /* 0x000134b001009387 */ /* 0x0003e20000100600 */
[----:B------:R-:W-:Y:S02]  /*27f50*/  @!P0 PRMT R2, R175, 0x5410, RZ ;  /* 0x00005410af028816 */ /* 0x000fe400000000ff */
[----:B------:R-:W-:Y:S01]  /*27f60*/  PRMT R171, R178, 0x7610, R171 ;  /* 0x00007610b2ab7816 */ /* 0x000fe200000000ab */
[----:B------:R2:W2:Y:S01]  /*27f70*/  LDL.S16 R175, [R1+0x120] ;  /* 0x0001200001af7983 */ /* 0x0004a20000100600 */
[----:B------:R-:W-:Y:S02]  /*27f80*/  @!P1 PRMT R7, R177, 0x5410, RZ ;  /* 0x00005410b1079816 */ /* 0x000fe400000000ff */
[----:B------:R-:W-:Y:S01]  /*27f90*/  @!P2 PRMT R0, R171, 0x5410, RZ ;  /* 0x00005410ab00a816 */ /* 0x000fe200000000ff */
[----:B------:R1:W-:Y:S01]  /*27fa0*/  ST.E.U16 [R18.64+0xb0], R2 ;  /* 0x0000b00212007985 */ /* 0x0003e2000c101504 */
[----:B------:R-:W-:Y:S02]  /*27fb0*/  ISETP.GE.U32.AND P1, PT, R191, R6, PT ;  /* 0x00000006bf00720c */ /* 0x000fe40003f26070 */
[----:B------:R-:W-:Y:S01]  /*27fc0*/  LOP3.LUT R6, R5, 0xff, RZ, 0xc0, !PT ;  /* 0x000000ff05067812 */ /* 0x000fe200078ec0ff */
[----:B------:R1:W-:Y:S01]  /*27fd0*/  ST.E.U16 [R18.64+0xb2], R0 ;  /* 0x0000b20012007985 */ /* 0x0003e2000c101504 */
[----:B------:R-:W-:Y:S03]  /*27fe0*/  ISETP.GE.U32.AND P0, PT, R191, R8, PT ;  /* 0x00000008bf00720c */ /* 0x000fe60003f06070 */
[----:B------:R1:W-:Y:S04]  /*27ff0*/  ST.E.U16 [R144.64+0xc0], R7 ;  /* 0x0000c00790007985 */ /* 0x0003e8000c101504 */
[----:B-1----:R1:W2:Y:S04]  /*28000*/  LDL.S16 R176, [R1+0x11c] ;  /* 0x00011c0001b07983 */ /* 0x0022a80000100600 */
[----:B------:R-:W-:Y:S04]  /*28010*/  @!P2 STL.S16 [R1+0x128], R178 ;  /* 0x000128b20100a387 */ /* 0x000fe80000100600 */
[----:B------:R1:W2:Y:S01]  /*28020*/  LDL.S16 R171, [R1+0x118] ;  /* 0x0001180001ab7983 */ /* 0x0002a20000100600 */
[C---:B------:R-:W-:Y:S02]  /*28030*/  LOP3.LUT R2, R48.reuse, 0xff, RZ, 0xc0, !PT ;  /* 0x000000ff30027812 */ /* 0x040fe400078ec0ff */
[----:B------:R-:W-:Y:S02]  /*28040*/  PRMT R0, R123, 0x7610, R0 ;  /* 0x000076107b007816 */ /* 0x000fe40000000000 */
[----:B------:R-:W-:Y:S02]  /*28050*/  ISETP.GE.U32.AND P2, PT, R191, R2, PT ;  /* 0x00000002bf00720c */ /* 0x000fe40003f46070 */
[----:B------:R-:W-:Y:S02]  /*28060*/  LOP3.LUT R2, R48, 0xffff, RZ, 0xc0, !PT ;  /* 0x0000ffff30027812 */ /* 0x000fe400078ec0ff */
[----:B------:R-:W-:Y:S02]  /*28070*/  SHF.R.U32.HI R7, RZ, 0x10, R48 ;  /* 0x00000010ff077819 */ /* 0x000fe40000011630 */
[--C-:B------:R-:W-:Y:S02]  /*28080*/  SHF.R.U32.HI R5, RZ, 0x8, R2.reuse ;  /* 0x00000008ff057819 */ /* 0x100fe40000011602 */
[----:B------:R-:W-:Y:S01]  /*28090*/  PRMT R2, R123, 0x7632, R2 ;  /* 0x000076327b027816 */ /* 0x000fe20000000002 */
[----:B----4-:R-:W-:Y:S05]  /*280a0*/  @!P3 HADD2 R173, -R4.H0_H0, -RZ.H0_H0 ;  /* 0xa00000ff04adb230 */ /* 0x010fea0000000900 */
[----:B------:R-:W-:Y:S01]  /*280b0*/  PRMT R115, R173, 0x7610, R115 ;  /* 0x00007610ad737816 */ /* 0x000fe20000000073 */
[----:B------:R4:W-:Y:S03]  /*280c0*/  @!P3 STL.S16 [R1+0x124], R173 ;  /* 0x000124ad0100b387 */ /* 0x0009e60000100600 */
[----:B------:R-:W-:Y:S01]  /*280d0*/  @!P3 PRMT R4, R115, 0x5410, RZ ;  /* 0x000054107304b816 */ /* 0x000fe200000000ff */
[----:B---3--:R-:W-:Y:S01]  /*280e0*/  @!P6 HADD2 R124, -R0.H0_H0, -RZ.H0_H0 ;  /* 0xa00000ff007ce230 */ /* 0x008fe20000000900 */
[----:B------:R-:W-:Y:S02]  /*280f0*/  ISETP.GE.U32.AND P3, PT, R191, R6, PT ;  /* 0x00000006bf00720c */ /* 0x000fe40003f66070 */
[----:B------:R-:W-:Y:S01]  /*28100*/  LOP3.LUT R6, R5, 0xffff, RZ, 0xc0, !PT ;  /* 0x0000ffff05067812 */ /* 0x000fe200078ec0ff */
[----:B------:R3:W-:Y:S01]  /*28110*/  ST.E.U16 [R144.64+0xc2], R4 ;  /* 0x0000c20490007985 */ /* 0x0007e2000c101504 */
[----:B------:R-:W-:Y:S02]  /*28120*/  PRMT R51, R124, 0x7610, R51 ;  /* 0x000076107c337816 */ /* 0x000fe40000000033 */
[----:B------:R-:W-:Y:S01]  /*28130*/  PRMT R5, R118, 0x7610, R5 ;  /* 0x0000761076057816 */ /* 0x000fe20000000005 */
[----:B------:R1:W-:Y:S04]  /*28140*/  @!P6 STL.S16 [R1+0x12c], R124 ;  /* 0x00012c7c0100e387 */ /* 0x0003e80000100600 */
[----:B------:R2:W2:Y:S04]  /*28150*/  LDL.S16 R115, [R1+0x108] ;  /* 0x0001080001737983 */ /* 0x0004a80000100600 */
[----:B----4-:R4:W4:Y:S01]  /*28160*/  LDL.S16 R173, [R1+0x114] ;  /* 0x0001140001ad7983 */ /* 0x0109220000100600 */
[----:B---3--:R-:W-:Y:S02]  /*28170*/  LOP3.LUT R4, R7, 0xff, RZ, 0xc0, !PT ;  /* 0x000000ff07047812 */ /* 0x008fe400078ec0ff */
[----:B-1----:R-:W-:Y:S02]  /*28180*/  PRMT R124, R0, 0x5410, R2 ;  /* 0x00005410007c7816 */ /* 0x002fe40000000002 */
[----:B------:R-:W-:Y:S02]  /*28190*/  @!P6 PRMT R0, R51, 0x5410, RZ ;  /* 0x000054103300e816 */ /* 0x000fe400000000ff */
[----:B------:R-:W-:Y:S01]  /*281a0*/  ISETP.GE.U32.AND P6, PT, R191, R6, PT ;  /* 0x00000006bf00720c */ /* 0x000fe20003fc6070 */
[----:B------:R1:W4:Y:S01]  /*281b0*/  LDL.S16 R51, [R1+0x104] ;  /* 0x0001040001337983 */ /* 0x0003220000100600 */
[----:B------:R-:W-:Y:S02]  /*281c0*/  PRMT R6, R118, 0x7632, R6 ;  /* 0x0000763276067816 */ /* 0x000fe40000000006 */
[----:B------:R-:W-:Y:S01]  /*281d0*/  SHF.R.U32.HI R7, RZ, 0x18, R48 ;  /* 0x00000018ff077819 */ /* 0x000fe20000011630 */
[----:B------:R1:W-:Y:S01]  /*281e0*/  ST.E.U16 [R22.64+0xc0], R0 ;  /* 0x0000c00016007985 */ /* 0x0003e2000c101504 */
[----:B------:R-:W-:Y:S02]  /*281f0*/  PRMT R123, R5, 0x5410, R6 ;  /* 0x00005410057b7816 */ /* 0x000fe40000000006 */
[----:B-1----:R-:W-:Y:S01]  /*28200*/  PRMT R0, R122, 0x7610, R0 ;  /* 0x000076107a007816 */ /* 0x002fe20000000000 */
[----:B--2---:R-:W-:Y:S05]  /*28210*/  @!P4 HADD2 R175, -R2.H0_H0, -RZ.H0_H0 ;  /* 0xa00000ff02afc230 */ /* 0x004fea0000000900 */
[----:B------:R-:W-:Y:S04]  /*28220*/  PRMT R50, R175, 0x7610, R50 ;  /* 0x00007610af327816 */ /* 0x000fe80000000032 */
[----:B------:R-:W-:Y:S05]  /*28230*/  @!P4 PRMT R2, R50, 0x5410, RZ ;  /* 0x000054103202c816 */ /* 0x000fea00000000ff */
[----:B------:R1:W-:Y:S01]  /*28240*/  ST.E.U16 [R22.64+0xc2], R2 ;  /* 0x0000c20216007985 */ /* 0x0003e2000c101504 */
[----:B------:R-:W-:Y:S05]  /*28250*/  @!P2 HADD2 R176, -R5.H0_H0, -RZ.H0_H0 ;  /* 0xa00000ff05b0a230 */ /* 0x000fea0000000900 */
[----:B------:R-:W-:Y:S01]  /*28260*/  PRMT R174, R176, 0x7610, R174 ;  /* 0x00007610b0ae7816 */ /* 0x000fe200000000ae */
[----:B------:R-:W-:Y:S01]  /*28270*/  @!P2 STL.S16 [R1+0x11c], R176 ;  /* 0x00011cb00100a387 */ /* 0x000fe20000100600 */
[----:B------:R-:W-:Y:S02]  /*28280*/  @!P5 HADD2 R171, -R0.H0_H0, -RZ.H0_H0 ;  /* 0xa00000ff00abd230 */ /* 0x000fe40000000900 */
[----:B------:R-:W-:Y:S01]  /*28290*/  @!P2 PRMT R5, R174, 0x5410, RZ ;  /* 0x00005410ae05a816 */ /* 0x000fe200000000ff */
[----:B------:R2:W-:Y:S01]  /*282a0*/  @!P4 STL.S16 [R1+0x120], R175 ;  /* 0x000120af0100c387 */ /* 0x0005e20000100600 */
[----:B------:R-:W-:Y:S01]  /*282b0*/  ISETP.GE.U32.AND P2, PT, R191, R4, PT ;  /* 0x00000004bf00720c */ /* 0x000fe20003f46070 */
[----:B------:R-:W-:Y:S01]  /*282c0*/  IMAD.MOV.U32 R174, RZ, RZ, R136 ;  /* 0x000000ffffae7224 */ /* 0x000fe200078e0088 */
[----:B------:R-:W-:Y:S01]  /*282d0*/  PRMT R121, R171, 0x7610, R121 ;  /* 0x00007610ab797816 */ /* 0x000fe20000000079 */
[----:B------:R2:W-:Y:S01]  /*282e0*/  @!P5 STL.S16 [R1+0x118], R171 ;  /* 0x000118ab0100d387 */ /* 0x0005e20000100600 */
[----:B------:R-:W-:Y:S02]  /*282f0*/  PRMT R4, R122, 0x7632, R4 ;  /* 0x000076327a047816 */ /* 0x000fe40000000004 */
[----:B------:R-:W-:Y:S01]  /*28300*/  ISETP.GE.U32.AND P4, PT, R191, R7, PT ;  /* 0x00000007bf00720c */ /* 0x000fe20003f86070 */
[----:B------:R2:W3:Y:S01]  /*28310*/  LDL.S16 R50, [R1+0x10c] ;  /* 0x00010c0001327983 */ /* 0x0004e20000100600 */
[----:B------:R-:W-:Y:S02]  /*28320*/  PRMT R118, R0, 0x5410, R4 ;  /* 0x0000541000767816 */ /* 0x000fe40000000004 */
[----:B------:R-:W-:Y:S02]  /*28330*/  @!P5 PRMT R0, R121, 0x5410, RZ ;  /* 0x000054107900d816 */ /* 0x000fe400000000ff */
[C---:B-1----:R-:W-:Y:S01]  /*28340*/  LOP3.LUT R2, R40.reuse, 0xffff, RZ, 0xc0, !PT ;  /* 0x0000ffff28027812 */ /* 0x042fe200078ec0ff */
[----:B------:R1:W3:Y:S01]  /*28350*/  LDL.S16 R121, [R1+0xf0] ;  /* 0x0000f00001797983 */ /* 0x0002e20000100600 */
[----:B------:R-:W-:Y:S02]  /*28360*/  LOP3.LUT R7, R40, 0xff, RZ, 0xc0, !PT ;  /* 0x000000ff28077812 */ /* 0x000fe400078ec0ff */
[----:B------:R-:W-:Y:S01]  /*28370*/  SHF.R.U32.HI R2, RZ, 0x8, R2 ;  /* 0x00000008ff027819 */ /* 0x000fe20000011602 */
[----:B------:R1:W-:Y:S01]  /*28380*/  ST.E.U16 [R20.64+0xbe], R0 ;  /* 0x0000be0014007985 */ /* 0x0003e2000c101504 */
[----:B------:R-:W-:Y:S02]  /*28390*/  ISETP.GE.U32.AND P5, PT, R191, R7, PT ;  /* 0x00000007bf00720c */ /* 0x000fe40003fa6070 */
[----:B------:R-:W-:Y:S02]  /*283a0*/  LOP3.LUT R7, R2, 0xffff, RZ, 0xc0, !PT ;  /* 0x0000ffff02077812 */ /* 0x000fe400078ec0ff */
[C---:B------:R-:W-:Y:S01]  /*283b0*/  PRMT R2, R99.reuse, 0x7610, R2 ;  /* 0x0000761063027816 */ /* 0x040fe20000000002 */
[----:B--2---:R-:W-:Y:S02]  /*283c0*/  IMAD.MOV.U32 R175, RZ, RZ, R190 ;  /* 0x000000ffffaf7224 */ /* 0x004fe400078e00be */
[----:B------:R-:W2:Y:S08]  /*283d0*/  S2R R190, SR_TID.X ;  /* 0x0000000000be7919 */ /* 0x000eb00000002100 */
[----:B------:R2:W3:Y:S01]  /*283e0*/  LDL.S16 R171, [R1+0xf4] ;  /* 0x0000f40001ab7983 */ /* 0x0004e20000100600 */
[----:B-1----:R-:W-:Y:S01]  /*283f0*/  PRMT R0, R99, 0x7632, R0 ;  /* 0x0000763263007816 */ /* 0x002fe20000000000 */
[----:B--2---:R-:W-:Y:S05]  /*28400*/  IMAD.SHL.U32 R190, R190, 0x2, RZ ;  /* 0x00000002bebe7824 */ /* 0x004fea00078e00ff */
[----:B------:R-:W-:Y:S01]  /*28410*/  LOP3.LUT R190, R190, 0x6, RZ, 0xc0, !PT ;  /* 0x00000006bebe7812 */ /* 0x000fe200078ec0ff */
[----:B------:R-:W-:Y:S05]  /*28420*/  @!P3 HADD2 R115, -R2.H0_H0, -RZ.H0_H0 ;  /* 0xa00000ff0273b230 */ /* 0x000fea0000000900 */
[----:B------:R-:W-:Y:S01]  /*28430*/  PRMT R43, R115, 0x7610, R43 ;  /* 0x00007610732b7816 */ /* 0x000fe2000000002b */
[----:B----4-:R-:W-:Y:S05]  /*28440*/  @!P0 HADD2 R173, -R4.H0_H0, -RZ.H0_H0 ;  /* 0xa00000ff04ad8230 */ /* 0x010fea0000000900 */
[----:B------:R-:W-:Y:S01]  /*28450*/  PRMT R172, R173, 0x7610, R172 ;  /* 0x00007610adac7816 */ /* 0x000fe200000000ac */
[----:B------:R1:W-:Y:S03]  /*28460*/  @!P0 STL.S16 [R1+0x114], R173 ;  /* 0x000114ad01008387 */ /* 0x0003e60000100600 */
[----:B------:R-:W-:Y:S01]  /*28470*/  @!P0 PRMT R4, R172, 0x5410, RZ ;  /* 0x00005410ac048816 */ /* 0x000fe200000000ff */
[----:B------:R2:W-:Y:S01]  /*28480*/  @!P3 STL.S16 [R1+0x108], R115 ;  /* 0x000108730100b387 */ /* 0x0005e20000100600 */
[----:B------:R-:W-:Y:S02]  /*28490*/  ISETP.GE.U32.AND P0, PT, R191, R7, PT ;  /* 0x00000007bf00720c */ /* 0x000fe40003f06070 */
[----:B------:R-:W-:Y:S01]  /*284a0*/  SHF.R.U32.HI R7, RZ, 0x10, R40 ;  /* 0x00000010ff077819 */ /* 0x000fe20000011628 */
[----:B------:R4:W-:Y:S03]  /*284b0*/  ST.E.U16 [R20.64+0xc0], R4 ;  /* 0x0000c00414007985 */ /* 0x0009e6000c101504 */
[----:B------:R-:W-:Y:S01]  /*284c0*/  LOP3.LUT R7, R7, 0xff, RZ, 0xc0, !PT ;  /* 0x000000ff07077812 */ /* 0x000fe200078ec0ff */
[----:B------:R-:W-:Y:S05]  /*284d0*/  @!P1 HADD2 R51, -R0.H0_H0, -RZ.H0_H0 ;  /* 0xa00000ff00339230 */ /* 0x000fea0000000900 */
[----:B------:R-:W-:Y:S01]  /*284e0*/  PRMT R42, R51, 0x7610, R42 ;  /* 0x00007610332a7816 */ /* 0x000fe2000000002a */
[----:B------:R-:W-:Y:S01]  /*284f0*/  @!P1 STL.S16 [R1+0x104], R51 ;  /* 0x0001043301009387 */ /* 0x000fe20000100600 */
[----:B-1----:R-:W-:Y:S01]  /*28500*/  IMAD.MOV.U32 R173, RZ, RZ, R137 ;  /* 0x000000ffffad7224 */ /* 0x002fe200078e0089 */
[----:B--2---:R-:W-:Y:S02]  /*28510*/  PRMT R115, R2, 0x5410, R0 ;  /* 0x0000541002737816 */ /* 0x004fe40000000000 */
[----:B------:R-:W-:Y:S02]  /*28520*/  @!P3 PRMT R2, R43, 0x5410, RZ ;  /* 0x000054102b02b816 */ /* 0x000fe400000000ff */
[----:B------:R-:W-:Y:S01]  /*28530*/  @!P1 PRMT R0, R42, 0x5410, RZ ;  /* 0x000054102a009816 */ /* 0x000fe200000000ff */
[----:B------:R1:W2:Y:S01]  /*28540*/  LDL.S16 R43, [R1+0xec] ;  /* 0x0000ec00012b7983 */ /* 0x0002a20000100600 */
[----:B----4-:R-:W-:Y:S02]  /*28550*/  SHF.R.U32.HI R4, RZ, 0x18, R40 ;  /* 0x00000018ff047819 */ /* 0x010fe40000011628 */
[C---:B------:R-:W-:Y:S01]  /*28560*/  ISETP.GE.U32.AND P3, PT, R191.reuse, R7, PT ;  /* 0x00000007bf00720c */ /* 0x040fe20003f66070 */
[----:B------:R1:W4:Y:S01]  /*28570*/  LDL.S16 R42, [R1+0xe8] ;  /* 0x0000e800012a7983 */ /* 0x0003220000100600 */
[----:B------:R-:W-:Y:S03]  /*28580*/  ISETP.GE.U32.AND P1, PT, R191, R4, PT ;  /* 0x00000004bf00720c */ /* 0x000fe60003f26070 */
[----:B------:R1:W-:Y:S04]  /*28590*/  ST.E.U16 [R18.64+0xc2], R0 ;  /* 0x0000c20012007985 */ /* 0x0003e8000c101504 */
[----:B------:R1:W-:Y:S04]  /*285a0*/  ST.E.U16 [R18.64+0xc0], R2 ;  /* 0x0000c00212007985 */ /* 0x0003e8000c101504 */
[----:B------:R-:W-:Y:S01]  /*285b0*/  ST.E.U16 [R144.64+0xd0], R5 ;  /* 0x0000d00590007985 */ /* 0x000fe2000c101504 */
[C---:B-1----:R-:W-:Y:S02]  /*285c0*/  PRMT R0, R116.reuse, 0x7610, R0 ;  /* 0x0000761074007816 */ /* 0x042fe40000000000 */
[----:B------:R-:W-:Y:S01]  /*285d0*/  PRMT R2, R116, 0x7632, R2 ;  /* 0x0000763274027816 */ /* 0x000fe20000000002 */
[----:B---3--:R-:W-:Y:S05]  /*285e0*/  @!P6 HADD2 R50, -R6.H0_H0, -RZ.H0_H0 ;  /* 0xa00000ff0632e230 */ /* 0x008fea0000000900 */
[----:B------:R-:W-:Y:S01]  /*285f0*/  PRMT R99, R50, 0x7610, R99 ;  /* 0x0000761032637816 */ /* 0x000fe20000000063 */
[----:B------:R1:W-:Y:S01]  /*28600*/  @!P6 STL.S16 [R1+0x10c], R50 ;  /* 0x00010c320100e387 */ /* 0x0003e20000100600 */
[----:B------:R-:W-:Y:S02]  /*28610*/  @!P4 HADD2 R121, -R2.H0_H0, -RZ.H0_H0 ;  /* 0xa00000ff0279c230 */ /* 0x000fe40000000900 */
[----:B------:R-:W-:Y:S02]  /*28620*/  @!P6 PRMT R6, R99, 0x5410, RZ ;  /* 0x000054106306e816 */ /* 0x000fe400000000ff */
[----:B------:R3:W3:Y:S01]  /*28630*/  LDL.S16 R99, [R1+0xe0] ;  /* 0x0000e00001637983 */ /* 0x0006e20000100600 */
[----:B------:R-:W-:Y:S03]  /*28640*/  PRMT R116, R121, 0x7610, R116 ;  /* 0x0000761079747816 */ /* 0x000fe60000000074 */
[----:B------:R1:W-:Y:S01]  /*28650*/  ST.E.U16 [R144.64+0xd2], R6 ;  /* 0x0000d20690007985 */ /* 0x0003e2000c101504 */
[----:B------:R-:W-:Y:S01]  /*28660*/  @!P2 HADD2 R171, -R0.H0_H0, -RZ.H0_H0 ;  /* 0xa00000ff00aba230 */ /* 0x000fe20000000900 */
[----:B-1----:R-:W-:Y:S04]  /*28670*/  IMAD.WIDE.U32 R50, R17, -0x2daee0ad, RZ ;  /* 0xd2511f5311327825 */ /* 0x002fe800078e00ff */
[----:B------:R-:W-:Y:S01]  /*28680*/  PRMT R122, R171, 0x7610, R122 ;  /* 0x00007610ab7a7816 */ /* 0x000fe2000000007a */
[----:B------:R-:W-:Y:S01]  /*28690*/  @!P2 STL.S16 [R1+0xf4], R171 ;  /* 0x0000f4ab0100a387 */ /* 0x000fe20000100600 */
[----:B------:R-:W-:Y:S03]  /*286a0*/  LOP3.LUT R4, R51, R148, R126, 0x96, !PT ;  /* 0x0000009433047212 */ /* 0x000fe600078e967e */
[----:B------:R1:W-:Y:S01]  /*286b0*/  @!P4 STL.S16 [R1+0xf0], R121 ;  /* 0x0000f0790100c387 */ /* 0x0003e20000100600 */
[C---:B------:R-:W-:Y:S02]  /*286c0*/  LOP3.LUT R5, R4.reuse, 0xff, RZ, 0xc0, !PT ;  /* 0x000000ff04057812 */ /* 0x040fe400078ec0ff */
[--C-:B------:R-:W-:Y:S02]  /*286d0*/  SHF.R.U32.HI R6, RZ, 0x18, R4.reuse ;  /* 0x00000018ff067819 */ /* 0x100fe40000011604 */
[----:B------:R-:W-:Y:S02]  /*286e0*/  ISETP.GE.U32.AND P6, PT, R191, R5, PT ;  /* 0x00000005bf00720c */ /* 0x000fe40003fc6070 */
[----:B------:R-:W-:Y:S02]  /*286f0*/  LOP3.LUT R5, R4, 0xffff, RZ, 0xc0, !PT ;  /* 0x0000ffff04057812 */ /* 0x000fe400078ec0ff */
[----:B------:R-:W-:Y:S02]  /*28700*/  SHF.R.U32.HI R4, RZ, 0x10, R4 ;  /* 0x00000010ff047819 */ /* 0x000fe40000011604 */
[----:B------:R-:W-:Y:S04]  /*28710*/  SHF.R.U32.HI R5, RZ, 0x8, R5 ;  /* 0x00000008ff057819 */ /* 0x000fe80000011605 */
[----:B------:R-:W-:Y:S02]  /*28720*/  LOP3.LUT R5, R5, 0xffff, RZ, 0xc0, !PT ;  /* 0x0000ffff05057812 */ /* 0x000fe400078ec0ff */
[----:B-1----:R-:W-:Y:S02]  /*28730*/  PRMT R121, R0, 0x5410, R2 ;  /* 0x0000541000797816 */ /* 0x002fe40000000002 */
[----:B------:R-:W-:Y:S02]  /*28740*/  @!P2 PRMT R0, R122, 0x5410, RZ ;  /* 0x000054107a00a816 */ /* 0x000fe400000000ff */
[----:B------:R-:W-:Y:S01]  /*28750*/  @!P4 PRMT R2, R116, 0x5410, RZ ;  /* 0x000054107402c816 */ /* 0x000fe200000000ff */
[----:B------:R1:W3:Y:S01]  /*28760*/  LDL.S16 R122, [R1+0xdc] ;  /* 0x0000dc00017a7983 */ /* 0x0002e20000100600 */
[----:B------:R-:W-:Y:S02]  /*28770*/  ISETP.GE.U32.AND P2, PT, R191, R5, PT ;  /* 0x00000005bf00720c */ /* 0x000fe40003f46070 */
[----:B------:R-:W-:Y:S01]  /*28780*/  PRMT R5, R111, 0x7632, R5 ;  /* 0x000076326f057816 */ /* 0x000fe20000000005 */
[----:B------:R1:W-:Y:S01]  /*28790*/  ST.E.U16 [R22.64+0xd0], R0 ;  /* 0x0000d00016007985 */ /* 0x0003e2000c101504 */
[----:B------:R-:W-:Y:S03]  /*287a0*/  ISETP.GE.U32.AND P4, PT, R191, R6, PT ;  /* 0x00000006bf00720c */ /* 0x000fe60003f86070 */
[----:B------:R1:W3:Y:S04]  /*287b0*/  LDL.S16 R116, [R1+0xe4] ;  /* 0x0000e40001747983 */ /* 0x0002e80000100600 */
[----:B------:R1:W-:Y:S02]  /*287c0*/  ST.E.U16 [R22.64+0xd2], R2 ;  /* 0x0000d20216007985 */ /* 0x0003e4000c101504 */
[----:B-1----:R-:W-:Y:S04]  /*287d0*/  PRMT R0, R111, 0x7610, R0 ;  /* 0x000076106f007816 */ /* 0x002fe80000000000 */
[----:B------:R-:W-:Y:S02]  /*287e0*/  PRMT R111, R0, 0x5410, R5 ;  /* 0x00005410006f7816 */ /* 0x000fe40000000005 */
[----:B------:R-:W-:Y:S01]  /*287f0*/  LOP3.LUT R2, R4, 0xff, RZ, 0xc0, !PT ;  /* 0x000000ff04027812 */ /* 0x000fe200078ec0ff */
[----:B--2---:R-:W-:Y:S02]  /*28800*/  @!P5 HADD2 R43, -R0.H0_H0, -RZ.H0_H0 ;  /* 0xa00000ff002bd230 */ /* 0x004fe40000000900 */
[----:B----4-:R-:W-:Y:S03]  /*28810*/  @!P0 HADD2 R42, -R5.H0_H0, -RZ.H0_H0 ;  /* 0xa00000ff052a8230 */ /* 0x010fe60000000900 */
[----:B------:R-:W-:Y:S01]  /*28820*/  PRMT R97, R43, 0x7610, R97 ;  /* 0x000076102b617816 */ /* 0x000fe20000000061 */
[----:B------:R-:W-:Y:S03]  /*28830*/  @!P5 STL.S16 [R1+0xec], R43 ;  /* 0x0000ec2b0100d387 */ /* 0x000fe60000100600 */
[----:B------:R-:W-:Y:S01]  /*28840*/  @!P5 PRMT R0, R97, 0x5410, RZ ;  /* 0x000054106100d816 */ /* 0x000fe200000000ff */
[----:B------:R1:W-:Y:S01]  /*28850*/  @!P0 STL.S16 [R1+0xe8], R42 ;  /* 0x0000e82a01008387 */ /* 0x0003e20000100600 */
[----:B------:R-:W-:Y:S02]  /*28860*/  PRMT R7, R42, 0x7610, R7 ;  /* 0x000076102a077816 */ /* 0x000fe40000000007 */
[----:B------:R-:W-:Y:S01]  /*28870*/  ISETP.GE.U32.AND P5, PT, R191, R2, PT ;  /* 0x00000002bf00720c */ /* 0x000fe20003fa6070 */
[----:B------:R2:W-:Y:S01]  /*28880*/  ST.E.U16 [R20.64+0xce], R0 ;  /* 0x0000ce0014007985 */ /* 0x0005e2000c101504 */
[----:B------:R-:W-:Y:S03]  /*28890*/  @!P0 PRMT R5, R7, 0x5410, RZ ;  /* 0x0000541007058816 */ /* 0x000fe600000000ff */
[----:B------:R4:W4:Y:S04]  /*288a0*/  LDL.S16 R97, [R1+0xd8] ;  /* 0x0000d80001617983 */ /* 0x0009280000100600 */
[----:B------:R3:W4:Y:S04]  /*288b0*/  LDL.S16 R7, [R1+0xd4] ;  /* 0x0000d40001077983 */ /* 0x0007280000100600 */
[----:B------:R2:W-:Y:S01]  /*288c0*/  ST.E.U16 [R20.64+0xd0], R5 ;  /* 0x0000d00514007985 */ /* 0x0005e2000c101504 */
[----:B-1----:R-:W-:Y:S05]  /*288d0*/  IMAD.WIDE.U32 R42, R9, -0x2daee0ad, RZ ;  /* 0xd2511f53092a7825 */ /* 0x002fea00078e00ff */
[----:B------:R-:W-:Y:S02]  /*288e0*/  LOP3.LUT R6, R43, R148, R114, 0x96, !PT ;  /* 0x000000942b067212 */ /* 0x000fe400078e9672 */
[----:B--2---:R-:W-:Y:S02]  /*288f0*/  PRMT R0, R105, 0x7610, R0 ;  /* 0x0000761069007816 */ /* 0x004fe40000000000 */
[C---:B------:R-:W-:Y:S02]  /*28900*/  LOP3.LUT R2, R6.reuse, 0xff, RZ, 0xc0, !PT ;  /* 0x000000ff06027812 */ /* 0x040fe400078ec0ff */
[----:B------:R-:W-:Y:S02]  /*28910*/  LOP3.LUT R4, R6, 0xffff, RZ, 0xc0, !PT ;  /* 0x0000ffff06047812 */ /* 0x000fe400078ec0ff */
[----:B------:R-:W-:Y:S02]  /*28920*/  ISETP.GE.U32.AND P0, PT, R191, R2, PT ;  /* 0x00000002bf00720c */ /* 0x000fe40003f06070 */
[----:B------:R-:W-:Y:S02]  /*28930*/  PRMT R2, R105, 0x7632, R2 ;  /* 0x0000763269027816 */ /* 0x000fe40000000002 */
[----:B------:R-:W-:Y:S02]  /*28940*/  SHF.R.U32.HI R4, RZ, 0x8, R4 ;  /* 0x00000008ff047819 */ /* 0x000fe40000011604 */
[----:B------:R-:W-:Y:S02]  /*28950*/  SHF.R.U32.HI R5, RZ, 0x18, R6 ;  /* 0x00000018ff057819 */ /* 0x000fe40000011606 */
[----:B------:R-:W-:Y:S01]  /*28960*/  LOP3.LUT R4, R4, 0xffff, RZ, 0xc0, !PT ;  /* 0x0000ffff04047812 */ /* 0x000fe200078ec0ff */
[----:B---3--:R-:W-:Y:S05]  /*28970*/  @!P3 HADD2 R99, -R0.H0_H0, -RZ.H0_H0 ;  /* 0xa00000ff0063b230 */ /* 0x008fea0000000900 */
[----:B------:R-:W-:Y:S01]  /*28980*/  PRMT R35, R99, 0x7610, R35 ;  /* 0x0000761063237816 */ /* 0x000fe20000000023 */
[----:B------:R1:W-:Y:S02]  /*28990*/  @!P3 STL.S16 [R1+0xe0], R99 ;  /* 0x0000e0630100b387 */ /* 0x0003e40000100600 */
[----:B-1----:R-:W-:Y:S02]  /*289a0*/  PRMT R99, R0, 0x5410, R2 ;  /* 0x0000541000637816 */ /* 0x002fe40000000002 */
[----:B------:R-:W-:Y:S02]  /*289b0*/  @!P3 PRMT R0, R35, 0x5410, RZ ;  /* 0x000054102300b816 */ /* 0x000fe400000000ff */
[----:B------:R-:W-:Y:S01]  /*289c0*/  ISETP.GE.U32.AND P3, PT, R191, R4, PT ;  /* 0x00000004bf00720c */ /* 0x000fe20003f66070 */
[----:B------:R1:W2:Y:S01]  /*289d0*/  LDL.S16 R35, [R1+0xd0] ;  /* 0x0000d00001237983 */ /* 0x0002a20000100600 */
[----:B------:R-:W-:Y:S03]  /*289e0*/  PRMT R4, R119, 0x7632, R4 ;  /* 0x0000763277047816 */ /* 0x000fe60000000004 */
[----:B------:R3:W-:Y:S01]  /*289f0*/  ST.E.U16 [R18.64+0xd0], R0 ;  /* 0x0000d00012007985 */ /* 0x0007e2000c101504 */
[----:B------:R-:W-:Y:S05]  /*28a00*/  @!P1 HADD2 R122, -R2.H0_H0, -RZ.H0_H0 ;  /* 0xa00000ff027a9230 */ /* 0x000fea0000000900 */
[----:B------:R-:W-:Y:S01]  /*28a10*/  PRMT R29, R122, 0x7610, R29 ;  /* 0x000076107a1d7816 */ /* 0x000fe2000000001d */
[----:B------:R-:W-:Y:S03]  /*28a20*/  @!P1 STL.S16 [R1+0xdc], R122 ;  /* 0x0000dc7a01009387 */ /* 0x000fe60000100600 */
[----:B------:R-:W-:Y:S02]  /*28a30*/  @!P1 PRMT R2, R29, 0x5410, RZ ;  /* 0x000054101d029816 */ /* 0x000fe400000000ff */
[----:B---3--:R-:W-:Y:S02]  /*28a40*/  PRMT R0, R119, 0x7610, R0 ;  /* 0x0000761077007816 */ /* 0x008fe40000000000 */
[----:B------:R-:W-:Y:S01]  /*28a50*/  ISETP.GE.U32.AND P1, PT, R191, R5, PT ;  /* 0x00000005bf00720c */ /* 0x000fe20003f26070 */
[----:B------:R3:W-:Y:S01]  /*28a60*/  ST.E.U16 [R18.64+0xd2], R2 ;  /* 0x0000d20212007985 */ /* 0x0007e2000c101504 */
[----:B------:R-:W-:Y:S01]  /*28a70*/  PRMT R148, R0, 0x5410, R4 ;  /* 0x0000541000947816 */ /* 0x000fe20000000004 */
[----:B------:R-:W-:Y:S01]  /*28a80*/  @!P6 HADD2 R116, -R0.H0_H0, -RZ.H0_H0 ;  /* 0xa00000ff0074e230 */ /* 0x000fe20000000900 */
[----:B------:R-:W-:Y:S04]  /*28a90*/  PRMT R5, R117, 0x7632, R5 ;  /* 0x0000763275057816 */ /* 0x000fe80000000005 */
[----:B------:R-:W-:Y:S01]  /*28aa0*/  PRMT R27, R116, 0x7610, R27 ;  /* 0x00007610741b7816 */ /* 0x000fe2000000001b */
[----:B------:R-:W-:Y:S03]  /*28ab0*/  @!P6 STL.S16 [R1+0xe4], R116 ;  /* 0x0000e4740100e387 */ /* 0x000fe60000100600 */
[----:B------:R-:W-:Y:S01]  /*28ac0*/  @!P6 PRMT R0, R27, 0x5410, RZ ;  /* 0x000054101b00e816 */ /* 0x000fe200000000ff */
[----:B------:R1:W2:Y:S04]  /*28ad0*/  LDL.S16 R29, [R1+0xcc] ;  /* 0x0000cc00011d7983 */ /* 0x0002a80000100600 */
[----:B------:R1:W-:Y:S04]  /*28ae0*/  ST.E.U16 [R144.64+0xe0], R0 ;  /* 0x0000e00090007985 */ /* 0x0003e8000c101504 */
[----:B------:R1:W2:Y:S01]  /*28af0*/  LDL.S16 R27, [R1+0xc8] ;  /* 0x0000c800011b7983 */ /* 0x0002a20000100600 */
[----:B---3--:R-:W-:Y:S04]  /*28b00*/  LOP3.LUT R2, R50, 0xff, RZ, 0xc0, !PT ;  /* 0x000000ff32027812 */ /* 0x008fe800078ec0ff */
[----:B------:R-:W-:Y:S02]  /*28b10*/  ISETP.GE.U32.AND P6, PT, R191, R2, PT ;  /* 0x00000002bf00720c */ /* 0x000fe40003fc6070 */
[----:B------:R-:W-:Y:S02]  /*28b20*/  SHF.R.U32.HI R2, RZ, 0x10, R50 ;  /* 0x00000010ff027819 */ /* 0x000fe40000011632 */
[----:B-1----:R-:W-:Y:S04]  /*28b30*/  PRMT R0, R117, 0x7610, R0 ;  /* 0x0000761075007816 */ /* 0x002fe80000000000 */
[----:B------:R-:W-:Y:S01]  /*28b40*/  PRMT R122, R0, 0x5410, R5 ;  /* 0x00005410007a7816 */ /* 0x000fe20000000005 */
[----:B----4-:R-:W-:Y:S02]  /*28b50*/  @!P2 HADD2 R97, -R4.H0_H0, -RZ.H0_H0 ;  /* 0xa00000ff0461a230 */ /* 0x010fe40000000900 */
[----:B------:R-:W-:Y:S03]  /*28b60*/  @!P5 HADD2 R7, -R0.H0_H0, -RZ.H0_H0 ;  /* 0xa00000ff0007d230 */ /* 0x000fe60000000900 */
[----:B------:R-:W-:Y:S01]  /*28b70*/  PRMT R16, R97, 0x7610, R16 ;  /* 0x0000761061107816 */ /* 0x000fe20000000010 */
[----:B------:R1:W-:Y:S03]  /*28b80*/  @!P2 STL.S16 [R1+0xd8], R97 ;  /* 0x0000d8610100a387 */ /* 0x0003e60000100600 */
[----:B------:R-:W-:Y:S01]  /*28b90*/  @!P2 PRMT R4, R16, 0x5410, RZ ;  /* 0x000054101004a816 */ /* 0x000fe200000000ff */
[----:B------:R3:W-:Y:S01]  /*28ba0*/  @!P5 STL.S16 [R1+0xd4], R7 ;  /* 0x0000d4070100d387 */ /* 0x0007e20000100600 */
[----:B------:R-:W-:Y:S03]  /*28bb0*/  PRMT R82, R7, 0x7610, R82 ;  /* 0x0000761007527816 */ /* 0x000fe60000000052 */
[----:B------:R4:W4:Y:S01]  /*28bc0*/  LDL.S16 R16, [R1+0xc4] ;  /* 0x0000c40001107983 */ /* 0x0009220000100600 */
[----:B------:R-:W-:Y:S03]  /*28bd0*/  @!P5 PRMT R0, R82, 0x5410, RZ ;  /* 0x000054105200d816 */ /* 0x000fe600000000ff */
[----:B------:R-:W-:Y:S04]  /*28be0*/  ST.E.U16 [R144.64+0xe2], R4 ;  /* 0x0000e20490007985 */ /* 0x000fe8000c101504 */
[----:B------:R3:W-:Y:S01]  /*28bf0*/  ST.E.U16 [R22.64+0xe0], R0 ;  /* 0x0000e00016007985 */ /* 0x0007e2000c101504 */
[----:B-1----:R-:W-:Y:S02]  /*28c00*/  IADD3 R97, R247, 0x646e171e, RZ ;  /* 0x646e171ef7617810 */ /* 0x002fe40007ffe0ff */
[----:B---3--:R-:W-:Y:S02]  /*28c10*/  LOP3.LUT R7, R2, 0xff, RZ, 0xc0, !PT ;  /* 0x000000ff02077812 */ /* 0x008fe400078ec0ff */
[----:B------:R-:W-:Y:S02]  /*28c20*/  SHF.R.U32.HI R2, RZ, 0x10, R6 ;  /* 0x00000010ff027819 */ /* 0x000fe40000011606 */
[----:B------:R-:W-:Y:S02]  /*28c30*/  SHF.R.U32.HI R6, RZ, 0x18, R50 ;  /* 0x00000018ff067819 */ /* 0x000fe40000011632 */
[----:B------:R-:W-:Y:S02]  /*28c40*/  LOP3.LUT R2, R2, 0xff, RZ, 0xc0, !PT ;  /* 0x000000ff02027812 */ /* 0x000fe400078ec0ff */
[C---:B------:R-:W-:Y:S02]  /*28c50*/  ISETP.GE.U32.AND P2, PT, R191.reuse, R7, PT ;  /* 0x00000007bf00720c */ /* 0x040fe40003f46070 */
[----:B------:R-:W-:Y:S02]  /*28c60*/  ISETP.GE.U32.AND P5, PT, R191, R2, PT ;  /* 0x00000002bf00720c */ /* 0x000fe40003fa6070 */
[C---:B------:R-:W-:Y:S02]  /*28c70*/  PRMT R2, R83.reuse, 0x7610, R2 ;  /* 0x0000761053027816 */ /* 0x040fe40000000002 */
[----:B------:R-:W-:Y:S02]  /*28c80*/  PRMT R0, R83, 0x7632, R0 ;  /* 0x0000763253007816 */ /* 0x000fe40000000000 */
[----:B------:R-:W-:Y:S02]  /*28c90*/  LOP3.LUT R4, R50, 0xffff, RZ, 0xc0, !PT ;  /* 0x0000ffff32047812 */ /* 0x000fe400078ec0ff */
[----:B------:R-:W-:Y:S02]  /*28ca0*/  PRMT R117, R2, 0x5410, R0 ;  /* 0x0000541002757816 */ /* 0x000fe40000000000 */
[----:B------:R-:W-:Y:S02]  /*28cb0*/  SHF.R.U32.HI R4, RZ, 0x8, R4 ;  /* 0x00000008ff047819 */ /* 0x000fe40000011604 */
[----:B------:R-:W-:Y:S02]  /*28cc0*/  PRMT R7, R32, 0x7632, R7 ;  /* 0x0000763220077816 */ /* 0x000fe40000000007 */
[----:B------:R-:W-:Y:S01]  /*28cd0*/  LOP3.LUT R4, R4, 0xffff, RZ, 0xc0, !PT ;  /* 0x0000ffff04047812 */ /* 0x000fe200078ec0ff */
[----:B--2---:R-:W-:Y:S05]  /*28ce0*/  @!P4 HADD2 R35, -R5.H0_H0, -RZ.H0_H0 ;  /* 0xa00000ff0523c230 */ /* 0x004fea0000000900 */
[----:B------:R-:W-:Y:S01]  /*28cf0*/  PRMT R34, R35, 0x7610, R34 ;  /* 0x0000761023227816 */ /* 0x000fe20000000022 */
[----:B------:R-:W-:Y:S03]  /*28d00*/  @!P4 STL.S16 [R1+0xd0], R35 ;  /* 0x0000d0230100c387 */ /* 0x000fe60000100600 */
[----:B------:R-:W-:Y:S01]  /*28d10*/  @!P4 PRMT R5, R34, 0x5410, RZ ;  /* 0x000054102205c816 */ /* 0x000fe200000000ff */
[----:B------:R1:W2:Y:S01]  /*28d20*/  LDL.S16 R82, [R1+0xc0] ;  /* 0x0000c00001527983 */ /* 0x0002a20000100600 */
[----:B------:R-:W-:Y:S03]  /*28d30*/  ISETP.GE.U32.AND P4, PT, R191, R6, PT ;  /* 0x00000006bf00720c */ /* 0x000fe60003f86070 */
[----:B------:R3:W-:Y:S02]  /*28d40*/  ST.E.U16 [R22.64+0xe2], R5 ;  /* 0x0000e20516007985 */ /* 0x0007e4000c101504 */
[----:B---3--:R-:W-:Y:S01]  /*28d50*/  LOP3.LUT R5, R42, 0xff, RZ, 0xc0, !PT ;  /* 0x000000ff2a057812 */ /* 0x008fe200078ec0ff */
[----:B------:R-:W-:Y:S05]  /*28d60*/  @!P0 HADD2 R29, -R2.H0_H0, -RZ.H0_H0 ;  /* 0xa00000ff021d8230 */ /* 0x000fea0000000900 */
[----:B------:R-:W-:Y:S01]  /*28d70*/  PRMT R17, R29, 0x7610, R17 ;  /* 0x000076101d117816 */ /* 0x000fe20000000011 */
[----:B------:R3:W-:Y:S01]  /*28d80*/  @!P0 STL.S16 [R1+0xcc], R29 ;  /* 0x0000cc1d01008387 */ /* 0x0007e20000100600 */
[----:B------:R-:W-:Y:S02]  /*28d90*/  @!P3 HADD2 R27, -R0.H0_H0, -RZ.H0_H0 ;  /* 0xa00000ff001bb230 */ /* 0x000fe40000000900 */
[----:B------:R-:W-:Y:S02]  /*28da0*/  @!P0 PRMT R2, R17, 0x5410, RZ ;  /* 0x0000541011028816 */ /* 0x000fe400000000ff */
[----:B------:R-:W-:Y:S02]  /*28db0*/  ISETP.GE.U32.AND P0, PT, R191, R4, PT ;  /* 0x00000004bf00720c */ /* 0x000fe40003f06070 */
[----:B------:R-:W-:Y:S01]  /*28dc0*/  PRMT R4, R33, 0x7610, R4 ;  /* 0x0000761021047816 */ /* 0x000fe20000000004 */
[----:B------:R1:W-:Y:S01]  /*28dd0*/  @!P3 STL.S16 [R1+0xc8], R27 ;  /* 0x0000c81b0100b387 */ /* 0x0003e20000100600 */
[----:B------:R-:W-:Y:S03]  /*28de0*/  PRMT R6, R27, 0x7610, R6 ;  /* 0x000076101b067816 */ /* 0x000fe60000000006 */
[----:B------:R2:W2:Y:S01]  /*28df0*/  LDL.S16 R35, [R1+0xbc] ;  /* 0x0000bc0001237983 */ /* 0x0004a20000100600 */
[----:B------:R-:W-:Y:S02]  /*28e00*/  @!P3 PRMT R0, R6, 0x5410, RZ ;  /* 0x000054100600b816 */ /* 0x000fe400000000ff */
[----:B------:R-:W-:Y:S01]  /*28e10*/  ISETP.GE.U32.AND P3, PT, R191, R5, PT ;  /* 0x00000005bf00720c */ /* 0x000fe20003f66070 */
[----:B------:R2:W2:Y:S01]  /*28e20*/  LDL.S16 R34, [R1+0xb8] ;  /* 0x0000b80001227983 */ /* 0x0004a20000100600 */
[----:B------:R-:W-:Y:S03]  /*28e30*/  LOP3.LUT R5, R42, 0xffff, RZ, 0xc0, !PT ;  /* 0x0000ffff2a057812 */ /* 0x000fe600078ec0ff */
[----:B------:R4:W-:Y:S01]  /*28e40*/  ST.E.U16 [R20.64+0xde], R2 ;  /* 0x0000de0214007985 */ /* 0x0009e2000c101504 */
[--C-:B------:R-:W-:Y:S02]  /*28e50*/  SHF.R.U32.HI R6, RZ, 0x8, R5.reuse ;  /* 0x00000008ff067819 */ /* 0x100fe40000011605 */
[----:B------:R-:W-:Y:S01]  /*28e60*/  PRMT R5, R33, 0x7632, R5 ;  /* 0x0000763221057816 */ /* 0x000fe20000000005 */
[----:B------:R4:W-:Y:S01]  /*28e70*/  ST.E.U16 [R20.64+0xe0], R0 ;  /* 0x0000e00014007985 */ /* 0x0009e2000c101504 */
[----:B------:R-:W-:Y:S02]  /*28e80*/  LOP3.LUT R6, R6, 0xffff, RZ, 0xc0, !PT ;  /* 0x0000ffff06067812 */ /* 0x000fe400078ec0ff */
[----:B------:R-:W-:Y:S01]  /*28e90*/  PRMT R116, R4, 0x5410, R5 ;  /* 0x0000541004747816 */ /* 0x000fe20000000005 */
[----:B---3--:R3:W3:Y:S04]  /*28ea0*/  LDL.S16 R29, [R1+0xb4] ;  /* 0x0000b400011d7983 */ /* 0x0086e80000100600 */
[----:B-1----:R1:W3:Y:S01]  /*28eb0*/  LDL.S16 R27, [R1+0xb0] ;  /* 0x0000b000011b7983 */ /* 0x0022e20000100600 */
[----:B----4-:R-:W-:Y:S01]  /*28ec0*/  SHF.R.U32.HI R2, RZ, 0x10, R42 ;  /* 0x00000010ff027819 */ /* 0x010fe2000001162a */
[----:B------:R-:W-:Y:S01]  /*28ed0*/  @!P5 HADD2 R16, -R4.H0_H0, -RZ.H0_H0 ;  /* 0xa00000ff0410d230 */ /* 0x000fe20000000900 */
[----:B------:R-:W-:Y:S04]  /*28ee0*/  PRMT R0, R107, 0x7610, R0 ;  /* 0x000076106b007816 */ /* 0x000fe80000000000 */
[----:B------:R-:W-:Y:S01]  /*28ef0*/  PRMT R15, R16, 0x7610, R15 ;  /* 0x00007610100f7816 */ /* 0x000fe2000000000f */
[----:B------:R4:W-:Y:S03]  /*28f00*/  @!P5 STL.S16 [R1+0xc4], R16 ;  /* 0x0000c4100100d387 */ /* 0x0009e60000100600 */
[----:B------:R-:W-:Y:S01]  /*28f10*/  @!P5 PRMT R4, R15, 0x5410, RZ ;  /* 0x000054100f04d816 */ /* 0x000fe200000000ff */
[----:B------:R1:W3:Y:S01]  /*28f20*/  LDL.S16 R17, [R1+0xac] ;  /* 0x0000ac0001117983 */ /* 0x0002e20000100600 */
[----:B------:R-:W-:Y:S02]  /*28f30*/  ISETP.GE.U32.AND P5, PT, R191, R6, PT ;  /* 0x00000006bf00720c */ /* 0x000fe40003fa6070 */
[----:B------:R-:W-:Y:S01]  /*28f40*/  PRMT R6, R107, 0x7632, R6 ;  /* 0x000076326b067816 */ /* 0x000fe20000000006 */
[----:B------:R1:W3:Y:S03]  /*28f50*/  LDL.S16 R15, [R1+0xa4] ;  /* 0x0000a400010f7983 */ /* 0x0002e60000100600 */
[----:B------:R-:W-:Y:S01]  /*28f60*/  PRMT R119, R0, 0x5410, R6 ;  /* 0x0000541000777816 */ /* 0x000fe20000000006 */
[----:B------:R1:W-:Y:S04]  /*28f70*/  ST.E.U16 [R18.64+0xe0], R4 ;  /* 0x0000e00412007985 */ /* 0x0003e8000c101504 */
[----:B----4-:R4:W4:Y:S01]  /*28f80*/  LDL.S16 R16, [R1+0xa8] ;  /* 0x0000a80001107983 */ /* 0x0109220000100600 */
[----:B-1----:R-:W-:Y:S02]  /*28f90*/  LOP3.LUT R4, R2, 0xff, RZ, 0xc0, !PT ;  /* 0x000000ff02047812 */ /* 0x002fe400078ec0ff */
[----:B------:R-:W-:Y:S04]  /*28fa0*/  PRMT R2, R32, 0x7610, R2 ;  /* 0x0000761020027816 */ /* 0x000fe80000000002 */
[----:B------:R-:W-:Y:S01]  /*28fb0*/  PRMT R107, R2, 0x5410, R7 ;  /* 0x00005410026b7816 */ /* 0x000fe20000000007 */
[----:B--2---:R-:W-:Y:S05]  /*28fc0*/  @!P1 HADD2 R82, -R5.H0_H0, -RZ.H0_H0 ;  /* 0xa00000ff05529230 */ /* 0x004fea0000000900 */
[----:B------:R-:W-:Y:S01]  /*28fd0*/  PRMT R14, R82, 0x7610, R14 ;  /* 0x00007610520e7816 */ /* 0x000fe2000000000e */
[----:B------:R-:W-:Y:S03]  /*28fe0*/  @!P1 STL.S16 [R1+0xc0], R82 ;  /* 0x0000c05201009387 */ /* 0x000fe60000100600 */
[----:B------:R-:W-:Y:S02]  /*28ff0*/  @!P1 PRMT R5, R14, 0x5410, RZ ;  /* 0x000054100e059816 */ /* 0x000fe400000000ff */
[----:B------:R-:W-:Y:S01]  /*29000*/  ISETP.GE.U32.AND P1, PT, R191, R4, PT ;  /* 0x00000004bf00720c */ /* 0x000fe20003f26070 */
[----:B------:R1:W2:Y:S01]  /*29010*/  LDL.S16 R14, [R1+0xa0] ;  /* 0x0000a000010e7983 */ /* 0x0002a20000100600 */
[----:B------:R-:W-:Y:S03]  /*29020*/  SHF.R.U32.HI R4, RZ, 0x18, R42 ;  /* 0x00000018ff047819 */ /* 0x000fe6000001162a */
[----:B------:R1:W-:Y:S02]  /*29030*/  ST.E.U16 [R18.64+0xe2], R5 ;  /* 0x0000e20512007985 */ /* 0x0003e4000c101504 */
[----:B-1----:R-:W-:Y:S01]  /*29040*/  PRMT R5, R28, 0x7610, R5 ;  /* 0x000076101c057816 */ /* 0x002fe20000000005 */
[----:B------:R-:W-:Y:S02]  /*29050*/  @!P6 HADD2 R35, -R0.H0_H0, -RZ.H0_H0 ;  /* 0xa00000ff0023e230 */ /* 0x000fe40000000900 */
[----:B------:R-:W-:Y:S03]  /*29060*/  @!P0 HADD2 R34, -R6.H0_H0, -RZ.H0_H0 ;  /* 0xa00000ff06228230 */ /* 0x000fe60000000900 */
[----:B------:R-:W-:Y:S01]  /*29070*/  PRMT R26, R35, 0x7610, R26 ;  /* 0x00007610231a7816 */ /* 0x000fe2000000001a */
[----:B------:R-:W-:Y:S01]  /*29080*/  @!P6 STL.S16 [R1+0xbc], R35 ;  /* 0x0000bc230100e387 */ /* 0x000fe20000100600 */
[----:B------:R-:W-:Y:S03]  /*29090*/  PRMT R25, R34, 0x7610, R25 ;  /* 0x0000761022197816 */ /* 0x000fe60000000019 */
[----:B------:R-:W-:Y:S01]  /*290a0*/  @!P0 STL.S16 [R1+0xb8], R34 ;  /* 0x0000b82201008387 */ /* 0x000fe20000100600 */
[----:B------:R-:W-:Y:S02]  /*290b0*/  @!P6 PRMT R0, R26, 0x5410, RZ ;  /* 0x000054101a00e816 */ /* 0x000fe400000000ff */
[----:B------:R-:W-:Y:S02]  /*290c0*/  @!P0 PRMT R6, R25, 0x5410, RZ ;  /* 0x0000541019068816 */ /* 0x000fe400000000ff */
[C---:B------:R-:W-:Y:S01]  /*290d0*/  ISETP.GE.U32.AND P6, PT, R191.reuse, R4, PT ;  /* 0x00000004bf00720c */ /* 0x040fe20003fc6070 */
[----:B---3--:R-:W-:Y:S01]  /*290e0*/  @!P2 HADD2 R29, -R2.H0_H0, -RZ.H0_H0 ;  /* 0xa00000ff021da230 */ /* 0x008fe20000000900 */
[----:B------:R-:W-:Y:S01]  /*290f0*/  PRMT R4, R28, 0x7632, R4 ;  /* 0x000076321c047816 */ /* 0x000fe20000000004 */
[----:B------:R-:W-:Y:S01]  /*29100*/  ST.E.U16 [R144.64+0xf0], R0 ;  /* 0x0000f00090007985 */ /* 0x000fe2000c101504 */
[----:B------:R-:W-:Y:S02]  /*29110*/  PRMT R28, R191, 0x7054, R191 ;  /* 0x00007054bf1c7816 */ /* 0x000fe400000000bf */
[----:B------:R-:W-:Y:S01]  /*29120*/  PRMT R24, R29, 0x7610, R24 ;  /* 0x000076101d187816 */ /* 0x000fe20000000018 */
[----:B------:R-:W-:Y:S01]  /*29130*/  ST.E.U16 [R144.64+0xf2], R6 ;  /* 0x0000f20690007985 */ /* 0x000fe2000c101504 */
[----:B------:R-:W-:Y:S01]  /*29140*/  IADD3 R193, P0, R144, -0x100, RZ ;  /* 0xffffff0090c17810 */ /* 0x000fe20007f1e0ff */
[----:B------:R-:W-:Y:S01]  /*29150*/  @!P4 HADD2 R27, -R7.H0_H0, -RZ.H0_H0 ;  /* 0xa00000ff071bc230 */ /* 0x000fe20000000900 */
[----:B------:R-:W-:Y:S01]  /*29160*/  @!P2 PRMT R2, R24, 0x5410, RZ ;  /* 0x000054101802a816 */ /* 0x000fe200000000ff */
[----:B------:R1:W-:Y:S01]  /*29170*/  @!P2 STL.S16 [R1+0xb4], R29 ;  /* 0x0000b41d0100a387 */ /* 0x0003e20000100600 */
[----:B------:R-:W-:Y:S02]  /*29180*/  IADD3.X R192, R145, -0x1, RZ, P0, !PT ;  /* 0xffffffff91c07810 */ /* 0x000fe400007fe4ff */
[----:B------:R-:W-:Y:S01]  /*29190*/  PRMT R11, R27, 0x7610, R11 ;  /* 0x000076101b0b7816 */ /* 0x000fe2000000000b */
[----:B------:R3:W-:Y:S03]  /*291a0*/  ST.E.U16 [R22.64+0xf0], R2 ;  /* 0x0000f00216007985 */ /* 0x0007e6000c101504 */
[----:B------:R-:W-:Y:S01]  /*291b0*/  @!P4 PRMT R7, R11, 0x5410, RZ ;  /* 0x000054100b07c816 */ /* 0x000fe200000000ff */
[----:B------:R-:W-:Y:S04]  /*291c0*/  @!P4 STL.S16 [R1+0xb0], R27 ;  /* 0x0000b01b0100c387 */ /* 0x000fe80000100600 */
[----:B------:R4:W-:Y:S01]  /*291d0*/  ST.E.U16 [R22.64+0xf2], R7 ;  /* 0x0000f20716007985 */ /* 0x0009e2000c101504 */
[----:B------:R-:W-:Y:S01]  /*291e0*/  @!P3 HADD2 R17, -R5.H0_H0, -RZ.H0_H0 ;  /* 0xa00000ff0511b230 */ /* 0x000fe20000000900 */
[----:B-1----:R-:W-:Y:S04]  /*291f0*/  IADD3 R29, R246, -0x4ab325aa, RZ ;  /* 0xb54cda56f61d7810 */ /* 0x002fe80007ffe0ff */
[----:B------:R-:W-:Y:S01]  /*29200*/  @!P3 STL.S16 [R1+0xac], R17 ;  /* 0x0000ac110100b387 */ /* 0x000fe20000100600 */
[----:B------:R-:W-:Y:S01]  /*29210*/  PRMT R10, R17, 0x7610, R10 ;  /* 0x00007610110a7816 */ /* 0x000fe2000000000a */
[----:B------:R-:W-:Y:S01]  /*29220*/  @!P1 HADD2 R15, -R3.H0_H0, -RZ.H0_H0 ;  /* 0xa00000ff030f9230 */ /* 0x000fe20000000900 */
[----:B------:R-:W-:Y:S02]  /*29230*/  LOP3.LUT R0, R67, R29, R104, 0x96, !PT ;  /* 0x0000001d43007212 */ /* 0x000fe400078e9668 */
[----:B---3--:R-:W-:Y:S02]  /*29240*/  PRMT R2, R3, 0x7632, R2 ;  /* 0x0000763203027816 */ /* 0x008fe40000000002 */
[----:B------:R-:W-:Y:S02]  /*29250*/  PRMT R104, R5, 0x5410, R4 ;  /* 0x0000541005687816 */ /* 0x000fe40000000004 */
[----:B------:R-:W-:Y:S02]  /*29260*/  @!P3 PRMT R5, R10, 0x5410, RZ ;  /* 0x000054100a05b816 */ /* 0x000fe400000000ff */
[----:B------:R-:W-:Y:S02]  /*29270*/  PRMT R8, R15, 0x7610, R8 ;  /* 0x000076100f087816 */ /* 0x000fe40000000008 */
[----:B------:R-:W-:Y:S01]  /*29280*/  PRMT R105, R3, 0x5410, R2 ;  /* 0x0000541003697816 */ /* 0x000fe20000000002 */
[----:B------:R-:W-:Y:S01]  /*29290*/  ST.E.U16 [R20.64+0xee], R5 ;  /* 0x0000ee0514007985 */ /* 0x000fe2000c101504 */
[----:B------:R-:W-:Y:S01]  /*292a0*/  @!P1 PRMT R3, R8, 0x5410, RZ ;  /* 0x0000541008039816 */ /* 0x000fe200000000ff */
[----:B----4-:R-:W-:Y:S01]  /*292b0*/  @!P5 HADD2 R16, -R4.H0_H0, -RZ.H0_H0 ;  /* 0xa00000ff0410d230 */ /* 0x010fe20000000900 */
[----:B------:R-:W-:Y:S02]  /*292c0*/  LOP3.LUT R7, R66, 0xff, RZ, 0xc0, !PT ;  /* 0x000000ff42077812 */ /* 0x000fe400078ec0ff */
[----:B------:R-:W-:Y:S02]  /*292d0*/  SHF.R.U32.HI R8, RZ, 0x18, R66 ;  /* 0x00000018ff087819 */ /* 0x000fe40000011642 */
[----:B------:R-:W-:Y:S01]  /*292e0*/  PRMT R9, R16, 0x7610, R9 ;  /* 0x0000761010097816 */ /* 0x000fe20000000009 */
[----:B------:R-:W-:Y:S03]  /*292f0*/  @!P5 STL.S16 [R1+0xa8], R16 ;  /* 0x0000a8100100d387 */ /* 0x000fe60000100600 */
[----:B------:R-:W-:Y:S01]  /*29300*/  @!P5 PRMT R4, R9, 0x5410, RZ ;  /* 0x000054100904d816 */ /* 0x000fe200000000ff */
[----:B------:R1:W-:Y:S01]  /*29310*/  @!P1 STL.S16 [R1+0xa4], R15 ;  /* 0x0000a40f01009387 */ /* 0x0003e20000100600 */
[----:B------:R-:W-:Y:S03]  /*29320*/  ISETP.GT.AND P1, PT, R185, RZ, PT ;  /* 0x000000ffb900720c */ /* 0x000fe60003f24270 */
[----:B------:R3:W-:Y:S04]  /*29330*/  ST.E.U16 [R20.64+0xf0], R4 ;  /* 0x0000f00414007985 */ /* 0x0007e8000c101504 */
[----:B------:R4:W-:Y:S01]  /*29340*/  ST.E.U16 [R18.64+0xf0], R3 ;  /* 0x0000f00312007985 */ /* 0x0009e2000c101504 */
[----:B-1----:R-:W-:Y:S02]  /*29350*/  SHF.R.U32.HI R15, RZ, 0x18, R80 ;  /* 0x00000018ff0f7819 */ /* 0x002fe40000011650 */
[----:B---3--:R-:W-:Y:S02]  /*29360*/  LOP3.LUT R4, R0, 0xffff, RZ, 0xc0, !PT ;  /* 0x0000ffff00047812 */ /* 0x008fe400078ec0ff */
[----:B----4-:R-:W-:Y:S01]  /*29370*/  SHF.R.U32.HI R3, RZ, 0x10, R66 ;  /* 0x00000010ff037819 */ /* 0x010fe20000011642 */
[----:B--2---:R-:W-:Y:S05]  /*29380*/  @!P6 HADD2 R14, -R2.H0_H0, -RZ.H0_H0 ;  /* 0xa00000ff020ee230 */ /* 0x004fea0000000900 */
[----:B------:R-:W-:Y:S01]  /*29390*/  PRMT R6, R14, 0x7610, R6 ;  /* 0x000076100e067816 */ /* 0x000fe20000000006 */
[----:B------:R1:W-:Y:S03]  /*293a0*/  @!P6 STL.S16 [R1+0xa0], R14 ;  /* 0x0000a00e0100e387 */ /* 0x0003e60000100600 */
[----:B------:R-:W-:Y:S01]  /*293b0*/  @!P6 PRMT R2, R6, 0x5410, RZ ;  /* 0x000054100602e816 */ /* 0x000fe200000000ff */
[----:B------:R-:W2:Y:S01]  /*293c0*/  LDL.LU R172, [R1+0x40] ;  /* 0x0000400001ac7983 */ /* 0x000ea20000300800 */
[----:B------:R-:W-:Y:S03]  /*293d0*/  LOP3.LUT R6, R0, 0xff, RZ, 0xc0, !PT ;  /* 0x000000ff00067812 */ /* 0x000fe600078ec0ff */
[----:B------:R3:W5:Y:S04]  /*293e0*/  LDL.LU R137, [R1+0x314] ;  /* 0x0003140001897983 */ /* 0x0007680000300800 */
[----:B------:R4:W-:Y:S04]  /*293f0*/  ST.E.U16 [R18.64+0xf2], R2 ;  /* 0x0000f20212007985 */ /* 0x0009e8000c101504 */
[----:B------:R-:W3:Y:S08]  /*29400*/  LDSM.16.MT88.4 R16, [R236+0x4000] ;  /* 0x00400000ec10783b */ /* 0x000ef00000004200 */
[----:B------:R-:W3:Y:S01]  /*29410*/  LDSM.16.MT88.4 R24, [R238+0x4000] ;  /* 0x00400000ee18783b */ /* 0x000ee20000004200 */
[----:B-1----:R-:W-:Y:S07]  /*29420*/  SHF.R.U32.HI R14, RZ, 0x10, R80 ;  /* 0x00000010ff0e7819 */ /* 0x002fee0000011650 */
[----:B------:R-:W1:Y:S01]  /*29430*/  LDSM.16.MT88.4 R20, [R236+0x4400] ;  /* 0x00440000ec14783b */ /* 0x000e620000004200 */
[----:B----4-:R-:W-:Y:S07]  /*29440*/  LOP3.LUT R2, R66, 0xffff, RZ, 0xc0, !PT ;  /* 0x0000ffff42027812 */ /* 0x010fee00078ec0ff */
[----:B------:R-:W4:Y:S01]  /*29450*/  LDSM.16.MT88.4 R32, [R238+0x4400] ;  /* 0x00440000ee20783b */ /* 0x000f220000004200 */
[----:B------:R-:W-:Y:S02]  /*29460*/  SHF.R.U32.HI R5, RZ, 0x8, R2 ;  /* 0x00000008ff057819 */ /* 0x000fe40000011602 */
[----:B------:R-:W-:Y:S02]  /*29470*/  LOP3.LUT R2, R3, 0xff, RZ, 0xc0, !PT ;  /* 0x000000ff03027812 */ /* 0x000fe400078ec0ff */
[----:B------:R-:W-:Y:S03]  /*29480*/  SHF.R.U32.HI R3, RZ, 0x8, R4 ;  /* 0x00000008ff037819 */ /* 0x000fe60000011604 */
[----:B------:R1:W5:Y:S01]  /*29490*/  LDL.LU R136, [R1+0x310] ;  /* 0x0003100001887983 */ /* 0x0003620000300800 */
[----:B------:R-:W-:Y:S02]  /*294a0*/  PRMT R9, R7, 0x5410, R5 ;  /* 0x0000541007097816 */ /* 0x000fe40000000005 */
[----:B------:R-:W-:Y:S02]  /*294b0*/  SHF.R.U32.HI R5, RZ, 0x10, R0 ;  /* 0x00000010ff057819 */ /* 0x000fe40000011600 */
[----:B------:R-:W-:Y:S02]  /*294c0*/  PRMT R4, R6, 0x5410, R3 ;  /* 0x0000541006047816 */ /* 0x000fe40000000003 */
[----:B------:R-:W-:Y:S02]  /*294d0*/  PRMT R7, R2, 0x5410, R8 ;  /* 0x0000541002077816 */ /* 0x000fe40000000008 */
[----:B------:R-:W-:Y:S02]  /*294e0*/  SHF.R.U32.HI R2, RZ, 0x18, R0 ;  /* 0x00000018ff027819 */ /* 0x000fe40000011600 */
[----:B------:R-:W-:Y:S01]  /*294f0*/  LOP3.LUT R0, R5, 0xff, RZ, 0xc0, !PT ;  /* 0x000000ff05007812 */ /* 0x000fe200078ec0ff */
[--C-:B------:R-:W-:Y:S03]  /*29500*/  HSET2.LE.AND R7, R7, R28.reuse, PT ;  /* 0x0000001c07077233 */ /* 0x100fe60003803000 */
[----:B------:R-:W-:Y:S01]  /*29510*/  PRMT R3, R0, 0x5410, R2 ;  /* 0x0000541000037816 */ /* 0x000fe20000000002 */
[--C-:B------:R-:W-:Y:S01]  /*29520*/  HSET2.LE.AND R0, R4, R28.reuse, PT ;  /* 0x0000001c04007233 */ /* 0x100fe20003803000 */
[----:B------:R-:W-:Y:S01]  /*29530*/  LOP3.LUT R7, R225, R7, RZ, 0xc0, !PT ;  /* 0x00000007e1077212 */ /* 0x000fe200078ec0ff */
[--C-:B------:R-:W-:Y:S01]  /*29540*/  HSET2.LE.AND R2, R9, R28.reuse, PT ;  /* 0x0000001c09027233 */ /* 0x100fe20003803000 */
[----:B------:R-:W-:Y:S01]  /*29550*/  LOP3.LUT R9, R80, 0xff, RZ, 0xc0, !PT ;  /* 0x000000ff50097812 */ /* 0x000fe200078ec0ff */
[--C-:B------:R-:W-:Y:S01]  /*29560*/  HSET2.LE.AND R3, R3, R28.reuse, PT ;  /* 0x0000001c03037233 */ /* 0x100fe20003803000 */
[----:B------:R-:W-:Y:S02]  /*29570*/  LOP3.LUT R4, R237, R0, RZ, 0xc0, !PT ;  /* 0x00000000ed047212 */ /* 0x000fe400078ec0ff */
[----:B------:R-:W-:Y:S02]  /*29580*/  LOP3.LUT R6, R226, R2, RZ, 0xc0, !PT ;  /* 0x00000002e2067212 */ /* 0x000fe400078ec0ff */
[----:B------:R-:W-:Y:S02]  /*29590*/  LOP3.LUT R0, R81, R29, R140, 0x96, !PT ;  /* 0x0000001d51007212 */ /* 0x000fe400078e968c */
[----:B------:R-:W-:Y:S02]  /*295a0*/  LOP3.LUT R2, R80, 0xffff, RZ, 0xc0, !PT ;  /* 0x0000ffff50027812 */ /* 0x000fe400078ec0ff */
[----:B------:R-:W-:Y:S02]  /*295b0*/  LOP3.LUT R5, R229, R3, RZ, 0xc0, !PT ;  /* 0x00000003e5057212 */ /* 0x000fe400078ec0ff */
[----:B------:R-:W-:Y:S02]  /*295c0*/  SHF.R.U32.HI R8, RZ, 0x8, R2 ;  /* 0x00000008ff087819 */ /* 0x000fe40000011602 */
[C---:B------:R-:W-:Y:S02]  /*295d0*/  LOP3.LUT R2, R0.reuse, 0xffff, RZ, 0xc0, !PT ;  /* 0x0000ffff00027812 */ /* 0x040fe400078ec0ff */
[--C-:B------:R-:W-:Y:S01]  /*295e0*/  SHF.R.U32.HI R3, RZ, 0x10, R0.reuse ;  /* 0x00000010ff037819 */ /* 0x100fe20000011600 */
[C---:B---3--:R-:W-:Y:S01]  /*295f0*/  HMMA.16816.F32 R72, R4.reuse, R16, R72 ;  /* 0x000000100448723c */ /* 0x048fe20000001848 */
[----:B------:R-:W-:Y:S02]  /*29600*/  LOP3.LUT R11, R0, 0xff, RZ, 0xc0, !PT ;  /* 0x000000ff000b7812 */ /* 0x000fe400078ec0ff */
[----:B------:R-:W-:Y:S02]  /*29610*/  SHF.R.U32.HI R10, RZ, 0x18, R0 ;  /* 0x00000018ff0a7819 */ /* 0x000fe40000011600 */
[----:B------:R-:W-:Y:S02]  /*29620*/  SHF.R.U32.HI R0, RZ, 0x8, R2 ;  /* 0x00000008ff007819 */ /* 0x000fe40000011602 */
[----:B------:R-:W-:Y:S01]  /*29630*/  PRMT R8, R9, 0x5410, R8 ;  /* 0x0000541009087816 */ /* 0x000fe20000000008 */
[C---:B------:R-:W-:Y:S01]  /*29640*/  HMMA.16816.F32 R88, R4.reuse, R18, R88 ;  /* 0x000000120458723c */ /* 0x040fe20000001858 */
[----:B------:R-:W-:Y:S03]  /*29650*/  PRMT R0, R11, 0x5410, R0 ;  /* 0x000054100b007816 */ /* 0x000fe60000000000 */
[----:B------:R-:W-:Y:S02]  /*29660*/  LOP3.LUT R2, R3, 0xff, RZ, 0xc0, !PT ;  /* 0x000000ff03027812 */ /* 0x000fe400078ec0ff */
[----:B------:R-:W-:Y:S01]  /*29670*/  LOP3.LUT R11, R14, 0xff, RZ, 0xc0, !PT ;  /* 0x000000ff0e0b7812 */ /* 0x000fe200078ec0ff */
[--C-:B------:R-:W-:Y:S01]  /*29680*/  HSET2.LE.AND R0, R0, R28.reuse, PT ;  /* 0x0000001c00007233 */ /* 0x100fe20003803000 */
[----:B------:R-:W-:Y:S01]  /*29690*/  PRMT R3, R2, 0x5410, R10 ;  /* 0x0000541002037816 */ /* 0x000fe2000000000a */
[C---:B------:R-:W-:Y:S03]  /*296a0*/  HMMA.16816.F32 R84, R4.reuse, R24, R84 ;  /* 0x000000180454723c */ /* 0x040fe60000001854 */
[----:B------:R-:W-:Y:S01]  /*296b0*/  PRMT R11, R11, 0x5410, R15 ;  /* 0x000054100b0b7816 */ /* 0x000fe2000000000f */
[--C-:B------:R-:W-:Y:S01]  /*296c0*/  HSET2.LE.AND R2, R8, R28.reuse, PT ;  /* 0x0000001c08027233 */ /* 0x100fe20003803000 */
[----:B------:R-:W-:Y:S01]  /*296d0*/  LOP3.LUT R8, R252, R0, RZ, 0xc0, !PT ;  /* 0x00000000fc087212 */ /* 0x000fe200078ec0ff */
[--C-:B------:R-:W-:Y:S01]  /*296e0*/  HSET2.LE.AND R3, R3, R28.reuse, PT ;  /* 0x0000001c03037233 */ /* 0x100fe20003803000 */
[----:B------:R-:W-:Y:S01]  /*296f0*/  LOP3.LUT R0, R65, R97, R120, 0x96, !PT ;  /* 0x0000006141007212 */ /* 0x000fe200078e9678 */
[----:B------:R-:W-:Y:S01]  /*29700*/  HMMA.16816.F32 R56, R4, R26, R56 ;  /* 0x0000001a0438723c */ /* 0x000fe20000001838 */
[----:B------:R-:W-:Y:S03]  /*29710*/  LOP3.LUT R10, R232, R2, RZ, 0xc0, !PT ;  /* 0x00000002e80a7212 */ /* 0x000fe600078ec0ff */
[----:B------:R-:W-:Y:S01]  /*29720*/  LOP3.LUT R2, R64, 0xffff, RZ, 0xc0, !PT ;  /* 0x0000ffff40027812 */ /* 0x000fe200078ec0ff */
[--C-:B------:R-:W-:Y:S01]  /*29730*/  HSET2.LE.AND R11, R11, R28.reuse, PT ;  /* 0x0000001c0b0b7233 */ /* 0x100fe20003803000 */
[----:B------:R-:W-:Y:S02]  /*29740*/  LOP3.LUT R9, R250, R3, RZ, 0xc0, !PT ;  /* 0x00000003fa097212 */ /* 0x000fe400078ec0ff */
[----:B------:R-:W-:Y:S04]  /*29750*/  SHF.R.U32.HI R5, RZ, 0x8, R2 ;  /* 0x00000008ff057819 */ /* 0x000fe80000011602 */
[----:B------:R-:W-:Y:S02]  /*29760*/  LOP3.LUT R2, R0, 0xffff, RZ, 0xc0, !PT ;  /* 0x0000ffff00027812 */ /* 0x000fe400078ec0ff */
[----:B------:R-:W-:Y:S02]  /*29770*/  LOP3.LUT R6, R64, 0xff, RZ, 0xc0, !PT ;  /* 0x000000ff40067812 */ /* 0x000fe400078ec0ff */
[--C-:B------:R-:W-:Y:S02]  /*29780*/  SHF.R.U32.HI R3, RZ, 0x10, R0.reuse ;  /* 0x00000010ff037819 */ /* 0x100fe40000011600 */
[----:B------:R-:W-:Y:S02]  /*29790*/  LOP3.LUT R14, R0, 0xff, RZ, 0xc0, !PT ;  /* 0x000000ff000e7812 */ /* 0x000fe400078ec0ff */
[----:B------:R-:W-:Y:S02]  /*297a0*/  SHF.R.U32.HI R7, RZ, 0x18, R0 ;  /* 0x00000018ff077819 */ /* 0x000fe40000011600 */
[----:B------:R-:W-:Y:S02]  /*297b0*/  SHF.R.U32.HI R0, RZ, 0x8, R2 ;  /* 0x00000008ff007819 */ /* 0x000fe40000011602 */
[----:B------:R-:W-:Y:S02]  /*297c0*/  LOP3.LUT R11, R230, R11, RZ, 0xc0, !PT ;  /* 0x0000000be60b7212 */ /* 0x000fe400078ec0ff */
[----:B------:R-:W-:Y:S02]  /*297d0*/  PRMT R5, R6, 0x5410, R5 ;  /* 0x0000541006057816 */ /* 0x000fe40000000005 */
[----:B------:R-:W-:Y:S02]  /*297e0*/  PRMT R0, R14, 0x5410, R0 ;  /* 0x000054100e007816 */ /* 0x000fe40000000000 */
[----:B------:R-:W-:Y:S01]  /*297f0*/  LOP3.LUT R2, R3, 0xff, RZ, 0xc0, !PT ;  /* 0x000000ff03027812 */ /* 0x000fe200078ec0ff */
[C---:B------:R-:W-:Y:S01]  /*29800*/  HMMA.16816.F32 R92, R8.reuse, R18, R92 ;  /* 0x00000012085c723c */ /* 0x040fe2000000185c */
[--C-:B------:R-:W-:Y:S01]  /*29810*/  SHF.R.U32.HI R4, RZ, 0x10, R64.reuse ;  /* 0x00000010ff047819 */ /* 0x100fe20000011640 */
[--C-:B------:R-:W-:Y:S01]  /*29820*/  HSET2.LE.AND R0, R0, R28.reuse, PT ;  /* 0x0000001c00007233 */ /* 0x100fe20003803000 */
[----:B------:R-:W-:Y:S01]  /*29830*/  PRMT R3, R2, 0x5410, R7 ;  /* 0x0000541002037816 */ /* 0x000fe20000000007 */
[--C-:B------:R-:W-:Y:S01]  /*29840*/  HSET2.LE.AND R2, R5, R28.reuse, PT ;  /* 0x0000001c05027233 */ /* 0x100fe20003803000 */
[----:B------:R-:W-:Y:S02]  /*29850*/  SHF.R.U32.HI R15, RZ, 0x18, R64 ;  /* 0x00000018ff0f7819 */ /* 0x000fe40000011640 */
[----:B------:R-:W-:Y:S01]  /*29860*/  LOP3.LUT R4, R4, 0xff, RZ, 0xc0, !PT ;  /* 0x000000ff04047812 */ /* 0x000fe200078ec0ff */
[C---:B------:R-:W-:Y:S01]  /*29870*/  HMMA.16816.F32 R36, R8.reuse, R24, R36 ;  /* 0x000000180824723c */ /* 0x040fe20000001824 */
[----:B------:R-:W-:Y:S03]  /*29880*/  LOP3.LUT R6, R166, R2, RZ, 0xc0, !PT ;  /* 0x00000002a6067212 */ /* 0x000fe600078ec0ff */
[----:B------:R-:W-:Y:S01]  /*29890*/  PRMT R7, R4, 0x5410, R15 ;  /* 0x0000541004077816 */ /* 0x000fe2000000000f */
[--C-:B------:R-:W-:Y:S01]  /*298a0*/  HSET2.LE.AND R3, R3, R28.reuse, PT ;  /* 0x0000001c03037233 */ /* 0x100fe20003803000 */
[----:B------:R-:W-:Y:S02]  /*298b0*/  LOP3.LUT R4, R234, R0, RZ, 0xc0, !PT ;  /* 0x00000000ea047212 */ /* 0x000fe400078ec0ff */
[----:B------:R-:W-:Y:S01]  /*298c0*/  LOP3.LUT R2, R70, 0xffff, RZ, 0xc0, !PT ;  /* 0x0000ffff46027812 */ /* 0x000fe200078ec0ff */
[----:B------:R-:W-:Y:S01]  /*298d0*/  HMMA.16816.F32 R76, R8, R26, R76 ;  /* 0x0000001a084c723c */ /* 0x000fe2000000184c */
[----:B------:R-:W-:Y:S02]  /*298e0*/  LDSM.16.MT88.4 R24, [R238+0x4800] ;  /* 0x00480000ee18783b */ /* 0x000fe40000004200 */
[----:B------:R-:W-:Y:S01]  /*298f0*/  LOP3.LUT R0, R71, R97, R142, 0x96, !PT ;  /* 0x0000006147007212 */ /* 0x000fe200078e968e */
[--C-:B------:R-:W-:Y:S01]  /*29900*/  HSET2.LE.AND R7, R7, R28.reuse, PT ;  /* 0x0000001c07077233 */ /* 0x100fe20003803000 */
[----:B------:R-:W-:Y:S02]  /*29910*/  LOP3.LUT R5, R168, R3, RZ, 0xc0, !PT ;  /* 0x00000003a8057212 */ /* 0x000fe400078ec0ff */
[----:B------:R-:W-:Y:S02]  /*29920*/  SHF.R.U32.HI R3, RZ, 0x10, R0 ;  /* 0x00000010ff037819 */ /* 0x000fe40000011600 */
[----:B------:R-:W-:Y:S03]  /*29930*/  LOP3.LUT R14, R0, 0xff, RZ, 0xc0, !PT ;  /* 0x000000ff000e7812 */ /* 0x000fe600078ec0ff */
[----:B------:R-:W-:Y:S02]  /*29940*/  LOP3.LUT R7, R163, R7, RZ, 0xc0, !PT ;  /* 0x00000007a3077212 */ /* 0x000fe400078ec0ff */
[----:B------:R-:W-:Y:S05]  /*29950*/  SHF.R.U32.HI R15, RZ, 0x18, R70 ;  /* 0x00000018ff0f7819 */ /* 0x000fea0000011646 */
[C---:B-1----:R-:W-:Y:S08]  /*29960*/  HMMA.16816.F32 R72, R4.reuse, R20, R72 ;  /* 0x000000140448723c */ /* 0x042ff00000001848 */
[C---:B------:R-:W-:Y:S08]  /*29970*/  HMMA.16816.F32 R88, R4.reuse, R22, R88 ;  /* 0x000000160458723c */ /* 0x040ff00000001858 */
[C---:B----4-:R-:W-:Y:S08]  /*29980*/  HMMA.16816.F32 R84, R4.reuse, R32, R84 ;  /* 0x000000200454723c */ /* 0x050ff00000001854 */
[----:B------:R-:W-:Y:S07]  /*29990*/  HMMA.16816.F32 R56, R4, R34, R56 ;  /* 0x000000220438723c */ /* 0x000fee0000001838 */
[----:B------:R-:W-:Y:S02]  /*299a0*/  LOP3.LUT R6, R54, 0xff, RZ, 0xc0, !PT ;  /* 0x000000ff36067812 */ /* 0x000fe400078ec0ff */
[----:B------:R-:W-:Y:S04]  /*299b0*/  SHF.R.U32.HI R4, RZ, 0x10, R54 ;  /* 0x00000010ff047819 */ /* 0x000fe80000011636 */
[----:B------:R-:W-:Y:S01]  /*299c0*/  LOP3.LUT R4, R4, 0xff, RZ, 0xc0, !PT ;  /* 0x000000ff04047812 */ /* 0x000fe200078ec0ff */
[----:B--2---:R-:W-:Y:S01]  /*299d0*/  HMMA.16816.F32 R80, R8, R16, R172 ;  /* 0x000000100850723c */ /* 0x004fe200000018ac */
[----:B------:R-:W1:Y:S06]  /*299e0*/  LDSM.16.MT88.4 R16, [R236+0x4800] ;  /* 0x00480000ec10783b */ /* 0x000e6c0000004200 */
[----:B------:R-:W-:Y:S02]  /*299f0*/  SHF.R.U32.HI R9, RZ, 0x8, R2 ;  /* 0x00000008ff097819 */ /* 0x000fe40000011602 */
[----:B------:R-:W-:Y:S03]  /*29a00*/  LOP3.LUT R2, R0, 0xffff, RZ, 0xc0, !PT ;  /* 0x0000ffff00027812 */ /* 0x000fe600078ec0ff */
[----:B------:R-:W-:Y:S02]  /*29a10*/  LOP3.LUT R10, R70, 0xff, RZ, 0xc0, !PT ;  /* 0x000000ff460a7812 */ /* 0x000fe400078ec0ff */
[----:B------:R-:W-:Y:S02]  /*29a20*/  SHF.R.U32.HI R11, RZ, 0x18, R0 ;  /* 0x00000018ff0b7819 */ /* 0x000fe40000011600 */
[----:B------:R-:W-:Y:S02]  /*29a30*/  SHF.R.U32.HI R0, RZ, 0x8, R2 ;  /* 0x00000008ff007819 */ /* 0x000fe40000011602 */
[----:B------:R-:W-:Y:S02]  /*29a40*/  PRMT R9, R10, 0x5410, R9 ;  /* 0x000054100a097816 */ /* 0x000fe40000000009 */
[----:B------:R-:W-:Y:S02]  /*29a50*/  PRMT R0, R14, 0x5410, R0 ;  /* 0x000054100e007816 */ /* 0x000fe40000000000 */
[----:B------:R-:W-:Y:S02]  /*29a60*/  LOP3.LUT R2, R3, 0xff, RZ, 0xc0, !PT ;  /* 0x000000ff03027812 */ /* 0x000fe400078ec0ff */
[----:B------:R-:W-:Y:S01]  /*29a70*/  SHF.R.U32.HI R8, RZ, 0x10, R70 ;  /* 0x00000010ff087819 */ /* 0x000fe20000011646 */
[--C-:B------:R-:W-:Y:S01]  /*29a80*/  HSET2.LE.AND R0, R0, R28.reuse, PT ;  /* 0x0000001c00007233 */ /* 0x100fe20003803000 */
[----:B------:R-:W-:Y:S01]  /*29a90*/  PRMT R3, R2, 0x5410, R11 ;  /* 0x0000541002037816 */ /* 0x000fe2000000000b */
[--C-:B------:R-:W-:Y:S01]  /*29aa0*/  HSET2.LE.AND R2, R9, R28.reuse, PT ;  /* 0x0000001c09027233 */ /* 0x100fe20003803000 */
[----:B------:R-:W-:Y:S03]  /*29ab0*/  LOP3.LUT R8, R8, 0xff, RZ, 0xc0, !PT ;  /* 0x000000ff08087812 */ /* 0x000fe600078ec0ff */
[--C-:B------:R-:W-:Y:S01]  /*29ac0*/  HSET2.LE.AND R3, R3, R28.reuse, PT ;  /* 0x0000001c03037233 */ /* 0x100fe20003803000 */
[----:B------:R-:W-:Y:S02]  /*29ad0*/  PRMT R11, R8, 0x5410, R15 ;  /* 0x00005410080b7816 */ /* 0x000fe4000000000f */
[----:B------:R-:W-:Y:S02]  /*29ae0*/  LOP3.LUT R8, R248, R0, RZ, 0xc0, !PT ;  /* 0x00000000f8087212 */ /* 0x000fe400078ec0ff */
[----:B------:R-:W-:Y:S01]  /*29af0*/  LOP3.LUT R10, R235, R2, RZ, 0xc0, !PT ;  /* 0x00000002eb0a7212 */ /* 0x000fe200078ec0ff */
[--C-:B------:R-:W-:Y:S01]  /*29b00*/  HSET2.LE.AND R11, R11, R28.reuse, PT ;  /* 0x0000001c0b0b7233 */ /* 0x100fe20003803000 */
[----:B------:R-:W-:Y:S02]  /*29b10*/  LOP3.LUT R2, R54, 0xffff, RZ, 0xc0, !PT ;  /* 0x0000ffff36027812 */ /* 0x000fe400078ec0ff */
[----:B------:R-:W-:Y:S02]  /*29b20*/  LOP3.LUT R0, R55, R29, R98, 0x96, !PT ;  /* 0x0000001d37007212 */ /* 0x000fe400078e9662 */
[----:B------:R-:W-:Y:S02]  /*29b30*/  SHF.R.U32.HI R5, RZ, 0x8, R2 ;  /* 0x00000008ff057819 */ /* 0x000fe40000011602 */
[----:B------:R-:W-:Y:S02]  /*29b40*/  LOP3.LUT R2, R0, 0xffff, RZ, 0xc0, !PT ;  /* 0x0000ffff00027812 */ /* 0x000fe400078ec0ff */
[----:B------:R-:W-:Y:S02]  /*29b50*/  LOP3.LUT R9, R244, R3, RZ, 0xc0, !PT ;  /* 0x00000003f4097212 */ /* 0x000fe400078ec0ff */
        /* <DEDUP_REMOVED lines=9> */
[----:B------:R-:W-:Y:S01]  /*29bf0*/  SHF.R.U32.HI R15, RZ, 0x18, R54 ;  /* 0x00000018ff0f7819 */ /* 0x000fe20000011636 */
[--C-:B------:R-:W-:Y:S01]  /*29c00*/  HSET2.LE.AND R0, R0, R28.reuse, PT ;  /* 0x0000001c00007233 */ /* 0x100fe20003803000 */
[----:B------:R-:W-:Y:S01]  /*29c10*/  PRMT R3, R2, 0x5410, R7 ;  /* 0x0000541002037816 */ /* 0x000fe20000000007 */
[--C-:B------:R-:W-:Y:S01]  /*29c20*/  HSET2.LE.AND R2, R5, R28.reuse, PT ;  /* 0x0000001c05027233 */ /* 0x100fe20003803000 */
[----:B------:R-:W-:Y:S02]  /*29c30*/  PRMT R7, R4, 0x5410, R15 ;  /* 0x0000541004077816 */ /* 0x000fe4000000000f */
[----:B------:R-:W-:Y:S01]  /*29c40*/  LOP3.LUT R4, R160, R0, RZ, 0xc0, !PT ;  /* 0x00000000a0047212 */ /* 0x000fe200078ec0ff */
[C---:B------:R-:W-:Y:S01]  /*29c50*/  HMMA.16816.F32 R80, R8.reuse, R22, R92 ;  /* 0x000000160850723c */ /* 0x040fe2000000185c */
[----:B------:R-:W-:Y:S01]  /*29c60*/  LOP3.LUT R6, R150, R2, RZ, 0xc0, !PT ;  /* 0x0000000296067212 */ /* 0x000fe200078ec0ff */
[----:B------:R-:W2:Y:S02]  /*29c70*/  LDSM.16.MT88.4 R20, [R236+0x4c00] ;  /* 0x004c0000ec14783b */ /* 0x000ea40000004200 */
[----:B------:R-:W-:Y:S01]  /*29c80*/  LOP3.LUT R2, R68, 0xffff, RZ, 0xc0, !PT ;  /* 0x0000ffff44027812 */ /* 0x000fe200078ec0ff */
[--C-:B------:R-:W-:Y:S01]  /*29c90*/  HSET2.LE.AND R3, R3, R28.reuse, PT ;  /* 0x0000001c03037233 */ /* 0x100fe20003803000 */
[----:B------:R-:W-:Y:S01]  /*29ca0*/  LOP3.LUT R0, R69, R29, R106, 0x96, !PT ;  /* 0x0000001d45007212 */ /* 0x000fe200078e966a */
[--C-:B------:R-:W-:Y:S01]  /*29cb0*/  HSET2.LE.AND R7, R7, R28.reuse, PT ;  /* 0x0000001c07077233 */ /* 0x100fe20003803000 */
[----:B------:R-:W-:Y:S01]  /*29cc0*/  SHF.R.U32.HI R15, RZ, 0x18, R68 ;  /* 0x00000018ff0f7819 */ /* 0x000fe20000011644 */
[C---:B------:R-:W-:Y:S03]  /*29cd0*/  HMMA.16816.F32 R36, R8.reuse, R32, R36 ;  /* 0x000000200824723c */ /* 0x040fe60000001824 */
[----:B------:R-:W-:Y:S02]  /*29ce0*/  LOP3.LUT R5, R158, R3, RZ, 0xc0, !PT ;  /* 0x000000039e057212 */ /* 0x000fe400078ec0ff */
[----:B------:R-:W-:Y:S02]  /*29cf0*/  SHF.R.U32.HI R3, RZ, 0x10, R0 ;  /* 0x00000010ff037819 */ /* 0x000fe40000011600 */
[C---:B------:R-:W-:Y:S01]  /*29d00*/  LOP3.LUT R14, R0.reuse, 0xff, RZ, 0xc0, !PT ;  /* 0x000000ff000e7812 */ /* 0x040fe200078ec0ff */
[----:B------:R-:W-:Y:S01]  /*29d10*/  HMMA.16816.F32 R76, R8, R34, R76 ;  /* 0x00000022084c723c */ /* 0x000fe2000000184c */
[----:B------:R-:W-:Y:S01]  /*29d20*/  LOP3.LUT R7, R149, R7, RZ, 0xc0, !PT ;  /* 0x0000000795077212 */ /* 0x000fe200078ec0ff */
[----:B------:R-:W3:Y:S05]  /*29d30*/  LDSM.16.MT88.4 R32, [R238+0x4c00] ;  /* 0x004c0000ee20783b */ /* 0x000eea0000004200 */
[----:B------:R-:W-:Y:S01]  /*29d40*/  SHF.R.U32.HI R9, RZ, 0x8, R2 ;  /* 0x00000008ff097819 */ /* 0x000fe20000011602 */
[C---:B-1----:R-:W-:Y:S01]  /*29d50*/  HMMA.16816.F32 R72, R4.reuse, R16, R72 ;  /* 0x000000100448723c */ /* 0x042fe20000001848 */
[----:B------:R-:W-:Y:S03]  /*29d60*/  LOP3.LUT R2, R0, 0xffff, RZ, 0xc0, !PT ;  /* 0x0000ffff00027812 */ /* 0x000fe600078ec0ff */
[----:B------:R-:W-:Y:S02]  /*29d70*/  LOP3.LUT R10, R68, 0xff, RZ, 0xc0, !PT ;  /* 0x000000ff440a7812 */ /* 0x000fe400078ec0ff */
[----:B------:R-:W-:Y:S02]  /*29d80*/  SHF.R.U32.HI R11, RZ, 0x18, R0 ;  /* 0x00000018ff0b7819 */ /* 0x000fe40000011600 */
[----:B------:R-:W-:Y:S01]  /*29d90*/  SHF.R.U32.HI R0, RZ, 0x8, R2 ;  /* 0x00000008ff007819 */ /* 0x000fe20000011602 */
[C---:B------:R-:W-:Y:S03]  /*29da0*/  HMMA.16816.F32 R88, R4.reuse, R18, R88 ;  /* 0x000000120458723c */ /* 0x040fe60000001858 */
[----:B------:R-:W-:Y:S02]  /*29db0*/  PRMT R9, R10, 0x5410, R9 ;  /* 0x000054100a097816 */ /* 0x000fe40000000009 */
[----:B------:R-:W-:Y:S02]  /*29dc0*/  PRMT R0, R14, 0x5410, R0 ;  /* 0x000054100e007816 */ /* 0x000fe40000000000 */
[----:B------:R-:W-:Y:S01]  /*29dd0*/  LOP3.LUT R2, R3, 0xff, RZ, 0xc0, !PT ;  /* 0x000000ff03027812 */ /* 0x000fe200078ec0ff */
[C---:B------:R-:W-:Y:S01]  /*29de0*/  HMMA.16816.F32 R84, R4.reuse, R24, R84 ;  /* 0x000000180454723c */ /* 0x040fe20000001854 */
[----:B------:R-:W-:Y:S03]  /*29df0*/  SHF.R.U32.HI R8, RZ, 0x10, R68 ;  /* 0x00000010ff087819 */ /* 0x000fe60000011644 */
[----:B------:R-:W-:Y:S01]  /*29e00*/  PRMT R3, R2, 0x5410, R11 ;  /* 0x0000541002037816 */ /* 0x000fe2000000000b */
[--C-:B------:R-:W-:Y:S01]  /*29e10*/  HSET2.LE.AND R0, R0, R28.reuse, PT ;  /* 0x0000001c00007233 */ /* 0x100fe20003803000 */
[----:B------:R-:W-:Y:S01]  /*29e20*/  LOP3.LUT R8, R8, 0xff, RZ, 0xc0, !PT ;  /* 0x000000ff08087812 */ /* 0x000fe200078ec0ff */
[--C-:B------:R-:W-:Y:S01]  /*29e30*/  HSET2.LE.AND R2, R9, R28.reuse, PT ;  /* 0x0000001c09027233 */ /* 0x100fe20003803000 */
[----:B------:R-:W-:Y:S01]  /*29e40*/  HMMA.16816.F32 R56, R4, R26, R56 ;  /* 0x0000001a0438723c */ /* 0x000fe20000001838 */
[--C-:B------:R-:W-:Y:S03]  /*29e50*/  HSET2.LE.AND R3, R3, R28.reuse, PT ;  /* 0x0000001c03037233 */ /* 0x100fe60003803000 */
[----:B------:R-:W-:Y:S02]  /*29e60*/  PRMT R11, R8, 0x5410, R15 ;  /* 0x00005410080b7816 */ /* 0x000fe4000000000f */
[----:B------:R-:W-:Y:S02]  /*29e70*/  LOP3.LUT R8, R170, R0, RZ, 0xc0, !PT ;  /* 0x00000000aa087212 */ /* 0x000fe400078ec0ff */
[----:B------:R-:W-:Y:S01]  /*29e80*/  LOP3.LUT R10, R162, R2, RZ, 0xc0, !PT ;  /* 0x00000002a20a7212 */ /* 0x000fe200078ec0ff */
[--C-:B------:R-:W-:Y:S03]  /*29e90*/  HSET2.LE.AND R11, R11, R28.reuse, PT ;  /* 0x0000001c0b0b7233 */ /* 0x100fe60003803000 */
[----:B------:R-:W-:Y:S02]  /*29ea0*/  LOP3.LUT R2, R52, 0xffff, RZ, 0xc0, !PT ;  /* 0x0000ffff34027812 */ /* 0x000fe400078ec0ff */
[----:B------:R-:W-:Y:S02]  /*29eb0*/  LOP3.LUT R0, R53, R97, R110, 0x96, !PT ;  /* 0x0000006135007212 */ /* 0x000fe400078e966e */
[----:B------:R-:W-:Y:S02]  /*29ec0*/  SHF.R.U32.HI R5, RZ, 0x8, R2 ;  /* 0x00000008ff057819 */ /* 0x000fe40000011602 */
[----:B------:R-:W-:Y:S02]  /*29ed0*/  LOP3.LUT R2, R0, 0xffff, RZ, 0xc0, !PT ;  /* 0x0000ffff00027812 */ /* 0x000fe400078ec0ff */
[----:B------:R-:W-:Y:S02]  /*29ee0*/  LOP3.LUT R9, R169, R3, RZ, 0xc0, !PT ;  /* 0x00000003a9097212 */ /* 0x000fe400078ec0ff */
[----:B------:R-:W-:Y:S02]  /*29ef0*/  LOP3.LUT R6, R52, 0xff, RZ, 0xc0, !PT ;  /* 0x000000ff34067812 */ /* 0x000fe400078ec0ff */
[--C-:B------:R-:W-:Y:S02]  /*29f00*/  SHF.R.U32.HI R3, RZ, 0x10, R0.reuse ;  /* 0x00000010ff037819 */ /* 0x100fe40000011600 */
[----:B------:R-:W-:Y:S02]  /*29f10*/  LOP3.LUT R14, R0, 0xff, RZ, 0xc0, !PT ;  /* 0x000000ff000e7812 */ /* 0x000fe400078ec0ff */
[----:B------:R-:W-:Y:S02]  /*29f20*/  SHF.R.U32.HI R7, RZ, 0x18, R0 ;  /* 0x00000018ff077819 */ /* 0x000fe40000011600 */
[----:B------:R-:W-:Y:S02]  /*29f30*/  SHF.R.U32.HI R0, RZ, 0x8, R2 ;  /* 0x00000008ff007819 */ /* 0x000fe40000011602 */
[----:B------:R-:W-:Y:S02]  /*29f40*/  LOP3.LUT R11, R155, R11, RZ, 0xc0, !PT ;  /* 0x0000000b9b0b7212 */ /* 0x000fe400078ec0ff */
[----:B------:R-:W-:Y:S02]  /*29f50*/  LOP3.LUT R2, R3, 0xff, RZ, 0xc0, !PT ;  /* 0x000000ff03027812 */ /* 0x000fe400078ec0ff */
[----:B------:R-:W-:Y:S02]  /*29f60*/  PRMT R5, R6, 0x5410, R5 ;  /* 0x0000541006057816 */ /* 0x000fe40000000005 */
[----:B------:R-:W-:Y:S01]  /*29f70*/  PRMT R0, R14, 0x5410, R0 ;  /* 0x000054100e007816 */ /* 0x000fe20000000000 */
[C---:B------:R-:W-:Y:S01]  /*29f80*/  HMMA.16816.F32 R64, R8.reuse, R16, R64 ;  /* 0x000000100840723c */ /* 0x040fe20000001840 */
[--C-:B------:R-:W-:Y:S02]  /*29f90*/  SHF.R.U32.HI R4, RZ, 0x10, R52.reuse ;  /* 0x00000010ff047819 */ /* 0x100fe40000011634 */
[----:B------:R-:W-:Y:S01]  /*29fa0*/  PRMT R3, R2, 0x5410, R7 ;  /* 0x0000541002037816 */ /* 0x000fe20000000007 */
[--C-:B------:R-:W-:Y:S01]  /*29fb0*/  HSET2.LE.AND R0, R0, R28.reuse, PT ;  /* 0x0000001c00007233 */ /* 0x100fe20003803000 */
[----:B------:R-:W-:Y:S01]  /*29fc0*/  SHF.R.U32.HI R15, RZ, 0x18, R52 ;  /* 0x00000018ff0f7819 */ /* 0x000fe20000011634 */
[--C-:B------:R-:W-:Y:S01]  /*29fd0*/  HSET2.LE.AND R2, R5, R28.reuse, PT ;  /* 0x0000001c05027233 */ /* 0x100fe20003803000 */
[----:B------:R-:W-:Y:S01]  /*29fe0*/  LOP3.LUT R4, R4, 0xff, RZ, 0xc0, !PT ;  /* 0x000000ff04047812 */ /* 0x000fe200078ec0ff */
[C---:B------:R-:W-:Y:S01]  /*29ff0*/  HMMA.16816.F32 R80, R8.reuse, R18, R80 ;  /* 0x000000120850723c */ /* 0x040fe20000001850 */
[--C-:B------:R-:W-:Y:S01]  /*2a000*/  HSET2.LE.AND R3, R3, R28.reuse, PT ;  /* 0x0000001c03037233 */ /* 0x100fe20003803000 */
[----:B------:R-:W1:Y:S02]  /*2a010*/  LDSM.16.MT88.4 R16, [R236+0x5000] ;  /* 0x00500000ec10783b */ /* 0x000e640000004200 */
[----:B------:R-:W-:Y:S02]  /*2a020*/  PRMT R7, R4, 0x5410, R15 ;  /* 0x0000541004077816 */ /* 0x000fe4000000000f */
[----:B------:R-:W-:Y:S02]  /*2a030*/  LOP3.LUT R4, R143, R0, RZ, 0xc0, !PT ;  /* 0x000000008f047212 */ /* 0x000fe400078ec0ff */
[----:B------:R-:W-:Y:S01]  /*2a040*/  LOP3.LUT R6, R109, R2, RZ, 0xc0, !PT ;  /* 0x000000026d067212 */ /* 0x000fe200078ec0ff */
[C---:B------:R-:W-:Y:S03]  /*2a050*/  HMMA.16816.F32 R36, R8.reuse, R24, R36 ;  /* 0x000000180824723c */ /* 0x040fe60000001824 */
[----:B------:R-:W-:Y:S01]  /*2a060*/  LOP3.LUT R2, R62, 0xffff, RZ, 0xc0, !PT ;  /* 0x0000ffff3e027812 */ /* 0x000fe200078ec0ff */
[--C-:B------:R-:W-:Y:S01]  /*2a070*/  HSET2.LE.AND R7, R7, R28.reuse, PT ;  /* 0x0000001c07077233 */ /* 0x100fe20003803000 */
[----:B------:R-:W-:Y:S02]  /*2a080*/  LOP3.LUT R0, R63, R97, R130, 0x96, !PT ;  /* 0x000000613f007212 */ /* 0x000fe400078e9682 */
[----:B------:R-:W-:Y:S01]  /*2a090*/  LOP3.LUT R5, R141, R3, RZ, 0xc0, !PT ;  /* 0x000000038d057212 */ /* 0x000fe200078ec0ff */
[----:B------:R-:W-:Y:S01]  /*2a0a0*/  HMMA.16816.F32 R68, R8, R26, R76 ;  /* 0x0000001a0844723c */ /* 0x000fe2000000184c */
[----:B------:R-:W-:Y:S03]  /*2a0b0*/  SHF.R.U32.HI R3, RZ, 0x10, R0 ;  /* 0x00000010ff037819 */ /* 0x000fe60000011600 */
[C---:B------:R-:W-:Y:S02]  /*2a0c0*/  LOP3.LUT R14, R0.reuse, 0xff, RZ, 0xc0, !PT ;  /* 0x000000ff000e7812 */ /* 0x040fe400078ec0ff */
[----:B------:R-:W-:Y:S02]  /*2a0d0*/  SHF.R.U32.HI R15, RZ, 0x18, R62 ;  /* 0x00000018ff0f7819 */ /* 0x000fe4000001163e */
[----:B------:R-:W-:Y:S04]  /*2a0e0*/  SHF.R.U32.HI R9, RZ, 0x8, R2 ;  /* 0x00000008ff097819 */ /* 0x000fe80000011602 */
[----:B------:R-:W-:Y:S02]  /*2a0f0*/  LOP3.LUT R2, R0, 0xffff, RZ, 0xc0, !PT ;  /* 0x0000ffff00027812 */ /* 0x000fe400078ec0ff */
[----:B------:R-:W-:Y:S02]  /*2a100*/  SHF.R.U32.HI R8, RZ, 0x10, R62 ;  /* 0x00000010ff087819 */ /* 0x000fe4000001163e */
[----:B------:R-:W-:Y:S02]  /*2a110*/  LOP3.LUT R10, R62, 0xff, RZ, 0xc0, !PT ;  /* 0x000000ff3e0a7812 */ /* 0x000fe400078ec0ff */
[----:B------:R-:W-:Y:S02]  /*2a120*/  SHF.R.U32.HI R11, RZ, 0x18, R0 ;  /* 0x00000018ff0b7819 */ /* 0x000fe40000011600 */
[----:B------:R-:W-:Y:S02]  /*2a130*/  SHF.R.U32.HI R0, RZ, 0x8, R2 ;  /* 0x00000008ff007819 */ /* 0x000fe40000011602 */
[----:B------:R-:W-:Y:S02]  /*2a140*/  LOP3.LUT R2, R3, 0xff, RZ, 0xc0, !PT ;  /* 0x000000ff03027812 */ /* 0x000fe400078ec0ff */
[----:B------:R-:W-:Y:S02]  /*2a150*/  LOP3.LUT R8, R8, 0xff, RZ, 0xc0, !PT ;  /* 0x000000ff08087812 */ /* 0x000fe400078ec0ff */
[----:B------:R-:W-:Y:S02]  /*2a160*/  PRMT R9, R10, 0x5410, R9 ;  /* 0x000054100a097816 */ /* 0x000fe40000000009 */
[----:B------:R-:W-:Y:S02]  /*2a170*/  PRMT R0, R14, 0x5410, R0 ;  /* 0x000054100e007816 */ /* 0x000fe40000000000 */
[----:B------:R-:W-:Y:S01]  /*2a180*/  PRMT R3, R2, 0x5410, R11 ;  /* 0x0000541002037816 */ /* 0x000fe2000000000b */
[--C-:B------:R-:W-:Y:S01]  /*2a190*/  HSET2.LE.AND R2, R9, R28.reuse, PT ;  /* 0x0000001c09027233 */ /* 0x100fe20003803000 */
[----:B------:R-:W-:Y:S01]  /*2a1a0*/  PRMT R11, R8, 0x5410, R15 ;  /* 0x00005410080b7816 */ /* 0x000fe2000000000f */
[--C-:B------:R-:W-:Y:S01]  /*2a1b0*/  HSET2.LE.AND R0, R0, R28.reuse, PT ;  /* 0x0000001c00007233 */ /* 0x100fe20003803000 */
[----:B------:R-:W-:Y:S01]  /*2a1c0*/  LOP3.LUT R7, R103, R7, RZ, 0xc0, !PT ;  /* 0x0000000767077212 */ /* 0x000fe200078ec0ff */
[--C-:B------:R-:W-:Y:S01]  /*2a1d0*/  HSET2.LE.AND R3, R3, R28.reuse, PT ;  /* 0x0000001c03037233 */ /* 0x100fe20003803000 */
[----:B------:R-:W-:Y:S01]  /*2a1e0*/  LOP3.LUT R10, R165, R2, RZ, 0xc0, !PT ;  /* 0x00000002a50a7212 */ /* 0x000fe200078ec0ff */
[--C-:B------:R-:W-:Y:S01]  /*2a1f0*/  HSET2.LE.AND R11, R11, R28.reuse, PT ;  /* 0x0000001c0b0b7233 */ /* 0x100fe20003803000 */
[----:B------:R-:W-:Y:S02]  /*2a200*/  LOP3.LUT R8, R167, R0, RZ, 0xc0, !PT ;  /* 0x00000000a7087212 */ /* 0x000fe400078ec0ff */
[----:B------:R-:W-:Y:S01]  /*2a210*/  LOP3.LUT R9, R153, R3, RZ, 0xc0, !PT ;  /* 0x0000000399097212 */ /* 0x000fe200078ec0ff */
[C---:B--2---:R-:W-:Y:S01]  /*2a220*/  HMMA.16816.F32 R72, R4.reuse, R20, R72 ;  /* 0x000000140448723c */ /* 0x044fe20000001848 */
[----:B------:R-:W-:Y:S02]  /*2a230*/  LOP3.LUT R11, R132, R11, RZ, 0xc0, !PT ;  /* 0x0000000b840b7212 */ /* 0x000fe400078ec0ff */
[----:B------:R-:W-:Y:S02]  /*2a240*/  LOP3.LUT R2, R30, 0xffff, RZ, 0xc0, !PT ;  /* 0x0000ffff1e027812 */ /* 0x000fe400078ec0ff */
[-C--:B------:R-:W-:Y:S02]  /*2a250*/  LOP3.LUT R0, R31, R29.reuse, R96, 0x96, !PT ;  /* 0x0000001d1f007212 */ /* 0x080fe400078e9660 */
[----:B------:R-:W-:Y:S01]  /*2a260*/  SHF.R.U32.HI R15, RZ, 0x18, R30 ;  /* 0x00000018ff0f7819 */ /* 0x000fe2000001161e */
[C---:B------:R-:W-:Y:S01]  /*2a270*/  HMMA.16816.F32 R88, R4.reuse, R22, R88 ;  /* 0x000000160458723c */ /* 0x040fe20000001858 */
[----:B------:R-:W-:Y:S03]  /*2a280*/  SHF.R.U32.HI R3, RZ, 0x10, R0 ;  /* 0x00000010ff037819 */ /* 0x000fe60000011600 */
[C---:B------:R-:W-:Y:S04]  /*2a290*/  LOP3.LUT R14, R0.reuse, 0xff, RZ, 0xc0, !PT ;  /* 0x000000ff000e7812 */ /* 0x040fe800078ec0ff */
[C---:B---3--:R-:W-:Y:S08]  /*2a2a0*/  HMMA.16816.F32 R84, R4.reuse, R32, R84 ;  /* 0x000000200454723c */ /* 0x048ff00000001854 */
[----:B------:R-:W-:Y:S07]  /*2a2b0*/  HMMA.16816.F32 R56, R4, R34, R56 ;  /* 0x000000220438723c */ /* 0x000fee0000001838 */
[----:B------:R-:W-:Y:S01]  /*2a2c0*/  SHF.R.U32.HI R5, RZ, 0x8, R2 ;  /* 0x00000008ff057819 */ /* 0x000fe20000011602 */
[C---:B------:R-:W-:Y:S01]  /*2a2d0*/  HMMA.16816.F32 R24, R8.reuse, R20, R64 ;  /* 0x000000140818723c */ /* 0x040fe20000001840 */
[----:B------:R-:W-:Y:S03]  /*2a2e0*/  LOP3.LUT R2, R0, 0xffff, RZ, 0xc0, !PT ;  /* 0x0000ffff00027812 */ /* 0x000fe600078ec0ff */
[----:B------:R-:W-:Y:S02]  /*2a2f0*/  LOP3.LUT R6, R30, 0xff, RZ, 0xc0, !PT ;  /* 0x000000ff1e067812 */ /* 0x000fe400078ec0ff */
[----:B------:R-:W-:Y:S02]  /*2a300*/  SHF.R.U32.HI R7, RZ, 0x18, R0 ;  /* 0x00000018ff077819 */ /* 0x000fe40000011600 */
[----:B------:R-:W-:Y:S01]  /*2a310*/  SHF.R.U32.HI R0, RZ, 0x8, R2 ;  /* 0x00000008ff007819 */ /* 0x000fe20000011602 */
[C---:B------:R-:W-:Y:S01]  /*2a320*/  HMMA.16816.F32 R52, R8.reuse, R22, R80 ;  /* 0x000000160834723c */ /* 0x040fe20000001850 */
[----:B------:R-:W2:Y:S02]  /*2a330*/  LDSM.16.MT88.4 R20, [R238+0x5000] ;  /* 0x00500000ee14783b */ /* 0x000ea40000004200 */
[----:B------:R-:W-:Y:S02]  /*2a340*/  LOP3.LUT R2, R3, 0xff, RZ, 0xc0, !PT ;  /* 0x000000ff03027812 */ /* 0x000fe400078ec0ff */
[----:B------:R-:W-:Y:S02]  /*2a350*/  PRMT R5, R6, 0x5410, R5 ;  /* 0x0000541006057816 */ /* 0x000fe40000000005 */
[----:B------:R-:W-:Y:S01]  /*2a360*/  PRMT R0, R14, 0x5410, R0 ;  /* 0x000054100e007816 */ /* 0x000fe20000000000 */
        /* <DEDUP_REMOVED lines=14> */
[----:B------:R-:W-:Y:S02]  /*2a450*/  LOP3.LUT R5, R133, R3, RZ, 0xc0, !PT ;  /* 0x0000000385057212 */ /* 0x000fe400078ec0ff */
[----:B------:R-:W-:Y:S02]  /*2a460*/  SHF.R.U32.HI R9, RZ, 0x8, R2 ;  /* 0x00000008ff097819 */ /* 0x000fe40000011602 */
[----:B------:R-:W-:Y:S02]  /*2a470*/  LOP3.LUT R2, R0, 0xffff, RZ, 0xc0, !PT ;  /* 0x0000ffff00027812 */ /* 0x000fe400078ec0ff */
[----:B------:R-:W-:Y:S02]  /*2a480*/  SHF.R.U32.HI R3, RZ, 0x10, R0 ;  /* 0x00000010ff037819 */ /* 0x000fe40000011600 */
[----:B------:R-:W-:Y:S02]  /*2a490*/  SHF.R.U32.HI R8, RZ, 0x10, R60 ;  /* 0x00000010ff087819 */ /* 0x000fe4000001163c */
[----:B------:R-:W-:Y:S02]  /*2a4a0*/  LOP3.LUT R10, R60, 0xff, RZ, 0xc0, !PT ;  /* 0x000000ff3c0a7812 */ /* 0x000fe400078ec0ff */
[----:B------:R-:W-:Y:S02]  /*2a4b0*/  LOP3.LUT R14, R0, 0xff, RZ, 0xc0, !PT ;  /* 0x000000ff000e7812 */ /* 0x000fe400078ec0ff */
[----:B------:R-:W-:Y:S02]  /*2a4c0*/  SHF.R.U32.HI R11, RZ, 0x18, R0 ;  /* 0x00000018ff0b7819 */ /* 0x000fe40000011600 */
[----:B------:R-:W-:Y:S02]  /*2a4d0*/  SHF.R.U32.HI R0, RZ, 0x8, R2 ;  /* 0x00000008ff007819 */ /* 0x000fe40000011602 */
[----:B------:R-:W-:Y:S02]  /*2a4e0*/  LOP3.LUT R2, R3, 0xff, RZ, 0xc0, !PT ;  /* 0x000000ff03027812 */ /* 0x000fe400078ec0ff */
[----:B------:R-:W-:Y:S02]  /*2a4f0*/  SHF.R.U32.HI R15, RZ, 0x18, R60 ;  /* 0x00000018ff0f7819 */ /* 0x000fe4000001163c */
[----:B------:R-:W-:Y:S02]  /*2a500*/  LOP3.LUT R8, R8, 0xff, RZ, 0xc0, !PT ;  /* 0x000000ff08087812 */ /* 0x000fe400078ec0ff */
[----:B------:R-:W-:Y:S02]  /*2a510*/  LOP3.LUT R7, R129, R7, RZ, 0xc0, !PT ;  /* 0x0000000781077212 */ /* 0x000fe400078ec0ff */
[----:B------:R-:W-:Y:S02]  /*2a520*/  PRMT R9, R10, 0x5410, R9 ;  /* 0x000054100a097816 */ /* 0x000fe40000000009 */
[----:B------:R-:W-:Y:S02]  /*2a530*/  PRMT R0, R14, 0x5410, R0 ;  /* 0x000054100e007816 */ /* 0x000fe40000000000 */
[----:B------:R-:W-:Y:S01]  /*2a540*/  PRMT R3, R2, 0x5410, R11 ;  /* 0x0000541002037816 */ /* 0x000fe2000000000b */
[C---:B-1----:R-:W-:Y:S01]  /*2a550*/  HMMA.16816.F32 R72, R4.reuse, R16, R72 ;  /* 0x000000100448723c */ /* 0x042fe20000001848 */
[----:B------:R-:W-:Y:S01]  /*2a560*/  PRMT R11, R8, 0x5410, R15 ;  /* 0x00005410080b7816 */ /* 0x000fe2000000000f */
[--C-:B------:R-:W-:Y:S01]  /*2a570*/  HSET2.LE.AND R0, R0, R28.reuse, PT ;  /* 0x0000001c00007233 */ /* 0x100fe20003803000 */
[----:B------:R-:W-:Y:S01]  /*2a580*/  SHF.R.U32.HI R15, RZ, 0x18, R44 ;  /* 0x00000018ff0f7819 */ /* 0x000fe2000001162c */
[--C-:B------:R-:W-:Y:S02]  /*2a590*/  HSET2.LE.AND R2, R9, R28.reuse, PT ;  /* 0x0000001c09027233 */ /* 0x100fe40003803000 */
[--C-:B------:R-:W-:Y:S01]  /*2a5a0*/  HSET2.LE.AND R3, R3, R28.reuse, PT ;  /* 0x0000001c03037233 */ /* 0x100fe20003803000 */
[----:B------:R-:W-:Y:S01]  /*2a5b0*/  LOP3.LUT R8, R164, R0, RZ, 0xc0, !PT ;  /* 0x00000000a4087212 */ /* 0x000fe200078ec0ff */
[--C-:B------:R-:W-:Y:S01]  /*2a5c0*/  HSET2.LE.AND R11, R11, R28.reuse, PT ;  /* 0x0000001c0b0b7233 */ /* 0x100fe20003803000 */
[----:B------:R-:W-:Y:S01]  /*2a5d0*/  LOP3.LUT R10, R159, R2, RZ, 0xc0, !PT ;  /* 0x000000029f0a7212 */ /* 0x000fe200078ec0ff */
[C---:B------:R-:W-:Y:S02]  /*2a5e0*/  HMMA.16816.F32 R88, R4.reuse, R18, R88 ;  /* 0x000000120458723c */ /* 0x040fe40000001858 */
[----:B------:R-:W-:Y:S02]  /*2a5f0*/  LOP3.LUT R9, R154, R3, RZ, 0xc0, !PT ;  /* 0x000000039a097212 */ /* 0x000fe400078ec0ff */
[----:B------:R-:W-:Y:S02]  /*2a600*/  LOP3.LUT R11, R151, R11, RZ, 0xc0, !PT ;  /* 0x0000000b970b7212 */ /* 0x000fe400078ec0ff */
[----:B------:R-:W-:Y:S02]  /*2a610*/  LOP3.LUT R2, R44, 0xffff, RZ, 0xc0, !PT ;  /* 0x0000ffff2c027812 */ /* 0x000fe400078ec0ff */
[-C--:B------:R-:W-:Y:S01]  /*2a620*/  LOP3.LUT R0, R45, R97.reuse, R102, 0x96, !PT ;  /* 0x000000612d007212 */ /* 0x080fe200078e9666 */
[C---:B--2---:R-:W-:Y:S03]  /*2a630*/  HMMA.16816.F32 R84, R4.reuse, R20, R84 ;  /* 0x000000140454723c */ /* 0x044fe60000001854 */
[----:B------:R-:W-:Y:S02]  /*2a640*/  SHF.R.U32.HI R3, RZ, 0x10, R0 ;  /* 0x00000010ff037819 */ /* 0x000fe40000011600 */
[C---:B------:R-:W-:Y:S03]  /*2a650*/  LOP3.LUT R14, R0.reuse, 0xff, RZ, 0xc0, !PT ;  /* 0x000000ff000e7812 */ /* 0x040fe600078ec0ff */
[----:B------:R-:W-:Y:S07]  /*2a660*/  HMMA.16816.F32 R56, R4, R22, R56 ;  /* 0x000000160438723c */ /* 0x000fee0000001838 */
[----:B------:R-:W-:Y:S01]  /*2a670*/  SHF.R.U32.HI R5, RZ, 0x8, R2 ;  /* 0x00000008ff057819 */ /* 0x000fe20000011602 */
[C---:B------:R-:W-:Y:S01]  /*2a680*/  HMMA.16816.F32 R32, R8.reuse, R16, R24 ;  /* 0x000000100820723c */ /* 0x040fe20000001818 */
[----:B------:R-:W-:Y:S01]  /*2a690*/  LOP3.LUT R2, R0, 0xffff, RZ, 0xc0, !PT ;  /* 0x0000ffff00027812 */ /* 0x000fe200078ec0ff */
[----:B------:R-:W1:Y:S02]  /*2a6a0*/  LDSM.16.MT88.4 R24, [R236+0x5400] ;  /* 0x00540000ec18783b */ /* 0x000e640000004200 */
        /* <DEDUP_REMOVED lines=15> */
[--C-:B------:R-:W-:Y:S01]  /*2a7a0*/  HSET2.LE.AND R3, R3, R28.reuse, PT ;  /* 0x0000001c03037233 */ /* 0x100fe20003803000 */
[----:B------:R-:W3:Y:S02]  /*2a7b0*/  LDSM.16.MT88.4 R20, [R236+0x5800] ;  /* 0x00580000ec14783b */ /* 0x000ee40000004200 */
        /* <DEDUP_REMOVED lines=30> */
[C---:B-1----:R-:W-:Y:S01]  /*2a9a0*/  HMMA.16816.F32 R72, R4.reuse, R24, R72 ;  /* 0x000000180448723c */ /* 0x042fe20000001848 */
[----:B------:R-:W-:Y:S02]  /*2a9b0*/  LOP3.LUT R11, R127, R11, RZ, 0xc0, !PT ;  /* 0x0000000b7f0b7212 */ /* 0x000fe400078ec0ff */
[-C--:B------:R-:W-:Y:S02]  /*2a9c0*/  LOP3.LUT R0, R41, R29.reuse, R100, 0x96, !PT ;  /* 0x0000001d29007212 */ /* 0x080fe400078e9664 */
[----:B------:R-:W-:Y:S02]  /*2a9d0*/  SHF.R.U32.HI R15, RZ, 0x18, R40 ;  /* 0x00000018ff0f7819 */ /* 0x000fe40000011628 */
[----:B------:R-:W-:Y:S01]  /*2a9e0*/  SHF.R.U32.HI R3, RZ, 0x10, R0 ;  /* 0x00000010ff037819 */ /* 0x000fe20000011600 */
[C---:B------:R-:W-:Y:S01]  /*2a9f0*/  HMMA.16816.F32 R88, R4.reuse, R26, R88 ;  /* 0x0000001a0458723c */ /* 0x040fe20000001858 */
[----:B------:R-:W-:Y:S03]  /*2aa00*/  LOP3.LUT R14, R0, 0xff, RZ, 0xc0, !PT ;  /* 0x000000ff000e7812 */ /* 0x000fe600078ec0ff */
[C---:B------:R-:W-:Y:S04]  /*2aa10*/  LOP3.LUT R2, R40.reuse, 0xffff, RZ, 0xc0, !PT ;  /* 0x0000ffff28027812 */ /* 0x040fe800078ec0ff */
[C---:B--2---:R-:W-:Y:S08]  /*2aa20*/  HMMA.16816.F32 R64, R4.reuse, R16, R84 ;  /* 0x000000100440723c */ /* 0x044ff00000001854 */
[----:B------:R-:W-:Y:S07]  /*2aa30*/  HMMA.16816.F32 R56, R4, R18, R56 ;  /* 0x000000120438723c */ /* 0x000fee0000001838 */
[----:B------:R-:W-:Y:S01]  /*2aa40*/  LOP3.LUT R6, R40, 0xff, RZ, 0xc0, !PT ;  /* 0x000000ff28067812 */ /* 0x000fe200078ec0ff */
[C---:B------:R-:W-:Y:S01]  /*2aa50*/  HMMA.16816.F32 R44, R8.reuse, R24, R32 ;  /* 0x00000018082c723c */ /* 0x040fe20000001820 */
[----:B------:R-:W-:Y:S01]  /*2aa60*/  SHF.R.U32.HI R5, RZ, 0x8, R2 ;  /* 0x00000008ff057819 */ /* 0x000fe20000011602 */
[----:B------:R-:W1:Y:S02]  /*2aa70*/  LDSM.16.MT88.4 R32, [R238+0x5800] ;  /* 0x00580000ee20783b */ /* 0x000e640000004200 */
[----:B------:R-:W-:Y:S02]  /*2aa80*/  LOP3.LUT R2, R0, 0xffff, RZ, 0xc0, !PT ;  /* 0x0000ffff00027812 */ /* 0x000fe400078ec0ff */
[----:B------:R-:W-:Y:S02]  /*2aa90*/  SHF.R.U32.HI R7, RZ, 0x18, R0 ;  /* 0x00000018ff077819 */ /* 0x000fe40000011600 */
[C---:B------:R-:W-:Y:S01]  /*2aaa0*/  HMMA.16816.F32 R52, R8.reuse, R26, R52 ;  /* 0x0000001a0834723c */ /* 0x040fe20000001834 */
[----:B------:R-:W-:Y:S01]  /*2aab0*/  SHF.R.U32.HI R0, RZ, 0x8, R2 ;  /* 0x00000008ff007819 */ /* 0x000fe20000011602 */
[----:B------:R-:W2:Y:S02]  /*2aac0*/  LDSM.16.MT88.4 R24, [R236+0x5c00] ;  /* 0x005c0000ec18783b */ /* 0x000ea40000004200 */
[----:B------:R-:W-:Y:S02]  /*2aad0*/  PRMT R5, R6, 0x5410, R5 ;  /* 0x0000541006057816 */ /* 0x000fe40000000005 */
[----:B------:R-:W-:Y:S02]  /*2aae0*/  PRMT R0, R14, 0x5410, R0 ;  /* 0x000054100e007816 */ /* 0x000fe40000000000 */
[----:B------:R-:W-:Y:S01]  /*2aaf0*/  LOP3.LUT R2, R3, 0xff, RZ, 0xc0, !PT ;  /* 0x000000ff03027812 */ /* 0x000fe200078ec0ff */
[C---:B------:R-:W-:Y:S03]  /*2ab00*/  HMMA.16816.F32 R36, R8.reuse, R16, R36 ;  /* 0x000000100824723c */ /* 0x040fe60000001824 */
[----:B------:R-:W-:Y:S01]  /*2ab10*/  SHF.R.U32.HI R4, RZ, 0x10, R40 ;  /* 0x00000010ff047819 */ /* 0x000fe20000011628 */
[--C-:B------:R-:W-:Y:S01]  /*2ab20*/  HSET2.LE.AND R0, R0, R28.reuse, PT ;  /* 0x0000001c00007233 */ /* 0x100fe20003803000 */
[----:B------:R-:W-:Y:S01]  /*2ab30*/  PRMT R3, R2, 0x5410, R7 ;  /* 0x0000541002037816 */ /* 0x000fe20000000007 */
[--C-:B------:R-:W-:Y:S01]  /*2ab40*/  HSET2.LE.AND R2, R5, R28.reuse, PT ;  /* 0x0000001c05027233 */ /* 0x100fe20003803000 */
[----:B------:R-:W-:Y:S01]  /*2ab50*/  LOP3.LUT R4, R4, 0xff, RZ, 0xc0, !PT ;  /* 0x000000ff04047812 */ /* 0x000fe200078ec0ff */
[----:B------:R-:W-:Y:S04]  /*2ab60*/  HMMA.16816.F32 R60, R8, R18, R60 ;  /* 0x00000012083c723c */ /* 0x000fe8000000183c */
[----:B------:R-:W-:Y:S01]  /*2ab70*/  PRMT R7, R4, 0x5410, R15 ;  /* 0x0000541004077816 */ /* 0x000fe2000000000f */
[--C-:B------:R-:W-:Y:S01]  /*2ab80*/  HSET2.LE.AND R3, R3, R28.reuse, PT ;  /* 0x0000001c03037233 */ /* 0x100fe20003803000 */
        /* <DEDUP_REMOVED lines=10> */
[----:B------:R-:W-:Y:S02]  /*2ac30*/  SHF.R.U32.HI R3, RZ, 0x10, R0 ;  /* 0x00000010ff037819 */ /* 0x000fe40000011600 */
[----:B------:R-:W-:Y:S02]  /*2ac40*/  LOP3.LUT R14, R0, 0xff, RZ, 0xc0, !PT ;  /* 0x000000ff000e7812 */ /* 0x000fe400078ec0ff */
[----:B------:R-:W-:Y:S02]  /*2ac50*/  SHF.R.U32.HI R0, RZ, 0x8, R2 ;  /* 0x00000008ff007819 */ /* 0x000fe40000011602 */
[----:B------:R-:W-:Y:S02]  /*2ac60*/  LOP3.LUT R7, R99, R7, RZ, 0xc0, !PT ;  /* 0x0000000763077212 */ /* 0x000fe400078ec0ff */
[----:B------:R-:W-:Y:S02]  /*2ac70*/  LOP3.LUT R2, R3, 0xff, RZ, 0xc0, !PT ;  /* 0x000000ff03027812 */ /* 0x000fe400078ec0ff */
[----:B------:R-:W-:Y:S02]  /*2ac80*/  PRMT R9, R10, 0x5410, R9 ;  /* 0x000054100a097816 */ /* 0x000fe40000000009 */
[----:B------:R-:W-:Y:S01]  /*2ac90*/  PRMT R0, R14, 0x5410, R0 ;  /* 0x000054100e007816 */ /* 0x000fe20000000000 */
[C---:B---3--:R-:W-:Y:S01]  /*2aca0*/  HMMA.16816.F32 R72, R4.reuse, R20, R72 ;  /* 0x000000140448723c */ /* 0x048fe20000001848 */
[--C-:B------:R-:W-:Y:S02]  /*2acb0*/  SHF.R.U32.HI R8, RZ, 0x10, R48.reuse ;  /* 0x00000010ff087819 */ /* 0x100fe40000011630 */
[----:B------:R-:W-:Y:S01]  /*2acc0*/  PRMT R3, R2, 0x5410, R11 ;  /* 0x0000541002037816 */ /* 0x000fe2000000000b */
[--C-:B------:R-:W-:Y:S01]  /*2acd0*/  HSET2.LE.AND R0, R0, R28.reuse, PT ;  /* 0x0000001c00007233 */ /* 0x100fe20003803000 */
[----:B------:R-:W-:Y:S01]  /*2ace0*/  SHF.R.U32.HI R15, RZ, 0x18, R48 ;  /* 0x00000018ff0f7819 */ /* 0x000fe20000011630 */
[--C-:B------:R-:W-:Y:S01]  /*2acf0*/  HSET2.LE.AND R2, R9, R28.reuse, PT ;  /* 0x0000001c09027233 */ /* 0x100fe20003803000 */
[----:B------:R-:W-:Y:S01]  /*2ad00*/  LOP3.LUT R8, R8, 0xff, RZ, 0xc0, !PT ;  /* 0x000000ff08087812 */ /* 0x000fe200078ec0ff */
[C---:B------:R-:W-:Y:S01]  /*2ad10*/  HMMA.16816.F32 R88, R4.reuse, R22, R88 ;  /* 0x000000160458723c */ /* 0x040fe20000001858 */
[--C-:B------:R-:W-:Y:S03]  /*2ad20*/  HSET2.LE.AND R3, R3, R28.reuse, PT ;  /* 0x0000001c03037233 */ /* 0x100fe60003803000 */
[----:B------:R-:W-:Y:S02]  /*2ad30*/  LOP3.LUT R16, R125, R0, RZ, 0xc0, !PT ;  /* 0x000000007d107212 */ /* 0x000fe400078ec0ff */
[----:B------:R-:W-:Y:S02]  /*2ad40*/  LOP3.LUT R18, R123, R2, RZ, 0xc0, !PT ;  /* 0x000000027b127212 */ /* 0x000fe400078ec0ff */
[C---:B-1----:R-:W-:Y:S01]  /*2ad50*/  HMMA.16816.F32 R64, R4.reuse, R32, R64 ;  /* 0x000000200440723c */ /* 0x042fe20000001840 */
[----:B------:R-:W-:Y:S03]  /*2ad60*/  LOP3.LUT R17, R124, R3, RZ, 0xc0, !PT ;  /* 0x000000037c117212 */ /* 0x000fe600078ec0ff */
[----:B------:R-:W-:Y:S02]  /*2ad70*/  PRMT R8, R8, 0x5410, R15 ;  /* 0x0000541008087816 */ /* 0x000fe4000000000f */
[----:B------:R-:W-:Y:S02]  /*2ad80*/  SHF.R.U32.HI R9, RZ, 0x18, R42 ;  /* 0x00000018ff097819 */ /* 0x000fe4000001162a */
[----:B------:R-:W-:Y:S01]  /*2ad90*/  HMMA.16816.F32 R56, R4, R34, R56 ;  /* 0x000000220438723c */ /* 0x000fe20000001838 */
[----:B------:R-:W-:Y:S03]  /*2ada0*/  LOP3.LUT R0, R43, R97, R114, 0x96, !PT ;  /* 0x000000612b007212 */ /* 0x000fe600078e9672 */
[----:B------:R-:W-:Y:S01]  /*2adb0*/  LOP3.LUT R2, R42, 0xffff, RZ, 0xc0, !PT ;  /* 0x0000ffff2a027812 */ /* 0x000fe200078ec0ff */
[--C-:B------:R-:W-:Y:S01]  /*2adc0*/  HSET2.LE.AND R8, R8, R28.reuse, PT ;  /* 0x0000001c08087233 */ /* 0x100fe20003803000 */
[----:B------:R-:W-:Y:S02]  /*2add0*/  SHF.R.U32.HI R3, RZ, 0x10, R0 ;  /* 0x00000010ff037819 */ /* 0x000fe40000011600 */
[----:B------:R-:W-:Y:S04]  /*2ade0*/  SHF.R.U32.HI R5, RZ, 0x8, R2 ;  /* 0x00000008ff057819 */ /* 0x000fe80000011602 */
[C---:B------:R-:W-:Y:S02]  /*2adf0*/  LOP3.LUT R2, R0.reuse, 0xffff, RZ, 0xc0, !PT ;  /* 0x0000ffff00027812 */ /* 0x040fe400078ec0ff */
[----:B------:R-:W-:Y:S02]  /*2ae00*/  SHF.R.U32.HI R4, RZ, 0x10, R42 ;  /* 0x00000010ff047819 */ /* 0x000fe4000001162a */
[----:B------:R-:W-:Y:S02]  /*2ae10*/  LOP3.LUT R19, R121, R8, RZ, 0xc0, !PT ;  /* 0x0000000879137212 */ /* 0x000fe400078ec0ff */
[----:B------:R-:W-:Y:S02]  /*2ae20*/  LOP3.LUT R8, R0, 0xff, RZ, 0xc0, !PT ;  /* 0x000000ff00087812 */ /* 0x000fe400078ec0ff */
[----:B------:R-:W-:Y:S02]  /*2ae30*/  LOP3.LUT R6, R42, 0xff, RZ, 0xc0, !PT ;  /* 0x000000ff2a067812 */ /* 0x000fe400078ec0ff */
[----:B------:R-:W-:Y:S01]  /*2ae40*/  SHF.R.U32.HI R7, RZ, 0x18, R0 ;  /* 0x00000018ff077819 */ /* 0x000fe20000011600 */
[C---:B------:R-:W-:Y:S01]  /*2ae50*/  HMMA.16816.F32 R44, R16.reuse, R20, R44 ;  /* 0x00000014102c723c */ /* 0x040fe2000000182c */
[----:B------:R-:W-:Y:S02]  /*2ae60*/  SHF.R.U32.HI R0, RZ, 0x8, R2 ;  /* 0x00000008ff007819 */ /* 0x000fe40000011602 */
[----:B------:R-:W-:Y:S02]  /*2ae70*/  LOP3.LUT R2, R3, 0xff, RZ, 0xc0, !PT ;  /* 0x000000ff03027812 */ /* 0x000fe400078ec0ff */
[----:B------:R-:W-:Y:S02]  /*2ae80*/  LOP3.LUT R4, R4, 0xff, RZ, 0xc0, !PT ;  /* 0x000000ff04047812 */ /* 0x000fe400078ec0ff */
[----:B------:R-:W-:Y:S01]  /*2ae90*/  PRMT R5, R6, 0x5410, R5 ;  /* 0x0000541006057816 */ /* 0x000fe20000000005 */
[C---:B------:R-:W-:Y:S01]  /*2aea0*/  HMMA.16816.F32 R52, R16.reuse, R22, R52 ;  /* 0x000000161034723c */ /* 0x040fe20000001834 */
[----:B------:R-:W1:Y:S03]  /*2aeb0*/  LDSM.16.MT88.4 R20, [R238+0x5c00] ;  /* 0x005c0000ee14783b */ /* 0x000e660000004200 */
[----:B------:R-:W-:Y:S02]  /*2aec0*/  PRMT R0, R8, 0x5410, R0 ;  /* 0x0000541008007816 */ /* 0x000fe40000000000 */
[----:B------:R-:W-:Y:S01]  /*2aed0*/  PRMT R3, R2, 0x5410, R7 ;  /* 0x0000541002037816 */ /* 0x000fe20000000007 */
[--C-:B------:R-:W-:Y:S01]  /*2aee0*/  HSET2.LE.AND R2, R5, R28.reuse, PT ;  /* 0x0000001c05027233 */ /* 0x100fe20003803000 */
[----:B------:R-:W-:Y:S01]  /*2aef0*/  PRMT R4, R4, 0x5410, R9 ;  /* 0x0000541004047816 */ /* 0x000fe20000000009 */
[--C-:B------:R-:W-:Y:S01]  /*2af00*/  HSET2.LE.AND R0, R0, R28.reuse, PT ;  /* 0x0000001c00007233 */ /* 0x100fe20003803000 */
[C---:B------:R-:W-:Y:S02]  /*2af10*/  HMMA.16816.F32 R36, R16.reuse, R32, R36 ;  /* 0x000000201024723c */ /* 0x040fe40000001824 */
[--C-:B------:R-:W-:Y:S01]  /*2af20*/  HSET2.LE.AND R3, R3, R28.reuse, PT ;  /* 0x0000001c03037233 */ /* 0x100fe20003803000 */
[----:B------:R-:W-:Y:S01]  /*2af30*/  LOP3.LUT R10, R104, R2, RZ, 0xc0, !PT ;  /* 0x00000002680a7212 */ /* 0x000fe200078ec0ff */
[--C-:B------:R-:W-:Y:S01]  /*2af40*/  HSET2.LE.AND R4, R4, R28.reuse, PT ;  /* 0x0000001c04047233 */ /* 0x100fe20003803000 */
[----:B------:R-:W-:Y:S02]  /*2af50*/  LOP3.LUT R8, R117, R0, RZ, 0xc0, !PT ;  /* 0x0000000075087212 */ /* 0x000fe400078ec0ff */
[----:B------:R-:W-:Y:S01]  /*2af60*/  LOP3.LUT R9, R116, R3, RZ, 0xc0, !PT ;  /* 0x0000000374097212 */ /* 0x000fe200078ec0ff */
[----:B------:R-:W-:Y:S01]  /*2af70*/  HMMA.16816.F32 R16, R16, R34, R60 ;  /* 0x000000221010723c */ /* 0x000fe2000000183c */
[----:B------:R-:W-:Y:S03]  /*2af80*/  LOP3.LUT R11, R105, R4, RZ, 0xc0, !PT ;  /* 0x00000004690b7212 */ /* 0x000fe600078ec0ff */
[C---:B------:R-:W-:Y:S02]  /*2af90*/  LOP3.LUT R2, R50.reuse, 0xffff, RZ, 0xc0, !PT ;  /* 0x0000ffff32027812 */ /* 0x040fe400078ec0ff */
[----:B------:R-:W-:Y:S02]  /*2afa0*/  LOP3.LUT R0, R51, R97, R126, 0x96, !PT ;  /* 0x0000006133007212 */ /* 0x000fe400078e967e */
[-C--:B--2---:R-:W-:Y:S01]  /*2afb0*/  HMMA.16816.F32 R32, R8, R24.reuse, R72 ;  /* 0x000000180820723c */ /* 0x084fe20000001848 */
[----:B------:R-:W-:Y:S03]  /*2afc0*/  LOP3.LUT R6, R50, 0xff, RZ, 0xc0, !PT ;  /* 0x000000ff32067812 */ /* 0x000fe600078ec0ff */
[----:B------:R-:W-:Y:S02]  /*2afd0*/  SHF.R.U32.HI R5, RZ, 0x8, R2 ;  /* 0x00000008ff057819 */ /* 0x000fe40000011602 */
[----:B------:R-:W-:Y:S02]  /*2afe0*/  LOP3.LUT R2, R0, 0xffff, RZ, 0xc0, !PT ;  /* 0x0000ffff00027812 */ /* 0x000fe400078ec0ff */
[----:B------:R-:W-:Y:S04]  /*2aff0*/  PRMT R5, R6, 0x5410, R5 ;  /* 0x0000541006057816 */ /* 0x000fe80000000005 */
[----:B------:R-:W-:Y:S02]  /*2b000*/  SHF.R.U32.HI R3, RZ, 0x10, R0 ;  /* 0x00000010ff037819 */ /* 0x000fe40000011600 */
[----:B------:R-:W-:Y:S02]  /*2b010*/  SHF.R.U32.HI R4, RZ, 0x10, R50 ;  /* 0x00000010ff047819 */ /* 0x000fe40000011632 */
[----:B------:R-:W-:Y:S02]  /*2b020*/  LOP3.LUT R14, R0, 0xff, RZ, 0xc0, !PT ;  /* 0x000000ff000e7812 */ /* 0x000fe400078ec0ff */
[----:B------:R-:W-:Y:S02]  /*2b030*/  LOP3.LUT R4, R4, 0xff, RZ, 0xc0, !PT ;  /* 0x000000ff04047812 */ /* 0x000fe400078ec0ff */
[----:B------:R-:W-:Y:S02]  /*2b040*/  SHF.R.U32.HI R7, RZ, 0x18, R0 ;  /* 0x00000018ff077819 */ /* 0x000fe40000011600 */
[----:B------:R-:W-:Y:S01]  /*2b050*/  SHF.R.U32.HI R0, RZ, 0x8, R2 ;  /* 0x00000008ff007819 */ /* 0x000fe20000011602 */
[----:B------:R-:W-:Y:S01]  /*2b060*/  STL.64 [R1+0x90], R32 ;  /* 0x0000902001007387 */ /* 0x000fe20000100a00 */
[----:B------:R-:W-:Y:S02]  /*2b070*/  LOP3.LUT R2, R3, 0xff, RZ, 0xc0, !PT ;  /* 0x000000ff03027812 */ /* 0x000fe400078ec0ff */
[----:B------:R-:W-:Y:S02]  /*2b080*/  PRMT R0, R14, 0x5410, R0 ;  /* 0x000054100e007816 */ /* 0x000fe40000000000 */
[----:B------:R-:W-:Y:S01]  /*2b090*/  PRMT R3, R2, 0x5410, R7 ;  /* 0x0000541002037816 */ /* 0x000fe20000000007 */
[----:B------:R2:W-:Y:S01]  /*2b0a0*/  STL.64 [R1+0x98], R34 ;  /* 0x0000982201007387 */ /* 0x0005e20000100a00 */
[----:B------:R-:W-:Y:S01]  /*2b0b0*/  SHF.R.U32.HI R15, RZ, 0x18, R50 ;  /* 0x00000018ff0f7819 */ /* 0x000fe20000011632 */
[--C-:B------:R-:W-:Y:S02]  /*2b0c0*/  HSET2.LE.AND R0, R0, R28.reuse, PT ;  /* 0x0000001c00007233 */ /* 0x100fe40003803000 */
[--C-:B------:R-:W-:Y:S01]  /*2b0d0*/  HSET2.LE.AND R2, R5, R28.reuse, PT ;  /* 0x0000001c05027233 */ /* 0x100fe20003803000 */
[----:B------:R-:W-:Y:S01]  /*2b0e0*/  PRMT R7, R4, 0x5410, R15 ;  /* 0x0000541004077816 */ /* 0x000fe2000000000f */
[--C-:B------:R-:W-:Y:S01]  /*2b0f0*/  HSET2.LE.AND R3, R3, R28.reuse, PT ;  /* 0x0000001c03037233 */ /* 0x100fe20003803000 */
[----:B------:R-:W-:Y:S02]  /*2b100*/  LOP3.LUT R4, R148, R0, RZ, 0xc0, !PT ;  /* 0x0000000094047212 */ /* 0x000fe400078ec0ff */
[----:B------:R-:W-:Y:S01]  /*2b110*/  LOP3.LUT R6, R119, R2, RZ, 0xc0, !PT ;  /* 0x0000000277067212 */ /* 0x000fe200078ec0ff */
[----:B------:R-:W-:Y:S01]  /*2b120*/  HSET2.LE.AND R7, R7, R28, PT ;  /* 0x0000001c07077233 */ /* 0x000fe20003803000 */
[----:B------:R-:W-:Y:S02]  /*2b130*/  LOP3.LUT R5, R122, R3, RZ, 0xc0, !PT ;  /* 0x000000037a057212 */ /* 0x000fe400078ec0ff */
[----:B------:R-:W-:Y:S02]  /*2b140*/  IADD3 R0, R185, -0x1, RZ ;  /* 0xffffffffb9007810 */ /* 0x000fe40007ffe0ff */
[----:B------:R-:W-:Y:S03]  /*2b150*/  LOP3.LUT R7, R107, R7, RZ, 0xc0, !PT ;  /* 0x000000076b077212 */ /* 0x000fe600078ec0ff */
[----:B------:R-:W-:Y:S04]  /*2b160*/  IMAD.MOV.U32 R185, RZ, RZ, R0 ;  /* 0x000000ffffb97224 */ /* 0x000fe800078e0000 */
[----:B------:R-:W-:Y:S08]  /*2b170*/  HMMA.16816.F32 R28, R4, R24, R44 ;  /* 0x00000018041c723c */ /* 0x000ff0000000182c */
[-C--:B--2---:R-:W-:Y:S08]  /*2b180*/  HMMA.16816.F32 R32, R8, R26.reuse, R88 ;  /* 0x0000001a0820723c */ /* 0x084ff00000001858 */
[----:B------:R-:W-:Y:S11]  /*2b190*/  HMMA.16816.F32 R24, R4, R26, R52 ;  /* 0x0000001a0418723c */ /* 0x000ff60000001834 */
[----:B------:R-:W-:Y:S04]  /*2b1a0*/  @!UPT UIADD3 URZ, URZ, URZ, URZ ;  /* 0x0000003f3f3ff290 */ /* 0x000fe8000fffe03f */
[----:B------:R-:W-:Y:S06]  /*2b1b0*/  STL.64 [R1+0x80], R32 ;  /* 0x0000802001007387 */ /* 0x000fec0000100a00 */
[----:B------:R1:W-:Y:S02]  /*2b1c0*/  STL.64 [R1+0x88], R34 ;  /* 0x0000882201007387 */ /* 0x0003e40000100a00 */
[C---:B-1----:R-:W-:Y:S08]  /*2b1d0*/  HMMA.16816.F32 R32, R8.reuse, R20, R64 ;  /* 0x000000140820723c */ /* 0x042ff00000001840 */
[----:B------:R-:W-:Y:S11]  /*2b1e0*/  HMMA.16816.F32 R8, R8, R22, R56 ;  /* 0x000000160808723c */ /* 0x000ff60000001838 */
[----:B------:R-:W-:Y:S04]  /*2b1f0*/  @!UPT UIADD3 URZ, URZ, URZ, URZ ;  /* 0x0000003f3f3ff290 */ /* 0x000fe8000fffe03f */
[----:B------:R-:W-:Y:S06]  /*2b200*/  STL.64 [R1+0x70], R32 ;  /* 0x0000702001007387 */ /* 0x000fec0000100a00 */
[----:B------:R-:W-:Y:S06]  /*2b210*/  STL.64 [R1+0x78], R34 ;  /* 0x0000782201007387 */ /* 0x000fec0000100a00 */
[----:B------:R-:W-:Y:S06]  /*2b220*/  STL.64 [R1+0x60], R8 ;  /* 0x0000600801007387 */ /* 0x000fec0000100a00 */
[----:B------:R1:W-:Y:S06]  /*2b230*/  STL.64 [R1+0x68], R10 ;  /* 0x0000680a01007387 */ /* 0x0003ec0000100a00 */
[----:B------:R2:W-:Y:S06]  /*2b240*/  STL.64 [R1+0x40], R28 ;  /* 0x0000401c01007387 */ /* 0x0005ec0000100a00 */
[----:B------:R2:W-:Y:S06]  /*2b250*/  STL.64 [R1+0x48], R30 ;  /* 0x0000481e01007387 */ /* 0x0005ec0000100a00 */
[----:B------:R2:W-:Y:S06]  /*2b260*/  STL.64 [R1+0x30], R24 ;  /* 0x0000301801007387 */ /* 0x0005ec0000100a00 */
[----:B------:R2:W-:Y:S01]  /*2b270*/  STL.64 [R1+0x38], R26 ;  /* 0x0000381a01007387 */ /* 0x0005e20000100a00 */
[C---:B-1----:R-:W-:Y:S08]  /*2b280*/  HMMA.16816.F32 R8, R4.reuse, R20, R36 ;  /* 0x000000140408723c */ /* 0x042ff00000001824 */
[----:B------:R-:W-:Y:S11]  /*2b290*/  HMMA.16816.F32 R4, R4, R22, R16 ;  /* 0x000000160404723c */ /* 0x000ff60000001810 */
[----:B------:R-:W-:Y:S04]  /*2b2a0*/  @!UPT UIADD3 URZ, URZ, URZ, URZ ;  /* 0x0000003f3f3ff290 */ /* 0x000fe8000fffe03f */
[----:B------:R2:W-:Y:S06]  /*2b2b0*/  STL.64 [R1+0x10], R8 ;  /* 0x0000100801007387 */ /* 0x0005ec0000100a00 */
[----:B------:R2:W-:Y:S06]  /*2b2c0*/  STL.64 [R1+0x18], R10 ;  /* 0x0000180a01007387 */ /* 0x0005ec0000100a00 */
[----:B------:R2:W-:Y:S06]  /*2b2d0*/  STL.64 [R1], R4 ;  /* 0x0000000401007387 */ /* 0x0005ec0000100a00 */
[----:B------:R2:W-:Y:S01]  /*2b2e0*/  STL.64 [R1+0x8], R6 ;  /* 0x0000080601007387 */ /* 0x0005e20000100a00 */
[----:B------:R-:W-:-:S05]  /*2b2f0*/  @P1 BRA `(.L_x_515) ;  /* 0xffff3ba000001947 */ /* 0x000fca000383ffff */
.L_x_512:
[----:B-123--:R-:W-:Y:S01]  /*2b300*/  IMAD.U32 R4, RZ, RZ, UR6 ;  /* 0x00000006ff047e24 */ /* 0x00efe2000f8e00ff */
[----:B------:R-:W-:Y:S01]  /*2b310*/  MOV R2, UR6 ;  /* 0x0000000600027c02 */ /* 0x000fe20008000f00 */
[----:B------:R-:W-:Y:S01]  /*2b320*/  IMAD.U32 R5, RZ, RZ, UR7 ;  /* 0x00000007ff057e24 */ /* 0x000fe2000f8e00ff */
[----:B------:R-:W-:Y:S01]  /*2b330*/  ULDC.64 UR4, c[0x0][0x118] ;  /* 0x0000460000047ab9 */ /* 0x000fe20000000a00 */
[----:B------:R-:W-:-:S03]  /*2b340*/  IMAD.U32 R3, RZ, RZ, UR7 ;  /* 0x00000007ff037e24 */ /* 0x000fc6000f8e00ff */
[----:B------:R1:W5:Y:S01]  /*2b350*/  LD.E R31, [R4.64+0xd8] ;  /* 0x0000d804041f7980 */ /* 0x000362000c101900 */
[----:B------:R-:W-:-:S03]  /*2b360*/  MOV R7, 0x1f ;  /* 0x0000001f00077802 */ /* 0x000fc60000000f00 */
[----:B------:R2:W5:Y:S01]  /*2b370*/  LD.E R6, [R2.64+0x17c] ;  /* 0x00017c0402067980 */ /* 0x000562000c101900 */
[----:B-1----:R-:W-:Y:S01]  /*2b380*/  MOV R5, 0xffffffff ;  /* 0xffffffff00057802 */ /* 0x002fe20000000f00 */
[----:B------:R-:W-:Y:S05]  /*2b390*/  BRA.DIV ~URZ, `(.L_x_516) ;  /* 0x000026b27f007947 */ /* 0x000fea000b800000 */
[----:B------:R1:W3:Y:S02]  /*2b3a0*/  SHFL.BFLY PT, R0, R181, 0x2, 0x1f ;  /* 0x0c401f00b5007f89 */ /* 0x0002e400000e0000 */
.L_x_545:
[----:B---3--:R-:W-:Y:S01]  /*2b3b0*/  FADD.FTZ R4, R0, R181 ;  /* 0x000000b500047221 */ /* 0x008fe20000010000 */
[----:B------:R-:W-:Y:S05]  /*2b3c0*/  BRA.DIV ~URZ, `(.L_x_517) ;  /* 0x000026e27f007947 */ /* 0x000fea000b800000 */
[----:B--2---:R-:W2:Y:S04]  /*2b3d0*/  SHFL.BFLY PT, R3, R182, 0x2, 0x1f ;  /* 0x0c401f00b6037f89 */ /* 0x004ea800000e0000 */
[----:B------:R-:W3:Y:S04]  /*2b3e0*/  SHFL.BFLY PT, R2, R183, 0x2, 0x1f ;  /* 0x0c401f00b7027f89 */ /* 0x000ee800000e0000 */
[----:B------:R-:W4:Y:S04]  /*2b3f0*/  SHFL.BFLY PT, R0, R184, 0x2, 0x1f ;  /* 0x0c401f00b8007f89 */ /* 0x000f2800000e0000 */
[----:B------:R-:W1:Y:S01]  /*2b400*/  SHFL.BFLY PT, R8, R4, 0x1, 0x1f ;  /* 0x0c201f0004087f89 */ /* 0x000e6200000e0000 */
[----:B--2---:R-:W-:-:S02]  /*2b410*/  FADD.FTZ R3, R3, R182 ;  /* 0x000000b603037221 */ /* 0x004fc40000010000 */
[----:B---3--:R-:W-:-:S03]  /*2b420*/  FADD.FTZ R2, R2, R183 ;  /* 0x000000b702027221 */ /* 0x008fc60000010000 */
[----:B------:R-:W2:Y:S01]  /*2b430*/  SHFL.BFLY PT, R7, R3, 0x1, 0x1f ;  /* 0x0c201f0003077f89 */ /* 0x000ea200000e0000 */
[----:B----4-:R-:W-:-:S03]  /*2b440*/  FADD.FTZ R0, R0, R184 ;  /* 0x000000b800007221 */ /* 0x010fc60000010000 */
[----:B------:R-:W3:Y:S01]  /*2b450*/  SHFL.BFLY PT, R5, R2, 0x1, 0x1f ;  /* 0x0c201f0002057f89 */ /* 0x000ee200000e0000 */
[----:B-1----:R-:W-:-:S03]  /*2b460*/  FADD.FTZ R33, R4, R8 ;  /* 0x0000000804217221 */ /* 0x002fc60000010000 */
[----:B------:R1:W4:Y:S01]  /*2b470*/  SHFL.BFLY PT, R9, R0, 0x1, 0x1f ;  /* 0x0c201f0000097f89 */ /* 0x00032200000e0000 */
[----:B--2---:R-:W-:Y:S02]  /*2b480*/  FADD.FTZ R32, R3, R7 ;  /* 0x0000000703207221 */ /* 0x004fe40000010000 */
[----:B---3--:R-:W-:Y:S02]  /*2b490*/  FADD.FTZ R30, R2, R5 ;  /* 0x00000005021e7221 */ /* 0x008fe40000010000 */
.L_x_546:
[----:B------:R-:W2:Y:S04]  /*2b4a0*/  LDL.LU R11, [R1+0x40] ;  /* 0x00004000010b7983 */ /* 0x000ea80000300800 */
[----:B------:R-:W3:Y:S04]  /*2b4b0*/  LDL.LU R10, [R1+0x44] ;  /* 0x00004400010a7983 */ /* 0x000ee80000300800 */
[----:B----4-:R-:W4:Y:S04]  /*2b4c0*/  LDL.LU R17, [R1+0x30] ;  /* 0x0000300001117983 */ /* 0x010f280000300800 */
[----:B------:R-:W4:Y:S04]  /*2b4d0*/  LDL.LU R16, [R1+0x34] ;  /* 0x0000340001107983 */ /* 0x000f280000300800 */
[----:B------:R-:W4:Y:S04]  /*2b4e0*/  LDL.LU R23, [R1+0x10] ;  /* 0x0000100001177983 */ /* 0x000f280000300800 */
[----:B------:R-:W4:Y:S04]  /*2b4f0*/  LDL.LU R22, [R1+0x14] ;  /* 0x0000140001167983 */ /* 0x000f280000300800 */
[----:B------:R-:W4:Y:S04]  /*2b500*/  LDL.LU R46, [R1] ;  /* 0x00000000012e7983 */ /* 0x000f280000300800 */
[----:B------:R-:W4:Y:S04]  /*2b510*/  LDL.LU R45, [R1+0x4] ;  /* 0x00000400012d7983 */ /* 0x000f280000300800 */
        /* <DEDUP_REMOVED lines=23> */
[----:B------:R-:W4:Y:S01]  /*2b690*/  LDL.LU R18, [R1+0x6c] ;  /* 0x00006c0001127983 */ /* 0x000f220000300800 */
[----:B------:R-:W-:Y:S01]  /*2b6a0*/  FSETP.NE.FTZ.AND P4, PT, R32, RZ, PT ;  /* 0x000000ff2000720b */ /* 0x000fe20003f95000 */
[----:B------:R-:W-:Y:S01]  /*2b6b0*/  IMAD.MOV.U32 R3, RZ, RZ, 0x3f800000 ;  /* 0x3f800000ff037424 */ /* 0x000fe200078e00ff */
[----:B------:R-:W-:Y:S01]  /*2b6c0*/  FSETP.NE.FTZ.AND P5, PT, R33, RZ, PT ;  /* 0x000000ff2100720b */ /* 0x000fe20003fb5000 */
[----:B------:R-:W4:Y:S01]  /*2b6d0*/  LDL R53, [R1+0x2fc] ;  /* 0x0002fc0001357983 */ /* 0x000f220000100800 */
[----:B------:R-:W-:Y:S01]  /*2b6e0*/  FADD.FTZ R29, R9, R0 ;  /* 0x00000000091d7221 */ /* 0x000fe20000010000 */
[----:B------:R-:W-:Y:S01]  /*2b6f0*/  FSETP.NE.FTZ.AND P3, PT, R30, RZ, PT ;  /* 0x000000ff1e00720b */ /* 0x000fe20003f75000 */
[----:B------:R-:W-:Y:S01]  /*2b700*/  IMAD.MOV.U32 R5, RZ, RZ, 0x3f800000 ;  /* 0x3f800000ff057424 */ /* 0x000fe200078e00ff */
[----:B------:R-:W1:Y:S01]  /*2b710*/  S2R R51, SR_TID.X ;  /* 0x0000000000337919 */ /* 0x000e620000002100 */
[----:B------:R-:W-:-:S02]  /*2b720*/  MOV R2, 0x3f800000 ;  /* 0x3f80000000027802 */ /* 0x000fc40000000f00 */
[----:B------:R-:W-:Y:S02]  /*2b730*/  FSETP.NE.FTZ.AND P2, PT, R29, RZ, PT ;  /* 0x000000ff1d00720b */ /* 0x000fe40003f55000 */
[----:B------:R-:W-:Y:S01]  /*2b740*/  MOV R4, 0x3f800000 ;  /* 0x3f80000000047802 */ /* 0x000fe20000000f00 */
[----:B------:R-:W1:Y:S08]  /*2b750*/  @P4 MUFU.RCP R3, R32 ;  /* 0x0000002000034308 */ /* 0x000e700000001000 */
[----:B------:R-:W1:Y:S08]  /*2b760*/  @P5 MUFU.RCP R2, R33 ;  /* 0x0000002100025308 */ /* 0x000e700000001000 */
[----:B------:R-:W1:Y:S02]  /*2b770*/  @P3 MUFU.RCP R4, R30 ;  /* 0x0000001e00043308 */ /* 0x000e640000001000 */
[----:B-1---5:R-:W-:Y:S01]  /*2b780*/  FMUL.FTZ R3, R6, R3 ;  /* 0x0000000306037220 */ /* 0x022fe20000410000 */
[----:B------:R-:W-:-:S04]  /*2b790*/  SHF.R.S32.HI R49, RZ, 0x1f, R51 ;  /* 0x0000001fff317819 */ /* 0x000fc80000011433 */
[CC--:B------:R-:W-:Y:S01]  /*2b7a0*/  LEA.HI R48, R49.reuse, R51.reuse, RZ, 0x2 ;  /* 0x0000003331307211 */ /* 0x0c0fe200078f10ff */
[----:B------:R-:W1:Y:S01]  /*2b7b0*/  @P2 MUFU.RCP R5, R29 ;  /* 0x0000001d00052308 */ /* 0x000e620000001000 */
[C---:B------:R-:W-:Y:S02]  /*2b7c0*/  FMUL.FTZ R0, R6.reuse, R2 ;  /* 0x0000000206007220 */ /* 0x040fe40000410000 */
[----:B------:R-:W-:Y:S01]  /*2b7d0*/  SHF.R.S32.HI R50, RZ, 0x2, R48 ;  /* 0x00000002ff327819 */ /* 0x000fe20000011430 */
[----:B------:R-:W-:Y:S01]  /*2b7e0*/  FMUL.FTZ R2, R6, R4 ;  /* 0x0000000406027220 */ /* 0x000fe20000410000 */
[----:B------:R-:W-:Y:S01]  /*2b7f0*/  LEA.HI R49, R49, R51, RZ, 0x5 ;  /* 0x0000003331317211 */ /* 0x000fe200078f28ff */
[----:B------:R-:W-:Y:S01]  /*2b800*/  ULDC.64 UR4, c[0x0][0x118] ;  /* 0x0000460000047ab9 */ /* 0x000fe20000000a00 */
[C---:B--2---:R-:W-:Y:S02]  /*2b810*/  FMUL.FTZ R11, R0.reuse, R11 ;  /* 0x0000000b000b7220 */ /* 0x044fe40000410000 */
[----:B---3--:R-:W-:-:S02]  /*2b820*/  FMUL.FTZ R10, R0, R10 ;  /* 0x0000000a000a7220 */ /* 0x008fc40000410000 */
[C---:B----4-:R-:W-:Y:S02]  /*2b830*/  FMUL.FTZ R17, R0.reuse, R17 ;  /* 0x0000001100117220 */ /* 0x050fe40000410000 */
[C---:B------:R-:W-:Y:S02]  /*2b840*/  FMUL.FTZ R16, R0.reuse, R16 ;  /* 0x0000001000107220 */ /* 0x040fe40000410000 */
[C---:B------:R-:W-:Y:S02]  /*2b850*/  FMUL.FTZ R23, R0.reuse, R23 ;  /* 0x0000001700177220 */ /* 0x040fe40000410000 */
[C---:B------:R-:W-:Y:S02]  /*2b860*/  FMUL.FTZ R22, R0.reuse, R22 ;  /* 0x0000001600167220 */ /* 0x040fe40000410000 */
[C---:B------:R-:W-:Y:S02]  /*2b870*/  FMUL.FTZ R47, R0.reuse, R46 ;  /* 0x0000002e002f7220 */ /* 0x040fe40000410000 */
[----:B------:R-:W-:-:S02]  /*2b880*/  FMUL.FTZ R45, R0, R45 ;  /* 0x0000002d002d7220 */ /* 0x000fc40000410000 */
[----:B-1----:R-:W-:Y:S02]  /*2b890*/  FMUL.FTZ R0, R6, R5 ;  /* 0x0000000506007220 */ /* 0x002fe40000410000 */
[C---:B------:R-:W-:Y:S02]  /*2b8a0*/  FMUL.FTZ R9, R3.reuse, R44 ;  /* 0x0000002c03097220 */ /* 0x040fe40000410000 */
[C---:B------:R-:W-:Y:S02]  /*2b8b0*/  FMUL.FTZ R8, R3.reuse, R8 ;  /* 0x0000000803087220 */ /* 0x040fe40000410000 */
[C---:B------:R-:W-:Y:S02]  /*2b8c0*/  FMUL.FTZ R15, R3.reuse, R15 ;  /* 0x0000000f030f7220 */ /* 0x040fe40000410000 */
[C---:B------:R-:W-:Y:S02]  /*2b8d0*/  FMUL.FTZ R14, R3.reuse, R14 ;  /* 0x0000000e030e7220 */ /* 0x040fe40000410000 */
[----:B------:R-:W-:-:S02]  /*2b8e0*/  FMUL.FTZ R26, R3, R26 ;  /* 0x0000001a031a7220 */ /* 0x000fc40000410000 */
[C---:B------:R-:W-:Y:S02]  /*2b8f0*/  FMUL.FTZ R25, R3.reuse, R25 ;  /* 0x0000001903197220 */ /* 0x040fe40000410000 */
[C---:B------:R-:W-:Y:S02]  /*2b900*/  FMUL.FTZ R37, R3.reuse, R37 ;  /* 0x0000002503257220 */ /* 0x040fe40000410000 */
[----:B------:R-:W-:Y:S01]  /*2b910*/  FMUL.FTZ R36, R3, R36 ;  /* 0x0000002403247220 */ /* 0x000fe20000410000 */
[----:B------:R-:W-:Y:S01]  /*2b920*/  SHF.R.S32.HI R3, RZ, 0x1f, R50 ;  /* 0x0000001fff037819 */ /* 0x000fe20000011432 */
[----:B------:R-:W-:-:S03]  /*2b930*/  FMUL.FTZ R5, R2, R43 ;  /* 0x0000002b02057220 */ /* 0x000fc60000410000 */
[----:B------:R-:W-:Y:S01]  /*2b940*/  LEA.HI R3, R3, R50, RZ, 0x3 ;  /* 0x0000003203037211 */ /* 0x000fe200078f18ff */
[----:B------:R-:W-:-:S03]  /*2b950*/  FMUL.FTZ R4, R2, R42 ;  /* 0x0000002a02047220 */ /* 0x000fc60000410000 */
[----:B------:R-:W-:Y:S01]  /*2b960*/  LOP3.LUT R3, R3, 0xfffffff8, RZ, 0xc0, !PT ;  /* 0xfffffff803037812 */ /* 0x000fe200078ec0ff */
[----:B------:R-:W-:-:S03]  /*2b970*/  FMUL.FTZ R7, R2, R7 ;  /* 0x0000000702077220 */ /* 0x000fc60000410000 */
[----:B------:R-:W-:Y:S01]  /*2b980*/  IADD3 R3, R50, -R3, RZ ;  /* 0x8000000332037210 */ /* 0x000fe20007ffe0ff */
[C---:B------:R-:W-:Y:S02]  /*2b990*/  FMUL.FTZ R6, R2.reuse, R41 ;  /* 0x0000002902067220 */ /* 0x040fe40000410000 */
[C---:B------:R-:W-:Y:S02]  /*2b9a0*/  FMUL.FTZ R28, R2.reuse, R28 ;  /* 0x0000001c021c7220 */ /* 0x040fe40000410000 */
[C---:B------:R-:W-:Y:S02]  /*2b9b0*/  FMUL.FTZ R27, R2.reuse, R27 ;  /* 0x0000001b021b7220 */ /* 0x040fe40000410000 */
[C---:B------:R-:W-:Y:S02]  /*2b9c0*/  FMUL.FTZ R35, R2.reuse, R35 ;  /* 0x0000002302237220 */ /* 0x040fe40000410000 */
[----:B------:R-:W-:Y:S01]  /*2b9d0*/  FMUL.FTZ R34, R2, R34 ;  /* 0x0000002202227220 */ /* 0x000fe20000410000 */
[----:B------:R-:W-:Y:S01]  /*2b9e0*/  LEA.HI R2, R3, R3, RZ, 0x1 ;  /* 0x0000000303027211 */ /* 0x000fe200078f08ff */
[----:B------:R-:W-:-:S02]  /*2b9f0*/  FMUL.FTZ R39, R0, R39 ;  /* 0x0000002700277220 */ /* 0x000fc40000410000 */
[C---:B------:R-:W-:Y:S02]  /*2ba00*/  FMUL.FTZ R38, R0.reuse, R38 ;  /* 0x0000002600267220 */ /* 0x040fe40000410000 */
[C---:B------:R-:W-:Y:S02]  /*2ba10*/  FMUL.FTZ R41, R0.reuse, R40 ;  /* 0x0000002800297220 */ /* 0x040fe40000410000 */
[C---:B------:R-:W-:Y:S02]  /*2ba20*/  FMUL.FTZ R40, R0.reuse, R24 ;  /* 0x0000001800287220 */ /* 0x040fe40000410000 */
[C---:B------:R-:W-:Y:S02]  /*2ba30*/  FMUL.FTZ R43, R0.reuse, R21 ;  /* 0x00000015002b7220 */ /* 0x040fe40000410000 */
[----:B------:R-:W-:Y:S01]  /*2ba40*/  FMUL.FTZ R42, R0, R20 ;  /* 0x00000014002a7220 */ /* 0x000fe20000410000 */
[----:B------:R-:W-:Y:S02]  /*2ba50*/  F2FP.PACK_AB R20, R4, R5 ;  /* 0x000000050414723e */ /* 0x000fe400000000ff */
[----:B------:R-:W-:Y:S01]  /*2ba60*/  LOP3.LUT R4, R48, 0xfffffffc, RZ, 0xc0, !PT ;  /* 0xfffffffc30047812 */ /* 0x000fe200078ec0ff */
[----:B------:R-:W-:Y:S01]  /*2ba70*/  FMUL.FTZ R46, R0, R19 ;  /* 0x00000013002e7220 */ /* 0x000fe20000410000 */
[----:B------:R-:W-:Y:S01]  /*2ba80*/  F2FP.PACK_AB R19, R16, R17 ;  /* 0x000000111013723e */ /* 0x000fe200000000ff */
[----:B------:R-:W-:Y:S01]  /*2ba90*/  FMUL.FTZ R44, R0, R18 ;  /* 0x00000012002c7220 */ /* 0x000fe20000410000 */
[----:B------:R-:W-:-:S02]  /*2baa0*/  SHF.R.S32.HI R0, RZ, 0x1, R2 ;  /* 0x00000001ff007819 */ /* 0x000fc40000011402 */
[----:B------:R-:W-:Y:S02]  /*2bab0*/  F2FP.PACK_AB R17, R6, R7 ;  /* 0x000000070611723e */ /* 0x000fe400000000ff */
[----:B------:R-:W-:Y:S01]  /*2bac0*/  LOP3.LUT R2, R2, 0x3fffffe, RZ, 0xc0, !PT ;  /* 0x03fffffe02027812 */ /* 0x000fe200078ec0ff */
[----:B------:R-:W-:Y:S01]  /*2bad0*/  IMAD.IADD R4, R51, 0x1, -R4 ;  /* 0x0000000133047824 */ /* 0x000fe200078e0a04 */
[----:B------:R-:W-:Y:S02]  /*2bae0*/  SHF.R.S32.HI R5, RZ, 0x5, R49 ;  /* 0x00000005ff057819 */ /* 0x000fe40000011431 */
[----:B------:R-:W-:Y:S02]  /*2baf0*/  SHF.L.U32 R6, R0, 0x6, RZ ;  /* 0x0000000600067819 */ /* 0x000fe400000006ff */
[----:B------:R-:W-:Y:S01]  /*2bb00*/  IADD3 R2, R3, -R2, RZ ;  /* 0x8000000203027210 */ /* 0x000fe20007ffe0ff */
[----:B------:R-:W-:Y:S01]  /*2bb10*/  IMAD R4, R5, 0x100, R4 ;  /* 0x0000010005047824 */ /* 0x000fe200078e0204 */
[----:B------:R-:W-:-:S02]  /*2bb20*/  LOP3.LUT R3, R6, 0xc0, RZ, 0xc0, !PT ;  /* 0x000000c006037812 */ /* 0x000fc400078ec0ff */
[----:B------:R-:W-:Y:S01]  /*2bb30*/  LOP3.LUT R5, R0, 0x1, RZ, 0xc0, !PT ;  /* 0x0000000100057812 */ /* 0x000fe200078ec0ff */
[----:B------:R-:W-:Y:S01]  /*2bb40*/  IMAD R2, R2, 0x10, R4 ;  /* 0x0000001002027824 */ /* 0x000fe200078e0204 */
[----:B------:R-:W-:Y:S02]  /*2bb50*/  LEA.HI R3, R3, R3, RZ, 0x1d ;  /* 0x0000000303037211 */ /* 0x000fe400078fe8ff */
[----:B------:R-:W-:Y:S02]  /*2bb60*/  LOP3.LUT P0, RZ, R0, 0x2, RZ, 0xc0, !PT ;  /* 0x0000000200ff7812 */ /* 0x000fe4000780c0ff */
[----:B------:R-:W-:Y:S01]  /*2bb70*/  ISETP.NE.U32.AND P1, PT, R5, 0x1, PT ;  /* 0x000000010500780c */ /* 0x000fe20003f25070 */
[----:B------:R-:W-:Y:S01]  /*2bb80*/  IMAD.U32 R2, R2, 0x2, R3 ;  /* 0x0000000202027824 */ /* 0x000fe200078e0003 */
[----:B------:R-:W-:-:S04]  /*2bb90*/  MOV R4, 0xfffffff0 ;  /* 0xfffffff000047802 */ /* 0x000fc80000000f00 */
[----:B------:R-:W-:Y:S02]  /*2bba0*/  SEL R4, R4, 0x10, !P1 ;  /* 0x0000001004047807 */ /* 0x000fe40004800000 */
[----:B------:R-:W-:Y:S02]  /*2bbb0*/  SHF.L.U32 R0, R2, 0x1, RZ ;  /* 0x0000000102007819 */ /* 0x000fe400000006ff */
[----:B------:R-:W-:Y:S02]  /*2bbc0*/  F2FP.PACK_AB R24, R10, R11 ;  /* 0x0000000b0a18723e */ /* 0x000fe400000000ff */
[----:B------:R-:W-:Y:S01]  /*2bbd0*/  F2FP.PACK_AB R21, R8, R9 ;  /* 0x000000090815723e */ /* 0x000fe200000000ff */
[----:B------:R-:W-:Y:S01]  /*2bbe0*/  IMAD.IADD R3, R0, 0x1, R4 ;  /* 0x0000000100037824 */ /* 0x000fe200078e0204 */
[----:B------:R-:W-:Y:S02]  /*2bbf0*/  F2FP.PACK_AB R18, R14, R15 ;  /* 0x0000000f0e12723e */ /* 0x000fe400000000ff */
[----:B------:R-:W-:-:S02]  /*2bc00*/  IADD3 R2, R0, 0x20, RZ ;  /* 0x0000002000027810 */ /* 0x000fc40007ffe0ff */
[----:B------:R-:W-:Y:S02]  /*2bc10*/  F2FP.PACK_AB R5, R38, R39 ;  /* 0x000000272605723e */ /* 0x000fe400000000ff */
[----:B------:R-:W-:Y:S02]  /*2bc20*/  @P0 IADD3 R2, R0, -0x20, RZ ;  /* 0xffffffe000020810 */ /* 0x000fe40007ffe0ff */
[----:B------:R-:W-:Y:S01]  /*2bc30*/  ISETP.NE.AND P0, PT, R53, -0x1, PT ;  /* 0xffffffff3500780c */ /* 0x000fe20003f05270 */
[----:B------:R-:W-:Y:S01]  /*2bc40*/  STS [R0], R24 ;  /* 0x0000001800007388 */ /* 0x000fe20000000800 */
[----:B------:R-:W-:-:S03]  /*2bc50*/  F2FP.PACK_AB R6, R40, R41 ;  /* 0x000000292806723e */ /* 0x000fc600000000ff */
[----:B------:R-:W-:Y:S01]  /*2bc60*/  STS [R0+0x200], R21 ;  /* 0x0002001500007388 */ /* 0x000fe20000000800 */
[----:B------:R-:W-:Y:S02]  /*2bc70*/  F2FP.PACK_AB R16, R22, R23 ;  /* 0x000000171610723e */ /* 0x000fe400000000ff */
[----:B------:R-:W-:Y:S01]  /*2bc80*/  F2FP.PACK_AB R15, R25, R26 ;  /* 0x0000001a190f723e */ /* 0x000fe200000000ff */
[----:B------:R-:W-:Y:S01]  /*2bc90*/  STS [R3], R19 ;  /* 0x0000001303007388 */ /* 0x000fe20000000800 */
[----:B------:R-:W-:-:S03]  /*2bca0*/  F2FP.PACK_AB R11, R45, R47 ;  /* 0x0000002f2d0b723e */ /* 0x000fc600000000ff */
[----:B------:R-:W-:Y:S01]  /*2bcb0*/  STS [R3+0x200], R18 ;  /* 0x0002001203007388 */ /* 0x000fe20000000800 */
[----:B------:R-:W-:-:S03]  /*2bcc0*/  F2FP.PACK_AB R10, R36, R37 ;  /* 0x00000025240a723e */ /* 0x000fc600000000ff */
[----:B------:R-:W-:Y:S01]  /*2bcd0*/  STS [R0+0x1000], R20 ;  /* 0x0010001400007388 */ /* 0x000fe20000000800 */
[----:B------:R-:W-:-:S03]  /*2bce0*/  F2FP.PACK_AB R14, R27, R28 ;  /* 0x0000001c1b0e723e */ /* 0x000fc600000000ff */
[----:B------:R1:W-:Y:S01]  /*2bcf0*/  STS [R0+0x1200], R5 ;  /* 0x0012000500007388 */ /* 0x0003e20000000800 */
[----:B------:R-:W-:Y:S02]  /*2bd00*/  F2FP.PACK_AB R8, R42, R43 ;  /* 0x0000002b2a08723e */ /* 0x000fe400000000ff */
[----:B------:R-:W-:Y:S01]  /*2bd10*/  F2FP.PACK_AB R9, R34, R35 ;  /* 0x000000232209723e */ /* 0x000fe200000000ff */
[----:B------:R-:W-:Y:S01]  /*2bd20*/  STS [R3+0x1000], R17 ;  /* 0x0010001103007388 */ /* 0x000fe20000000800 */
[----:B------:R-:W-:-:S03]  /*2bd30*/  F2FP.PACK_AB R7, R44, R46 ;  /* 0x0000002e2c07723e */ /* 0x000fc600000000ff */
[----:B------:R-:W-:Y:S04]  /*2bd40*/  STS [R3+0x1200], R6 ;  /* 0x0012000603007388 */ /* 0x000fe80000000800 */
[----:B------:R2:W-:Y:S04]  /*2bd50*/  STS [R2], R16 ;  /* 0x0000001002007388 */ /* 0x0005e80000000800 */
[----:B------:R-:W-:Y:S01]  /*2bd60*/  STS [R2+0x200], R15 ;  /* 0x0002000f02007388 */ /* 0x000fe20000000800 */
[----:B-1----:R-:W-:Y:S01]  /*2bd70*/  IADD3 R0, R4, R2, RZ ;  /* 0x0000000204007210 */ /* 0x002fe20007ffe0ff */
[----:B------:R-:W-:Y:S01]  /*2bd80*/  IMAD.U32 R4, RZ, RZ, UR6 ;  /* 0x00000006ff047e24 */ /* 0x000fe2000f8e00ff */
[----:B------:R-:W-:-:S03]  /*2bd90*/  MOV R5, UR7 ;  /* 0x0000000700057c02 */ /* 0x000fc60008000f00 */
[----:B------:R-:W-:Y:S04]  /*2bda0*/  STS [R0], R11 ;  /* 0x0000000b00007388 */ /* 0x000fe80000000800 */
[----:B------:R-:W-:Y:S04]  /*2bdb0*/  STS [R0+0x200], R10 ;  /* 0x0002000a00007388 */ /* 0x000fe80000000800 */
[----:B------:R1:W-:Y:S04]  /*2bdc0*/  STS [R2+0x1000], R14 ;  /* 0x0010000e02007388 */ /* 0x0003e80000000800 */
[----:B------:R3:W-:Y:S04]  /*2bdd0*/  STS [R2+0x1200], R8 ;  /* 0x0012000802007388 */ /* 0x0007e80000000800 */
[----:B------:R-:W-:Y:S04]  /*2bde0*/  STS [R0+0x1000], R9 ;  /* 0x0010000900007388 */ /* 0x000fe80000000800 */
[----:B------:R4:W-:Y:S04]  /*2bdf0*/  STS [R0+0x1200], R7 ;  /* 0x0012000700007388 */ /* 0x0009e80000000800 */
[----:B--2---:R-:W2:Y:S01]  /*2be00*/  @P0 LD.E.64 R16, [R4.64+0x88] ;  /* 0x0000880404100980 */ /* 0x004ea2000c101b00 */
[----:B------:R-:W-:-:S03]  /*2be10*/  MOV R3, UR7 ;  /* 0x0000000700037c02 */ /* 0x000fc60008000f00 */
[----:B-1----:R1:W2:Y:S01]  /*2be20*/  LD.E.U16 R14, [R4.64+0x1c8] ;  /* 0x0001c804040e7980 */ /* 0x0022a2000c101500 */
[----:B---3--:R-:W-:-:S06]  /*2be30*/  IMAD.U32 R2, RZ, RZ, UR6 ;  /* 0x00000006ff027e24 */ /* 0x008fcc000f8e00ff */
[----:B------:R-:W3:Y:S01]  /*2be40*/  @!P0 LD.E.64 R2, [R2.64+0x80] ;  /* 0x0000800402028980 */ /* 0x000ee2000c101b00 */
[----:B------:R-:W-:Y:S01]  /*2be50*/  IMAD.U32 R6, RZ, RZ, UR6 ;  /* 0x00000006ff067e24 */ /* 0x000fe2000f8e00ff */
[----:B----4-:R-:W-:-:S05]  /*2be60*/  MOV R7, UR7 ;  /* 0x0000000700077c02 */ /* 0x010fca0008000f00 */
[----:B------:R4:W5:Y:S04]  /*2be70*/  LD.E.64 R20, [R6.64+0x90] ;  /* 0x0000900406147980 */ /* 0x000968000c101b00 */
[----:B------:R-:W1:Y:S01]  /*2be80*/  S2R R52, SR_CTAID.Y ;  /* 0x0000000000347919 */ /* 0x000e620000002600 */
[----:B------:R-:W-:Y:S01]  /*2be90*/  IMAD.U32 R8, RZ, RZ, UR6 ;  /* 0x00000006ff087e24 */ /* 0x000fe2000f8e00ff */
[----:B------:R-:W-:Y:S01]  /*2bea0*/  MOV R9, UR7 ;  /* 0x0000000700097c02 */ /* 0x000fe20008000f00 */
[----:B----4-:R-:W4:Y:S01]  /*2beb0*/  @P5 MUFU.LG2 R7, R33 ;  /* 0x0000002100075308 */ /* 0x010f220000000c00 */
[----:B------:R-:W-:-:S07]  /*2bec0*/  IMAD.MOV.U32 R24, RZ, RZ, 0x7f800000 ;  /* 0x7f800000ff187424 */ /* 0x000fce00078e00ff */
[----:B------:R-:W1:Y:S01]  /*2bed0*/  @P4 MUFU.LG2 R6, R32 ;  /* 0x0000002000064308 */ /* 0x000e620000000c00 */
[----:B----4-:R-:W-:-:S07]  /*2bee0*/  @P5 FMUL.FTZ R7, R7, 0.69314718246459960938 ;  /* 0x3f31721807075820 */ /* 0x010fce0000410000 */
[----:B------:R-:W4:Y:S01]  /*2bef0*/  @P3 MUFU.LG2 R0, R30 ;  /* 0x0000001e00003308 */ /* 0x000f220000000c00 */
[C---:B------:R-:W-:Y:S01]  /*2bf00*/  @P5 FFMA.FTZ R24, R31.reuse, R135, R7 ;  /* 0x000000871f185223 */ /* 0x040fe20000010007 */
[----:B------:R-:W-:Y:S01]  /*2bf10*/  MOV R11, UR7 ;  /* 0x00000007000b7c02 */ /* 0x000fe20008000f00 */
[----:B-1----:R-:W-:Y:S01]  /*2bf20*/  @P4 FMUL.FTZ R6, R6, 0.69314718246459960938 ;  /* 0x3f31721806064820 */ /* 0x002fe20000410000 */
[----:B------:R-:W-:Y:S01]  /*2bf30*/  MOV R25, 0x7f800000 ;  /* 0x7f80000000197802 */ /* 0x000fe20000000f00 */
[----:B------:R-:W-:Y:S02]  /*2bf40*/  IMAD.U32 R10, RZ, RZ, UR6 ;  /* 0x00000006ff0a7e24 */ /* 0x000fe4000f8e00ff */
[----:B------:R-:W-:Y:S01]  /*2bf50*/  @P4 FFMA.FTZ R25, R31, R134, R6 ;  /* 0x000000861f194223 */ /* 0x000fe20000010006 */
[----:B------:R-:W-:Y:S01]  /*2bf60*/  BSSY B1, `(.L_x_518) ;  /* 0x000002a000017945 */ /* 0x000fe20003800000 */
[----:B------:R-:W-:Y:S01]  /*2bf70*/  IMAD.MOV.U32 R22, RZ, RZ, 0x7f800000 ;  /* 0x7f800000ff167424 */ /* 0x000fe200078e00ff */
[----:B------:R1:W5:Y:S01]  /*2bf80*/  LD.E.64 R18, [R10.64+0x70] ;  /* 0x000070040a127980 */ /* 0x000362000c101b00 */
[----:B------:R-:W-:Y:S01]  /*2bf90*/  PLOP3.LUT P4, PT, PT, PT, PT, 0x8, 0x0 ;  /* 0x000000000000781c */ /* 0x000fe20003f8e170 */
[----:B--2---:R-:W-:-:S02]  /*2bfa0*/  @P0 IMAD R15, R17, R53, RZ ;  /* 0x00000035110f0224 */ /* 0x004fc400078e02ff */
[----:B------:R-:W-:Y:S02]  /*2bfb0*/  @P0 IMAD.WIDE.U32 R4, R16, R53, RZ ;  /* 0x0000003510040225 */ /* 0x000fe400078e00ff */
[----:B------:R2:W5:Y:S01]  /*2bfc0*/  @!P0 LD.E.64 R16, [R8.64+0x88] ;  /* 0x0000880408108980 */ /* 0x000562000c101b00 */
[C---:B------:R-:W-:Y:S02]  /*2bfd0*/  PRMT R7, R14.reuse, 0x7770, RZ ;  /* 0x000077700e077816 */ /* 0x040fe400000000ff */
[----:B------:R-:W-:Y:S02]  /*2bfe0*/  PRMT R14, R14, 0x7771, RZ ;  /* 0x000077710e0e7816 */ /* 0x000fe400000000ff */
[----:B------:R-:W-:-:S04]  /*2bff0*/  ISETP.NE.AND P1, PT, R7, RZ, PT ;  /* 0x000000ff0700720c */ /* 0x000fc80003f25270 */
[----:B------:R-:W-:Y:S01]  /*2c000*/  ISETP.NE.OR P5, PT, R14, RZ, !P1 ;  /* 0x000000ff0e00720c */ /* 0x000fe20004fa5670 */
[----:B--2---:R-:W2:Y:S01]  /*2c010*/  @P2 MUFU.LG2 R9, R29 ;  /* 0x0000001d00092308 */ /* 0x004ea20000000c00 */
[----:B------:R-:W-:Y:S01]  /*2c020*/  @!P0 SHF.R.S32.HI R8, RZ, 0x1f, R52 ;  /* 0x0000001fff088819 */ /* 0x000fe20000011434 */
[----:B---3--:R-:W-:Y:S01]  /*2c030*/  @!P0 IMAD R3, R3, R52, RZ ;  /* 0x0000003403038224 */ /* 0x008fe200078e02ff */
[----:B------:R-:W-:Y:S01]  /*2c040*/  @P0 MOV R23, R4 ;  /* 0x0000000400170202 */ /* 0x000fe20000000f00 */
[----:B----4-:R-:W-:Y:S02]  /*2c050*/  @P3 FMUL.FTZ R4, R0, 0.69314718246459960938 ;  /* 0x3f31721800043820 */ /* 0x010fe40000410000 */
[C---:B------:R-:W-:Y:S02]  /*2c060*/  @!P0 IMAD R6, R2.reuse, R8, R3 ;  /* 0x0000000802068224 */ /* 0x040fe400078e0203 */
[----:B------:R-:W-:-:S04]  /*2c070*/  @!P0 IMAD.WIDE.U32 R2, R2, R52, RZ ;  /* 0x0000003402028225 */ /* 0x000fc800078e00ff */
[----:B------:R-:W-:Y:S02]  /*2c080*/  @P0 IMAD.IADD R26, R5, 0x1, R15 ;  /* 0x00000001051a0824 */ /* 0x000fe400078e020f */
[----:B--2---:R-:W-:Y:S01]  /*2c090*/  @P2 FMUL.FTZ R0, R9, 0.69314718246459960938 ;  /* 0x3f31721809002820 */ /* 0x004fe20000410000 */
[----:B------:R-:W-:Y:S01]  /*2c0a0*/  MOV R15, 0x7f800000 ;  /* 0x7f800000000f7802 */ /* 0x000fe20000000f00 */
[----:B------:R-:W-:Y:S01]  /*2c0b0*/  @P3 FFMA.FTZ R15, R31, R13, R4 ;  /* 0x0000000d1f0f3223 */ /* 0x000fe20000010004 */
[----:B------:R-:W-:Y:S01]  /*2c0c0*/  @!P0 IADD3 R26, R3, R6, RZ ;  /* 0x00000006031a8210 */ /* 0x000fe20007ffe0ff */
[--C-:B------:R-:W-:Y:S01]  /*2c0d0*/  @P2 FFMA.FTZ R22, R31, R12, R0.reuse ;  /* 0x0000000c1f162223 */ /* 0x100fe20000010000 */
[----:B------:R-:W-:Y:S01]  /*2c0e0*/  @!P0 MOV R23, R2 ;  /* 0x0000000200178202 */ /* 0x000fe20000000f00 */
[----:B------:R-:W-:Y:S01]  /*2c0f0*/  CS2R R8, SRZ ;  /* 0x0000000000087805 */ /* 0x000fe2000001ff00 */
[----:B------:R-:W-:Y:S01]  /*2c100*/  PRMT R0, R14, 0x7610, R0 ;  /* 0x000076100e007816 */ /* 0x000fe20000000000 */
[----:B------:R-:W-:Y:S05]  /*2c110*/  @P5 BRA `(.L_x_519) ;  /* 0x000000e000005947 */ /* 0x000fea0003800000 */
[----:B-1----:R-:W-:Y:S01]  /*2c120*/  ISETP.NE.AND P0, PT, R53, -0x1, PT ;  /* 0xffffffff3500780c */ /* 0x002fe20003f05270 */
[----:B------:R-:W-:-:S12]  /*2c130*/  BSSY B0, `(.L_x_520) ;  /* 0x0000008000007945 */ /* 0x000fd80003800000 */
[----:B------:R-:W-:Y:S05]  /*2c140*/  @P0 BRA `(.L_x_521) ;  /* 0x0000006000000947 */ /* 0x000fea0003800000 */
[----:B------:R-:W-:Y:S01]  /*2c150*/  MOV R2, UR6 ;  /* 0x0000000600027c02 */ /* 0x000fe20008000f00 */
[----:B------:R-:W-:Y:S01]  /*2c160*/  ULDC.64 UR4, c[0x0][0x118] ;  /* 0x0000460000047ab9 */ /* 0x000fe20000000a00 */
[----:B------:R-:W-:-:S05]  /*2c170*/  MOV R3, UR7 ;  /* 0x0000000700037c02 */ /* 0x000fca0008000f00 */
[----:B------:R-:W2:Y:S02]  /*2c180*/  LD.E R2, [R2.64+0xb4] ;  /* 0x0000b40402027980 */ /* 0x000ea4000c101900 */
[----:B--2---:R-:W-:-:S05]  /*2c190*/  IMAD R53, R2, R52, RZ ;  /* 0x0000003402357224 */ /* 0x004fca00078e02ff */
[----:B------:R1:W-:Y:S02]  /*2c1a0*/  STL [R1+0x2fc], R53 ;  /* 0x0002fc3501007387 */ /* 0x0003e40000100800 */
.L_x_521:
[----:B------:R-:W-:Y:S05]  /*2c1b0*/  BSYNC B0 ;  /* 0x0000000000007941 */ /* 0x000fea0003800000 */
.L_x_520:
[----:B------:R-:W-:Y:S01]  /*2c1c0*/  PLOP3.LUT P4, PT, PT, PT, PT, 0x80, 0x0 ;  /* 0x000000000000781c */ /* 0x000fe20003f8f070 */
[--C-:B------:R-:W-:Y:S01]  /*2c1d0*/  IMAD.MOV.U32 R8, RZ, RZ, R53.reuse ;  /* 0x000000ffff087224 */ /* 0x100fe200078e0035 */
[----:B------:R-:W-:Y:S02]  /*2c1e0*/  SHF.R.S32.HI R9, RZ, 0x1f, R53 ;  /* 0x0000001fff097819 */ /* 0x000fe40000011435 */
[----:B------:R-:W-:-:S04]  /*2c1f0*/  PRMT R0, RZ, 0x7610, R0 ;  /* 0x00007610ff007816 */ /* 0x000fc80000000000 */
.L_x_519:
[----:B-1----:R-:W-:Y:S05]  /*2c200*/  BSYNC B1 ;  /* 0x0000000000017941 */ /* 0x002fea0003800000 */
.L_x_518:
[----:B------:R-:W-:Y:S01]  /*2c210*/  LOP3.LUT P0, RZ, R0, 0xff, RZ, 0xc0, !PT ;  /* 0x000000ff00ff7812 */ /* 0x000fe2000780c0ff */
[----:B------:R-:W-:Y:S01]  /*2c220*/  ULDC.64 UR4, c[0x0][0x118] ;  /* 0x0000460000047ab9 */ /* 0x000fe20000000a00 */
[----:B------:R-:W-:Y:S02]  /*2c230*/  MOV R2, UR6 ;  /* 0x0000000600027c02 */ /* 0x000fe40008000f00 */
[----:B------:R-:W-:-:S05]  /*2c240*/  MOV R3, UR7 ;  /* 0x0000000700037c02 */ /* 0x000fca0008000f00 */
[----:B------:R1:W5:Y:S04]  /*2c250*/  LD.E.64 R10, [R2.64+0xa0] ;  /* 0x0000a004020a7980 */ /* 0x000368000c101b00 */
[----:B------:R-:W2:Y:S01]  /*2c260*/  @P0 LD.E.64 R12, [R2.64+0xb0] ;  /* 0x0000b004020c0980 */ /* 0x000ea2000c101b00 */
[----:B------:R-:W-:Y:S01]  /*2c270*/  @P0 MOV R0, 0x1 ;  /* 0x0000000100000802 */ /* 0x000fe20000000f00 */
[----:B--2---:R-:W-:Y:S01]  /*2c280*/  @P0 IMAD R6, R13, R12, RZ ;  /* 0x0000000c0d060224 */ /* 0x004fe200078e02ff */
[----:B------:R-:W-:Y:S05]  /*2c290*/  @P0 BRA `(.L_x_522) ;  /* 0x000000a000000947 */ /* 0x000fea0003800000 */
[----:B-1----:R-:W-:Y:S01]  /*2c2a0*/  MOV R2, UR6 ;  /* 0x0000000600027c02 */ /* 0x002fe20008000f00 */
[----:B------:R-:W-:Y:S01]  /*2c2b0*/  ULDC.64 UR4, c[0x0][0x118] ;  /* 0x0000460000047ab9 */ /* 0x000fe20000000a00 */
[----:B------:R-:W-:-:S05]  /*2c2c0*/  MOV R3, UR7 ;  /* 0x0000000700037c02 */ /* 0x000fca0008000f00 */
[----:B------:R-:W2:Y:S01]  /*2c2d0*/  @P1 LD.E R6, [R2.64+0xd4] ;  /* 0x0000d40402061980 */ /* 0x000ea2000c101900 */
[----:B------:R-:W-:Y:S01]  /*2c2e0*/  IMAD.U32 R4, RZ, RZ, UR6 ;  /* 0x00000006ff047e24 */ /* 0x000fe2000f8e00ff */
[----:B------:R-:W-:-:S05]  /*2c2f0*/  MOV R5, UR7 ;  /* 0x0000000700057c02 */ /* 0x000fca0008000f00 */
[----:B------:R-:W2:Y:S04]  /*2c300*/  LD.E R4, [R4.64+0x60] ;  /* 0x0000600404047980 */ /* 0x000ea8000c101900 */
[----:B------:R-:W2:Y:S01]  /*2c310*/  @!P1 LD.E R6, [R2.64+0xb4] ;  /* 0x0000b40402069980 */ /* 0x000ea2000c101900 */
[----:B------:R-:W-:Y:S02]  /*2c320*/  IMAD.MOV.U32 R12, RZ, RZ, 0x1 ;  /* 0x00000001ff0c7424 */ /* 0x000fe400078e00ff */
[----:B--2---:R-:W-:Y:S02]  /*2c330*/  IMAD R0, R6, R4, RZ ;  /* 0x0000000406007224 */ /* 0x004fe400078e02ff */
.L_x_522:
[----:B-1----:R-:W-:Y:S01]  /*2c340*/  WARPSYNC 0xffffffff ;  /* 0xffffffff00007948 */ /* 0x002fe20003800000 */
[----:B------:R-:W-:Y:S01]  /*2c350*/  BAR.SYNC.DEFER_BLOCKING 0x0 ;  /* 0x0000000000007b1d */ /* 0x000fe20000010000 */
[----:B------:R-:W-:Y:S01]  /*2c360*/  LOP3.LUT R2, R49, 0xffffffe0, RZ, 0xc0, !PT ;  /* 0xffffffe031027812 */ /* 0x000fe200078ec0ff */
[----:B------:R-:W-:-:S04]  /*2c370*/  IMAD R0, R52, R0, RZ ;  /* 0x0000000034007224 */ /* 0x000fc800078e02ff */
[----:B------:R-:W1:Y:S01]  /*2c380*/  S2R R40, SR_CTAID.X ;  /* 0x0000000000287919 */ /* 0x000e620000002500 */
[----:B------:R-:W-:Y:S01]  /*2c390*/  IMAD.IADD R4, R51, 0x1, -R2 ;  /* 0x0000000133047824 */ /* 0x000fe200078e0a02 */
[----:B------:R-:W-:Y:S01]  /*2c3a0*/  SEL R0, R0, RZ, !P4 ;  /* 0x000000ff00007207 */ /* 0x000fe20006000000 */
[----:B------:R-:W-:Y:S01]  /*2c3b0*/  BSSY B0, `(.L_x_523) ;  /* 0x000003e000007945 */ /* 0x000fe20003800000 */
[----:B------:R-:W2:Y:S02]  /*2c3c0*/  S2R R27, SR_CTAID.Z ;  /* 0x00000000001b7919 */ /* 0x000ea40000002700 */
[----:B------:R-:W-:Y:S02]  /*2c3d0*/  LOP3.LUT P2, RZ, R4, 0x3, RZ, 0xc0, !PT ;  /* 0x0000000304ff7812 */ /* 0x000fe4000784c0ff */
[----:B------:R3:W4:Y:S04]  /*2c3e0*/  LDS.128 R28, [R194] ;  /* 0x00000000c21c7984 */ /* 0x0007280000000c00 */
[----:B------:R3:W3:Y:S01]  /*2c3f0*/  LDS.128 R32, [R194+0x800] ;  /* 0x00080000c2207984 */ /* 0x0006e20000000c00 */
[----:B-1----:R-:W-:-:S03]  /*2c400*/  IMAD R3, R40, R12, RZ ;  /* 0x0000000c28037224 */ /* 0x002fc600078e02ff */
[----:B------:R1:W1:Y:S01]  /*2c410*/  LDS.128 R36, [R194+0x1000] ;  /* 0x00100000c2247984 */ /* 0x0002620000000c00 */
[----:B--2---:R-:W-:-:S03]  /*2c420*/  IMAD R2, R27, R6, R0 ;  /* 0x000000061b027224 */ /* 0x004fc600078e0200 */
[----:B------:R-:W2:Y:S01]  /*2c430*/  LDS.128 R192, [R194+0x1800] ;  /* 0x00180000c2c07984 */ /* 0x000ea20000000c00 */
[----:B------:R-:W-:-:S05]  /*2c440*/  IMAD.SHL.U32 R0, R3, 0x80, RZ ;  /* 0x0000008003007824 */ /* 0x000fca00078e00ff */
[----:B------:R-:W-:Y:S02]  /*2c450*/  IADD3 R6, P1, P0, R0, R8, R2 ;  /* 0x0000000800067210 */ /* 0x000fe4000783e002 */
[----:B------:R-:W-:Y:S02]  /*2c460*/  SHF.R.S32.HI R3, RZ, 0x1f, R0 ;  /* 0x0000001fff037819 */ /* 0x000fe40000011400 */
[----:B------:R-:W-:-:S04]  /*2c470*/  SHF.R.S32.HI R0, RZ, 0x1f, R2 ;  /* 0x0000001fff007819 */ /* 0x000fc80000011402 */
[----:B------:R-:W-:Y:S01]  /*2c480*/  IADD3.X R7, R3, R9, R0, P1, P0 ;  /* 0x0000000903077210 */ /* 0x000fe20000fe0400 */
[----:B------:R-:W-:Y:S05]  /*2c490*/  @P2 BRA `(.L_x_524) ;  /* 0x000002f000002947 */ /* 0x000fea0003800000 */
[----:B----4-:R-:W4:Y:S01]  /*2c4a0*/  LDL.LU R5, [R1+0x308] ;  /* 0x0003080001057983 */ /* 0x010f220000300800 */
[----:B------:R-:W-:-:S03]  /*2c4b0*/  ULDC.64 UR4, c[0x0][0x118] ;  /* 0x0000460000047ab9 */ /* 0x000fc60000000a00 */
[----:B------:R-:W3:Y:S02]  /*2c4c0*/  S2R R4, SR_TID.X ;  /* 0x0000000000047919 */ /* 0x000ee40000002100 */
[----:B---3--:R-:W-:-:S04]  /*2c4d0*/  SHF.R.S32.HI R2, RZ, 0x1f, R4 ;  /* 0x0000001fff027819 */ /* 0x008fc80000011404 */
[----:B------:R-:W-:-:S04]  /*2c4e0*/  LEA.HI R2, R2, R4, RZ, 0x5 ;  /* 0x0000000402027211 */ /* 0x000fc800078f28ff */
[----:B------:R-:W-:Y:S02]  /*2c4f0*/  LOP3.LUT R0, R2, 0xffffffe0, RZ, 0xc0, !PT ;  /* 0xffffffe002007812 */ /* 0x000fe400078ec0ff */
[--C-:B------:R-:W-:Y:S02]  /*2c500*/  SHF.R.S32.HI R3, RZ, 0x5, R2.reuse ;  /* 0x00000005ff037819 */ /* 0x100fe40000011402 */
[----:B------:R-:W-:Y:S01]  /*2c510*/  SHF.R.S32.HI R2, RZ, 0x1f, R2 ;  /* 0x0000001fff027819 */ /* 0x000fe20000011402 */
[----:B------:R-:W-:-:S03]  /*2c520*/  IMAD.IADD R0, R4, 0x1, -R0 ;  /* 0x0000000104007824 */ /* 0x000fc600078e0a00 */
[----:B------:R-:W-:Y:S02]  /*2c530*/  LEA.HI R2, R2, R3, RZ, 0x2 ;  /* 0x0000000302027211 */ /* 0x000fe400078f10ff */
[----:B------:R-:W-:Y:S02]  /*2c540*/  SHF.R.S32.HI R4, RZ, 0x1f, R0 ;  /* 0x0000001fff047819 */ /* 0x000fe40000011400 */
[----:B------:R-:W-:Y:S02]  /*2c550*/  LOP3.LUT R2, R2, 0xffffffc, RZ, 0xc0, !PT ;  /* 0x0ffffffc02027812 */ /* 0x000fe400078ec0ff */
[----:B------:R-:W-:-:S03]  /*2c560*/  LEA.HI R0, R4, R0, RZ, 0x2 ;  /* 0x0000000004007211 */ /* 0x000fc600078f10ff */
[----:B------:R-:W-:Y:S01]  /*2c570*/  IMAD.IADD R2, R3, 0x1, -R2 ;  /* 0x0000000103027824 */ /* 0x000fe200078e0a02 */
[----:B------:R-:W-:-:S05]  /*2c580*/  SHF.R.S32.HI R0, RZ, 0x2, R0 ;  /* 0x00000002ff007819 */ /* 0x000fca0000011400 */
[----:B------:R-:W-:-:S05]  /*2c590*/  IMAD R0, R2, 0x10, R0 ;  /* 0x0000001002007824 */ /* 0x000fca00078e0200 */
[C---:B------:R-:W-:Y:S02]  /*2c5a0*/  IADD3 R3, R0.reuse, 0x8, RZ ;  /* 0x0000000800037810 */ /* 0x040fe40007ffe0ff */
[C---:B------:R-:W-:Y:S02]  /*2c5b0*/  IADD3 R2, R0.reuse, 0x40, RZ ;  /* 0x0000004000027810 */ /* 0x040fe40007ffe0ff */
[C---:B------:R-:W-:Y:S02]  /*2c5c0*/  IADD3 R4, R0.reuse, 0x48, RZ ;  /* 0x0000004800047810 */ /* 0x040fe40007ffe0ff */
[-C--:B----4-:R-:W-:Y:S02]  /*2c5d0*/  ISETP.GE.AND P6, PT, R0, R5.reuse, PT ;  /* 0x000000050000720c */ /* 0x090fe40003fc6270 */
[-C--:B------:R-:W-:Y:S02]  /*2c5e0*/  ISETP.GE.AND P5, PT, R3, R5.reuse, PT ;  /* 0x000000050300720c */ /* 0x080fe40003fa6270 */
[----:B------:R-:W-:-:S02]  /*2c5f0*/  ISETP.GE.AND P4, PT, R2, R5, PT ;  /* 0x000000050200720c */ /* 0x000fc40003f86270 */
[----:B------:R-:W-:-:S07]  /*2c600*/  ISETP.GE.AND P3, PT, R4, R5, PT ;  /* 0x000000050400720c */ /* 0x000fce0003f66270 */
[-C--:B------:R-:W-:Y:S02]  /*2c610*/  @!P6 IMAD R0, R0, R12.reuse, RZ ;  /* 0x0000000c0000e224 */ /* 0x080fe400078e02ff */
[-C--:B------:R-:W-:Y:S02]  /*2c620*/  @!P5 IMAD R3, R3, R12.reuse, RZ ;  /* 0x0000000c0303d224 */ /* 0x080fe400078e02ff */
[----:B------:R-:W-:Y:S01]  /*2c630*/  @!P4 IMAD R13, R2, R12, RZ ;  /* 0x0000000c020dc224 */ /* 0x000fe200078e02ff */
[----:B------:R-:W-:Y:S01]  /*2c640*/  @!P6 IADD3 R5, P0, R0, R6, RZ ;  /* 0x000000060005e210 */ /* 0x000fe20007f1e0ff */
[----:B------:R-:W-:-:S03]  /*2c650*/  @!P3 IMAD R2, R4, R12, RZ ;  /* 0x0000000c0402b224 */ /* 0x000fc600078e02ff */
[----:B------:R-:W-:Y:S02]  /*2c660*/  @!P6 LEA.HI.X.SX32 R9, R0, R7, 0x1, P0 ;  /* 0x000000070009e211 */ /* 0x000fe400000f0eff */
[----:B-----5:R-:W-:Y:S02]  /*2c670*/  @!P6 LEA R8, P0, R5, R10, 0x2 ;  /* 0x0000000a0508e211 */ /* 0x020fe400078010ff */
[-C--:B------:R-:W-:Y:S02]  /*2c680*/  @!P5 IADD3 R0, P2, R3, R6.reuse, RZ ;  /* 0x000000060300d210 */ /* 0x080fe40007f5e0ff */
[----:B------:R-:W-:Y:S02]  /*2c690*/  @!P6 LEA.HI.X R9, R5, R11, R9, 0x2, P0 ;  /* 0x0000000b0509e211 */ /* 0x000fe400000f1409 */
[-C--:B------:R-:W-:Y:S02]  /*2c6a0*/  @!P4 IADD3 R5, P1, R13, R6.reuse, RZ ;  /* 0x000000060d05c210 */ /* 0x080fe40007f3e0ff */
[----:B------:R-:W-:Y:S01]  /*2c6b0*/  @!P3 IADD3 R12, P0, R2, R6, RZ ;  /* 0x00000006020cb210 */ /* 0x000fe20007f1e0ff */
[----:B------:R3:W-:Y:S01]  /*2c6c0*/  @!P6 ST.E [R8.64], R24 ;  /* 0x000000180800e985 */ /* 0x0007e2000c101904 */
[----:B------:R-:W-:-:S02]  /*2c6d0*/  @!P5 LEA.HI.X.SX32 R3, R3, R7, 0x1, P2 ;  /* 0x000000070303d211 */ /* 0x000fc400010f0eff */
[-C--:B------:R-:W-:Y:S02]  /*2c6e0*/  @!P5 LEA R6, P2, R0, R10.reuse, 0x2 ;  /* 0x0000000a0006d211 */ /* 0x080fe400078410ff */
[-C--:B------:R-:W-:Y:S02]  /*2c6f0*/  @!P4 LEA.HI.X.SX32 R14, R13, R7.reuse, 0x1, P1 ;  /* 0x000000070d0ec211 */ /* 0x080fe400008f0eff */
[----:B------:R-:W-:Y:S02]  /*2c700*/  @!P3 LEA.HI.X.SX32 R13, R2, R7, 0x1, P0 ;  /* 0x00000007020db211 */ /* 0x000fe400000f0eff */
[-C--:B------:R-:W-:Y:S02]  /*2c710*/  @!P4 LEA R4, P1, R5, R10.reuse, 0x2 ;  /* 0x0000000a0504c211 */ /* 0x080fe400078210ff */
[----:B------:R-:W-:Y:S02]  /*2c720*/  @!P3 LEA R2, P0, R12, R10, 0x2 ;  /* 0x0000000a0c02b211 */ /* 0x000fe400078010ff */
[----:B------:R-:W-:-:S02]  /*2c730*/  @!P5 LEA.HI.X R7, R0, R11, R3, 0x2, P2 ;  /* 0x0000000b0007d211 */ /* 0x000fc400010f1403 */
[-C--:B------:R-:W-:Y:S02]  /*2c740*/  @!P4 LEA.HI.X R5, R5, R11.reuse, R14, 0x2, P1 ;  /* 0x0000000b0505c211 */ /* 0x080fe400008f140e */
[----:B------:R-:W-:Y:S01]  /*2c750*/  @!P3 LEA.HI.X R3, R12, R11, R13, 0x2, P0 ;  /* 0x0000000b0c03b211 */ /* 0x000fe200000f140d */
[----:B------:R3:W-:Y:S04]  /*2c760*/  @!P5 ST.E [R6.64], R25 ;  /* 0x000000190600d985 */ /* 0x0007e8000c101904 */
[----:B------:R3:W-:Y:S04]  /*2c770*/  @!P4 ST.E [R4.64], R15 ;  /* 0x0000000f0400c985 */ /* 0x0007e8000c101904 */
[----:B------:R3:W-:Y:S02]  /*2c780*/  @!P3 ST.E [R2.64], R22 ;  /* 0x000000160200b985 */ /* 0x0007e4000c101904 */
.L_x_524:
[----:B------:R-:W-:Y:S05]  /*2c790*/  BSYNC B0 ;  /* 0x0000000000007941 */ /* 0x000fea0003800000 */
.L_x_523:
[----:B---3--:R-:W-:Y:S01]  /*2c7a0*/  IMAD.U32 R2, RZ, RZ, UR6 ;  /* 0x00000006ff027e24 */ /* 0x008fe2000f8e00ff */
[----:B------:R-:W3:Y:S01]  /*2c7b0*/  LDL.LU R5, [R1+0x30c] ;  /* 0x00030c0001057983 */ /* 0x000ee20000300800 */
[----:B------:R-:W-:Y:S01]  /*2c7c0*/  IMAD.U32 R3, RZ, RZ, UR7 ;  /* 0x00000007ff037e24 */ /* 0x000fe2000f8e00ff */
[----:B------:R-:W-:-:S02]  /*2c7d0*/  ULDC.64 UR4, c[0x0][0x118] ;  /* 0x0000460000047ab9 */ /* 0x000fc40000000a00 */
[----:B----4-:R-:W4:Y:S04]  /*2c7e0*/  LDL.LU R7, [R1+0x2cc] ;  /* 0x0002cc0001077983 */ /* 0x010f280000300800 */
[----:B------:R2:W4:Y:S04]  /*2c7f0*/  LD.E R4, [R2.64+0xc0] ;  /* 0x0000c00402047980 */ /* 0x000528000c101900 */
[----:B------:R1:W5:Y:S04]  /*2c800*/  LDL.64 R12, [R1+0x300] ;  /* 0x00030000010c7983 */ /* 0x0003680000100a00 */
[----:B--2---:R-:W2:Y:S02]  /*2c810*/  S2R R2, SR_TID.X ;  /* 0x0000000000027919 */ /* 0x004ea40000002100 */
[----:B--2---:R-:W-:-:S04]  /*2c820*/  SHF.R.S32.HI R0, RZ, 0x1f, R2 ;  /* 0x0000001fff007819 */ /* 0x004fc80000011402 */
[----:B------:R-:W-:-:S04]  /*2c830*/  LEA.HI R0, R0, R2, RZ, 0x2 ;  /* 0x0000000200007211 */ /* 0x000fc800078f10ff */
[----:B------:R-:W-:-:S05]  /*2c840*/  LOP3.LUT R0, R0, 0xfffffffc, RZ, 0xc0, !PT ;  /* 0xfffffffc00007812 */ /* 0x000fca00078ec0ff */
[----:B------:R-:W-:-:S05]  /*2c850*/  IMAD.IADD R0, R2, 0x1, -R0 ;  /* 0x0000000102007824 */ /* 0x000fca00078e0a00 */
[----:B------:R-:W-:-:S04]  /*2c860*/  SHF.L.U32 R0, R0, 0x3, RZ ;  /* 0x0000000300007819 */ /* 0x000fc800000006ff */
[----:B------:R-:W-:Y:S01]  /*2c870*/  SHF.R.S32.HI R0, RZ, 0x1f, R0 ;  /* 0x0000001fff007819 */ /* 0x000fe20000011400 */
[----:B------:R-:W-:Y:S01]  /*2c880*/  BSSY B0, `(.L_x_525) ;  /* 0x0000015000007945 */ /* 0x000fe20003800000 */
[----:B---3-5:R-:W-:Y:S01]  /*2c890*/  IMAD R10, R40, -0x80, R5 ;  /* 0xffffff80280a7824 */ /* 0x028fe200078e0205 */
[C---:B----4-:R-:W-:Y:S02]  /*2c8a0*/  IADD3 R2, P0, R7.reuse, R23, RZ ;  /* 0x0000001707027210 */ /* 0x050fe40007f1e0ff */
[----:B------:R-:W-:-:S03]  /*2c8b0*/  ISETP.GE.AND P1, PT, R7, R4, PT ;  /* 0x000000040700720c */ /* 0x000fc60003f26270 */
[----:B------:R-:W-:Y:S01]  /*2c8c0*/  IMAD.X R3, R0, 0x1, R26, P0 ;  /* 0x0000000100037824 */ /* 0x000fe200000e061a */
[----:B------:R-:W-:Y:S01]  /*2c8d0*/  ISETP.GE.OR P0, PT, R50, R10, P1 ;  /* 0x0000000a3200720c */ /* 0x000fe20000f06670 */
[-C--:B------:R-:W-:Y:S01]  /*2c8e0*/  IMAD R0, R21, R27.reuse, RZ ;  /* 0x0000001b15007224 */ /* 0x080fe200078e02ff */
[----:B------:R-:W-:Y:S01]  /*2c8f0*/  SHF.R.S32.HI R5, RZ, 0x1f, R27 ;  /* 0x0000001fff057819 */ /* 0x000fe2000001141b */
[----:B------:R-:W-:-:S04]  /*2c900*/  IMAD.WIDE.U32 R8, R20, R27, R2 ;  /* 0x0000001b14087225 */ /* 0x000fc800078e0002 */
[----:B------:R-:W-:-:S05]  /*2c910*/  IMAD R0, R20, R5, R0 ;  /* 0x0000000514007224 */ /* 0x000fca00078e0200 */
[----:B------:R-:W-:Y:S01]  /*2c920*/  IADD3 R7, R9, R0, RZ ;  /* 0x0000000009077210 */ /* 0x000fe20007ffe0ff */
[----:B------:R-:W-:Y:S05]  /*2c930*/  @P0 BRA `(.L_x_526) ;  /* 0x0000009000000947 */ /* 0x000fea0003800000 */
[----:B-1----:R-:W-:Y:S01]  /*2c940*/  MOV R6, R8 ;  /* 0x0000000800067202 */ /* 0x002fe20000000f00 */
[----:B------:R-:W-:Y:S01]  /*2c950*/  IMAD R0, R13, R16, RZ ;  /* 0x000000100d007224 */ /* 0x000fe200078e02ff */
[----:B------:R-:W-:-:S03]  /*2c960*/  ULDC.64 UR4, c[0x0][0x118] ;  /* 0x0000460000047ab9 */ /* 0x000fc60000000a00 */
[----:B------:R-:W-:-:S04]  /*2c970*/  IMAD.WIDE.U32 R2, R12, R16, R6 ;  /* 0x000000100c027225 */ /* 0x000fc800078e0006 */
[----:B------:R-:W-:Y:S01]  /*2c980*/  IMAD R0, R12, R17, R0 ;  /* 0x000000110c007224 */ /* 0x000fe200078e0200 */
[----:B------:R-:W-:-:S04]  /*2c990*/  LEA R4, P0, R2, R18, 0x1 ;  /* 0x0000001202047211 */ /* 0x000fc800078008ff */
[----:B------:R-:W-:-:S04]  /*2c9a0*/  IADD3 R0, R3, R0, RZ ;  /* 0x0000000003007210 */ /* 0x000fc80007ffe0ff */
[----:B------:R-:W-:-:S05]  /*2c9b0*/  LEA.HI.X R5, R2, R19, R0, 0x1, P0 ;  /* 0x0000001302057211 */ /* 0x000fca00000f0c00 */
[----:B------:R1:W-:Y:S02]  /*2c9c0*/  ST.E.128 [R4.64], R28 ;  /* 0x0000001c04007985 */ /* 0x0003e4000c101d04 */
.L_x_526:
[----:B-1----:R-:W-:Y:S05]  /*2c9d0*/  BSYNC B0 ;  /* 0x0000000000007941 */ /* 0x002fea0003800000 */
.L_x_525:
[----:B------:R-:W-:Y:S01]  /*2c9e0*/  LEA.HI.SX32 R0, R48, 0x20, 0x1e ;  /* 0x0000002030007811 */ /* 0x000fe200078ff2ff */
[----:B------:R-:W-:Y:S03]  /*2c9f0*/  BSSY B0, `(.L_x_527) ;  /* 0x000000f000007945 */ /* 0x000fe60003800000 */
[----:B------:R-:W-:-:S13]  /*2ca00*/  ISETP.GE.OR P0, PT, R0, R10, P1 ;  /* 0x0000000a0000720c */ /* 0x000fda0000f06670 */
[----:B------:R-:W-:Y:S05]  /*2ca10*/  @P0 BRA `(.L_x_528) ;  /* 0x000000c000000947 */ /* 0x000fea0003800000 */
[----:B------:R-:W-:Y:S01]  /*2ca20*/  IADD3 R4, P0, R12, 0x20, RZ ;  /* 0x000000200c047810 */ /* 0x000fe20007f1e0ff */
[----:B------:R-:W-:Y:S01]  /*2ca30*/  IMAD.MOV.U32 R2, RZ, RZ, R8 ;  /* 0x000000ffff027224 */ /* 0x000fe200078e0008 */
[----:B------:R-:W-:Y:S01]  /*2ca40*/  MOV R3, R7 ;  /* 0x0000000700037202 */ /* 0x000fe20000000f00 */
[----:B------:R-:W-:Y:S02]  /*2ca50*/  ULDC.64 UR4, c[0x0][0x118] ;  /* 0x0000460000047ab9 */ /* 0x000fe40000000a00 */
[----:B------:R-:W-:Y:S02]  /*2ca60*/  IMAD.X R0, RZ, RZ, R13, P0 ;  /* 0x000000ffff007224 */ /* 0x000fe400000e060d */
[----:B------:R-:W-:-:S04]  /*2ca70*/  IMAD.WIDE.U32 R2, R16, R4, R2 ;  /* 0x0000000410027225 */ /* 0x000fc800078e0002 */
[----:B------:R-:W-:-:S04]  /*2ca80*/  IMAD R0, R0, R16, RZ ;  /* 0x0000001000007224 */ /* 0x000fc800078e02ff */
[----:B------:R-:W-:Y:S01]  /*2ca90*/  IMAD R0, R17, R4, R0 ;  /* 0x0000000411007224 */ /* 0x000fe200078e0200 */
[----:B------:R-:W-:-:S04]  /*2caa0*/  LEA R4, P0, R2, R18, 0x1 ;  /* 0x0000001202047211 */ /* 0x000fc800078008ff */
[----:B------:R-:W-:-:S04]  /*2cab0*/  IADD3 R0, R3, R0, RZ ;  /* 0x0000000003007210 */ /* 0x000fc80007ffe0ff */
[----:B------:R-:W-:-:S05]  /*2cac0*/  LEA.HI.X R5, R2, R19, R0, 0x1, P0 ;  /* 0x0000001302057211 */ /* 0x000fca00000f0c00 */
[----:B------:R1:W-:Y:S02]  /*2cad0*/  ST.E.128 [R4.64], R32 ;  /* 0x0000002004007985 */ /* 0x0003e4000c101d04 */
.L_x_528:
[----:B------:R-:W-:Y:S05]  /*2cae0*/  BSYNC B0 ;  /* 0x0000000000007941 */ /* 0x000fea0003800000 */
.L_x_527:
[----:B------:R-:W-:Y:S01]  /*2caf0*/  LEA.HI.SX32 R0, R48, 0x40, 0x1e ;  /* 0x0000004030007811 */ /* 0x000fe200078ff2ff */
[----:B------:R-:W-:Y:S03]  /*2cb00*/  BSSY B0, `(.L_x_529) ;  /* 0x000000f000007945 */ /* 0x000fe60003800000 */
[----:B------:R-:W-:-:S13]  /*2cb10*/  ISETP.GE.OR P0, PT, R0, R10, P1 ;  /* 0x0000000a0000720c */ /* 0x000fda0000f06670 */
[----:B------:R-:W-:Y:S05]  /*2cb20*/  @P0 BRA `(.L_x_530) ;  /* 0x000000c000000947 */ /* 0x000fea0003800000 */
[----:B-1----:R-:W-:Y:S01]  /*2cb30*/  IADD3 R4, P0, R12, 0x40, RZ ;  /* 0x000000400c047810 */ /* 0x002fe20007f1e0ff */
        /* <DEDUP_REMOVED lines=11> */
.L_x_530:
[----:B------:R-:W-:Y:S05]  /*2cbf0*/  BSYNC B0 ;  /* 0x0000000000007941 */ /* 0x000fea0003800000 */
.L_x_529:
[----:B------:R-:W-:Y:S01]  /*2cc00*/  LEA.HI.SX32 R0, R48, 0x60, 0x1e ;  /* 0x0000006030007811 */ /* 0x000fe200078ff2ff */
[----:B------:R-:W-:Y:S01]  /*2cc10*/  IMAD.MOV.U32 R3, RZ, RZ, 0x0 ;  /* 0x00000000ff037424 */ /* 0x000fe200078e00ff */
[----:B------:R-:W-:Y:S02]  /*2cc20*/  MOV R11, 0x70 ;  /* 0x00000070000b7802 */ /* 0x000fe40000000f00 */
[----:B------:R-:W-:-:S03]  /*2cc30*/  ISETP.GE.OR P1, PT, R0, R10, P1 ;  /* 0x0000000a0000720c */ /* 0x000fc60000f26670 */
[----:B------:R-:W-:-:S10]  /*2cc40*/  IMAD.MOV.U32 R2, RZ, RZ, R11 ;  /* 0x000000ffff027224 */ /* 0x000fd400078e000b */
[----:B------:R-:W-:Y:S05]  /*2cc50*/  @P1 RET.REL.NODEC R2 `(_ZN5flash16flash_fwd_kernelI23Flash_fwd_kernel_traitsILi32ELi128ELi128ELi4ELb0ELb0EN7cutlass6half_tE19Flash_kernel_traitsILi32ELi128ELi128ELi4ES3_EELb1ELb1ELb0ELb1ELb0ELb0ELb0ELb1EEEvNS_16Flash_fwd_paramsE) ;  /* 0xfffd33a002001950 */ /* 0x000fea0003c3ffff */
[----:B------:R-:W-:Y:S01]  /*2cc60*/  IADD3 R6, P0, R12, 0x60, RZ ;  /* 0x000000600c067810 */ /* 0x000fe20007f1e0ff */
[----:B------:R-:W-:Y:S01]  /*2cc70*/  IMAD.MOV.U32 R2, RZ, RZ, R8 ;  /* 0x000000ffff027224 */ /* 0x000fe200078e0008 */
[----:B------:R-:W-:Y:S01]  /*2cc80*/  MOV R3, R7 ;  /* 0x0000000700037202 */ /* 0x000fe20000000f00 */
[----:B------:R-:W-:Y:S02]  /*2cc90*/  ULDC.64 UR4, c[0x0][0x118] ;  /* 0x0000460000047ab9 */ /* 0x000fe40000000a00 */
[----:B------:R-:W-:Y:S02]  /*2cca0*/  IMAD.X R0, RZ, RZ, R13, P0 ;  /* 0x000000ffff007224 */ /* 0x000fe400000e060d */
[----:B-1----:R-:W-:-:S04]  /*2ccb0*/  IMAD.WIDE.U32 R4, R16, R6, R2 ;  /* 0x0000000610047225 */ /* 0x002fc800078e0002 */
[----:B------:R-:W-:Y:S01]  /*2ccc0*/  IMAD R0, R0, R16, RZ ;  /* 0x0000001000007224 */ /* 0x000fe200078e02ff */
[----:B------:R-:W-:-:S03]  /*2ccd0*/  LEA R2, P0, R4, R18, 0x1 ;  /* 0x0000001204027211 */ /* 0x000fc600078008ff */
[----:B------:R-:W-:-:S04]  /*2cce0*/  IMAD R0, R17, R6, R0 ;  /* 0x0000000611007224 */ /* 0x000fc800078e0200 */
[----:B------:R-:W-:-:S05]  /*2ccf0*/  IMAD.IADD R0, R5, 0x1, R0 ;  /* 0x0000000105007824 */ /* 0x000fca00078e0200 */
[----:B------:R-:W-:-:S05]  /*2cd00*/  LEA.HI.X R3, R4, R19, R0, 0x1, P0 ;  /* 0x0000001304037211 */ /* 0x000fca00000f0c00 */
[----:B------:R1:W-:Y:S02]  /*2cd10*/  ST.E.128 [R2.64], R192 ;  /* 0x000000c002007985 */ /* 0x0003e4000c101d04 */
[----:B-1----:R-:W-:Y:S02]  /*2cd20*/  MOV R2, R11 ;  /* 0x0000000b00027202 */ /* 0x002fe40000000f00 */
[----:B------:R-:W-:-:S04]  /*2cd30*/  MOV R3, 0x0 ;  /* 0x0000000000037802 */ /* 0x000fc80000000f00 */
[----:B------:R-:W-:Y:S05]  /*2cd40*/  RET.REL.NODEC R2 `(_ZN5flash16flash_fwd_kernelI23Flash_fwd_kernel_traitsILi32ELi128ELi128ELi4ELb0ELb0EN7cutlass6half_tE19Flash_kernel_traitsILi32ELi128ELi128ELi4ES3_EELb1ELb1ELb0ELb1ELb0ELb0ELb0ELb1EEEvNS_16Flash_fwd_paramsE) ;  /* 0xfffd32b002007950 */ /* 0x000fea0003c3ffff */
.L_x_476:
[----:B------:R-:W3:Y:S01]  /*2cd50*/  LDL R11, [R1+0x2fc] ;  /* 0x0002fc00010b7983 */ /* 0x000ee20000100800 */
[----:B------:R-:W-:Y:S01]  /*2cd60*/  MOV R8, UR6 ;  /* 0x0000000600087c02 */ /* 0x000fe20008000f00 */
[----:B------:R-:W-:Y:S01]  /*2cd70*/  IMAD.U32 R9, RZ, RZ, UR7 ;  /* 0x00000007ff097e24 */ /* 0x000fe2000f8e00ff */
[----:B------:R-:W-:Y:S01]  /*2cd80*/  ULDC.64 UR4, c[0x0][0x118] ;  /* 0x0000460000047ab9 */ /* 0x000fe20000000a00 */
[----:B------:R-:W-:Y:S01]  /*2cd90*/  IMAD.U32 R2, RZ, RZ, UR6 ;  /* 0x00000006ff027e24 */ /* 0x000fe2000f8e00ff */
[----:B------:R-:W-:Y:S01]  /*2cda0*/  MOV R6, UR6 ;  /* 0x0000000600067c02 */ /* 0x000fe20008000f00 */
[----:B------:R-:W-:Y:S01]  /*2cdb0*/  IMAD.U32 R3, RZ, RZ, UR7 ;  /* 0x00000007ff037e24 */ /* 0x000fe2000f8e00ff */
[----:B------:R-:W4:Y:S01]  /*2cdc0*/  LD.E.U16 R0, [R8.64+0x1c8] ;  /* 0x0001c80408007980 */ /* 0x000f22000c101500 */
[----:B------:R-:W-:-:S03]  /*2cdd0*/  IMAD.U32 R7, RZ, RZ, UR7 ;  /* 0x00000007ff077e24 */ /* 0x000fc6000f8e00ff */
[----:B------:R-:W1:Y:S04]  /*2cde0*/  S2R R22, SR_CTAID.Y ;  /* 0x0000000000167919 */ /* 0x000e680000002600 */
[----:B------:R1:W5:Y:S04]  /*2cdf0*/  LD.E.64 R16, [R8.64+0x70] ;  /* 0x0000700408107980 */ /* 0x000368000c101b00 */
[----:B------:R2:W5:Y:S01]  /*2ce00*/  LD.E.64 R12, [R6.64+0x90] ;  /* 0x00009004060c7980 */ /* 0x000562000c101b00 */
[----:B---3--:R-:W-:-:S13]  /*2ce10*/  ISETP.NE.AND P0, PT, R11, -0x1, PT ;  /* 0xffffffff0b00780c */ /* 0x008fda0003f05270 */
[----:B------:R3:W2:Y:S04]  /*2ce20*/  @!P0 LD.E.64 R4, [R2.64+0x80] ;  /* 0x0000800402048980 */ /* 0x0006a8000c101b00 */
[----:B---3--:R-:W3:Y:S01]  /*2ce30*/  LD.E.64 R2, [R6.64+0x88] ;  /* 0x0000880406027980 */ /* 0x008ee2000c101b00 */
[C---:B----4-:R-:W-:Y:S02]  /*2ce40*/  PRMT R10, R0.reuse, 0x7770, RZ ;  /* 0x00007770000a7816 */ /* 0x050fe400000000ff */
[----:B------:R-:W-:Y:S02]  /*2ce50*/  PRMT R0, R0, 0x7771, RZ ;  /* 0x0000777100007816 */ /* 0x000fe400000000ff */
[----:B------:R-:W-:-:S04]  /*2ce60*/  ISETP.NE.AND P1, PT, R10, RZ, PT ;  /* 0x000000ff0a00720c */ /* 0x000fc80003f25270 */
[----:B------:R-:W-:Y:S02]  /*2ce70*/  ISETP.NE.OR P3, PT, R0, RZ, !P1 ;  /* 0x000000ff0000720c */ /* 0x000fe40004f65670 */
[----:B-1----:R-:W-:Y:S01]  /*2ce80*/  @!P0 SHF.R.S32.HI R9, RZ, 0x1f, R22 ;  /* 0x0000001fff098819 */ /* 0x002fe20000011416 */
[----:B------:R-:W-:Y:S01]  /*2ce90*/  BSSY B1, `(.L_x_531) ;  /* 0x000001b000017945 */ /* 0x000fe20003800000 */
[----:B------:R-:W-:Y:S01]  /*2cea0*/  PLOP3.LUT P2, PT, PT, PT, PT, 0x8, 0x0 ;  /* 0x000000000000781c */ /* 0x000fe20003f4e170 */
[----:B--2---:R-:W-:-:S04]  /*2ceb0*/  @!P0 IMAD R8, R5, R22, RZ ;  /* 0x0000001605088224 */ /* 0x004fc800078e02ff */
[----:B------:R-:W-:Y:S02]  /*2cec0*/  @!P0 IMAD R8, R4, R9, R8 ;  /* 0x0000000904088224 */ /* 0x000fe400078e0208 */
[-C--:B---3--:R-:W-:Y:S02]  /*2ced0*/  @P0 IMAD R5, R3, R11.reuse, RZ ;  /* 0x0000000b03050224 */ /* 0x088fe400078e02ff */
[----:B------:R-:W-:-:S05]  /*2cee0*/  @P0 IMAD.WIDE.U32 R6, R2, R11, RZ ;  /* 0x0000000b02060225 */ /* 0x000fca00078e00ff */
[----:B------:R-:W-:Y:S01]  /*2cef0*/  @P0 IADD3 R15, R7, R5, RZ ;  /* 0x00000005070f0210 */ /* 0x000fe20007ffe0ff */
[----:B------:R-:W-:-:S04]  /*2cf00*/  @!P0 IMAD.WIDE.U32 R4, R4, R22, RZ ;  /* 0x0000001604048225 */ /* 0x000fc800078e00ff */
[----:B------:R-:W-:Y:S01]  /*2cf10*/  @P0 IMAD.MOV.U32 R14, RZ, RZ, R6 ;  /* 0x000000ffff0e0224 */ /* 0x000fe200078e0006 */
[----:B------:R-:W-:Y:S01]  /*2cf20*/  @!P0 IADD3 R15, R5, R8, RZ ;  /* 0x00000008050f8210 */ /* 0x000fe20007ffe0ff */
[----:B------:R-:W-:Y:S01]  /*2cf30*/  @!P0 IMAD.MOV.U32 R14, RZ, RZ, R4 ;  /* 0x000000ffff0e8224 */ /* 0x000fe200078e0004 */
[----:B------:R-:W-:Y:S01]  /*2cf40*/  CS2R R8, SRZ ;  /* 0x0000000000087805 */ /* 0x000fe2000001ff00 */
[----:B------:R-:W-:Y:S05]  /*2cf50*/  @P3 BRA `(.L_x_532) ;  /* 0x000000e000003947 */ /* 0x000fea0003800000 */
[----:B------:R-:W-:Y:S01]  /*2cf60*/  ISETP.NE.AND P0, PT, R11, -0x1, PT ;  /* 0xffffffff0b00780c */ /* 0x000fe20003f05270 */
        /* <DEDUP_REMOVED lines=8> */
.L_x_534:
[----:B------:R-:W-:Y:S05]  /*2cff0*/  BSYNC B0 ;  /* 0x0000000000007941 */ /* 0x000fea0003800000 */
.L_x_533:
[----:B------:R-:W-:Y:S01]  /*2d000*/  PLOP3.LUT P2, PT, PT, PT, PT, 0x80, 0x0 ;  /* 0x000000000000781c */ /* 0x000fe20003f4f070 */
[--C-:B------:R-:W-:Y:S01]  /*2d010*/  IMAD.MOV.U32 R8, RZ, RZ, R11.reuse ;  /* 0x000000ffff087224 */ /* 0x100fe200078e000b */
[----:B------:R-:W-:Y:S02]  /*2d020*/  SHF.R.S32.HI R9, RZ, 0x1f, R11 ;  /* 0x0000001fff097819 */ /* 0x000fe4000001140b */
[----:B------:R-:W-:-:S04]  /*2d030*/  PRMT R0, RZ, 0x7610, R0 ;  /* 0x00007610ff007816 */ /* 0x000fc80000000000 */
.L_x_532:
[----:B------:R-:W-:Y:S05]  /*2d040*/  BSYNC B1 ;  /* 0x0000000000017941 */ /* 0x000fea0003800000 */
.L_x_531:
[----:B------:R-:W-:Y:S01]  /*2d050*/  LOP3.LUT P0, RZ, R0, 0xff, RZ, 0xc0, !PT ;  /* 0x000000ff00ff7812 */ /* 0x000fe2000780c0ff */
[----:B------:R-:W-:Y:S01]  /*2d060*/  ULDC.64 UR4, c[0x0][0x118] ;  /* 0x0000460000047ab9 */ /* 0x000fe20000000a00 */
[----:B------:R-:W-:Y:S02]  /*2d070*/  MOV R4, UR6 ;  /* 0x0000000600047c02 */ /* 0x000fe40008000f00 */
[----:B------:R-:W-:Y:S01]  /*2d080*/  MOV R5, UR7 ;  /* 0x0000000700057c02 */ /* 0x000fe20008000f00 */
[----:B------:R-:W-:Y:S04]  /*2d090*/  BSSY B0, `(.L_x_535) ;  /* 0x0000010000007945 */ /* 0x000fe80003800000 */
[----:B------:R2:W5:Y:S04]  /*2d0a0*/  LD.E.64 R18, [R4.64+0xa0] ;  /* 0x0000a00404127980 */ /* 0x000568000c101b00 */
[----:B------:R-:W3:Y:S01]  /*2d0b0*/  @P0 LD.E.64 R20, [R4.64+0xb0] ;  /* 0x0000b00404140980 */ /* 0x000ee2000c101b00 */
[----:B------:R-:W-:Y:S01]  /*2d0c0*/  @P0 MOV R0, 0x1 ;  /* 0x0000000100000802 */ /* 0x000fe20000000f00 */
[----:B-1-3--:R-:W-:Y:S01]  /*2d0d0*/  @P0 IMAD R11, R21, R20, RZ ;  /* 0x00000014150b0224 */ /* 0x00afe200078e02ff */
[----:B------:R-:W-:Y:S05]  /*2d0e0*/  @P0 BRA `(.L_x_536) ;  /* 0x000000a000000947 */ /* 0x000fea0003800000 */
[----:B--2---:R-:W-:Y:S01]  /*2d0f0*/  MOV R4, UR6 ;  /* 0x0000000600047c02 */ /* 0x004fe20008000f00 */
        /* <DEDUP_REMOVED lines=9> */
.L_x_536:
[----:B--2---:R-:W-:Y:S05]  /*2d190*/  BSYNC B0 ;  /* 0x0000000000007941 */ /* 0x004fea0003800000 */
.L_x_535:
[----:B------:R-:W2:Y:S01]  /*2d1a0*/  LDL.LU R7, [R1+0x30c] ;  /* 0x00030c0001077983 */ /* 0x000ea20000300800 */
[----:B------:R-:W-:Y:S01]  /*2d1b0*/  IMAD.U32 R4, RZ, RZ, UR6 ;  /* 0x00000006ff047e24 */ /* 0x000fe2000f8e00ff */
[----:B------:R-:W-:Y:S01]  /*2d1c0*/  ULDC.64 UR4, c[0x0][0x118] ;  /* 0x0000460000047ab9 */ /* 0x000fe20000000a00 */
[----:B------:R-:W-:-:S05]  /*2d1d0*/  IMAD.U32 R5, RZ, RZ, UR7 ;  /* 0x00000007ff057e24 */ /* 0x000fca000f8e00ff */
[----:B------:R1:W3:Y:S01]  /*2d1e0*/  LD.E R21, [R4.64+0xc0] ;  /* 0x0000c00404157980 */ /* 0x0002e2000c101900 */
[----:B------:R-:W-:Y:S01]  /*2d1f0*/  LEA.HI R6, R40, R43, RZ, 0x2 ;  /* 0x0000002b28067211 */ /* 0x000fe200078f10ff */
[----:B------:R-:W-:Y:S01]  /*2d200*/  IMAD R0, R22, R0, RZ ;  /* 0x0000000016007224 */ /* 0x000fe200078e02ff */
[----:B------:R-:W-:Y:S01]  /*2d210*/  BSSY B0, `(.L_x_537) ;  /* 0x0000024000007945 */ /* 0x000fe20003800000 */
[----:B------:R-:W4:Y:S01]  /*2d220*/  S2R R26, SR_CTAID.Z ;  /* 0x00000000001a7919 */ /* 0x000f220000002700 */
[----:B------:R-:W-:Y:S02]  /*2d230*/  LOP3.LUT R23, R6, 0xfffffffc, RZ, 0xc0, !PT ;  /* 0xfffffffc06177812 */ /* 0x000fe400078ec0ff */
[----:B------:R-:W-:Y:S01]  /*2d240*/  SHF.R.S32.HI R6, RZ, 0x2, R6 ;  /* 0x00000002ff067819 */ /* 0x000fe20000011406 */
[----:B------:R-:W2:Y:S01]  /*2d250*/  S2R R24, SR_CTAID.X ;  /* 0x0000000000187919 */ /* 0x000ea20000002500 */
[----:B------:R-:W-:Y:S01]  /*2d260*/  SEL R0, R0, RZ, !P2 ;  /* 0x000000ff00007207 */ /* 0x000fe20005000000 */
[----:B------:R-:W-:-:S04]  /*2d270*/  IMAD.IADD R23, R43, 0x1, -R23 ;  /* 0x000000012b177824 */ /* 0x000fc800078e0a17 */
[----:B------:R-:W-:-:S05]  /*2d280*/  IMAD.SHL.U32 R25, R23, 0x8, RZ ;  /* 0x0000000817197824 */ /* 0x000fca00078e00ff */
[C---:B------:R-:W-:Y:S01]  /*2d290*/  IADD3 R10, P0, R25.reuse, R14, RZ ;  /* 0x0000000e190a7210 */ /* 0x040fe20007f1e0ff */
[----:B-1----:R-:W-:Y:S02]  /*2d2a0*/  IMAD R4, R44, R20, RZ ;  /* 0x000000142c047224 */ /* 0x002fe400078e02ff */
[----:B----4-:R-:W-:Y:S01]  /*2d2b0*/  IMAD R0, R26, R11, R0 ;  /* 0x0000000b1a007224 */ /* 0x010fe200078e0200 */
[----:B------:R-:W-:Y:S01]  /*2d2c0*/  LEA.HI.X.SX32 R11, R25, R15, 0x1, P0 ;  /* 0x0000000f190b7211 */ /* 0x000fe200000f0eff */
[----:B-----5:R-:W-:-:S03]  /*2d2d0*/  IMAD R5, R13, R26, RZ ;  /* 0x0000001a0d057224 */ /* 0x020fc600078e02ff */
[----:B------:R-:W-:Y:S01]  /*2d2e0*/  IADD3 R27, P1, P0, R4, R8, R0 ;  /* 0x00000008041b7210 */ /* 0x000fe2000783e000 */
[----:B------:R-:W-:Y:S01]  /*2d2f0*/  IMAD.WIDE.U32 R10, R26, R12, R10 ;  /* 0x0000000c1a0a7225 */ /* 0x000fe200078e000a */
[----:B------:R-:W-:-:S03]  /*2d300*/  SHF.R.S32.HI R0, RZ, 0x1f, R0 ;  /* 0x0000001fff007819 */ /* 0x000fc60000011400 */
[----:B--2---:R-:W-:Y:S01]  /*2d310*/  IMAD.IADD R22, R7, 0x1, -R44 ;  /* 0x0000000107167824 */ /* 0x004fe200078e0a2c */
[----:B------:R-:W-:-:S04]  /*2d320*/  SHF.R.S32.HI R7, RZ, 0x1f, R26 ;  /* 0x0000001fff077819 */ /* 0x000fc8000001141a */
[----:B------:R-:W-:Y:S01]  /*2d330*/  ISETP.GE.AND P6, PT, R6, R22, PT ;  /* 0x000000160600720c */ /* 0x000fe20003fc6270 */
[----:B------:R-:W-:Y:S01]  /*2d340*/  IMAD R13, R12, R7, R5 ;  /* 0x000000070c0d7224 */ /* 0x000fe200078e0205 */
[----:B------:R-:W-:Y:S02]  /*2d350*/  SHF.R.S32.HI R5, RZ, 0x1f, R4 ;  /* 0x0000001fff057819 */ /* 0x000fe40000011404 */
[----:B---3--:R-:W-:Y:S02]  /*2d360*/  ISETP.GE.OR P2, PT, R25, R21, P6 ;  /* 0x000000151900720c */ /* 0x008fe40003746670 */
[----:B------:R-:W-:Y:S02]  /*2d370*/  SHF.R.S32.HI R7, RZ, 0x1f, R6 ;  /* 0x0000001fff077819 */ /* 0x000fe40000011406 */
[----:B------:R-:W-:Y:S01]  /*2d380*/  IADD3.X R26, R5, R9, R0, P1, P0 ;  /* 0x00000009051a7210 */ /* 0x000fe20000fe0400 */
[----:B------:R-:W-:Y:S02]  /*2d390*/  IMAD.IADD R9, R11, 0x1, R13 ;  /* 0x000000010b097824 */ /* 0x000fe400078e020d */
[----:B------:R-:W-:-:S06]  /*2d3a0*/  IMAD.WIDE R4, R24, 0x80, R6 ;  /* 0x0000008018047825 */ /* 0x000fcc00078e0206 */
[----:B------:R-:W-:Y:S05]  /*2d3b0*/  @P2 BRA `(.L_x_538) ;  /* 0x0000009000002947 */ /* 0x000fea0003800000 */
[----:B------:R-:W-:Y:S01]  /*2d3c0*/  MOV R8, R10 ;  /* 0x0000000a00087202 */ /* 0x000fe20000000f00 */
[----:B------:R-:W-:Y:S01]  /*2d3d0*/  IMAD R0, R5, R2, RZ ;  /* 0x0000000205007224 */ /* 0x000fe200078e02ff */
[----:B------:R-:W-:-:S03]  /*2d3e0*/  ULDC.64 UR4, c[0x0][0x118] ;  /* 0x0000460000047ab9 */ /* 0x000fc60000000a00 */
[----:B------:R-:W-:-:S04]  /*2d3f0*/  IMAD.WIDE.U32 R12, R4, R2, R8 ;  /* 0x00000002040c7225 */ /* 0x000fc800078e0008 */
[----:B------:R-:W-:Y:S01]  /*2d400*/  IMAD R0, R4, R3, R0 ;  /* 0x0000000304007224 */ /* 0x000fe200078e0200 */
[----:B------:R-:W-:-:S04]  /*2d410*/  LEA R14, P0, R12, R16, 0x1 ;  /* 0x000000100c0e7211 */ /* 0x000fc800078008ff */
[----:B------:R-:W-:-:S04]  /*2d420*/  IADD3 R0, R13, R0, RZ ;  /* 0x000000000d007210 */ /* 0x000fc80007ffe0ff */
[----:B------:R-:W-:-:S05]  /*2d430*/  LEA.HI.X R15, R12, R17, R0, 0x1, P0 ;  /* 0x000000110c0f7211 */ /* 0x000fca00000f0c00 */
[----:B------:R1:W-:Y:S02]  /*2d440*/  ST.E.128 [R14.64], RZ ;  /* 0x000000ff0e007985 */ /* 0x0003e4000c101d04 */
.L_x_538:
[----:B------:R-:W-:Y:S05]  /*2d450*/  BSYNC B0 ;  /* 0x0000000000007941 */ /* 0x000fea0003800000 */
.L_x_537:
[----:B------:R-:W-:Y:S01]  /*2d460*/  IADD3 R28, R6, 0x20, RZ ;  /* 0x00000020061c7810 */ /* 0x000fe20007ffe0ff */
[----:B------:R-:W-:Y:S03]  /*2d470*/  BSSY B0, `(.L_x_539) ;  /* 0x0000010000007945 */ /* 0x000fe60003800000 */
[----:B------:R-:W-:-:S04]  /*2d480*/  ISETP.GE.AND P5, PT, R28, R22, PT ;  /* 0x000000161c00720c */ /* 0x000fc80003fa6270 */
[----:B------:R-:W-:-:S13]  /*2d490*/  ISETP.GE.OR P0, PT, R25, R21, P5 ;  /* 0x000000151900720c */ /* 0x000fda0002f06670 */
[----:B------:R-:W-:Y:S05]  /*2d4a0*/  @P0 BRA `(.L_x_540) ;  /* 0x000000c000000947 */ /* 0x000fea0003800000 */
[----:B------:R-:W-:Y:S01]  /*2d4b0*/  IADD3 R0, P0, R4, 0x20, RZ ;  /* 0x0000002004007810 */ /* 0x000fe20007f1e0ff */
[----:B------:R-:W-:Y:S01]  /*2d4c0*/  ULDC.64 UR4, c[0x0][0x118] ;  /* 0x0000460000047ab9 */ /* 0x000fe20000000a00 */
[----:B------:R-:W-:-:S03]  /*2d4d0*/  MOV R13, R9 ;  /* 0x00000009000d7202 */ /* 0x000fc60000000f00 */
[----:B------:R-:W-:-:S04]  /*2d4e0*/  IMAD.X R12, RZ, RZ, R5, P0 ;  /* 0x000000ffff0c7224 */ /* 0x000fc800000e0605 */
[----:B-1----:R-:W-:Y:S02]  /*2d4f0*/  IMAD R14, R12, R2, RZ ;  /* 0x000000020c0e7224 */ /* 0x002fe400078e02ff */
[----:B------:R-:W-:-:S04]  /*2d500*/  IMAD.MOV.U32 R12, RZ, RZ, R10 ;  /* 0x000000ffff0c7224 */ /* 0x000fc800078e000a */
[----:B------:R-:W-:-:S04]  /*2d510*/  IMAD.WIDE.U32 R12, R2, R0, R12 ;  /* 0x00000000020c7225 */ /* 0x000fc800078e000c */
[----:B------:R-:W-:Y:S01]  /*2d520*/  IMAD R0, R3, R0, R14 ;  /* 0x0000000003007224 */ /* 0x000fe200078e020e */
[----:B------:R-:W-:-:S04]  /*2d530*/  LEA R14, P0, R12, R16, 0x1 ;  /* 0x000000100c0e7211 */ /* 0x000fc800078008ff */
[----:B------:R-:W-:-:S04]  /*2d540*/  IADD3 R0, R13, R0, RZ ;  /* 0x000000000d007210 */ /* 0x000fc80007ffe0ff */
[----:B------:R-:W-:-:S05]  /*2d550*/  LEA.HI.X R15, R12, R17, R0, 0x1, P0 ;  /* 0x000000110c0f7211 */ /* 0x000fca00000f0c00 */
[----:B------:R1:W-:Y:S02]  /*2d560*/  ST.E.128 [R14.64], RZ ;  /* 0x000000ff0e007985 */ /* 0x0003e4000c101d04 */
.L_x_540:
[----:B------:R-:W-:Y:S05]  /*2d570*/  BSYNC B0 ;  /* 0x0000000000007941 */ /* 0x000fea0003800000 */
.L_x_539:
        /* <DEDUP_REMOVED lines=17> */
.L_x_542:
[----:B------:R-:W-:Y:S05]  /*2d690*/  BSYNC B0 ;  /* 0x0000000000007941 */ /* 0x000fea0003800000 */
.L_x_541:
[----:B------:R-:W-:Y:S01]  /*2d6a0*/  IADD3 R12, R6, 0x60, RZ ;  /* 0x00000060060c7810 */ /* 0x000fe20007ffe0ff */
[----:B------:R-:W-:Y:S03]  /*2d6b0*/  BSSY B0, `(.L_x_543) ;  /* 0x0000010000007945 */ /* 0x000fe60003800000 */
[----:B------:R-:W-:-:S04]  /*2d6c0*/  ISETP.GE.AND P0, PT, R12, R22, PT ;  /* 0x000000160c00720c */ /* 0x000fc80003f06270 */
[----:B------:R-:W-:-:S13]  /*2d6d0*/  ISETP.GE.OR P1, PT, R25, R21, P0 ;  /* 0x000000151900720c */ /* 0x000fda0000726670 */
[----:B------:R-:W-:Y:S05]  /*2d6e0*/  @P1 BRA `(.L_x_544) ;  /* 0x000000c000001947 */ /* 0x000fea0003800000 */
[----:B------:R-:W-:Y:S01]  /*2d6f0*/  IADD3 R0, P1, R4, 0x60, RZ ;  /* 0x0000006004007810 */ /* 0x000fe20007f3e0ff */
[----:B------:R-:W-:-:S04]  /*2d700*/  ULDC.64 UR4, c[0x0][0x118] ;  /* 0x0000460000047ab9 */ /* 0x000fc80000000a00 */
[----:B------:R-:W-:Y:S01]  /*2d710*/  IMAD.X R4, RZ, RZ, R5, P1 ;  /* 0x000000ffff047224 */ /* 0x000fe200008e0605 */
[----:B------:R-:W-:-:S03]  /*2d720*/  MOV R5, R9 ;  /* 0x0000000900057202 */ /* 0x000fc60000000f00 */
[----:B------:R-:W-:Y:S02]  /*2d730*/  IMAD R8, R4, R2, RZ ;  /* 0x0000000204087224 */ /* 0x000fe400078e02ff */
[----:B------:R-:W-:Y:S02]  /*2d740*/  IMAD.MOV.U32 R4, RZ, RZ, R10 ;  /* 0x000000ffff047224 */ /* 0x000fe400078e000a */
[-C--:B------:R-:W-:Y:S02]  /*2d750*/  IMAD R3, R3, R0.reuse, R8 ;  /* 0x0000000003037224 */ /* 0x080fe400078e0208 */
[----:B------:R-:W-:-:S05]  /*2d760*/  IMAD.WIDE.U32 R4, R2, R0, R4 ;  /* 0x0000000002047225 */ /* 0x000fca00078e0004 */
[----:B------:R-:W-:Y:S02]  /*2d770*/  LEA R2, P1, R4, R16, 0x1 ;  /* 0x0000001004027211 */ /* 0x000fe400078208ff */
[----:B------:R-:W-:-:S04]  /*2d780*/  IADD3 R3, R5, R3, RZ ;  /* 0x0000000305037210 */ /* 0x000fc80007ffe0ff */
[----:B------:R-:W-:-:S05]  /*2d790*/  LEA.HI.X R3, R4, R17, R3, 0x1, P1 ;  /* 0x0000001104037211 */ /* 0x000fca00008f0c03 */
[----:B------:R2:W-:Y:S02]  /*2d7a0*/  ST.E.128 [R2.64], RZ ;  /* 0x000000ff02007985 */ /* 0x0005e4000c101d04 */
.L_x_544:
[----:B------:R-:W-:Y:S05]  /*2d7b0*/  BSYNC B0 ;  /* 0x0000000000007941 */ /* 0x000fea0003800000 */
.L_x_543:
[C---:B------:R-:W-:Y:S01]  /*2d7c0*/  ISETP.NE.OR P6, PT, R23.reuse, RZ, P6 ;  /* 0x000000ff1700720c */ /* 0x040fe200037c5670 */
[----:B------:R-:W-:Y:S01]  /*2d7d0*/  ULDC.64 UR4, c[0x0][0x118] ;  /* 0x0000460000047ab9 */ /* 0x000fe20000000a00 */
[C---:B------:R-:W-:Y:S02]  /*2d7e0*/  ISETP.NE.OR P5, PT, R23.reuse, RZ, P5 ;  /* 0x000000ff1700720c */ /* 0x040fe40002fa5670 */
[C---:B------:R-:W-:Y:S02]  /*2d7f0*/  ISETP.NE.OR P4, PT, R23.reuse, RZ, P4 ;  /* 0x000000ff1700720c */ /* 0x040fe40002785670 */
[----:B------:R-:W-:Y:S02]  /*2d800*/  ISETP.NE.OR P0, PT, R23, RZ, P0 ;  /* 0x000000ff1700720c */ /* 0x000fe40000705670 */
[----:B------:R-:W-:-:S05]  /*2d810*/  MOV R10, 0x70 ;  /* 0x00000070000a7802 */ /* 0x000fca0000000f00 */
[-C--:B------:R-:W-:Y:S02]  /*2d820*/  @!P6 IMAD R0, R6, R20.reuse, RZ ;  /* 0x000000140600e224 */ /* 0x080fe400078e02ff */
[-C--:B------:R-:W-:Y:S02]  /*2d830*/  @!P5 IMAD R4, R28, R20.reuse, RZ ;  /* 0x000000141c04d224 */ /* 0x080fe400078e02ff */
[----:B--2---:R-:W-:Y:S01]  /*2d840*/  @!P4 IMAD R3, R24, R20, RZ ;  /* 0x000000141803c224 */ /* 0x004fe200078e02ff */
[-C--:B------:R-:W-:Y:S02]  /*2d850*/  @!P6 IADD3 R2, P3, R0, R27.reuse, RZ ;  /* 0x0000001b0002e210 */ /* 0x080fe40007f7e0ff */
[-C--:B------:R-:W-:Y:S02]  /*2d860*/  @!P5 IADD3 R5, P2, R4, R27.reuse, RZ ;  /* 0x0000001b0405d210 */ /* 0x080fe40007f5e0ff */
[----:B------:R-:W-:Y:S02]  /*2d870*/  @!P6 LEA.HI.X.SX32 R0, R0, R26, 0x1, P3 ;  /* 0x0000001a0000e211 */ /* 0x000fe400018f0eff */
[----:B------:R-:W-:-:S02]  /*2d880*/  @!P4 IADD3 R8, P1, R3, R27, RZ ;  /* 0x0000001b0308c210 */ /* 0x000fc40007f3e0ff */
[----:B------:R-:W-:Y:S02]  /*2d890*/  @!P6 LEA R6, P3, R2, R18, 0x2 ;  /* 0x000000120206e211 */ /* 0x000fe400078610ff */
[-C--:B------:R-:W-:Y:S02]  /*2d8a0*/  @!P5 LEA.HI.X.SX32 R9, R4, R26.reuse, 0x1, P2 ;  /* 0x0000001a0409d211 */ /* 0x080fe400010f0eff */
[----:B------:R-:W-:Y:S02]  /*2d8b0*/  @!P4 LEA.HI.X.SX32 R3, R3, R26, 0x1, P1 ;  /* 0x0000001a0303c211 */ /* 0x000fe400008f0eff */
[----:B------:R-:W-:Y:S01]  /*2d8c0*/  @!P6 LEA.HI.X R7, R2, R19, R0, 0x2, P3 ;  /* 0x000000130207e211 */ /* 0x000fe200018f1400 */
[----:B------:R-:W-:Y:S01]  /*2d8d0*/  @!P4 IMAD.MOV.U32 R0, RZ, RZ, 0x7f800000 ;  /* 0x7f800000ff00c424 */ /* 0x000fe200078e00ff */
[-C--:B------:R-:W-:Y:S02]  /*2d8e0*/  @!P5 LEA R4, P2, R5, R18.reuse, 0x2 ;  /* 0x000000120504d211 */ /* 0x080fe400078410ff */
[----:B------:R-:W-:-:S02]  /*2d8f0*/  @!P4 LEA R2, P1, R8, R18, 0x2 ;  /* 0x000000120802c211 */ /* 0x000fc400078210ff */
[-C--:B------:R-:W-:Y:S01]  /*2d900*/  @!P5 LEA.HI.X R5, R5, R19.reuse, R9, 0x2, P2 ;  /* 0x000000130505d211 */ /* 0x080fe200010f1409 */
[----:B------:R-:W-:Y:S01]  /*2d910*/  @!P6 IMAD.MOV.U32 R9, RZ, RZ, 0x7f800000 ;  /* 0x7f800000ff09e424 */ /* 0x000fe200078e00ff */
[----:B------:R-:W-:Y:S01]  /*2d920*/  @!P4 LEA.HI.X R3, R8, R19, R3, 0x2, P1 ;  /* 0x000000130803c211 */ /* 0x000fe200008f1403 */
[----:B------:R-:W-:-:S03]  /*2d930*/  @!P5 IMAD.MOV.U32 R8, RZ, RZ, 0x7f800000 ;  /* 0x7f800000ff08d424 */ /* 0x000fc600078e00ff */
[----:B------:R-:W-:Y:S04]  /*2d940*/  @!P6 ST.E [R6.64], R9 ;  /* 0x000000090600e985 */ /* 0x000fe8000c101904 */
[----:B------:R-:W-:Y:S04]  /*2d950*/  @!P5 ST.E [R4.64], R8 ;  /* 0x000000080400d985 */ /* 0x000fe8000c101904 */
[----:B------:R2:W-:Y:S02]  /*2d960*/  @!P4 ST.E [R2.64], R0 ;  /* 0x000000000200c985 */ /* 0x0005e4000c101904 */
[----:B--2---:R-:W-:-:S02]  /*2d970*/  IMAD.MOV.U32 R2, RZ, RZ, R10 ;  /* 0x000000ffff027224 */ /* 0x004fc400078e000a */
[----:B------:R-:W-:-:S04]  /*2d980*/  IMAD.MOV.U32 R3, RZ, RZ, 0x0 ;  /* 0x00000000ff037424 */ /* 0x000fc800078e00ff */
[----:B------:R-:W-:Y:S05]  /*2d990*/  @P0 RET.REL.NODEC R2 `(_ZN5flash16flash_fwd_kernelI23Flash_fwd_kernel_traitsILi32ELi128ELi128ELi4ELb0ELb0EN7cutlass6half_tE19Flash_kernel_traitsILi32ELi128ELi128ELi4ES3_EELb1ELb1ELb0ELb1ELb0ELb0ELb0ELb1EEEvNS_16Flash_fwd_paramsE) ;  /* 0xfffd266002000950 */ /* 0x000fea0003c3ffff */
[----:B------:R-:W-:Y:S01]  /*2d9a0*/  IMAD R0, R12, R20, RZ ;  /* 0x000000140c007224 */ /* 0x000fe200078e02ff */
[----:B------:R-:W-:-:S04]  /*2d9b0*/  ULDC.64 UR4, c[0x0][0x118] ;  /* 0x0000460000047ab9 */ /* 0x000fc80000000a00 */
[----:B------:R-:W-:-:S04]  /*2d9c0*/  IADD3 R3, P0, R0, R27, RZ ;  /* 0x0000001b00037210 */ /* 0x000fc80007f1e0ff */
[----:B------:R-:W-:Y:S02]  /*2d9d0*/  LEA.HI.X.SX32 R0, R0, R26, 0x1, P0 ;  /* 0x0000001a00007211 */ /* 0x000fe400000f0eff */
[----:B------:R-:W-:-:S04]  /*2d9e0*/  LEA R2, P0, R3, R18, 0x2 ;  /* 0x0000001203027211 */ /* 0x000fc800078010ff */
[----:B------:R-:W-:Y:S01]  /*2d9f0*/  LEA.HI.X R3, R3, R19, R0, 0x2, P0 ;  /* 0x0000001303037211 */ /* 0x000fe200000f1400 */
[----:B------:R-:W-:-:S05]  /*2da00*/  IMAD.MOV.U32 R0, RZ, RZ, 0x7f800000 ;  /* 0x7f800000ff007424 */ /* 0x000fca00078e00ff */
[----:B------:R2:W-:Y:S02]  /*2da10*/  ST.E [R2.64], R0 ;  /* 0x0000000002007985 */ /* 0x0005e4000c101904 */
[----:B--2---:R-:W-:Y:S02]  /*2da20*/  IMAD.MOV.U32 R2, RZ, RZ, R10 ;  /* 0x000000ffff027224 */ /* 0x004fe400078e000a */
[----:B------:R-:W-:-:S04]  /*2da30*/  IMAD.MOV.U32 R3, RZ, RZ, 0x0 ;  /* 0x00000000ff037424 */ /* 0x000fc800078e00ff */
[----:B------:R-:W-:Y:S05]  /*2da40*/  RET.REL.NODEC R2 `(_ZN5flash16flash_fwd_kernelI23Flash_fwd_kernel_traitsILi32ELi128ELi128ELi4ELb0ELb0EN7cutlass6half_tE19Flash_kernel_traitsILi32ELi128ELi128ELi4ES3_EELb1ELb1ELb0ELb1ELb0ELb0ELb0ELb1EEEvNS_16Flash_fwd_paramsE) ;  /* 0xfffd25b002007950 */ /* 0x000fea0003c3ffff */
.L_x_516:
[----:B------:R-:W-:Y:S01]  /*2da50*/  IMAD.MOV.U32 R0, RZ, RZ, R181 ;  /* 0x000000ffff007224 */ /* 0x000fe200078e00b5 */
[----:B--2---:R-:W-:Y:S02]  /*2da60*/  MOV R3, 0x2 ;  /* 0x0000000200037802 */ /* 0x004fe40000000f00 */
[----:B------:R-:W-:Y:S02]  /*2da70*/  MOV R2, 0x2da90 ;  /* 0x0002da9000027802 */ /* 0x000fe40000000f00 */
[----:B-----5:R-:W-:Y:S05]  /*2da80*/  CALL.REL.NOINC `($__internal_0_$__cuda_sm70_shflsync_bfly_p) ;  /* 0x0000023000007944 */ /* 0x020fea0003c00000 */
[----:B------:R-:W-:Y:S01]  /*2da90*/  MOV R0, R9 ;  /* 0x0000000900007202 */ /* 0x000fe20000000f00 */
[----:B------:R-:W-:Y:S05]  /*2daa0*/  BRA `(.L_x_545) ;  /* 0xffffd90000007947 */ /* 0x000fea000383ffff */
.L_x_517:
[----:B------:R-:W-:Y:S01]  /*2dab0*/  IMAD.MOV.U32 R0, RZ, RZ, R4 ;  /* 0x000000ffff007224 */ /* 0x000fe200078e0004 */
[----:B--2---:R-:W-:Y:S02]  /*2dac0*/  MOV R3, 0x1 ;  /* 0x0000000100037802 */ /* 0x004fe40000000f00 */
[----:B------:R-:W-:Y:S02]  /*2dad0*/  MOV R2, 0x2daf0 ;  /* 0x0002daf000027802 */ /* 0x000fe40000000f00 */
[----:B-1---5:R-:W-:Y:S05]  /*2dae0*/  CALL.REL.NOINC `($__internal_0_$__cuda_sm70_shflsync_bfly_p) ;  /* 0x000001d000007944 */ /* 0x022fea0003c00000 */
[----:B------:R-:W-:Y:S01]  /*2daf0*/  FADD.FTZ R33, R4, R9 ;  /* 0x0000000904217221 */ /* 0x000fe20000010000 */
[----:B------:R-:W-:Y:S02]  /*2db00*/  MOV R0, R182 ;  /* 0x000000b600007202 */ /* 0x000fe40000000f00 */
[----:B------:R-:W-:-:S02]  /*2db10*/  MOV R3, 0x2 ;  /* 0x0000000200037802 */ /* 0x000fc40000000f00 */
[----:B------:R-:W-:Y:S02]  /*2db20*/  MOV R2, 0x2db40 ;  /* 0x0002db4000027802 */ /* 0x000fe40000000f00 */
[----:B------:R-:W-:Y:S05]  /*2db30*/  CALL.REL.NOINC `($__internal_0_$__cuda_sm70_shflsync_bfly_p) ;  /* 0x0000018000007944 */ /* 0x000fea0003c00000 */
[----:B------:R-:W-:Y:S01]  /*2db40*/  FADD.FTZ R0, R182, R9 ;  /* 0x00000009b6007221 */ /* 0x000fe20000010000 */
[----:B------:R-:W-:Y:S02]  /*2db50*/  MOV R3, 0x1 ;  /* 0x0000000100037802 */ /* 0x000fe40000000f00 */
[----:B------:R-:W-:Y:S02]  /*2db60*/  MOV R2, 0x2db80 ;  /* 0x0002db8000027802 */ /* 0x000fe40000000f00 */
[----:B------:R-:W-:Y:S05]  /*2db70*/  CALL.REL.NOINC `($__internal_0_$__cuda_sm70_shflsync_bfly_p) ;  /* 0x0000014000007944 */ /* 0x000fea0003c00000 */
[----:B------:R-:W-:Y:S01]  /*2db80*/  FADD.FTZ R32, R0, R9 ;  /* 0x0000000900207221 */ /* 0x000fe20000010000 */
[----:B------:R-:W-:Y:S02]  /*2db90*/  MOV R0, R183 ;  /* 0x000000b700007202 */ /* 0x000fe40000000f00 */
[----:B------:R-:W-:Y:S02]  /*2dba0*/  MOV R3, 0x2 ;  /* 0x0000000200037802 */ /* 0x000fe40000000f00 */
[----:B------:R-:W-:Y:S02]  /*2dbb0*/  MOV R2, 0x2dbd0 ;  /* 0x0002dbd000027802 */ /* 0x000fe40000000f00 */
[----:B------:R-:W-:Y:S05]  /*2dbc0*/  CALL.REL.NOINC `($__internal_0_$__cuda_sm70_shflsync_bfly_p) ;  /* 0x000000f000007944 */ /* 0x000fea0003c00000 */
[----:B------:R-:W-:Y:S01]  /*2dbd0*/  FADD.FTZ R30, R183, R9 ;  /* 0x00000009b71e7221 */ /* 0x000fe20000010000 */
[----:B------:R-:W-:Y:S02]  /*2dbe0*/  MOV R3, 0x1 ;  /* 0x0000000100037802 */ /* 0x000fe40000000f00 */
[----:B------:R-:W-:-:S02]  /*2dbf0*/  MOV R2, 0x2dc20 ;  /* 0x0002dc2000027802 */ /* 0x000fc40000000f00 */
[----:B------:R-:W-:Y:S02]  /*2dc00*/  MOV R0, R30 ;  /* 0x0000001e00007202 */ /* 0x000fe40000000f00 */
        /* <DEDUP_REMOVED lines=8> */
[----:B------:R-:W-:Y:S02]  /*2dc90*/  MOV R2, 0x2dcb0 ;  /* 0x0002dcb000027802 */ /* 0x000fe40000000f00 */
[----:B------:R-:W-:Y:S05]  /*2dca0*/  CALL.REL.NOINC `($__internal_0_$__cuda_sm70_shflsync_bfly_p) ;  /* 0x0000001000007944 */ /* 0x000fea0003c00000 */
[----:B------:R-:W-:Y:S05]  /*2dcb0*/  BRA `(.L_x_546) ;  /* 0xffffd7e000007947 */ /* 0x000fea000383ffff */
        .weak           $__internal_0_$__cuda_sm70_shflsync_bfly_p
        .type           $__internal_0_$__cuda_sm70_shflsync_bfly_p,@function
        .size           $__internal_0_$__cuda_sm70_shflsync_bfly_p,(.L_x_607 - $__internal_0_$__cuda_sm70_shflsync_bfly_p)
$__internal_0_$__cuda_sm70_shflsync_bfly_p:
[----:B------:R-:W-:Y:S04]  /*2dcc0*/  WARPSYNC R5 ;  /* 0x0000000500007348 */ /* 0x000fe80003800000 */
[----:B------:R1:W2:Y:S02]  /*2dcd0*/  SHFL.BFLY PT, R9, R0, R3, R7 ;  /* 0x0c00000300097389 */ /* 0x0002a400000e0007 */
[----:B-1----:R-:W-:-:S04]  /*2dce0*/  MOV R3, 0x0 ;  /* 0x0000000000037802 */ /* 0x002fc80000000f00 */
[----:B--2---:R-:W-:Y:S05]  /*2dcf0*/  RET.REL.NODEC R2 `(_ZN5flash16flash_fwd_kernelI23Flash_fwd_kernel_traitsILi32ELi128ELi128ELi4ELb0ELb0EN7cutlass6half_tE19Flash_kernel_traitsILi32ELi128ELi128ELi4ES3_EELb1ELb1ELb0ELb1ELb0ELb0ELb0ELb1EEEvNS_16Flash_fwd_paramsE) ;  /* 0xfffd230002007950 */ /* 0x004fea0003c3ffff */
.L_x_547:
        /* <DEDUP_REMOVED lines=16> */
.L_x_607:


//--------------------- .text._ZN5flash16flash_fwd_kernelI23Flash_fwd_kernel_traitsILi32ELi128ELi128ELi4ELb0ELb0EN7cutlass6half_tE19Flash_kernel_traitsILi32ELi128ELi128ELi4ES3_EELb0ELb1ELb0ELb1ELb0ELb0ELb1ELb0EEEvNS_16Flash_fwd_paramsE --------------------------
	.section	.text._ZN5flash16flash_fwd_kernelI23Flash_fwd_kernel_traitsILi32ELi128ELi128ELi4ELb0ELb0EN7cutlass6half_tE19Flash_kernel_traitsILi32ELi128ELi128ELi4ES3_EELb0ELb1ELb0ELb1ELb0ELb0ELb1ELb0EEEvNS_16Flash_fwd_paramsE,"ax",@progbits
	.sectioninfo	@"SHI_REGISTERS=255"
	.align	128
        .global         _ZN5flash16flash_fwd_kernelI23Flash_fwd_kernel_traitsILi32ELi128ELi128ELi4ELb0ELb0EN7cutlass6half_tE19Flash_kernel_traitsILi32ELi128ELi128ELi4ES3_EELb0ELb1ELb0ELb1ELb0ELb0ELb1ELb0EEEvNS_16Flash_fwd_paramsE
        .type           _ZN5flash16flash_fwd_kernelI23Flash_fwd_kernel_traitsILi32ELi128ELi128ELi4ELb0ELb0EN7cutlass6half_tE19Flash_kernel_traitsILi32ELi128ELi128ELi4ES3_EELb0ELb1ELb0ELb1ELb0ELb0ELb1ELb0EEEvNS_16Flash_fwd_paramsE,@function
        .size           _ZN5flash16flash_fwd_kernelI23Flash_fwd_kernel_traitsILi32ELi128ELi128ELi4ELb0ELb0EN7cutlass6half_tE19Flash_kernel_traitsILi32ELi128ELi128ELi4ES3_EELb0ELb1ELb0ELb1ELb0ELb0ELb1ELb0EEEvNS_16Flash_fwd_paramsE,(.L_x_621 - _ZN5flash16flash_fwd_kernelI23Flash_fwd_kernel_traitsILi32ELi128ELi128ELi4ELb0ELb0EN7cutlass6half_tE19Flash_kernel_traitsILi32ELi128ELi128ELi4ES3_EELb0ELb1ELb0ELb1ELb0ELb0ELb1ELb0EEEvNS_16Flash_fwd_paramsE)
        .other          _ZN5flash16flash_fwd_kernelI23Flash_fwd_kernel_traitsILi32ELi128ELi128ELi4ELb0ELb0EN7cutlass6half_tE19Flash_kernel_traitsILi32ELi128ELi128ELi4ES3_EELb0ELb1ELb0ELb1ELb0ELb0ELb1ELb0EEEvNS_16Flash_fwd_paramsE,@"STO_CUDA_ENTRY STV_DEFAULT"
_ZN5flash16flash_fwd_kernelI23Flash_fwd_kernel_traitsILi32ELi128ELi128ELi4ELb0ELb0EN7cutlass6half_tE19Flash_kernel_traitsILi32ELi128ELi128ELi4ES3_EELb0ELb1ELb0ELb1ELb0ELb0ELb1ELb0EEEvNS_16Flash_fwd_paramsE:
.text._ZN5flash16flash_fwd_kernelI23Flash_fwd_kernel_traitsILi32ELi128ELi128ELi4ELb0ELb0EN7cutlass6half_tE19Flash_kernel_traitsILi32ELi128ELi128ELi4ES3_EELb0ELb1ELb0ELb1ELb0ELb0ELb1ELb0EEEvNS_16Flash_fwd_paramsE:
[----:B------:R-:W-:Y:S02]  /*0000*/  MOV R1, c[0x0][0x28] ;  /* 0x00000a0000017a02 */ /* 0x000fe40000000f00 */
[----:B------:R-:W1:Y:S01]  /*0010*/  S2UR UR6, SR_CTAID.Y ;  /* 0x00000000000679c3 */ /* 0x000e620000002600 */
[----:B------:R-:W-:Y:S01]  /*0020*/  ULDC.64 UR4, c[0x0][0x240] ;  /* 0x0000900000047ab9 */ /* 0x000fe20000000a00 */
[----:B------:R-:W-:Y:S01]  /*0030*/  IADD3 R1, R1, -0x28, RZ ;  /* 0xffffffd801017810 */ /* 0x000fe20007ffe0ff */
        /* <DEDUP_REMOVED lines=20> */
[----:B------:R1:W2:Y:S01]  /*0180*/  @P2 LDG.E R4, [R2.64] ;  /* 0x0000001202042981 */ /* 0x0002a2000c1e1900 */
[----:B------:R-:W-:-:S03]  /*0190*/  ULDC.64 UR8, c[0x0][0x248] ;  /* 0x0000920000087ab9 */ /* 0x000fc60000000a00 */
[----:B------:R1:W3:Y:S01]  /*01a0*/  @P2 LDG.E R0, [R2.64+0x4] ;  /* 0x0000041202002981 */ /* 0x0002e2000c1e1900 */
[----:B------:R-:W-:Y:S01]  /*01b0*/  PLOP3.LUT P1, PT, PT, PT, UP1, 0x80, 0x0 ;  /* 0x000000000000781c */ /* 0x000fe20003f2f018 */
[----:B------:R-:W-:Y:S01]  /*01c0*/  UIMAD.WIDE UR8, UR6, UR7, UR8 ;  /* 0x00000007060872a5 */ /* 0x000fe2000f8e0208 */
[----:B-1----:R-:W-:Y:S02]  /*01d0*/  IMAD.U32 R2, RZ, RZ, UR4 ;  /* 0x00000004ff027e24 */ /* 0x002fe4000f8e00ff */
[----:B------:R-:W-:-:S05]  /*01e0*/  IMAD.U32 R3, RZ, RZ, UR5 ;  /* 0x00000005ff037e24 */ /* 0x000fca000f8e00ff */
[----:B------:R1:W4:Y:S01]  /*01f0*/  @P0 LDG.E R2, [R2.64] ;  /* 0x0000001202020981 */ /* 0x000322000c1e1900 */
[----:B------:R-:W-:Y:S02]  /*0200*/  IMAD.U32 R6, RZ, RZ, UR8 ;  /* 0x00000008ff067e24 */ /* 0x000fe4000f8e00ff */
[----:B------:R-:W-:-:S05]  /*0210*/  IMAD.U32 R7, RZ, RZ, UR9 ;  /* 0x00000009ff077e24 */ /* 0x000fca000f8e00ff */
[----:B-1----:R-:W5:Y:S01]  /*0220*/  @!P1 LDG.E R3, [R6.64] ;  /* 0x0000001206039981 */ /* 0x002f62000c1e1900 */
        /* <DEDUP_REMOVED lines=9> */
[----:B------:R-:W-:Y:S01]  /*02c0*/  ISETP.NE.AND.EX P0, PT, RZ, c[0x0][0x24c], PT, P0 ;  /* 0x00009300ff007a0c */ /* 0x000fe20003f05300 */
[----:B--2---:R-:W-:-:S07]  /*02d0*/  @UP2 UIADD3 UR17, UR17, -UR15, URZ ;  /* 0x8000000f11112290 */ /* 0x004fce000fffe03f */
[----:B------:R-:W-:Y:S01]  /*02e0*/  @!UP2 ULDC UR17, c[0x0][0x214] ;  /* 0x000085000011aab9 */ /* 0x000fe20000000800 */
[----:B-----5:R3:W2:Y:S04]  /*02f0*/  @!P1 R2UR UR14, R3 ;  /* 0x00000000030e93c2 */ /* 0x0206a800000e0000 */
[----:B--234-:R-:W-:Y:S05]  /*0300*/  @!P0 BRA `(.L_x_548) ;  /* 0x0000007000008947 */ /* 0x01cfea0003800000 */
[----:B-1----:R-:W-:-:S13]  /*0310*/  PLOP3.LUT P0, PT, PT, PT, UP3, 0x80, 0x0 ;  /* 0x000000000000781c */ /* 0x002fda0003f0f038 */
[----:B------:R-:W2:Y:S04]  /*0320*/  @P0 LDG.E R0, [R6.64+0x4] ;  /* 0x0000041206000981 */ /* 0x000ea8000c1e1900 */
[----:B------:R-:W3:Y:S01]  /*0330*/  @!P0 LDG.E R6, [R6.64] ;  /* 0x0000001206068981 */ /* 0x000ee2000c1e1900 */
[----:B--2---:R-:W1:Y:S02]  /*0340*/  @P0 R2UR UR8, R0 ;  /* 0x00000000000803c2 */ /* 0x004e6400000e0000 */
[----:B-1----:R-:W-:-:S11]  /*0350*/  @UP3 UIADD3 UR8, UR8, -UR14, URZ ;  /* 0x8000000e08083290 */ /* 0x002fd6000fffe03f */
[----:B---3--:R1:W2:Y:S02]  /*0360*/  @!P0 R2UR UR8, R6 ;  /* 0x00000000060883c2 */ /* 0x0082a400000e0000 */
[----:B-12---:R-:W-:Y:S05]  /*0370*/  BRA `(.L_x_549) ;  /* 0x0000001000007947 */ /* 0x006fea0003800000 */
.L_x_548:
[----:B-1----:R-:W-:Y:S02]  /*0380*/  ULDC UR8, c[0x0][0x218] ;  /* 0x0000860000087ab9 */ /* 0x002fe40000000800 */
.L_x_549:
        /* <DEDUP_REMOVED lines=71> */
.L_x_551:
        /* <DEDUP_REMOVED lines=43> */
.L_x_552:
        /* <DEDUP_REMOVED lines=19> */
[----:B------:R-:W-:-:S02]  /*0be0*/  SHF.R.S32.HI R237, RZ, 0x1f, R236 ;  /* 0x0000001fffed7819 */ /* 0x000fc400000114ec */
[----:B------:R-:W-:Y:S02]  /*0bf0*/  LOP3.LUT R2, R0, 0x18, R236, 0xf8, !PT ;  /* 0x0000001800027812 */ /* 0x000fe400078ef8ec */
[----:B------:R-:W-:Y:S01]  /*0c00*/  SHF.R.U32.HI R0, RZ, 0x3, R0 ;  /* 0x00000003ff007819 */ /* 0x000fe20000011600 */
[----:B------:R2:W-:Y:S01]  /*0c10*/  STL.64 [R1+0x10], R236 ;  /* 0x000010ec01007387 */ /* 0x0005e20000100a00 */
[----:B------:R-:W-:Y:S02]  /*0c20*/  LOP3.LUT R219, R219, 0x7fffffe, RZ, 0xc0, !PT ;  /* 0x07fffffedbdb7812 */ /* 0x000fe400078ec0ff */
[----:B------:R-:W-:Y:S02]  /*0c30*/  LOP3.LUT R0, R2, R0, RZ, 0x3c, !PT ;  /* 0x0000000002007212 */ /* 0x000fe400078e3cff */
[----:B------:R-:W-:Y:S01]  /*0c40*/  IADD3 R2, P0, R236, UR8, RZ ;  /* 0x00000008ec027c10 */ /* 0x000fe2000ff1e0ff */
[----:B------:R-:W-:Y:S01]  /*0c50*/  UIADD3 UR8, -UR7, UR17, URZ ;  /* 0x0000001107087290 */ /* 0x000fe2000fffe13f */
[----:B------:R-:W-:Y:S01]  /*0c60*/  IMAD.IADD R219, R24, 0x1, -R219 ;  /* 0x0000000118db7824 */ /* 0x000fe200078e0adb */
[----:B------:R-:W-:-:S02]  /*0c70*/  SHF.R.S32.HI R25, RZ, 0x1f, R24 ;  /* 0x0000001fff197819 */ /* 0x000fc40000011418 */
[----:B------:R-:W-:Y:S01]  /*0c80*/  IADD3.X R3, R237, UR11, RZ, P0, !PT ;  /* 0x0000000bed037c10 */ /* 0x000fe200087fe4ff */
[----:B------:R-:W-:Y:S01]  /*0c90*/  IMAD R219, R6, 0x8, R219 ;  /* 0x0000000806db7824 */ /* 0x000fe200078e02db */
[----:B------:R-:W-:Y:S01]  /*0ca0*/  ISETP.GE.AND P0, PT, R24, UR8, PT ;  /* 0x0000000818007c0c */ /* 0x000fe2000bf06270 */
[----:B------:R-:W-:Y:S01]  /*0cb0*/  IMAD.WIDE R16, R16, 0x80, R24 ;  /* 0x0000008010107825 */ /* 0x000fe200078e0218 */
[----:B------:R-:W-:-:S03]  /*0cc0*/  SHF.R.S32.HI R22, RZ, 0x1f, R20 ;  /* 0x0000001fff167819 */ /* 0x000fc60000011414 */
[----:B-1----:R-:W-:-:S04]  /*0cd0*/  IMAD.WIDE.U32 R8, R8, c[0x0][0x1a8], R2 ;  /* 0x00006a0008087a25 */ /* 0x002fc800078e0002 */
[----:B------:R-:W-:Y:S01]  /*0ce0*/  IMAD.U32 R219, R219, 0x20, R0 ;  /* 0x00000020dbdb7824 */ /* 0x000fe200078e0000 */
[----:B------:R-:W-:-:S03]  /*0cf0*/  IADD3 R15, R9, UR4, RZ ;  /* 0x00000004090f7c10 */ /* 0x000fc6000fffe0ff */
        /* <DEDUP_REMOVED lines=18> */
.L_x_554:
[----:B------:R-:W-:Y:S05]  /*0e20*/  BSYNC B0 ;  /* 0x0000000000007941 */ /* 0x000fea0003800000 */
.L_x_553:
[----:B---3--:R-:W-:Y:S01]  /*0e30*/  IADD3 R5, R24, 0x20, RZ ;  /* 0x0000002018057810 */ /* 0x008fe20007ffe0ff */
        /* <DEDUP_REMOVED lines=20> */
.L_x_556:
[----:B------:R-:W-:Y:S05]  /*0f80*/  BSYNC B0 ;  /* 0x0000000000007941 */ /* 0x000fea0003800000 */
.L_x_555:
[----:B------:R-:W-:Y:S01]  /*0f90*/  IADD3 R4, R24, 0x40, RZ ;  /* 0x0000004018047810 */ /* 0x000fe20007ffe0ff */
[----:B------:R-:W-:Y:S03]  /*0fa0*/  BSSY B0, `(.L_x_557) ;  /* 0x0000014000007945 */ /* 0x000fe60003800000 */
[----:B------:R-:W-:-:S13]  /*0fb0*/  ISETP.GE.AND P0, PT, R4, UR8, PT ;  /* 0x0000000804007c0c */ /* 0x000fda000bf06270 */
[----:B------:R-:W-:Y:S05]  /*0fc0*/  @P0 BRA `(.L_x_558) ;  /* 0x0000011000000947 */ /* 0x000fea0003800000 */
[----:B------:R-:W-:-:S13]  /*0fd0*/  ISETP.GE.AND P0, PT, R236, c[0x0][0x220], PT ;  /* 0x00008800ec007a0c */ /* 0x000fda0003f06270 */
[----:B------:R1:W-:Y:S01]  /*0fe0*/  @P0 STS.128 [R219+0x1000], RZ ;  /* 0x001000ffdb000388 */ /* 0x0003e20000000c00 */
[----:B------:R-:W-:Y:S05]  /*0ff0*/  @P0 BRA `(.L_x_558) ;  /* 0x000000e000000947 */ /* 0x000fea0003800000 */
[----:B----4-:R-:W-:Y:S01]  /*1000*/  IADD3 R2, P0, R16, 0x40, RZ ;  /* 0x0000004010027810 */ /* 0x010fe20007f1e0ff */
        /* <DEDUP_REMOVED lines=13> */
.L_x_558:
[----:B------:R-:W-:Y:S05]  /*10e0*/  BSYNC B0 ;  /* 0x0000000000007941 */ /* 0x000fea0003800000 */
.L_x_557:
[----:B----4-:R-:W-:Y:S01]  /*10f0*/  IADD3 R2, R24, 0x60, RZ ;  /* 0x0000006018027810 */ /* 0x010fe20007ffe0ff */
        /* <DEDUP_REMOVED lines=23> */
.L_x_560:
[----:B------:R-:W-:Y:S05]  /*1270*/  BSYNC B0 ;  /* 0x0000000000007941 */ /* 0x000fea0003800000 */
.L_x_559:
[----:B------:R-:W-:Y:S01]  /*1280*/  IMAD R3, R25, c[0x0][0x198], RZ ;  /* 0x0000660019037a24 */ /* 0x000fe200078e02ff */
[-C--:B------:R-:W-:Y:S01]  /*1290*/  LEA.HI R7, R7, R212.reuse, RZ, 0x4 ;  /* 0x000000d407077211 */ /* 0x080fe200078f20ff */
[----:B------:R-:W-:Y:S01]  /*12a0*/  IMAD R0, R25, c[0x0][0x1a0], RZ ;  /* 0x0000680019007a24 */ /* 0x000fe200078e02ff */
[----:B------:R-:W-:Y:S01]  /*12b0*/  LOP3.LUT R18, R18, 0xffffffe0, RZ, 0xc0, !PT ;  /* 0xffffffe012127812 */ /* 0x000fe200078ec0ff */
[--C-:B------:R-:W-:Y:S01]  /*12c0*/  IMAD.WIDE.U32 R16, R24, c[0x0][0x198], R236.reuse ;  /* 0x0000660018107a25 */ /* 0x100fe200078e00ec */
[----:B------:R-:W-:Y:S01]  /*12d0*/  LOP3.LUT R9, R7, 0xfffffff0, RZ, 0xc0, !PT ;  /* 0xfffffff007097812 */ /* 0x000fe200078ec0ff */
[----:B------:R-:W-:Y:S01]  /*12e0*/  BSSY B0, `(.L_x_561) ;  /* 0x0000033000007945 */ /* 0x000fe20003800000 */
[----:B------:R-:W-:Y:S01]  /*12f0*/  IADD3 R18, -R18, R212, RZ ;  /* 0x000000d412127210 */ /* 0x000fe20007ffe1ff */
[----:B-1----:R-:W-:Y:S01]  /*1300*/  IMAD.WIDE.U32 R14, R24, c[0x0][0x1a0], R236 ;  /* 0x00006800180e7a25 */ /* 0x002fe200078e00ec */
[----:B------:R-:W-:-:S03]  /*1310*/  IADD3 R16, P1, R16, UR10, RZ ;  /* 0x0000000a10107c10 */ /* 0x000fc6000ff3e0ff */
[----:B------:R-:W-:Y:S01]  /*1320*/  IMAD R3, R24, c[0x0][0x19c], R3 ;  /* 0x0000670018037a24 */ /* 0x000fe200078e0203 */
[----:B------:R-:W-:Y:S01]  /*1330*/  IADD3 R14, P0, R14, UR24, RZ ;  /* 0x000000180e0e7c10 */ /* 0x000fe2000ff1e0ff */
[----:B------:R-:W-:Y:S01]  /*1340*/  IMAD R0, R24, c[0x0][0x1a4], R0 ;  /* 0x0000690018007a24 */ /* 0x000fe200078e0200 */
[----:B------:R-:W-:Y:S01]  /*1350*/  UIADD3 UR24, UR22, -0x1, URZ ;  /* 0xffffffff16187890 */ /* 0x000fe2000fffe03f */
[----:B------:R-:W-:Y:S01]  /*1360*/  IMAD.IADD R9, R212, 0x1, -R9 ;  /* 0x00000001d4097824 */ /* 0x000fe200078e0a09 */
[----:B------:R-:W-:Y:S02]  /*1370*/  IADD3.X R17, R17, UR9, R3, P1, !PT ;  /* 0x0000000911117c10 */ /* 0x000fe40008ffe403 */
[----:B------:R-:W-:Y:S01]  /*1380*/  IADD3.X R15, R15, UR14, R0, P0, !PT ;  /* 0x0000000e0f0f7c10 */ /* 0x000fe200087fe400 */
[----:B------:R-:W-:Y:S01]  /*1390*/  IMAD R0, R22, c[0x0][0x1b0], RZ ;  /* 0x00006c0016007a24 */ /* 0x000fe200078e02ff */
[----:B------:R-:W-:Y:S01]  /*13a0*/  LEA.HI R8, R9, R9, RZ, 0x1 ;  /* 0x0000000909087211 */ /* 0x000fe200078f08ff */
[C---:B------:R-:W-:Y:S01]  /*13b0*/  IMAD.WIDE.U32 R28, R20.reuse, c[0x0][0x1b0], R16 ;  /* 0x00006c00141c7a25 */ /* 0x040fe200078e0010 */
[----:B------:R-:W-:Y:S01]  /*13c0*/  UIMAD UR21, UR24, -0x80, UR23 ;  /* 0xffffff80181578a4 */ /* 0x000fe2000f8e0217 */
[----:B------:R-:W-:Y:S01]  /*13d0*/  MOV R16, UR24 ;  /* 0x0000001800107c02 */ /* 0x000fe20008000f00 */
[----:B------:R-:W-:Y:S01]  /*13e0*/  USHF.R.S32.HI UR14, URZ, 0x1f, UR24 ;  /* 0x0000001f3f0e7899 */ /* 0x000fe20008011418 */
[----:B------:R-:W-:Y:S01]  /*13f0*/  IMAD R0, R20, c[0x0][0x1b4], R0 ;  /* 0x00006d0014007a24 */ /* 0x000fe200078e0200 */
[----:B------:R-:W-:Y:S01]  /*1400*/  SHF.R.S32.HI R3, RZ, 0x1, R8 ;  /* 0x00000001ff037819 */ /* 0x000fe20000011408 */
[----:B------:R-:W-:Y:S01]  /*1410*/  IMAD.MOV.U32 R234, RZ, RZ, R28 ;  /* 0x000000ffffea7224 */ /* 0x000fe200078e001c */
[----:B------:R-:W-:Y:S01]  /*1420*/  SHF.R.S32.HI R12, RZ, 0x1f, R8 ;  /* 0x0000001fff0c7819 */ /* 0x000fe20000011408 */
[----:B------:R1:W-:Y:S01]  /*1430*/  STL.64 [R1], R28 ;  /* 0x0000001c01007387 */ /* 0x0003e20000100a00 */
[----:B------:R-:W-:Y:S01]  /*1440*/  IADD3 R235, R29, R0, RZ ;  /* 0x000000001deb7210 */ /* 0x000fe20007ffe0ff */
[----:B------:R-:W-:Y:S01]  /*1450*/  UIMAD UR4, UR25, UR24, URZ ;  /* 0x00000018190472a4 */ /* 0x000fe2000f8e023f */
[----:B------:R-:W-:Y:S01]  /*1460*/  LEA.HI R12, R12, R3, RZ, 0x2 ;  /* 0x000000030c0c7211 */ /* 0x000fe200078f10ff */
[----:B------:R-:W-:Y:S01]  /*1470*/  IMAD R22, R22, c[0x0][0x1b8], RZ ;  /* 0x00006e0016167a24 */ /* 0x000fe200078e02ff */
[----:B------:R-:W-:Y:S01]  /*1480*/  ISETP.GE.AND P0, PT, R24, UR21, PT ;  /* 0x0000001518007c0c */ /* 0x000fe2000bf06270 */
[----:B------:R1:W-:Y:S01]  /*1490*/  STL.64 [R1+0x8], R234 ;  /* 0x000008ea01007387 */ /* 0x0003e20000100a00 */
[----:B------:R-:W-:Y:S01]  /*14a0*/  LOP3.LUT R12, R12, 0xfffffffc, RZ, 0xc0, !PT ;  /* 0xfffffffc0c0c7812 */ /* 0x000fe200078ec0ff */
[----:B------:R-:W-:Y:S01]  /*14b0*/  UIMAD UR4, UR14, UR26, UR4 ;  /* 0x0000001a0e0472a4 */ /* 0x000fe2000f8e0204 */
[----:B------:R-:W-:-:S04]  /*14c0*/  IMAD.WIDE.U32 R16, R16, UR26, R234 ;  /* 0x0000001a10107c25 */ /* 0x000fc8000f8e00ea */
[----:B------:R-:W-:Y:S01]  /*14d0*/  IMAD.IADD R12, R3, 0x1, -R12 ;  /* 0x00000001030c7824 */ /* 0x000fe200078e0a0c */
[----:B------:R-:W-:Y:S01]  /*14e0*/  IADD3 R27, R17, UR4, RZ ;  /* 0x00000004111b7c10 */ /* 0x000fe2000fffe0ff */
[----:B------:R-:W-:Y:S02]  /*14f0*/  IMAD R22, R20, c[0x0][0x1bc], R22 ;  /* 0x00006f0014167a24 */ /* 0x000fe400078e0216 */
[----:B------:R-:W-:Y:S01]  /*1500*/  IMAD.MOV.U32 R3, RZ, RZ, 0x10 ;  /* 0x00000010ff037424 */ /* 0x000fe200078e00ff */
[----:B------:R-:W-:Y:S01]  /*1510*/  LOP3.LUT P1, RZ, R12, 0x2, RZ, 0xc0, !PT ;  /* 0x000000020cff7812 */ /* 0x000fe2000782c0ff */
        /* <DEDUP_REMOVED lines=15> */
.L_x_562:
[----:B------:R-:W-:Y:S05]  /*1610*/  BSYNC B0 ;  /* 0x0000000000007941 */ /* 0x000fea0003800000 */
.L_x_561:
        /* <DEDUP_REMOVED lines=18> */
.L_x_564:
[----:B------:R-:W-:Y:S05]  /*1740*/  BSYNC B0 ;  /* 0x0000000000007941 */ /* 0x000fea0003800000 */
.L_x_563:
        /* <DEDUP_REMOVED lines=17> */
.L_x_566:
[----:B------:R-:W-:Y:S05]  /*1860*/  BSYNC B0 ;  /* 0x0000000000007941 */ /* 0x000fea0003800000 */
.L_x_565:
        /* <DEDUP_REMOVED lines=18> */
.L_x_568:
[----:B------:R-:W-:Y:S05]  /*1990*/  BSYNC B0 ;  /* 0x0000000000007941 */ /* 0x000fea0003800000 */
.L_x_567:
        /* <DEDUP_REMOVED lines=11> */
[----:B-1----:R-:W-:Y:S01]  /*1a50*/  LOP3.LUT R15, R10, 0xfffffff8, RZ, 0xc0, !PT ;  /* 0xfffffff80a0f7812 */ /* 0x002fe200078ec0ff */
[----:B------:R-:W-:Y:S01]  /*1a60*/  @UP1 UIMAD UR5, UR6, UR5, UR28 ;  /* 0x00000005060512a4 */ /* 0x000fe2000f8e021c */
[----:B------:R-:W-:-:S04]  /*1a70*/  DEPBAR.LE SB0, 0x0 ;  /* 0x000080000000791a */ /* 0x000fc80000000000 */
[----:B------:R-:W-:Y:S02]  /*1a80*/  ULDC UR4, c[0x0][0x318] ;  /* 0x0000c60000047ab9 */ /* 0x000fe40000000800 */
[----:B------:R-:W-:Y:S02]  /*1a90*/  @UP1 ULEA UR28, UP0, UR30, UR4, 0x2 ;  /* 0x000000041e1c1291 */ /* 0x000fe4000f80103f */
[----:B------:R-:W-:Y:S02]  /*1aa0*/  @UP1 UIADD3 UR5, UR31, UR5, URZ ;  /* 0x000000051f051290 */ /* 0x000fe4000fffe03f */
[----:B------:R-:W-:Y:S02]  /*1ab0*/  ULDC UR4, c[0x0][0x31c] ;  /* 0x0000c70000047ab9 */ /* 0x000fe40000000800 */
[----:B------:R-:W-:Y:S01]  /*1ac0*/  @UP1 ULEA.HI.X UR29, UR30, UR4, UR5, 0x2, UP0 ;  /* 0x000000041e1d1291 */ /* 0x000fe200080f1405 */
[----:B------:R-:W-:-:S05]  /*1ad0*/  IMAD.U32 R16, RZ, RZ, UR28 ;  /* 0x0000001cff107e24 */ /* 0x000fca000f8e00ff */
[----:B------:R-:W-:-:S05]  /*1ae0*/  IMAD.U32 R17, RZ, RZ, UR29 ;  /* 0x0000001dff117e24 */ /* 0x000fca000f8e00ff */
[----:B------:R1:W5:Y:S01]  /*1af0*/  @P0 LDG.E R16, [R16.64] ;  /* 0x0000001210100981 */ /* 0x000362000c1e1900 */
[----:B------:R-:W5:Y:S01]  /*1b00*/  @P0 MUFU.RCP R14, c[0x0][0x238] ;  /* 0x00008e00000e0b08 */ /* 0x000f620000001000 */
[----:B------:R-:W-:Y:S01]  /*1b10*/  LOP3.LUT R10, R8, 0x7fffffe, RZ, 0xc0, !PT ;  /* 0x07fffffe080a7812 */ /* 0x000fe200078ec0ff */
[----:B------:R-:W-:Y:S01]  /*1b20*/  IMAD.IADD R15, R212, 0x1, -R15 ;  /* 0x00000001d40f7824 */ /* 0x000fe200078e0a0f */
[----:B------:R-:W-:Y:S01]  /*1b30*/  SHF.R.S32.HI R8, RZ, 0x1f, R9 ;  /* 0x0000001fff087819 */ /* 0x000fe20000011409 */
[----:B------:R-:W-:Y:S01]  /*1b40*/  IMAD.SHL.U32 R12, R12, 0x40, RZ ;  /* 0x000000400c0c7824 */ /* 0x000fe200078e00ff */
[----:B------:R-:W-:Y:S01]  /*1b50*/  SHF.R.S32.HI R217, RZ, 0x1f, R6 ;  /* 0x0000001fffd97819 */ /* 0x000fe20000011406 */
[----:B------:R-:W-:Y:S01]  /*1b60*/  IMAD.IADD R10, R9, 0x1, -R10 ;  /* 0x00000001090a7824 */ /* 0x000fe200078e0a0a */
[----:B------:R-:W-:Y:S01]  /*1b70*/  LEA.HI R9, R8, R9, RZ, 0x3 ;  /* 0x0000000908097211 */ /* 0x000fe200078f18ff */
[----:B------:R-:W-:Y:S01]  /*1b80*/  IMAD.SHL.U32 R206, R13, 0x8, RZ ;  /* 0x000000080dce7824 */ /* 0x000fe200078e00ff */
[----:B------:R-:W-:Y:S01]  /*1b90*/  LEA.HI R8, R15, R15, RZ, 0x1 ;  /* 0x0000000f0f087211 */ /* 0x000fe200078f08ff */
[----:B------:R-:W-:Y:S01]  /*1ba0*/  IMAD.MOV.U32 R22, RZ, RZ, R20 ;  /* 0x000000ffff167224 */ /* 0x000fe200078e0014 */
[----:B------:R-:W-:Y:S01]  /*1bb0*/  LEA.HI R217, R217, R6, RZ, 0x2 ;  /* 0x00000006d9d97211 */ /* 0x000fe200078f10ff */
[----:B------:R-:W-:Y:S01]  /*1bc0*/  IMAD.SHL.U32 R9, R9, 0x20, RZ ;  /* 0x0000002009097824 */ /* 0x000fe200078e00ff */
[----:B------:R-:W-:Y:S01]  /*1bd0*/  ISETP.GE.AND P1, PT, R24, UR21, PT ;  /* 0x0000001518007c0c */ /* 0x000fe2000bf26270 */
[----:B------:R-:W-:Y:S01]  /*1be0*/  BAR.SYNC.DEFER_BLOCKING 0x0 ;  /* 0x0000000000007b1d */ /* 0x000fe20000010000 */
[----:B------:R-:W-:Y:S01]  /*1bf0*/  LOP3.LUT R217, R217, 0xfffffffc, RZ, 0xc0, !PT ;  /* 0xfffffffcd9d97812 */ /* 0x000fe200078ec0ff */
[----:B------:R-:W-:Y:S01]  /*1c00*/  IMAD.U32 R193, RZ, RZ, UR23 ;  /* 0x00000017ffc17e24 */ /* 0x000fe2000f8e00ff */
[----:B------:R-:W-:Y:S01]  /*1c10*/  LOP3.LUT R9, R9, 0xffffff00, RZ, 0xc0, !PT ;  /* 0xffffff0009097812 */ /* 0x000fe200078ec0ff */
[----:B------:R-:W-:Y:S01]  /*1c20*/  IMAD.SHL.U32 R212, R212, 0x2, RZ ;  /* 0x00000002d4d47824 */ /* 0x000fe200078e00ff */
[----:B------:R-:W-:Y:S01]  /*1c30*/  SHF.R.S32.HI R218, RZ, 0x1f, R18 ;  /* 0x0000001fffda7819 */ /* 0x000fe20000011412 */
[----:B------:R-:W-:Y:S01]  /*1c40*/  IMAD.IADD R217, R6, 0x1, -R217 ;  /* 0x0000000106d97824 */ /* 0x000fe200078e0ad9 */
[----:B------:R-:W-:Y:S01]  /*1c50*/  BSSY B0, `(.L_x_569) ;  /* 0x000003d000007945 */ /* 0x000fe20003800000 */
[----:B------:R-:W-:Y:S01]  /*1c60*/  IMAD R132, R10, 0x20, R9 ;  /* 0x000000200a847824 */ /* 0x000fe200078e0209 */
[----:B------:R-:W-:-:S02]  /*1c70*/  LEA.HI R218, R218, R18, RZ, 0x2 ;  /* 0x00000012dada7211 */ /* 0x000fc400078f10ff */
[----:B-1----:R-:W-:Y:S02]  /*1c80*/  SHF.R.S32.HI R17, RZ, 0x4, R7 ;  /* 0x00000004ff117819 */ /* 0x002fe40000011407 */
[----:B------:R-:W-:Y:S02]  /*1c90*/  SHF.R.S32.HI R218, RZ, 0x2, R218 ;  /* 0x00000002ffda7819 */ /* 0x000fe400000114da */
[----:B------:R-:W-:Y:S02]  /*1ca0*/  LEA.HI R11, R7, R17, RZ, 0x1 ;  /* 0x00000011070b7211 */ /* 0x000fe400078f08ff */
[----:B------:R-:W-:Y:S02]  /*1cb0*/  LOP3.LUT R7, R8, 0x7fffffe, RZ, 0xc0, !PT ;  /* 0x07fffffe08077812 */ /* 0x000fe400078ec0ff */
[----:B------:R-:W-:Y:S02]  /*1cc0*/  LOP3.LUT R11, R11, 0xfffffffe, RZ, 0xc0, !PT ;  /* 0xfffffffe0b0b7812 */ /* 0x000fe400078ec0ff */
[----:B------:R-:W-:Y:S01]  /*1cd0*/  SHF.R.S32.HI R8, RZ, 0x1, R8 ;  /* 0x00000001ff087819 */ /* 0x000fe20000011408 */
[----:B------:R-:W-:Y:S01]  /*1ce0*/  IMAD.IADD R7, R15, 0x1, -R7 ;  /* 0x000000010f077824 */ /* 0x000fe200078e0a07 */
[C---:B------:R-:W-:Y:S01]  /*1cf0*/  LEA R15, R6.reuse, UR7, 0x4 ;  /* 0x00000007060f7c11 */ /* 0x040fe2000f8e20ff */
[----:B------:R-:W-:Y:S01]  /*1d00*/  IMAD.IADD R11, R17, 0x1, -R11 ;  /* 0x00000001110b7824 */ /* 0x000fe200078e0a0b */
[----:B------:R1:W-:Y:S01]  /*1d10*/  @P1 STS [R219+0x4000], RZ ;  /* 0x004000ffdb001388 */ /* 0x0003e20000000800 */
[----:B------:R-:W-:Y:S01]  /*1d20*/  IMAD R6, R6, 0x200, R9 ;  /* 0x0000020006067824 */ /* 0x000fe200078e0209 */
[----:B------:R-:W-:Y:S01]  /*1d30*/  ULDC.64 UR6, c[0x0][0x1a0] ;  /* 0x0000680000067ab9 */ /* 0x000fe20000000a00 */
[----:B------:R-:W-:Y:S01]  /*1d40*/  IMAD.SHL.U32 R9, R8, 0x40, RZ ;  /* 0x0000004008097824 */ /* 0x000fe200078e00ff */
[----:B------:R1:W-:Y:S01]  /*1d50*/  @P1 STS [R219+0x4004], RZ ;  /* 0x004004ffdb001388 */ /* 0x0003e20000000800 */
[----:B------:R-:W-:Y:S01]  /*1d60*/  IMAD.SHL.U32 R207, R11, 0x8, RZ ;  /* 0x000000080bcf7824 */ /* 0x000fe200078e00ff */
[----:B------:R-:W-:Y:S01]  /*1d70*/  USHF.L.U64.HI UR11, UR6, UR11, UR7 ;  /* 0x0000000b060b7299 */ /* 0x000fe20008010207 */
[----:B------:R-:W-:Y:S01]  /*1d80*/  IADD3 R15, R15, 0x1, R218 ;  /* 0x000000010f0f7810 */ /* 0x000fe20007ffe0da */
[----:B------:R1:W-:Y:S01]  /*1d90*/  @P1 STS.64 [R219+0x4008], RZ ;  /* 0x004008ffdb001388 */ /* 0x0003e20000000a00 */
[----:B------:R-:W-:Y:S01]  /*1da0*/  LOP3.LUT R9, R9, 0xc0, RZ, 0xc0, !PT ;  /* 0x000000c009097812 */ /* 0x000fe200078ec0ff */
[----:B------:R-:W-:Y:S01]  /*1db0*/  USHF.L.U32 UR12, UR6, 0x7, URZ ;  /* 0x00000007060c7899 */ /* 0x000fe2000800063f */
[----:B------:R-:W-:Y:S01]  /*1dc0*/  IADD3 R193, R193, -UR17, R15 ;  /* 0x80000011c1c17c10 */ /* 0x000fe2000fffe00f */
[----:B------:R-:W-:Y:S01]  /*1dd0*/  UIMAD UR4, UR11, UR24, URZ ;  /* 0x000000180b0472a4 */ /* 0x000fe2000f8e023f */
[----:B------:R-:W-:Y:S01]  /*1de0*/  LOP3.LUT R206, R9, 0x8, R206, 0xf8, !PT ;  /* 0x0000000809ce7812 */ /* 0x000fe200078ef8ce */
[----:B------:R-:W-:Y:S01]  /*1df0*/  IMAD R6, R10, 0x20, R6 ;  /* 0x000000200a067824 */ /* 0x000fe200078e0206 */
[----:B------:R-:W-:Y:S01]  /*1e00*/  SHF.R.U32.HI R9, RZ, 0x3, R9 ;  /* 0x00000003ff097819 */ /* 0x000fe20000011609 */
[----:B------:R-:W-:Y:S01]  /*1e10*/  UIMAD UR14, UR14, UR12, UR4 ;  /* 0x0000000c0e0e72a4 */ /* 0x000fe2000f8e0204 */
[----:B------:R-:W-:Y:S01]  /*1e20*/  IMAD R7, R11, 0x8, R7 ;  /* 0x000000080b077824 */ /* 0x000fe200078e0207 */
[----:B------:R-:W-:Y:S01]  /*1e30*/  LOP3.LUT R212, R212, 0x6, RZ, 0xc0, !PT ;  /* 0x00000006d4d47812 */ /* 0x000fe200078ec0ff */
[----:B------:R-:W-:Y:S01]  /*1e40*/  UMOV UR4, URZ ;  /* 0x0000003f00047c82 */ /* 0x000fe20008000000 */
[----:B------:R-:W-:-:S02]  /*1e50*/  LOP3.LUT R206, R206, R9, RZ, 0x3c, !PT ;  /* 0x00000009cece7212 */ /* 0x000fc400078e3cff */
[----:B------:R-:W-:-:S03]  /*1e60*/  IADD3 R193, R193, c[0x0][0x2e8], RZ ;  /* 0x0000ba00c1c17a10 */ /* 0x000fc60007ffe0ff */
[----:B------:R-:W-:Y:S02]  /*1e70*/  IMAD.U32 R206, R7, 0x20, R206 ;  /* 0x0000002007ce7824 */ /* 0x000fe400078e00ce */
[----:B-----5:R-:W-:-:S04]  /*1e80*/  @P0 FMUL.FTZ R14, R16, R14 ;  /* 0x0000000e100e0220 */ /* 0x020fc80000410000 */
[----:B------:R-:W5:Y:S01]  /*1e90*/  @P0 R2UR UR5, R14 ;  /* 0x000000000e0503c2 */ /* 0x000f6200000e0000 */
[----:B------:R-:W-:Y:S02]  /*1ea0*/  LOP3.LUT P0, RZ, R8, 0x2, RZ, 0xc0, !PT ;  /* 0x0000000208ff7812 */ /* 0x000fe4000780c0ff */
[----:B------:R-:W-:Y:S02]  /*1eb0*/  LOP3.LUT R8, R12, 0xc0, RZ, 0xc0, !PT ;  /* 0x000000c00c087812 */ /* 0x000fe400078ec0ff */
[----:B------:R-:W-:Y:S02]  /*1ec0*/  SEL R3, R3, 0xfffffff0, !P0 ;  /* 0xfffffff003037807 */ /* 0x000fe40004000000 */
[----:B------:R-:W-:Y:S02]  /*1ed0*/  LOP3.LUT R207, R8, 0x8, R207, 0xf8, !PT ;  /* 0x0000000808cf7812 */ /* 0x000fe400078ef8cf */
[----:B------:R-:W-:-:S04]  /*1ee0*/  SHF.R.U32.HI R8, RZ, 0x3, R8 ;  /* 0x00000003ff087819 */ /* 0x000fc80000011608 */
[----:B------:R-:W-:Y:S01]  /*1ef0*/  LOP3.LUT R207, R207, R8, RZ, 0x3c, !PT ;  /* 0x00000008cfcf7212 */ /* 0x000fe200078e3cff */
[----:B------:R-:W-:-:S04]  /*1f00*/  IMAD.U32 R8, RZ, RZ, UR24 ;  /* 0x00000018ff087e24 */ /* 0x000fc8000f8e00ff */
[----:B------:R-:W-:-:S04]  /*1f10*/  IMAD.WIDE.U32 R8, R8, UR12, R22 ;  /* 0x0000000c08087c25 */ /* 0x000fc8000f8e0016 */
[----:B------:R-:W-:Y:S01]  /*1f20*/  IMAD.IADD R132, R207, 0x1, R132 ;  /* 0x00000001cf847824 */ /* 0x000fe200078e0284 */
[----:B------:R-:W-:Y:S01]  /*1f30*/  IADD3 R11, R9, UR14, RZ ;  /* 0x0000000e090b7c10 */ /* 0x000fe2000fffe0ff */
[----:B-----5:R-:W-:Y:S01]  /*1f40*/  @UP1 UMOV UR4, UR5 ;  /* 0x0000000500041c82 */ /* 0x020fe20008000000 */
[----:B------:R-:W-:Y:S01]  /*1f50*/  IMAD.IADD R207, R207, 0x1, R6 ;  /* 0x00000001cfcf7824 */ /* 0x000fe200078e0206 */
        /* <DEDUP_REMOVED lines=12> */
.L_x_570:
[----:B-1----:R-:W-:Y:S05]  /*2020*/  BSYNC B0 ;  /* 0x0000000000007941 */ /* 0x002fea0003800000 */
.L_x_569:
        /* <DEDUP_REMOVED lines=18> */
.L_x_572:
[----:B------:R-:W-:Y:S05]  /*2150*/  BSYNC B0 ;  /* 0x0000000000007941 */ /* 0x000fea0003800000 */
.L_x_571:
        /* <DEDUP_REMOVED lines=18> */
.L_x_574:
[----:B------:R-:W-:Y:S05]  /*2280*/  BSYNC B0 ;  /* 0x0000000000007941 */ /* 0x000fea0003800000 */
.L_x_573:
        /* <DEDUP_REMOVED lines=19> */
.L_x_576:
[----:B------:R-:W-:Y:S05]  /*23c0*/  BSYNC B0 ;  /* 0x0000000000007941 */ /* 0x000fea0003800000 */
.L_x_575:
[----:B------:R-:W-:Y:S01]  /*23d0*/  IMAD.SHL.U32 R207, R207, 0x2, RZ ;  /* 0x00000002cfcf7824 */ /* 0x000fe200078e00ff */
[----:B------:R-:W0:Y:S01]  /*23e0*/  LDGDEPBAR ;  /* 0x00000000000079af */ /* 0x000e220000000000 */
[----:B------:R-:W-:Y:S01]  /*23f0*/  IMAD.SHL.U32 R206, R206, 0x2, RZ ;  /* 0x00000002cece7824 */ /* 0x000fe200078e00ff */
[----:B------:R-:W-:Y:S01]  /*2400*/  UISETP.GE.AND UP0, UPT, UR22, 0x2, UPT ;  /* 0x000000021600788c */ /* 0x000fe2000bf06270 */
[----:B------:R-:W-:Y:S01]  /*2410*/  IMAD R205, R0, 0x2, R207 ;  /* 0x0000000200cd7824 */ /* 0x000fe200078e02cf */
[----:B------:R-:W-:Y:S01]  /*2420*/  LDSM.16.M88.4 R56, [R207] ;  /* 0x00000000cf38783b */ /* 0x000fe20000000200 */
[C---:B------:R-:W-:Y:S01]  /*2430*/  IMAD R68, R3.reuse, 0x2, R206 ;  /* 0x0000000203447824 */ /* 0x040fe200078e02ce */
[----:B------:R-:W-:Y:S01]  /*2440*/  IADD3 R2, R206, 0x2000, RZ ;  /* 0x00002000ce027810 */ /* 0x000fe20007ffe0ff */
[----:B------:R-:W-:Y:S01]  /*2450*/  IMAD.U32 R186, RZ, RZ, UR24 ;  /* 0x00000018ffba7e24 */ /* 0x000fe2000f8e00ff */
[----:B------:R-:W5:Y:S03]  /*2460*/  LDSM.16.M88.4 R128, [R206+0x2000] ;  /* 0x00200000ce80783b */ /* 0x000f660000000200 */
[----:B------:R-:W-:Y:S01]  /*2470*/  IMAD R186, R186, 0x80, R212 ;  /* 0x00000080baba7824 */ /* 0x000fe200078e02d4 */
[----:B------:R-:W1:Y:S01]  /*2480*/  LDSM.16.M88.4 R36, [R207+0x1000] ;  /* 0x00100000cf24783b */ /* 0x000e620000000200 */
[----:B------:R-:W-:Y:S01]  /*2490*/  IMAD R204, R3, 0x2, R2 ;  /* 0x0000000203cc7824 */ /* 0x000fe200078e0202 */
[----:B------:R-:W-:Y:S01]  /*24a0*/  IADD3 R3, R193, 0x40, RZ ;  /* 0x00000040c1037810 */ /* 0x000fe20007ffe0ff */
[----:B------:R-:W-:Y:S01]  /*24b0*/  I2F R135, R186 ;  /* 0x000000ba00877306 */ /* 0x000fe20000201400 */
[----:B-1----:R-:W-:Y:S01]  /*24c0*/  LDSM.16.M88.4 R12, [R205] ;  /* 0x00000000cd0c783b */ /* 0x002fe20000000200 */
[----:B------:R-:W-:-:S02]  /*24d0*/  IADD3 R159, R186, 0x1, RZ ;  /* 0x00000001ba9f7810 */ /* 0x000fc40007ffe0ff */
[C---:B------:R-:W-:Y:S01]  /*24e0*/  IADD3 R157, R186.reuse, 0x8, RZ ;  /* 0x00000008ba9d7810 */ /* 0x040fe20007ffe0ff */
[----:B------:R-:W1:Y:S01]  /*24f0*/  LDSM.16.M88.4 R124, [R68+0x2000] ;  /* 0x00200000447c783b */ /* 0x000e620000000200 */
[----:B------:R-:W-:Y:S02]  /*2500*/  IADD3 R155, R186, 0x9, RZ ;  /* 0x00000009ba9b7810 */ /* 0x000fe40007ffe0ff */
[----:B------:R-:W-:Y:S01]  /*2510*/  I2F R158, R159 ;  /* 0x0000009f009e7306 */ /* 0x000fe20000201400 */
[----:B------:R-:W2:Y:S01]  /*2520*/  LDSM.16.M88.4 R52, [R205+0x1000] ;  /* 0x00100000cd34783b */ /* 0x000ea20000000200 */
[----:B------:R-:W-:Y:S02]  /*2530*/  IMNMX R3, R3, UR23, PT ;  /* 0x0000001703037c17 */ /* 0x000fe4000b800200 */
[----:B------:R-:W-:Y:S01]  /*2540*/  IADD3 R2, R193, 0x48, RZ ;  /* 0x00000048c1027810 */ /* 0x000fe20007ffe0ff */
[----:B------:R-:W3:Y:S01]  /*2550*/  LDSM.16.M88.4 R120, [R206+0x2400] ;  /* 0x00240000ce78783b */ /* 0x000ee20000000200 */
[----:B------:R-:W-:-:S02]  /*2560*/  ISETP.GE.AND P3, PT, R159, R3, PT ;  /* 0x000000039f00720c */ /* 0x000fc40003f66270 */
[----:B------:R-:W-:Y:S01]  /*2570*/  I2F R156, R157 ;  /* 0x0000009d009c7306 */ /* 0x000fe20000201400 */
[----:B------:R-:W-:Y:S01]  /*2580*/  LDSM.16.M88.4 R116, [R68+0x2400] ;  /* 0x002400004474783b */ /* 0x000fe20000000200 */
[----:B------:R-:W-:Y:S02]  /*2590*/  IADD3 R153, R186, 0x10, RZ ;  /* 0x00000010ba997810 */ /* 0x000fe40007ffe0ff */
[----:B------:R-:W-:Y:S01]  /*25a0*/  IMNMX R2, R2, UR23, PT ;  /* 0x0000001702027c17 */ /* 0x000fe2000b800200 */
[----:B------:R-:W-:Y:S01]  /*25b0*/  LDSM.16.M88.4 R112, [R206+0x2800] ;  /* 0x00280000ce70783b */ /* 0x000fe20000000200 */
[C---:B------:R-:W-:Y:S02]  /*25c0*/  IADD3 R149, R186.reuse, 0x18, RZ ;  /* 0x00000018ba957810 */ /* 0x040fe40007ffe0ff */
[----:B------:R-:W-:Y:S01]  /*25d0*/  I2F R154, R155 ;  /* 0x0000009b009a7306 */ /* 0x000fe20000201400 */
[----:B------:R-:W-:Y:S01]  /*25e0*/  LDSM.16.M88.4 R108, [R68+0x2800] ;  /* 0x00280000446c783b */ /* 0x000fe20000000200 */
[----:B------:R-:W-:-:S02]  /*25f0*/  IADD3 R151, R186, 0x11, RZ ;  /* 0x00000011ba977810 */ /* 0x000fc40007ffe0ff */
[C---:B------:R-:W-:Y:S01]  /*2600*/  IADD3 R147, R186.reuse, 0x19, RZ ;  /* 0x00000019ba937810 */ /* 0x040fe20007ffe0ff */
[----:B------:R-:W-:Y:S01]  /*2610*/  LDSM.16.M88.4 R104, [R206+0x2c00] ;  /* 0x002c0000ce68783b */ /* 0x000fe20000000200 */
[C---:B------:R-:W-:Y:S02]  /*2620*/  IADD3 R145, R186.reuse, 0x20, RZ ;  /* 0x00000020ba917810 */ /* 0x040fe40007ffe0ff */
[----:B------:R-:W-:Y:S01]  /*2630*/  I2F R152, R153 ;  /* 0x0000009900987306 */ /* 0x000fe20000201400 */
[-C--:B-----5:R-:W-:Y:S01]  /*2640*/  HMMA.16816.F32 R16, R56, R128.reuse, RZ ;  /* 0x000000803810723c */ /* 0x0a0fe200000018ff */
[----:B------:R-:W-:Y:S01]  /*2650*/  LDSM.16.M88.4 R100, [R68+0x2c00] ;  /* 0x002c00004464783b */ /* 0x000fe20000000200 */
[C---:B------:R-:W-:Y:S02]  /*2660*/  IADD3 R143, R186.reuse, 0x21, RZ ;  /* 0x00000021ba8f7810 */ /* 0x040fe40007ffe0ff */
[C---:B------:R-:W-:Y:S01]  /*2670*/  IADD3 R141, R186.reuse, 0x28, RZ ;  /* 0x00000028ba8d7810 */ /* 0x040fe20007ffe0ff */
[----:B------:R-:W-:Y:S01]  /*2680*/  LDSM.16.M88.4 R96, [R206+0x3000] ;  /* 0x00300000ce60783b */ /* 0x000fe20000000200 */
[C---:B------:R-:W-:Y:S01]  /*2690*/  IADD3 R139, R186.reuse, 0x29, RZ ;  /* 0x00000029ba8b7810 */ /* 0x040fe20007ffe0ff */
[----:B------:R-:W-:Y:S01]  /*26a0*/  I2F R148, R149 ;  /* 0x0000009500947306 */ /* 0x000fe20000201400 */
[----:B------:R-:W-:Y:S01]  /*26b0*/  HMMA.16816.F32 R4, R36, R128, RZ ;  /* 0x000000802404723c */ /* 0x000fe200000018ff */
[----:B------:R-:W-:Y:S01]  /*26c0*/  LDSM.16.M88.4 R88, [R68+0x3000] ;  /* 0x003000004458783b */ /* 0x000fe20000000200 */
[----:B------:R-:W-:-:S02]  /*26d0*/  IADD3 R137, R186, 0x30, RZ ;  /* 0x00000030ba897810 */ /* 0x000fc40007ffe0ff */
[C---:B------:R-:W-:Y:S01]  /*26e0*/  IADD3 R134, R186.reuse, 0x31, RZ ;  /* 0x00000031ba867810 */ /* 0x040fe20007ffe0ff */
[----:B------:R-:W5:Y:S01]  /*26f0*/  LDSM.16.M88.4 R92, [R206+0x3400] ;  /* 0x00340000ce5c783b */ /* 0x000f620000000200 */
[C---:B------:R-:W-:Y:S01]  /*2700*/  IADD3 R160, R186.reuse, 0x38, RZ ;  /* 0x00000038baa07810 */ /* 0x040fe20007ffe0ff */
[----:B------:R-:W-:Y:S01]  /*2710*/  I2F R150, R151 ;  /* 0x0000009700967306 */ /* 0x000fe20000201400 */
[----:B------:R-:W-:Y:S01]  /*2720*/  HMMA.16816.F32 R32, R36, R130, RZ ;  /* 0x000000822420723c */ /* 0x000fe200000018ff */
[----:B------:R-:W4:Y:S01]  /*2730*/  LDSM.16.M88.4 R84, [R68+0x3400] ;  /* 0x003400004454783b */ /* 0x000f220000000200 */
[C---:B------:R-:W-:Y:S02]  /*2740*/  IADD3 R180, R186.reuse, 0x39, RZ ;  /* 0x00000039bab47810 */ /* 0x040fe40007ffe0ff */
[C---:B------:R-:W-:Y:S01]  /*2750*/  IADD3 R178, R186.reuse, 0x40, RZ ;  /* 0x00000040bab27810 */ /* 0x040fe20007ffe0ff */
[----:B------:R-:W4:Y:S01]  /*2760*/  LDSM.16.M88.4 R80, [R206+0x3800] ;  /* 0x00380000ce50783b */ /* 0x000f220000000200 */
[C---:B------:R-:W-:Y:S01]  /*2770*/  IADD3 R176, R186.reuse, 0x41, RZ ;  /* 0x00000041bab07810 */ /* 0x040fe20007ffe0ff */
[----:B------:R-:W-:Y:S01]  /*2780*/  I2F R146, R147 ;  /* 0x0000009300927306 */ /* 0x000fe20000201400 */
[----:B-1----:R-:W-:Y:S01]  /*2790*/  HMMA.16816.F32 R16, R12, R124, R16 ;  /* 0x0000007c0c10723c */ /* 0x002fe20000001810 */
[----:B------:R-:W-:Y:S01]  /*27a0*/  LDSM.16.M88.4 R76, [R206+0x3c00] ;  /* 0x003c0000ce4c783b */ /* 0x000fe20000000200 */
[----:B------:R-:W-:-:S02]  /*27b0*/  IADD3 R174, R186, 0x48, RZ ;  /* 0x00000048baae7810 */ /* 0x000fc40007ffe0ff */
[C---:B------:R-:W-:Y:S01]  /*27c0*/  IADD3 R172, R186.reuse, 0x49, RZ ;  /* 0x00000049baac7810 */ /* 0x040fe20007ffe0ff */
[----:B------:R-:W1:Y:S01]  /*27d0*/  LDSM.16.M88.4 R72, [R68+0x3800] ;  /* 0x003800004448783b */ /* 0x000e620000000200 */
[C---:B------:R-:W-:Y:S01]  /*27e0*/  IADD3 R170, R186.reuse, 0x50, RZ ;  /* 0x00000050baaa7810 */ /* 0x040fe20007ffe0ff */
[----:B------:R-:W-:Y:S01]  /*27f0*/  I2F R144, R145 ;  /* 0x0000009100907306 */ /* 0x000fe20000201400 */
[----:B--2---:R-:W-:Y:S01]  /*2800*/  HMMA.16816.F32 R4, R52, R124, R4 ;  /* 0x0000007c3404723c */ /* 0x004fe20000001804 */
[----:B------:R-:W2:Y:S01]  /*2810*/  LDSM.16.M88.4 R68, [R68+0x3c00] ;  /* 0x003c00004444783b */ /* 0x000ea20000000200 */
[----:B------:R-:W-:Y:S01]  /*2820*/  IADD3 R168, R186, 0x51, RZ ;  /* 0x00000051baa87810 */ /* 0x000fe20007ffe0ff */
[----:B------:R-:W-:-:S04]  /*2830*/  DEPBAR.LE SB0, 0x0 ;  /* 0x000080000000791a */ /* 0x000fc80000000000 */
[----:B------:R-:W-:Y:S01]  /*2840*/  I2F R142, R143 ;  /* 0x0000008f008e7306 */ /* 0x000fe20000201400 */
[-C--:B---3--:R-:W-:Y:S01]  /*2850*/  HMMA.16816.F32 R8, R36, R120.reuse, RZ ;  /* 0x000000782408723c */ /* 0x088fe200000018ff */
[C---:B------:R-:W-:Y:S02]  /*2860*/  IADD3 R166, R186.reuse, 0x58, RZ ;  /* 0x00000058baa67810 */ /* 0x040fe40007ffe0ff */
[C---:B------:R-:W-:Y:S02]  /*2870*/  IADD3 R164, R186.reuse, 0x59, RZ ;  /* 0x00000059baa47810 */ /* 0x040fe40007ffe0ff */
[----:B------:R-:W-:Y:S02]  /*2880*/  IADD3 R162, R186, 0x60, RZ ;  /* 0x00000060baa27810 */ /* 0x000fe40007ffe0ff */
[----:B------:R-:W-:Y:S01]  /*2890*/  I2F R140, R141 ;  /* 0x0000008d008c7306 */ /* 0x000fe20000201400 */
[----:B------:R-:W-:Y:S01]  /*28a0*/  HMMA.16816.F32 R24, R56, R120, RZ ;  /* 0x000000783818723c */ /* 0x000fe200000018ff */
[----:B------:R-:W-:Y:S01]  /*28b0*/  FMUL.FTZ R16, R16, c[0x0][0x2ec] ;  /* 0x0000bb0010107a20 */ /* 0x000fe20000410000 */
[C---:B------:R-:W-:Y:S01]  /*28c0*/  IADD3 R185, R186.reuse, 0x61, RZ ;  /* 0x00000061bab97810 */ /* 0x040fe20007ffe0ff */
[----:B------:R-:W-:Y:S01]  /*28d0*/  FMUL.FTZ R17, R17, c[0x0][0x2ec] ;  /* 0x0000bb0011117a20 */ /* 0x000fe20000410000 */
[----:B------:R-:W-:Y:S01]  /*28e0*/  IADD3 R192, R186, 0x68, RZ ;  /* 0x00000068bac07810 */ /* 0x000fe20007ffe0ff */
[----:B------:R-:W-:Y:S01]  /*28f0*/  FMUL.FTZ R18, R18, c[0x0][0x2ec] ;  /* 0x0000bb0012127a20 */ /* 0x000fe20000410000 */
[----:B------:R-:W-:Y:S01]  /*2900*/  IADD3 R188, R186, 0x69, RZ ;  /* 0x00000069babc7810 */ /* 0x000fe20007ffe0ff */
[----:B------:R-:W-:Y:S01]  /*2910*/  FMUL.FTZ R19, R19, c[0x0][0x2ec] ;  /* 0x0000bb0013137a20 */ /* 0x000fe20000410000 */
[----:B------:R-:W-:Y:S01]  /*2920*/  MUFU.TANH R125, R16 ;  /* 0x00000010007d7308 */ /* 0x000fe20000002400 */
[----:B------:R-:W-:Y:S01]  /*2930*/  FMUL.FTZ R4, R4, c[0x0][0x2ec] ;  /* 0x0000bb0004047a20 */ /* 0x000fe20000410000 */
[----:B-----5:R-:W-:Y:S01]  /*2940*/  HMMA.16816.F32 R40, R36, R92, RZ ;  /* 0x0000005c2428723c */ /* 0x020fe200000018ff */
[----:B------:R-:W-:Y:S01]  /*2950*/  FMUL.FTZ R5, R5, c[0x0][0x2ec] ;  /* 0x0000bb0005057a20 */ /* 0x000fe20000410000 */
[----:B------:R-:W-:Y:S01]  /*2960*/  IADD3 R183, R186, 0x70, RZ ;  /* 0x00000070bab77810 */ /* 0x000fe20007ffe0ff */
[----:B------:R-:W-:Y:S01]  /*2970*/  FMUL.FTZ R6, R6, c[0x0][0x2ec] ;  /* 0x0000bb0006067a20 */ /* 0x000fe20000410000 */
[C---:B------:R-:W-:Y:S01]  /*2980*/  IADD3 R190, R186.reuse, 0x71, RZ ;  /* 0x00000071babe7810 */ /* 0x040fe20007ffe0ff */
[----:B------:R-:W-:Y:S01]  /*2990*/  FMUL.FTZ R7, R7, c[0x0][0x2ec] ;  /* 0x0000bb0007077a20 */ /* 0x000fe20000410000 */
[----:B------:R-:W-:Y:S01]  /*29a0*/  MUFU.TANH R196, R17 ;  /* 0x0000001100c47308 */ /* 0x000fe20000002400 */
[C---:B------:R-:W-:Y:S01]  /*29b0*/  ISETP.GE.AND P4, PT, R186.reuse, R3, PT ;  /* 0x00000003ba00720c */ /* 0x040fe20003f86270 */
[----:B------:R-:W-:Y:S01]  /*29c0*/  HMMA.16816.F32 R8, R52, R116, R8 ;  /* 0x000000743408723c */ /* 0x000fe20000001808 */
[----:B------:R-:W-:-:S05]  /*29d0*/  ISETP.GE.AND P2, PT, R186, R2, PT ;  /* 0x00000002ba00720c */ /* 0x000fca0003f46270 */
[----:B------:R-:W3:Y:S02]  /*29e0*/  MUFU.TANH R124, R18 ;  /* 0x00000012007c7308 */ /* 0x000ee40000002400 */
[----:B------:R-:W-:Y:S06]  /*29f0*/  HMMA.16816.F32 R24, R12, R116, R24 ;  /* 0x000000740c18723c */ /* 0x000fec0000001818 */
[----:B------:R5:W-:Y:S02]  /*2a00*/  MUFU.TANH R197, R19 ;  /* 0x0000001300c57308 */ /* 0x000be40000002400 */
[----:B----4-:R-:W-:Y:S06]  /*2a10*/  HMMA.16816.F32 R40, R52, R84, R40 ;  /* 0x000000543428723c */ /* 0x010fec0000001828 */
[----:B------:R-:W-:Y:S01]  /*2a20*/  MUFU.TANH R194, R4 ;  /* 0x0000000400c27308 */ /* 0x000fe20000002400 */
[----:B---3--:R-:W-:Y:S01]  /*2a30*/  FFMA.FTZ R124, R135, UR4, R124 ;  /* 0x00000004877c7c23 */ /* 0x008fe2000801007c */
[----:B------:R-:W-:Y:S01]  /*2a40*/  HMMA.16816.F32 R64, R56, R80, RZ ;  /* 0x000000503840723c */ /* 0x000fe200000018ff */
[----:B------:R-:W-:-:S02]  /*2a50*/  FMUL.FTZ R8, R8, c[0x0][0x2ec] ;  /* 0x0000bb0008087a20 */ /* 0x000fc40000410000 */
[----:B------:R-:W-:Y:S02]  /*2a60*/  FMUL.FTZ R9, R9, c[0x0][0x2ec] ;  /* 0x0000bb0009097a20 */ /* 0x000fe40000410000 */
[----:B------:R-:W-:Y:S01]  /*2a70*/  FMUL.FTZ R10, R10, c[0x0][0x2ec] ;  /* 0x0000bb000a0a7a20 */ /* 0x000fe20000410000 */
[----:B------:R-:W-:Y:S01]  /*2a80*/  MUFU.TANH R198, R5 ;  /* 0x0000000500c67308 */ /* 0x000fe20000002400 */
[----:B------:R-:W-:Y:S01]  /*2a90*/  FMUL.FTZ R11, R11, c[0x0][0x2ec] ;  /* 0x0000bb000b0b7a20 */ /* 0x000fe20000410000 */
[C---:B-----5:R-:W-:Y:S01]  /*2aa0*/  HMMA.16816.F32 R16, R36.reuse, R112, RZ ;  /* 0x000000702410723c */ /* 0x060fe200000018ff */
[----:B------:R-:W-:Y:S02]  /*2ab0*/  FMUL.FTZ R24, R24, c[0x0][0x2ec] ;  /* 0x0000bb0018187a20 */ /* 0x000fe40000410000 */
[----:B------:R-:W-:Y:S02]  /*2ac0*/  FMUL.FTZ R25, R25, c[0x0][0x2ec] ;  /* 0x0000bb0019197a20 */ /* 0x000fe40000410000 */
[----:B------:R-:W-:Y:S01]  /*2ad0*/  FMUL.FTZ R26, R26, c[0x0][0x2ec] ;  /* 0x0000bb001a1a7a20 */ /* 0x000fe20000410000 */
[----:B------:R-:W3:Y:S01]  /*2ae0*/  MUFU.TANH R195, R6 ;  /* 0x0000000600c37308 */ /* 0x000ee20000002400 */
[----:B------:R-:W-:Y:S01]  /*2af0*/  FMUL.FTZ R27, R27, c[0x0][0x2ec] ;  /* 0x0000bb001b1b7a20 */ /* 0x000fe20000410000 */
[----:B------:R-:W-:Y:S01]  /*2b00*/  HMMA.16816.F32 R60, R36, R80, RZ ;  /* 0x00000050243c723c */ /* 0x000fe200000018ff */
[----:B------:R-:W-:-:S02]  /*2b10*/  FMUL.FTZ R40, R40, c[0x0][0x2ec] ;  /* 0x0000bb0028287a20 */ /* 0x000fc40000410000 */
[----:B------:R-:W-:Y:S02]  /*2b20*/  FMUL.FTZ R41, R41, c[0x0][0x2ec] ;  /* 0x0000bb0029297a20 */ /* 0x000fe40000410000 */
[----:B------:R-:W-:Y:S01]  /*2b30*/  FMUL.FTZ R42, R42, c[0x0][0x2ec] ;  /* 0x0000bb002a2a7a20 */ /* 0x000fe20000410000 */
[----:B------:R4:W-:Y:S01]  /*2b40*/  MUFU.TANH R116, R7 ;  /* 0x0000000700747308 */ /* 0x0009e20000002400 */
[----:B------:R-:W-:Y:S01]  /*2b50*/  FMUL.FTZ R43, R43, c[0x0][0x2ec] ;  /* 0x0000bb002b2b7a20 */ /* 0x000fe20000410000 */
[----:B------:R-:W-:Y:S06]  /*2b60*/  HMMA.16816.F32 R128, R56, R130, RZ ;  /* 0x000000823880723c */ /* 0x000fec00000018ff */
[----:B------:R-:W-:Y:S01]  /*2b70*/  MUFU.TANH R202, R8 ;  /* 0x0000000800ca7308 */ /* 0x000fe20000002400 */
[----:B---3--:R-:W-:Y:S01]  /*2b80*/  FFMA.FTZ R195, R135, UR4, R195 ;  /* 0x0000000487c37c23 */ /* 0x008fe200080100c3 */
[----:B------:R-:W-:Y:S06]  /*2b90*/  HMMA.16816.F32 R16, R52, R108, R16 ;  /* 0x0000006c3410723c */ /* 0x000fec0000001810 */
[----:B------:R-:W-:Y:S02]  /*2ba0*/  MUFU.TANH R203, R9 ;  /* 0x0000000900cb7308 */ /* 0x000fe40000002400 */
[----:B----4-:R-:W-:Y:S06]  /*2bb0*/  HMMA.16816.F32 R4, R56, R112, RZ ;  /* 0x000000703804723c */ /* 0x010fec00000018ff */
[----:B------:R-:W-:Y:S02]  /*2bc0*/  MUFU.TANH R208, R10 ;  /* 0x0000000a00d07308 */ /* 0x000fe40000002400 */
[-C--:B-1----:R-:W-:Y:S06]  /*2bd0*/  HMMA.16816.F32 R64, R12, R72.reuse, R64 ;  /* 0x000000480c40723c */ /* 0x082fec0000001840 */
[----:B------:R-:W-:Y:S02]  /*2be0*/  MUFU.TANH R117, R24 ;  /* 0x0000001800757308 */ /* 0x000fe40000002400 */
[----:B------:R-:W-:Y:S01]  /*2bf0*/  FMUL.FTZ R16, R16, c[0x0][0x2ec] ;  /* 0x0000bb0010107a20 */ /* 0x000fe20000410000 */
[----:B------:R-:W-:Y:S01]  /*2c00*/  HMMA.16816.F32 R60, R52, R72, R60 ;  /* 0x00000048343c723c */ /* 0x000fe2000000183c */
[----:B------:R-:W-:-:S02]  /*2c10*/  FMUL.FTZ R17, R17, c[0x0][0x2ec] ;  /* 0x0000bb0011117a20 */ /* 0x000fc40000410000 */
[----:B------:R-:W-:Y:S02]  /*2c20*/  FMUL.FTZ R18, R18, c[0x0][0x2ec] ;  /* 0x0000bb0012127a20 */ /* 0x000fe40000410000 */
[----:B------:R-:W-:Y:S01]  /*2c30*/  MUFU.TANH R199, R25 ;  /* 0x0000001900c77308 */ /* 0x000fe20000002400 */
[----:B------:R-:W-:Y:S02]  /*2c40*/  FMUL.FTZ R19, R19, c[0x0][0x2ec] ;  /* 0x0000bb0013137a20 */ /* 0x000fe40000410000 */
[----:B------:R-:W-:Y:S05]  /*2c50*/  HMMA.16816.F32 R4, R12, R108, R4 ;  /* 0x0000006c0c04723c */ /* 0x000fea0000001804 */
[----:B------:R1:W-:Y:S02]  /*2c60*/  MUFU.TANH R108, R11 ;  /* 0x0000000b006c7308 */ /* 0x0003e40000002400 */
[----:B------:R-:W-:Y:S01]  /*2c70*/  FMUL.FTZ R64, R64, c[0x0][0x2ec] ;  /* 0x0000bb0040407a20 */ /* 0x000fe20000410000 */
[C---:B------:R-:W-:Y:S05]  /*2c80*/  HMMA.16816.F32 R28, R36.reuse, R122, RZ ;  /* 0x0000007a241c723c */ /* 0x040fea00000018ff */
[----:B------:R-:W-:Y:S03]  /*2c90*/  MUFU.TANH R200, R26 ;  /* 0x0000001a00c87308 */ /* 0x000fe60000002400 */
[----:B------:R-:W-:Y:S01]  /*2ca0*/  HMMA.16816.F32 R48, R36, R98, RZ ;  /* 0x000000622430723c */ /* 0x000fe200000018ff */
[----:B------:R-:W-:-:S02]  /*2cb0*/  FMUL.FTZ R62, R62, c[0x0][0x2ec] ;  /* 0x0000bb003e3e7a20 */ /* 0x000fc40000410000 */
[----:B------:R-:W-:Y:S02]  /*2cc0*/  FMUL.FTZ R60, R60, c[0x0][0x2ec] ;  /* 0x0000bb003c3c7a20 */ /* 0x000fe40000410000 */
[----:B------:R3:W-:Y:S01]  /*2cd0*/  MUFU.TANH R201, R27 ;  /* 0x0000001b00c97308 */ /* 0x0007e20000002400 */
[----:B------:R-:W-:Y:S02]  /*2ce0*/  FMUL.FTZ R61, R61, c[0x0][0x2ec] ;  /* 0x0000bb003d3d7a20 */ /* 0x000fe40000410000 */
[----:B-1----:R-:W-:Y:S01]  /*2cf0*/  HMMA.16816.F32 R8, R56, R104, RZ ;  /* 0x000000683808723c */ /* 0x002fe200000018ff */
[----:B------:R-:W-:Y:S02]  /*2d00*/  FMUL.FTZ R4, R4, c[0x0][0x2ec] ;  /* 0x0000bb0004047a20 */ /* 0x000fe40000410000 */
[----:B------:R-:W-:Y:S02]  /*2d10*/  FMUL.FTZ R5, R5, c[0x0][0x2ec] ;  /* 0x0000bb0005057a20 */ /* 0x000fe40000410000 */
[----:B------:R-:W-:Y:S01]  /*2d20*/  FMUL.FTZ R6, R6, c[0x0][0x2ec] ;  /* 0x0000bb0006067a20 */ /* 0x000fe20000410000 */
[----:B------:R-:W1:Y:S01]  /*2d30*/  MUFU.TANH R109, R4 ;  /* 0x00000004006d7308 */ /* 0x000e620000002400 */
[----:B------:R-:W-:Y:S01]  /*2d40*/  FMUL.FTZ R7, R7, c[0x0][0x2ec] ;  /* 0x0000bb0007077a20 */ /* 0x000fe20000410000 */
[----:B------:R-:W-:Y:S01]  /*2d50*/  HMMA.16816.F32 R44, R36, R94, RZ ;  /* 0x0000005e242c723c */ /* 0x000fe200000018ff */
[----:B------:R-:W-:-:S05]  /*2d60*/  FMUL.FTZ R63, R63, c[0x0][0x2ec] ;  /* 0x0000bb003f3f7a20 */ /* 0x000fca0000410000 */
[----:B------:R-:W-:Y:S02]  /*2d70*/  MUFU.TANH R209, R5 ;  /* 0x0000000500d17308 */ /* 0x000fe40000002400 */
[----:B---3--:R-:W-:Y:S06]  /*2d80*/  HMMA.16816.F32 R24, R36, R104, RZ ;  /* 0x000000682418723c */ /* 0x008fec00000018ff */
[----:B------:R-:W-:Y:S01]  /*2d90*/  MUFU.TANH R210, R6 ;  /* 0x0000000600d27308 */ /* 0x000fe20000002400 */
[----:B-1----:R-:W-:Y:S01]  /*2da0*/  FFMA.FTZ R109, R144, UR4, R109 ;  /* 0x00000004906d7c23 */ /* 0x002fe2000801006d */
[----:B------:R-:W-:Y:S06]  /*2db0*/  HMMA.16816.F32 R8, R12, R100, R8 ;  /* 0x000000640c08723c */ /* 0x000fec0000001808 */
[----:B------:R1:W-:Y:S02]  /*2dc0*/  MUFU.TANH R211, R7 ;  /* 0x0000000700d37308 */ /* 0x0003e40000002400 */
[----:B------:R-:W-:Y:S06]  /*2dd0*/  HMMA.16816.F32 R120, R56, R122, RZ ;  /* 0x0000007a3878723c */ /* 0x000fec00000018ff */
[----:B------:R-:W-:Y:S02]  /*2de0*/  MUFU.TANH R213, R16 ;  /* 0x0000001000d57308 */ /* 0x000fe40000002400 */
[----:B------:R-:W-:Y:S06]  /*2df0*/  HMMA.16816.F32 R24, R52, R100, R24 ;  /* 0x000000643418723c */ /* 0x000fec0000001818 */
[----:B------:R-:W-:Y:S02]  /*2e00*/  MUFU.TANH R214, R17 ;  /* 0x0000001100d67308 */ /* 0x000fe40000002400 */
[----:B-1----:R-:W-:Y:S01]  /*2e10*/  HMMA.16816.F32 R4, R56, R96, RZ ;  /* 0x000000603804723c */ /* 0x002fe200000018ff */
[----:B------:R-:W-:-:S02]  /*2e20*/  FMUL.FTZ R8, R8, c[0x0][0x2ec] ;  /* 0x0000bb0008087a20 */ /* 0x000fc40000410000 */
[----:B------:R-:W-:Y:S02]  /*2e30*/  FMUL.FTZ R9, R9, c[0x0][0x2ec] ;  /* 0x0000bb0009097a20 */ /* 0x000fe40000410000 */
[----:B------:R-:W-:Y:S01]  /*2e40*/  FMUL.FTZ R10, R10, c[0x0][0x2ec] ;  /* 0x0000bb000a0a7a20 */ /* 0x000fe20000410000 */
[----:B------:R-:W-:Y:S01]  /*2e50*/  MUFU.TANH R215, R18 ;  /* 0x0000001200d77308 */ /* 0x000fe20000002400 */
[----:B------:R-:W-:Y:S01]  /*2e60*/  FMUL.FTZ R11, R11, c[0x0][0x2ec] ;  /* 0x0000bb000b0b7a20 */ /* 0x000fe20000410000 */
[-C--:B------:R-:W-:Y:S06]  /*2e70*/  HMMA.16816.F32 R128, R12, R126.reuse, R128 ;  /* 0x0000007e0c80723c */ /* 0x080fec0000001880 */
[----:B------:R-:W1:Y:S02]  /*2e80*/  MUFU.TANH R216, R19 ;  /* 0x0000001300d87308 */ /* 0x000e640000002400 */
[----:B------:R-:W-:Y:S01]  /*2e90*/  FMUL.FTZ R24, R24, c[0x0][0x2ec] ;  /* 0x0000bb0018187a20 */ /* 0x000fe20000410000 */
[----:B------:R-:W-:Y:S01]  /*2ea0*/  HMMA.16816.F32 R32, R52, R126, R32 ;  /* 0x0000007e3420723c */ /* 0x000fe20000001820 */
[----:B------:R-:W-:-:S02]  /*2eb0*/  FMUL.FTZ R25, R25, c[0x0][0x2ec] ;  /* 0x0000bb0019197a20 */ /* 0x000fc40000410000 */
[----:B------:R-:W-:Y:S02]  /*2ec0*/  FMUL.FTZ R26, R26, c[0x0][0x2ec] ;  /* 0x0000bb001a1a7a20 */ /* 0x000fe40000410000 */
[----:B------:R-:W-:Y:S01]  /*2ed0*/  MUFU.TANH R100, R8 ;  /* 0x0000000800647308 */ /* 0x000fe20000002400 */
[----:B------:R-:W-:Y:S02]  /*2ee0*/  FMUL.FTZ R27, R27, c[0x0][0x2ec] ;  /* 0x0000bb001b1b7a20 */ /* 0x000fe40000410000 */
[----:B------:R-:W-:Y:S05]  /*2ef0*/  HMMA.16816.F32 R4, R12, R88, R4 ;  /* 0x000000580c04723c */ /* 0x000fea0000001804 */
[----:B------:R-:W-:Y:S01]  /*2f00*/  MUFU.TANH R101, R9 ;  /* 0x0000000900657308 */ /* 0x000fe20000002400 */
[----:B-1----:R-:W-:-:S02]  /*2f10*/  FFMA.FTZ R216, R142, UR4, R216 ;  /* 0x000000048ed87c23 */ /* 0x002fc400080100d8 */
[----:B------:R-:W-:Y:S01]  /*2f20*/  HMMA.16816.F32 R16, R36, R96, RZ ;  /* 0x000000602410723c */ /* 0x000fe200000018ff */
[----:B------:R-:W-:-:S04]  /*2f30*/  FMUL.FTZ R128, R128, c[0x0][0x2ec] ;  /* 0x0000bb0080807a20 */ /* 0x000fc80000410000 */
[----:B------:R-:W-:Y:S03]  /*2f40*/  MUFU.TANH R220, R10 ;  /* 0x0000000a00dc7308 */ /* 0x000fe60000002400 */
[----:B------:R-:W-:Y:S01]  /*2f50*/  HMMA.16816.F32 R96, R56, R98, RZ ;  /* 0x000000623860723c */ /* 0x000fe200000018ff */
[----:B------:R-:W-:Y:S02]  /*2f60*/  FMUL.FTZ R32, R32, c[0x0][0x2ec] ;  /* 0x0000bb0020207a20 */ /* 0x000fe40000410000 */
[----:B------:R-:W-:Y:S02]  /*2f70*/  FMUL.FTZ R34, R34, c[0x0][0x2ec] ;  /* 0x0000bb0022227a20 */ /* 0x000fe40000410000 */
[----:B------:R1:W-:Y:S01]  /*2f80*/  MUFU.TANH R221, R11 ;  /* 0x0000000b00dd7308 */ /* 0x0003e20000002400 */
[----:B------:R-:W-:Y:S02]  /*2f90*/  FMUL.FTZ R33, R33, c[0x0][0x2ec] ;  /* 0x0000bb0021217a20 */ /* 0x000fe40000410000 */
[----:B------:R-:W-:Y:S01]  /*2fa0*/  FMUL.FTZ R4, R4, c[0x0][0x2ec] ;  /* 0x0000bb0004047a20 */ /* 0x000fe20000410000 */
[----:B------:R-:W-:Y:S01]  /*2fb0*/  HMMA.16816.F32 R120, R12, R118, R120 ;  /* 0x000000760c78723c */ /* 0x000fe20000001878 */
[----:B------:R-:W-:-:S02]  /*2fc0*/  FMUL.FTZ R5, R5, c[0x0][0x2ec] ;  /* 0x0000bb0005057a20 */ /* 0x000fc40000410000 */
[----:B------:R-:W-:Y:S01]  /*2fd0*/  FMUL.FTZ R6, R6, c[0x0][0x2ec] ;  /* 0x0000bb0006067a20 */ /* 0x000fe20000410000 */
[----:B------:R-:W-:Y:S01]  /*2fe0*/  MUFU.TANH R222, R24 ;  /* 0x0000001800de7308 */ /* 0x000fe20000002400 */
[----:B------:R-:W-:Y:S02]  /*2ff0*/  FMUL.FTZ R7, R7, c[0x0][0x2ec] ;  /* 0x0000bb0007077a20 */ /* 0x000fe40000410000 */
[----:B------:R-:W-:Y:S01]  /*3000*/  FMUL.FTZ R35, R35, c[0x0][0x2ec] ;  /* 0x0000bb0023237a20 */ /* 0x000fe20000410000 */
[----:B------:R-:W-:Y:S04]  /*3010*/  HMMA.16816.F32 R16, R52, R88, R16 ;  /* 0x000000583410723c */ /* 0x000fe80000001810 */
[----:B------:R-:W-:Y:S04]  /*3020*/  MUFU.TANH R223, R25 ;  /* 0x0000001900df7308 */ /* 0x000fe80000002400 */
[C---:B-1----:R-:W-:Y:S04]  /*3030*/  HMMA.16816.F32 R8, R56.reuse, R92, RZ ;  /* 0x0000005c3808723c */ /* 0x042fe800000018ff */
[----:B------:R-:W-:Y:S04]  /*3040*/  MUFU.TANH R224, R26 ;  /* 0x0000001a00e07308 */ /* 0x000fe80000002400 */
[----:B------:R-:W-:Y:S01]  /*3050*/  HMMA.16816.F32 R92, R56, R94, RZ ;  /* 0x0000005e385c723c */ /* 0x000fe200000018ff */
[----:B------:R-:W-:-:S03]  /*3060*/  FMUL.FTZ R123, R123, c[0x0][0x2ec] ;  /* 0x0000bb007b7b7a20 */ /* 0x000fc60000410000 */
[----:B------:R1:W-:Y:S04]  /*3070*/  MUFU.TANH R225, R27 ;  /* 0x0000001b00e17308 */ /* 0x0003e80000002400 */
[----:B------:R-:W-:Y:S01]  /*3080*/  FMUL.FTZ R16, R16, c[0x0][0x2ec] ;  /* 0x0000bb0010107a20 */ /* 0x000fe20000410000 */
[----:B------:R-:W-:Y:S01]  /*3090*/  HMMA.16816.F32 R96, R12, R90, R96 ;  /* 0x0000005a0c60723c */ /* 0x000fe20000001860 */
[----:B------:R-:W-:Y:S02]  /*30a0*/  FMUL.FTZ R17, R17, c[0x0][0x2ec] ;  /* 0x0000bb0011117a20 */ /* 0x000fe40000410000 */
[----:B------:R-:W-:Y:S01]  /*30b0*/  MUFU.TANH R88, R4 ;  /* 0x0000000400587308 */ /* 0x000fe20000002400 */
[----:B------:R-:W-:Y:S02]  /*30c0*/  FMUL.FTZ R18, R18, c[0x0][0x2ec] ;  /* 0x0000bb0012127a20 */ /* 0x000fe40000410000 */
[----:B------:R-:W-:-:S02]  /*30d0*/  FMUL.FTZ R19, R19, c[0x0][0x2ec] ;  /* 0x0000bb0013137a20 */ /* 0x000fc40000410000 */
[----:B------:R-:W-:Y:S03]  /*30e0*/  HMMA.16816.F32 R8, R12, R84, R8 ;  /* 0x000000540c08723c */ /* 0x000fe60000001808 */
[----:B------:R-:W-:Y:S05]  /*30f0*/  MUFU.TANH R89, R5 ;  /* 0x0000000500597308 */ /* 0x000fea0000002400 */
[----:B-1----:R-:W-:Y:S03]  /*3100*/  HMMA.16816.F32 R24, R56, R76, RZ ;  /* 0x0000004c3818723c */ /* 0x002fe600000018ff */
[----:B------:R-:W-:Y:S05]  /*3110*/  MUFU.TANH R85, R6 ;  /* 0x0000000600557308 */ /* 0x000fea0000002400 */
[----:B------:R-:W-:Y:S01]  /*3120*/  HMMA.16816.F32 R92, R12, R86, R92 ;  /* 0x000000560c5c723c */ /* 0x000fe2000000185c */
[----:B------:R-:W-:-:S02]  /*3130*/  FMUL.FTZ R96, R96, c[0x0][0x2ec] ;  /* 0x0000bb0060607a20 */ /* 0x000fc40000410000 */
[----:B------:R1:W-:Y:S01]  /*3140*/  MUFU.TANH R84, R7 ;  /* 0x0000000700547308 */ /* 0x0003e20000002400 */
[----:B------:R-:W-:-:S04]  /*3150*/  FMUL.FTZ R99, R99, c[0x0][0x2ec] ;  /* 0x0000bb0063637a20 */ /* 0x000fc80000410000 */
[----:B------:R-:W-:Y:S01]  /*3160*/  FMUL.FTZ R8, R8, c[0x0][0x2ec] ;  /* 0x0000bb0008087a20 */ /* 0x000fe20000410000 */
[----:B------:R-:W-:Y:S01]  /*3170*/  HMMA.16816.F32 R28, R52, R118, R28 ;  /* 0x00000076341c723c */ /* 0x000fe2000000181c */
[----:B------:R-:W-:Y:S01]  /*3180*/  FMUL.FTZ R9, R9, c[0x0][0x2ec] ;  /* 0x0000bb0009097a20 */ /* 0x000fe20000410000 */
[----:B------:R-:W-:Y:S01]  /*3190*/  MUFU.TANH R227, R16 ;  /* 0x0000001000e37308 */ /* 0x000fe20000002400 */
[----:B------:R-:W-:Y:S02]  /*31a0*/  FMUL.FTZ R10, R10, c[0x0][0x2ec] ;  /* 0x0000bb000a0a7a20 */ /* 0x000fe40000410000 */
[----:B------:R-:W-:-:S03]  /*31b0*/  FMUL.FTZ R11, R11, c[0x0][0x2ec] ;  /* 0x0000bb000b0b7a20 */ /* 0x000fc60000410000 */
[----:B--2---:R-:W-:Y:S02]  /*31c0*/  HMMA.16816.F32 R24, R12, R68, R24 ;  /* 0x000000440c18723c */ /* 0x004fe40000001818 */
[----:B------:R-:W-:Y:S05]  /*31d0*/  MUFU.TANH R226, R17 ;  /* 0x0000001100e27308 */ /* 0x000fea0000002400 */
[----:B------:R-:W-:Y:S01]  /*31e0*/  FMUL.FTZ R92, R92, c[0x0][0x2ec] ;  /* 0x0000bb005c5c7a20 */ /* 0x000fe20000410000 */
[----:B-1----:R-:W-:Y:S01]  /*31f0*/  HMMA.16816.F32 R4, R36, R76, RZ ;  /* 0x0000004c2404723c */ /* 0x002fe200000018ff */
[----:B------:R-:W-:Y:S01]  /*3200*/  FMUL.FTZ R94, R94, c[0x0][0x2ec] ;  /* 0x0000bb005e5e7a20 */ /* 0x000fe20000410000 */
[----:B------:R-:W-:Y:S01]  /*3210*/  MUFU.TANH R76, R18 ;  /* 0x00000012004c7308 */ /* 0x000fe20000002400 */
[----:B------:R-:W-:-:S05]  /*3220*/  FMUL.FTZ R93, R93, c[0x0][0x2ec] ;  /* 0x0000bb005d5d7a20 */ /* 0x000fca0000410000 */
[C---:B------:R-:W-:Y:S01]  /*3230*/  HMMA.16816.F32 R48, R52.reuse, R90, R48 ;  /* 0x0000005a3430723c */ /* 0x040fe20000001830 */
[----:B------:R-:W-:Y:S01]  /*3240*/  FMUL.FTZ R28, R28, c[0x0][0x2ec] ;  /* 0x0000bb001c1c7a20 */ /* 0x000fe20000410000 */
[----:B------:R1:W-:Y:S01]  /*3250*/  MUFU.TANH R77, R19 ;  /* 0x00000013004d7308 */ /* 0x0003e20000002400 */
[----:B------:R-:W-:Y:S02]  /*3260*/  FMUL.FTZ R31, R31, c[0x0][0x2ec] ;  /* 0x0000bb001f1f7a20 */ /* 0x000fe40000410000 */
[----:B------:R-:W-:Y:S02]  /*3270*/  FMUL.FTZ R30, R30, c[0x0][0x2ec] ;  /* 0x0000bb001e1e7a20 */ /* 0x000fe40000410000 */
[----:B------:R-:W-:Y:S01]  /*3280*/  FMUL.FTZ R29, R29, c[0x0][0x2ec] ;  /* 0x0000bb001d1d7a20 */ /* 0x000fe20000410000 */
[----:B------:R-:W-:Y:S01]  /*3290*/  HMMA.16816.F32 R44, R52, R86, R44 ;  /* 0x00000056342c723c */ /* 0x000fe2000000182c */
[----:B------:R-:W-:Y:S01]  /*32a0*/  FMUL.FTZ R26, R26, c[0x0][0x2ec] ;  /* 0x0000bb001a1a7a20 */ /* 0x000fe20000410000 */
[----:B------:R-:W-:Y:S01]  /*32b0*/  MUFU.TANH R72, R8 ;  /* 0x0000000800487308 */ /* 0x000fe20000002400 */
[----:B------:R-:W-:-:S02]  /*32c0*/  FFMA.FTZ R90, R152, UR4, R117 ;  /* 0x00000004985a7c23 */ /* 0x000fc40008010075 */
[----:B------:R-:W-:Y:S02]  /*32d0*/  FMUL.FTZ R24, R24, c[0x0][0x2ec] ;  /* 0x0000bb0018187a20 */ /* 0x000fe40000410000 */
[----:B------:R-:W-:Y:S01]  /*32e0*/  FFMA.FTZ R86, R158, UR4, R197 ;  /* 0x000000049e567c23 */ /* 0x000fe200080100c5 */
[----:B------:R-:W-:Y:S01]  /*32f0*/  HMMA.16816.F32 R4, R52, R68, R4 ;  /* 0x000000443404723c */ /* 0x000fe20000001804 */
[----:B------:R-:W-:Y:S01]  /*3300*/  FMUL.FTZ R25, R25, c[0x0][0x2ec] ;  /* 0x0000bb0019197a20 */ /* 0x000fe20000410000 */
[----:B------:R-:W-:Y:S06]  /*3310*/  MUFU.TANH R73, R9 ;  /* 0x0000000900497308 */ /* 0x000fec0000002400 */
[----:B-1----:R-:W-:Y:S01]  /*3320*/  HMMA.16816.F32 R16, R36, R114, RZ ;  /* 0x000000722410723c */ /* 0x002fe200000018ff */
[----:B------:R-:W-:Y:S01]  /*3330*/  FMUL.FTZ R48, R48, c[0x0][0x2ec] ;  /* 0x0000bb0030307a20 */ /* 0x000fe20000410000 */
[----:B------:R-:W-:Y:S01]  /*3340*/  MUFU.TANH R228, R10 ;  /* 0x0000000a00e47308 */ /* 0x000fe20000002400 */
[----:B------:R-:W-:-:S02]  /*3350*/  FMUL.FTZ R49, R49, c[0x0][0x2ec] ;  /* 0x0000bb0031317a20 */ /* 0x000fc40000410000 */
[----:B------:R-:W-:-:S03]  /*3360*/  FMUL.FTZ R51, R51, c[0x0][0x2ec] ;  /* 0x0000bb0033337a20 */ /* 0x000fc60000410000 */
[----:B------:R-:W-:Y:S01]  /*3370*/  HMMA.16816.F32 R112, R56, R114, RZ ;  /* 0x000000723870723c */ /* 0x000fe200000018ff */
[----:B------:R-:W-:Y:S01]  /*3380*/  FMUL.FTZ R46, R46, c[0x0][0x2ec] ;  /* 0x0000bb002e2e7a20 */ /* 0x000fe20000410000 */
[----:B------:R1:W-:Y:S01]  /*3390*/  MUFU.TANH R69, R11 ;  /* 0x0000000b00457308 */ /* 0x0003e20000002400 */
[----:B------:R-:W-:-:S05]  /*33a0*/  FMUL.FTZ R47, R47, c[0x0][0x2ec] ;  /* 0x0000bb002f2f7a20 */ /* 0x000fca0000410000 */
[----:B------:R-:W-:Y:S02]  /*33b0*/  FMUL.FTZ R4, R4, c[0x0][0x2ec] ;  /* 0x0000bb0004047a20 */ /* 0x000fe40000410000 */
[----:B------:R-:W-:Y:S01]  /*33c0*/  MUFU.TANH R230, R40 ;  /* 0x0000002800e67308 */ /* 0x000fe20000002400 */
[----:B------:R-:W-:Y:S02]  /*33d0*/  FMUL.FTZ R6, R6, c[0x0][0x2ec] ;  /* 0x0000bb0006067a20 */ /* 0x000fe40000410000 */
[----:B------:R-:W-:Y:S02]  /*33e0*/  FMUL.FTZ R7, R7, c[0x0][0x2ec] ;  /* 0x0000bb0007077a20 */ /* 0x000fe40000410000 */
[----:B------:R-:W-:Y:S01]  /*33f0*/  FMUL.FTZ R5, R5, c[0x0][0x2ec] ;  /* 0x0000bb0005057a20 */ /* 0x000fe20000410000 */
[----:B------:R-:W-:Y:S02]  /*3400*/  HMMA.16816.F32 R16, R52, R110, R16 ;  /* 0x0000006e3410723c */ /* 0x000fe40000001810 */
[----:B------:R-:W-:Y:S06]  /*3410*/  MUFU.TANH R229, R41 ;  /* 0x0000002900e57308 */ /* 0x000fec0000002400 */
[-C--:B-1----:R-:W-:Y:S02]  /*3420*/  HMMA.16816.F32 R8, R36, R106.reuse, RZ ;  /* 0x0000006a2408723c */ /* 0x082fe400000018ff */
[----:B------:R-:W-:Y:S06]  /*3430*/  MUFU.TANH R232, R42 ;  /* 0x0000002a00e87308 */ /* 0x000fec0000002400 */
[----:B------:R-:W-:Y:S02]  /*3440*/  HMMA.16816.F32 R104, R56, R106, RZ ;  /* 0x0000006a3868723c */ /* 0x000fe400000018ff */
[----:B------:R1:W-:Y:S06]  /*3450*/  MUFU.TANH R231, R43 ;  /* 0x0000002b00e77308 */ /* 0x0003ec0000002400 */
[----:B------:R-:W-:Y:S01]  /*3460*/  HMMA.16816.F32 R112, R12, R110, R112 ;  /* 0x0000006e0c70723c */ /* 0x000fe20000001870 */
[----:B------:R-:W-:Y:S01]  /*3470*/  FMUL.FTZ R16, R16, c[0x0][0x2ec] ;  /* 0x0000bb0010107a20 */ /* 0x000fe20000410000 */
[----:B------:R-:W-:Y:S01]  /*3480*/  MUFU.TANH R128, R128 ;  /* 0x0000008000807308 */ /* 0x000fe20000002400 */
[----:B------:R-:W-:-:S05]  /*3490*/  FMUL.FTZ R17, R17, c[0x0][0x2ec] ;  /* 0x0000bb0011117a20 */ /* 0x000fca0000410000 */
[----:B------:R-:W-:Y:S02]  /*34a0*/  HMMA.16816.F32 R8, R52, R102, R8 ;  /* 0x000000663408723c */ /* 0x000fe40000001808 */
[----:B------:R-:W2:Y:S06]  /*34b0*/  MUFU.TANH R32, R32 ;  /* 0x0000002000207308 */ /* 0x000eac0000002400 */
[-C--:B-1----:R-:W-:Y:S02]  /*34c0*/  HMMA.16816.F32 R40, R36, R82.reuse, RZ ;  /* 0x000000522428723c */ /* 0x082fe400000018ff */
[----:B------:R-:W1:Y:S06]  /*34d0*/  MUFU.TANH R34, R34 ;  /* 0x0000002200227308 */ /* 0x000e6c0000002400 */
[----:B------:R-:W-:Y:S01]  /*34e0*/  HMMA.16816.F32 R80, R56, R82, RZ ;  /* 0x000000523850723c */ /* 0x000fe200000018ff */
[----:B------:R-:W-:Y:S01]  /*34f0*/  FMUL.FTZ R111, R114, c[0x0][0x2ec] ;  /* 0x0000bb00726f7a20 */ /* 0x000fe20000410000 */
[----:B------:R-:W3:Y:S01]  /*3500*/  MUFU.TANH R33, R33 ;  /* 0x0000002100217308 */ /* 0x000ee20000002400 */
[----:B--2---:R-:W-:-:S02]  /*3510*/  FFMA.FTZ R32, R156, UR4, R32 ;  /* 0x000000049c207c23 */ /* 0x004fc40008010020 */
[----:B------:R-:W-:Y:S02]  /*3520*/  FMUL.FTZ R114, R113, c[0x0][0x2ec] ;  /* 0x0000bb0071727a20 */ /* 0x000fe40000410000 */
[----:B------:R-:W-:Y:S01]  /*3530*/  FMUL.FTZ R113, R115, c[0x0][0x2ec] ;  /* 0x0000bb0073717a20 */ /* 0x000fe20000410000 */
[-C--:B------:R-:W-:Y:S01]  /*3540*/  HMMA.16816.F32 R56, R56, R78.reuse, RZ ;  /* 0x0000004e3838723c */ /* 0x080fe200000018ff */
[----:B------:R-:W-:Y:S01]  /*3550*/  FMUL.FTZ R118, R8, c[0x0][0x2ec] ;  /* 0x0000bb0008767a20 */ /* 0x000fe20000410000 */
[----:B------:R-:W2:Y:S01]  /*3560*/  MUFU.TANH R35, R35 ;  /* 0x0000002300237308 */ /* 0x000ea20000002400 */
[----:B-1----:R-:W-:Y:S02]  /*3570*/  FFMA.FTZ R34, R156, UR4, R34 ;  /* 0x000000049c227c23 */ /* 0x002fe40008010022 */
[----:B------:R-:W-:Y:S02]  /*3580*/  FMUL.FTZ R10, R10, c[0x0][0x2ec] ;  /* 0x0000bb000a0a7a20 */ /* 0x000fe40000410000 */
[----:B------:R-:W-:Y:S01]  /*3590*/  FMUL.FTZ R11, R11, c[0x0][0x2ec] ;  /* 0x0000bb000b0b7a20 */ /* 0x000fe20000410000 */
[----:B------:R-:W-:Y:S01]  /*35a0*/  HMMA.16816.F32 R36, R36, R78, RZ ;  /* 0x0000004e2424723c */ /* 0x000fe200000018ff */
[----:B---3--:R-:W-:Y:S01]  /*35b0*/  FFMA.FTZ R33, R154, UR4, R33 ;  /* 0x000000049a217c23 */ /* 0x008fe20008010021 */
[----:B------:R-:W1:Y:S05]  /*35c0*/  MUFU.TANH R28, R28 ;  /* 0x0000001c001c7308 */ /* 0x000e6a0000002400 */
[----:B------:R-:W-:Y:S01]  /*35d0*/  IADD3 R78, R186, 0x79, RZ ;  /* 0x00000079ba4e7810 */ /* 0x000fe20007ffe0ff */
[C---:B------:R-:W-:Y:S01]  /*35e0*/  HMMA.16816.F32 R104, R12.reuse, R102, R104 ;  /* 0x000000660c68723c */ /* 0x040fe20000001868 */
[----:B--2---:R-:W-:Y:S01]  /*35f0*/  FFMA.FTZ R35, R154, UR4, R35 ;  /* 0x000000049a237c23 */ /* 0x004fe20008010023 */
[----:B------:R2:W-:Y:S05]  /*3600*/  MUFU.TANH R102, R16 ;  /* 0x0000001000667308 */ /* 0x0005ea0000002400 */
[----:B------:R-:W-:Y:S01]  /*3610*/  FFMA.FTZ R103, R152, UR4, R200 ;  /* 0x0000000498677c23 */ /* 0x000fe200080100c8 */
[----:B------:R-:W-:Y:S02]  /*3620*/  HMMA.16816.F32 R80, R12, R74, R80 ;  /* 0x0000004a0c50723c */ /* 0x000fe40000001850 */
[----:B------:R3:W-:Y:S01]  /*3630*/  MUFU.TANH R91, R17 ;  /* 0x00000011005b7308 */ /* 0x0007e20000002400 */
[----:B-1----:R-:W-:-:S05]  /*3640*/  FFMA.FTZ R28, R148, UR4, R28 ;  /* 0x00000004941c7c23 */ /* 0x002fca000801001c */
[----:B------:R-:W-:Y:S01]  /*3650*/  HMMA.16816.F32 R56, R12, R70, R56 ;  /* 0x000000460c38723c */ /* 0x000fe20000001838 */
[----:B--2---:R-:W-:Y:S01]  /*3660*/  FMUL.FTZ R16, R129, c[0x0][0x2ec] ;  /* 0x0000bb0081107a20 */ /* 0x004fe20000410000 */
[----:B------:R1:W-:Y:S01]  /*3670*/  MUFU.TANH R79, R31 ;  /* 0x0000001f004f7308 */ /* 0x0003e20000002400 */
[----:B------:R-:W-:-:S04]  /*3680*/  FFMA.FTZ R129, R150, UR4, R199 ;  /* 0x0000000496817c23 */ /* 0x000fc800080100c7 */
[----:B------:R-:W-:Y:S01]  /*3690*/  FMUL.FTZ R14, R130, c[0x0][0x2ec] ;  /* 0x0000bb00820e7a20 */ /* 0x000fe20000410000 */
[C---:B------:R-:W-:Y:S01]  /*36a0*/  HMMA.16816.F32 R40, R52.reuse, R74, R40 ;  /* 0x0000004a3428723c */ /* 0x040fe20000001828 */
[C---:B------:R-:W-:Y:S02]  /*36b0*/  FFMA.FTZ R13, R158.reuse, UR4, R198 ;  /* 0x000000049e0d7c23 */ /* 0x040fe400080100c6 */
[----:B------:R-:W-:Y:S01]  /*36c0*/  FMUL.FTZ R15, R131, c[0x0][0x2ec] ;  /* 0x0000bb00830f7a20 */ /* 0x000fe20000410000 */
[----:B------:R-:W2:Y:S01]  /*36d0*/  MUFU.TANH R16, R16 ;  /* 0x0000001000107308 */ /* 0x000ea20000002400 */
[----:B------:R-:W-:Y:S01]  /*36e0*/  FFMA.FTZ R12, R158, UR4, R116 ;  /* 0x000000049e0c7c23 */ /* 0x000fe20008010074 */
[----:B------:R-:W-:Y:S01]  /*36f0*/  FSEL R13, R13, -INF , !P3 ;  /* 0xff8000000d0d7808 */ /* 0x000fe20005800000 */
[----:B------:R-:W-:Y:S01]  /*3700*/  FFMA.FTZ R74, R156, UR4, R128 ;  /* 0x000000049c4a7c23 */ /* 0x000fe20008010080 */
[----:B------:R-:W-:Y:S01]  /*3710*/  HMMA.16816.F32 R36, R52, R70, R36 ;  /* 0x000000463424723c */ /* 0x000fe20000001824 */
[----:B---3--:R-:W-:-:S02]  /*3720*/  FMUL.FTZ R17, R18, c[0x0][0x2ec] ;  /* 0x0000bb0012117a20 */ /* 0x008fc40000410000 */
[----:B------:R-:W-:Y:S01]  /*3730*/  FMUL.FTZ R18, R19, c[0x0][0x2ec] ;  /* 0x0000bb0013127a20 */ /* 0x000fe20000410000 */
[----:B------:R-:W3:Y:S01]  /*3740*/  MUFU.TANH R14, R14 ;  /* 0x0000000e000e7308 */ /* 0x000ee20000002400 */
[----:B-1----:R-:W-:Y:S02]  /*3750*/  FMUL.FTZ R31, R121, c[0x0][0x2ec] ;  /* 0x0000bb00791f7a20 */ /* 0x002fe40000410000 */
[----:B------:R-:W-:Y:S01]  /*3760*/  FFMA.FTZ R70, R158, UR4, R196 ;  /* 0x000000049e467c23 */ /* 0x000fe200080100c4 */
[----:B------:R-:W-:Y:S01]  /*3770*/  IADD3 R55, R186, 0x78, RZ ;  /* 0x00000078ba377810 */ /* 0x000fe20007ffe0ff */
[----:B------:R-:W-:Y:S02]  /*3780*/  FFMA.FTZ R71, R152, UR4, R202 ;  /* 0x0000000498477c23 */ /* 0x000fe400080100ca */
[----:B------:R-:W-:Y:S01]  /*3790*/  FFMA.FTZ R196, R150, UR4, R201 ;  /* 0x0000000496c47c23 */ /* 0x000fe200080100c9 */
[----:B------:R1:W-:Y:S01]  /*37a0*/  MUFU.TANH R52, R26 ;  /* 0x0000001a00347308 */ /* 0x0003e20000002400 */
[----:B--2---:R-:W-:-:S02]  /*37b0*/  FFMA.FTZ R16, R154, UR4, R16 ;  /* 0x000000049a107c23 */ /* 0x004fc40008010010 */
[----:B------:R-:W-:Y:S02]  /*37c0*/  FFMA.FTZ R201, R142, UR4, R209 ;  /* 0x000000048ec97c23 */ /* 0x000fe400080100d1 */
[----:B------:R-:W-:Y:S02]  /*37d0*/  FFMA.FTZ R102, R140, UR4, R102 ;  /* 0x000000048c667c23 */ /* 0x000fe40008010066 */
[----:B------:R-:W-:Y:S01]  /*37e0*/  FMUL.FTZ R107, R107, c[0x0][0x2ec] ;  /* 0x0000bb006b6b7a20 */ /* 0x000fe20000410000 */
[----:B------:R2:W-:Y:S01]  /*37f0*/  MUFU.TANH R53, R6 ;  /* 0x0000000600357308 */ /* 0x0005e20000002400 */
[----:B---3--:R-:W-:Y:S02]  /*3800*/  FFMA.FTZ R14, R156, UR4, R14 ;  /* 0x000000049c0e7c23 */ /* 0x008fe4000801000e */
[----:B------:R-:W-:Y:S02]  /*3810*/  FMUL.FTZ R42, R42, c[0x0][0x2ec] ;  /* 0x0000bb002a2a7a20 */ /* 0x000fe40000410000 */
[----:B------:R-:W-:-:S02]  /*3820*/  FMUL.FTZ R41, R41, c[0x0][0x2ec] ;  /* 0x0000bb0029297a20 */ /* 0x000fc40000410000 */
[----:B------:R-:W-:Y:S01]  /*3830*/  FMUL.FTZ R80, R80, c[0x0][0x2ec] ;  /* 0x0000bb0050507a20 */ /* 0x000fe20000410000 */
[----:B------:R-:W3:Y:S01]  /*3840*/  MUFU.TANH R15, R15 ;  /* 0x0000000f000f7308 */ /* 0x000ee20000002400 */
[----:B-1----:R-:W-:Y:S02]  /*3850*/  FMUL.FTZ R26, R27, c[0x0][0x2ec] ;  /* 0x0000bb001b1a7a20 */ /* 0x002fe40000410000 */
[----:B------:R-:W-:Y:S02]  /*3860*/  FMUL.FTZ R82, R82, c[0x0][0x2ec] ;  /* 0x0000bb0052527a20 */ /* 0x000fe40000410000 */
[----:B------:R-:W-:Y:S02]  /*3870*/  FMUL.FTZ R81, R81, c[0x0][0x2ec] ;  /* 0x0000bb0051517a20 */ /* 0x000fe40000410000 */
[----:B------:R-:W-:Y:S01]  /*3880*/  FMUL.FTZ R83, R83, c[0x0][0x2ec] ;  /* 0x0000bb0053537a20 */ /* 0x000fe20000410000 */
[----:B------:R1:W-:Y:S01]  /*3890*/  MUFU.TANH R27, R4 ;  /* 0x00000004001b7308 */ /* 0x0003e20000002400 */
[----:B--2---:R-:W-:Y:S01]  /*38a0*/  IMNMX R6, R193, UR23, PT ;  /* 0x00000017c1067c17 */ /* 0x004fe2000b800200 */
[----:B------:R-:W-:-:S02]  /*38b0*/  FMUL.FTZ R36, R36, c[0x0][0x2ec] ;  /* 0x0000bb0024247a20 */ /* 0x000fc40000410000 */
[----:B------:R-:W-:Y:S01]  /*38c0*/  FMUL.FTZ R37, R37, c[0x0][0x2ec] ;  /* 0x0000bb0025257a20 */ /* 0x000fe20000410000 */
[CC--:B------:R-:W-:Y:S01]  /*38d0*/  ISETP.GE.AND P6, PT, R159.reuse, R6.reuse, PT ;  /* 0x000000069f00720c */ /* 0x0c0fe20003fc6270 */
[----:B------:R-:W-:Y:S01]  /*38e0*/  FMUL.FTZ R38, R38, c[0x0][0x2ec] ;  /* 0x0000bb0026267a20 */ /* 0x000fe20000410000 */
[----:B------:R-:W-:Y:S01]  /*38f0*/  ISETP.GE.AND P1, PT, R186, R6, PT ;  /* 0x00000006ba00720c */ /* 0x000fe20003f26270 */
[----:B---3--:R-:W-:Y:S01]  /*3900*/  FFMA.FTZ R15, R154, UR4, R15 ;  /* 0x000000049a0f7c23 */ /* 0x008fe2000801000f */
[----:B------:R-:W-:Y:S01]  /*3910*/  FSEL R70, R70, -INF , !P6 ;  /* 0xff80000046467808 */ /* 0x000fe20007000000 */
[----:B------:R2:W-:Y:S01]  /*3920*/  MUFU.TANH R19, R17 ;  /* 0x0000001100137308 */ /* 0x0005e20000002400 */
[----:B------:R-:W-:Y:S01]  /*3930*/  ISETP.GE.AND P6, PT, R159, R2, PT ;  /* 0x000000029f00720c */ /* 0x000fe20003fc6270 */
[----:B------:R-:W-:Y:S02]  /*3940*/  FMUL.FTZ R57, R57, c[0x0][0x2ec] ;  /* 0x0000bb0039397a20 */ /* 0x000fe40000410000 */
[----:B------:R-:W-:Y:S01]  /*3950*/  FMUL.FTZ R58, R58, c[0x0][0x2ec] ;  /* 0x0000bb003a3a7a20 */ /* 0x000fe20000410000 */
[----:B------:R-:W-:Y:S01]  /*3960*/  FSEL R12, R12, -INF , !P6 ;  /* 0xff8000000c0c7808 */ /* 0x000fe20007000000 */
[----:B------:R-:W-:Y:S01]  /*3970*/  FMUL.FTZ R59, R59, c[0x0][0x2ec] ;  /* 0x0000bb003b3b7a20 */ /* 0x000fe20000410000 */
[----:B-1----:R-:W-:Y:S01]  /*3980*/  IADD3 R4, R193, 0x8, RZ ;  /* 0x00000008c1047810 */ /* 0x002fe20007ffe0ff */
[----:B------:R-:W1:Y:S01]  /*3990*/  MUFU.TANH R30, R30 ;  /* 0x0000001e001e7308 */ /* 0x000e620000002400 */
[----:B------:R-:W-:Y:S01]  /*39a0*/  ISETP.GE.AND P6, PT, R157, R3, PT ;  /* 0x000000039d00720c */ /* 0x000fe20003fc6270 */
[----:B------:R-:W-:Y:S01]  /*39b0*/  FFMA.FTZ R193, R150, UR4, R203 ;  /* 0x0000000496c17c23 */ /* 0x000fe200080100cb */
[----:B------:R-:W-:Y:S01]  /*39c0*/  IMNMX R4, R4, UR23, PT ;  /* 0x0000001704047c17 */ /* 0x000fe2000b800200 */
[----:B------:R-:W-:-:S03]  /*39d0*/  FMUL.FTZ R39, R39, c[0x0][0x2ec] ;  /* 0x0000bb0027277a20 */ /* 0x000fc60000410000 */
[-C--:B------:R-:W-:Y:S01]  /*39e0*/  ISETP.GE.AND P3, PT, R157, R4.reuse, PT ;  /* 0x000000049d00720c */ /* 0x080fe20003f66270 */
[----:B--2---:R-:W-:Y:S01]  /*39f0*/  FMUL.FTZ R17, R122, c[0x0][0x2ec] ;  /* 0x0000bb007a117a20 */ /* 0x004fe20000410000 */
[----:B------:R-:W-:Y:S01]  /*3a00*/  ISETP.GE.AND P5, PT, R159, R4, PT ;  /* 0x000000049f00720c */ /* 0x000fe20003fa6270 */
[----:B------:R-:W2:Y:S01]  /*3a10*/  MUFU.TANH R31, R31 ;  /* 0x0000001f001f7308 */ /* 0x000ea20000002400 */
[----:B------:R-:W-:Y:S02]  /*3a20*/  FSEL R87, R14, -INF , !P3 ;  /* 0xff8000000e577808 */ /* 0x000fe40005800000 */
[-C--:B------:R-:W-:Y:S02]  /*3a30*/  ISETP.GE.AND P3, PT, R155, R6.reuse, PT ;  /* 0x000000069b00720c */ /* 0x080fe40003f66270 */
[----:B------:R-:W-:Y:S01]  /*3a40*/  FSEL R86, R86, -INF , !P5 ;  /* 0xff80000056567808 */ /* 0x000fe20006800000 */
[----:B-1----:R-:W-:Y:S01]  /*3a50*/  FFMA.FTZ R30, R148, UR4, R30 ;  /* 0x00000004941e7c23 */ /* 0x002fe2000801001e */
[----:B------:R-:W-:Y:S01]  /*3a60*/  FSEL R75, R16, -INF , !P3 ;  /* 0xff800000104b7808 */ /* 0x000fe20005800000 */
[----:B------:R-:W-:Y:S01]  /*3a70*/  FMUL.FTZ R16, R120, c[0x0][0x2ec] ;  /* 0x0000bb0078107a20 */ /* 0x000fe20000410000 */
[----:B------:R-:W-:Y:S01]  /*3a80*/  ISETP.GE.AND P5, PT, R157, R6, PT ;  /* 0x000000069d00720c */ /* 0x000fe20003fa6270 */
[----:B------:R-:W1:Y:S01]  /*3a90*/  MUFU.TANH R29, R29 ;  /* 0x0000001d001d7308 */ /* 0x000e620000002400 */
[----:B------:R-:W-:Y:S01]  /*3aa0*/  FSEL R14, R32, -INF , !P6 ;  /* 0xff800000200e7808 */ /* 0x000fe20007000000 */
[----:B------:R-:W-:Y:S01]  /*3ab0*/  FFMA.FTZ R32, R152, UR4, R208 ;  /* 0x0000000498207c23 */ /* 0x000fe200080100d0 */
[----:B------:R-:W-:-:S02]  /*3ac0*/  FSEL R74, R74, -INF , !P5 ;  /* 0xff8000004a4a7808 */ /* 0x000fc40006800000 */
[----:B------:R-:W-:Y:S01]  /*3ad0*/  ISETP.GE.AND P5, PT, R157, R2, PT ;  /* 0x000000029d00720c */ /* 0x000fe20003fa6270 */
[----:B--2---:R-:W-:Y:S01]  /*3ae0*/  FFMA.FTZ R198, R146, UR4, R31 ;  /* 0x0000000492c67c23 */ /* 0x004fe2000801001f */
[CC--:B------:R-:W-:Y:S01]  /*3af0*/  ISETP.GE.AND P6, PT, R155.reuse, R4.reuse, PT ;  /* 0x000000049b00720c */ /* 0x0c0fe20003fc6270 */
[----:B------:R-:W2:Y:S01]  /*3b00*/  MUFU.TANH R16, R16 ;  /* 0x0000001000107308 */ /* 0x000ea20000002400 */
[----:B------:R-:W-:Y:S02]  /*3b10*/  FSEL R34, R34, -INF , !P5 ;  /* 0xff80000022227808 */ /* 0x000fe40006800000 */
[-C--:B------:R-:W-:Y:S02]  /*3b20*/  ISETP.GE.AND P5, PT, R155, R3.reuse, PT ;  /* 0x000000039b00720c */ /* 0x080fe40003fa6270 */
[----:B------:R-:W-:Y:S02]  /*3b30*/  FSEL R8, R15, -INF , !P6 ;  /* 0xff8000000f087808 */ /* 0x000fe40007000000 */
[----:B------:R-:W-:Y:S01]  /*3b40*/  FSEL R15, R33, -INF , !P5 ;  /* 0xff800000210f7808 */ /* 0x000fe20006800000 */
[----:B------:R-:W-:Y:S01]  /*3b50*/  FFMA.FTZ R33, R150, UR4, R108 ;  /* 0x0000000496217c23 */ /* 0x000fe2000801006c */
[----:B------:R-:W-:Y:S01]  /*3b60*/  ISETP.GE.AND P5, PT, R153, R4, PT ;  /* 0x000000049900720c */ /* 0x000fe20003fa6270 */
[----:B------:R-:W3:Y:S01]  /*3b70*/  MUFU.TANH R17, R17 ;  /* 0x0000001100117308 */ /* 0x000ee20000002400 */
[----:B------:R-:W-:Y:S01]  /*3b80*/  ISETP.GE.AND P3, PT, R155, R2, PT ;  /* 0x000000029b00720c */ /* 0x000fe20003f66270 */
[----:B-1----:R-:W-:Y:S01]  /*3b90*/  FFMA.FTZ R29, R146, UR4, R29 ;  /* 0x00000004921d7c23 */ /* 0x002fe2000801001d */
[----:B------:R-:W-:Y:S01]  /*3ba0*/  FSEL R103, R103, -INF , !P5 ;  /* 0xff80000067677808 */ /* 0x000fe20006800000 */
[----:B------:R-:W-:Y:S01]  /*3bb0*/  FMUL.FTZ R108, R9, c[0x0][0x2ec] ;  /* 0x0000bb00096c7a20 */ /* 0x000fe20000410000 */
[----:B------:R-:W-:Y:S01]  /*3bc0*/  ISETP.GE.AND P5, PT, R151, R6, PT ;  /* 0x000000069700720c */ /* 0x000fe20003fa6270 */
[----:B--2---:R-:W-:Y:S01]  /*3bd0*/  FFMA.FTZ R197, R148, UR4, R16 ;  /* 0x0000000494c57c23 */ /* 0x004fe20008010010 */
[----:B------:R-:W-:Y:S01]  /*3be0*/  FSEL R35, R35, -INF , !P3 ;  /* 0xff80000023237808 */ /* 0x000fe20005800000 */
[----:B------:R-:W1:Y:S01]  /*3bf0*/  MUFU.TANH R16, R123 ;  /* 0x0000007b00107308 */ /* 0x000e620000002400 */
[----:B------:R-:W-:-:S02]  /*3c00*/  ISETP.GE.AND P3, PT, R153, R3, PT ;  /* 0x000000039900720c */ /* 0x000fc40003f66270 */
[----:B------:R-:W-:Y:S02]  /*3c10*/  FSEL R129, R129, -INF , !P5 ;  /* 0xff80000081817808 */ /* 0x000fe40006800000 */
[----:B------:R-:W-:Y:S02]  /*3c20*/  ISETP.GE.AND P5, PT, R151, R2, PT ;  /* 0x000000029700720c */ /* 0x000fe40003fa6270 */
[----:B------:R-:W-:Y:S01]  /*3c30*/  FSEL R71, R71, -INF , !P3 ;  /* 0xff80000047477808 */ /* 0x000fe20005800000 */
[----:B------:R-:W-:Y:S01]  /*3c40*/  MUFU.TANH R119, R10 ;  /* 0x0000000a00777308 */ /* 0x000fe20000002400 */
[----:B------:R-:W-:Y:S01]  /*3c50*/  ISETP.GE.AND P3, PT, R151, R4, PT ;  /* 0x000000049700720c */ /* 0x000fe20003f66270 */
[----:B---3--:R-:W-:Y:S01]  /*3c60*/  FFMA.FTZ R17, R148, UR4, R17 ;  /* 0x0000000494117c23 */ /* 0x008fe20008010011 */
[----:B------:R-:W-:Y:S02]  /*3c70*/  FSEL R33, R33, -INF , !P5 ;  /* 0xff80000021217808 */ /* 0x000fe40006800000 */
[----:B------:R-:W-:-:S02]  /*3c80*/  ISETP.GE.AND P6, PT, R153, R6, PT ;  /* 0x000000069900720c */ /* 0x000fc40003fc6270 */
[C---:B------:R-:W-:Y:S01]  /*3c90*/  ISETP.GE.AND P5, PT, R149.reuse, R3, PT ;  /* 0x000000039500720c */ /* 0x040fe20003fa6270 */
[----:B-1----:R-:W-:Y:S01]  /*3ca0*/  FFMA.FTZ R16, R146, UR4, R16 ;  /* 0x0000000492107c23 */ /* 0x002fe20008010010 */
[----:B------:R-:W-:Y:S01]  /*3cb0*/  FSEL R196, R196, -INF , !P3 ;  /* 0xff800000c4c47808 */ /* 0x000fe20005800000 */
[----:B------:R1:W-:Y:S01]  /*3cc0*/  MUFU.TANH R117, R11 ;  /* 0x0000000b00757308 */ /* 0x0003e20000002400 */
[----:B------:R-:W-:Y:S02]  /*3cd0*/  FSEL R90, R90, -INF , !P6 ;  /* 0xff8000005a5a7808 */ /* 0x000fe40007000000 */
[----:B------:R-:W-:Y:S02]  /*3ce0*/  ISETP.GE.AND P3, PT, R149, R6, PT ;  /* 0x000000069500720c */ /* 0x000fe40003f66270 */
[----:B------:R-:W-:Y:S01]  /*3cf0*/  FSEL R110, R28, -INF , !P5 ;  /* 0xff8000001c6e7808 */ /* 0x000fe20006800000 */
[----:B------:R-:W-:Y:S01]  /*3d00*/  FFMA.FTZ R28, R142, UR4, R214 ;  /* 0x000000048e1c7c23 */ /* 0x000fe200080100d6 */
[----:B------:R-:W-:Y:S01]  /*3d10*/  ISETP.GE.AND P6, PT, R153, R2, PT ;  /* 0x000000029900720c */ /* 0x000fe20003fc6270 */
[----:B------:R-:W2:Y:S01]  /*3d20*/  MUFU.TANH R111, R111 ;  /* 0x0000006f006f7308 */ /* 0x000ea20000002400 */
[----:B------:R-:W-:-:S02]  /*3d30*/  ISETP.GE.AND P5, PT, R147, R4, PT ;  /* 0x000000049300720c */ /* 0x000fc40003fa6270 */
[----:B------:R-:W-:Y:S02]  /*3d40*/  FSEL R197, R197, -INF , !P3 ;  /* 0xff800000c5c57808 */ /* 0x000fe40005800000 */
[----:B------:R-:W-:Y:S02]  /*3d50*/  FSEL R32, R32, -INF , !P6 ;  /* 0xff80000020207808 */ /* 0x000fe40007000000 */
[----:B------:R-:W-:Y:S01]  /*3d60*/  ISETP.GE.AND P3, PT, R149, R2, PT ;  /* 0x000000029500720c */ /* 0x000fe20003f66270 */
[----:B-1----:R-:W-:Y:S01]  /*3d70*/  FFMA.FTZ R11, R144, UR4, R210 ;  /* 0x00000004900b7c23 */ /* 0x002fe200080100d2 */
[----:B------:R-:W-:Y:S01]  /*3d80*/  FSEL R10, R16, -INF , !P5 ;  /* 0xff800000100a7808 */ /* 0x000fe20006800000 */
[----:B------:R-:W-:Y:S01]  /*3d90*/  FMUL.FTZ R16, R112, c[0x0][0x2ec] ;  /* 0x0000bb0070107a20 */ /* 0x000fe20000410000 */
[-C--:B------:R-:W-:Y:S01]  /*3da0*/  ISETP.GE.AND P6, PT, R151, R3.reuse, PT ;  /* 0x000000039700720c */ /* 0x080fe20003fc6270 */
[----:B------:R-:W1:Y:S01]  /*3db0*/  I2F R138, R139 ;  /* 0x0000008b008a7306 */ /* 0x000e620000201400 */
[----:B------:R-:W-:Y:S01]  /*3dc0*/  FSEL R31, R30, -INF , !P3 ;  /* 0xff8000001e1f7808 */ /* 0x000fe20005800000 */
[----:B------:R-:W-:Y:S01]  /*3dd0*/  FFMA.FTZ R30, R146, UR4, R79 ;  /* 0x00000004921e7c23 */ /* 0x000fe2000801004f */
[----:B------:R-:W-:Y:S01]  /*3de0*/  FSEL R193, R193, -INF , !P6 ;  /* 0xff800000c1c17808 */ /* 0x000fe20007000000 */
[----:B--2---:R-:W-:Y:S01]  /*3df0*/  FFMA.FTZ R111, R140, UR4, R111 ;  /* 0x000000048c6f7c23 */ /* 0x004fe2000801006f */
[----:B------:R-:W-:-:S02]  /*3e00*/  ISETP.GE.AND P3, PT, R147, R3, PT ;  /* 0x000000039300720c */ /* 0x000fc40003f66270 */
[-C--:B------:R-:W-:Y:S01]  /*3e10*/  ISETP.GE.AND P6, PT, R149, R4.reuse, PT ;  /* 0x000000049500720c */ /* 0x080fe20003fc6270 */
[----:B------:R-:W2:Y:S01]  /*3e20*/  MUFU.TANH R16, R16 ;  /* 0x0000001000107308 */ /* 0x000ea20000002400 */
[----:B------:R-:W-:Y:S01]  /*3e30*/  FSEL R79, R29, -INF , !P3 ;  /* 0xff8000001d4f7808 */ /* 0x000fe20005800000 */
[C---:B------:R-:W-:Y:S01]  /*3e40*/  FFMA.FTZ R29, R144.reuse, UR4, R213 ;  /* 0x00000004901d7c23 */ /* 0x040fe200080100d5 */
[----:B------:R-:W-:Y:S01]  /*3e50*/  FSEL R9, R17, -INF , !P6 ;  /* 0xff80000011097808 */ /* 0x000fe20007000000 */
[----:B------:R-:W-:Y:S01]  /*3e60*/  FFMA.FTZ R17, R144, UR4, R215 ;  /* 0x0000000490117c23 */ /* 0x000fe200080100d7 */
[----:B------:R-:W-:Y:S02]  /*3e70*/  ISETP.GE.AND P3, PT, R145, R4, PT ;  /* 0x000000049100720c */ /* 0x000fe40003f66270 */
[-C--:B------:R-:W-:Y:S01]  /*3e80*/  ISETP.GE.AND P6, PT, R147, R6.reuse, PT ;  /* 0x000000069300720c */ /* 0x080fe20003fc6270 */
[----:B------:R-:W3:Y:S01]  /*3e90*/  MUFU.TANH R113, R113 ;  /* 0x0000007100717308 */ /* 0x000ee20000002400 */
[----:B------:R-:W-:Y:S01]  /*3ea0*/  ISETP.GE.AND P5, PT, R145, R6, PT ;  /* 0x000000069100720c */ /* 0x000fe20003fa6270 */
[----:B-1----:R-:W-:Y:S01]  /*3eb0*/  FFMA.FTZ R91, R138, UR4, R91 ;  /* 0x000000048a5b7c23 */ /* 0x002fe2000801005b */
[----:B------:R-:W-:-:S02]  /*3ec0*/  FSEL R11, R11, -INF , !P3 ;  /* 0xff8000000b0b7808 */ /* 0x000fc40005800000 */
[----:B------:R-:W-:Y:S02]  /*3ed0*/  FSEL R198, R198, -INF , !P6 ;  /* 0xff800000c6c67808 */ /* 0x000fe40007000000 */
[----:B------:R-:W-:Y:S01]  /*3ee0*/  ISETP.GE.AND P3, PT, R143, R6, PT ;  /* 0x000000068f00720c */ /* 0x000fe20003f66270 */
[----:B------:R-:W-:Y:S01]  /*3ef0*/  MUFU.TANH R114, R114 ;  /* 0x0000007200727308 */ /* 0x000fe20000002400 */
[-C--:B------:R-:W-:Y:S01]  /*3f00*/  ISETP.GE.AND P6, PT, R147, R2.reuse, PT ;  /* 0x000000029300720c */ /* 0x080fe20003fc6270 */
[----:B--2---:R-:W-:Y:S01]  /*3f10*/  FFMA.FTZ R202, R140, UR4, R16 ;  /* 0x000000048cca7c23 */ /* 0x004fe20008010010 */
[----:B------:R-:W-:Y:S01]  /*3f20*/  FSEL R200, R109, -INF , !P5 ;  /* 0xff8000006dc87808 */ /* 0x000fe20006800000 */
[----:B------:R-:W-:Y:S01]  /*3f30*/  FFMA.FTZ R109, R142, UR4, R211 ;  /* 0x000000048e6d7c23 */ /* 0x000fe200080100d3 */
[-C--:B------:R-:W-:Y:S01]  /*3f40*/  ISETP.GE.AND P5, PT, R145, R2.reuse, PT ;  /* 0x000000029100720c */ /* 0x080fe20003fa6270 */
[----:B------:R-:W-:Y:S01]  /*3f50*/  FFMA.FTZ R140, R140, UR4, R19 ;  /* 0x000000048c8c7c23 */ /* 0x000fe20008010013 */
[----:B------:R-:W-:Y:S01]  /*3f60*/  FSEL R201, R201, -INF , !P3 ;  /* 0xff800000c9c97808 */ /* 0x000fe20005800000 */
[----:B------:R-:W1:Y:S01]  /*3f70*/  MUFU.TANH R18, R18 ;  /* 0x0000001200127308 */ /* 0x000e620000002400 */
[----:B------:R-:W-:Y:S01]  /*3f80*/  FSEL R30, R30, -INF , !P6 ;  /* 0xff8000001e1e7808 */ /* 0x000fe20007000000 */
[----:B---3--:R-:W-:Y:S01]  /*3f90*/  FFMA.FTZ R113, R138, UR4, R113 ;  /* 0x000000048a717c23 */ /* 0x008fe20008010071 */
[----:B------:R-:W-:-:S02]  /*3fa0*/  ISETP.GE.AND P3, PT, R143, R2, PT ;  /* 0x000000028f00720c */ /* 0x000fc40003f66270 */
[-C--:B------:R-:W-:Y:S02]  /*3fb0*/  ISETP.GE.AND P6, PT, R145, R3.reuse, PT ;  /* 0x000000039100720c */ /* 0x080fe40003fc6270 */
[----:B------:R-:W-:Y:S01]  /*3fc0*/  FSEL R17, R17, -INF , !P5 ;  /* 0xff80000011117808 */ /* 0x000fe20006800000 */
[----:B------:R-:W2:Y:S01]  /*3fd0*/  I2F R136, R137 ;  /* 0x0000008900887306 */ /* 0x000ea20000201400 */
[-C--:B------:R-:W-:Y:S02]  /*3fe0*/  ISETP.GE.AND P5, PT, R143, R3.reuse, PT ;  /* 0x000000038f00720c */ /* 0x080fe40003fa6270 */
[----:B------:R-:W-:Y:S02]  /*3ff0*/  FSEL R16, R216, -INF , !P3 ;  /* 0xff800000d8107808 */ /* 0x000fe40005800000 */
[----:B------:R-:W-:Y:S02]  /*4000*/  FSEL R29, R29, -INF , !P6 ;  /* 0xff8000001d1d7808 */ /* 0x000fe40007000000 */
[----:B------:R-:W-:Y:S01]  /*4010*/  ISETP.GE.AND P3, PT, R141, R3, PT ;  /* 0x000000038d00720c */ /* 0x000fe20003f66270 */
[----:B------:R-:W3:Y:S01]  /*4020*/  I2F R133, R134 ;  /* 0x0000008600857306 */ /* 0x000ee20000201400 */
[----:B------:R-:W-:Y:S01]  /*4030*/  ISETP.GE.AND P6, PT, R143, R4, PT ;  /* 0x000000048f00720c */ /* 0x000fe20003fc6270 */
[----:B-1----:R-:W-:Y:S01]  /*4040*/  FFMA.FTZ R116, R138, UR4, R18 ;  /* 0x000000048a747c23 */ /* 0x002fe20008010012 */
[----:B------:R-:W-:-:S02]  /*4050*/  FSEL R28, R28, -INF , !P5 ;  /* 0xff8000001c1c7808 */ /* 0x000fc40006800000 */
[-C--:B------:R-:W-:Y:S02]  /*4060*/  ISETP.GE.AND P5, PT, R141, R4.reuse, PT ;  /* 0x000000048d00720c */ /* 0x080fe40003fa6270 */
[----:B------:R-:W-:Y:S01]  /*4070*/  FSEL R19, R102, -INF , !P3 ;  /* 0xff80000066137808 */ /* 0x000fe20005800000 */
[----:B------:R1:W-:Y:S01]  /*4080*/  MUFU.TANH R112, R48 ;  /* 0x0000003000707308 */ /* 0x0003e20000002400 */
[----:B------:R-:W-:Y:S01]  /*4090*/  FSEL R109, R109, -INF , !P6 ;  /* 0xff8000006d6d7808 */ /* 0x000fe20007000000 */
[----:B--2---:R-:W-:Y:S01]  /*40a0*/  FFMA.FTZ R120, R136, UR4, R222 ;  /* 0x0000000488787c23 */ /* 0x004fe200080100de */
[----:B------:R-:W-:Y:S02]  /*40b0*/  ISETP.GE.AND P3, PT, R139, R4, PT ;  /* 0x000000048b00720c */ /* 0x000fe40003f66270 */
[-C--:B------:R-:W-:Y:S02]  /*40c0*/  ISETP.GE.AND P6, PT, R141, R6.reuse, PT ;  /* 0x000000068d00720c */ /* 0x080fe40003fc6270 */
[----:B------:R-:W-:Y:S01]  /*40d0*/  FSEL R115, R111, -INF , !P5 ;  /* 0xff8000006f737808 */ /* 0x000fe20006800000 */
[----:B------:R2:W-:Y:S01]  /*40e0*/  MUFU.TANH R102, R49 ;  /* 0x0000003100667308 */ /* 0x0005e20000002400 */
[----:B------:R-:W-:Y:S01]  /*40f0*/  ISETP.GE.AND P5, PT, R139, R6, PT ;  /* 0x000000068b00720c */ /* 0x000fe20003fa6270 */
[C---:B---3--:R-:W-:Y:S01]  /*4100*/  FFMA.FTZ R199, R133.reuse, UR4, R221 ;  /* 0x0000000485c77c23 */ /* 0x048fe200080100dd */
[----:B------:R-:W-:Y:S01]  /*4110*/  FSEL R202, R202, -INF , !P6 ;  /* 0xff800000caca7808 */ /* 0x000fe20007000000 */
[----:B------:R-:W-:Y:S01]  /*4120*/  FFMA.FTZ R121, R133, UR4, R223 ;  /* 0x0000000485797c23 */ /* 0x000fe200080100df */
[----:B------:R-:W-:Y:S01]  /*4130*/  ISETP.GE.AND P6, PT, R141, R2, PT ;  /* 0x000000028d00720c */ /* 0x000fe20003fc6270 */
[----:B------:R-:W-:Y:S01]  /*4140*/  FFMA.FTZ R101, R133, UR4, R101 ;  /* 0x0000000485657c23 */ /* 0x000fe20008010065 */
[----:B------:R-:W-:Y:S01]  /*4150*/  ISETP.GE.AND P0, PT, R186, R4, PT ;  /* 0x00000004ba00720c */ /* 0x000fe20003f06270 */
[----:B-1----:R-:W-:Y:S01]  /*4160*/  FFMA.FTZ R48, R138, UR4, R114 ;  /* 0x000000048a307c23 */ /* 0x002fe20008010072 */
[----:B------:R-:W1:Y:S01]  /*4170*/  I2F R181, R160 ;  /* 0x000000a000b57306 */ /* 0x000e620000201400 */
[----:B------:R-:W-:Y:S01]  /*4180*/  FSEL R111, R140, -INF , !P6 ;  /* 0xff8000008c6f7808 */ /* 0x000fe20007000000 */
[----:B------:R-:W-:Y:S01]  /*4190*/  FFMA.FTZ R186, R136, UR4, R224 ;  /* 0x0000000488ba7c23 */ /* 0x000fe200080100e0 */
[----:B------:R-:W-:Y:S01]  /*41a0*/  ISETP.GE.AND P6, PT, R139, R3, PT ;  /* 0x000000038b00720c */ /* 0x000fe20003fc6270 */
[----:B------:R-:W-:Y:S01]  /*41b0*/  FFMA.FTZ R131, R133, UR4, R225 ;  /* 0x0000000485837c23 */ /* 0x000fe200080100e1 */
[----:B------:R-:W-:Y:S01]  /*41c0*/  FSEL R48, R48, -INF , !P5 ;  /* 0xff80000030307808 */ /* 0x000fe20006800000 */
[----:B--2---:R-:W-:Y:S01]  /*41d0*/  FMUL.FTZ R49, R104, c[0x0][0x2ec] ;  /* 0x0000bb0068317a20 */ /* 0x004fe20000410000 */
[----:B------:R-:W-:Y:S01]  /*41e0*/  FSEL R104, R113, -INF , !P3 ;  /* 0xff80000071687808 */ /* 0x000fe20005800000 */
[----:B------:R-:W2:Y:S01]  /*41f0*/  I2F R179, R180 ;  /* 0x000000b400b37306 */ /* 0x000ea20000201400 */
[----:B------:R-:W-:-:S02]  /*4200*/  ISETP.GE.AND P5, PT, R139, R2, PT ;  /* 0x000000028b00720c */ /* 0x000fc40003fa6270 */
[----:B------:R-:W-:Y:S01]  /*4210*/  FSEL R18, R91, -INF , !P6 ;  /* 0xff8000005b127808 */ /* 0x000fe20007000000 */
[----:B------:R-:W-:Y:S01]  /*4220*/  FMUL.FTZ R91, R105, c[0x0][0x2ec] ;  /* 0x0000bb00695b7a20 */ /* 0x000fe20000410000 */
[----:B------:R-:W-:Y:S01]  /*4230*/  FSEL R116, R116, -INF , !P5 ;  /* 0xff80000074747808 */ /* 0x000fe20006800000 */
[----:B------:R-:W-:Y:S01]  /*4240*/  FFMA.FTZ R105, R136, UR4, R220 ;  /* 0x0000000488697c23 */ /* 0x000fe200080100dc */
[C---:B------:R-:W-:Y:S01]  /*4250*/  ISETP.GE.AND P5, PT, R137.reuse, R3, PT ;  /* 0x000000038900720c */ /* 0x040fe20003fa6270 */
[----:B------:R3:W4:Y:S01]  /*4260*/  MUFU.TANH R113, R49 ;  /* 0x0000003100717308 */ /* 0x0007220000002400 */
[----:B------:R-:W-:Y:S01]  /*4270*/  ISETP.GE.AND P3, PT, R137, R6, PT ;  /* 0x000000068900720c */ /* 0x000fe20003f66270 */
[----:B-1----:R-:W-:Y:S01]  /*4280*/  FFMA.FTZ R119, R181, UR4, R119 ;  /* 0x00000004b5777c23 */ /* 0x002fe20008010077 */
[----:B------:R-:W-:Y:S02]  /*4290*/  FSEL R120, R120, -INF , !P5 ;  /* 0xff80000078787808 */ /* 0x000fe40006800000 */
[----:B------:R-:W-:-:S02]  /*42a0*/  ISETP.GE.AND P5, PT, R134, R4, PT ;  /* 0x000000048600720c */ /* 0x000fc40003fa6270 */
[----:B------:R-:W-:Y:S01]  /*42b0*/  ISETP.GE.AND P6, PT, R137, R4, PT ;  /* 0x000000048900720c */ /* 0x000fe20003fc6270 */
[----:B------:R-:W1:Y:S01]  /*42c0*/  MUFU.TANH R108, R108 ;  /* 0x0000006c006c7308 */ /* 0x000e620000002400 */
[----:B------:R-:W-:Y:S01]  /*42d0*/  FSEL R199, R199, -INF , !P5 ;  /* 0xff800000c7c77808 */ /* 0x000fe20006800000 */
[----:B--2---:R-:W-:Y:S01]  /*42e0*/  FFMA.FTZ R117, R179, UR4, R117 ;  /* 0x00000004b3757c23 */ /* 0x004fe20008010075 */
[-C--:B------:R-:W-:Y:S02]  /*42f0*/  ISETP.GE.AND P5, PT, R160, R6.reuse, PT ;  /* 0x00000006a000720c */ /* 0x080fe40003fa6270 */
[----:B------:R-:W-:Y:S02]  /*4300*/  FSEL R105, R105, -INF , !P6 ;  /* 0xff80000069697808 */ /* 0x000fe40007000000 */
[----:B------:R-:W-:Y:S01]  /*4310*/  ISETP.GE.AND P6, PT, R134, R6, PT ;  /* 0x000000068600720c */ /* 0x000fe20003fc6270 */
[----:B---3--:R-:W-:Y:S01]  /*4320*/  FFMA.FTZ R49, R136, UR4, R100 ;  /* 0x0000000488317c23 */ /* 0x008fe20008010064 */
[----:B------:R-:W2:Y:S01]  /*4330*/  I2F R177, R178 ;  /* 0x000000b200b17306 */ /* 0x000ea20000201400 */
[----:B------:R-:W-:Y:S01]  /*4340*/  FMUL.FTZ R100, R106, c[0x0][0x2ec] ;  /* 0x0000bb006a647a20 */ /* 0x000fe20000410000 */
[----:B------:R-:W-:Y:S01]  /*4350*/  FSEL R203, R101, -INF , !P6 ;  /* 0xff80000065cb7808 */ /* 0x000fe20007000000 */
[----:B----4-:R-:W-:Y:S01]  /*4360*/  FFMA.FTZ R113, R181, UR4, R113 ;  /* 0x00000004b5717c23 */ /* 0x010fe20008010071 */
[----:B------:R-:W-:Y:S01]  /*4370*/  FSEL R49, R49, -INF , !P3 ;  /* 0xff80000031317808 */ /* 0x000fe20005800000 */
[----:B------:R-:W-:Y:S01]  /*4380*/  FMUL.FTZ R106, R50, c[0x0][0x2ec] ;  /* 0x0000bb00326a7a20 */ /* 0x000fe20000410000 */
[----:B------:R-:W-:Y:S01]  /*4390*/  ISETP.GE.AND P3, PT, R137, R2, PT ;  /* 0x000000028900720c */ /* 0x000fe20003f66270 */
[----:B-1----:R-:W-:Y:S01]  /*43a0*/  FFMA.FTZ R108, R179, UR4, R108 ;  /* 0x00000004b36c7c23 */ /* 0x002fe2000801006c */
[----:B------:R-:W1:Y:S01]  /*43b0*/  MUFU.TANH R100, R100 ;  /* 0x0000006400647308 */ /* 0x000e620000002400 */
[----:B------:R-:W-:-:S02]  /*43c0*/  FSEL R50, R113, -INF , !P5 ;  /* 0xff80000071327808 */ /* 0x000fc40006800000 */
[----:B------:R-:W-:Y:S02]  /*43d0*/  ISETP.GE.AND P5, PT, R160, R2, PT ;  /* 0x00000002a000720c */ /* 0x000fe40003fa6270 */
[----:B------:R-:W-:Y:S02]  /*43e0*/  FSEL R186, R186, -INF , !P3 ;  /* 0xff800000baba7808 */ /* 0x000fe40005800000 */
[-C--:B------:R-:W-:Y:S01]  /*43f0*/  ISETP.GE.AND P3, PT, R134, R3.reuse, PT ;  /* 0x000000038600720c */ /* 0x080fe20003f66270 */
[----:B------:R-:W3:Y:S01]  /*4400*/  MUFU.TANH R118, R118 ;  /* 0x0000007600767308 */ /* 0x000ee20000002400 */
[----:B------:R-:W-:Y:S01]  /*4410*/  FSEL R141, R119, -INF , !P5 ;  /* 0xff800000778d7808 */ /* 0x000fe20006800000 */
[C---:B--2---:R-:W-:Y:S01]  /*4420*/  FFMA.FTZ R85, R177.reuse, UR4, R85 ;  /* 0x00000004b1557c23 */ /* 0x044fe20008010055 */
[----:B------:R-:W-:Y:S01]  /*4430*/  ISETP.GE.AND P5, PT, R180, R3, PT ;  /* 0x00000003b400720c */ /* 0x000fe20003fa6270 */
[----:B------:R-:W-:Y:S01]  /*4440*/  FFMA.FTZ R156, R177, UR4, R76 ;  /* 0x00000004b19c7c23 */ /* 0x000fe2000801004c */
[----:B------:R-:W-:Y:S01]  /*4450*/  FSEL R121, R121, -INF , !P3 ;  /* 0xff80000079797808 */ /* 0x000fe20005800000 */
[----:B------:R-:W-:Y:S01]  /*4460*/  FFMA.FTZ R146, R177, UR4, R227 ;  /* 0x00000004b1927c23 */ /* 0x000fe200080100e3 */
[----:B------:R-:W-:Y:S01]  /*4470*/  ISETP.GE.AND P3, PT, R160, R4, PT ;  /* 0x00000004a000720c */ /* 0x000fe20003f66270 */
[----:B------:R-:W2:Y:S01]  /*4480*/  MUFU.TANH R91, R91 ;  /* 0x0000005b005b7308 */ /* 0x000ea20000002400 */
[----:B-1----:R-:W-:Y:S01]  /*4490*/  FFMA.FTZ R100, R181, UR4, R100 ;  /* 0x00000004b5647c23 */ /* 0x002fe20008010064 */
[----:B------:R-:W-:-:S02]  /*44a0*/  FSEL R126, R108, -INF , !P5 ;  /* 0xff8000006c7e7808 */ /* 0x000fc40006800000 */
[----:B------:R-:W-:Y:S02]  /*44b0*/  ISETP.GE.AND P5, PT, R178, R4, PT ;  /* 0x00000004b200720c */ /* 0x000fe40003fa6270 */
[----:B------:R-:W-:Y:S02]  /*44c0*/  ISETP.GE.AND P6, PT, R134, R2, PT ;  /* 0x000000028600720c */ /* 0x000fe40003fc6270 */
[----:B------:R-:W1:Y:S01]  /*44d0*/  MUFU.TANH R107, R107 ;  /* 0x0000006b006b7308 */ /* 0x000e620000002400 */
[----:B---3--:R-:W-:Y:S01]  /*44e0*/  FFMA.FTZ R118, R181, UR4, R118 ;  /* 0x00000004b5767c23 */ /* 0x008fe20008010076 */
[----:B------:R-:W-:Y:S01]  /*44f0*/  FSEL R181, R100, -INF , !P3 ;  /* 0xff80000064b57808 */ /* 0x000fe20005800000 */
[----:B------:R-:W-:Y:S01]  /*4500*/  FMUL.FTZ R100, R44, c[0x0][0x2ec] ;  /* 0x0000bb002c647a20 */ /* 0x000fe20000410000 */
[----:B------:R-:W-:Y:S02]  /*4510*/  ISETP.GE.AND P3, PT, R180, R6, PT ;  /* 0x00000006b400720c */ /* 0x000fe40003f66270 */
[----:B------:R-:W-:-:S02]  /*4520*/  FSEL R76, R85, -INF , !P5 ;  /* 0xff800000554c7808 */ /* 0x000fc40006800000 */
[----:B------:R-:W3:Y:S01]  /*4530*/  I2F R175, R176 ;  /* 0x000000b000af7306 */ /* 0x000ee20000201400 */
[----:B--2---:R-:W-:Y:S01]  /*4540*/  FFMA.FTZ R91, R179, UR4, R91 ;  /* 0x00000004b35b7c23 */ /* 0x004fe2000801005b */
[----:B------:R-:W-:Y:S02]  /*4550*/  FSEL R131, R131, -INF , !P6 ;  /* 0xff80000083837808 */ /* 0x000fe40007000000 */
[-C--:B------:R-:W-:Y:S02]  /*4560*/  ISETP.GE.AND P6, PT, R160, R3.reuse, PT ;  /* 0x00000003a000720c */ /* 0x080fe40003fc6270 */
[----:B------:R-:W-:Y:S01]  /*4570*/  FSEL R44, R91, -INF , !P3 ;  /* 0xff8000005b2c7808 */ /* 0x000fe20005800000 */
[----:B------:R-:W-:Y:S01]  /*4580*/  FMUL.FTZ R91, R45, c[0x0][0x2ec] ;  /* 0x0000bb002d5b7a20 */ /* 0x000fe20000410000 */
[----:B------:R-:W2:Y:S01]  /*4590*/  I2F R173, R174 ;  /* 0x000000ae00ad7306 */ /* 0x000ea20000201400 */
[----:B------:R-:W-:Y:S01]  /*45a0*/  ISETP.GE.AND P3, PT, R180, R2, PT ;  /* 0x00000002b400720c */ /* 0x000fe20003f66270 */
[----:B------:R-:W-:Y:S01]  /*45b0*/  FFMA.FTZ R45, R177, UR4, R88 ;  /* 0x00000004b12d7c23 */ /* 0x000fe20008010058 */
[----:B------:R-:W-:Y:S01]  /*45c0*/  FSEL R123, R118, -INF , !P6 ;  /* 0xff800000767b7808 */ /* 0x000fe20007000000 */
[----:B------:R-:W-:Y:S01]  /*45d0*/  FMUL.FTZ R88, R98, c[0x0][0x2ec] ;  /* 0x0000bb0062587a20 */ /* 0x000fe20000410000 */
[----:B------:R-:W-:Y:S01]  /*45e0*/  FSEL R137, R117, -INF , !P3 ;  /* 0xff80000075897808 */ /* 0x000fe20005800000 */
[----:B-1----:R-:W-:Y:S01]  /*45f0*/  FFMA.FTZ R107, R179, UR4, R107 ;  /* 0x00000004b36b7c23 */ /* 0x002fe2000801006b */
[----:B------:R-:W-:Y:S01]  /*4600*/  ISETP.GE.AND P3, PT, R178, R3, PT ;  /* 0x00000003b200720c */ /* 0x000fe20003f66270 */
[----:B------:R1:W4:Y:S01]  /*4610*/  MUFU.TANH R85, R96 ;  /* 0x0000006000557308 */ /* 0x0003220000002400 */
[-C--:B------:R-:W-:Y:S01]  /*4620*/  ISETP.GE.AND P6, PT, R180, R4.reuse, PT ;  /* 0x00000004b400720c */ /* 0x080fe20003fc6270 */
[C---:B---3--:R-:W-:Y:S01]  /*4630*/  FFMA.FTZ R84, R175.reuse, UR4, R84 ;  /* 0x00000004af547c23 */ /* 0x048fe20008010054 */
[----:B------:R-:W-:Y:S01]  /*4640*/  FSEL R146, R146, -INF , !P3 ;  /* 0xff80000092927808 */ /* 0x000fe20005800000 */
[C---:B------:R-:W-:Y:S01]  /*4650*/  FFMA.FTZ R155, R175.reuse, UR4, R77 ;  /* 0x00000004af9b7c23 */ /* 0x040fe2000801004d */
[----:B------:R-:W-:Y:S01]  /*4660*/  ISETP.GE.AND P3, PT, R176, R4, PT ;  /* 0x00000004b000720c */ /* 0x000fe20003f66270 */
[----:B------:R-:W-:Y:S01]  /*4670*/  FFMA.FTZ R148, R175, UR4, R226 ;  /* 0x00000004af947c23 */ /* 0x000fe200080100e2 */
[----:B------:R-:W-:Y:S01]  /*4680*/  FSEL R179, R107, -INF , !P6 ;  /* 0xff8000006bb37808 */ /* 0x000fe20007000000 */
[----:B------:R-:W3:Y:S01]  /*4690*/  MUFU.TANH R88, R88 ;  /* 0x0000005800587308 */ /* 0x000ee20000002400 */
[----:B------:R-:W-:Y:S01]  /*46a0*/  ISETP.GE.AND P6, PT, R178, R6, PT ;  /* 0x00000006b200720c */ /* 0x000fe20003fc6270 */
[----:B--2---:R-:W-:Y:S01]  /*46b0*/  FFMA.FTZ R112, R173, UR4, R112 ;  /* 0x00000004ad707c23 */ /* 0x004fe20008010070 */
[----:B------:R-:W-:-:S02]  /*46c0*/  FSEL R77, R84, -INF , !P3 ;  /* 0xff800000544d7808 */ /* 0x000fc40005800000 */
[----:B------:R-:W-:Y:S02]  /*46d0*/  ISETP.GE.AND P3, PT, R174, R6, PT ;  /* 0x00000006ae00720c */ /* 0x000fe40003f66270 */
[----:B------:R-:W-:Y:S01]  /*46e0*/  FSEL R45, R45, -INF , !P6 ;  /* 0xff8000002d2d7808 */ /* 0x000fe20007000000 */
[----:B-1----:R-:W-:Y:S01]  /*46f0*/  FMUL.FTZ R96, R97, c[0x0][0x2ec] ;  /* 0x0000bb0061607a20 */ /* 0x002fe20000410000 */
[----:B------:R-:W1:Y:S01]  /*4700*/  MUFU.TANH R106, R106 ;  /* 0x0000006a006a7308 */ /* 0x000e620000002400 */
[C---:B----4-:R-:W-:Y:S01]  /*4710*/  FFMA.FTZ R85, R173.reuse, UR4, R85 ;  /* 0x00000004ad557c23 */ /* 0x050fe20008010055 */
[----:B------:R-:W-:Y:S02]  /*4720*/  ISETP.GE.AND P6, PT, R178, R2, PT ;  /* 0x00000002b200720c */ /* 0x000fe40003fc6270 */
[----:B------:R-:W-:Y:S02]  /*4730*/  ISETP.GE.AND P5, PT, R176, R6, PT ;  /* 0x00000006b000720c */ /* 0x000fe40003fa6270 */
[----:B------:R-:W-:Y:S01]  /*4740*/  FSEL R156, R156, -INF , !P6 ;  /* 0xff8000009c9c7808 */ /* 0x000fe20007000000 */
[----:B---3--:R-:W-:Y:S01]  /*4750*/  FFMA.FTZ R84, R173, UR4, R88 ;  /* 0x00000004ad547c23 */ /* 0x008fe20008010058 */
[----:B------:R-:W2:Y:S01]  /*4760*/  I2F R171, R172 ;  /* 0x000000ac00ab7306 */ /* 0x000ea20000201400 */
[----:B------:R-:W-:-:S04]  /*4770*/  ISETP.GE.AND P6, PT, R176, R3, PT ;  /* 0x00000003b000720c */ /* 0x000fc80003fc6270 */
[----:B------:R-:W-:Y:S02]  /*4780*/  FSEL R148, R148, -INF , !P6 ;  /* 0xff80000094947808 */ /* 0x000fe40007000000 */
[----:B------:R-:W-:Y:S01]  /*4790*/  ISETP.GE.AND P6, PT, R174, R4, PT ;  /* 0x00000004ae00720c */ /* 0x000fe20003fc6270 */
[----:B------:R-:W-:Y:S01]  /*47a0*/  MUFU.TANH R96, R96 ;  /* 0x0000006000607308 */ /* 0x000fe20000002400 */
[----:B-1----:R-:W-:Y:S02]  /*47b0*/  FFMA.FTZ R106, R173, UR4, R106 ;  /* 0x00000004ad6a7c23 */ /* 0x002fe4000801006a */
[----:B------:R-:W-:Y:S02]  /*47c0*/  FSEL R84, R84, -INF , !P6 ;  /* 0xff80000054547808 */ /* 0x000fe40007000000 */
[----:B------:R-:W-:-:S03]  /*47d0*/  ISETP.GE.AND P6, PT, R172, R6, PT ;  /* 0x00000006ac00720c */ /* 0x000fc60003fc6270 */
[----:B------:R1:W-:Y:S01]  /*47e0*/  MUFU.TANH R101, R51 ;  /* 0x0000003300657308 */ /* 0x0003e20000002400 */
[----:B--2---:R-:W-:-:S07]  /*47f0*/  FFMA.FTZ R102, R171, UR4, R102 ;  /* 0x00000004ab667c23 */ /* 0x004fce0008010066 */
[----:B------:R-:W2:Y:S01]  /*4800*/  I2F R167, R168 ;  /* 0x000000a800a77306 */ /* 0x000ea20000201400 */
[----:B-1----:R-:W-:Y:S01]  /*4810*/  FFMA.FTZ R51, R175, UR4, R89 ;  /* 0x00000004af337c23 */ /* 0x002fe20008010059 */
[----:B------:R-:W-:-:S06]  /*4820*/  FSEL R89, R85, -INF , !P3 ;  /* 0xff80000055597808 */ /* 0x000fcc0005800000 */
[----:B------:R-:W1:Y:S01]  /*4830*/  I2F R169, R170 ;  /* 0x000000aa00a97306 */ /* 0x000e620000201400 */
[-C--:B------:R-:W-:Y:S02]  /*4840*/  ISETP.GE.AND P3, PT, R174, R2.reuse, PT ;  /* 0x00000002ae00720c */ /* 0x080fe40003f66270 */
[----:B------:R-:W-:Y:S02]  /*4850*/  FSEL R51, R51, -INF , !P5 ;  /* 0xff80000033337808 */ /* 0x000fe40006800000 */
[----:B------:R-:W-:Y:S01]  /*4860*/  ISETP.GE.AND P5, PT, R176, R2, PT ;  /* 0x00000002b000720c */ /* 0x000fe20003fa6270 */
[----:B--2---:R-:W-:Y:S01]  /*4870*/  FFMA.FTZ R88, R167, UR4, R73 ;  /* 0x00000004a7587c23 */ /* 0x004fe20008010049 */
[----:B------:R-:W-:Y:S01]  /*4880*/  FSEL R157, R106, -INF , !P3 ;  /* 0xff8000006a9d7808 */ /* 0x000fe20005800000 */
[----:B------:R-:W2:Y:S01]  /*4890*/  MUFU.TANH R85, R99 ;  /* 0x0000006300557308 */ /* 0x000ea20000002400 */
[----:B------:R-:W-:Y:S01]  /*48a0*/  FSEL R155, R155, -INF , !P5 ;  /* 0xff8000009b9b7808 */ /* 0x000fe20006800000 */
[C---:B------:R-:W-:Y:S01]  /*48b0*/  FFMA.FTZ R152, R167.reuse, UR4, R231 ;  /* 0x00000004a7987c23 */ /* 0x040fe200080100e7 */
[-C--:B------:R-:W-:Y:S01]  /*48c0*/  ISETP.GE.AND P3, PT, R172, R3.reuse, PT ;  /* 0x00000003ac00720c */ /* 0x080fe20003f66270 */
[----:B------:R-:W-:Y:S01]  /*48d0*/  FFMA.FTZ R160, R167, UR4, R229 ;  /* 0x00000004a7a07c23 */ /* 0x000fe200080100e5 */
[----:B------:R-:W-:-:S02]  /*48e0*/  ISETP.GE.AND P5, PT, R174, R3, PT ;  /* 0x00000003ae00720c */ /* 0x000fc40003fa6270 */
[----:B------:R-:W-:Y:S01]  /*48f0*/  FSEL R153, R102, -INF , !P3 ;  /* 0xff80000066997808 */ /* 0x000fe20005800000 */
[----:B------:R3:W-:Y:S01]  /*4900*/  MUFU.TANH R97, R46 ;  /* 0x0000002e00617308 */ /* 0x0007e20000002400 */
[----:B------:R-:W-:Y:S01]  /*4910*/  FSEL R151, R112, -INF , !P5 ;  /* 0xff80000070977808 */ /* 0x000fe20006800000 */
[C---:B-1----:R-:W-:Y:S01]  /*4920*/  FFMA.FTZ R230, R169.reuse, UR4, R230 ;  /* 0x00000004a9e67c23 */ /* 0x042fe200080100e6 */
[-C--:B------:R-:W-:Y:S01]  /*4930*/  ISETP.GE.AND P3, PT, R170, R4.reuse, PT ;  /* 0x00000004aa00720c */ /* 0x080fe20003f66270 */
[----:B------:R-:W-:Y:S01]  /*4940*/  FFMA.FTZ R154, R169, UR4, R232 ;  /* 0x00000004a99a7c23 */ /* 0x000fe200080100e8 */
[----:B------:R-:W-:-:S03]  /*4950*/  ISETP.GE.AND P5, PT, R172, R4, PT ;  /* 0x00000004ac00720c */ /* 0x000fc60003fa6270 */
[----:B------:R1:W-:Y:S01]  /*4960*/  MUFU.TANH R73, R94 ;  /* 0x0000005e00497308 */ /* 0x0003e20000002400 */
[----:B--2---:R-:W-:-:S05]  /*4970*/  FFMA.FTZ R85, R171, UR4, R85 ;  /* 0x00000004ab557c23 */ /* 0x004fca0008010055 */
[----:B------:R-:W-:Y:S01]  /*4980*/  FSEL R85, R85, -INF , !P5 ;  /* 0xff80000055557808 */ /* 0x000fe20006800000 */
[C---:B---3--:R-:W-:Y:S01]  /*4990*/  FFMA.FTZ R46, R171.reuse, UR4, R96 ;  /* 0x00000004ab2e7c23 */ /* 0x048fe20008010060 */
[----:B------:R-:W2:Y:S01]  /*49a0*/  I2F R165, R166 ;  /* 0x000000a600a57306 */ /* 0x000ea20000201400 */
[----:B------:R-:W-:Y:S01]  /*49b0*/  FFMA.FTZ R171, R171, UR4, R101 ;  /* 0x00000004abab7c23 */ /* 0x000fe20008010065 */
[----:B------:R-:W-:Y:S02]  /*49c0*/  ISETP.GE.AND P5, PT, R170, R6, PT ;  /* 0x00000006aa00720c */ /* 0x000fe40003fa6270 */
[----:B------:R-:W-:Y:S02]  /*49d0*/  FSEL R46, R46, -INF , !P6 ;  /* 0xff8000002e2e7808 */ /* 0x000fe40007000000 */
[----:B------:R-:W-:Y:S01]  /*49e0*/  ISETP.GE.AND P6, PT, R172, R2, PT ;  /* 0x00000002ac00720c */ /* 0x000fe20003fc6270 */
[----:B-1----:R-:W-:Y:S01]  /*49f0*/  FMUL.FTZ R94, R95, c[0x0][0x2ec] ;  /* 0x0000bb005f5e7a20 */ /* 0x002fe20000410000 */
[----:B------:R1:W-:Y:S02]  /*4a00*/  MUFU.TANH R96, R47 ;  /* 0x0000002f00607308 */ /* 0x0003e40000002400 */
[----:B------:R-:W-:-:S02]  /*4a10*/  FSEL R171, R171, -INF , !P6 ;  /* 0xff800000abab7808 */ /* 0x000fc40007000000 */
[----:B------:R-:W-:-:S04]  /*4a20*/  ISETP.GE.AND P6, PT, R170, R3, PT ;  /* 0x00000003aa00720c */ /* 0x000fc80003fc6270 */
[----:B------:R-:W3:Y:S01]  /*4a30*/  MUFU.TANH R92, R92 ;  /* 0x0000005c005c7308 */ /* 0x000ee20000002400 */
[C---:B--2---:R-:W-:Y:S02]  /*4a40*/  FFMA.FTZ R97, R165.reuse, UR4, R97 ;  /* 0x00000004a5617c23 */ /* 0x044fe40008010061 */
[----:B------:R-:W-:-:S05]  /*4a50*/  FFMA.FTZ R73, R165, UR4, R73 ;  /* 0x00000004a5497c23 */ /* 0x000fca0008010049 */
[----:B------:R-:W2:Y:S01]  /*4a60*/  MUFU.TANH R100, R100 ;  /* 0x0000006400647308 */ /* 0x000ea20000002400 */
[C---:B-1----:R-:W-:Y:S02]  /*4a70*/  FFMA.FTZ R47, R169.reuse, UR4, R72 ;  /* 0x00000004a92f7c23 */ /* 0x042fe40008010048 */
[----:B------:R-:W-:Y:S01]  /*4a80*/  FFMA.FTZ R72, R169, UR4, R228 ;  /* 0x00000004a9487c23 */ /* 0x000fe200080100e4 */
[----:B------:R-:W-:Y:S02]  /*4a90*/  FSEL R169, R230, -INF , !P6 ;  /* 0xff800000e6a97808 */ /* 0x000fe40007000000 */
[----:B------:R-:W-:Y:S02]  /*4aa0*/  ISETP.GE.AND P6, PT, R168, R4, PT ;  /* 0x00000004a800720c */ /* 0x000fe40003fc6270 */
[----:B------:R-:W1:Y:S01]  /*4ab0*/  I2F R163, R164 ;  /* 0x000000a400a37306 */ /* 0x000e620000201400 */
[----:B------:R-:W-:Y:S01]  /*4ac0*/  FSEL R72, R72, -INF , !P3 ;  /* 0xff80000048487808 */ /* 0x000fe20005800000 */
[----:B---3--:R-:W-:Y:S01]  /*4ad0*/  FFMA.FTZ R92, R165, UR4, R92 ;  /* 0x00000004a55c7c23 */ /* 0x008fe2000801005c */
[----:B------:R-:W-:-:S02]  /*4ae0*/  ISETP.GE.AND P3, PT, R168, R6, PT ;  /* 0x00000006a800720c */ /* 0x000fc40003f66270 */
[----:B------:R-:W-:Y:S02]  /*4af0*/  FSEL R47, R47, -INF , !P5 ;  /* 0xff8000002f2f7808 */ /* 0x000fe40006800000 */
[----:B------:R-:W-:Y:S01]  /*4b00*/  ISETP.GE.AND P5, PT, R170, R2, PT ;  /* 0x00000002aa00720c */ /* 0x000fe20003fa6270 */
[----:B------:R-:W3:Y:S01]  /*4b10*/  MUFU.TANH R94, R94 ;  /* 0x0000005e005e7308 */ /* 0x000ee20000002400 */
[----:B--2---:R-:W-:Y:S02]  /*4b20*/  FFMA.FTZ R100, R165, UR4, R100 ;  /* 0x00000004a5647c23 */ /* 0x004fe40008010064 */
[----:B------:R-:W-:Y:S02]  /*4b30*/  FSEL R154, R154, -INF , !P5 ;  /* 0xff8000009a9a7808 */ /* 0x000fe40006800000 */
[----:B------:R-:W-:-:S03]  /*4b40*/  ISETP.GE.AND P5, PT, R168, R3, PT ;  /* 0x00000003a800720c */ /* 0x000fc60003fa6270 */
[----:B------:R2:W-:Y:S01]  /*4b50*/  MUFU.TANH R68, R64 ;  /* 0x0000004000447308 */ /* 0x0005e20000002400 */
[----:B------:R-:W-:Y:S01]  /*4b60*/  FSEL R160, R160, -INF , !P5 ;  /* 0xff800000a0a07808 */ /* 0x000fe20006800000 */
[----:B-1----:R-:W-:Y:S01]  /*4b70*/  FFMA.FTZ R96, R163, UR4, R96 ;  /* 0x00000004a3607c23 */ /* 0x002fe20008010060 */
[----:B------:R-:W-:-:S05]  /*4b80*/  ISETP.GE.AND P5, PT, R166, R4, PT ;  /* 0x00000004a600720c */ /* 0x000fca0003fa6270 */
[----:B------:R-:W1:Y:S01]  /*4b90*/  MUFU.TANH R91, R91 ;  /* 0x0000005b005b7308 */ /* 0x000e620000002400 */
[----:B---3--:R-:W-:Y:S02]  /*4ba0*/  FFMA.FTZ R94, R163, UR4, R94 ;  /* 0x00000004a35e7c23 */ /* 0x008fe4000801005e */
[----:B--2---:R-:W-:-:S05]  /*4bb0*/  FMUL.FTZ R64, R65, c[0x0][0x2ec] ;  /* 0x0000bb0041407a20 */ /* 0x004fca0000410000 */
[----:B------:R2:W-:Y:S01]  /*4bc0*/  MUFU.TANH R98, R93 ;  /* 0x0000005d00627308 */ /* 0x0005e20000002400 */
[----:B------:R-:W-:Y:S02]  /*4bd0*/  FMUL.FTZ R65, R66, c[0x0][0x2ec] ;  /* 0x0000bb0042417a20 */ /* 0x000fe40000410000 */
[----:B------:R-:W-:Y:S02]  /*4be0*/  FMUL.FTZ R66, R67, c[0x0][0x2ec] ;  /* 0x0000bb0043427a20 */ /* 0x000fe40000410000 */
[----:B-1----:R-:W-:-:S03]  /*4bf0*/  FFMA.FTZ R158, R163, UR4, R91 ;  /* 0x00000004a39e7c23 */ /* 0x002fc6000801005b */
[----:B------:R-:W-:Y:S01]  /*4c00*/  I2F R161, R162 ;  /* 0x000000a200a17306 */ /* 0x000fe20000201400 */
[----:B--2---:R-:W-:Y:S01]  /*4c10*/  FFMA.FTZ R93, R167, UR4, R69 ;  /* 0x00000004a75d7c23 */ /* 0x004fe20008010045 */
[----:B------:R-:W-:-:S06]  /*4c20*/  FSEL R69, R88, -INF , !P3 ;  /* 0xff80000058457808 */ /* 0x000fcc0005800000 */
[----:B------:R-:W1:Y:S01]  /*4c30*/  MUFU.TANH R65, R65 ;  /* 0x0000004100417308 */ /* 0x000e620000002400 */
[----:B------:R-:W-:Y:S02]  /*4c40*/  ISETP.GE.AND P3, PT, R168, R2, PT ;  /* 0x00000002a800720c */ /* 0x000fe40003f66270 */
[----:B------:R-:W-:Y:S01]  /*4c50*/  FSEL R88, R93, -INF , !P6 ;  /* 0xff8000005d587808 */ /* 0x000fe20007000000 */
[----:B------:R-:W-:Y:S01]  /*4c60*/  FMUL.FTZ R93, R40, c[0x0][0x2ec] ;  /* 0x0000bb00285d7a20 */ /* 0x000fe20000410000 */
[----:B------:R-:W-:Y:S02]  /*4c70*/  ISETP.GE.AND P6, PT, R166, R6, PT ;  /* 0x00000006a600720c */ /* 0x000fe40003fc6270 */
[----:B------:R-:W-:Y:S01]  /*4c80*/  FSEL R152, R152, -INF , !P3 ;  /* 0xff80000098987808 */ /* 0x000fe20005800000 */
[----:B------:R-:W2:Y:S01]  /*4c90*/  MUFU.TANH R62, R62 ;  /* 0x0000003e003e7308 */ /* 0x000ea20000002400 */
[----:B------:R-:W-:Y:S02]  /*4ca0*/  ISETP.GE.AND P3, PT, R166, R3, PT ;  /* 0x00000003a600720c */ /* 0x000fe40003f66270 */
[----:B------:R-:W-:-:S02]  /*4cb0*/  FSEL R40, R92, -INF , !P6 ;  /* 0xff8000005c287808 */ /* 0x000fc40007000000 */
[----:B------:R-:W-:Y:S02]  /*4cc0*/  ISETP.GE.AND P6, PT, R166, R2, PT ;  /* 0x00000002a600720c */ /* 0x000fe40003fc6270 */
[----:B------:R-:W-:Y:S01]  /*4cd0*/  FSEL R159, R100, -INF , !P3 ;  /* 0xff800000649f7808 */ /* 0x000fe20005800000 */
[----:B------:R-:W3:Y:S01]  /*4ce0*/  MUFU.TANH R60, R60 ;  /* 0x0000003c003c7308 */ /* 0x000ee20000002400 */
[C---:B------:R-:W-:Y:S01]  /*4cf0*/  ISETP.GE.AND P3, PT, R164.reuse, R4, PT ;  /* 0x00000004a400720c */ /* 0x040fe20003f66270 */
[----:B-1----:R-:W-:Y:S01]  /*4d00*/  FFMA.FTZ R65, R161, UR4, R65 ;  /* 0x00000004a1417c23 */ /* 0x002fe20008010041 */
[----:B------:R-:W-:Y:S02]  /*4d10*/  FSEL R149, R97, -INF , !P6 ;  /* 0xff80000061957808 */ /* 0x000fe40007000000 */
[----:B------:R-:W-:Y:S02]  /*4d20*/  ISETP.GE.AND P6, PT, R164, R3, PT ;  /* 0x00000003a400720c */ /* 0x000fe40003fc6270 */
[----:B------:R-:W-:Y:S01]  /*4d30*/  FSEL R117, R94, -INF , !P3 ;  /* 0xff8000005e757808 */ /* 0x000fe20005800000 */
[----:B------:R-:W-:Y:S01]  /*4d40*/  I2F R184, R185 ;  /* 0x000000b900b87306 */ /* 0x000fe20000201400 */
[----:B------:R-:W-:Y:S01]  /*4d50*/  ISETP.GE.AND P3, PT, R162, R6, PT ;  /* 0x00000006a200720c */ /* 0x000fe20003f66270 */
[----:B--2---:R-:W-:Y:S01]  /*4d60*/  FFMA.FTZ R62, R161, UR4, R62 ;  /* 0x00000004a13e7c23 */ /* 0x004fe2000801003e */
[----:B------:R-:W-:-:S02]  /*4d70*/  FSEL R158, R158, -INF , !P6 ;  /* 0xff8000009e9e7808 */ /* 0x000fc40007000000 */
[----:B------:R-:W-:-:S03]  /*4d80*/  ISETP.GE.AND P6, PT, R162, R4, PT ;  /* 0x00000004a200720c */ /* 0x000fc60003fc6270 */
[----:B------:R-:W1:Y:S01]  /*4d90*/  MUFU.TANH R64, R64 ;  /* 0x0000004000407308 */ /* 0x000e620000002400 */
[----:B---3--:R-:W-:-:S07]  /*4da0*/  FFMA.FTZ R145, R161, UR4, R60 ;  /* 0x00000004a1917c23 */ /* 0x008fce000801003c */
[----:B------:R2:W-:Y:S08]  /*4db0*/  MUFU.TANH R91, R42 ;  /* 0x0000002a005b7308 */ /* 0x0005f00000002400 */
[----:B------:R3:W-:Y:S01]  /*4dc0*/  MUFU.TANH R92, R93 ;  /* 0x0000005d005c7308 */ /* 0x0007e20000002400 */
[----:B-1----:R-:W-:Y:S02]  /*4dd0*/  FFMA.FTZ R64, R184, UR4, R64 ;  /* 0x00000004b8407c23 */ /* 0x002fe40008010040 */
[----:B--2---:R-:W-:-:S05]  /*4de0*/  FFMA.FTZ R42, R161, UR4, R68 ;  /* 0x00000004a12a7c23 */ /* 0x004fca0008010044 */
[----:B------:R-:W1:Y:S01]  /*4df0*/  MUFU.TANH R66, R66 ;  /* 0x0000004200427308 */ /* 0x000e620000002400 */
[----:B------:R-:W-:Y:S02]  /*4e00*/  FSEL R161, R65, -INF , !P6 ;  /* 0xff80000041a17808 */ /* 0x000fe40007000000 */
[-C--:B------:R-:W-:Y:S02]  /*4e10*/  ISETP.GE.AND P6, PT, R185, R6.reuse, PT ;  /* 0x00000006b900720c */ /* 0x080fe40003fc6270 */
[----:B------:R-:W-:Y:S02]  /*4e20*/  FSEL R42, R42, -INF , !P3 ;  /* 0xff8000002a2a7808 */ /* 0x000fe40005800000 */
[----:B---3--:R-:W-:Y:S01]  /*4e30*/  FSEL R93, R73, -INF , !P5 ;  /* 0xff800000495d7808 */ /* 0x008fe20006800000 */
[----:B------:R-:W2:Y:S01]  /*4e40*/  MUFU.TANH R61, R61 ;  /* 0x0000003d003d7308 */ /* 0x000ea20000002400 */
[----:B------:R-:W-:Y:S02]  /*4e50*/  ISETP.GE.AND P5, PT, R164, R6, PT ;  /* 0x00000006a400720c */ /* 0x000fe40003fa6270 */
[----:B------:R-:W-:-:S02]  /*4e60*/  ISETP.GE.AND P3, PT, R162, R2, PT ;  /* 0x00000002a200720c */ /* 0x000fc40003f66270 */
[----:B------:R-:W-:Y:S01]  /*4e70*/  FSEL R68, R64, -INF , !P6 ;  /* 0xff80000040447808 */ /* 0x000fe20007000000 */
[----:B------:R-:W-:Y:S01]  /*4e80*/  FMUL.FTZ R64, R43, c[0x0][0x2ec] ;  /* 0x0000bb002b407a20 */ /* 0x000fe20000410000 */
[----:B------:R-:W-:Y:S01]  /*4e90*/  FSEL R140, R62, -INF , !P3 ;  /* 0xff8000003e8c7808 */ /* 0x000fe20005800000 */
[----:B------:R3:W-:Y:S01]  /*4ea0*/  MUFU.TANH R73, R41 ;  /* 0x0000002900497308 */ /* 0x0007e20000002400 */
[----:B-1----:R-:W-:Y:S01]  /*4eb0*/  FFMA.FTZ R66, R184, UR4, R66 ;  /* 0x00000004b8427c23 */ /* 0x002fe20008010042 */
[C---:B------:R-:W-:Y:S02]  /*4ec0*/  ISETP.GE.AND P3, PT, R185.reuse, R3, PT ;  /* 0x00000003b900720c */ /* 0x040fe40003f66270 */
[----:B------:R-:W-:-:S04]  /*4ed0*/  ISETP.GE.AND P6, PT, R185, R2, PT ;  /* 0x00000002b900720c */ /* 0x000fc80003fc6270 */
[----:B------:R-:W1:Y:S01]  /*4ee0*/  I2F R191, R192 ;  /* 0x000000c000bf7306 */ /* 0x000e620000201400 */
[----:B--2---:R-:W-:-:S05]  /*4ef0*/  FFMA.FTZ R61, R184, UR4, R61 ;  /* 0x00000004b83d7c23 */ /* 0x004fca000801003d */
[----:B------:R-:W-:Y:S01]  /*4f00*/  FSEL R144, R61, -INF , !P3 ;  /* 0xff8000003d907808 */ /* 0x000fe20005800000 */
[----:B---3--:R-:W-:Y:S01]  /*4f10*/  FFMA.FTZ R41, R163, UR4, R98 ;  /* 0x00000004a3297c23 */ /* 0x008fe20008010062 */
[----:B------:R-:W2:Y:S01]  /*4f20*/  MUFU.TANH R80, R80 ;  /* 0x0000005000507308 */ /* 0x000ea20000002400 */
[----:B------:R-:W-:-:S03]  /*4f30*/  ISETP.GE.AND P3, PT, R192, R4, PT ;  /* 0x00000004c000720c */ /* 0x000fc60003f66270 */
[----:B------:R-:W-:Y:S02]  /*4f40*/  FSEL R41, R41, -INF , !P5 ;  /* 0xff80000029297808 */ /* 0x000fe40006800000 */
[----:B------:R-:W-:Y:S01]  /*4f50*/  ISETP.GE.AND P5, PT, R164, R2, PT ;  /* 0x00000002a400720c */ /* 0x000fe20003fa6270 */
[C---:B-1----:R-:W-:Y:S01]  /*4f60*/  FFMA.FTZ R91, R191.reuse, UR4, R91 ;  /* 0x00000004bf5b7c23 */ /* 0x042fe2000801005b */
[----:B------:R-:W1:Y:S01]  /*4f70*/  MUFU.TANH R62, R82 ;  /* 0x00000052003e7308 */ /* 0x000e620000002400 */
[----:B------:R-:W-:Y:S01]  /*4f80*/  FFMA.FTZ R92, R191, UR4, R92 ;  /* 0x00000004bf5c7c23 */ /* 0x000fe2000801005c */
[----:B------:R-:W-:Y:S02]  /*4f90*/  FSEL R147, R96, -INF , !P5 ;  /* 0xff80000060937808 */ /* 0x000fe40006800000 */
[----:B------:R-:W-:-:S04]  /*4fa0*/  ISETP.GE.AND P5, PT, R162, R3, PT ;  /* 0x00000003a200720c */ /* 0x000fc80003fa6270 */
[----:B------:R-:W3:Y:S01]  /*4fb0*/  MUFU.TANH R63, R63 ;  /* 0x0000003f003f7308 */ /* 0x000ee20000002400 */
[----:B------:R-:W-:Y:S01]  /*4fc0*/  FSEL R145, R145, -INF , !P5 ;  /* 0xff80000091917808 */ /* 0x000fe20006800000 */
[----:B--2---:R-:W-:Y:S01]  /*4fd0*/  FFMA.FTZ R43, R191, UR4, R80 ;  /* 0x00000004bf2b7c23 */ /* 0x004fe20008010050 */
[----:B------:R-:W-:-:S04]  /*4fe0*/  ISETP.GE.AND P5, PT, R185, R4, PT ;  /* 0x00000004b900720c */ /* 0x000fc80003fa6270 */
[----:B------:R-:W-:Y:S01]  /*4ff0*/  FSEL R162, R66, -INF , !P5 ;  /* 0xff80000042a27808 */ /* 0x000fe20006800000 */
[----:B------:R-:W2:Y:S01]  /*5000*/  I2F R187, R188 ;  /* 0x000000bc00bb7306 */ /* 0x000ea20000201400 */
[----:B------:R-:W-:Y:S01]  /*5010*/  ISETP.GE.AND P5, PT, R192, R6, PT ;  /* 0x00000006c000720c */ /* 0x000fe20003fa6270 */
[----:B-1----:R-:W-:-:S03]  /*5020*/  FFMA.FTZ R62, R191, UR4, R62 ;  /* 0x00000004bf3e7c23 */ /* 0x002fc6000801003e */
[----:B------:R-:W-:Y:S02]  /*5030*/  FSEL R43, R43, -INF , !P5 ;  /* 0xff8000002b2b7808 */ /* 0x000fe40006800000 */
[----:B------:R-:W-:Y:S01]  /*5040*/  ISETP.GE.AND P5, PT, R192, R2, PT ;  /* 0x00000002c000720c */ /* 0x000fe20003fa6270 */
[----:B------:R-:W-:Y:S01]  /*5050*/  MUFU.TANH R60, R81 ;  /* 0x00000051003c7308 */ /* 0x000fe20000002400 */
[----:B---3--:R-:W-:Y:S01]  /*5060*/  FFMA.FTZ R139, R184, UR4, R63 ;  /* 0x00000004b88b7c23 */ /* 0x008fe2000801003f */
[----:B------:R-:W-:Y:S02]  /*5070*/  FSEL R150, R62, -INF , !P3 ;  /* 0xff8000003e967808 */ /* 0x000fe40005800000 */
[C---:B------:R-:W-:Y:S02]  /*5080*/  ISETP.GE.AND P3, PT, R188.reuse, R6, PT ;  /* 0x00000006bc00720c */ /* 0x040fe40003f66270 */
[----:B------:R-:W-:Y:S02]  /*5090*/  FSEL R138, R91, -INF , !P5 ;  /* 0xff8000005b8a7808 */ /* 0x000fe40006800000 */
[----:B------:R-:W1:Y:S01]  /*50a0*/  I2F R182, R183 ;  /* 0x000000b700b67306 */ /* 0x000e620000201400 */
[----:B--2---:R-:W-:Y:S01]  /*50b0*/  FFMA.FTZ R73, R187, UR4, R73 ;  /* 0x00000004bb497c23 */ /* 0x004fe20008010049 */
[----:B------:R-:W-:-:S02]  /*50c0*/  ISETP.GE.AND P5, PT, R188, R3, PT ;  /* 0x00000003bc00720c */ /* 0x000fc40003fa6270 */
[----:B------:R-:W-:Y:S02]  /*50d0*/  FSEL R139, R139, -INF , !P6 ;  /* 0xff8000008b8b7808 */ /* 0x000fe40007000000 */
[----:B------:R-:W-:Y:S02]  /*50e0*/  FSEL R142, R73, -INF , !P5 ;  /* 0xff800000498e7808 */ /* 0x000fe40006800000 */
[----:B------:R-:W-:Y:S01]  /*50f0*/  MUFU.TANH R24, R24 ;  /* 0x0000001800187308 */ /* 0x000fe20000002400 */
[----:B------:R-:W-:Y:S02]  /*5100*/  ISETP.GE.AND P5, PT, R183, R4, PT ;  /* 0x00000004b700720c */ /* 0x000fe40003fa6270 */
[----:B------:R-:W-:-:S04]  /*5110*/  ISETP.GE.AND P6, PT, R192, R3, PT ;  /* 0x00000003c000720c */ /* 0x000fc80003fc6270 */
[----:B------:R-:W-:Y:S01]  /*5120*/  FSEL R143, R92, -INF , !P6 ;  /* 0xff8000005c8f7808 */ /* 0x000fe20007000000 */
[----:B------:R-:W2:Y:S01]  /*5130*/  MUFU.TANH R64, R64 ;  /* 0x0000004000407308 */ /* 0x000ea20000002400 */
[----:B-1----:R-:W-:Y:S01]  /*5140*/  FFMA.FTZ R52, R182, UR4, R52 ;  /* 0x00000004b6347c23 */ /* 0x002fe20008010034 */
[----:B------:R-:W-:Y:S01]  /*5150*/  ISETP.GE.AND P6, PT, R188, R4, PT ;  /* 0x00000004bc00720c */ /* 0x000fe20003fc6270 */
[C---:B------:R-:W-:Y:S02]  /*5160*/  FFMA.FTZ R27, R182.reuse, UR4, R27 ;  /* 0x00000004b61b7c23 */ /* 0x040fe4000801001b */
[----:B------:R-:W-:Y:S01]  /*5170*/  FFMA.FTZ R53, R182, UR4, R53 ;  /* 0x00000004b6357c23 */ /* 0x000fe20008010035 */
[----:B------:R-:W-:Y:S02]  /*5180*/  FSEL R113, R52, -INF , !P5 ;  /* 0xff80000034717808 */ /* 0x000fe40006800000 */
[----:B------:R-:W-:Y:S01]  /*5190*/  I2F R189, R190 ;  /* 0x000000be00bd7306 */ /* 0x000fe20000201400 */
[----:B------:R-:W-:-:S07]  /*51a0*/  ISETP.GE.AND P5, PT, R190, R6, PT ;  /* 0x00000006be00720c */ /* 0x000fce0003fa6270 */
[----:B------:R-:W1:Y:S01]  /*51b0*/  MUFU.TANH R7, R7 ;  /* 0x0000000700077308 */ /* 0x000e620000002400 */
[----:B--2---:R-:W-:-:S07]  /*51c0*/  FFMA.FTZ R64, R187, UR4, R64 ;  /* 0x00000004bb407c23 */ /* 0x004fce0008010040 */
[----:B------:R-:W2:Y:S08]  /*51d0*/  MUFU.TANH R25, R25 ;  /* 0x0000001900197308 */ /* 0x000eb00000002400 */
[----:B------:R-:W3:Y:S01]  /*51e0*/  MUFU.TANH R63, R83 ;  /* 0x00000053003f7308 */ /* 0x000ee20000002400 */
[----:B-1----:R-:W-:-:S07]  /*51f0*/  FFMA.FTZ R119, R189, UR4, R7 ;  /* 0x00000004bd777c23 */ /* 0x002fce0008010007 */
[----:B------:R1:W-:Y:S01]  /*5200*/  MUFU.TANH R61, R36 ;  /* 0x00000024003d7308 */ /* 0x0003e20000002400 */
[----:B--2---:R-:W-:-:S07]  /*5210*/  FFMA.FTZ R25, R189, UR4, R25 ;  /* 0x00000004bd197c23 */ /* 0x004fce0008010019 */
[----:B------:R-:W2:Y:S01]  /*5220*/  MUFU.TANH R26, R26 ;  /* 0x0000001a001a7308 */ /* 0x000ea20000002400 */
[----:B---3--:R-:W-:-:S05]  /*5230*/  FFMA.FTZ R63, R187, UR4, R63 ;  /* 0x00000004bb3f7c23 */ /* 0x008fca000801003f */
[----:B------:R-:W-:Y:S01]  /*5240*/  FSEL R133, R63, -INF , !P6 ;  /* 0xff8000003f857808 */ /* 0x000fe20007000000 */
[----:B-1----:R-:W-:Y:S01]  /*5250*/  FFMA.FTZ R36, R187, UR4, R60 ;  /* 0x00000004bb247c23 */ /* 0x002fe2000801003c */
[----:B------:R-:W1:Y:S01]  /*5260*/  I2F R54, R55 ;  /* 0x0000003700367306 */ /* 0x000e620000201400 */
[----:B------:R-:W-:-:S03]  /*5270*/  ISETP.GE.AND P6, PT, R183, R6, PT ;  /* 0x00000006b700720c */ /* 0x000fc60003fc6270 */
[----:B------:R-:W-:Y:S02]  /*5280*/  FSEL R36, R36, -INF , !P3 ;  /* 0xff80000024247808 */ /* 0x000fe40005800000 */
[----:B------:R-:W-:Y:S01]  /*5290*/  ISETP.GE.AND P3, PT, R188, R2, PT ;  /* 0x00000002bc00720c */ /* 0x000fe20003f66270 */
[----:B--2---:R-:W-:Y:S01]  /*52a0*/  FFMA.FTZ R26, R189, UR4, R26 ;  /* 0x00000004bd1a7c23 */ /* 0x004fe2000801001a */
[----:B------:R2:W-:Y:S02]  /*52b0*/  MUFU.TANH R60, R37 ;  /* 0x00000025003c7308 */ /* 0x0005e40000002400 */
[----:B------:R-:W-:Y:S01]  /*52c0*/  FSEL R136, R64, -INF , !P3 ;  /* 0xff80000040887808 */ /* 0x000fe20005800000 */
[----:B------:R-:W-:Y:S01]  /*52d0*/  BAR.SYNC.DEFER_BLOCKING 0x0 ;  /* 0x0000000000007b1d */ /* 0x000fe20000010000 */
[----:B------:R-:W-:-:S04]  /*52e0*/  ISETP.GE.AND P3, PT, R183, R3, PT ;  /* 0x00000003b700720c */ /* 0x000fc80003f66270 */
[----:B------:R-:W-:Y:S01]  /*52f0*/  FSEL R134, R27, -INF , !P3 ;  /* 0xff8000001b867808 */ /* 0x000fe20005800000 */
[----:B------:R-:W3:Y:S01]  /*5300*/  I2F R67, R78 ;  /* 0x0000004e00437306 */ /* 0x000ee20000201400 */
[----:B------:R-:W-:Y:S01]  /*5310*/  FSEL R27, R25, -INF , !P5 ;  /* 0xff800000191b7808 */ /* 0x000fe20006800000 */
[----:B-1----:R-:W-:Y:S01]  /*5320*/  FFMA.FTZ R61, R54, UR4, R61 ;  /* 0x00000004363d7c23 */ /* 0x002fe2000801003d */
[C---:B------:R-:W-:Y:S02]  /*5330*/  ISETP.GE.AND P3, PT, R190.reuse, R4, PT ;  /* 0x00000004be00720c */ /* 0x040fe40003f66270 */
[----:B------:R-:W-:Y:S01]  /*5340*/  ISETP.GE.AND P5, PT, R190, R2, PT ;  /* 0x00000002be00720c */ /* 0x000fe20003fa6270 */
[----:B--2---:R-:W-:Y:S02]  /*5350*/  FFMA.FTZ R37, R182, UR4, R24 ;  /* 0x00000004b6257c23 */ /* 0x004fe40008010018 */
[----:B------:R-:W1:Y:S01]  /*5360*/  MUFU.TANH R7, R57 ;  /* 0x0000003900077308 */ /* 0x000e620000002400 */
[----:B------:R-:W-:-:S02]  /*5370*/  FSEL R112, R26, -INF , !P3 ;  /* 0xff8000001a707808 */ /* 0x000fc40005800000 */
[----:B------:R-:W-:Y:S02]  /*5380*/  ISETP.GE.AND P3, PT, R55, R6, PT ;  /* 0x000000063700720c */ /* 0x000fe40003f66270 */
[----:B------:R-:W-:Y:S02]  /*5390*/  FSEL R37, R37, -INF , !P6 ;  /* 0xff80000025257808 */ /* 0x000fe40007000000 */
[----:B------:R-:W-:Y:S01]  /*53a0*/  ISETP.GE.AND P6, PT, R183, R2, PT ;  /* 0x00000002b700720c */ /* 0x000fe20003fc6270 */
[----:B------:R2:W4:Y:S01]  /*53b0*/  MUFU.TANH R24, R38 ;  /* 0x0000002600187308 */ /* 0x0005220000002400 */
[----:B------:R-:W-:Y:S01]  /*53c0*/  FSEL R119, R119, -INF , !P5 ;  /* 0xff80000077777808 */ /* 0x000fe20006800000 */
[----:B---3--:R-:W-:Y:S01]  /*53d0*/  FFMA.FTZ R60, R67, UR4, R60 ;  /* 0x00000004433c7c23 */ /* 0x008fe2000801003c */
[----:B------:R-:W-:Y:S02]  /*53e0*/  FSEL R122, R53, -INF , !P6 ;  /* 0xff800000357a7808 */ /* 0x000fe40007000000 */
[----:B------:R-:W-:-:S02]  /*53f0*/  ISETP.GE.AND P6, PT, R190, R3, PT ;  /* 0x00000003be00720c */ /* 0x000fc40003fc6270 */
[----:B------:R-:W-:Y:S01]  /*5400*/  ISETP.GE.AND P5, PT, R55, R3, PT ;  /* 0x000000033700720c */ /* 0x000fe20003fa6270 */
[----:B------:R-:W3:Y:S01]  /*5410*/  MUFU.TANH R5, R5 ;  /* 0x0000000500057308 */ /* 0x000ee20000002400 */
[----:B-1----:R-:W-:Y:S01]  /*5420*/  FFMA.FTZ R26, R67, UR4, R7 ;  /* 0x00000004431a7c23 */ /* 0x002fe20008010007 */
[----:B------:R-:W-:Y:S02]  /*5430*/  FSEL R7, R124, -INF , !P0 ;  /* 0xff8000007c077808 */ /* 0x000fe40004000000 */
[----:B------:R-:W-:Y:S02]  /*5440*/  PLOP3.LUT P0, PT, PT, PT, UP0, 0x80, 0x0 ;  /* 0x000000000000781c */ /* 0x000fe40003f0f008 */
[----:B------:R-:W-:Y:S01]  /*5450*/  FSEL R127, R61, -INF , !P5 ;  /* 0xff8000003d7f7808 */ /* 0x000fe20006800000 */
[----:B--2---:R-:W-:Y:S01]  /*5460*/  FMUL.FTZ R38, R56, c[0x0][0x2ec] ;  /* 0x0000bb0038267a20 */ /* 0x004fe20000410000 */
[----:B------:R-:W1:Y:S01]  /*5470*/  MUFU.TANH R25, R58 ;  /* 0x0000003a00197308 */ /* 0x000e620000002400 */
[----:B----4-:R-:W-:Y:S01]  /*5480*/  FFMA.FTZ R118, R54, UR4, R24 ;  /* 0x0000000436767c23 */ /* 0x010fe20008010018 */
[----:B------:R-:W-:Y:S01]  /*5490*/  ISETP.GE.AND P5, PT, R78, R4, PT ;  /* 0x000000044e00720c */ /* 0x000fe20003fa6270 */
[----:B---3--:R-:W-:-:S05]  /*54a0*/  FFMA.FTZ R5, R189, UR4, R5 ;  /* 0x00000004bd057c23 */ /* 0x008fca0008010005 */
[----:B------:R-:W2:Y:S01]  /*54b0*/  MUFU.TANH R38, R38 ;  /* 0x0000002600267308 */ /* 0x000ea20000002400 */
[----:B------:R-:W-:Y:S02]  /*54c0*/  FSEL R128, R5, -INF , !P6 ;  /* 0xff80000005807808 */ /* 0x000fe40007000000 */
[----:B------:R-:W-:-:S05]  /*54d0*/  ISETP.GE.AND P6, PT, R55, R4, PT ;  /* 0x000000043700720c */ /* 0x000fca0003fc6270 */
[----:B------:R-:W3:Y:S01]  /*54e0*/  MUFU.TANH R59, R59 ;  /* 0x0000003b003b7308 */ /* 0x000ee20000002400 */
[----:B-1----:R-:W-:-:S05]  /*54f0*/  FFMA.FTZ R25, R54, UR4, R25 ;  /* 0x0000000436197c23 */ /* 0x002fca0008010019 */
[----:B------:R-:W-:Y:S01]  /*5500*/  FSEL R108, R25, -INF , !P6 ;  /* 0xff800000196c7808 */ /* 0x000fe20007000000 */
[----:B------:R-:W-:Y:S01]  /*5510*/  FFMA.FTZ R25, R135, UR4, R194 ;  /* 0x0000000487197c23 */ /* 0x000fe200080100c2 */
[----:B------:R1:W4:Y:S01]  /*5520*/  MUFU.TANH R24, R39 ;  /* 0x0000002700187308 */ /* 0x0003220000002400 */
[----:B--2---:R-:W-:Y:S01]  /*5530*/  FFMA.FTZ R38, R54, UR4, R38 ;  /* 0x0000000436267c23 */ /* 0x004fe20008010026 */
[----:B------:R-:W-:Y:S02]  /*5540*/  ISETP.GE.AND P6, PT, R78, R6, PT ;  /* 0x000000064e00720c */ /* 0x000fe40003fc6270 */
[----:B------:R-:W-:Y:S02]  /*5550*/  FSEL R25, R25, -INF , !P4 ;  /* 0xff80000019197808 */ /* 0x000fe40006000000 */
[----:B------:R-:W-:Y:S02]  /*5560*/  FSEL R5, R38, -INF , !P3 ;  /* 0xff80000026057808 */ /* 0x000fe40005800000 */
[----:B------:R-:W-:Y:S01]  /*5570*/  ISETP.GE.AND P3, PT, R55, R2, PT ;  /* 0x000000023700720c */ /* 0x000fe20003f66270 */
[----:B---3--:R-:W-:Y:S01]  /*5580*/  FFMA.FTZ R59, R67, UR4, R59 ;  /* 0x00000004433b7c23 */ /* 0x008fe2000801003b */
[----:B------:R-:W-:-:S02]  /*5590*/  FSEL R26, R26, -INF , !P6 ;  /* 0xff8000001a1a7808 */ /* 0x000fc40007000000 */
[----:B------:R-:W-:Y:S02]  /*55a0*/  FSEL R118, R118, -INF , !P3 ;  /* 0xff80000076767808 */ /* 0x000fe40005800000 */
[C---:B------:R-:W-:Y:S01]  /*55b0*/  ISETP.GE.AND P3, PT, R78.reuse, R3, PT ;  /* 0x000000034e00720c */ /* 0x040fe20003f66270 */
[----:B-1----:R-:W-:Y:S01]  /*55c0*/  FFMA.FTZ R39, R135, UR4, R125 ;  /* 0x0000000487277c23 */ /* 0x002fe2000801007d */
[----:B------:R-:W-:Y:S01]  /*55d0*/  FSEL R106, R59, -INF , !P5 ;  /* 0xff8000003b6a7808 */ /* 0x000fe20006800000 */
[----:B----4-:R-:W-:Y:S01]  /*55e0*/  FFMA.FTZ R114, R67, UR4, R24 ;  /* 0x0000000443727c23 */ /* 0x010fe20008010018 */
[----:B------:R-:W-:Y:S02]  /*55f0*/  FSEL R24, R195, -INF , !P2 ;  /* 0xff800000c3187808 */ /* 0x000fe40005000000 */
[----:B------:R-:W-:Y:S02]  /*5600*/  FSEL R39, R39, -INF , !P1 ;  /* 0xff80000027277808 */ /* 0x000fe40004800000 */
[----:B------:R-:W-:-:S02]  /*5610*/  ISETP.GE.AND P1, PT, R78, R2, PT ;  /* 0x000000024e00720c */ /* 0x000fc40003f26270 */
        /* <DEDUP_REMOVED lines=8> */
[----:B------:R-:W-:Y:S02]  /*56a0*/  IMAD.U32 R38, RZ, RZ, UR20 ;  /* 0x00000014ff267e24 */ /* 0x000fe4000f8e00ff */
        /* <DEDUP_REMOVED lines=14> */
[C---:B------:R-:W-:Y:S02]  /*5790*/  @!P1 LEA R60, P3, R53.reuse, c[0x0][0x168], 0x1 ;  /* 0x00005a00353c9a11 */ /* 0x040fe400078608ff */
        /* <DEDUP_REMOVED lines=32> */
.L_x_579:
[----:B------:R-:W-:Y:S05]  /*59a0*/  BSYNC B0 ;  /* 0x0000000000007941 */ /* 0x000fea0003800000 */
.L_x_578:
[----:B------:R-:W0:Y:S02]  /*59b0*/  LDGDEPBAR ;  /* 0x00000000000079af */ /* 0x000e240000000000 */
.L_x_577:
[----:B--2---:R-:W-:Y:S01]  /*59c0*/  FMNMX.FTZ R52, R39, R70, !PT ;  /* 0x0000004627347209 */ /* 0x004fe20007810000 */
[----:B------:R-:W-:Y:S01]  /*59d0*/  UMOV UR20, UR24 ;  /* 0x0000001800147c82 */ /* 0x000fe20008000000 */
[----:B------:R-:W-:Y:S02]  /*59e0*/  SHF.L.U32 R252, R132, 0x1, RZ ;  /* 0x0000000184fc7819 */ /* 0x000fe400000006ff */
[----:B------:R-:W-:Y:S02]  /*59f0*/  FMNMX.FTZ R52, R74, R52, !PT ;  /* 0x000000344a347209 */ /* 0x000fe40007810000 */
[----:B------:R-:W-:Y:S01]  /*5a00*/  LEA R164, R0, R252, 0x1 ;  /* 0x000000fc00a47211 */ /* 0x000fe200078e08ff */
[----:B------:R-:W-:Y:S01]  /*5a10*/  LDSM.16.MT88.4 R228, [R252+0x4000] ;  /* 0x00400000fce4783b */ /* 0x000fe20000004200 */
[----:B------:R-:W-:-:S03]  /*5a20*/  FMNMX.FTZ R52, R75, R52, !PT ;  /* 0x000000344b347209 */ /* 0x000fc60007810000 */
[----:B------:R-:W-:Y:S01]  /*5a30*/  STL [R1+0x18], R164 ;  /* 0x000018a401007387 */ /* 0x000fe20000100800 */
        /* <DEDUP_REMOVED lines=37> */
[--C-:B-1----:R-:W-:Y:S02]  /*5c90*/  FFMA.FTZ R61, R44, c[0x0][0x23c], -R38.reuse ;  /* 0x00008f002c3d7a23 */ /* 0x102fe40000010826 */
        /* <DEDUP_REMOVED lines=37> */
[----:B------:R-:W1:Y:S01]  /*5ef0*/  MUFU.EX2 R101, R101 ;  /* 0x0000006500657308 */ /* 0x000e620000000800 */
        /* <DEDUP_REMOVED lines=13> */
[----:B------:R-:W2:Y:S01]  /*5fd0*/  MUFU.EX2 R91, R91 ;  /* 0x0000005b005b7308 */ /* 0x000ea20000000800 */
[----:B-1----:R-:W-:Y:S01]  /*5fe0*/  F2FP.PACK_AB R220, R101, R102 ;  /* 0x0000006665dc723e */ /* 0x002fe200000000ff */
[--C-:B------:R-:W-:Y:S01]  /*5ff0*/  FFMA.FTZ R63, R203, c[0x0][0x23c], -R38.reuse ;  /* 0x00008f00cb3f7a23 */ /* 0x100fe20000010826 */
[----:B------:R-:W-:Y:S01]  /*6000*/  FMNMX.FTZ R39, R76, R39, !PT ;  /* 0x000000274c277209 */ /* 0x000fe20007810000 */
[----:B------:R-:W-:Y:S02]  /*6010*/  FFMA.FTZ R54, R40, c[0x0][0x23c], -R38 ;  /* 0x00008f0028367a23 */ /* 0x000fe40000010826 */
[----:B------:R-:W-:Y:S01]  /*6020*/  FADD.FTZ R101, R102, R101 ;  /* 0x0000006566657221 */ /* 0x000fe20000010000 */
[----:B------:R-:W-:Y:S01]  /*6030*/  FMNMX.FTZ R39, R77, R39, !PT ;  /* 0x000000274d277209 */ /* 0x000fe20007810000 */
[----:B------:R-:W1:Y:S03]  /*6040*/  MUFU.EX2 R82, R82 ;  /* 0x0000005200527308 */ /* 0x000e660000000800 */
[----:B------:R-:W-:-:S04]  /*6050*/  FMNMX.FTZ R39, R84, R39, !PT ;  /* 0x0000002754277209 */ /* 0x000fc80007810000 */
[----:B------:R-:W-:Y:S01]  /*6060*/  FMNMX.FTZ R39, R85, R39, !PT ;  /* 0x0000002755277209 */ /* 0x000fe20007810000 */
[----:B------:R-:W3:Y:S01]  /*6070*/  MUFU.EX2 R75, R75 ;  /* 0x0000004b004b7308 */ /* 0x000ee20000000800 */
[----:B--2---:R-:W-:Y:S01]  /*6080*/  F2FP.PACK_AB R222, R91, R100 ;  /* 0x000000645bde723e */ /* 0x004fe200000000ff */
[----:B------:R-:W-:Y:S01]  /*6090*/  FADD.FTZ R100, R100, R101 ;  /* 0x0000006564647221 */ /* 0x000fe20000010000 */
[----:B------:R-:W-:-:S03]  /*60a0*/  FMNMX.FTZ R39, R72, R39, !PT ;  /* 0x0000002748277209 */ /* 0x000fc60007810000 */
[----:B------:R-:W-:Y:S01]  /*60b0*/  FADD.FTZ R100, R91, R100 ;  /* 0x000000645b647221 */ /* 0x000fe20000010000 */
[----:B------:R-:W-:Y:S01]  /*60c0*/  FMNMX.FTZ R39, R88, R39, !PT ;  /* 0x0000002758277209 */ /* 0x000fe20007810000 */
[----:B------:R-:W2:Y:S02]  /*60d0*/  MUFU.EX2 R74, R74 ;  /* 0x0000004a004a7308 */ /* 0x000ea40000000800 */
[----:B------:R-:W-:Y:S01]  /*60e0*/  FADD.FTZ R100, R83, R100 ;  /* 0x0000006453647221 */ /* 0x000fe20000010000 */
[----:B------:R-:W-:-:S03]  /*60f0*/  FMNMX.FTZ R39, R93, R39, !PT ;  /* 0x000000275d277209 */ /* 0x000fc60007810000 */
[----:B-1----:R-:W-:Y:S01]  /*6100*/  FADD.FTZ R100, R82, R100 ;  /* 0x0000006452647221 */ /* 0x002fe20000010000 */
[----:B------:R-:W-:Y:S01]  /*6110*/  FMNMX.FTZ R39, R117, R39, !PT ;  /* 0x0000002775277209 */ /* 0x000fe20007810000 */
[----:B------:R-:W1:Y:S02]  /*6120*/  MUFU.EX2 R70, R70 ;  /* 0x0000004600467308 */ /* 0x000e640000000800 */
[----:B---3--:R-:W-:Y:S01]  /*6130*/  FADD.FTZ R100, R75, R100 ;  /* 0x000000644b647221 */ /* 0x008fe20000010000 */
[----:B------:R-:W-:-:S04]  /*6140*/  FMNMX.FTZ R39, R161, R39, !PT ;  /* 0x00000027a1277209 */ /* 0x000fc80007810000 */
[----:B------:R-:W-:Y:S01]  /*6150*/  FMNMX.FTZ R39, R162, R39, !PT ;  /* 0x00000027a2277209 */ /* 0x000fe20007810000 */
[----:B------:R-:W3:Y:S01]  /*6160*/  MUFU.EX2 R67, R67 ;  /* 0x0000004300437308 */ /* 0x000ee20000000800 */
[----:B--2---:R-:W-:Y:S02]  /*6170*/  FADD.FTZ R100, R74, R100 ;  /* 0x000000644a647221 */ /* 0x004fe40000010000 */
[----:B------:R-:W-:-:S04]  /*6180*/  FMNMX.FTZ R39, R150, R39, !PT ;  /* 0x0000002796277209 */ /* 0x000fc80007810000 */
[----:B------:R-:W-:Y:S01]  /*6190*/  FMNMX.FTZ R39, R133, R39, !PT ;  /* 0x0000002785277209 */ /* 0x000fe20007810000 */
[----:B------:R-:W2:Y:S01]  /*61a0*/  MUFU.EX2 R66, R66 ;  /* 0x0000004200427308 */ /* 0x000ea20000000800 */
[----:B-1----:R-:W-:Y:S02]  /*61b0*/  FADD.FTZ R100, R70, R100 ;  /* 0x0000006446647221 */ /* 0x002fe40000010000 */
[----:B------:R-:W-:-:S04]  /*61c0*/  FMNMX.FTZ R39, R113, R39, !PT ;  /* 0x0000002771277209 */ /* 0x000fc80007810000 */
[----:B------:R-:W-:Y:S01]  /*61d0*/  FMNMX.FTZ R39, R112, R39, !PT ;  /* 0x0000002770277209 */ /* 0x000fe20007810000 */
[----:B------:R-:W1:Y:S01]  /*61e0*/  MUFU.EX2 R65, R65 ;  /* 0x0000004100417308 */ /* 0x000e620000000800 */
[----:B---3--:R-:W-:Y:S02]  /*61f0*/  FADD.FTZ R100, R67, R100 ;  /* 0x0000006443647221 */ /* 0x008fe40000010000 */
[----:B------:R-:W-:-:S04]  /*6200*/  FMNMX.FTZ R39, R108, R39, !PT ;  /* 0x000000276c277209 */ /* 0x000fc80007810000 */
[----:B------:R-:W-:Y:S01]  /*6210*/  FMNMX.FTZ R39, R106, R39, !PT ;  /* 0x000000276a277209 */ /* 0x000fe20007810000 */
[----:B------:R-:W3:Y:S01]  /*6220*/  MUFU.EX2 R64, R64 ;  /* 0x0000004000407308 */ /* 0x000ee20000000800 */
[----:B--2---:R-:W-:-:S03]  /*6230*/  FADD.FTZ R100, R66, R100 ;  /* 0x0000006442647221 */ /* 0x004fc60000010000 */
[----:B------:R-:W2:Y:S04]  /*6240*/  SHFL.BFLY PT, R44, R39, 0x2, 0x1f ;  /* 0x0c401f00272c7f89 */ /* 0x000ea800000e0000 */
[----:B------:R-:W4:Y:S01]  /*6250*/  MUFU.EX2 R63, R63 ;  /* 0x0000003f003f7308 */ /* 0x000f220000000800 */
[----:B-1----:R-:W-:-:S07]  /*6260*/  FADD.FTZ R100, R65, R100 ;  /* 0x0000006441647221 */ /* 0x002fce0000010000 */
[----:B------:R-:W1:Y:S01]  /*6270*/  MUFU.EX2 R62, R62 ;  /* 0x0000003e003e7308 */ /* 0x000e620000000800 */
[----:B---3--:R-:W-:-:S07]  /*6280*/  FADD.FTZ R100, R64, R100 ;  /* 0x0000006440647221 */ /* 0x008fce0000010000 */
[----:B------:R-:W3:Y:S01]  /*6290*/  MUFU.EX2 R61, R61 ;  /* 0x0000003d003d7308 */ /* 0x000ee20000000800 */
[----:B----4-:R-:W-:Y:S01]  /*62a0*/  FADD.FTZ R100, R63, R100 ;  /* 0x000000643f647221 */ /* 0x010fe20000010000 */
[----:B--2---:R-:W-:Y:S02]  /*62b0*/  FMNMX.FTZ R44, R39, R44, !PT ;  /* 0x0000002c272c7209 */ /* 0x004fe40007810000 */
[----:B------:R-:W-:-:S04]  /*62c0*/  FMNMX.FTZ R39, R25, R13, !PT ;  /* 0x0000000d19277209 */ /* 0x000fc80007810000 */
[----:B------:R-:W2:Y:S01]  /*62d0*/  MUFU.EX2 R60, R60 ;  /* 0x0000003c003c7308 */ /* 0x000ea20000000800 */
[----:B------:R-:W4:Y:S01]  /*62e0*/  SHFL.BFLY PT, R129, R44, 0x1, 0x1f ;  /* 0x0c201f002c817f89 */ /* 0x000f2200000e0000 */
[----:B------:R-:W-:Y:S01]  /*62f0*/  FMNMX.FTZ R36, R14, R39, !PT ;  /* 0x000000270e247209 */ /* 0x000fe20007810000 */
[----:B-1----:R-:W-:-:S03]  /*6300*/  FADD.FTZ R100, R62, R100 ;  /* 0x000000643e647221 */ /* 0x002fc60000010000 */
[----:B------:R-:W-:Y:S02]  /*6310*/  FMNMX.FTZ R36, R15, R36, !PT ;  /* 0x000000240f247209 */ /* 0x000fe40007810000 */
[----:B------:R-:W1:Y:S01]  /*6320*/  MUFU.EX2 R59, R59 ;  /* 0x0000003b003b7308 */ /* 0x000e620000000800 */
[----:B---3--:R-:W-:Y:S01]  /*6330*/  FADD.FTZ R100, R61, R100 ;  /* 0x000000643d647221 */ /* 0x008fe20000010000 */
[----:B------:R-:W-:-:S04]  /*6340*/  FMNMX.FTZ R36, R71, R36, !PT ;  /* 0x0000002447247209 */ /* 0x000fc80007810000 */
[----:B------:R-:W-:Y:S02]  /*6350*/  FMNMX.FTZ R36, R193, R36, !PT ;  /* 0x00000024c1247209 */ /* 0x000fe40007810000 */
[----:B------:R-:W3:Y:S01]  /*6360*/  MUFU.EX2 R58, R58 ;  /* 0x0000003a003a7308 */ /* 0x000ee20000000800 */
[----:B--2---:R-:W-:Y:S01]  /*6370*/  FADD.FTZ R100, R60, R100 ;  /* 0x000000643c647221 */ /* 0x004fe20000010000 */
[----:B------:R-:W-:-:S04]  /*6380*/  FMNMX.FTZ R36, R110, R36, !PT ;  /* 0x000000246e247209 */ /* 0x000fc80007810000 */
[----:B------:R-:W-:Y:S02]  /*6390*/  FMNMX.FTZ R36, R79, R36, !PT ;  /* 0x000000244f247209 */ /* 0x000fe40007810000 */
[----:B------:R-:W2:Y:S01]  /*63a0*/  MUFU.EX2 R57, R57 ;  /* 0x0000003900397308 */ /* 0x000ea20000000800 */
[----:B----4-:R-:W-:Y:S01]  /*63b0*/  FMNMX.FTZ R129, R44, R129, !PT ;  /* 0x000000812c817209 */ /* 0x010fe20007810000 */
[----:B-1----:R-:W-:Y:S01]  /*63c0*/  FADD.FTZ R100, R59, R100 ;  /* 0x000000643b647221 */ /* 0x002fe20000010000 */
[----:B------:R-:W-:Y:S02]  /*63d0*/  FMNMX.FTZ R36, R29, R36, !PT ;  /* 0x000000241d247209 */ /* 0x000fe40007810000 */
[C---:B------:R-:W-:Y:S01]  /*63e0*/  FSETP.NEU.FTZ.AND P1, PT, R129.reuse, -INF , PT ;  /* 0xff8000008100780b */ /* 0x040fe20003f3d000 */
[----:B------:R-:W-:Y:S01]  /*63f0*/  FMUL.FTZ R107, R129, c[0x0][0x23c] ;  /* 0x00008f00816b7a20 */ /* 0x000fe20000410000 */
[----:B------:R-:W-:Y:S01]  /*6400*/  FMNMX.FTZ R27, R28, R36, !PT ;  /* 0x000000241c1b7209 */ /* 0x000fe20007810000 */
[----:B------:R-:W1:Y:S01]  /*6410*/  MUFU.EX2 R56, R56 ;  /* 0x0000003800387308 */ /* 0x000e620000000800 */
[----:B---3--:R-:W-:-:S02]  /*6420*/  FADD.FTZ R100, R58, R100 ;  /* 0x000000643a647221 */ /* 0x008fc40000010000 */
[----:B------:R-:W-:Y:S02]  /*6430*/  FSEL R107, R107, RZ, P1 ;  /* 0x000000ff6b6b7208 */ /* 0x000fe40000800000 */
[----:B------:R-:W-:-:S03]  /*6440*/  FMNMX.FTZ R27, R19, R27, !PT ;  /* 0x0000001b131b7209 */ /* 0x000fc60007810000 */
        /* <DEDUP_REMOVED lines=48> */
[----:B------:R-:W4:Y:S01]  /*6750*/  MUFU.EX2 R89, R89 ;  /* 0x0000005900597308 */ /* 0x000f220000000800 */
[----:B------:R-:W-:Y:S01]  /*6760*/  FMNMX.FTZ R9, R157, R7, !PT ;  /* 0x000000079d097209 */ /* 0x000fe20007810000 */
[--C-:B------:R-:W-:Y:S01]  /*6770*/  FFMA.FTZ R117, R117, c[0x0][0x23c], -R107.reuse ;  /* 0x00008f0075757a23 */ /* 0x100fe2000001086b */
[----:B------:R-:W-:Y:S01]  /*6780*/  FMNMX.FTZ R5, R158, R5, !PT ;  /* 0x000000059e057209 */ /* 0x000fe20007810000 */
[--C-:B------:R-:W-:Y:S01]  /*6790*/  FFMA.FTZ R162, R162, c[0x0][0x23c], -R107.reuse ;  /* 0x00008f00a2a27a23 */ /* 0x100fe2000001086b */
[----:B------:R-:W-:Y:S01]  /*67a0*/  FMNMX.FTZ R9, R171, R9, !PT ;  /* 0x00000009ab097209 */ /* 0x000fe20007810000 */
[--C-:B------:R-:W-:Y:S01]  /*67b0*/  FFMA.FTZ R150, R150, c[0x0][0x23c], -R107.reuse ;  /* 0x00008f0096967a23 */ /* 0x100fe2000001086b */
[----:B------:R-:W-:Y:S01]  /*67c0*/  FMNMX.FTZ R5, R145, R5, !PT ;  /* 0x0000000591057209 */ /* 0x000fe20007810000 */
[----:B------:R-:W5:Y:S01]  /*67d0*/  MUFU.EX2 R81, R81 ;  /* 0x0000005100517308 */ /* 0x000f620000000800 */
[----:B------:R-:W-:Y:S01]  /*67e0*/  FMNMX.FTZ R9, R154, R9, !PT ;  /* 0x000000099a097209 */ /* 0x000fe20007810000 */
[----:B--2---:R-:W-:Y:S01]  /*67f0*/  FADD.FTZ R100, R57, R100 ;  /* 0x0000006439647221 */ /* 0x004fe20000010000 */
[----:B------:R-:W-:Y:S01]  /*6800*/  FMNMX.FTZ R5, R144, R5, !PT ;  /* 0x0000000590057209 */ /* 0x000fe20007810000 */
[----:B------:R-:W-:Y:S01]  /*6810*/  FFMA.FTZ R209, R106, c[0x0][0x23c], -R107 ;  /* 0x00008f006ad17a23 */ /* 0x000fe2000001086b */
[----:B------:R-:W-:Y:S01]  /*6820*/  FMNMX.FTZ R9, R152, R9, !PT ;  /* 0x0000000998097209 */ /* 0x000fe20007810000 */
[----:B-1----:R-:W-:Y:S01]  /*6830*/  FADD.FTZ R100, R56, R100 ;  /* 0x0000006438647221 */ /* 0x002fe20000010000 */
[----:B------:R-:W-:Y:S01]  /*6840*/  FMNMX.FTZ R5, R143, R5, !PT ;  /* 0x000000058f057209 */ /* 0x000fe20007810000 */
[----:B------:R-:W1:Y:S01]  /*6850*/  MUFU.EX2 R80, R80 ;  /* 0x0000005000507308 */ /* 0x000e620000000800 */
[----:B------:R-:W-:-:S02]  /*6860*/  FMNMX.FTZ R9, R149, R9, !PT ;  /* 0x0000000995097209 */ /* 0x000fc40007810000 */
[----:B------:R-:W-:Y:S02]  /*6870*/  FMNMX.FTZ R5, R142, R5, !PT ;  /* 0x000000058e057209 */ /* 0x000fe40007810000 */
[----:B------:R-:W-:Y:S02]  /*6880*/  FMNMX.FTZ R9, R147, R9, !PT ;  /* 0x0000000993097209 */ /* 0x000fe40007810000 */
[----:B------:R-:W-:Y:S01]  /*6890*/  FMNMX.FTZ R5, R134, R5, !PT ;  /* 0x0000000586057209 */ /* 0x000fe20007810000 */
[----:B------:R-:W2:Y:S01]  /*68a0*/  MUFU.EX2 R73, R73 ;  /* 0x0000004900497308 */ /* 0x000ea20000000800 */
        /* <DEDUP_REMOVED lines=8> */
[----:B---3--:R-:W-:Y:S01]  /*6930*/  F2FP.PACK_AB R221, R98, R99 ;  /* 0x0000006362dd723e */ /* 0x008fe200000000ff */
[----:B------:R-:W3:Y:S01]  /*6940*/  SHFL.BFLY PT, R7, R5, 0x2, 0x1f ;  /* 0x0c401f0005077f89 */ /* 0x000ee200000e0000 */
[----:B------:R-:W-:Y:S01]  /*6950*/  FMNMX.FTZ R9, R122, R9, !PT ;  /* 0x000000097a097209 */ /* 0x000fe20007810000 */
[----:B------:R-:W1:Y:S01]  /*6960*/  MUFU.EX2 R68, R68 ;  /* 0x0000004400447308 */ /* 0x000e620000000800 */
[----:B----4-:R-:W-:Y:S01]  /*6970*/  F2FP.PACK_AB R223, R89, R90 ;  /* 0x0000005a59df723e */ /* 0x010fe200000000ff */
[----:B------:R-:W-:Y:S01]  /*6980*/  FADD.FTZ R98, R99, R98 ;  /* 0x0000006263627221 */ /* 0x000fe20000010000 */
[----:B------:R-:W-:-:S03]  /*6990*/  FMNMX.FTZ R9, R119, R9, !PT ;  /* 0x0000000977097209 */ /* 0x000fc60007810000 */
[----:B------:R-:W-:Y:S01]  /*69a0*/  FADD.FTZ R98, R90, R98 ;  /* 0x000000625a627221 */ /* 0x000fe20000010000 */
[----:B------:R-:W-:Y:S01]  /*69b0*/  FMNMX.FTZ R9, R118, R9, !PT ;  /* 0x0000000976097209 */ /* 0x000fe20007810000 */
[----:B------:R-:W-:Y:S01]  /*69c0*/  HMMA.16816.F32 R232, R220, R228, RZ ;  /* 0x000000e4dce8723c */ /* 0x000fe200000018ff */
[----:B------:R-:W4:Y:S01]  /*69d0*/  MUFU.EX2 R44, R44 ;  /* 0x0000002c002c7308 */ /* 0x000f220000000800 */
[----:B------:R-:W-:Y:S01]  /*69e0*/  FADD.FTZ R98, R89, R98 ;  /* 0x0000006259627221 */ /* 0x000fe20000010000 */
[----:B------:R-:W-:-:S03]  /*69f0*/  FMNMX.FTZ R9, R114, R9, !PT ;  /* 0x0000000972097209 */ /* 0x000fc60007810000 */
[----:B-----5:R-:W-:Y:S02]  /*6a00*/  FADD.FTZ R98, R81, R98 ;  /* 0x0000006251627221 */ /* 0x020fe40000010000 */
[----:B------:R-:W5:Y:S01]  /*6a10*/  SHFL.BFLY PT, R8, R9, 0x2, 0x1f ;  /* 0x0c401f0009087f89 */ /* 0x000f6200000e0000 */
[----:B------:R-:W4:Y:S01]  /*6a20*/  MUFU.EX2 R43, R43 ;  /* 0x0000002b002b7308 */ /* 0x000f220000000800 */
[----:B-1----:R-:W-:Y:S01]  /*6a30*/  FADD.FTZ R98, R80, R98 ;  /* 0x0000006250627221 */ /* 0x002fe20000010000 */
[----:B---3--:R-:W-:-:S03]  /*6a40*/  FMNMX.FTZ R5, R5, R7, !PT ;  /* 0x0000000705057209 */ /* 0x008fc60007810000 */
[----:B--2---:R-:W-:-:S03]  /*6a50*/  FADD.FTZ R98, R73, R98 ;  /* 0x0000006249627221 */ /* 0x004fc60000010000 */
[----:B------:R-:W1:Y:S01]  /*6a60*/  MUFU.EX2 R42, R42 ;  /* 0x0000002a002a7308 */ /* 0x000e620000000800 */
[----:B------:R-:W2:Y:S01]  /*6a70*/  SHFL.BFLY PT, R7, R5, 0x1, 0x1f ;  /* 0x0c201f0005077f89 */ /* 0x000ea200000e0000 */
[----:B------:R-:W-:-:S04]  /*6a80*/  FADD.FTZ R98, R69, R98 ;  /* 0x0000006245627221 */ /* 0x000fc80000010000 */
[----:B------:R-:W-:Y:S02]  /*6a90*/  FADD.FTZ R98, R68, R98 ;  /* 0x0000006244627221 */ /* 0x000fe40000010000 */
[----:B------:R-:W3:Y:S02]  /*6aa0*/  MUFU.EX2 R41, R41 ;  /* 0x0000002900297308 */ /* 0x000ee40000000800 */
[----:B----4-:R-:W-:Y:S01]  /*6ab0*/  FADD.FTZ R98, R44, R98 ;  /* 0x000000622c627221 */ /* 0x010fe20000010000 */
[----:B-----5:R-:W-:Y:S01]  /*6ac0*/  FMNMX.FTZ R9, R9, R8, !PT ;  /* 0x0000000809097209 */ /* 0x020fe20007810000 */
[----:B------:R-:W-:-:S04]  /*6ad0*/  FFMA.FTZ R8, R72, c[0x0][0x23c], -R107 ;  /* 0x00008f0048087a23 */ /* 0x000fc8000001086b */
[----:B------:R-:W4:Y:S01]  /*6ae0*/  MUFU.EX2 R40, R40 ;  /* 0x0000002800287308 */ /* 0x000f220000000800 */
[----:B------:R-:W-:Y:S01]  /*6af0*/  FADD.FTZ R98, R43, R98 ;  /* 0x000000622b627221 */ /* 0x000fe20000010000 */
[----:B------:R-:W5:Y:S03]  /*6b00*/  SHFL.BFLY PT, R26, R9, 0x1, 0x1f ;  /* 0x0c201f00091a7f89 */ /* 0x000f6600000e0000 */
[----:B-1----:R-:W-:-:S03]  /*6b10*/  FADD.FTZ R98, R42, R98 ;  /* 0x000000622a627221 */ /* 0x002fc60000010000 */
[----:B------:R-:W-:Y:S01]  /*6b20*/  MUFU.EX2 R39, R39 ;  /* 0x0000002700277308 */ /* 0x000fe20000000800 */
[----:B--2---:R-:W-:Y:S01]  /*6b30*/  FMNMX.FTZ R5, R5, R7, !PT ;  /* 0x0000000705057209 */ /* 0x004fe20007810000 */
[----:B------:R-:W-:Y:S02]  /*6b40*/  FFMA.FTZ R7, R88, c[0x0][0x23c], -R107 ;  /* 0x00008f0058077a23 */ /* 0x000fe4000001086b */
[----:B---3--:R-:W-:Y:S01]  /*6b50*/  FADD.FTZ R98, R41, R98 ;  /* 0x0000006229627221 */ /* 0x008fe20000010000 */
[C---:B------:R-:W-:Y:S01]  /*6b60*/  FSETP.NEU.FTZ.AND P1, PT, R5.reuse, -INF , PT ;  /* 0xff8000000500780b */ /* 0x040fe20003f3d000 */
[----:B------:R-:W-:Y:S02]  /*6b70*/  FMUL.FTZ R125, R5, c[0x0][0x23c] ;  /* 0x00008f00057d7a20 */ /* 0x000fe40000410000 */
[----:B------:R-:W-:Y:S01]  /*6b80*/  MUFU.EX2 R38, R38 ;  /* 0x0000002600267308 */ /* 0x000fe20000000800 */
[----:B----4-:R-:W-:Y:S02]  /*6b90*/  FADD.FTZ R98, R40, R98 ;  /* 0x0000006228627221 */ /* 0x010fe40000010000 */
[----:B------:R-:W-:-:S05]  /*6ba0*/  FSEL R125, R125, RZ, P1 ;  /* 0x000000ff7d7d7208 */ /* 0x000fca0000800000 */
[--C-:B------:R-:W-:Y:S01]  /*6bb0*/  FFMA.FTZ R96, R13, c[0x0][0x23c], -R125.reuse ;  /* 0x00008f000d607a23 */ /* 0x100fe2000001087d */
[----:B------:R-:W-:Y:S01]  /*6bc0*/  MUFU.EX2 R37, R37 ;  /* 0x0000002500257308 */ /* 0x000fe20000000800 */
[--C-:B------:R-:W-:Y:S01]  /*6bd0*/  FFMA.FTZ R88, R14, c[0x0][0x23c], -R125.reuse ;  /* 0x00008f000e587a23 */ /* 0x100fe2000001087d */
[----:B-----5:R-:W-:Y:S01]  /*6be0*/  FMNMX.FTZ R9, R9, R26, !PT ;  /* 0x0000001a09097209 */ /* 0x020fe20007810000 */
[--C-:B------:R-:W-:Y:S02]  /*6bf0*/  FFMA.FTZ R87, R15, c[0x0][0x23c], -R125.reuse ;  /* 0x00008f000f577a23 */ /* 0x100fe4000001087d */
[--C-:B------:R-:W-:Y:S01]  /*6c00*/  FFMA.FTZ R97, R25, c[0x0][0x23c], -R125.reuse ;  /* 0x00008f0019617a23 */ /* 0x100fe2000001087d */
[C---:B------:R-:W-:Y:S01]  /*6c10*/  FSETP.NEU.FTZ.AND P1, PT, R9.reuse, -INF , PT ;  /* 0xff8000000900780b */ /* 0x040fe20003f3d000 */
[----:B------:R-:W-:Y:S01]  /*6c20*/  FMUL.FTZ R115, R9, c[0x0][0x23c] ;  /* 0x00008f0009737a20 */ /* 0x000fe20000410000 */
[----:B------:R-:W-:Y:S01]  /*6c30*/  MUFU.EX2 R96, R96 ;  /* 0x0000006000607308 */ /* 0x000fe20000000800 */
[----:B------:R-:W-:-:S02]  /*6c40*/  FFMA.FTZ R86, R71, c[0x0][0x23c], -R125 ;  /* 0x00008f0047567a23 */ /* 0x000fc4000001087d */
[--C-:B------:R-:W-:Y:S01]  /*6c50*/  FFMA.FTZ R72, R79, c[0x0][0x23c], -R125.reuse ;  /* 0x00008f004f487a23 */ /* 0x100fe2000001087d */
[----:B------:R-:W-:Y:S01]  /*6c60*/  FSEL R115, R115, RZ, P1 ;  /* 0x000000ff73737208 */ /* 0x000fe20000800000 */
[--C-:B------:R-:W-:Y:S02]  /*6c70*/  FFMA.FTZ R78, R193, c[0x0][0x23c], -R125.reuse ;  /* 0x00008f00c14e7a23 */ /* 0x100fe4000001087d */
[----:B------:R-:W-:Y:S01]  /*6c80*/  FFMA.FTZ R77, R110, c[0x0][0x23c], -R125 ;  /* 0x00008f006e4d7a23 */ /* 0x000fe2000001087d */
[----:B------:R-:W1:Y:S01]  /*6c90*/  MUFU.EX2 R97, R97 ;  /* 0x0000006100617308 */ /* 0x000e620000000800 */
[--C-:B------:R-:W-:Y:S02]  /*6ca0*/  FFMA.FTZ R103, R12, c[0x0][0x23c], -R115.reuse ;  /* 0x00008f000c677a23 */ /* 0x100fe40000010873 */
[----:B------:R-:W2:Y:S01]  /*6cb0*/  LDSM.16.MT88.4 R12, [R164+0x4000] ;  /* 0x00400000a40c783b */ /* 0x000ea20000004200 */
[--C-:B------:R-:W-:Y:S02]  /*6cc0*/  FFMA.FTZ R95, R24, c[0x0][0x23c], -R115.reuse ;  /* 0x00008f00185f7a23 */ /* 0x100fe40000010873 */
[--C-:B------:R-:W-:Y:S01]  /*6cd0*/  FFMA.FTZ R92, R34, c[0x0][0x23c], -R115.reuse ;  /* 0x00008f00225c7a23 */ /* 0x100fe20000010873 */
[----:B------:R-:W-:Y:S01]  /*6ce0*/  LDSM.16.MT88.4 R24, [R164+0x4400] ;  /* 0x00440000a418783b */ /* 0x000fe20000004200 */
[--C-:B------:R-:W-:Y:S01]  /*6cf0*/  FFMA.FTZ R85, R35, c[0x0][0x23c], -R115.reuse ;  /* 0x00008f0023557a23 */ /* 0x100fe20000010873 */
[----:B------:R-:W-:Y:S01]  /*6d00*/  MUFU.EX2 R88, R88 ;  /* 0x0000005800587308 */ /* 0x000fe20000000800 */
[----:B------:R-:W-:-:S02]  /*6d10*/  FFMA.FTZ R84, R32, c[0x0][0x23c], -R115 ;  /* 0x00008f0020547a23 */ /* 0x000fc40000010873 */
[--C-:B------:R-:W-:Y:S02]  /*6d20*/  FFMA.FTZ R76, R33, c[0x0][0x23c], -R115.reuse ;  /* 0x00008f00214c7a23 */ /* 0x100fe40000010873 */
[----:B------:R-:W3:Y:S01]  /*6d30*/  LDSM.16.MT88.4 R32, [R252+0x4400] ;  /* 0x00440000fc20783b */ /* 0x000ee20000004200 */
[--C-:B------:R-:W-:Y:S01]  /*6d40*/  FFMA.FTZ R79, R31, c[0x0][0x23c], -R115.reuse ;  /* 0x00008f001f4f7a23 */ /* 0x100fe20000010873 */
[----:B-1----:R-:W-:Y:S01]  /*6d50*/  F2FP.PACK_AB R236, R96, R97 ;  /* 0x0000006160ec723e */ /* 0x002fe200000000ff */
[----:B------:R-:W1:Y:S01]  /*6d60*/  MUFU.EX2 R87, R87 ;  /* 0x0000005700577308 */ /* 0x000e620000000800 */
[----:B------:R-:W-:Y:S02]  /*6d70*/  FFMA.FTZ R71, R30, c[0x0][0x23c], -R115 ;  /* 0x00008f001e477a23 */ /* 0x000fe40000010873 */
[--C-:B------:R-:W-:Y:S02]  /*6d80*/  FFMA.FTZ R94, R29, c[0x0][0x23c], -R125.reuse ;  /* 0x00008f001d5e7a23 */ /* 0x100fe4000001087d */
[----:B------:R-:W-:-:S02]  /*6d90*/  FFMA.FTZ R93, R28, c[0x0][0x23c], -R125 ;  /* 0x00008f001c5d7a23 */ /* 0x000fc4000001087d */
[--C-:B------:R-:W-:Y:S01]  /*6da0*/  FFMA.FTZ R104, R19, c[0x0][0x23c], -R125.reuse ;  /* 0x00008f0013687a23 */ /* 0x100fe2000001087d */
[----:B------:R-:W-:Y:S01]  /*6db0*/  MUFU.EX2 R95, R95 ;  /* 0x0000005f005f7308 */ /* 0x000fe20000000800 */
[----:B------:R-:W-:Y:S01]  /*6dc0*/  FFMA.FTZ R105, R18, c[0x0][0x23c], -R125 ;  /* 0x00008f0012697a23 */ /* 0x000fe2000001087d */
[----:B------:R-:W4:Y:S01]  /*6dd0*/  LDSM.16.MT88.4 R28, [R252+0x4800] ;  /* 0x00480000fc1c783b */ /* 0x000f220000004200 */
[--C-:B------:R-:W-:Y:S02]  /*6de0*/  FFMA.FTZ R110, R17, c[0x0][0x23c], -R115.reuse ;  /* 0x00008f00116e7a23 */ /* 0x100fe40000010873 */
[--C-:B------:R-:W-:Y:S02]  /*6df0*/  FFMA.FTZ R109, R16, c[0x0][0x23c], -R115.reuse ;  /* 0x00008f00106d7a23 */ /* 0x100fe40000010873 */
[----:B------:R-:W5:Y:S01]  /*6e00*/  LDSM.16.MT88.4 R16, [R164+0x4800] ;  /* 0x00480000a410783b */ /* 0x000f620000004200 */
[----:B------:R-:W3:Y:S01]  /*6e10*/  MUFU.EX2 R103, R103 ;  /* 0x0000006700677308 */ /* 0x000ee20000000800 */
[----:B-1----:R-:W-:Y:S01]  /*6e20*/  F2FP.PACK_AB R238, R87, R88 ;  /* 0x0000005857ee723e */ /* 0x002fe200000000ff */
[----:B------:R-:W-:-:S02]  /*6e30*/  FFMA.FTZ R111, R111, c[0x0][0x23c], -R115 ;  /* 0x00008f006f6f7a23 */ /* 0x000fc40000010873 */
[----:B------:R-:W-:Y:S02]  /*6e40*/  FFMA.FTZ R116, R116, c[0x0][0x23c], -R115 ;  /* 0x00008f0074747a23 */ /* 0x000fe40000010873 */
[--C-:B------:R-:W-:Y:S02]  /*6e50*/  FFMA.FTZ R120, R120, c[0x0][0x23c], -R125.reuse ;  /* 0x00008f0078787a23 */ /* 0x100fe4000001087d */
[----:B------:R-:W-:Y:S01]  /*6e60*/  MUFU.EX2 R92, R92 ;  /* 0x0000005c005c7308 */ /* 0x000fe20000000800 */
[--C-:B------:R-:W-:Y:S01]  /*6e70*/  FFMA.FTZ R121, R121, c[0x0][0x23c], -R125.reuse ;  /* 0x00008f0079797a23 */ /* 0x100fe2000001087d */
[----:B--2---:R-:W-:Y:S01]  /*6e80*/  HMMA.16816.F32 R224, R220, R12, RZ ;  /* 0x0000000cdce0723c */ /* 0x004fe200000018ff */
[--C-:B------:R-:W-:Y:S02]  /*6e90*/  FFMA.FTZ R123, R123, c[0x0][0x23c], -R125.reuse ;  /* 0x00008f007b7b7a23 */ /* 0x100fe4000001087d */
[----:B------:R-:W-:Y:S02]  /*6ea0*/  FFMA.FTZ R126, R126, c[0x0][0x23c], -R125 ;  /* 0x00008f007e7e7a23 */ /* 0x000fe4000001087d */
[--C-:B------:R-:W-:Y:S01]  /*6eb0*/  FFMA.FTZ R132, R186, c[0x0][0x23c], -R115.reuse ;  /* 0x00008f00ba847a23 */ /* 0x100fe20000010873 */
[----:B------:R-:W1:Y:S01]  /*6ec0*/  MUFU.EX2 R85, R85 ;  /* 0x0000005500557308 */ /* 0x000e620000000800 */
[----:B---3--:R-:W-:Y:S01]  /*6ed0*/  F2FP.PACK_AB R237, R103, R95 ;  /* 0x0000005f67ed723e */ /* 0x008fe200000000ff */
[----:B------:R-:W-:-:S02]  /*6ee0*/  FFMA.FTZ R131, R131, c[0x0][0x23c], -R115 ;  /* 0x00008f0083837a23 */ /* 0x000fc40000010873 */
[--C-:B------:R-:W-:Y:S02]  /*6ef0*/  FFMA.FTZ R135, R141, c[0x0][0x23c], -R115.reuse ;  /* 0x00008f008d877a23 */ /* 0x100fe40000010873 */
[----:B------:R-:W-:Y:S02]  /*6f00*/  FFMA.FTZ R137, R137, c[0x0][0x23c], -R115 ;  /* 0x00008f0089897a23 */ /* 0x000fe40000010873 */
        /* <DEDUP_REMOVED lines=14> */
[--C-:B------:R-:W-:Y:S02]  /*6ff0*/  FFMA.FTZ R163, R169, c[0x0][0x23c], -R125.reuse ;  /* 0x00008f00a9a37a23 */ /* 0x100fe4000001087d */
[--C-:B------:R-:W-:Y:S01]  /*7000*/  FFMA.FTZ R160, R160, c[0x0][0x23c], -R125.reuse ;  /* 0x00008f00a0a07a23 */ /* 0x100fe2000001087d */
[----:B------:R-:W-:Y:S01]  /*7010*/  HMMA.16816.F32 R240, R236, R12, RZ ;  /* 0x0000000cecf0723c */ /* 0x000fe200000018ff */
[--C-:B------:R-:W-:Y:S01]  /*7020*/  FFMA.FTZ R159, R159, c[0x0][0x23c], -R125.reuse ;  /* 0x00008f009f9f7a23 */ /* 0x100fe2000001087d */
[----:B------:R-:W-:Y:S01]  /*7030*/  MUFU.EX2 R72, R72 ;  /* 0x0000004800487308 */ /* 0x000fe20000000800 */
[----:B------:R-:W-:-:S02]  /*7040*/  FFMA.FTZ R158, R158, c[0x0][0x23c], -R125 ;  /* 0x00008f009e9e7a23 */ /* 0x000fc4000001087d */
[--C-:B------:R-:W-:Y:S02]  /*7050*/  FFMA.FTZ R154, R154, c[0x0][0x23c], -R115.reuse ;  /* 0x00008f009a9a7a23 */ /* 0x100fe40000010873 */
[----:B-1----:R-:W-:Y:S01]  /*7060*/  F2FP.PACK_AB R12, R78, R86 ;  /* 0x000000564e0c723e */ /* 0x002fe200000000ff */
[C---:B------:R-:W-:Y:S01]  /*7070*/  HMMA.16816.F32 R244, R236.reuse, R230, RZ ;  /* 0x000000e6ecf4723c */ /* 0x040fe200000018ff */
[--C-:B------:R-:W-:Y:S01]  /*7080*/  FFMA.FTZ R152, R152, c[0x0][0x23c], -R115.reuse ;  /* 0x00008f0098987a23 */ /* 0x100fe20000010873 */
[----:B------:R-:W1:Y:S01]  /*7090*/  MUFU.EX2 R84, R84 ;  /* 0x0000005400547308 */ /* 0x000e620000000800 */
[--C-:B------:R-:W-:Y:S02]  /*70a0*/  FFMA.FTZ R149, R149, c[0x0][0x23c], -R115.reuse ;  /* 0x00008f0095957a23 */ /* 0x100fe40000010873 */
[----:B------:R-:W-:Y:S02]  /*70b0*/  FFMA.FTZ R147, R147, c[0x0][0x23c], -R115 ;  /* 0x00008f0093937a23 */ /* 0x000fe40000010873 */
[----:B------:R-:W-:Y:S01]  /*70c0*/  FADD.FTZ R96, R97, R96 ;  /* 0x0000006061607221 */ /* 0x000fe20000010000 */
[----:B------:R-:W-:Y:S01]  /*70d0*/  HMMA.16816.F32 R236, R236, R14, RZ ;  /* 0x0000000eecec723c */ /* 0x000fe200000018ff */
[----:B------:R-:W-:Y:S01]  /*70e0*/  FADD.FTZ R95, R95, R103 ;  /* 0x000000675f5f7221 */ /* 0x000fe20000010000 */
[----:B------:R-:W2:Y:S01]  /*70f0*/  MUFU.EX2 R76, R76 ;  /* 0x0000004c004c7308 */ /* 0x000ea20000000800 */
[----:B------:R-:W-:-:S02]  /*7100*/  FADD.FTZ R96, R88, R96 ;  /* 0x0000006058607221 */ /* 0x000fc40000010000 */
[----:B------:R-:W-:Y:S02]  /*7110*/  FADD.FTZ R95, R92, R95 ;  /* 0x0000005f5c5f7221 */ /* 0x000fe40000010000 */
[----:B------:R-:W-:Y:S01]  /*7120*/  FADD.FTZ R96, R87, R96 ;  /* 0x0000006057607221 */ /* 0x000fe20000010000 */
[C---:B------:R-:W-:Y:S01]  /*7130*/  HMMA.16816.F32 R228, R220.reuse, R230, RZ ;  /* 0x000000e6dce4723c */ /* 0x040fe200000018ff */
[----:B------:R-:W-:Y:S01]  /*7140*/  FADD.FTZ R95, R85, R95 ;  /* 0x0000005f555f7221 */ /* 0x000fe20000010000 */
[----:B------:R-:W3:Y:S01]  /*7150*/  MUFU.EX2 R79, R79 ;  /* 0x0000004f004f7308 */ /* 0x000ee20000000800 */
[----:B------:R-:W-:Y:S02]  /*7160*/  FADD.FTZ R96, R86, R96 ;  /* 0x0000006056607221 */ /* 0x000fe40000010000 */
[----:B-1----:R-:W-:Y:S02]  /*7170*/  FADD.FTZ R95, R84, R95 ;  /* 0x0000005f545f7221 */ /* 0x002fe40000010000 */
[----:B------:R-:W-:Y:S01]  /*7180*/  FADD.FTZ R96, R78, R96 ;  /* 0x000000604e607221 */ /* 0x000fe20000010000 */
[----:B------:R-:W-:Y:S01]  /*7190*/  HMMA.16816.F32 R220, R220, R14, RZ ;  /* 0x0000000edcdc723c */ /* 0x000fe200000018ff */
[----:B------:R-:W-:Y:S01]  /*71a0*/  FFMA.FTZ R145, R145, c[0x0][0x23c], -R125 ;  /* 0x00008f0091917a23 */ /* 0x000fe2000001087d */
[----:B------:R-:W1:Y:S01]  /*71b0*/  MUFU.EX2 R71, R71 ;  /* 0x0000004700477308 */ /* 0x000e620000000800 */
[C---:B--2---:R-:W-:Y:S01]  /*71c0*/  F2FP.PACK_AB R13, R76.reuse, R84 ;  /* 0x000000544c0d723e */ /* 0x044fe200000000ff */
[----:B------:R-:W-:-:S02]  /*71d0*/  FADD.FTZ R95, R76, R95 ;  /* 0x0000005f4c5f7221 */ /* 0x000fc40000010000 */
[----:B------:R-:W-:Y:S01]  /*71e0*/  FADD.FTZ R96, R77, R96 ;  /* 0x000000604d607221 */ /* 0x000fe20000010000 */
[----:B------:R-:W-:Y:S01]  /*71f0*/  F2FP.PACK_AB R14, R72, R77 ;  /* 0x0000004d480e723e */ /* 0x000fe200000000ff */
[----:B------:R-:W-:Y:S02]  /*7200*/  FFMA.FTZ R144, R144, c[0x0][0x23c], -R125 ;  /* 0x00008f0090907a23 */ /* 0x000fe4000001087d */
[----:B------:R-:W2:Y:S01]  /*7210*/  MUFU.EX2 R94, R94 ;  /* 0x0000005e005e7308 */ /* 0x000ea20000000800 */
[----:B---3--:R-:W-:Y:S02]  /*7220*/  FADD.FTZ R95, R79, R95 ;  /* 0x0000005f4f5f7221 */ /* 0x008fe40000010000 */
[----:B------:R-:W-:Y:S02]  /*7230*/  FADD.FTZ R96, R72, R96 ;  /* 0x0000006048607221 */ /* 0x000fe40000010000 */
[--C-:B------:R-:W-:Y:S02]  /*7240*/  FFMA.FTZ R143, R143, c[0x0][0x23c], -R125.reuse ;  /* 0x00008f008f8f7a23 */ /* 0x100fe4000001087d */
[----:B------:R-:W-:Y:S01]  /*7250*/  FFMA.FTZ R142, R142, c[0x0][0x23c], -R125 ;  /* 0x00008f008e8e7a23 */ /* 0x000fe2000001087d */
[C---:B-1----:R-:W-:Y:S01]  /*7260*/  F2FP.PACK_AB R15, R71.reuse, R79 ;  /* 0x0000004f470f723e */ /* 0x042fe200000000ff */
[----:B------:R-:W1:Y:S01]  /*7270*/  MUFU.EX2 R93, R93 ;  /* 0x0000005d005d7308 */ /* 0x000e620000000800 */
[----:B------:R-:W-:-:S02]  /*7280*/  FADD.FTZ R95, R71, R95 ;  /* 0x0000005f475f7221 */ /* 0x000fc40000010000 */
[--C-:B------:R-:W-:Y:S02]  /*7290*/  FFMA.FTZ R140, R140, c[0x0][0x23c], -R115.reuse ;  /* 0x00008f008c8c7a23 */ /* 0x100fe40000010873 */
[----:B------:R-:W-:Y:S01]  /*72a0*/  FFMA.FTZ R139, R139, c[0x0][0x23c], -R115 ;  /* 0x00008f008b8b7a23 */ /* 0x000fe20000010873 */
[C---:B------:R-:W-:Y:S01]  /*72b0*/  HMMA.16816.F32 R248, R12.reuse, R32, R248 ;  /* 0x000000200cf8723c */ /* 0x040fe200000018f8 */
[----:B--2---:R-:W-:Y:S01]  /*72c0*/  FADD.FTZ R96, R94, R96 ;  /* 0x000000605e607221 */ /* 0x004fe20000010000 */
[----:B------:R-:W2:Y:S01]  /*72d0*/  MUFU.EX2 R104, R104 ;  /* 0x0000006800687308 */ /* 0x000ea20000000800 */
[----:B------:R-:W-:Y:S02]  /*72e0*/  FADD.FTZ R98, R39, R98 ;  /* 0x0000006227627221 */ /* 0x000fe40000010000 */
[--C-:B------:R-:W-:Y:S02]  /*72f0*/  FFMA.FTZ R128, R128, c[0x0][0x23c], -R125.reuse ;  /* 0x00008f0080807a23 */ /* 0x100fe4000001087d */
[----:B------:R-:W-:Y:S01]  /*7300*/  FADD.FTZ R98, R38, R98 ;  /* 0x0000006226627221 */ /* 0x000fe20000010000 */
[----:B------:R-:W-:Y:S01]  /*7310*/  HMMA.16816.F32 R240, R12, R24, R240 ;  /* 0x000000180cf0723c */ /* 0x000fe200000018f0 */
[----:B------:R-:W-:Y:S01]  /*7320*/  FFMA.FTZ R127, R127, c[0x0][0x23c], -R125 ;  /* 0x00008f007f7f7a23 */ /* 0x000fe2000001087d */
[----:B------:R-:W3:Y:S01]  /*7330*/  MUFU.EX2 R105, R105 ;  /* 0x0000006900697308 */ /* 0x000ee20000000800 */
[----:B-1----:R-:W-:-:S02]  /*7340*/  FADD.FTZ R96, R93, R96 ;  /* 0x000000605d607221 */ /* 0x002fc40000010000 */
[----:B------:R-:W-:Y:S02]  /*7350*/  FADD.FTZ R98, R37, R98 ;  /* 0x0000006225627221 */ /* 0x000fe40000010000 */
[----:B------:R-:W-:Y:S01]  /*7360*/  FFMA.FTZ R210, R124, c[0x0][0x23c], -R125 ;  /* 0x00008f007cd27a23 */ /* 0x000fe2000001087d */
[C---:B------:R-:W-:Y:S01]  /*7370*/  HMMA.16816.F32 R244, R12.reuse, R34, R244 ;  /* 0x000000220cf4723c */ /* 0x040fe200000018f4 */
[--C-:B------:R-:W-:Y:S01]  /*7380*/  FFMA.FTZ R122, R122, c[0x0][0x23c], -R115.reuse ;  /* 0x00008f007a7a7a23 */ /* 0x100fe20000010873 */
[----:B------:R-:W1:Y:S01]  /*7390*/  MUFU.EX2 R110, R110 ;  /* 0x0000006e006e7308 */ /* 0x000e620000000800 */
[----:B--2---:R-:W-:Y:S02]  /*73a0*/  FADD.FTZ R96, R104, R96 ;  /* 0x0000006068607221 */ /* 0x004fe40000010000 */
[--C-:B------:R-:W-:Y:S02]  /*73b0*/  FFMA.FTZ R119, R119, c[0x0][0x23c], -R115.reuse ;  /* 0x00008f0077777a23 */ /* 0x100fe40000010873 */
[--C-:B------:R-:W-:Y:S01]  /*73c0*/  FFMA.FTZ R118, R118, c[0x0][0x23c], -R115.reuse ;  /* 0x00008f0076767a23 */ /* 0x100fe20000010873 */
[----:B------:R-:W-:Y:S01]  /*73d0*/  HMMA.16816.F32 R236, R12, R26, R236 ;  /* 0x0000001a0cec723c */ /* 0x000fe200000018ec */
[----:B------:R-:W-:Y:S01]  /*73e0*/  FFMA.FTZ R211, R114, c[0x0][0x23c], -R115 ;  /* 0x00008f0072d37a23 */ /* 0x000fe20000010873 */
[----:B------:R-:W2:Y:S01]  /*73f0*/  MUFU.EX2 R109, R109 ;  /* 0x0000006d006d7308 */ /* 0x000ea20000000800 */
[----:B---3--:R-:W-:-:S04]  /*7400*/  FADD.FTZ R96, R105, R96 ;  /* 0x0000006069607221 */ /* 0x008fc80000010000 */
[----:B------:R-:W-:Y:S02]  /*7410*/  F2FP.PACK_AB R12, R82, R83 ;  /* 0x00000053520c723e */ /* 0x000fe400000000ff */
[----:B------:R-:W-:Y:S01]  /*7420*/  F2FP.PACK_AB R13, R80, R81 ;  /* 0x00000051500d723e */ /* 0x000fe200000000ff */
[----:B------:R-:W3:Y:S01]  /*7430*/  MUFU.EX2 R111, R111 ;  /* 0x0000006f006f7308 */ /* 0x000ee20000000800 */
[----:B------:R-:W-:Y:S01]  /*7440*/  F2FP.PACK_AB R14, R74, R75 ;  /* 0x0000004b4a0e723e */ /* 0x000fe200000000ff */
[----:B-1----:R-:W-:Y:S01]  /*7450*/  FADD.FTZ R95, R110, R95 ;  /* 0x0000005f6e5f7221 */ /* 0x002fe20000010000 */
[----:B------:R-:W-:-:S05]  /*7460*/  F2FP.PACK_AB R15, R69, R73 ;  /* 0x00000049450f723e */ /* 0x000fca00000000ff */
[----:B------:R-:W1:Y:S01]  /*7470*/  MUFU.EX2 R116, R116 ;  /* 0x0000007400747308 */ /* 0x000e620000000800 */
[----:B--2---:R-:W-:Y:S01]  /*7480*/  FADD.FTZ R95, R109, R95 ;  /* 0x0000005f6d5f7221 */ /* 0x004fe20000010000 */
[C---:B------:R-:W-:Y:S06]  /*7490*/  HMMA.16816.F32 R232, R12.reuse, R32, R232 ;  /* 0x000000200ce8723c */ /* 0x040fec00000018e8 */
[----:B------:R-:W2:Y:S01]  /*74a0*/  MUFU.EX2 R120, R120 ;  /* 0x0000007800787308 */ /* 0x000ea20000000800 */
[----:B---3--:R-:W-:Y:S01]  /*74b0*/  FADD.FTZ R95, R111, R95 ;  /* 0x0000005f6f5f7221 */ /* 0x008fe20000010000 */
[C---:B------:R-:W-:Y:S06]  /*74c0*/  HMMA.16816.F32 R224, R12.reuse, R24, R224 ;  /* 0x000000180ce0723c */ /* 0x040fec00000018e0 */
[----:B------:R-:W3:Y:S01]  /*74d0*/  MUFU.EX2 R121, R121 ;  /* 0x0000007900797308 */ /* 0x000ee20000000800 */
[----:B-1----:R-:W-:Y:S01]  /*74e0*/  FADD.FTZ R95, R116, R95 ;  /* 0x0000005f745f7221 */ /* 0x002fe20000010000 */
[C---:B------:R-:W-:Y:S01]  /*74f0*/  HMMA.16816.F32 R228, R12.reuse, R34, R228 ;  /* 0x000000220ce4723c */ /* 0x040fe200000018e4 */
[----:B------:R-:W1:Y:S05]  /*7500*/  LDSM.16.MT88.4 R32, [R252+0x4c00] ;  /* 0x004c0000fc20783b */ /* 0x000e6a0000004200 */
[----:B------:R-:W4:Y:S01]  /*7510*/  MUFU.EX2 R123, R123 ;  /* 0x0000007b007b7308 */ /* 0x000f220000000800 */
[----:B--2---:R-:W-:Y:S01]  /*7520*/  FADD.FTZ R96, R120, R96 ;  /* 0x0000006078607221 */ /* 0x004fe20000010000 */
[----:B------:R-:W-:Y:S01]  /*7530*/  HMMA.16816.F32 R220, R12, R26, R220 ;  /* 0x0000001a0cdc723c */ /* 0x000fe200000018dc */
[----:B------:R-:W2:Y:S05]  /*7540*/  LDSM.16.MT88.4 R24, [R164+0x4c00] ;  /* 0x004c0000a418783b */ /* 0x000eaa0000004200 */
[----:B------:R-:W5:Y:S01]  /*7550*/  MUFU.EX2 R126, R126 ;  /* 0x0000007e007e7308 */ /* 0x000f620000000800 */
[----:B------:R-:W-:Y:S01]  /*7560*/  F2FP.PACK_AB R12, R93, R94 ;  /* 0x0000005e5d0c723e */ /* 0x000fe200000000ff */
[----:B---3--:R-:W-:Y:S01]  /*7570*/  FADD.FTZ R96, R121, R96 ;  /* 0x0000006079607221 */ /* 0x008fe20000010000 */
[----:B------:R-:W-:-:S02]  /*7580*/  F2FP.PACK_AB R13, R109, R110 ;  /* 0x0000006e6d0d723e */ /* 0x000fc400000000ff */
[----:B------:R-:W-:Y:S02]  /*7590*/  F2FP.PACK_AB R14, R105, R104 ;  /* 0x00000068690e723e */ /* 0x000fe400000000ff */
[----:B------:R-:W-:Y:S01]  /*75a0*/  F2FP.PACK_AB R15, R116, R111 ;  /* 0x0000006f740f723e */ /* 0x000fe200000000ff */
[----:B------:R-:W3:Y:S01]  /*75b0*/  MUFU.EX2 R132, R132 ;  /* 0x0000008400847308 */ /* 0x000ee20000000800 */
[----:B----4-:R-:W-:-:S05]  /*75c0*/  FADD.FTZ R96, R123, R96 ;  /* 0x000000607b607221 */ /* 0x010fca0000010000 */
[----:B------:R-:W-:Y:S02]  /*75d0*/  HMMA.16816.F32 R248, R12, R28, R248 ;  /* 0x0000001c0cf8723c */ /* 0x000fe400000018f8 */
[----:B------:R-:W4:Y:S01]  /*75e0*/  MUFU.EX2 R131, R131 ;  /* 0x0000008300837308 */ /* 0x000f220000000800 */
[----:B-----5:R-:W-:-:S05]  /*75f0*/  FADD.FTZ R96, R126, R96 ;  /* 0x000000607e607221 */ /* 0x020fca0000010000 */
[----:B------:R-:W-:Y:S02]  /*7600*/  HMMA.16816.F32 R240, R12, R16, R240 ;  /* 0x000000100cf0723c */ /* 0x000fe400000018f0 */
[----:B------:R-:W5:Y:S01]  /*7610*/  MUFU.EX2 R135, R135 ;  /* 0x0000008700877308 */ /* 0x000f620000000800 */
[----:B---3--:R-:W-:-:S05]  /*7620*/  FADD.FTZ R95, R132, R95 ;  /* 0x0000005f845f7221 */ /* 0x008fca0000010000 */
[----:B------:R-:W-:Y:S02]  /*7630*/  HMMA.16816.F32 R244, R12, R30, R244 ;  /* 0x0000001e0cf4723c */ /* 0x000fe400000018f4 */
[----:B------:R-:W3:Y:S01]  /*7640*/  MUFU.EX2 R137, R137 ;  /* 0x0000008900897308 */ /* 0x000ee20000000800 */
[----:B----4-:R-:W-:-:S05]  /*7650*/  FADD.FTZ R95, R131, R95 ;  /* 0x0000005f835f7221 */ /* 0x010fca0000010000 */
[----:B------:R-:W-:Y:S02]  /*7660*/  HMMA.16816.F32 R236, R12, R18, R236 ;  /* 0x000000120cec723c */ /* 0x000fe400000018ec */
[----:B------:R-:W4:Y:S01]  /*7670*/  MUFU.EX2 R146, R146 ;  /* 0x0000009200927308 */ /* 0x000f220000000800 */
[----:B-----5:R-:W-:-:S04]  /*7680*/  FADD.FTZ R95, R135, R95 ;  /* 0x0000005f875f7221 */ /* 0x020fc80000010000 */
[----:B------:R-:W-:Y:S02]  /*7690*/  F2FP.PACK_AB R12, R67, R70 ;  /* 0x00000046430c723e */ /* 0x000fe400000000ff */
[----:B------:R-:W-:Y:S01]  /*76a0*/  F2FP.PACK_AB R13, R44, R68 ;  /* 0x000000442c0d723e */ /* 0x000fe200000000ff */
[----:B------:R-:W5:Y:S01]  /*76b0*/  MUFU.EX2 R148, R148 ;  /* 0x0000009400947308 */ /* 0x000f620000000800 */
[----:B------:R-:W-:Y:S01]  /*76c0*/  F2FP.PACK_AB R14, R65, R66 ;  /* 0x00000042410e723e */ /* 0x000fe200000000ff */
[----:B---3--:R-:W-:Y:S01]  /*76d0*/  FADD.FTZ R95, R137, R95 ;  /* 0x0000005f895f7221 */ /* 0x008fe20000010000 */
[----:B------:R-:W-:-:S05]  /*76e0*/  F2FP.PACK_AB R15, R42, R43 ;  /* 0x0000002b2a0f723e */ /* 0x000fca00000000ff */
[----:B------:R-:W3:Y:S01]  /*76f0*/  MUFU.EX2 R151, R151 ;  /* 0x0000009700977308 */ /* 0x000ee20000000800 */
[----:B----4-:R-:W-:Y:S01]  /*7700*/  FADD.FTZ R96, R146, R96 ;  /* 0x0000006092607221 */ /* 0x010fe20000010000 */
[C---:B------:R-:W-:Y:S06]  /*7710*/  HMMA.16816.F32 R232, R12.reuse, R28, R232 ;  /* 0x0000001c0ce8723c */ /* 0x040fec00000018e8 */
[----:B------:R-:W4:Y:S01]  /*7720*/  MUFU.EX2 R153, R153 ;  /* 0x0000009900997308 */ /* 0x000f220000000800 */
[----:B-----5:R-:W-:Y:S01]  /*7730*/  FADD.FTZ R96, R148, R96 ;  /* 0x0000006094607221 */ /* 0x020fe20000010000 */
[C---:B------:R-:W-:Y:S01]  /*7740*/  HMMA.16816.F32 R228, R12.reuse, R30, R228 ;  /* 0x0000001e0ce4723c */ /* 0x040fe200000018e4 */
[----:B------:R-:W5:Y:S05]  /*7750*/  LDSM.16.MT88.4 R28, [R252+0x5000] ;  /* 0x00500000fc1c783b */ /* 0x000f6a0000004200 */
[----:B------:R-:W1:Y:S01]  /*7760*/  MUFU.EX2 R156, R156 ;  /* 0x0000009c009c7308 */ /* 0x000e620000000800 */
[----:B---3--:R-:W-:Y:S01]  /*7770*/  FADD.FTZ R96, R151, R96 ;  /* 0x0000006097607221 */ /* 0x008fe20000010000 */
[C---:B------:R-:W-:Y:S06]  /*7780*/  HMMA.16816.F32 R224, R12.reuse, R16, R224 ;  /* 0x000000100ce0723c */ /* 0x040fec00000018e0 */
[----:B------:R-:W3:Y:S01]  /*7790*/  MUFU.EX2 R155, R155 ;  /* 0x0000009b009b7308 */ /* 0x000ee20000000800 */
[----:B----4-:R-:W-:Y:S01]  /*77a0*/  FADD.FTZ R96, R153, R96 ;  /* 0x0000006099607221 */ /* 0x010fe20000010000 */
[----:B------:R-:W-:Y:S01]  /*77b0*/  HMMA.16816.F32 R220, R12, R18, R220 ;  /* 0x000000120cdc723c */ /* 0x000fe200000018dc */
[----:B------:R-:W4:Y:S05]  /*77c0*/  LDSM.16.MT88.4 R16, [R164+0x5000] ;  /* 0x00500000a410783b */ /* 0x000f2a0000004200 */
[----:B------:R-:W2:Y:S01]  /*77d0*/  MUFU.EX2 R157, R157 ;  /* 0x0000009d009d7308 */ /* 0x000ea20000000800 */
[----:B------:R-:W-:Y:S01]  /*77e0*/  F2FP.PACK_AB R12, R121, R120 ;  /* 0x00000078790c723e */ /* 0x000fe200000000ff */
[----:B-1----:R-:W-:Y:S01]  /*77f0*/  FADD.FTZ R95, R156, R95 ;  /* 0x0000005f9c5f7221 */ /* 0x002fe20000010000 */
[----:B------:R-:W-:-:S02]  /*7800*/  F2FP.PACK_AB R13, R131, R132 ;  /* 0x00000084830d723e */ /* 0x000fc400000000ff */
[----:B------:R-:W-:Y:S02]  /*7810*/  F2FP.PACK_AB R14, R126, R123 ;  /* 0x0000007b7e0e723e */ /* 0x000fe400000000ff */
[----:B------:R-:W-:Y:S01]  /*7820*/  F2FP.PACK_AB R15, R137, R135 ;  /* 0x00000087890f723e */ /* 0x000fe200000000ff */
[----:B------:R-:W1:Y:S01]  /*7830*/  MUFU.EX2 R161, R161 ;  /* 0x000000a100a17308 */ /* 0x000e620000000800 */
[----:B---3--:R-:W-:-:S05]  /*7840*/  FADD.FTZ R95, R155, R95 ;  /* 0x0000005f9b5f7221 */ /* 0x008fca0000010000 */
[----:B------:R-:W-:Y:S02]  /*7850*/  HMMA.16816.F32 R248, R12, R32, R248 ;  /* 0x000000200cf8723c */ /* 0x000fe400000018f8 */
[----:B------:R-:W3:Y:S01]  /*7860*/  MUFU.EX2 R36, R36 ;  /* 0x0000002400247308 */ /* 0x000ee20000000800 */
[----:B--2---:R-:W-:-:S05]  /*7870*/  FADD.FTZ R95, R157, R95 ;  /* 0x0000005f9d5f7221 */ /* 0x004fca0000010000 */
[----:B------:R-:W-:Y:S02]  /*7880*/  HMMA.16816.F32 R244, R12, R34, R244 ;  /* 0x000000220cf4723c */ /* 0x000fe400000018f4 */
[----:B------:R-:W2:Y:S01]  /*7890*/  MUFU.EX2 R11, R11 ;  /* 0x0000000b000b7308 */ /* 0x000ea20000000800 */
[----:B-1----:R-:W-:-:S05]  /*78a0*/  FADD.FTZ R95, R161, R95 ;  /* 0x0000005fa15f7221 */ /* 0x002fca0000010000 */
[----:B------:R-:W-:Y:S02]  /*78b0*/  HMMA.16816.F32 R240, R12, R24, R240 ;  /* 0x000000180cf0723c */ /* 0x000fe400000018f0 */
[----:B------:R-:W1:Y:S01]  /*78c0*/  MUFU.EX2 R10, R10 ;  /* 0x0000000a000a7308 */ /* 0x000e620000000800 */
[----:B---3--:R-:W-:-:S05]  /*78d0*/  FADD.FTZ R98, R36, R98 ;  /* 0x0000006224627221 */ /* 0x008fca0000010000 */
[----:B------:R-:W-:Y:S02]  /*78e0*/  HMMA.16816.F32 R236, R12, R26, R236 ;  /* 0x0000001a0cec723c */ /* 0x000fe400000018ec */
[----:B------:R-:W3:Y:S01]  /*78f0*/  MUFU.EX2 R163, R163 ;  /* 0x000000a300a37308 */ /* 0x000ee20000000800 */
[----:B--2---:R-:W-:-:S04]  /*7900*/  FADD.FTZ R98, R11, R98 ;  /* 0x000000620b627221 */ /* 0x004fc80000010000 */
[----:B------:R-:W-:Y:S02]  /*7910*/  F2FP.PACK_AB R12, R63, R64 ;  /* 0x000000403f0c723e */ /* 0x000fe400000000ff */
[----:B------:R-:W-:Y:S01]  /*7920*/  F2FP.PACK_AB R13, R40, R41 ;  /* 0x00000029280d723e */ /* 0x000fe200000000ff */
[----:B------:R-:W2:Y:S01]  /*7930*/  MUFU.EX2 R160, R160 ;  /* 0x000000a000a07308 */ /* 0x000ea20000000800 */
[----:B------:R-:W-:Y:S01]  /*7940*/  F2FP.PACK_AB R14, R61, R62 ;  /* 0x0000003e3d0e723e */ /* 0x000fe200000000ff */
[----:B-1----:R-:W-:Y:S01]  /*7950*/  FADD.FTZ R98, R10, R98 ;  /* 0x000000620a627221 */ /* 0x002fe20000010000 */
[----:B------:R-:W-:-:S05]  /*7960*/  F2FP.PACK_AB R15, R38, R39 ;  /* 0x00000027260f723e */ /* 0x000fca00000000ff */
[----:B------:R-:W1:Y:S01]  /*7970*/  MUFU.EX2 R159, R159 ;  /* 0x0000009f009f7308 */ /* 0x000e620000000800 */
[----:B---3--:R-:W-:Y:S01]  /*7980*/  FADD.FTZ R96, R163, R96 ;  /* 0x00000060a3607221 */ /* 0x008fe20000010000 */
[C---:B------:R-:W-:Y:S06]  /*7990*/  HMMA.16816.F32 R232, R12.reuse, R32, R232 ;  /* 0x000000200ce8723c */ /* 0x040fec00000018e8 */
[----:B------:R-:W3:Y:S01]  /*79a0*/  MUFU.EX2 R158, R158 ;  /* 0x0000009e009e7308 */ /* 0x000ee20000000800 */
[----:B--2---:R-:W-:Y:S01]  /*79b0*/  FADD.FTZ R96, R160, R96 ;  /* 0x00000060a0607221 */ /* 0x004fe20000010000 */
[C---:B------:R-:W-:Y:S01]  /*79c0*/  HMMA.16816.F32 R228, R12.reuse, R34, R228 ;  /* 0x000000220ce4723c */ /* 0x040fe200000018e4 */
[----:B------:R-:W2:Y:S05]  /*79d0*/  LDSM.16.MT88.4 R32, [R252+0x5400] ;  /* 0x00540000fc20783b */ /* 0x000eaa0000004200 */
[----:B------:R-:W4:Y:S01]  /*79e0*/  MUFU.EX2 R154, R154 ;  /* 0x0000009a009a7308 */ /* 0x000f220000000800 */
[----:B-1----:R-:W-:Y:S01]  /*79f0*/  FADD.FTZ R96, R159, R96 ;  /* 0x000000609f607221 */ /* 0x002fe20000010000 */
[C---:B------:R-:W-:Y:S06]  /*7a00*/  HMMA.16816.F32 R224, R12.reuse, R24, R224 ;  /* 0x000000180ce0723c */ /* 0x040fec00000018e0 */
[----:B------:R-:W1:Y:S01]  /*7a10*/  MUFU.EX2 R152, R152 ;  /* 0x0000009800987308 */ /* 0x000e620000000800 */
[----:B---3--:R-:W-:Y:S01]  /*7a20*/  FADD.FTZ R96, R158, R96 ;  /* 0x000000609e607221 */ /* 0x008fe20000010000 */
[----:B------:R-:W-:Y:S01]  /*7a30*/  HMMA.16816.F32 R220, R12, R26, R220 ;  /* 0x0000001a0cdc723c */ /* 0x000fe200000018dc */
[----:B------:R-:W3:Y:S05]  /*7a40*/  LDSM.16.MT88.4 R24, [R164+0x5400] ;  /* 0x00540000a418783b */ /* 0x000eea0000004200 */
[----:B------:R-:W2:Y:S01]  /*7a50*/  MUFU.EX2 R149, R149 ;  /* 0x0000009500957308 */ /* 0x000ea20000000800 */
[----:B------:R-:W-:Y:S01]  /*7a60*/  F2FP.PACK_AB R12, R148, R146 ;  /* 0x00000092940c723e */ /* 0x000fe200000000ff */
[----:B----4-:R-:W-:Y:S01]  /*7a70*/  FADD.FTZ R95, R154, R95 ;  /* 0x0000005f9a5f7221 */ /* 0x010fe20000010000 */
[----:B------:R-:W-:-:S02]  /*7a80*/  F2FP.PACK_AB R13, R155, R156 ;  /* 0x0000009c9b0d723e */ /* 0x000fc400000000ff */
[----:B------:R-:W-:Y:S02]  /*7a90*/  F2FP.PACK_AB R14, R153, R151 ;  /* 0x00000097990e723e */ /* 0x000fe400000000ff */
[----:B------:R-:W-:Y:S01]  /*7aa0*/  F2FP.PACK_AB R15, R161, R157 ;  /* 0x0000009da10f723e */ /* 0x000fe200000000ff */
[----:B------:R-:W4:Y:S01]  /*7ab0*/  MUFU.EX2 R147, R147 ;  /* 0x0000009300937308 */ /* 0x000f220000000800 */
[----:B-1----:R-:W-:-:S05]  /*7ac0*/  FADD.FTZ R95, R152, R95 ;  /* 0x0000005f985f7221 */ /* 0x002fca0000010000 */
[----:B-----5:R-:W-:Y:S02]  /*7ad0*/  HMMA.16816.F32 R248, R12, R28, R248 ;  /* 0x0000001c0cf8723c */ /* 0x020fe400000018f8 */
[----:B------:R-:W1:Y:S01]  /*7ae0*/  MUFU.EX2 R55, R55 ;  /* 0x0000003700377308 */ /* 0x000e620000000800 */
[----:B--2---:R-:W-:-:S05]  /*7af0*/  FADD.FTZ R95, R149, R95 ;  /* 0x0000005f955f7221 */ /* 0x004fca0000010000 */
[----:B------:R-:W-:Y:S02]  /*7b00*/  HMMA.16816.F32 R244, R12, R30, R244 ;  /* 0x0000001e0cf4723c */ /* 0x000fe400000018f4 */
[----:B------:R-:W2:Y:S01]  /*7b10*/  MUFU.EX2 R54, R54 ;  /* 0x0000003600367308 */ /* 0x000ea20000000800 */
[----:B----4-:R-:W-:-:S05]  /*7b20*/  FADD.FTZ R95, R147, R95 ;  /* 0x0000005f935f7221 */ /* 0x010fca0000010000 */
[----:B------:R-:W-:Y:S02]  /*7b30*/  HMMA.16816.F32 R240, R12, R16, R240 ;  /* 0x000000100cf0723c */ /* 0x000fe400000018f0 */
[----:B------:R-:W4:Y:S01]  /*7b40*/  MUFU.EX2 R53, R53 ;  /* 0x0000003500357308 */ /* 0x000f220000000800 */
[----:B-1----:R-:W-:-:S05]  /*7b50*/  FADD.FTZ R100, R55, R100 ;  /* 0x0000006437647221 */ /* 0x002fca0000010000 */
[----:B------:R-:W-:Y:S02]  /*7b60*/  HMMA.16816.F32 R236, R12, R18, R236 ;  /* 0x000000120cec723c */ /* 0x000fe400000018ec */
[----:B------:R-:W1:Y:S01]  /*7b70*/  MUFU.EX2 R8, R8 ;  /* 0x0000000800087308 */ /* 0x000e620000000800 */
[----:B--2---:R-:W-:-:S04]  /*7b80*/  FADD.FTZ R100, R54, R100 ;  /* 0x0000006436647221 */ /* 0x004fc80000010000 */
[----:B------:R-:W-:Y:S02]  /*7b90*/  F2FP.PACK_AB R12, R59, R60 ;  /* 0x0000003c3b0c723e */ /* 0x000fe400000000ff */
[----:B------:R-:W-:Y:S01]  /*7ba0*/  F2FP.PACK_AB R13, R36, R37 ;  /* 0x00000025240d723e */ /* 0x000fe200000000ff */
[----:B------:R-:W2:Y:S01]  /*7bb0*/  MUFU.EX2 R7, R7 ;  /* 0x0000000700077308 */ /* 0x000ea20000000800 */
[----:B------:R-:W-:Y:S01]  /*7bc0*/  F2FP.PACK_AB R14, R57, R58 ;  /* 0x0000003a390e723e */ /* 0x000fe200000000ff */
[----:B----4-:R-:W-:Y:S01]  /*7bd0*/  FADD.FTZ R100, R53, R100 ;  /* 0x0000006435647221 */ /* 0x010fe20000010000 */
[----:B------:R-:W-:-:S05]  /*7be0*/  F2FP.PACK_AB R15, R10, R11 ;  /* 0x0000000b0a0f723e */ /* 0x000fca00000000ff */
[----:B------:R-:W4:Y:S01]  /*7bf0*/  MUFU.EX2 R0, R0 ;  /* 0x0000000000007308 */ /* 0x000f220000000800 */
[----:B-1----:R-:W-:Y:S01]  /*7c00*/  FADD.FTZ R98, R8, R98 ;  /* 0x0000006208627221 */ /* 0x002fe20000010000 */
[C---:B------:R-:W-:Y:S06]  /*7c10*/  HMMA.16816.F32 R232, R12.reuse, R28, R232 ;  /* 0x0000001c0ce8723c */ /* 0x040fec00000018e8 */
[----:B------:R-:W1:Y:S01]  /*7c20*/  MUFU.EX2 R117, R117 ;  /* 0x0000007500757308 */ /* 0x000e620000000800 */
[----:B--2---:R-:W-:Y:S01]  /*7c30*/  FADD.FTZ R98, R7, R98 ;  /* 0x0000006207627221 */ /* 0x004fe20000010000 */
[C---:B------:R-:W-:Y:S01]  /*7c40*/  HMMA.16816.F32 R228, R12.reuse, R30, R228 ;  /* 0x0000001e0ce4723c */ /* 0x040fe200000018e4 */
[----:B------:R-:W-:Y:S05]  /*7c50*/  LDSM.16.MT88.4 R28, [R164+0x5800] ;  /* 0x00580000a41c783b */ /* 0x000fea0000004200 */
[----:B------:R-:W2:Y:S01]  /*7c60*/  MUFU.EX2 R145, R145 ;  /* 0x0000009100917308 */ /* 0x000ea20000000800 */
[----:B----4-:R-:W-:Y:S01]  /*7c70*/  FADD.FTZ R98, R0, R98 ;  /* 0x0000006200627221 */ /* 0x010fe20000010000 */
[C---:B------:R-:W-:Y:S06]  /*7c80*/  HMMA.16816.F32 R224, R12.reuse, R16, R224 ;  /* 0x000000100ce0723c */ /* 0x040fec00000018e0 */
[----:B------:R-:W4:Y:S01]  /*7c90*/  MUFU.EX2 R144, R144 ;  /* 0x0000009000907308 */ /* 0x000f220000000800 */
[----:B-1----:R-:W-:Y:S01]  /*7ca0*/  FADD.FTZ R98, R117, R98 ;  /* 0x0000006275627221 */ /* 0x002fe20000010000 */
[----:B------:R-:W-:Y:S01]  /*7cb0*/  HMMA.16816.F32 R220, R12, R18, R220 ;  /* 0x000000120cdc723c */ /* 0x000fe200000018dc */
[----:B------:R-:W1:Y:S05]  /*7cc0*/  LDSM.16.MT88.4 R16, [R252+0x5800] ;  /* 0x00580000fc10783b */ /* 0x000e6a0000004200 */
[----:B------:R-:W5:Y:S01]  /*7cd0*/  MUFU.EX2 R143, R143 ;  /* 0x0000008f008f7308 */ /* 0x000f620000000800 */
[----:B------:R-:W-:Y:S01]  /*7ce0*/  F2FP.PACK_AB R12, R160, R163 ;  /* 0x000000a3a00c723e */ /* 0x000fe200000000ff */
[----:B--2---:R-:W-:Y:S01]  /*7cf0*/  FADD.FTZ R96, R145, R96 ;  /* 0x0000006091607221 */ /* 0x004fe20000010000 */
[----:B------:R-:W-:-:S02]  /*7d00*/  F2FP.PACK_AB R13, R152, R154 ;  /* 0x0000009a980d723e */ /* 0x000fc400000000ff */
[----:B------:R-:W-:Y:S02]  /*7d10*/  F2FP.PACK_AB R14, R158, R159 ;  /* 0x0000009f9e0e723e */ /* 0x000fe400000000ff */
[----:B------:R-:W-:Y:S01]  /*7d20*/  F2FP.PACK_AB R15, R147, R149 ;  /* 0x00000095930f723e */ /* 0x000fe200000000ff */
[----:B------:R-:W2:Y:S01]  /*7d30*/  MUFU.EX2 R142, R142 ;  /* 0x0000008e008e7308 */ /* 0x000ea20000000800 */
[----:B----4-:R-:W-:-:S05]  /*7d40*/  FADD.FTZ R96, R144, R96 ;  /* 0x0000006090607221 */ /* 0x010fca0000010000 */
[----:B------:R-:W-:Y:S02]  /*7d50*/  HMMA.16816.F32 R248, R12, R32, R248 ;  /* 0x000000200cf8723c */ /* 0x000fe400000018f8 */
[----:B------:R-:W4:Y:S01]  /*7d60*/  MUFU.EX2 R140, R140 ;  /* 0x0000008c008c7308 */ /* 0x000f220000000800 */
[----:B-----5:R-:W-:-:S05]  /*7d70*/  FADD.FTZ R96, R143, R96 ;  /* 0x000000608f607221 */ /* 0x020fca0000010000 */
[----:B------:R-:W-:Y:S02]  /*7d80*/  HMMA.16816.F32 R244, R12, R34, R244 ;  /* 0x000000220cf4723c */ /* 0x000fe400000018f4 */
[----:B------:R-:W5:Y:S01]  /*7d90*/  MUFU.EX2 R139, R139 ;  /* 0x0000008b008b7308 */ /* 0x000f620000000800 */
[----:B--2---:R-:W-:-:S05]  /*7da0*/  FADD.FTZ R96, R142, R96 ;  /* 0x000000608e607221 */ /* 0x004fca0000010000 */
[----:B---3--:R-:W-:Y:S02]  /*7db0*/  HMMA.16816.F32 R240, R12, R24, R240 ;  /* 0x000000180cf0723c */ /* 0x008fe400000018f0 */
[----:B------:R-:W2:Y:S01]  /*7dc0*/  MUFU.EX2 R52, R52 ;  /* 0x0000003400347308 */ /* 0x000ea20000000800 */
[----:B----4-:R-:W-:-:S05]  /*7dd0*/  FADD.FTZ R95, R140, R95 ;  /* 0x0000005f8c5f7221 */ /* 0x010fca0000010000 */
[----:B------:R-:W-:Y:S02]  /*7de0*/  HMMA.16816.F32 R236, R12, R26, R236 ;  /* 0x0000001a0cec723c */ /* 0x000fe400000018ec */
[----:B------:R-:W3:Y:S01]  /*7df0*/  MUFU.EX2 R51, R51 ;  /* 0x0000003300337308 */ /* 0x000ee20000000800 */
[----:B-----5:R-:W-:-:S04]  /*7e00*/  FADD.FTZ R95, R139, R95 ;  /* 0x0000005f8b5f7221 */ /* 0x020fc80000010000 */
[----:B------:R-:W-:Y:S02]  /*7e10*/  F2FP.PACK_AB R12, R55, R56 ;  /* 0x00000038370c723e */ /* 0x000fe400000000ff */
[----:B------:R-:W-:Y:S01]  /*7e20*/  F2FP.PACK_AB R13, R7, R8 ;  /* 0x00000008070d723e */ /* 0x000fe200000000ff */
[----:B------:R-:W4:Y:S01]  /*7e30*/  MUFU.EX2 R50, R50 ;  /* 0x0000003200327308 */ /* 0x000f220000000800 */
[----:B------:R-:W-:Y:S01]  /*7e40*/  F2FP.PACK_AB R14, R53, R54 ;  /* 0x00000036350e723e */ /* 0x000fe200000000ff */
[----:B--2---:R-:W-:Y:S01]  /*7e50*/  FADD.FTZ R100, R52, R100 ;  /* 0x0000006434647221 */ /* 0x004fe20000010000 */
[----:B------:R-:W-:-:S05]  /*7e60*/  F2FP.PACK_AB R15, R117, R0 ;  /* 0x00000000750f723e */ /* 0x000fca00000000ff */
[----:B------:R-:W2:Y:S01]  /*7e70*/  MUFU.EX2 R49, R49 ;  /* 0x0000003100317308 */ /* 0x000ea20000000800 */
[----:B---3--:R-:W-:Y:S01]  /*7e80*/  FADD.FTZ R100, R51, R100 ;  /* 0x0000006433647221 */ /* 0x008fe20000010000 */
[C---:B------:R-:W-:Y:S06]  /*7e90*/  HMMA.16816.F32 R232, R12.reuse, R32, R232 ;  /* 0x000000200ce8723c */ /* 0x040fec00000018e8 */
[----:B------:R-:W3:Y:S01]  /*7ea0*/  MUFU.EX2 R141, R141 ;  /* 0x0000008d008d7308 */ /* 0x000ee20000000800 */
[--C-:B------:R-:W-:Y:S01]  /*7eb0*/  FFMA.FTZ R32, R138, c[0x0][0x23c], -R115.reuse ;  /* 0x00008f008a207a23 */ /* 0x100fe20000010873 */
[----:B------:R-:W-:Y:S01]  /*7ec0*/  HMMA.16816.F32 R228, R12, R34, R228 ;  /* 0x000000220ce4723c */ /* 0x000fe200000018e4 */
[----:B------:R-:W-:-:S02]  /*7ed0*/  FFMA.FTZ R33, R136, c[0x0][0x23c], -R115 ;  /* 0x00008f0088217a23 */ /* 0x000fc40000010873 */
[----:B----4-:R-:W-:-:S03]  /*7ee0*/  FADD.FTZ R100, R50, R100 ;  /* 0x0000006432647221 */ /* 0x010fc60000010000 */
[----:B------:R-:W4:Y:S01]  /*7ef0*/  MUFU.EX2 R32, R32 ;  /* 0x0000002000207308 */ /* 0x000f220000000800 */
[----:B------:R-:W-:Y:S01]  /*7f00*/  FFMA.FTZ R34, R133, c[0x0][0x23c], -R107 ;  /* 0x00008f0085227a23 */ /* 0x000fe2000001086b */
[----:B------:R-:W-:Y:S01]  /*7f10*/  HMMA.16816.F32 R224, R12, R24, R224 ;  /* 0x000000180ce0723c */ /* 0x000fe200000018e0 */
[----:B------:R-:W-:Y:S02]  /*7f20*/  FFMA.FTZ R35, R134, c[0x0][0x23c], -R125 ;  /* 0x00008f0086237a23 */ /* 0x000fe4000001087d */
[----:B--2---:R-:W-:-:S03]  /*7f30*/  FADD.FTZ R100, R49, R100 ;  /* 0x0000006431647221 */ /* 0x004fc60000010000 */
[----:B------:R-:W2:Y:S01]  /*7f40*/  MUFU.EX2 R33, R33 ;  /* 0x0000002100217308 */ /* 0x000ea20000000800 */
[----:B---3--:R-:W-:Y:S01]  /*7f50*/  FADD.FTZ R98, R141, R98 ;  /* 0x000000628d627221 */ /* 0x008fe20000010000 */
[----:B------:R-:W-:Y:S01]  /*7f60*/  HMMA.16816.F32 R220, R12, R26, R220 ;  /* 0x0000001a0cdc723c */ /* 0x000fe200000018dc */
[----:B------:R-:W3:Y:S05]  /*7f70*/  LDSM.16.MT88.4 R24, [R252+0x5c00] ;  /* 0x005c0000fc18783b */ /* 0x000eea0000004200 */
[----:B------:R-:W5:Y:S01]  /*7f80*/  MUFU.EX2 R162, R162 ;  /* 0x000000a200a27308 */ /* 0x000f620000000800 */
[----:B------:R-:W-:Y:S01]  /*7f90*/  F2FP.PACK_AB R12, R144, R145 ;  /* 0x00000091900c723e */ /* 0x000fe200000000ff */
[----:B----4-:R-:W-:Y:S01]  /*7fa0*/  FADD.FTZ R95, R32, R95 ;  /* 0x0000005f205f7221 */ /* 0x010fe20000010000 */
[----:B------:R-:W-:-:S02]  /*7fb0*/  F2FP.PACK_AB R13, R139, R140 ;  /* 0x0000008c8b0d723e */ /* 0x000fc400000000ff */
[----:B------:R-:W-:-:S03]  /*7fc0*/  F2FP.PACK_AB R14, R142, R143 ;  /* 0x0000008f8e0e723e */ /* 0x000fc600000000ff */
[----:B------:R-:W4:Y:S01]  /*7fd0*/  MUFU.EX2 R150, R150 ;  /* 0x0000009600967308 */ /* 0x000f220000000800 */
[C---:B--2---:R-:W-:Y:S01]  /*7fe0*/  F2FP.PACK_AB R15, R33.reuse, R32 ;  /* 0x00000020210f723e */ /* 0x044fe200000000ff */
[----:B------:R-:W-:-:S06]  /*7ff0*/  FADD.FTZ R95, R33, R95 ;  /* 0x0000005f215f7221 */ /* 0x000fcc0000010000 */
[----:B------:R-:W2:Y:S01]  /*8000*/  MUFU.EX2 R34, R34 ;  /* 0x0000002200227308 */ /* 0x000ea20000000800 */
[----:B-1----:R-:W-:Y:S01]  /*8010*/  HMMA.16816.F32 R248, R12, R16, R248 ;  /* 0x000000100cf8723c */ /* 0x002fe200000018f8 */
[----:B-----5:R-:W-:-:S06]  /*8020*/  FADD.FTZ R98, R162, R98 ;  /* 0x00000062a2627221 */ /* 0x020fcc0000010000 */
[----:B------:R-:W1:Y:S01]  /*8030*/  MUFU.EX2 R35, R35 ;  /* 0x0000002300237308 */ /* 0x000e620000000800 */
[----:B------:R-:W-:Y:S01]  /*8040*/  HMMA.16816.F32 R244, R12, R18, R244 ;  /* 0x000000120cf4723c */ /* 0x000fe200000018f4 */
[----:B----4-:R-:W-:-:S06]  /*8050*/  FADD.FTZ R98, R150, R98 ;  /* 0x0000006296627221 */ /* 0x010fcc0000010000 */
[----:B------:R-:W4:Y:S01]  /*8060*/  MUFU.EX2 R128, R128 ;  /* 0x0000008000807308 */ /* 0x000f220000000800 */
[----:B------:R-:W-:Y:S01]  /*8070*/  HMMA.16816.F32 R240, R12, R28, R240 ;  /* 0x0000001c0cf0723c */ /* 0x000fe200000018f0 */
[----:B--2---:R-:W-:-:S06]  /*8080*/  FADD.FTZ R98, R34, R98 ;  /* 0x0000006222627221 */ /* 0x004fcc0000010000 */
[----:B------:R-:W2:Y:S01]  /*8090*/  MUFU.EX2 R127, R127 ;  /* 0x0000007f007f7308 */ /* 0x000ea20000000800 */
[----:B------:R-:W-:Y:S01]  /*80a0*/  HMMA.16816.F32 R236, R12, R30, R236 ;  /* 0x0000001e0cec723c */ /* 0x000fe200000018ec */
[----:B-1----:R-:W-:-:S06]  /*80b0*/  FADD.FTZ R96, R35, R96 ;  /* 0x0000006023607221 */ /* 0x002fcc0000010000 */
[----:B------:R-:W-:Y:S01]  /*80c0*/  F2FP.PACK_AB R12, R51, R52 ;  /* 0x00000034330c723e */ /* 0x000fe200000000ff */
[----:B------:R-:W-:Y:S01]  /*80d0*/  MUFU.EX2 R210, R210 ;  /* 0x000000d200d27308 */ /* 0x000fe20000000800 */
[----:B------:R-:W-:Y:S01]  /*80e0*/  F2FP.PACK_AB R13, R162, R141 ;  /* 0x0000008da20d723e */ /* 0x000fe200000000ff */
[----:B----4-:R-:W-:Y:S01]  /*80f0*/  FADD.FTZ R96, R128, R96 ;  /* 0x0000006080607221 */ /* 0x010fe20000010000 */
[----:B------:R-:W-:Y:S02]  /*8100*/  F2FP.PACK_AB R14, R49, R50 ;  /* 0x00000032310e723e */ /* 0x000fe400000000ff */
[----:B------:R-:W-:Y:S01]  /*8110*/  F2FP.PACK_AB R15, R34, R150 ;  /* 0x00000096220f723e */ /* 0x000fe200000000ff */
[----:B--2---:R-:W-:Y:S02]  /*8120*/  FADD.FTZ R96, R127, R96 ;  /* 0x000000607f607221 */ /* 0x004fe40000010000 */
[----:B------:R-:W1:Y:S04]  /*8130*/  MUFU.EX2 R122, R122 ;  /* 0x0000007a007a7308 */ /* 0x000e680000000800 */
[C---:B------:R-:W-:Y:S04]  /*8140*/  HMMA.16816.F32 R232, R12.reuse, R16, R232 ;  /* 0x000000100ce8723c */ /* 0x040fe800000018e8 */
[----:B------:R-:W2:Y:S04]  /*8150*/  MUFU.EX2 R119, R119 ;  /* 0x0000007700777308 */ /* 0x000ea80000000800 */
[----:B------:R-:W-:Y:S01]  /*8160*/  HMMA.16816.F32 R228, R12, R18, R228 ;  /* 0x000000120ce4723c */ /* 0x000fe200000018e4 */
[----:B------:R-:W4:Y:S03]  /*8170*/  LDSM.16.MT88.4 R16, [R164+0x5c00] ;  /* 0x005c0000a410783b */ /* 0x000f260000004200 */
[----:B------:R-:W5:Y:S01]  /*8180*/  MUFU.EX2 R118, R118 ;  /* 0x0000007600767308 */ /* 0x000f620000000800 */
[----:B-1----:R-:W-:-:S03]  /*8190*/  FADD.FTZ R95, R122, R95 ;  /* 0x0000005f7a5f7221 */ /* 0x002fc60000010000 */
[C---:B------:R-:W-:Y:S04]  /*81a0*/  HMMA.16816.F32 R224, R12.reuse, R28, R224 ;  /* 0x0000001c0ce0723c */ /* 0x040fe800000018e0 */
[----:B------:R-:W1:Y:S01]  /*81b0*/  MUFU.EX2 R211, R211 ;  /* 0x000000d300d37308 */ /* 0x000e620000000800 */
[----:B--2---:R-:W-:Y:S02]  /*81c0*/  FADD.FTZ R95, R119, R95 ;  /* 0x0000005f775f7221 */ /* 0x004fe40000010000 */
[--C-:B------:R-:W-:Y:S01]  /*81d0*/  FFMA.FTZ R28, R113, c[0x0][0x23c], -R107.reuse ;  /* 0x00008f00711c7a23 */ /* 0x100fe2000001086b */
[----:B------:R-:W-:Y:S01]  /*81e0*/  HMMA.16816.F32 R220, R12, R30, R220 ;  /* 0x0000001e0cdc723c */ /* 0x000fe200000018dc */
[----:B------:R-:W-:-:S03]  /*81f0*/  FFMA.FTZ R29, R112, c[0x0][0x23c], -R107 ;  /* 0x00008f00701d7a23 */ /* 0x000fc6000001086b */
[----:B------:R-:W2:Y:S01]  /*8200*/  MUFU.EX2 R48, R48 ;  /* 0x0000003000307308 */ /* 0x000ea20000000800 */
[----:B-----5:R-:W-:Y:S02]  /*8210*/  FADD.FTZ R95, R118, R95 ;  /* 0x0000005f765f7221 */ /* 0x020fe40000010000 */
[----:B------:R-:W-:Y:S01]  /*8220*/  FFMA.FTZ R30, R108, c[0x0][0x23c], -R107 ;  /* 0x00008f006c1e7a23 */ /* 0x000fe2000001086b */
[----:B------:R-:W-:Y:S02]  /*8230*/  F2FP.PACK_AB R12, R128, R35 ;  /* 0x00000023800c723e */ /* 0x000fe400000000ff */
[----:B------:R-:W-:Y:S02]  /*8240*/  F2FP.PACK_AB R13, R119, R122 ;  /* 0x0000007a770d723e */ /* 0x000fe400000000ff */
[----:B------:R-:W5:Y:S01]  /*8250*/  MUFU.EX2 R28, R28 ;  /* 0x0000001c001c7308 */ /* 0x000f620000000800 */
[C---:B------:R-:W-:Y:S01]  /*8260*/  F2FP.PACK_AB R14, R210.reuse, R127 ;  /* 0x0000007fd20e723e */ /* 0x040fe200000000ff */
[----:B------:R-:W-:Y:S01]  /*8270*/  FADD.FTZ R210, R210, R96 ;  /* 0x00000060d2d27221 */ /* 0x000fe20000010000 */
[C---:B-1----:R-:W-:Y:S01]  /*8280*/  F2FP.PACK_AB R15, R211.reuse, R118 ;  /* 0x00000076d30f723e */ /* 0x042fe200000000ff */
[----:B------:R-:W-:-:S04]  /*8290*/  FADD.FTZ R211, R211, R95 ;  /* 0x0000005fd3d37221 */ /* 0x000fc80000010000 */
[----:B------:R-:W1:Y:S01]  /*82a0*/  MUFU.EX2 R47, R47 ;  /* 0x0000002f002f7308 */ /* 0x000e620000000800 */
[----:B--2---:R-:W-:Y:S01]  /*82b0*/  FADD.FTZ R100, R48, R100 ;  /* 0x0000006430647221 */ /* 0x004fe20000010000 */
[C---:B---3--:R-:W-:Y:S06]  /*82c0*/  HMMA.16816.F32 R248, R12.reuse, R24, R248 ;  /* 0x000000180cf8723c */ /* 0x048fec00000018f8 */
[----:B------:R-:W2:Y:S01]  /*82d0*/  MUFU.EX2 R46, R46 ;  /* 0x0000002e002e7308 */ /* 0x000ea20000000800 */
[----:B-----5:R-:W-:Y:S01]  /*82e0*/  FADD.FTZ R98, R28, R98 ;  /* 0x000000621c627221 */ /* 0x020fe20000010000 */
[C---:B------:R-:W-:Y:S06]  /*82f0*/  HMMA.16816.F32 R244, R12.reuse, R26, R244 ;  /* 0x0000001a0cf4723c */ /* 0x040fec00000018f4 */
[----:B------:R-:W3:Y:S01]  /*8300*/  MUFU.EX2 R45, R45 ;  /* 0x0000002d002d7308 */ /* 0x000ee20000000800 */
[C---:B-1----:R-:W-:Y:S01]  /*8310*/  FADD.FTZ R100, R47.reuse, R100 ;  /* 0x000000642f647221 */ /* 0x042fe20000010000 */
[C---:B----4-:R-:W-:Y:S06]  /*8320*/  HMMA.16816.F32 R240, R12.reuse, R16, R240 ;  /* 0x000000100cf0723c */ /* 0x050fec00000018f0 */
[----:B------:R-:W1:Y:S01]  /*8330*/  MUFU.EX2 R29, R29 ;  /* 0x0000001d001d7308 */ /* 0x000e620000000800 */
[----:B--2---:R-:W-:Y:S01]  /*8340*/  FADD.FTZ R100, R46, R100 ;  /* 0x000000642e647221 */ /* 0x004fe20000010000 */
[----:B------:R-:W-:Y:S06]  /*8350*/  HMMA.16816.F32 R236, R12, R18, R236 ;  /* 0x000000120cec723c */ /* 0x000fec00000018ec */
[----:B------:R-:W2:Y:S01]  /*8360*/  MUFU.EX2 R30, R30 ;  /* 0x0000001e001e7308 */ /* 0x000ea20000000800 */
[----:B------:R-:W-:Y:S01]  /*8370*/  F2FP.PACK_AB R12, R47, R48 ;  /* 0x000000302f0c723e */ /* 0x000fe200000000ff */
[C---:B---3--:R-:W-:Y:S01]  /*8380*/  FADD.FTZ R208, R45.reuse, R100 ;  /* 0x000000642dd07221 */ /* 0x048fe20000010000 */
[----:B------:R-:W-:-:S05]  /*8390*/  F2FP.PACK_AB R14, R45, R46 ;  /* 0x0000002e2d0e723e */ /* 0x000fca00000000ff */
[----:B------:R-:W3:Y:S01]  /*83a0*/  MUFU.EX2 R209, R209 ;  /* 0x000000d100d17308 */ /* 0x000ee20000000800 */
[C---:B-1----:R-:W-:Y:S01]  /*83b0*/  F2FP.PACK_AB R13, R29.reuse, R28 ;  /* 0x0000001c1d0d723e */ /* 0x042fe200000000ff */
[----:B------:R-:W-:-:S04]  /*83c0*/  FADD.FTZ R98, R29, R98 ;  /* 0x000000621d627221 */ /* 0x000fc80000010000 */
[----:B--2---:R-:W-:Y:S01]  /*83d0*/  FADD.FTZ R98, R30, R98 ;  /* 0x000000621e627221 */ /* 0x004fe20000010000 */
[----:B---3--:R-:W-:-:S03]  /*83e0*/  F2FP.PACK_AB R15, R209, R30 ;  /* 0x0000001ed10f723e */ /* 0x008fc600000000ff */
[----:B------:R-:W-:-:S04]  /*83f0*/  FADD.FTZ R209, R209, R98 ;  /* 0x00000062d1d17221 */ /* 0x000fc80000010000 */
[C---:B------:R-:W-:Y:S08]  /*8400*/  HMMA.16816.F32 R232, R12.reuse, R24, R232 ;  /* 0x000000180ce8723c */ /* 0x040ff000000018e8 */
[C---:B------:R-:W-:Y:S08]  /*8410*/  HMMA.16816.F32 R228, R12.reuse, R26, R228 ;  /* 0x0000001a0ce4723c */ /* 0x040ff000000018e4 */
[C---:B------:R-:W-:Y:S08]  /*8420*/  HMMA.16816.F32 R224, R12.reuse, R16, R224 ;  /* 0x000000100ce0723c */ /* 0x040ff000000018e0 */
[----:B------:R-:W-:Y:S01]  /*8430*/  HMMA.16816.F32 R220, R12, R18, R220 ;  /* 0x000000120cdc723c */ /* 0x000fe200000018dc */
[----:B------:R-:W-:Y:S11]  /*8440*/  @!P0 BRA `(.L_x_580) ;  /* 0x0000688000008947 */ /* 0x000ff60003800000 */
[----:B------:R-:W2:Y:S01]  /*8450*/  LDL.64 R164, [R1+0x10] ;  /* 0x0000100001a47983 */ /* 0x000ea20000100a00 */
[----:B------:R-:W-:Y:S01]  /*8460*/  UIADD3 UR20, UR22, -0x2, URZ ;  /* 0xfffffffe16147890 */ /* 0x000fe2000fffe03f */
[----:B------:R-:W-:Y:S01]  /*8470*/  IMAD.U32 R8, RZ, RZ, UR6 ;  /* 0x00000006ff087e24 */ /* 0x000fe2000f8e00ff */
[----:B------:R-:W-:-:S04]  /*8480*/  DEPBAR.LE SB0, 0x0 ;  /* 0x000080000000791a */ /* 0x000fc80000000000 */
[----:B------:R-:W-:Y:S01]  /*8490*/  USHF.R.S32.HI UR7, URZ, 0x1f, UR20 ;  /* 0x0000001f3f077899 */ /* 0x000fe20008011414 */
[----:B------:R-:W-:Y:S01]  /*84a0*/  IMAD.U32 R18, RZ, RZ, UR20 ;  /* 0x00000014ff127e24 */ /* 0x000fe2000f8e00ff */
[----:B------:R-:W-:Y:S01]  /*84b0*/  UIMAD UR5, UR11, UR20, URZ ;  /* 0x000000140b0572a4 */ /* 0x000fe2000f8e023f */
[----:B------:R-:W-:Y:S01]  /*84c0*/  IMAD.U32 R7, RZ, RZ, UR6 ;  /* 0x00000006ff077e24 */ /* 0x000fe2000f8e00ff */
[----:B------:R-:W-:Y:S01]  /*84d0*/  UISETP.GE.AND UP0, UPT, UR22, 0x3, UPT ;  /* 0x000000031600788c */ /* 0x000fe2000bf06270 */
[----:B------:R-:W-:Y:S01]  /*84e0*/  IMAD.WIDE.U32 R18, R18, UR12, R22 ;  /* 0x0000000c12127c25 */ /* 0x000fe2000f8e0016 */
[----:B------:R-:W-:-:S03]  /*84f0*/  UIMAD UR5, UR7, UR12, UR5 ;  /* 0x0000000c070572a4 */ /* 0x000fc6000f8e0205 */
[----:B------:R-:W-:Y:S02]  /*8500*/  IMAD.U32 R103, RZ, RZ, UR20 ;  /* 0x00000014ff677e24 */ /* 0x000fe4000f8e00ff */
[----:B------:R-:W-:Y:S01]  /*8510*/  IMAD.U32 R96, RZ, RZ, UR20 ;  /* 0x00000014ff607e24 */ /* 0x000fe2000f8e00ff */
[----:B------:R-:W-:Y:S01]  /*8520*/  IADD3 R19, R19, UR5, RZ ;  /* 0x0000000513137c10 */ /* 0x000fe2000fffe0ff */
[--C-:B------:R-:W-:Y:S02]  /*8530*/  IMAD R103, R103, 0x80, R212.reuse ;  /* 0x0000008067677824 */ /* 0x100fe400078e02d4 */
[----:B------:R-:W-:Y:S02]  /*8540*/  IMAD R96, R96, 0x80, R212 ;  /* 0x0000008060607824 */ /* 0x000fe400078e02d4 */
[----:B------:R-:W-:Y:S01]  /*8550*/  I2F R84, R103 ;  /* 0x0000006700547306 */ /* 0x000fe20000201400 */
[C---:B------:R-:W-:Y:S02]  /*8560*/  IADD3 R65, R103.reuse, 0x1, RZ ;  /* 0x0000000167417810 */ /* 0x040fe40007ffe0ff */
[----:B------:R-:W-:-:S02]  /*8570*/  IADD3 R63, R103, 0x8, RZ ;  /* 0x00000008673f7810 */ /* 0x000fc40007ffe0ff */
[C---:B------:R-:W-:Y:S02]  /*8580*/  ISETP.GE.AND P6, PT, R65.reuse, R4, PT ;  /* 0x000000044100720c */ /* 0x040fe40003fc6270 */
[C---:B------:R-:W-:Y:S01]  /*8590*/  ISETP.GE.AND P4, PT, R65.reuse, R3, PT ;  /* 0x000000034100720c */ /* 0x040fe20003f86270 */
[----:B------:R-:W-:Y:S01]  /*85a0*/  I2F R64, R65 ;  /* 0x0000004100407306 */ /* 0x000fe20000201400 */
[----:B------:R-:W-:Y:S02]  /*85b0*/  ISETP.GE.AND P5, PT, R65, R2, PT ;  /* 0x000000024100720c */ /* 0x000fe40003fa6270 */
[C---:B------:R-:W-:Y:S02]  /*85c0*/  IADD3 R60, R103.reuse, 0x9, RZ ;  /* 0x00000009673c7810 */ /* 0x040fe40007ffe0ff */
[----:B------:R-:W-:Y:S02]  /*85d0*/  IADD3 R132, R103, 0x10, RZ ;  /* 0x0000001067847810 */ /* 0x000fe40007ffe0ff */
[----:B------:R-:W-:Y:S01]  /*85e0*/  ISETP.GE.AND P3, PT, R63, R6, PT ;  /* 0x000000063f00720c */ /* 0x000fe20003f66270 */
[----:B------:R-:W-:Y:S01]  /*85f0*/  I2F R61, R65 ;  /* 0x00000041003d7306 */ /* 0x000fe20000201400 */
[----:B------:R-:W-:-:S02]  /*8600*/  IADD3 R127, R103, 0x11, RZ ;  /* 0x00000011677f7810 */ /* 0x000fc40007ffe0ff */
[C---:B------:R-:W-:Y:S02]  /*8610*/  IADD3 R123, R103.reuse, 0x19, RZ ;  /* 0x00000019677b7810 */ /* 0x040fe40007ffe0ff */
[C---:B------:R-:W-:Y:S02]  /*8620*/  IADD3 R125, R103.reuse, 0x18, RZ ;  /* 0x00000018677d7810 */ /* 0x040fe40007ffe0ff */
[C---:B------:R-:W-:Y:S01]  /*8630*/  IADD3 R121, R103.reuse, 0x20, RZ ;  /* 0x0000002067797810 */ /* 0x040fe20007ffe0ff */
[----:B------:R-:W-:Y:S01]  /*8640*/  I2F R62, R63 ;  /* 0x0000003f003e7306 */ /* 0x000fe20000201400 */
[C---:B------:R-:W-:Y:S02]  /*8650*/  IADD3 R119, R103.reuse, 0x21, RZ ;  /* 0x0000002167777810 */ /* 0x040fe40007ffe0ff */
[C---:B------:R-:W-:Y:S02]  /*8660*/  IADD3 R116, R103.reuse, 0x28, RZ ;  /* 0x0000002867747810 */ /* 0x040fe40007ffe0ff */
[----:B------:R-:W-:-:S02]  /*8670*/  IADD3 R114, R103, 0x29, RZ ;  /* 0x0000002967727810 */ /* 0x000fc40007ffe0ff */
[C---:B------:R-:W-:Y:S01]  /*8680*/  IADD3 R108, R103.reuse, 0x30, RZ ;  /* 0x00000030676c7810 */ /* 0x040fe20007ffe0ff */
[----:B------:R-:W-:Y:S01]  /*8690*/  I2F R134, R63 ;  /* 0x0000003f00867306 */ /* 0x000fe20000201400 */
[C---:B------:R-:W-:Y:S02]  /*86a0*/  IADD3 R105, R103.reuse, 0x31, RZ ;  /* 0x0000003167697810 */ /* 0x040fe40007ffe0ff */
[C---:B------:R-:W-:Y:S02]  /*86b0*/  IADD3 R104, R103.reuse, 0x38, RZ ;  /* 0x0000003867687810 */ /* 0x040fe40007ffe0ff */
[C---:B------:R-:W-:Y:S02]  /*86c0*/  IADD3 R100, R103.reuse, 0x39, RZ ;  /* 0x0000003967647810 */ /* 0x040fe40007ffe0ff */
[C---:B------:R-:W-:Y:S01]  /*86d0*/  IADD3 R98, R103.reuse, 0x40, RZ ;  /* 0x0000004067627810 */ /* 0x040fe20007ffe0ff */
[----:B------:R-:W-:Y:S01]  /*86e0*/  I2F R135, R60 ;  /* 0x0000003c00877306 */ /* 0x000fe20000201400 */
[----:B------:R-:W-:-:S02]  /*86f0*/  IADD3 R95, R103, 0x41, RZ ;  /* 0x00000041675f7810 */ /* 0x000fc40007ffe0ff */
[C---:B------:R-:W-:Y:S02]  /*8700*/  IADD3 R93, R103.reuse, 0x48, RZ ;  /* 0x00000048675d7810 */ /* 0x040fe40007ffe0ff */
[C---:B------:R-:W-:Y:S02]  /*8710*/  IADD3 R91, R103.reuse, 0x49, RZ ;  /* 0x00000049675b7810 */ /* 0x040fe40007ffe0ff */
[C---:B------:R-:W-:Y:S01]  /*8720*/  IADD3 R86, R103.reuse, 0x50, RZ ;  /* 0x0000005067567810 */ /* 0x040fe20007ffe0ff */
[----:B------:R-:W-:Y:S01]  /*8730*/  I2F R131, R132 ;  /* 0x0000008400837306 */ /* 0x000fe20000201400 */
[----:B------:R-:W-:Y:S02]  /*8740*/  IADD3 R82, R103, 0x51, RZ ;  /* 0x0000005167527810 */ /* 0x000fe40007ffe0ff */
[C---:B------:R-:W-:Y:S02]  /*8750*/  IADD3 R79, R96.reuse, 0x58, RZ ;  /* 0x00000058604f7810 */ /* 0x040fe40007ffe0ff */
[----:B------:R-:W-:-:S02]  /*8760*/  IADD3 R78, R96, 0x59, RZ ;  /* 0x00000059604e7810 */ /* 0x000fc40007ffe0ff */
[C---:B------:R-:W-:Y:S01]  /*8770*/  IADD3 R76, R96.reuse, 0x60, RZ ;  /* 0x00000060604c7810 */ /* 0x040fe20007ffe0ff */
[----:B------:R-:W-:Y:S01]  /*8780*/  I2F R128, R60 ;  /* 0x0000003c00807306 */ /* 0x000fe20000201400 */
[C---:B------:R-:W-:Y:S02]  /*8790*/  IADD3 R73, R96.reuse, 0x61, RZ ;  /* 0x0000006160497810 */ /* 0x040fe40007ffe0ff */
[C---:B------:R-:W-:Y:S02]  /*87a0*/  IADD3 R71, R96.reuse, 0x68, RZ ;  /* 0x0000006860477810 */ /* 0x040fe40007ffe0ff */
[----:B------:R-:W-:-:S03]  /*87b0*/  IADD3 R69, R96, 0x69, RZ ;  /* 0x0000006960457810 */ /* 0x000fc60007ffe0ff */
[----:B------:R-:W-:Y:S08]  /*87c0*/  I2F R109, R127 ;  /* 0x0000007f006d7306 */ /* 0x000ff00000201400 */
        /* <DEDUP_REMOVED lines=25> */
[----:B------:R-:W-:Y:S01]  /*8960*/  I2F R74, R78 ;  /* 0x0000004e004a7306 */ /* 0x000fe20000201400 */
[----:B------:R-:W-:Y:S01]  /*8970*/  BAR.SYNC.DEFER_BLOCKING 0x0 ;  /* 0x0000000000007b1d */ /* 0x000fe20000010000 */
[----:B--2---:R-:W-:-:S06]  /*8980*/  ISETP.GE.AND P1, PT, R164, c[0x0][0x220], PT ;  /* 0x00008800a4007a0c */ /* 0x004fcc0003f26270 */
[----:B------:R-:W-:Y:S08]  /*8990*/  I2F R72, R76 ;  /* 0x0000004c00487306 */ /* 0x000ff00000201400 */
[----:B------:R-:W-:Y:S01]  /*89a0*/  I2F R70, R73 ;  /* 0x0000004900467306 */ /* 0x000fe20000201400 */
[----:B------:R-:W-:Y:S01]  /*89b0*/  @!P1 IMAD.MOV.U32 R0, RZ, RZ, c[0x0][0x1a4] ;  /* 0x00006900ff009624 */ /* 0x000fe200078e00ff */
[----:B------:R-:W-:-:S02]  /*89c0*/  @!P1 LEA R8, P0, R8, R18, 0x6 ;  /* 0x0000001208089211 */ /* 0x000fc400078030ff */
[C---:B------:R-:W-:Y:S02]  /*89d0*/  @!P1 LEA R14, P2, R18.reuse, c[0x0][0x170], 0x1 ;  /* 0x00005c00120e9a11 */ /* 0x040fe400078408ff */
[----:B------:R-:W-:Y:S01]  /*89e0*/  @!P1 LEA.HI.X R7, R7, R19, R0, 0x6, P0 ;  /* 0x0000001307079211 */ /* 0x000fe200000f3400 */
[----:B------:R-:W-:Y:S01]  /*89f0*/  IMAD.U32 R0, RZ, RZ, UR6 ;  /* 0x00000006ff007e24 */ /* 0x000fe2000f8e00ff */
[C---:B------:R-:W-:Y:S01]  /*8a00*/  @!P1 IADD3 R13, P0, R18.reuse, UR14, RZ ;  /* 0x0000000e120d9c10 */ /* 0x040fe2000ff1e0ff */
[----:B------:R-:W-:Y:S01]  /*8a10*/  @P1 STS [R219+0x4000], RZ ;  /* 0x004000ffdb001388 */ /* 0x000fe20000000800 */
[--C-:B------:R-:W-:Y:S01]  /*8a20*/  @!P1 LEA.HI.X R15, R18, c[0x0][0x174], R19.reuse, 0x1, P2 ;  /* 0x00005d00120f9a11 */ /* 0x100fe200010f0c13 */
[----:B------:R-:W-:Y:S01]  /*8a30*/  I2F R68, R71 ;  /* 0x0000004700447306 */ /* 0x000fe20000201400 */
[----:B------:R-:W-:Y:S01]  /*8a40*/  @!P1 IADD3.X R11, R19, UR13, RZ, P0, !PT ;  /* 0x0000000d130b9c10 */ /* 0x000fe200087fe4ff */
[----:B------:R-:W-:Y:S01]  /*8a50*/  @!P1 IMAD.WIDE.U32 R18, R0, 0x60, R18 ;  /* 0x0000006000129825 */ /* 0x000fe200078e0012 */
[C---:B------:R-:W-:Y:S01]  /*8a60*/  @!P1 LEA R12, P2, R13.reuse, c[0x0][0x170], 0x1 ;  /* 0x00005c000d0c9a11 */ /* 0x040fe200078408ff */
[----:B------:R-:W-:Y:S01]  /*8a70*/  @P1 STS [R219+0x4004], RZ ;  /* 0x004004ffdb001388 */ /* 0x000fe20000000800 */
[C---:B------:R-:W-:Y:S01]  /*8a80*/  @!P1 LEA R10, P0, R8.reuse, c[0x0][0x170], 0x1 ;  /* 0x00005c00080a9a11 */ /* 0x040fe200078008ff */
[----:B------:R-:W-:Y:S01]  /*8a90*/  @!P1 IMAD.MOV.U32 R0, RZ, RZ, c[0x0][0x1a4] ;  /* 0x00006900ff009624 */ /* 0x000fe200078e00ff */
[----:B------:R-:W-:Y:S01]  /*8aa0*/  @!P1 LEA.HI.X R13, R13, c[0x0][0x174], R11, 0x1, P2 ;  /* 0x00005d000d0d9a11 */ /* 0x000fe200010f0c0b */
[----:B------:R-:W-:Y:S01]  /*8ab0*/  @P1 STS.64 [R219+0x4008], RZ ;  /* 0x004008ffdb001388 */ /* 0x000fe20000000a00 */
[----:B------:R-:W-:Y:S01]  /*8ac0*/  @!P1 LEA.HI.X R11, R8, c[0x0][0x174], R7, 0x1, P0 ;  /* 0x00005d00080b9a11 */ /* 0x000fe200000f0c07 */
[----:B------:R-:W-:Y:S01]  /*8ad0*/  @!P1 IMAD R0, R0, 0x60, RZ ;  /* 0x0000006000009824 */ /* 0x000fe200078e02ff */
[----:B------:R-:W-:Y:S01]  /*8ae0*/  @!P1 LEA R16, P0, R18, c[0x0][0x170], 0x1 ;  /* 0x00005c0012109a11 */ /* 0x000fe200078008ff */
[----:B------:R-:W-:Y:S01]  /*8af0*/  @!PT LDS RZ, [RZ] ;  /* 0x00000000fffff984 */ /* 0x000fe20000000800 */
[----:B------:R-:W-:Y:S01]  /*8b00*/  @!PT LDS RZ, [RZ] ;  /* 0x00000000fffff984 */ /* 0x000fe20000000800 */
[----:B------:R-:W-:Y:S01]  /*8b10*/  @!PT LDS RZ, [RZ] ;  /* 0x00000000fffff984 */ /* 0x000fe20000000800 */
[----:B------:R1:W-:Y:S01]  /*8b20*/  @!P1 LDGSTS.E.BYPASS.LTC128B.128 [R219+0x4000], [R14.64] ;  /* 0x040000000edb9fae */ /* 0x0003e2000b901d52 */
[----:B------:R-:W-:Y:S01]  /*8b30*/  ISETP.GE.AND P2, PT, R65, R6, PT ;  /* 0x000000064100720c */ /* 0x000fe20003f46270 */
[----:B------:R-:W-:Y:S01]  /*8b40*/  @!P1 IMAD.IADD R0, R0, 0x1, R19 ;  /* 0x0000000100009824 */ /* 0x000fe200078e0213 */
[----:B------:R-:W-:Y:S01]  /*8b50*/  IADD3 R8, R96, 0x71, RZ ;  /* 0x0000007160087810 */ /* 0x000fe20007ffe0ff */
[----:B------:R-:W-:Y:S03]  /*8b60*/  @P1 STS.128 [R219+0x4800], RZ ;  /* 0x004800ffdb001388 */ /* 0x000fe60000000c00 */
[----:B------:R-:W-:Y:S01]  /*8b70*/  @!P1 LEA.HI.X R17, R18, c[0x0][0x174], R0, 0x1, P0 ;  /* 0x00005d0012119a11 */ /* 0x000fe200000f0c00 */
[----:B------:R-:W-:Y:S01]  /*8b80*/  @!PT LDS RZ, [RZ] ;  /* 0x00000000fffff984 */ /* 0x000fe20000000800 */
[----:B------:R-:W-:Y:S01]  /*8b90*/  @!PT LDS RZ, [RZ] ;  /* 0x00000000fffff984 */ /* 0x000fe20000000800 */
[----:B------:R-:W-:Y:S01]  /*8ba0*/  @!PT LDS RZ, [RZ] ;  /* 0x00000000fffff984 */ /* 0x000fe20000000800 */
[----:B------:R1:W-:Y:S01]  /*8bb0*/  @!P1 LDGSTS.E.BYPASS.LTC128B.128 [R219+0x4800], [R12.64] ;  /* 0x048000000cdb9fae */ /* 0x0003e2000b901d52 */
[----:B------:R-:W-:Y:S01]  /*8bc0*/  ISETP.GE.AND P0, PT, R63, R4, PT ;  /* 0x000000043f00720c */ /* 0x000fe20003f06270 */
[----:B------:R-:W-:Y:S02]  /*8bd0*/  I2F R0, R8 ;  /* 0x0000000800007306 */ /* 0x000fe40000201400 */
        /* <DEDUP_REMOVED lines=11> */
[----:B------:R-:W4:Y:S04]  /*8c90*/  LDSM.16.M88.4 R32, [R207] ;  /* 0x00000000cf20783b */ /* 0x000f280000000200 */
[----:B-1----:R-:W1:Y:S04]  /*8ca0*/  LDSM.16.M88.4 R12, [R207+0x1000] ;  /* 0x00100000cf0c783b */ /* 0x002e680000000200 */
[----:B------:R-:W-:Y:S01]  /*8cb0*/  LDSM.16.M88.4 R52, [R204] ;  /* 0x00000000cc34783b */ /* 0x000fe20000000200 */
[----:B--2---:R-:W-:-:S03]  /*8cc0*/  IADD3 R11, R96, 0x70, RZ ;  /* 0x00000070600b7810 */ /* 0x004fc60007ffe0ff */
[----:B------:R-:W-:Y:S01]  /*8cd0*/  LDSM.16.M88.4 R36, [R205] ;  /* 0x00000000cd24783b */ /* 0x000fe20000000200 */
[----:B------:R-:W-:Y:S03]  /*8ce0*/  I2F R10, R69 ;  /* 0x00000045000a7306 */ /* 0x000fe60000201400 */
[----:B------:R-:W-:Y:S04]  /*8cf0*/  LDSM.16.M88.4 R40, [R206+0x2400] ;  /* 0x00240000ce28783b */ /* 0x000fe80000000200 */
[----:B---3--:R-:W2:Y:S01]  /*8d00*/  LDSM.16.M88.4 R16, [R205+0x1000] ;  /* 0x00100000cd10783b */ /* 0x008ea20000000200 */
[----:B------:R-:W-:Y:S03]  /*8d10*/  I2F R7, R11 ;  /* 0x0000000b00077306 */ /* 0x000fe60000201400 */
[----:B------:R-:W3:Y:S04]  /*8d20*/  LDSM.16.M88.4 R56, [R204+0x400] ;  /* 0x00040000cc38783b */ /* 0x000ee80000000200 */
[----:B------:R-:W0:Y:S01]  /*8d30*/  LDGDEPBAR ;  /* 0x00000000000079af */ /* 0x000e220000000000 */
[-C--:B----4-:R-:W-:Y:S08]  /*8d40*/  HMMA.16816.F32 R44, R32, R28.reuse, RZ ;  /* 0x0000001c202c723c */ /* 0x090ff000000018ff */
[C---:B-1----:R-:W-:Y:S08]  /*8d50*/  HMMA.16816.F32 R24, R12.reuse, R28, RZ ;  /* 0x0000001c0c18723c */ /* 0x042ff000000018ff */
[-C--:B------:R-:W-:Y:S08]  /*8d60*/  HMMA.16816.F32 R48, R12, R30.reuse, RZ ;  /* 0x0000001e0c30723c */ /* 0x080ff000000018ff */
[----:B------:R-:W-:Y:S08]  /*8d70*/  HMMA.16816.F32 R28, R32, R30, RZ ;  /* 0x0000001e201c723c */ /* 0x000ff000000018ff */
[C---:B--2---:R-:W-:Y:S08]  /*8d80*/  HMMA.16816.F32 R24, R16.reuse, R52, R24 ;  /* 0x000000341018723c */ /* 0x044ff00000001818 */
[-C--:B------:R-:W-:Y:S08]  /*8d90*/  HMMA.16816.F32 R48, R16, R54.reuse, R48 ;  /* 0x000000361030723c */ /* 0x080ff00000001830 */
[C---:B------:R-:W-:Y:S08]  /*8da0*/  HMMA.16816.F32 R28, R36.reuse, R54, R28 ;  /* 0x00000036241c723c */ /* 0x040ff0000000181c */
[----:B------:R-:W-:Y:S01]  /*8db0*/  FMUL.FTZ R25, R25, c[0x0][0x2ec] ;  /* 0x0000bb0019197a20 */ /* 0x000fe20000410000 */
[----:B------:R-:W-:Y:S01]  /*8dc0*/  HMMA.16816.F32 R44, R36, R52, R44 ;  /* 0x00000034242c723c */ /* 0x000fe2000000182c */
[----:B------:R-:W-:Y:S01]  /*8dd0*/  FMUL.FTZ R27, R27, c[0x0][0x2ec] ;  /* 0x0000bb001b1b7a20 */ /* 0x000fe20000410000 */
[----:B------:R-:W-:Y:S01]  /*8de0*/  LDSM.16.M88.4 R52, [R204+0x800] ;  /* 0x00080000cc34783b */ /* 0x000fe20000000200 */
[----:B------:R-:W-:Y:S01]  /*8df0*/  FMUL.FTZ R24, R24, c[0x0][0x2ec] ;  /* 0x0000bb0018187a20 */ /* 0x000fe20000410000 */
[----:B------:R-:W1:Y:S01]  /*8e00*/  MUFU.TANH R143, R25 ;  /* 0x00000019008f7308 */ /* 0x000e620000002400 */
        /* <DEDUP_REMOVED lines=9> */
[----:B------:R-:W2:Y:S01]  /*8ea0*/  MUFU.TANH R87, R24 ;  /* 0x0000001800577308 */ /* 0x000ea20000002400 */
[----:B------:R-:W-:Y:S02]  /*8eb0*/  FMUL.FTZ R31, R31, c[0x0][0x2ec] ;  /* 0x0000bb001f1f7a20 */ /* 0x000fe40000410000 */
[----:B-1----:R-:W-:Y:S02]  /*8ec0*/  FFMA.FTZ R143, R61, UR4, R143 ;  /* 0x000000043d8f7c23 */ /* 0x002fe4000801008f */
[----:B------:R-:W-:Y:S02]  /*8ed0*/  FMUL.FTZ R44, R44, c[0x0][0x2ec] ;  /* 0x0000bb002c2c7a20 */ /* 0x000fe40000410000 */
[----:B------:R-:W-:Y:S01]  /*8ee0*/  FMUL.FTZ R45, R45, c[0x0][0x2ec] ;  /* 0x0000bb002d2d7a20 */ /* 0x000fe20000410000 */
[----:B------:R1:W-:Y:S01]  /*8ef0*/  MUFU.TANH R88, R26 ;  /* 0x0000001a00587308 */ /* 0x0003e20000002400 */
[----:B------:R-:W-:Y:S01]  /*8f00*/  FMUL.FTZ R46, R46, c[0x0][0x2ec] ;  /* 0x0000bb002e2e7a20 */ /* 0x000fe20000410000 */
[----:B------:R-:W-:Y:S01]  /*8f10*/  FSEL R170, R143, -INF , !P4 ;  /* 0xff8000008faa7808 */ /* 0x000fe20006000000 */
[----:B------:R-:W-:Y:S01]  /*8f20*/  FMUL.FTZ R47, R47, c[0x0][0x2ec] ;  /* 0x0000bb002f2f7a20 */ /* 0x000fe20000410000 */
[----:B------:R-:W-:-:S04]  /*8f30*/  ISETP.GE.AND P4, PT, R60, R6, PT ;  /* 0x000000063c00720c */ /* 0x000fc80003f86270 */
[----:B------:R-:W4:Y:S01]  /*8f40*/  MUFU.TANH R140, R48 ;  /* 0x00000030008c7308 */ /* 0x000f220000002400 */
[----:B--2---:R-:W-:Y:S01]  /*8f50*/  FFMA.FTZ R87, R75, UR4, R87 ;  /* 0x000000044b577c23 */ /* 0x004fe20008010057 */
[----:B-1----:R-:W-:Y:S06]  /*8f60*/  HMMA.16816.F32 R24, R12, R40, RZ ;  /* 0x000000280c18723c */ /* 0x002fec00000018ff */
[----:B------:R-:W1:Y:S01]  /*8f70*/  MUFU.TANH R136, R49 ;  /* 0x0000003100887308 */ /* 0x000e620000002400 */
[----:B----4-:R-:W-:-:S07]  /*8f80*/  FFMA.FTZ R140, R134, UR4, R140 ;  /* 0x00000004868c7c23 */ /* 0x010fce000801008c */
[----:B------:R-:W2:Y:S08]  /*8f90*/  MUFU.TANH R142, R50 ;  /* 0x00000032008e7308 */ /* 0x000eb00000002400 */
[----:B------:R4:W5:Y:S01]  /*8fa0*/  MUFU.TANH R138, R51 ;  /* 0x00000033008a7308 */ /* 0x0009620000002400 */
[----:B-1----:R-:W-:Y:S01]  /*8fb0*/  FFMA.FTZ R136, R128, UR4, R136 ;  /* 0x0000000480887c23 */ /* 0x002fe20008010088 */
[----:B---3--:R-:W-:Y:S06]  /*8fc0*/  HMMA.16816.F32 R24, R16, R56, R24 ;  /* 0x000000381018723c */ /* 0x008fec0000001818 */
[----:B------:R-:W1:Y:S01]  /*8fd0*/  MUFU.TANH R168, R28 ;  /* 0x0000001c00a87308 */ /* 0x000e620000002400 */
[----:B--2---:R-:W-:-:S07]  /*8fe0*/  FFMA.FTZ R142, R134, UR4, R142 ;  /* 0x00000004868e7c23 */ /* 0x004fce000801008e */
[----:B------:R-:W2:Y:S01]  /*8ff0*/  MUFU.TANH R157, R29 ;  /* 0x0000001d009d7308 */ /* 0x000ea20000002400 */
[----:B----4-:R-:W-:Y:S01]  /*9000*/  HMMA.16816.F32 R48, R12, R42, RZ ;  /* 0x0000002a0c30723c */ /* 0x010fe200000018ff */
[----:B-----5:R-:W-:-:S06]  /*9010*/  FFMA.FTZ R138, R128, UR4, R138 ;  /* 0x00000004808a7c23 */ /* 0x020fcc000801008a */
[----:B------:R-:W3:Y:S01]  /*9020*/  MUFU.TANH R171, R30 ;  /* 0x0000001e00ab7308 */ /* 0x000ee20000002400 */
[----:B-1----:R-:W-:-:S05]  /*9030*/  FFMA.FTZ R62, R62, UR4, R168 ;  /* 0x000000043e3e7c23 */ /* 0x002fca00080100a8 */
[----:B------:R-:W-:Y:S01]  /*9040*/  FSEL R183, R62, -INF , !P3 ;  /* 0xff8000003eb77808 */ /* 0x000fe20005800000 */
[----:B------:R-:W-:Y:S01]  /*9050*/  FMUL.FTZ R24, R24, c[0x0][0x2ec] ;  /* 0x0000bb0018187a20 */ /* 0x000fe20000410000 */
[----:B------:R1:W4:Y:S01]  /*9060*/  MUFU.TANH R166, R31 ;  /* 0x0000001f00a67308 */ /* 0x0003220000002400 */
[----:B------:R-:W-:Y:S01]  /*9070*/  FMUL.FTZ R25, R25, c[0x0][0x2ec] ;  /* 0x0000bb0019197a20 */ /* 0x000fe20000410000 */
[----:B------:R-:W-:Y:S01]  /*9080*/  ISETP.GE.AND P3, PT, R60, R3, PT ;  /* 0x000000033c00720c */ /* 0x000fe20003f66270 */
[----:B------:R-:W-:Y:S02]  /*9090*/  FMUL.FTZ R26, R26, c[0x0][0x2ec] ;  /* 0x0000bb001a1a7a20 */ /* 0x000fe40000410000 */
[----:B------:R-:W-:Y:S02]  /*90a0*/  FMUL.FTZ R27, R27, c[0x0][0x2ec] ;  /* 0x0000bb001b1b7a20 */ /* 0x000fe40000410000 */
[----:B--2---:R-:W-:Y:S01]  /*90b0*/  FFMA.FTZ R135, R135, UR4, R157 ;  /* 0x0000000487877c23 */ /* 0x004fe2000801009d */
[----:B------:R-:W-:Y:S01]  /*90c0*/  MUFU.TANH R89, R44 ;  /* 0x0000002c00597308 */ /* 0x000fe20000002400 */
[----:B------:R-:W-:Y:S01]  /*90d0*/  HMMA.16816.F32 R48, R16, R58, R48 ;  /* 0x0000003a1030723c */ /* 0x000fe20000001830 */
[----:B---3--:R-:W-:-:S02]  /*90e0*/  FFMA.FTZ R171, R134, UR4, R171 ;  /* 0x0000000486ab7c23 */ /* 0x008fc400080100ab */
[----:B------:R-:W-:Y:S02]  /*90f0*/  FSEL R186, R135, -INF , !P4 ;  /* 0xff80000087ba7808 */ /* 0x000fe40006000000 */
[----:B------:R-:W-:Y:S01]  /*9100*/  ISETP.GE.AND P4, PT, R132, R3, PT ;  /* 0x000000038400720c */ /* 0x000fe20003f86270 */
[----:B-1----:R-:W1:Y:S01]  /*9110*/  LDSM.16.M88.4 R28, [R206+0x2800] ;  /* 0x00280000ce1c783b */ /* 0x002e620000000200 */
[----:B------:R-:W2:Y:S01]  /*9120*/  MUFU.TANH R66, R45 ;  /* 0x0000002d00427308 */ /* 0x000ea20000002400 */
[----:B------:R-:W-:Y:S01]  /*9130*/  FSEL R176, R171, -INF , !P0 ;  /* 0xff800000abb07808 */ /* 0x000fe20004000000 */
[----:B----4-:R-:W-:Y:S01]  /*9140*/  FFMA.FTZ R166, R128, UR4, R166 ;  /* 0x0000000480a67c23 */ /* 0x010fe200080100a6 */
[----:B------:R-:W-:-:S05]  /*9150*/  ISETP.GE.AND P0, PT, R60, R2, PT ;  /* 0x000000023c00720c */ /* 0x000fca0003f06270 */
[----:B------:R-:W-:Y:S08]  /*9160*/  MUFU.TANH R85, R46 ;  /* 0x0000002e00557308 */ /* 0x000ff00000002400 */
[----:B------:R3:W4:Y:S01]  /*9170*/  MUFU.TANH R133, R47 ;  /* 0x0000002f00857308 */ /* 0x0007220000002400 */
[----:B------:R-:W-:Y:S02]  /*9180*/  FMUL.FTZ R48, R48, c[0x0][0x2ec] ;  /* 0x0000bb0030307a20 */ /* 0x000fe40000410000 */
[----:B------:R-:W-:-:S02]  /*9190*/  FMUL.FTZ R49, R49, c[0x0][0x2ec] ;  /* 0x0000bb0031317a20 */ /* 0x000fc40000410000 */
[----:B------:R-:W-:Y:S02]  /*91a0*/  FMUL.FTZ R50, R50, c[0x0][0x2ec] ;  /* 0x0000bb0032327a20 */ /* 0x000fe40000410000 */
[----:B------:R-:W-:Y:S01]  /*91b0*/  FMUL.FTZ R51, R51, c[0x0][0x2ec] ;  /* 0x0000bb0033337a20 */ /* 0x000fe20000410000 */
[----:B------:R-:W5:Y:S01]  /*91c0*/  MUFU.TANH R169, R24 ;  /* 0x0000001800a97308 */ /* 0x000f620000002400 */
[----:B--2---:R-:W-:Y:S02]  /*91d0*/  FFMA.FTZ R182, R64, UR4, R66 ;  /* 0x0000000440b67c23 */ /* 0x004fe40008010042 */
[----:B------:R-:W-:Y:S03]  /*91e0*/  LDSM.16.M88.4 R64, [R206+0x3400] ;  /* 0x00340000ce40783b */ /* 0x000fe60000000200 */
[----:B------:R-:W-:Y:S01]  /*91f0*/  FSEL R182, R182, -INF , !P2 ;  /* 0xff800000b6b67808 */ /* 0x000fe20005000000 */
[----:B---3--:R-:W-:Y:S01]  /*9200*/  HMMA.16816.F32 R44, R32, R40, RZ ;  /* 0x00000028202c723c */ /* 0x008fe200000018ff */
[----:B------:R-:W2:Y:S01]  /*9210*/  MUFU.TANH R145, R25 ;  /* 0x0000001900917308 */ /* 0x000ea20000002400 */
[----:B----4-:R-:W-:Y:S01]  /*9220*/  FFMA.FTZ R133, R61, UR4, R133 ;  /* 0x000000043d857c23 */ /* 0x010fe20008010085 */
[----:B------:R-:W-:-:S04]  /*9230*/  ISETP.GE.AND P2, PT, R63, R3, PT ;  /* 0x000000033f00720c */ /* 0x000fc80003f46270 */
[----:B------:R-:W-:Y:S01]  /*9240*/  FSEL R177, R133, -INF , !P6 ;  /* 0xff80000085b17808 */ /* 0x000fe20007000000 */
[----:B------:R-:W-:Y:S01]  /*9250*/  HMMA.16816.F32 R40, R32, R42, RZ ;  /* 0x0000002a2028723c */ /* 0x000fe200000018ff */
[----:B------:R-:W-:Y:S01]  /*9260*/  MUFU.TANH R172, R26 ;  /* 0x0000001a00ac7308 */ /* 0x000fe20000002400 */
[----:B------:R-:W-:Y:S01]  /*9270*/  FFMA.FTZ R133, R61, UR4, R147 ;  /* 0x000000043d857c23 */ /* 0x000fe20008010093 */
[----:B------:R-:W-:Y:S01]  /*9280*/  ISETP.GE.AND P6, PT, R63, R2, PT ;  /* 0x000000023f00720c */ /* 0x000fe20003fc6270 */
[----:B-----5:R-:W-:Y:S01]  /*9290*/  FFMA.FTZ R169, R107, UR4, R169 ;  /* 0x000000046ba97c23 */ /* 0x020fe200080100a9 */
[----:B------:R-:W-:Y:S02]  /*92a0*/  FSEL R171, R140, -INF , !P2 ;  /* 0xff8000008cab7808 */ /* 0x000fe40005000000 */
[----:B------:R-:W-:Y:S02]  /*92b0*/  FSEL R133, R133, -INF , !P5 ;  /* 0xff80000085857808 */ /* 0x000fe40006800000 */
[----:B------:R1:W-:Y:S01]  /*92c0*/  MUFU.TANH R150, R27 ;  /* 0x0000001b00967308 */ /* 0x0003e20000002400 */
[----:B------:R-:W-:Y:S01]  /*92d0*/  ISETP.GE.AND P5, PT, R60, R4, PT ;  /* 0x000000043c00720c */ /* 0x000fe20003fa6270 */
[----:B--2---:R-:W-:Y:S01]  /*92e0*/  FFMA.FTZ R145, R109, UR4, R145 ;  /* 0x000000046d917c23 */ /* 0x004fe20008010091 */
[----:B------:R-:W-:Y:S01]  /*92f0*/  LDSM.16.M88.4 R60, [R204+0x1400] ;  /* 0x00140000cc3c783b */ /* 0x000fe20000000200 */
[----:B------:R-:W-:-:S02]  /*9300*/  ISETP.GE.AND P2, PT, R132, R6, PT ;  /* 0x000000068400720c */ /* 0x000fc40003f46270 */
[----:B------:R-:W-:Y:S01]  /*9310*/  FSEL R168, R142, -INF , !P6 ;  /* 0xff8000008ea87808 */ /* 0x000fe20007000000 */
[C---:B------:R-:W-:Y:S01]  /*9320*/  HMMA.16816.F32 R44, R36.reuse, R56, R44 ;  /* 0x00000038242c723c */ /* 0x040fe2000000182c */
[----:B------:R-:W2:Y:S01]  /*9330*/  MUFU.TANH R148, R48 ;  /* 0x0000003000947308 */ /* 0x000ea20000002400 */
[-C--:B------:R-:W-:Y:S02]  /*9340*/  ISETP.GE.AND P6, PT, R132, R4.reuse, PT ;  /* 0x000000048400720c */ /* 0x080fe40003fc6270 */
[----:B------:R-:W-:Y:S02]  /*9350*/  FSEL R179, R166, -INF , !P5 ;  /* 0xff800000a6b37808 */ /* 0x000fe40006800000 */
[----:B------:R-:W-:Y:S02]  /*9360*/  FSEL R166, R138, -INF , !P0 ;  /* 0xff8000008aa67808 */ /* 0x000fe40004000000 */
[----:B------:R-:W-:Y:S01]  /*9370*/  HMMA.16816.F32 R40, R36, R58, R40 ;  /* 0x0000003a2428723c */ /* 0x000fe20000001828 */
[----:B------:R-:W3:Y:S01]  /*9380*/  MUFU.TANH R137, R49 ;  /* 0x0000003100897308 */ /* 0x000ee20000002400 */
[----:B------:R-:W-:Y:S01]  /*9390*/  LDSM.16.M88.4 R56, [R204+0xc00] ;  /* 0x000c0000cc38783b */ /* 0x000fe20000000200 */
[----:B------:R-:W-:-:S02]  /*93a0*/  ISETP.GE.AND P0, PT, R127, R4, PT ;  /* 0x000000047f00720c */ /* 0x000fc40003f06270 */
[----:B------:R-:W-:-:S03]  /*93b0*/  ISETP.GE.AND P5, PT, R132, R2, PT ;  /* 0x000000028400720c */ /* 0x000fc60003fa6270 */
[----:B-1----:R-:W-:Y:S01]  /*93c0*/  HMMA.16816.F32 R24, R12, R28, RZ ;  /* 0x0000001c0c18723c */ /* 0x002fe200000018ff */
[----:B------:R-:W-:Y:S01]  /*93d0*/  MUFU.TANH R141, R50 ;  /* 0x00000032008d7308 */ /* 0x000fe20000002400 */
[----:B--2---:R-:W-:-:S06]  /*93e0*/  FFMA.FTZ R148, R111, UR4, R148 ;  /* 0x000000046f947c23 */ /* 0x004fcc0008010094 */
[----:B------:R-:W-:Y:S01]  /*93f0*/  FMUL.FTZ R44, R44, c[0x0][0x2ec] ;  /* 0x0000bb002c2c7a20 */ /* 0x000fe20000410000 */
[----:B------:R1:W-:Y:S01]  /*9400*/  MUFU.TANH R139, R51 ;  /* 0x00000033008b7308 */ /* 0x0003e20000002400 */
[----:B------:R-:W-:Y:S02]  /*9410*/  FMUL.FTZ R45, R45, c[0x0][0x2ec] ;  /* 0x0000bb002d2d7a20 */ /* 0x000fe40000410000 */
[----:B------:R-:W-:Y:S02]  /*9420*/  FMUL.FTZ R46, R46, c[0x0][0x2ec] ;  /* 0x0000bb002e2e7a20 */ /* 0x000fe40000410000 */
[----:B------:R-:W-:Y:S02]  /*9430*/  FMUL.FTZ R47, R47, c[0x0][0x2ec] ;  /* 0x0000bb002f2f7a20 */ /* 0x000fe40000410000 */
[----:B------:R-:W-:Y:S01]  /*9440*/  FMUL.FTZ R40, R40, c[0x0][0x2ec] ;  /* 0x0000bb0028287a20 */ /* 0x000fe20000410000 */
[----:B------:R-:W2:Y:S01]  /*9450*/  MUFU.TANH R158, R44 ;  /* 0x0000002c009e7308 */ /* 0x000ea20000002400 */
[----:B------:R-:W-:-:S02]  /*9460*/  FMUL.FTZ R41, R41, c[0x0][0x2ec] ;  /* 0x0000bb0029297a20 */ /* 0x000fc40000410000 */
[----:B------:R-:W-:Y:S02]  /*9470*/  FMUL.FTZ R42, R42, c[0x0][0x2ec] ;  /* 0x0000bb002a2a7a20 */ /* 0x000fe40000410000 */
[----:B------:R-:W-:Y:S02]  /*9480*/  FMUL.FTZ R43, R43, c[0x0][0x2ec] ;  /* 0x0000bb002b2b7a20 */ /* 0x000fe40000410000 */
[----:B------:R-:W-:Y:S01]  /*9490*/  HMMA.16816.F32 R24, R16, R52, R24 ;  /* 0x000000341018723c */ /* 0x000fe20000001818 */
[----:B-1----:R-:W1:Y:S01]  /*94a0*/  LDSM.16.M88.4 R48, [R206+0x2c00] ;  /* 0x002c0000ce30783b */ /* 0x002e620000000200 */
[----:B------:R-:W-:Y:S01]  /*94b0*/  MUFU.TANH R181, R40 ;  /* 0x0000002800b57308 */ /* 0x000fe20000002400 */
[----:B---3--:R-:W-:Y:S02]  /*94c0*/  FFMA.FTZ R137, R112, UR4, R137 ;  /* 0x0000000470897c23 */ /* 0x008fe40008010089 */
[----:B--2---:R-:W-:-:S05]  /*94d0*/  FFMA.FTZ R158, R131, UR4, R158 ;  /* 0x00000004839e7c23 */ /* 0x004fca000801009e */
[----:B------:R-:W-:Y:S01]  /*94e0*/  MUFU.TANH R156, R41 ;  /* 0x00000029009c7308 */ /* 0x000fe20000002400 */
[----:B------:R-:W-:Y:S02]  /*94f0*/  FSEL R187, R158, -INF , !P2 ;  /* 0xff8000009ebb7808 */ /* 0x000fe40005000000 */
[----:B------:R-:W-:-:S05]  /*9500*/  ISETP.GE.AND P2, PT, R127, R3, PT ;  /* 0x000000037f00720c */ /* 0x000fca0003f46270 */
[----:B------:R-:W2:Y:S06]  /*9510*/  MUFU.TANH R174, R42 ;  /* 0x0000002a00ae7308 */ /* 0x000eac0000002400 */
[----:B------:R-:W-:Y:S02]  /*9520*/  FMUL.FTZ R24, R24, c[0x0][0x2ec] ;  /* 0x0000bb0018187a20 */ /* 0x000fe40000410000 */
[----:B------:R3:W4:Y:S01]  /*9530*/  MUFU.TANH R161, R43 ;  /* 0x0000002b00a17308 */ /* 0x0007220000002400 */
[----:B------:R-:W-:Y:S02]  /*9540*/  FMUL.FTZ R25, R25, c[0x0][0x2ec] ;  /* 0x0000bb0019197a20 */ /* 0x000fe40000410000 */
[----:B------:R-:W-:-:S02]  /*9550*/  FMUL.FTZ R26, R26, c[0x0][0x2ec] ;  /* 0x0000bb001a1a7a20 */ /* 0x000fc40000410000 */
[----:B------:R-:W-:-:S03]  /*9560*/  FMUL.FTZ R27, R27, c[0x0][0x2ec] ;  /* 0x0000bb001b1b7a20 */ /* 0x000fc60000410000 */
[----:B------:R-:W5:Y:S01]  /*9570*/  MUFU.TANH R154, R45 ;  /* 0x0000002d009a7308 */ /* 0x000f620000002400 */
[C---:B--2---:R-:W-:Y:S02]  /*9580*/  FFMA.FTZ R174, R111.reuse, UR4, R174 ;  /* 0x000000046fae7c23 */ /* 0x044fe400080100ae */
[----:B------:R-:W-:Y:S01]  /*9590*/  FFMA.FTZ R111, R111, UR4, R141 ;  /* 0x000000046f6f7c23 */ /* 0x000fe2000801008d */
[----:B---3--:R-:W-:Y:S04]  /*95a0*/  HMMA.16816.F32 R40, R12, R30, RZ ;  /* 0x0000001e0c28723c */ /* 0x008fe800000018ff */
[----:B------:R-:W2:Y:S01]  /*95b0*/  MUFU.TANH R162, R46 ;  /* 0x0000002e00a27308 */ /* 0x000ea20000002400 */
[C---:B----4-:R-:W-:Y:S02]  /*95c0*/  FFMA.FTZ R161, R112.reuse, UR4, R161 ;  /* 0x0000000470a17c23 */ /* 0x050fe400080100a1 */
[----:B------:R-:W-:-:S02]  /*95d0*/  FFMA.FTZ R112, R112, UR4, R139 ;  /* 0x0000000470707c23 */ /* 0x000fc4000801008b */
[----:B-----5:R-:W-:-:S03]  /*95e0*/  FFMA.FTZ R126, R126, UR4, R154 ;  /* 0x000000047e7e7c23 */ /* 0x020fc6000801009a */
[----:B------:R-:W3:Y:S08]  /*95f0*/  MUFU.TANH R146, R47 ;  /* 0x0000002f00927308 */ /* 0x000ef00000002400 */
[----:B------:R-:W4:Y:S01]  /*9600*/  MUFU.TANH R188, R24 ;  /* 0x0000001800bc7308 */ /* 0x000f220000002400 */
[C---:B--2---:R-:W-:Y:S02]  /*9610*/  FFMA.FTZ R162, R107.reuse, UR4, R162 ;  /* 0x000000046ba27c23 */ /* 0x044fe400080100a2 */
[----:B------:R-:W-:Y:S01]  /*9620*/  FFMA.FTZ R107, R107, UR4, R172 ;  /* 0x000000046b6b7c23 */ /* 0x000fe200080100ac */
[----:B------:R-:W-:Y:S04]  /*9630*/  HMMA.16816.F32 R40, R16, R54, R40 ;  /* 0x000000361028723c */ /* 0x000fe80000001828 */
[----:B------:R-:W-:Y:S01]  /*9640*/  MUFU.TANH R152, R25 ;  /* 0x0000001900987308 */ /* 0x000fe20000002400 */
[----:B---3--:R-:W-:Y:S01]  /*9650*/  FFMA.FTZ R146, R109, UR4, R146 ;  /* 0x000000046d927c23 */ /* 0x008fe20008010092 */
[----:B------:R-:W-:Y:S01]  /*9660*/  FSEL R107, R107, -INF , !P5 ;  /* 0xff8000006b6b7808 */ /* 0x000fe20006800000 */
[----:B------:R-:W-:Y:S01]  /*9670*/  FFMA.FTZ R109, R109, UR4, R150 ;  /* 0x000000046d6d7c23 */ /* 0x000fe20008010096 */
[----:B------:R-:W-:-:S02]  /*9680*/  ISETP.GE.AND P5, PT, R125, R4, PT ;  /* 0x000000047d00720c */ /* 0x000fc40003fa6270 */
[----:B------:R-:W-:Y:S01]  /*9690*/  FSEL R180, R146, -INF , !P0 ;  /* 0xff80000092b47808 */ /* 0x000fe20004000000 */
[----:B------:R-:W-:Y:S01]  /*96a0*/  HMMA.16816.F32 R44, R32, R28, RZ ;  /* 0x0000001c202c723c */ /* 0x000fe200000018ff */
[----:B------:R-:W-:Y:S01]  /*96b0*/  MUFU.TANH R197, R26 ;  /* 0x0000001a00c57308 */ /* 0x000fe20000002400 */
[----:B----4-:R-:W-:Y:S01]  /*96c0*/  FFMA.FTZ R188, R118, UR4, R188 ;  /* 0x0000000476bc7c23 */ /* 0x010fe200080100bc */
[----:B------:R-:W-:-:S04]  /*96d0*/  ISETP.GE.AND P0, PT, R125, R2, PT ;  /* 0x000000027d00720c */ /* 0x000fc80003f06270 */
[----:B------:R-:W-:Y:S01]  /*96e0*/  FSEL R111, R111, -INF , !P0 ;  /* 0xff8000006f6f7808 */ /* 0x000fe20004000000 */
[----:B------:R-:W-:Y:S01]  /*96f0*/  HMMA.16816.F32 R28, R32, R30, RZ ;  /* 0x0000001e201c723c */ /* 0x000fe200000018ff */
[----:B------:R1:W-:Y:S01]  /*9700*/  MUFU.TANH R164, R27 ;  /* 0x0000001b00a47308 */ /* 0x0003e20000002400 */
[----:B------:R-:W-:-:S03]  /*9710*/  ISETP.GE.AND P0, PT, R121, R4, PT ;  /* 0x000000047900720c */ /* 0x000fc60003f06270 */
[----:B------:R-:W-:Y:S02]  /*9720*/  FMUL.FTZ R40, R40, c[0x0][0x2ec] ;  /* 0x0000bb0028287a20 */ /* 0x000fe40000410000 */
[----:B------:R-:W-:Y:S02]  /*9730*/  FMUL.FTZ R41, R41, c[0x0][0x2ec] ;  /* 0x0000bb0029297a20 */ /* 0x000fe40000410000 */
[----:B------:R-:W-:Y:S01]  /*9740*/  FMUL.FTZ R42, R42, c[0x0][0x2ec] ;  /* 0x0000bb002a2a7a20 */ /* 0x000fe20000410000 */
[----:B------:R-:W-:Y:S01]  /*9750*/  MUFU.TANH R159, R40 ;  /* 0x00000028009f7308 */ /* 0x000fe20000002400 */
[----:B------:R-:W-:-:S05]  /*9760*/  FMUL.FTZ R43, R43, c[0x0][0x2ec] ;  /* 0x0000bb002b2b7a20 */ /* 0x000fca0000410000 */
[C---:B------:R-:W-:Y:S02]  /*9770*/  HMMA.16816.F32 R44, R36.reuse, R52, R44 ;  /* 0x00000034242c723c */ /* 0x040fe4000000182c */
[----:B------:R-:W-:Y:S06]  /*9780*/  MUFU.TANH R144, R41 ;  /* 0x0000002900907308 */ /* 0x000fec0000002400 */
[----:B------:R-:W-:Y:S02]  /*9790*/  HMMA.16816.F32 R28, R36, R54, R28 ;  /* 0x00000036241c723c */ /* 0x000fe4000000181c */
[----:B------:R-:W2:Y:S06]  /*97a0*/  MUFU.TANH R155, R42 ;  /* 0x0000002a009b7308 */ /* 0x000eac0000002400 */
[-C--:B-1----:R-:W-:Y:S02]  /*97b0*/  HMMA.16816.F32 R24, R32, R48.reuse, RZ ;  /* 0x000000302018723c */ /* 0x082fe400000018ff */
[----:B------:R1:W3:Y:S06]  /*97c0*/  MUFU.TANH R151, R43 ;  /* 0x0000002b00977308 */ /* 0x0002ec0000002400 */
[----:B------:R-:W-:Y:S01]  /*97d0*/  HMMA.16816.F32 R52, R12, R48, RZ ;  /* 0x000000300c34723c */ /* 0x000fe200000018ff */
[----:B------:R-:W-:-:S02]  /*97e0*/  FMUL.FTZ R44, R44, c[0x0][0x2ec] ;  /* 0x0000bb002c2c7a20 */ /* 0x000fc40000410000 */
[----:B------:R-:W-:Y:S02]  /*97f0*/  FMUL.FTZ R45, R45, c[0x0][0x2ec] ;  /* 0x0000bb002d2d7a20 */ /* 0x000fe40000410000 */
[----:B------:R-:W-:Y:S01]  /*9800*/  FMUL.FTZ R46, R46, c[0x0][0x2ec] ;  /* 0x0000bb002e2e7a20 */ /* 0x000fe20000410000 */
[----:B------:R-:W-:Y:S01]  /*9810*/  MUFU.TANH R160, R44 ;  /* 0x0000002c00a07308 */ /* 0x000fe20000002400 */
[----:B------:R-:W-:Y:S02]  /*9820*/  FMUL.FTZ R47, R47, c[0x0][0x2ec] ;  /* 0x0000bb002f2f7a20 */ /* 0x000fe40000410000 */
[----:B------:R-:W-:Y:S02]  /*9830*/  FMUL.FTZ R28, R28, c[0x0][0x2ec] ;  /* 0x0000bb001c1c7a20 */ /* 0x000fe40000410000 */
[----:B------:R-:W-:Y:S02]  /*9840*/  FMUL.FTZ R29, R29, c[0x0][0x2ec] ;  /* 0x0000bb001d1d7a20 */ /* 0x000fe40000410000 */
[----:B------:R-:W-:Y:S01]  /*9850*/  FMUL.FTZ R30, R30, c[0x0][0x2ec] ;  /* 0x0000bb001e1e7a20 */ /* 0x000fe20000410000 */
[----:B-1----:R-:W-:Y:S01]  /*9860*/  HMMA.16816.F32 R40, R12, R50, RZ ;  /* 0x000000320c28723c */ /* 0x002fe200000018ff */
[----:B------:R-:W-:Y:S01]  /*9870*/  FMUL.FTZ R31, R31, c[0x0][0x2ec] ;  /* 0x0000bb001f1f7a20 */ /* 0x000fe20000410000 */
[----:B------:R-:W1:Y:S01]  /*9880*/  MUFU.TANH R199, R28 ;  /* 0x0000001c00c77308 */ /* 0x000e620000002400 */
[----:B--2---:R-:W-:-:S02]  /*9890*/  FFMA.FTZ R128, R113, UR4, R155 ;  /* 0x0000000471807c23 */ /* 0x004fc4000801009b */
[----:B---3--:R-:W-:-:S03]  /*98a0*/  FFMA.FTZ R132, R110, UR4, R151 ;  /* 0x000000046e847c23 */ /* 0x008fc60008010097 */
[-C--:B------:R-:W-:Y:S02]  /*98b0*/  HMMA.16816.F32 R24, R36, R56.reuse, R24 ;  /* 0x000000382418723c */ /* 0x080fe40000001818 */
[----:B------:R-:W-:Y:S06]  /*98c0*/  MUFU.TANH R163, R29 ;  /* 0x0000001d00a37308 */ /* 0x000fec0000002400 */
[----:B------:R-:W-:Y:S02]  /*98d0*/  HMMA.16816.F32 R52, R16, R56, R52 ;  /* 0x000000381034723c */ /* 0x000fe40000001834 */
[----:B------:R-:W-:Y:S01]  /*98e0*/  MUFU.TANH R201, R30 ;  /* 0x0000001e00c97308 */ /* 0x000fe20000002400 */
[----:B-1----:R-:W-:-:S05]  /*98f0*/  FFMA.FTZ R199, R113, UR4, R199 ;  /* 0x0000000471c77c23 */ /* 0x002fca00080100c7 */
[----:B------:R-:W-:Y:S02]  /*9900*/  HMMA.16816.F32 R40, R16, R58, R40 ;  /* 0x0000003a1028723c */ /* 0x000fe40000001828 */
[----:B------:R1:W-:Y:S06]  /*9910*/  MUFU.TANH R196, R31 ;  /* 0x0000001f00c47308 */ /* 0x0003ec0000002400 */
[----:B------:R-:W-:Y:S01]  /*9920*/  FMUL.FTZ R24, R24, c[0x0][0x2ec] ;  /* 0x0000bb0018187a20 */ /* 0x000fe20000410000 */
[----:B------:R-:W-:Y:S01]  /*9930*/  HMMA.16816.F32 R48, R32, R50, RZ ;  /* 0x000000322030723c */ /* 0x000fe200000018ff */
[----:B------:R-:W-:Y:S01]  /*9940*/  FMUL.FTZ R25, R25, c[0x0][0x2ec] ;  /* 0x0000bb0019197a20 */ /* 0x000fe20000410000 */
[----:B------:R-:W2:Y:S01]  /*9950*/  MUFU.TANH R153, R45 ;  /* 0x0000002d00997308 */ /* 0x000ea20000002400 */
[----:B------:R-:W-:-:S02]  /*9960*/  FMUL.FTZ R26, R26, c[0x0][0x2ec] ;  /* 0x0000bb001a1a7a20 */ /* 0x000fc40000410000 */
[----:B------:R-:W-:Y:S02]  /*9970*/  FMUL.FTZ R27, R27, c[0x0][0x2ec] ;  /* 0x0000bb001b1b7a20 */ /* 0x000fe40000410000 */
[----:B------:R-:W-:Y:S01]  /*9980*/  FMUL.FTZ R52, R52, c[0x0][0x2ec] ;  /* 0x0000bb0034347a20 */ /* 0x000fe20000410000 */
[----:B-1----:R-:W1:Y:S02]  /*9990*/  LDSM.16.M88.4 R28, [R206+0x3000] ;  /* 0x00300000ce1c783b */ /* 0x002e640000000200 */
[----:B------:R-:W-:Y:S01]  /*99a0*/  MUFU.TANH R190, R24 ;  /* 0x0000001800be7308 */ /* 0x000fe20000002400 */
[----:B------:R-:W-:Y:S02]  /*99b0*/  FMUL.FTZ R53, R53, c[0x0][0x2ec] ;  /* 0x0000bb0035357a20 */ /* 0x000fe40000410000 */
[----:B------:R-:W-:Y:S02]  /*99c0*/  FMUL.FTZ R54, R54, c[0x0][0x2ec] ;  /* 0x0000bb0036367a20 */ /* 0x000fe40000410000 */
[----:B------:R-:W-:-:S02]  /*99d0*/  FMUL.FTZ R40, R40, c[0x0][0x2ec] ;  /* 0x0000bb0028287a20 */ /* 0x000fc40000410000 */
[----:B------:R-:W-:Y:S01]  /*99e0*/  FMUL.FTZ R41, R41, c[0x0][0x2ec] ;  /* 0x0000bb0029297a20 */ /* 0x000fe20000410000 */
[----:B------:R-:W3:Y:S01]  /*99f0*/  MUFU.TANH R189, R25 ;  /* 0x0000001900bd7308 */ /* 0x000ee20000002400 */
[----:B------:R-:W-:Y:S02]  /*9a00*/  FMUL.FTZ R42, R42, c[0x0][0x2ec] ;  /* 0x0000bb002a2a7a20 */ /* 0x000fe40000410000 */
[----:B------:R-:W-:Y:S02]  /*9a10*/  FMUL.FTZ R43, R43, c[0x0][0x2ec] ;  /* 0x0000bb002b2b7a20 */ /* 0x000fe40000410000 */
[----:B------:R-:W-:Y:S01]  /*9a20*/  FMUL.FTZ R55, R55, c[0x0][0x2ec] ;  /* 0x0000bb0037377a20 */ /* 0x000fe20000410000 */
[----:B------:R-:W-:Y:S01]  /*9a30*/  HMMA.16816.F32 R48, R36, R58, R48 ;  /* 0x0000003a2430723c */ /* 0x000fe20000001830 */
[----:B--2---:R-:W-:Y:S01]  /*9a40*/  FFMA.FTZ R153, R117, UR4, R153 ;  /* 0x0000000475997c23 */ /* 0x004fe20008010099 */
[----:B------:R-:W-:Y:S01]  /*9a50*/  MUFU.TANH R194, R26 ;  /* 0x0000001a00c27308 */ /* 0x000fe20000002400 */
[----:B------:R-:W-:-:S07]  /*9a60*/  FFMA.FTZ R196, R110, UR4, R196 ;  /* 0x000000046ec47c23 */ /* 0x000fce00080100c4 */
[----:B------:R2:W-:Y:S01]  /*9a70*/  MUFU.TANH R167, R27 ;  /* 0x0000001b00a77308 */ /* 0x0005e20000002400 */
[----:B---3--:R-:W-:-:S07]  /*9a80*/  FFMA.FTZ R189, R102, UR4, R189 ;  /* 0x0000000466bd7c23 */ /* 0x008fce00080100bd */
[----:B------:R-:W3:Y:S06]  /*9a90*/  MUFU.TANH R165, R46 ;  /* 0x0000002e00a57308 */ /* 0x000eec0000002400 */
[----:B------:R-:W-:Y:S01]  /*9aa0*/  FMUL.FTZ R49, R49, c[0x0][0x2ec] ;  /* 0x0000bb0031317a20 */ /* 0x000fe20000410000 */
[----:B--2---:R-:W2:Y:S01]  /*9ab0*/  LDSM.16.M88.4 R24, [R204+0x1000] ;  /* 0x00100000cc18783b */ /* 0x004ea20000000200 */
[----:B------:R1:W-:Y:S01]  /*9ac0*/  MUFU.TANH R149, R47 ;  /* 0x0000002f00957308 */ /* 0x0003e20000002400 */
[----:B------:R-:W-:Y:S02]  /*9ad0*/  FMUL.FTZ R51, R51, c[0x0][0x2ec] ;  /* 0x0000bb0033337a20 */ /* 0x000fe40000410000 */
[----:B------:R-:W-:-:S02]  /*9ae0*/  FMUL.FTZ R48, R48, c[0x0][0x2ec] ;  /* 0x0000bb0030307a20 */ /* 0x000fc40000410000 */
[----:B------:R-:W-:Y:S02]  /*9af0*/  FMUL.FTZ R50, R50, c[0x0][0x2ec] ;  /* 0x0000bb0032327a20 */ /* 0x000fe40000410000 */
[----:B---3--:R-:W-:Y:S01]  /*9b00*/  FFMA.FTZ R165, R118, UR4, R165 ;  /* 0x0000000476a57c23 */ /* 0x008fe200080100a5 */
[----:B------:R-:W-:Y:S01]  /*9b10*/  MUFU.TANH R200, R40 ;  /* 0x0000002800c87308 */ /* 0x000fe20000002400 */
[----:B-1----:R-:W-:Y:S07]  /*9b20*/  HMMA.16816.F32 R44, R32, R28, RZ ;  /* 0x0000001c202c723c */ /* 0x002fee00000018ff */
[----:B------:R-:W-:Y:S08]  /*9b30*/  MUFU.TANH R193, R41 ;  /* 0x0000002900c17308 */ /* 0x000ff00000002400 */
[----:B------:R-:W-:Y:S08]  /*9b40*/  MUFU.TANH R213, R42 ;  /* 0x0000002a00d57308 */ /* 0x000ff00000002400 */
[----:B------:R1:W-:Y:S01]  /*9b50*/  MUFU.TANH R191, R43 ;  /* 0x0000002b00bf7308 */ /* 0x0003e20000002400 */
[----:B--2---:R-:W-:Y:S07]  /*9b60*/  HMMA.16816.F32 R44, R36, R24, R44 ;  /* 0x00000018242c723c */ /* 0x004fee000000182c */
[----:B------:R-:W-:Y:S01]  /*9b70*/  MUFU.TANH R203, R52 ;  /* 0x0000003400cb7308 */ /* 0x000fe20000002400 */
[----:B-1----:R-:W-:Y:S07]  /*9b80*/  HMMA.16816.F32 R40, R12, R30, RZ ;  /* 0x0000001e0c28723c */ /* 0x002fee00000018ff */
[----:B------:R-:W-:Y:S08]  /*9b90*/  MUFU.TANH R195, R53 ;  /* 0x0000003500c37308 */ /* 0x000ff00000002400 */
[----:B------:R-:W1:Y:S01]  /*9ba0*/  MUFU.TANH R214, R54 ;  /* 0x0000003600d67308 */ /* 0x000e620000002400 */
[----:B------:R-:W-:-:S07]  /*9bb0*/  FMUL.FTZ R44, R44, c[0x0][0x2ec] ;  /* 0x0000bb002c2c7a20 */ /* 0x000fce0000410000 */
[----:B------:R2:W-:Y:S01]  /*9bc0*/  MUFU.TANH R192, R55 ;  /* 0x0000003700c07308 */ /* 0x0005e20000002400 */
[----:B------:R-:W-:Y:S02]  /*9bd0*/  FMUL.FTZ R45, R45, c[0x0][0x2ec] ;  /* 0x0000bb002d2d7a20 */ /* 0x000fe40000410000 */
[----:B------:R-:W-:Y:S02]  /*9be0*/  FMUL.FTZ R46, R46, c[0x0][0x2ec] ;  /* 0x0000bb002e2e7a20 */ /* 0x000fe40000410000 */
[----:B------:R-:W-:Y:S01]  /*9bf0*/  FMUL.FTZ R47, R47, c[0x0][0x2ec] ;  /* 0x0000bb002f2f7a20 */ /* 0x000fe20000410000 */
[----:B------:R-:W-:Y:S02]  /*9c00*/  HMMA.16816.F32 R40, R16, R26, R40 ;  /* 0x0000001a1028723c */ /* 0x000fe40000001828 */
[----:B------:R-:W-:Y:S01]  /*9c10*/  MUFU.TANH R215, R44 ;  /* 0x0000002c00d77308 */ /* 0x000fe20000002400 */
[----:B-1----:R-:W-:Y:S02]  /*9c20*/  FFMA.FTZ R146, R106, UR4, R214 ;  /* 0x000000046a927c23 */ /* 0x002fe400080100d6 */
[----:B------:R-:W-:-:S03]  /*9c30*/  FFMA.FTZ R139, R102, UR4, R195 ;  /* 0x00000004668b7c23 */ /* 0x000fc600080100c3 */
[----:B--2---:R-:W-:Y:S02]  /*9c40*/  HMMA.16816.F32 R52, R12, R28, RZ ;  /* 0x0000001c0c34723c */ /* 0x004fe400000018ff */
[----:B------:R-:W-:Y:S08]  /*9c50*/  MUFU.TANH R198, R45 ;  /* 0x0000002d00c67308 */ /* 0x000ff00000002400 */
[----:B------:R-:W-:Y:S06]  /*9c60*/  MUFU.TANH R216, R46 ;  /* 0x0000002e00d87308 */ /* 0x000fec0000002400 */
[----:B------:R-:W-:-:S02]  /*9c70*/  FMUL.FTZ R40, R40, c[0x0][0x2ec] ;  /* 0x0000bb0028287a20 */ /* 0x000fc40000410000 */
[----:B------:R1:W-:Y:S01]  /*9c80*/  MUFU.TANH R202, R47 ;  /* 0x0000002f00ca7308 */ /* 0x0003e20000002400 */
[----:B------:R-:W-:Y:S02]  /*9c90*/  FMUL.FTZ R41, R41, c[0x0][0x2ec] ;  /* 0x0000bb0029297a20 */ /* 0x000fe40000410000 */
[----:B------:R-:W-:Y:S02]  /*9ca0*/  FMUL.FTZ R42, R42, c[0x0][0x2ec] ;  /* 0x0000bb002a2a7a20 */ /* 0x000fe40000410000 */
[----:B------:R-:W-:Y:S01]  /*9cb0*/  FMUL.FTZ R43, R43, c[0x0][0x2ec] ;  /* 0x0000bb002b2b7a20 */ /* 0x000fe20000410000 */
[----:B------:R-:W-:Y:S02]  /*9cc0*/  HMMA.16816.F32 R52, R16, R24, R52 ;  /* 0x000000181034723c */ /* 0x000fe40000001834 */
[----:B------:R-:W2:Y:S06]  /*9cd0*/  MUFU.TANH R24, R40 ;  /* 0x0000002800187308 */ /* 0x000eac0000002400 */
[----:B-1----:R-:W-:Y:S02]  /*9ce0*/  HMMA.16816.F32 R44, R32, R30, RZ ;  /* 0x0000001e202c723c */ /* 0x002fe400000018ff */
[----:B------:R-:W-:Y:S01]  /*9cf0*/  MUFU.TANH R134, R41 ;  /* 0x0000002900867308 */ /* 0x000fe20000002400 */
[----:B--2---:R-:W-:-:S07]  /*9d00*/  IMAD.MOV.U32 R157, RZ, RZ, R24 ;  /* 0x000000ffff9d7224 */ /* 0x004fce00078e0018 */
[----:B------:R-:W1:Y:S01]  /*9d10*/  MUFU.TANH R135, R42 ;  /* 0x0000002a00877308 */ /* 0x000e620000002400 */
[----:B------:R-:W-:Y:S05]  /*9d20*/  HMMA.16816.F32 R28, R32, R64, RZ ;  /* 0x00000040201c723c */ /* 0x000fea00000018ff */
[----:B------:R-:W-:Y:S02]  /*9d30*/  FMUL.FTZ R52, R52, c[0x0][0x2ec] ;  /* 0x0000bb0034347a20 */ /* 0x000fe40000410000 */
[----:B------:R2:W3:Y:S01]  /*9d40*/  MUFU.TANH R131, R43 ;  /* 0x0000002b00837308 */ /* 0x0004e20000002400 */
[----:B------:R-:W-:Y:S02]  /*9d50*/  FMUL.FTZ R53, R53, c[0x0][0x2ec] ;  /* 0x0000bb0035357a20 */ /* 0x000fe40000410000 */
[----:B------:R-:W-:-:S02]  /*9d60*/  FMUL.FTZ R54, R54, c[0x0][0x2ec] ;  /* 0x0000bb0036367a20 */ /* 0x000fc40000410000 */
[----:B------:R-:W-:Y:S01]  /*9d70*/  FMUL.FTZ R55, R55, c[0x0][0x2ec] ;  /* 0x0000bb0037377a20 */ /* 0x000fe20000410000 */
[----:B------:R-:W-:Y:S01]  /*9d80*/  HMMA.16816.F32 R44, R36, R26, R44 ;  /* 0x0000001a242c723c */ /* 0x000fe2000000182c */
[----:B------:R-:W4:Y:S01]  /*9d90*/  LDSM.16.M88.4 R24, [R206+0x3800] ;  /* 0x00380000ce18783b */ /* 0x000f220000000200 */
[----:B------:R-:W-:Y:S01]  /*9da0*/  MUFU.TANH R57, R49 ;  /* 0x0000003100397308 */ /* 0x000fe20000002400 */
[----:B-1----:R-:W-:Y:S02]  /*9db0*/  FFMA.FTZ R135, R92, UR4, R135 ;  /* 0x000000045c877c23 */ /* 0x002fe40008010087 */
[----:B------:R-:W-:-:S03]  /*9dc0*/  FFMA.FTZ R134, R90, UR4, R134 ;  /* 0x000000045a867c23 */ /* 0x000fc60008010086 */
[----:B--2---:R-:W-:Y:S02]  /*9dd0*/  HMMA.16816.F32 R40, R12, R64, RZ ;  /* 0x000000400c28723c */ /* 0x004fe400000018ff */
[----:B------:R-:W1:Y:S01]  /*9de0*/  MUFU.TANH R56, R52 ;  /* 0x0000003400387308 */ /* 0x000e620000002400 */
[----:B---3--:R-:W-:-:S04]  /*9df0*/  FFMA.FTZ R131, R90, UR4, R131 ;  /* 0x000000045a837c23 */ /* 0x008fc80008010083 */
[----:B------:R-:W-:Y:S01]  /*9e00*/  FFMA.FTZ R65, R124, UR4, R181 ;  /* 0x000000047c417c23 */ /* 0x000fe200080100b5 */
[----:B------:R-:W-:Y:S02]  /*9e10*/  HMMA.16816.F32 R28, R36, R60, R28 ;  /* 0x0000003c241c723c */ /* 0x000fe4000000181c */
[----:B------:R-:W2:Y:S01]  /*9e20*/  MUFU.TANH R178, R51 ;  /* 0x0000003300b27308 */ /* 0x000ea20000002400 */
[----:B------:R-:W-:Y:S02]  /*9e30*/  FSEL R181, R174, -INF , !P5 ;  /* 0xff800000aeb57808 */ /* 0x000fe40006800000 */
[----:B------:R-:W-:-:S03]  /*9e40*/  ISETP.GE.AND P5, PT, R123, R2, PT ;  /* 0x000000027b00720c */ /* 0x000fc60003fa6270 */
[----:B------:R-:W-:Y:S01]  /*9e50*/  FMUL.FTZ R44, R44, c[0x0][0x2ec] ;  /* 0x0000bb002c2c7a20 */ /* 0x000fe20000410000 */
[----:B------:R-:W-:Y:S01]  /*9e60*/  FSEL R112, R112, -INF , !P5 ;  /* 0xff80000070707808 */ /* 0x000fe20006800000 */
[----:B------:R-:W3:Y:S01]  /*9e70*/  MUFU.TANH R173, R53 ;  /* 0x0000003500ad7308 */ /* 0x000ee20000002400 */
[----:B-1----:R-:W-:Y:S01]  /*9e80*/  IMAD.MOV.U32 R150, RZ, RZ, R56 ;  /* 0x000000ffff967224 */ /* 0x002fe200078e0038 */
[----:B------:R-:W-:Y:S01]  /*9e90*/  ISETP.GE.AND P5, PT, R119, R4, PT ;  /* 0x000000047700720c */ /* 0x000fe20003fa6270 */
[----:B------:R-:W-:Y:S02]  /*9ea0*/  FMUL.FTZ R45, R45, c[0x0][0x2ec] ;  /* 0x0000bb002d2d7a20 */ /* 0x000fe40000410000 */
[----:B------:R-:W-:Y:S01]  /*9eb0*/  FMUL.FTZ R46, R46, c[0x0][0x2ec] ;  /* 0x0000bb002e2e7a20 */ /* 0x000fe20000410000 */
[----:B------:R-:W-:Y:S02]  /*9ec0*/  HMMA.16816.F32 R40, R16, R60, R40 ;  /* 0x0000003c1028723c */ /* 0x000fe40000001828 */
[----:B------:R-:W1:Y:S01]  /*9ed0*/  MUFU.TANH R175, R54 ;  /* 0x0000003600af7308 */ /* 0x000e620000002400 */
[----:B------:R-:W-:-:S02]  /*9ee0*/  FMUL.FTZ R47, R47, c[0x0][0x2ec] ;  /* 0x0000bb002f2f7a20 */ /* 0x000fc40000410000 */
[----:B--2---:R-:W-:Y:S01]  /*9ef0*/  IMAD.MOV.U32 R158, RZ, RZ, R178 ;  /* 0x000000ffff9e7224 */ /* 0x004fe200078e00b2 */
[----:B------:R-:W-:Y:S01]  /*9f00*/  FSEL R178, R162, -INF , !P6 ;  /* 0xff800000a2b27808 */ /* 0x000fe20007000000 */
[----:B------:R-:W-:Y:S01]  /*9f10*/  FFMA.FTZ R60, R122, UR4, R156 ;  /* 0x000000047a3c7c23 */ /* 0x000fe2000801009c */
[C---:B------:R-:W-:Y:S02]  /*9f20*/  ISETP.GE.AND P6, PT, R127.reuse, R2, PT ;  /* 0x000000027f00720c */ /* 0x040fe40003fc6270 */
[----:B------:R2:W5:Y:S01]  /*9f30*/  MUFU.TANH R147, R55 ;  /* 0x0000003700937308 */ /* 0x0005620000002400 */
[----:B------:R-:W-:Y:S02]  /*9f40*/  IMAD.MOV.U32 R156, RZ, RZ, R57 ;  /* 0x000000ffff9c7224 */ /* 0x000fe400078e0039 */
[----:B------:R-:W-:Y:S01]  /*9f50*/  LDSM.16.M88.4 R56, [R206+0x3c00] ;  /* 0x003c0000ce38783b */ /* 0x000fe20000000200 */
[----:B---3--:R-:W-:Y:S01]  /*9f60*/  IMAD.MOV.U32 R143, RZ, RZ, R173 ;  /* 0x000000ffff8f7224 */ /* 0x008fe200078e00ad */
[----:B------:R-:W-:Y:S01]  /*9f70*/  FSEL R173, R136, -INF , !P3 ;  /* 0xff80000088ad7808 */ /* 0x000fe20005800000 */
[----:B------:R-:W-:Y:S01]  /*9f80*/  FMUL.FTZ R28, R28, c[0x0][0x2ec] ;  /* 0x0000bb001c1c7a20 */ /* 0x000fe20000410000 */
[-C--:B------:R-:W-:Y:S01]  /*9f90*/  ISETP.GE.AND P3, PT, R127, R6.reuse, PT ;  /* 0x000000067f00720c */ /* 0x080fe20003f66270 */
[----:B------:R-:W-:Y:S01]  /*9fa0*/  MUFU.TANH R136, R44 ;  /* 0x0000002c00887308 */ /* 0x000fe20000002400 */
[----:B-1----:R-:W-:Y:S01]  /*9fb0*/  IMAD.MOV.U32 R162, RZ, RZ, R175 ;  /* 0x000000ffffa27224 */ /* 0x002fe200078e00af */
[----:B------:R-:W-:Y:S01]  /*9fc0*/  FSEL R175, R169, -INF , !P4 ;  /* 0xff800000a9af7808 */ /* 0x000fe20006000000 */
[----:B------:R-:W-:Y:S01]  /*9fd0*/  FMUL.FTZ R29, R29, c[0x0][0x2ec] ;  /* 0x0000bb001d1d7a20 */ /* 0x000fe20000410000 */
[----:B------:R-:W-:Y:S01]  /*9fe0*/  FSEL R169, R145, -INF , !P2 ;  /* 0xff80000091a97808 */ /* 0x000fe20005000000 */
[----:B------:R-:W-:Y:S01]  /*9ff0*/  FMUL.FTZ R30, R30, c[0x0][0x2ec] ;  /* 0x0000bb001e1e7a20 */ /* 0x000fe20000410000 */
[-C--:B------:R-:W-:Y:S01]  /*a000*/  ISETP.GE.AND P2, PT, R123, R6.reuse, PT ;  /* 0x000000067b00720c */ /* 0x080fe20003f46270 */
[----:B------:R-:W-:Y:S01]  /*a010*/  FMUL.FTZ R31, R31, c[0x0][0x2ec] ;  /* 0x0000bb001f1f7a20 */ /* 0x000fe20000410000 */
[----:B--2---:R-:W1:Y:S01]  /*a020*/  LDSM.16.M88.4 R52, [R204+0x1800] ;  /* 0x00180000cc34783b */ /* 0x004e620000000200 */
[----:B------:R-:W-:Y:S01]  /*a030*/  MUFU.TANH R127, R45 ;  /* 0x0000002d007f7308 */ /* 0x000fe20000002400 */
[C---:B------:R-:W-:Y:S01]  /*a040*/  ISETP.GE.AND P4, PT, R125.reuse, R6, PT ;  /* 0x000000067d00720c */ /* 0x040fe20003f86270 */
[----:B------:R-:W-:Y:S01]  /*a050*/  FMUL.FTZ R40, R40, c[0x0][0x2ec] ;  /* 0x0000bb0028287a20 */ /* 0x000fe20000410000 */
[----:B------:R-:W-:Y:S01]  /*a060*/  FSEL R64, R126, -INF , !P3 ;  /* 0xff8000007e407808 */ /* 0x000fe20005800000 */
[----:B------:R-:W-:Y:S01]  /*a070*/  FFMA.FTZ R126, R118, UR4, R197 ;  /* 0x00000004767e7c23 */ /* 0x000fe200080100c5 */
[-C--:B------:R-:W-:Y:S01]  /*a080*/  ISETP.GE.AND P3, PT, R125, R3.reuse, PT ;  /* 0x000000037d00720c */ /* 0x080fe20003f66270 */
[----:B------:R-:W-:Y:S01]  /*a090*/  FMUL.FTZ R41, R41, c[0x0][0x2ec] ;  /* 0x0000bb0029297a20 */ /* 0x000fe20000410000 */
[----:B------:R-:W-:Y:S01]  /*a0a0*/  FSEL R60, R60, -INF , !P2 ;  /* 0xff8000003c3c7808 */ /* 0x000fe20005000000 */
[----:B------:R-:W-:Y:S01]  /*a0b0*/  MUFU.TANH R142, R46 ;  /* 0x0000002e008e7308 */ /* 0x000fe20000002400 */
[----:B------:R-:W-:Y:S01]  /*a0c0*/  FSEL R109, R109, -INF , !P6 ;  /* 0xff8000006d6d7808 */ /* 0x000fe20007000000 */
[----:B------:R-:W-:Y:S01]  /*a0d0*/  FMUL.FTZ R42, R42, c[0x0][0x2ec] ;  /* 0x0000bb002a2a7a20 */ /* 0x000fe20000410000 */
[----:B------:R-:W-:Y:S01]  /*a0e0*/  FSEL R65, R65, -INF , !P4 ;  /* 0xff80000041417808 */ /* 0x000fe20006000000 */
[----:B------:R-:W-:Y:S01]  /*a0f0*/  FMUL.FTZ R43, R43, c[0x0][0x2ec] ;  /* 0x0000bb002b2b7a20 */ /* 0x000fe20000410000 */
[-C--:B------:R-:W-:Y:S01]  /*a100*/  ISETP.GE.AND P2, PT, R121, R3.reuse, PT ;  /* 0x000000037900720c */ /* 0x080fe20003f46270 */
[----:B------:R-:W-:Y:S01]  /*a110*/  FFMA.FTZ R61, R120, UR4, R160 ;  /* 0x00000004783d7c23 */ /* 0x000fe200080100a0 */
[C---:B------:R-:W-:Y:S01]  /*a120*/  ISETP.GE.AND P6, PT, R123.reuse, R4, PT ;  /* 0x000000047b00720c */ /* 0x040fe20003fc6270 */
[----:B------:R4:W-:Y:S01]  /*a130*/  MUFU.TANH R138, R47 ;  /* 0x0000002f008a7308 */ /* 0x0009e20000002400 */
[-C--:B------:R-:W-:Y:S01]  /*a140*/  ISETP.GE.AND P4, PT, R123, R3.reuse, PT ;  /* 0x000000037b00720c */ /* 0x080fe20003f86270 */
[----:B------:R-:W-:Y:S01]  /*a150*/  FFMA.FTZ R125, R115, UR4, R164 ;  /* 0x00000004737d7c23 */ /* 0x000fe200080100a4 */
[----:B------:R-:W-:Y:S01]  /*a160*/  FSEL R172, R148, -INF , !P3 ;  /* 0xff80000094ac7808 */ /* 0x000fe20005800000 */
[----:B------:R-:W-:Y:S01]  /*a170*/  FFMA.FTZ R120, R113, UR4, R159 ;  /* 0x0000000471787c23 */ /* 0x000fe2000801009f */
[----:B------:R-:W-:Y:S01]  /*a180*/  FSEL R117, R188, -INF , !P2 ;  /* 0xff800000bc757808 */ /* 0x000fe20005000000 */
[----:B------:R-:W-:Y:S01]  /*a190*/  FFMA.FTZ R188, R115, UR4, R149 ;  /* 0x0000000473bc7c23 */ /* 0x000fe20008010095 */
[----:B------:R-:W-:Y:S01]  /*a1a0*/  FSEL R174, R137, -INF , !P4 ;  /* 0xff80000089ae7808 */ /* 0x000fe20006000000 */
[----:B------:R-:W2:Y:S01]  /*a1b0*/  MUFU.TANH R184, R48 ;  /* 0x0000003000b87308 */ /* 0x000ea20000002400 */
[-C--:B------:R-:W-:Y:S01]  /*a1c0*/  ISETP.GE.AND P4, PT, R119, R6.reuse, PT ;  /* 0x000000067700720c */ /* 0x080fe20003f86270 */
[----:B------:R-:W-:Y:S01]  /*a1d0*/  FFMA.FTZ R123, R110, UR4, R144 ;  /* 0x000000046e7b7c23 */ /* 0x000fe20008010090 */
[-C--:B------:R-:W-:Y:S01]  /*a1e0*/  ISETP.GE.AND P3, PT, R121, R6.reuse, PT ;  /* 0x000000067900720c */ /* 0x080fe20003f66270 */
[----:B------:R-:W-:Y:S01]  /*a1f0*/  FFMA.FTZ R137, R106, UR4, R203 ;  /* 0x000000046a897c23 */ /* 0x000fe200080100cb */
[----:B------:R-:W-:Y:S01]  /*a200*/  FSEL R197, R153, -INF , !P4 ;  /* 0xff80000099c57808 */ /* 0x000fe20006000000 */
[----:B------:R-:W-:Y:S01]  /*a210*/  FFMA.FTZ R145, R102, UR4, R192 ;  /* 0x0000000466917c23 */ /* 0x000fe200080100c0 */
[----:B------:R-:W-:Y:S01]  /*a220*/  FSEL R188, R188, -INF , !P5 ;  /* 0xff800000bcbc7808 */ /* 0x000fe20006800000 */
[----:B----4-:R-:W-:Y:S01]  /*a230*/  HMMA.16816.F32 R44, R32, R24, RZ ;  /* 0x00000018202c723c */ /* 0x010fe200000018ff */
[----:B------:R3:W4:Y:S01]  /*a240*/  MUFU.TANH R185, R50 ;  /* 0x0000003200b97308 */ /* 0x0007220000002400 */
[----:B------:R-:W-:Y:S01]  /*a250*/  ISETP.GE.AND P2, PT, R116, R6, PT ;  /* 0x000000067400720c */ /* 0x000fe20003f46270 */
[----:B-----5:R-:W-:Y:S01]  /*a260*/  FFMA.FTZ R147, R94, UR4, R147 ;  /* 0x000000045e937c23 */ /* 0x020fe20008010093 */
[C---:B------:R-:W-:Y:S01]  /*a270*/  ISETP.GE.AND P4, PT, R116.reuse, R3, PT ;  /* 0x000000037400720c */ /* 0x040fe20003f86270 */
[----:B------:R-:W-:Y:S01]  /*a280*/  FFMA.FTZ R162, R97, UR4, R162 ;  /* 0x0000000461a27c23 */ /* 0x000fe200080100a2 */
[-C--:B------:R-:W-:Y:S01]  /*a290*/  ISETP.GE.AND P5, PT, R116, R2.reuse, PT ;  /* 0x000000027400720c */ /* 0x080fe20003fa6270 */
[----:B------:R-:W-:Y:S01]  /*a2a0*/  FFMA.FTZ R164, R92, UR4, R157 ;  /* 0x000000045ca47c23 */ /* 0x000fe2000801009d */
[----:B------:R-:W-:Y:S01]  /*a2b0*/  FSEL R61, R61, -INF , !P3 ;  /* 0xff8000003d3d7808 */ /* 0x000fe20005800000 */
[----:B--2---:R-:W-:Y:S01]  /*a2c0*/  IMAD.MOV.U32 R148, RZ, RZ, R184 ;  /* 0x000000ffff947224 */ /* 0x004fe200078e00b8 */
[----:B------:R-:W-:Y:S01]  /*a2d0*/  FSEL R184, R161, -INF , !P6 ;  /* 0xff800000a1b87808 */ /* 0x000fe20007000000 */
[----:B------:R-:W-:Y:S01]  /*a2e0*/  MUFU.TANH R124, R28 ;  /* 0x0000001c007c7308 */ /* 0x000fe20000002400 */
[----:B------:R-:W-:-:S02]  /*a2f0*/  ISETP.GE.AND P6, PT, R121, R2, PT ;  /* 0x000000027900720c */ /* 0x000fc40003fc6270 */
[----:B------:R-:W-:Y:S02]  /*a300*/  ISETP.GE.AND P3, PT, R119, R3, PT ;  /* 0x000000037700720c */ /* 0x000fe40003f66270 */
[----:B------:R-:W-:Y:S01]  /*a310*/  FSEL R126, R126, -INF , !P6 ;  /* 0xff8000007e7e7808 */ /* 0x000fe20007000000 */
[----:B---3--:R-:W2:Y:S01]  /*a320*/  LDSM.16.M88.4 R48, [R204+0x1c00] ;  /* 0x001c0000cc30783b */ /* 0x008ea20000000200 */
[----:B------:R-:W-:Y:S01]  /*a330*/  ISETP.GE.AND P6, PT, R116, R4, PT ;  /* 0x000000047400720c */ /* 0x000fe20003fc6270 */
[----:B------:R-:W-:Y:S01]  /*a340*/  MUFU.TANH R122, R29 ;  /* 0x0000001d007a7308 */ /* 0x000fe20000002400 */
[----:B----4-:R-:W-:Y:S01]  /*a350*/  IMAD.MOV.U32 R140, RZ, RZ, R185 ;  /* 0x000000ffff8c7224 */ /* 0x010fe200078e00b9 */
[----:B------:R-:W-:Y:S01]  /*a360*/  FSEL R185, R165, -INF , !P0 ;  /* 0xff800000a5b97808 */ /* 0x000fe20004000000 */
[----:B------:R-:W-:-:S04]  /*a370*/  DEPBAR.LE SB0, 0x0 ;  /* 0x000080000000791a */ /* 0x000fc80000000000 */
[----:B------:R-:W-:Y:S01]  /*a380*/  ISETP.GE.AND P0, PT, R119, R2, PT ;  /* 0x000000027700720c */ /* 0x000fe20003f06270 */
[----:B------:R-:W-:Y:S01]  /*a390*/  MUFU.TANH R141, R30 ;  /* 0x0000001e008d7308 */ /* 0x000fe20000002400 */
[----:B------:R-:W-:Y:S01]  /*a3a0*/  FFMA.FTZ R119, R115, UR4, R152 ;  /* 0x0000000473777c23 */ /* 0x000fe20008010098 */
[----:B------:R-:W-:Y:S01]  /*a3b0*/  FSEL R199, R199, -INF , !P2 ;  /* 0xff800000c7c77808 */ /* 0x000fe20005000000 */
[----:B------:R-:W-:Y:S01]  /*a3c0*/  FFMA.FTZ R115, R113, UR4, R201 ;  /* 0x0000000471737c23 */ /* 0x000fe200080100c9 */
[----:B------:R-:W-:Y:S02]  /*a3d0*/  FSEL R125, R125, -INF , !P0 ;  /* 0xff8000007d7d7808 */ /* 0x000fe40004000000 */
[----:B------:R-:W-:Y:S02]  /*a3e0*/  FSEL R119, R119, -INF , !P3 ;  /* 0xff80000077777808 */ /* 0x000fe40005800000 */
[----:B------:R1:W-:Y:S01]  /*a3f0*/  MUFU.TANH R121, R31 ;  /* 0x0000001f00797308 */ /* 0x0003e20000002400 */
[----:B------:R-:W-:-:S02]  /*a400*/  FSEL R115, R115, -INF , !P6 ;  /* 0xff80000073737808 */ /* 0x000fc40007000000 */
[C---:B------:R-:W-:Y:S02]  /*a410*/  ISETP.GE.AND P3, PT, R114.reuse, R6, PT ;  /* 0x000000067200720c */ /* 0x040fe40003f66270 */
[C---:B------:R-:W-:Y:S02]  /*a420*/  ISETP.GE.AND P0, PT, R114.reuse, R4, PT ;  /* 0x000000047200720c */ /* 0x040fe40003f06270 */
[C---:B------:R-:W-:Y:S01]  /*a430*/  ISETP.GE.AND P2, PT, R114.reuse, R3, PT ;  /* 0x000000037200720c */ /* 0x040fe20003f46270 */
[----:B------:R-:W3:Y:S01]  /*a440*/  MUFU.TANH R154, R40 ;  /* 0x00000028009a7308 */ /* 0x000ee20000002400 */
[----:B------:R-:W-:Y:S02]  /*a450*/  ISETP.GE.AND P6, PT, R114, R2, PT ;  /* 0x000000027200720c */ /* 0x000fe40003fc6270 */
[----:B------:R-:W-:Y:S02]  /*a460*/  FSEL R128, R128, -INF , !P5 ;  /* 0xff80000080807808 */ /* 0x000fe40006800000 */
[----:B------:R-:W-:-:S02]  /*a470*/  ISETP.GE.AND P5, PT, R108, R4, PT ;  /* 0x000000046c00720c */ /* 0x000fc40003fa6270 */
[----:B------:R-:W-:Y:S01]  /*a480*/  FSEL R196, R196, -INF , !P0 ;  /* 0xff800000c4c47808 */ /* 0x000fe20004000000 */
[----:B-1----:R-:W-:Y:S01]  /*a490*/  HMMA.16816.F32 R28, R36, R52, R44 ;  /* 0x00000034241c723c */ /* 0x002fe2000000182c */
[----:B------:R-:W-:Y:S01]  /*a4a0*/  MUFU.TANH R118, R41 ;  /* 0x0000002900767308 */ /* 0x000fe20000002400 */
[----:B------:R-:W-:Y:S02]  /*a4b0*/  FSEL R123, R123, -INF , !P2 ;  /* 0xff8000007b7b7808 */ /* 0x000fe40005000000 */
[----:B------:R-:W-:Y:S02]  /*a4c0*/  FSEL R132, R132, -INF , !P6 ;  /* 0xff80000084847808 */ /* 0x000fe40007000000 */
[----:B------:R-:W-:Y:S02]  /*a4d0*/  ISETP.GE.AND P0, PT, R108, R2, PT ;  /* 0x000000026c00720c */ /* 0x000fe40003f06270 */
[----:B------:R-:W-:Y:S01]  /*a4e0*/  HMMA.16816.F32 R44, R12, R24, RZ ;  /* 0x000000180c2c723c */ /* 0x000fe200000018ff */
[----:B------:R-:W1:Y:S01]  /*a4f0*/  MUFU.TANH R149, R42 ;  /* 0x0000002a00957308 */ /* 0x000e620000002400 */
[----:B------:R-:W-:Y:S01]  /*a500*/  ISETP.GE.AND P2, PT, R105, R6, PT ;  /* 0x000000066900720c */ /* 0x000fe20003f46270 */
[----:B---3--:R-:W-:Y:S01]  /*a510*/  FFMA.FTZ R154, R83, UR4, R154 ;  /* 0x00000004539a7c23 */ /* 0x008fe2000801009a */
[----:B------:R-:W-:-:S02]  /*a520*/  ISETP.GE.AND P6, PT, R105, R4, PT ;  /* 0x000000046900720c */ /* 0x000fc40003fc6270 */
[----:B------:R-:W-:Y:S01]  /*a530*/  FSEL R120, R120, -INF , !P4 ;  /* 0xff80000078787808 */ /* 0x000fe20006000000 */
[C---:B------:R-:W-:Y:S01]  /*a540*/  FFMA.FTZ R24, R99.reuse, UR4, R156 ;  /* 0x0000000463187c23 */ /* 0x040fe2000801009c */
[----:B------:R-:W-:Y:S01]  /*a550*/  ISETP.GE.AND P4, PT, R108, R6, PT ;  /* 0x000000066c00720c */ /* 0x000fe20003f86270 */
[----:B------:R-:W3:Y:S01]  /*a560*/  MUFU.TANH R116, R43 ;  /* 0x0000002b00747308 */ /* 0x000ee20000002400 */
[----:B------:R-:W-:Y:S01]  /*a570*/  FSEL R146, R146, -INF , !P0 ;  /* 0xff80000092927808 */ /* 0x000fe20004000000 */
[----:B------:R-:W-:Y:S01]  /*a580*/  IMAD.MOV.U32 R156, RZ, RZ, R150 ;  /* 0x000000ffff9c7224 */ /* 0x000fe200078e0096 */
[----:B------:R-:W-:Y:S01]  /*a590*/  ISETP.GE.AND P0, PT, R104, R4, PT ;  /* 0x000000046800720c */ /* 0x000fe20003f06270 */
[----:B------:R-:W-:Y:S01]  /*a5a0*/  FFMA.FTZ R150, R99, UR4, R191 ;  /* 0x0000000463967c23 */ /* 0x000fe200080100bf */
[----:B------:R-:W-:Y:S01]  /*a5b0*/  IADD3 R191, R96, 0x79, RZ ;  /* 0x0000007960bf7810 */ /* 0x000fe20007ffe0ff */
[----:B------:R-:W-:Y:S02]  /*a5c0*/  FFMA.FTZ R156, R97, UR4, R156 ;  /* 0x00000004619c7c23 */ /* 0x000fe4000801009c */
[----:B------:R-:W-:-:S02]  /*a5d0*/  FMUL.FTZ R28, R28, c[0x0][0x2ec] ;  /* 0x0000bb001c1c7a20 */ /* 0x000fc40000410000 */
[----:B------:R-:W-:Y:S02]  /*a5e0*/  FMUL.FTZ R29, R29, c[0x0][0x2ec] ;  /* 0x0000bb001d1d7a20 */ /* 0x000fe40000410000 */
[----:B------:R-:W-:Y:S01]  /*a5f0*/  FMUL.FTZ R30, R30, c[0x0][0x2ec] ;  /* 0x0000bb001e1e7a20 */ /* 0x000fe20000410000 */
[----:B------:R-:W-:Y:S01]  /*a600*/  MUFU.TANH R152, R28 ;  /* 0x0000001c00987308 */ /* 0x000fe20000002400 */
[----:B------:R-:W-:Y:S01]  /*a610*/  FMUL.FTZ R31, R31, c[0x0][0x2ec] ;  /* 0x0000bb001f1f7a20 */ /* 0x000fe20000410000 */
[----:B------:R-:W-:Y:S01]  /*a620*/  HMMA.16816.F32 R44, R16, R52, R44 ;  /* 0x00000034102c723c */ /* 0x000fe2000000182c */
[----:B-1----:R-:W-:Y:S02]  /*a630*/  FFMA.FTZ R149, R83, UR4, R149 ;  /* 0x0000000453957c23 */ /* 0x002fe40008010095 */
[----:B---3--:R-:W-:Y:S02]  /*a640*/  FFMA.FTZ R80, R80, UR4, R116 ;  /* 0x0000000450507c23 */ /* 0x008fe40008010074 */
[----:B------:R-:W-:Y:S01]  /*a650*/  FFMA.FTZ R118, R81, UR4, R118 ;  /* 0x0000000451767c23 */ /* 0x000fe20008010076 */
[----:B------:R-:W1:Y:S01]  /*a660*/  MUFU.TANH R153, R29 ;  /* 0x0000001d00997308 */ /* 0x000e620000002400 */
[----:B------:R-:W-:Y:S01]  /*a670*/  FFMA.FTZ R52, R110, UR4, R163 ;  /* 0x000000046e347c23 */ /* 0x000fe200080100a3 */
[----:B------:R-:W-:Y:S01]  /*a680*/  HMMA.16816.F32 R40, R32, R56, RZ ;  /* 0x000000382028723c */ /* 0x000fe200000018ff */
[----:B------:R-:W-:-:S02]  /*a690*/  FFMA.FTZ R53, R106, UR4, R190 ;  /* 0x000000046a357c23 */ /* 0x000fc400080100be */
[----:B------:R-:W-:Y:S01]  /*a6a0*/  FFMA.FTZ R190, R106, UR4, R194 ;  /* 0x000000046abe7c23 */ /* 0x000fe200080100c2 */
[----:B------:R-:W-:Y:S01]  /*a6b0*/  FSEL R52, R52, -INF , !P3 ;  /* 0xff80000034347808 */ /* 0x000fe20005800000 */
[----:B------:R-:W-:Y:S01]  /*a6c0*/  FFMA.FTZ R106, R102, UR4, R167 ;  /* 0x00000004666a7c23 */ /* 0x000fe200080100a7 */
[----:B------:R-:W3:Y:S01]  /*a6d0*/  MUFU.TANH R113, R30 ;  /* 0x0000001e00717308 */ /* 0x000ee20000002400 */
[-C--:B------:R-:W-:Y:S02]  /*a6e0*/  ISETP.GE.AND P3, PT, R108, R3.reuse, PT ;  /* 0x000000036c00720c */ /* 0x080fe40003f66270 */
[----:B------:R-:W-:Y:S02]  /*a6f0*/  FSEL R190, R190, -INF , !P5 ;  /* 0xff800000bebe7808 */ /* 0x000fe40006800000 */
[----:B------:R-:W-:Y:S02]  /*a700*/  ISETP.GE.AND P5, PT, R105, R2, PT ;  /* 0x000000026900720c */ /* 0x000fe40003fa6270 */
[----:B------:R-:W-:Y:S01]  /*a710*/  FSEL R137, R137, -INF , !P3 ;  /* 0xff80000089897808 */ /* 0x000fe20005800000 */
[----:B------:R4:W5:Y:S01]  /*a720*/  MUFU.TANH R144, R31 ;  /* 0x0000001f00907308 */ /* 0x0009620000002400 */
[----:B------:R-:W-:Y:S01]  /*a730*/  FSEL R194, R189, -INF , !P2 ;  /* 0xff800000bdc27808 */ /* 0x000fe20005000000 */
[----:B------:R-:W-:Y:S01]  /*a740*/  FMUL.FTZ R44, R44, c[0x0][0x2ec] ;  /* 0x0000bb002c2c7a20 */ /* 0x000fe20000410000 */
[----:B------:R-:W-:Y:S01]  /*a750*/  FSEL R106, R106, -INF , !P6 ;  /* 0xff8000006a6a7808 */ /* 0x000fe20007000000 */
[----:B------:R-:W-:Y:S01]  /*a760*/  FMUL.FTZ R45, R45, c[0x0][0x2ec] ;  /* 0x0000bb002d2d7a20 */ /* 0x000fe20000410000 */
[----:B------:R-:W-:Y:S01]  /*a770*/  ISETP.GE.AND P3, PT, R104, R6, PT ;  /* 0x000000066800720c */ /* 0x000fe20003f66270 */
[----:B------:R-:W-:Y:S01]  /*a780*/  FMUL.FTZ R46, R46, c[0x0][0x2ec] ;  /* 0x0000bb002e2e7a20 */ /* 0x000fe20000410000 */
[CC--:B------:R-:W-:Y:S01]  /*a790*/  ISETP.GE.AND P2, PT, R104.reuse, R3.reuse, PT ;  /* 0x000000036800720c */ /* 0x0c0fe20003f46270 */
[----:B------:R-:W-:Y:S01]  /*a7a0*/  FMUL.FTZ R47, R47, c[0x0][0x2ec] ;  /* 0x0000bb002f2f7a20 */ /* 0x000fe20000410000 */
[----:B------:R-:W-:Y:S01]  /*a7b0*/  ISETP.GE.AND P6, PT, R104, R2, PT ;  /* 0x000000026800720c */ /* 0x000fe20003fc6270 */
[----:B--2---:R-:W-:Y:S01]  /*a7c0*/  HMMA.16816.F32 R40, R36, R48, R40 ;  /* 0x000000302428723c */ /* 0x004fe20000001828 */
[----:B------:R-:W-:Y:S01]  /*a7d0*/  FFMA.FTZ R104, R101, UR4, R140 ;  /* 0x0000000465687c23 */ /* 0x000fe2000801008c */
[----:B------:R-:W-:Y:S01]  /*a7e0*/  FSEL R53, R53, -INF , !P4 ;  /* 0xff80000035357808 */ /* 0x000fe20006000000 */
[----:B------:R-:W-:Y:S01]  /*a7f0*/  FFMA.FTZ R140, R101, UR4, R200 ;  /* 0x00000004658c7c23 */ /* 0x000fe200080100c8 */
[-C--:B------:R-:W-:Y:S01]  /*a800*/  ISETP.GE.AND P4, PT, R105, R3.reuse, PT ;  /* 0x000000036900720c */ /* 0x080fe20003f86270 */
[----:B------:R-:W-:Y:S01]  /*a810*/  MUFU.TANH R110, R44 ;  /* 0x0000002c006e7308 */ /* 0x000fe20000002400 */
[----:B------:R-:W-:Y:S01]  /*a820*/  FSEL R145, R145, -INF , !P5 ;  /* 0xff80000091917808 */ /* 0x000fe20006800000 */
[----:B------:R-:W-:Y:S01]  /*a830*/  FFMA.FTZ R189, R99, UR4, R158 ;  /* 0x0000000463bd7c23 */ /* 0x000fe2000801009e */
[----:B----4-:R-:W-:Y:S01]  /*a840*/  HMMA.16816.F32 R28, R12, R56, RZ ;  /* 0x000000380c1c723c */ /* 0x010fe200000018ff */
[-C--:B------:R-:W-:Y:S01]  /*a850*/  ISETP.GE.AND P5, PT, R100, R6.reuse, PT ;  /* 0x000000066400720c */ /* 0x080fe20003fa6270 */
[----:B------:R-:W-:Y:S01]  /*a860*/  IMAD.MOV.U32 R158, RZ, RZ, R143 ;  /* 0x000000ffff9e7224 */ /* 0x000fe200078e008f */
[----:B------:R-:W-:Y:S01]  /*a870*/  FSEL R139, R139, -INF , !P4 ;  /* 0xff8000008b8b7808 */ /* 0x000fe20006000000 */
[----:B------:R-:W-:Y:S01]  /*a880*/  FFMA.FTZ R143, R99, UR4, R193 ;  /* 0x00000004638f7c23 */ /* 0x000fe200080100c1 */
[----:B------:R-:W-:Y:S01]  /*a890*/  FSEL R104, R104, -INF , !P0 ;  /* 0xff80000068687808 */ /* 0x000fe20004000000 */
[----:B------:R-:W2:Y:S01]  /*a8a0*/  MUFU.TANH R114, R45 ;  /* 0x0000002d00727308 */ /* 0x000ea20000002400 */
[C---:B------:R-:W-:Y:S01]  /*a8b0*/  FFMA.FTZ R56, R101.reuse, UR4, R148 ;  /* 0x0000000465387c23 */ /* 0x040fe20008010094 */
[----:B------:R-:W-:Y:S01]  /*a8c0*/  FSEL R140, R140, -INF , !P2 ;  /* 0xff8000008c8c7808 */ /* 0x000fe20005000000 */
[----:B------:R-:W-:Y:S01]  /*a8d0*/  FFMA.FTZ R148, R101, UR4, R213 ;  /* 0x0000000465947c23 */ /* 0x000fe200080100d5 */
[----:B------:R-:W-:Y:S01]  /*a8e0*/  ISETP.GE.AND P4, PT, R103, R6, PT ;  /* 0x000000066700720c */ /* 0x000fe20003f86270 */
[----:B------:R-:W-:Y:S01]  /*a8f0*/  FFMA.FTZ R165, R94, UR4, R158 ;  /* 0x000000045ea57c23 */ /* 0x000fe2000801009e */
[----:B------:R-:W-:Y:S01]  /*a900*/  FSEL R56, R56, -INF , !P3 ;  /* 0xff80000038387808 */ /* 0x000fe20005800000 */
[----:B-1----:R-:W-:Y:S01]  /*a910*/  FFMA.FTZ R153, R70, UR4, R153 ;  /* 0x0000000446997c23 */ /* 0x002fe20008010099 */
[----:B------:R-:W-:Y:S01]  /*a920*/  ISETP.GE.AND P3, PT, R100, R4, PT ;  /* 0x000000046400720c */ /* 0x000fe20003f66270 */
[----:B------:R-:W1:Y:S01]  /*a930*/  MUFU.TANH R57, R46 ;  /* 0x0000002e00397308 */ /* 0x000e620000002400 */
[----:B------:R-:W-:Y:S01]  /*a940*/  FMUL.FTZ R40, R40, c[0x0][0x2ec] ;  /* 0x0000bb0028287a20 */ /* 0x000fe20000410000 */
[CC--:B------:R-:W-:Y:S01]  /*a950*/  ISETP.GE.AND P0, PT, R100.reuse, R3.reuse, PT ;  /* 0x000000036400720c */ /* 0x0c0fe20003f06270 */
[----:B------:R-:W-:Y:S01]  /*a960*/  FMUL.FTZ R41, R41, c[0x0][0x2ec] ;  /* 0x0000bb0029297a20 */ /* 0x000fe20000410000 */
[----:B------:R-:W-:Y:S01]  /*a970*/  ISETP.GE.AND P2, PT, R100, R2, PT ;  /* 0x000000026400720c */ /* 0x000fe20003f46270 */
[----:B------:R-:W-:Y:S01]  /*a980*/  FMUL.FTZ R42, R42, c[0x0][0x2ec] ;  /* 0x0000bb002a2a7a20 */ /* 0x000fe20000410000 */
[----:B------:R-:W-:Y:S01]  /*a990*/  FSEL R148, R148, -INF , !P6 ;  /* 0xff80000094947808 */ /* 0x000fe20007000000 */
[----:B---3--:R-:W-:Y:S01]  /*a9a0*/  FFMA.FTZ R113, R72, UR4, R113 ;  /* 0x0000000448717c23 */ /* 0x008fe20008010071 */
[----:B------:R3:W4:Y:S01]  /*a9b0*/  MUFU.TANH R103, R47 ;  /* 0x0000002f00677308 */ /* 0x0007220000002400 */
[----:B------:R-:W-:Y:S01]  /*a9c0*/  HMMA.16816.F32 R28, R16, R48, R28 ;  /* 0x00000030101c723c */ /* 0x000fe2000000181c */
[----:B------:R-:W-:Y:S01]  /*a9d0*/  FSEL R189, R189, -INF , !P3 ;  /* 0xff800000bdbd7808 */ /* 0x000fe20005800000 */
[C---:B-----5:R-:W-:Y:S01]  /*a9e0*/  FFMA.FTZ R144, R70.reuse, UR4, R144 ;  /* 0x0000000446907c23 */ /* 0x060fe20008010090 */
[----:B------:R-:W-:Y:S01]  /*a9f0*/  FSEL R143, R143, -INF , !P0 ;  /* 0xff8000008f8f7808 */ /* 0x000fe20004000000 */
[----:B--2---:R-:W-:Y:S01]  /*aa00*/  FFMA.FTZ R114, R70, UR4, R114 ;  /* 0x0000000446727c23 */ /* 0x004fe20008010072 */
[----:B------:R-:W-:Y:S01]  /*aa10*/  ISETP.GE.AND P6, PT, R98, R6, PT ;  /* 0x000000066200720c */ /* 0x000fe20003fc6270 */
[----:B------:R-:W-:Y:S01]  /*aa20*/  FFMA.FTZ R110, R72, UR4, R110 ;  /* 0x00000004486e7c23 */ /* 0x000fe2000801006e */
[----:B------:R-:W-:Y:S01]  /*aa30*/  FSEL R48, R24, -INF , !P5 ;  /* 0xff80000018307808 */ /* 0x000fe20006800000 */
[----:B------:R-:W-:Y:S01]  /*aa40*/  MUFU.TANH R100, R40 ;  /* 0x0000002800647308 */ /* 0x000fe20000002400 */
[----:B------:R-:W-:Y:S01]  /*aa50*/  FMUL.FTZ R24, R43, c[0x0][0x2ec] ;  /* 0x0000bb002b187a20 */ /* 0x000fe20000410000 */
[C---:B------:R-:W-:Y:S01]  /*aa60*/  ISETP.GE.AND P5, PT, R98.reuse, R4, PT ;  /* 0x000000046200720c */ /* 0x040fe20003fa6270 */
[C---:B------:R-:W-:Y:S01]  /*aa70*/  FFMA.FTZ R49, R97.reuse, UR4, R215 ;  /* 0x0000000461317c23 */ /* 0x040fe200080100d7 */
[----:B------:R-:W-:Y:S01]  /*aa80*/  ISETP.GE.AND P3, PT, R98, R3, PT ;  /* 0x000000036200720c */ /* 0x000fe20003f66270 */
[----:B-1----:R-:W-:Y:S01]  /*aa90*/  FFMA.FTZ R57, R72, UR4, R57 ;  /* 0x0000000448397c23 */ /* 0x002fe20008010039 */
[----:B------:R-:W-:Y:S01]  /*aaa0*/  ISETP.GE.AND P0, PT, R98, R2, PT ;  /* 0x000000026200720c */ /* 0x000fe20003f06270 */
[----:B---3--:R-:W-:Y:S01]  /*aab0*/  HMMA.16816.F32 R44, R12, R66, RZ ;  /* 0x000000420c2c723c */ /* 0x008fe200000018ff */
[----:B------:R-:W1:Y:S01]  /*aac0*/  MUFU.TANH R102, R41 ;  /* 0x0000002900667308 */ /* 0x000e620000002400 */
[----:B------:R-:W-:Y:S01]  /*aad0*/  FFMA.FTZ R98, R97, UR4, R216 ;  /* 0x0000000461627c23 */ /* 0x000fe200080100d8 */
[----:B------:R-:W-:Y:S01]  /*aae0*/  FSEL R150, R150, -INF , !P2 ;  /* 0xff80000096967808 */ /* 0x000fe20005000000 */
[----:B------:R-:W-:Y:S01]  /*aaf0*/  FFMA.FTZ R97, R92, UR4, R142 ;  /* 0x000000045c617c23 */ /* 0x000fe2000801008e */
[----:B------:R-:W-:Y:S01]  /*ab00*/  FSEL R49, R49, -INF , !P6 ;  /* 0xff80000031317808 */ /* 0x000fe20007000000 */
[----:B----4-:R-:W-:Y:S01]  /*ab10*/  FFMA.FTZ R103, R70, UR4, R103 ;  /* 0x0000000446677c23 */ /* 0x010fe20008010067 */
[----:B------:R-:W-:-:S02]  /*ab20*/  FSEL R98, R98, -INF , !P5 ;  /* 0xff80000062627808 */ /* 0x000fc40006800000 */
[----:B------:R-:W2:Y:S01]  /*ab30*/  MUFU.TANH R101, R42 ;  /* 0x0000002a00657308 */ /* 0x000ea20000002400 */
[----:B------:R-:W-:Y:S01]  /*ab40*/  FMUL.FTZ R28, R28, c[0x0][0x2ec] ;  /* 0x0000bb001c1c7a20 */ /* 0x000fe20000410000 */
[C---:B------:R-:W-:Y:S01]  /*ab50*/  IADD3 R108, R96.reuse, 0x78, RZ ;  /* 0x00000078606c7810 */ /* 0x040fe20007ffe0ff */
[----:B------:R-:W-:Y:S01]  /*ab60*/  FMUL.FTZ R29, R29, c[0x0][0x2ec] ;  /* 0x0000bb001d1d7a20 */ /* 0x000fe20000410000 */
[----:B------:R-:W-:Y:S01]  /*ab70*/  ISETP.GE.AND P2, PT, R96, R4, PT ;  /* 0x000000046000720c */ /* 0x000fe20003f46270 */
[----:B------:R-:W-:Y:S01]  /*ab80*/  FMUL.FTZ R30, R30, c[0x0][0x2ec] ;  /* 0x0000bb001e1e7a20 */ /* 0x000fe20000410000 */
[C---:B------:R-:W-:Y:S02]  /*ab90*/  ISETP.GE.AND P6, PT, R96.reuse, R3, PT ;  /* 0x000000036000720c */ /* 0x040fe40003fc6270 */
[----:B------:R-:W-:Y:S01]  /*aba0*/  ISETP.GE.AND P5, PT, R96, R2, PT ;  /* 0x000000026000720c */ /* 0x000fe20003fa6270 */
[----:B------:R3:W4:Y:S01]  /*abb0*/  MUFU.TANH R99, R24 ;  /* 0x0000001800637308 */ /* 0x0007220000002400 */
[----:B------:R-:W-:Y:S01]  /*abc0*/  FFMA.FTZ R96, R94, UR4, R202 ;  /* 0x000000045e607c23 */ /* 0x000fe200080100ca */
[----:B------:R-:W-:Y:S01]  /*abd0*/  FSEL R156, R156, -INF , !P3 ;  /* 0xff8000009c9c7808 */ /* 0x000fe20005800000 */
[----:B-1----:R-:W-:Y:S01]  /*abe0*/  FFMA.FTZ R102, R0, UR4, R102 ;  /* 0x0000000400667c23 */ /* 0x002fe20008010066 */
[----:B------:R-:W-:-:S02]  /*abf0*/  ISETP.GE.AND P3, PT, R95, R6, PT ;  /* 0x000000065f00720c */ /* 0x000fc40003f66270 */
[----:B------:R-:W-:Y:S01]  /*ac00*/  HMMA.16816.F32 R44, R16, R62, R44 ;  /* 0x0000003e102c723c */ /* 0x000fe2000000182c */
[----:B------:R-:W-:Y:S01]  /*ac10*/  FSEL R162, R162, -INF , !P0 ;  /* 0xff800000a2a27808 */ /* 0x000fe20004000000 */
[----:B------:R-:W-:Y:S01]  /*ac20*/  MUFU.TANH R192, R28 ;  /* 0x0000001c00c07308 */ /* 0x000fe20000002400 */
[----:B------:R-:W-:Y:S01]  /*ac30*/  ISETP.GE.AND P0, PT, R95, R4, PT ;  /* 0x000000045f00720c */ /* 0x000fe20003f06270 */
[----:B--2---:R-:W-:-:S03]  /*ac40*/  FFMA.FTZ R101, R7, UR4, R101 ;  /* 0x0000000407657c23 */ /* 0x004fc60008010065 */
[----:B------:R-:W-:Y:S01]  /*ac50*/  FSEL R96, R96, -INF , !P0 ;  /* 0xff80000060607808 */ /* 0x000fe20004000000 */
[----:B------:R-:W-:Y:S01]  /*ac60*/  HMMA.16816.F32 R40, R32, R66, RZ ;  /* 0x000000422028723c */ /* 0x000fe200000018ff */
[----:B------:R-:W-:Y:S01]  /*ac70*/  ISETP.GE.AND P0, PT, R95, R2, PT ;  /* 0x000000025f00720c */ /* 0x000fe20003f06270 */
[----:B---3--:R-:W-:Y:S01]  /*ac80*/  FMUL.FTZ R24, R31, c[0x0][0x2ec] ;  /* 0x0000bb001f187a20 */ /* 0x008fe20000410000 */
[----:B------:R-:W-:Y:S01]  /*ac90*/  I2F R105, R108 ;  /* 0x0000006c00697306 */ /* 0x000fe20000201400 */
[----:B----4-:R-:W-:Y:S01]  /*aca0*/  FFMA.FTZ R99, R0, UR4, R99 ;  /* 0x0000000400637c23 */ /* 0x010fe20008010063 */
[----:B------:R-:W-:Y:S02]  /*acb0*/  FSEL R161, R147, -INF , !P0 ;  /* 0xff80000093a17808 */ /* 0x000fe40004000000 */
[----:B------:R-:W-:Y:S01]  /*acc0*/  FFMA.FTZ R66, R94, UR4, R198 ;  /* 0x000000045e427c23 */ /* 0x000fe200080100c6 */
[----:B------:R-:W-:-:S03]  /*acd0*/  ISETP.GE.AND P0, PT, R93, R4, PT ;  /* 0x000000045d00720c */ /* 0x000fc60003f06270 */
[----:B------:R-:W1:Y:S01]  /*ace0*/  MUFU.TANH R94, R30 ;  /* 0x0000001e005e7308 */ /* 0x000e620000002400 */
[----:B------:R-:W-:Y:S02]  /*acf0*/  FSEL R66, R66, -INF , !P3 ;  /* 0xff80000042427808 */ /* 0x000fe40005800000 */
[----:B------:R-:W-:Y:S02]  /*ad00*/  ISETP.GE.AND P3, PT, R95, R3, PT ;  /* 0x000000035f00720c */ /* 0x000fe40003f66270 */
[----:B------:R-:W-:Y:S01]  /*ad10*/  FSEL R97, R97, -INF , !P0 ;  /* 0xff80000061617808 */ /* 0x000fe20004000000 */
[----:B------:R-:W-:Y:S01]  /*ad20*/  FMUL.FTZ R95, R44, c[0x0][0x2ec] ;  /* 0x0000bb002c5f7a20 */ /* 0x000fe20000410000 */
[----:B------:R-:W-:Y:S01]  /*ad30*/  FSEL R165, R165, -INF , !P3 ;  /* 0xff800000a5a57808 */ /* 0x000fe20005800000 */
[----:B------:R-:W-:Y:S01]  /*ad40*/  FFMA.FTZ R44, R90, UR4, R127 ;  /* 0x000000045a2c7c23 */ /* 0x000fe2000801007f */
[C---:B------:R-:W-:Y:S01]  /*ad50*/  ISETP.GE.AND P3, PT, R93.reuse, R6, PT ;  /* 0x000000065d00720c */ /* 0x040fe20003f66270 */
[----:B------:R-:W-:Y:S01]  /*ad60*/  FMUL.FTZ R46, R46, c[0x0][0x2ec] ;  /* 0x0000bb002e2e7a20 */ /* 0x000fe20000410000 */
[----:B------:R-:W-:Y:S01]  /*ad70*/  ISETP.GE.AND P0, PT, R93, R2, PT ;  /* 0x000000025d00720c */ /* 0x000fe20003f06270 */
[----:B------:R-:W-:Y:S01]  /*ad80*/  FMUL.FTZ R45, R45, c[0x0][0x2ec] ;  /* 0x0000bb002d2d7a20 */ /* 0x000fe20000410000 */
[----:B------:R-:W-:Y:S01]  /*ad90*/  HMMA.16816.F32 R40, R36, R62, R40 ;  /* 0x0000003e2428723c */ /* 0x000fe20000001828 */
[----:B------:R2:W3:Y:S01]  /*ada0*/  MUFU.TANH R63, R29 ;  /* 0x0000001d003f7308 */ /* 0x0004e20000002400 */
[----:B------:R-:W-:Y:S01]  /*adb0*/  FSEL R160, R135, -INF , !P0 ;  /* 0xff80000087a07808 */ /* 0x000fe20004000000 */
[----:B------:R-:W-:Y:S01]  /*adc0*/  FMUL.FTZ R47, R47, c[0x0][0x2ec] ;  /* 0x0000bb002f2f7a20 */ /* 0x000fe20000410000 */
[----:B------:R-:W-:Y:S01]  /*add0*/  ISETP.GE.AND P0, PT, R91, R4, PT ;  /* 0x000000045b00720c */ /* 0x000fe20003f06270 */
[----:B-1----:R-:W-:-:S02]  /*ade0*/  FFMA.FTZ R94, R7, UR4, R94 ;  /* 0x00000004075e7c23 */ /* 0x002fc4000801005e */
[----:B------:R-:W-:Y:S02]  /*adf0*/  FFMA.FTZ R62, R92, UR4, R136 ;  /* 0x000000045c3e7c23 */ /* 0x000fe40008010088 */
[----:B------:R-:W-:Y:S01]  /*ae00*/  FFMA.FTZ R92, R90, UR4, R138 ;  /* 0x000000045a5c7c23 */ /* 0x000fe2000801008a */
[----:B------:R-:W-:Y:S02]  /*ae10*/  I2F R67, R191 ;  /* 0x000000bf00437306 */ /* 0x000fe40000201400 */
[----:B------:R-:W-:Y:S02]  /*ae20*/  FSEL R62, R62, -INF , !P3 ;  /* 0xff8000003e3e7808 */ /* 0x000fe40005800000 */
[----:B------:R-:W-:Y:S02]  /*ae30*/  ISETP.GE.AND P3, PT, R93, R3, PT ;  /* 0x000000035d00720c */ /* 0x000fe40003f66270 */
[----:B------:R-:W-:Y:S01]  /*ae40*/  FSEL R92, R92, -INF , !P0 ;  /* 0xff8000005c5c7808 */ /* 0x000fe20004000000 */
[----:B--2---:R-:W-:Y:S01]  /*ae50*/  HMMA.16816.F32 R28, R32, R26, RZ ;  /* 0x0000001a201c723c */ /* 0x004fe200000018ff */
[----:B------:R-:W-:Y:S01]  /*ae60*/  FSEL R164, R164, -INF , !P3 ;  /* 0xff800000a4a47808 */ /* 0x000fe20005800000 */
[----:B------:R1:W2:Y:S01]  /*ae70*/  MUFU.TANH R93, R24 ;  /* 0x00000018005d7308 */ /* 0x0002a20000002400 */
[C---:B------:R-:W-:Y:S01]  /*ae80*/  ISETP.GE.AND P3, PT, R91.reuse, R6, PT ;  /* 0x000000065b00720c */ /* 0x040fe20003f66270 */
[----:B---3--:R-:W-:Y:S01]  /*ae90*/  FFMA.FTZ R63, R0, UR4, R63 ;  /* 0x00000004003f7c23 */ /* 0x008fe2000801003f */
[----:B------:R-:W-:-:S02]  /*aea0*/  ISETP.GE.AND P0, PT, R91, R2, PT ;  /* 0x000000025b00720c */ /* 0x000fc40003f06270 */
[----:B------:R-:W-:Y:S01]  /*aeb0*/  FSEL R44, R44, -INF , !P3 ;  /* 0xff8000002c2c7808 */ /* 0x000fe20005800000 */
[----:B------:R-:W-:Y:S01]  /*aec0*/  HMMA.16816.F32 R32, R32, R58, RZ ;  /* 0x0000003a2020723c */ /* 0x000fe200000018ff */
[-C--:B------:R-:W-:Y:S01]  /*aed0*/  ISETP.GE.AND P3, PT, R91, R3.reuse, PT ;  /* 0x000000035b00720c */ /* 0x080fe20003f66270 */
[----:B------:R-:W-:Y:S01]  /*aee0*/  FMUL.FTZ R90, R40, c[0x0][0x2ec] ;  /* 0x0000bb00285a7a20 */ /* 0x000fe20000410000 */
[----:B------:R-:W-:Y:S01]  /*aef0*/  FSEL R159, R131, -INF , !P0 ;  /* 0xff800000839f7808 */ /* 0x000fe20004000000 */
[C---:B------:R-:W-:Y:S01]  /*af00*/  FFMA.FTZ R40, R83.reuse, UR4, R124 ;  /* 0x0000000453287c23 */ /* 0x040fe2000801007c */
[----:B------:R-:W-:Y:S01]  /*af10*/  FSEL R163, R134, -INF , !P3 ;  /* 0xff80000086a37808 */ /* 0x000fe20005800000 */
[----:B------:R-:W-:Y:S01]  /*af20*/  FFMA.FTZ R91, R83, UR4, R141 ;  /* 0x00000004535b7c23 */ /* 0x000fe2000801008d */
[C---:B------:R-:W-:Y:S01]  /*af30*/  ISETP.GE.AND P3, PT, R86.reuse, R6, PT ;  /* 0x000000065600720c */ /* 0x040fe20003f66270 */
[----:B------:R-:W-:Y:S01]  /*af40*/  FMUL.FTZ R41, R41, c[0x0][0x2ec] ;  /* 0x0000bb0029297a20 */ /* 0x000fe20000410000 */
[----:B------:R-:W-:Y:S01]  /*af50*/  ISETP.GE.AND P0, PT, R86, R4, PT ;  /* 0x000000045600720c */ /* 0x000fe20003f06270 */
[----:B------:R-:W3:Y:S01]  /*af60*/  MUFU.TANH R90, R90 ;  /* 0x0000005a005a7308 */ /* 0x000ee20000002400 */
[----:B------:R-:W-:Y:S01]  /*af70*/  FSEL R40, R40, -INF , !P3 ;  /* 0xff80000028287808 */ /* 0x000fe20005800000 */
[----:B-1----:R-:W-:Y:S01]  /*af80*/  HMMA.16816.F32 R24, R12, R26, RZ ;  /* 0x0000001a0c18723c */ /* 0x002fe200000018ff */
[----:B------:R-:W-:Y:S01]  /*af90*/  ISETP.GE.AND P3, PT, R86, R3, PT ;  /* 0x000000035600720c */ /* 0x000fe20003f66270 */
[----:B------:R-:W-:Y:S01]  /*afa0*/  FMUL.FTZ R43, R43, c[0x0][0x2ec] ;  /* 0x0000bb002b2b7a20 */ /* 0x000fe20000410000 */
[----:B------:R-:W-:Y:S01]  /*afb0*/  FSEL R91, R91, -INF , !P0 ;  /* 0xff8000005b5b7808 */ /* 0x000fe20004000000 */
[----:B--2---:R-:W-:Y:S01]  /*afc0*/  FFMA.FTZ R93, R0, UR4, R93 ;  /* 0x00000004005d7c23 */ /* 0x004fe2000801005d */
[----:B------:R-:W-:Y:S01]  /*afd0*/  ISETP.GE.AND P0, PT, R86, R2, PT ;  /* 0x000000025600720c */ /* 0x000fe20003f06270 */
[----:B------:R-:W1:Y:S01]  /*afe0*/  MUFU.TANH R95, R95 ;  /* 0x0000005f005f7308 */ /* 0x000e620000002400 */
[----:B------:R-:W-:Y:S01]  /*aff0*/  FSEL R157, R154, -INF , !P3 ;  /* 0xff8000009a9d7808 */ /* 0x000fe20005800000 */
[----:B------:R-:W-:Y:S01]  /*b000*/  HMMA.16816.F32 R28, R36, R54, R28 ;  /* 0x00000036241c723c */ /* 0x000fe2000000181c */
[----:B------:R-:W-:-:S02]  /*b010*/  ISETP.GE.AND P3, PT, R82, R6, PT ;  /* 0x000000065200720c */ /* 0x000fc40003f66270 */
[----:B------:R-:W-:Y:S02]  /*b020*/  FSEL R151, R149, -INF , !P0 ;  /* 0xff80000095977808 */ /* 0x000fe40004000000 */
[----:B------:R-:W-:Y:S01]  /*b030*/  ISETP.GE.AND P0, PT, R82, R4, PT ;  /* 0x000000045200720c */ /* 0x000fe20003f06270 */
[----:B------:R2:W4:Y:S02]  /*b040*/  MUFU.TANH R86, R41 ;  /* 0x0000002900567308 */ /* 0x0005240000002400 */
[----:B------:R-:W-:Y:S06]  /*b050*/  HMMA.16816.F32 R32, R36, R50, R32 ;  /* 0x000000322420723c */ /* 0x000fec0000001820 */
[----:B------:R-:W5:Y:S01]  /*b060*/  MUFU.TANH R43, R43 ;  /* 0x0000002b002b7308 */ /* 0x000f620000002400 */
[----:B---3--:R-:W-:Y:S01]  /*b070*/  FFMA.FTZ R37, R77, UR4, R90 ;  /* 0x000000044d257c23 */ /* 0x008fe2000801005a */
[----:B------:R-:W-:Y:S01]  /*b080*/  HMMA.16816.F32 R12, R12, R58, RZ ;  /* 0x0000003a0c0c723c */ /* 0x000fe200000018ff */
[----:B------:R-:W-:-:S02]  /*b090*/  FFMA.FTZ R36, R72, UR4, R152 ;  /* 0x0000000448247c23 */ /* 0x000fc40008010098 */
[----:B-1----:R-:W-:Y:S02]  /*b0a0*/  FFMA.FTZ R95, R77, UR4, R95 ;  /* 0x000000044d5f7c23 */ /* 0x002fe4000801005f */
[----:B--2---:R-:W-:Y:S01]  /*b0b0*/  FFMA.FTZ R41, R81, UR4, R122 ;  /* 0x0000000451297c23 */ /* 0x004fe2000801007a */
[----:B------:R-:W1:Y:S02]  /*b0c0*/  MUFU.TANH R46, R46 ;  /* 0x0000002e002e7308 */ /* 0x000e640000002400 */
[----:B------:R-:W-:Y:S01]  /*b0d0*/  FMUL.FTZ R29, R29, c[0x0][0x2ec] ;  /* 0x0000bb001d1d7a20 */ /* 0x000fe20000410000 */
[C---:B------:R-:W-:Y:S01]  /*b0e0*/  HMMA.16816.F32 R24, R16.reuse, R54, R24 ;  /* 0x000000361018723c */ /* 0x040fe20000001818 */
[----:B------:R-:W-:Y:S01]  /*b0f0*/  FMUL.FTZ R28, R28, c[0x0][0x2ec] ;  /* 0x0000bb001c1c7a20 */ /* 0x000fe20000410000 */
[----:B------:R-:W-:Y:S01]  /*b100*/  FSEL R41, R41, -INF , !P3 ;  /* 0xff80000029297808 */ /* 0x000fe20005800000 */
[----:B------:R-:W-:Y:S01]  /*b110*/  FMUL.FTZ R58, R42, c[0x0][0x2ec] ;  /* 0x0000bb002a3a7a20 */ /* 0x000fe20000410000 */
[----:B------:R-:W-:Y:S01]  /*b120*/  ISETP.GE.AND P3, PT, R82, R2, PT ;  /* 0x000000025200720c */ /* 0x000fe20003f66270 */
[----:B------:R-:W-:Y:S01]  /*b130*/  FFMA.FTZ R42, R84, UR4, R89 ;  /* 0x00000004542a7c23 */ /* 0x000fe20008010059 */
[----:B------:R-:W2:Y:S01]  /*b140*/  MUFU.TANH R29, R29 ;  /* 0x0000001d001d7308 */ /* 0x000ea20000002400 */
[----:B----4-:R-:W-:Y:S01]  /*b150*/  FFMA.FTZ R39, R74, UR4, R86 ;  /* 0x000000044a277c23 */ /* 0x010fe20008010056 */
[----:B------:R-:W-:Y:S01]  /*b160*/  FSEL R149, R80, -INF , !P3 ;  /* 0xff80000050957808 */ /* 0x000fe20005800000 */
[----:B------:R-:W-:Y:S01]  /*b170*/  FMUL.FTZ R80, R32, c[0x0][0x2ec] ;  /* 0x0000bb0020507a20 */ /* 0x000fe20000410000 */
[----:B------:R-:W-:Y:S01]  /*b180*/  FSEL R42, R42, -INF , !P4 ;  /* 0xff8000002a2a7808 */ /* 0x000fe20006000000 */
[----:B------:R-:W-:Y:S01]  /*b190*/  FMUL.FTZ R31, R31, c[0x0][0x2ec] ;  /* 0x0000bb001f1f7a20 */ /* 0x000fe20000410000 */
[-C--:B------:R-:W-:Y:S01]  /*b1a0*/  ISETP.GE.AND P4, PT, R82, R3.reuse, PT ;  /* 0x000000035200720c */ /* 0x080fe20003f86270 */
[----:B-----5:R-:W-:Y:S01]  /*b1b0*/  FFMA.FTZ R43, R74, UR4, R43 ;  /* 0x000000044a2b7c23 */ /* 0x020fe2000801002b */
[----:B------:R3:W4:Y:S01]  /*b1c0*/  MUFU.TANH R38, R28 ;  /* 0x0000001c00267308 */ /* 0x0007220000002400 */
[-C--:B------:R-:W-:Y:S01]  /*b1d0*/  ISETP.GE.AND P3, PT, R76, R6.reuse, PT ;  /* 0x000000064c00720c */ /* 0x080fe20003f66270 */
[----:B------:R-:W-:Y:S01]  /*b1e0*/  FMUL.FTZ R55, R35, c[0x0][0x2ec] ;  /* 0x0000bb0023377a20 */ /* 0x000fe20000410000 */
[----:B------:R-:W-:Y:S01]  /*b1f0*/  FSEL R155, R118, -INF , !P4 ;  /* 0xff800000769b7808 */ /* 0x000fe20006000000 */
[----:B------:R-:W-:Y:S01]  /*b200*/  HMMA.16816.F32 R12, R16, R50, R12 ;  /* 0x00000032100c723c */ /* 0x000fe2000000180c */
[-C--:B------:R-:W-:Y:S01]  /*b210*/  ISETP.GE.AND P4, PT, R78, R6.reuse, PT ;  /* 0x000000064e00720c */ /* 0x080fe20003f86270 */
[----:B-1----:R-:W-:Y:S01]  /*b220*/  FFMA.FTZ R46, R77, UR4, R46 ;  /* 0x000000044d2e7c23 */ /* 0x002fe2000801002e */
[----:B------:R-:W-:Y:S01]  /*b230*/  FSEL R36, R36, -INF , !P3 ;  /* 0xff80000024247808 */ /* 0x000fe20005800000 */
[----:B------:R-:W-:Y:S01]  /*b240*/  MUFU.TANH R80, R80 ;  /* 0x0000005000507308 */ /* 0x000fe20000002400 */
[----:B--2---:R-:W-:Y:S01]  /*b250*/  FFMA.FTZ R59, R10, UR4, R29 ;  /* 0x000000040a3b7c23 */ /* 0x004fe2000801001d */
[----:B------:R-:W-:Y:S01]  /*b260*/  FSEL R39, R39, -INF , !P4 ;  /* 0xff80000027277808 */ /* 0x000fe20006000000 */
[----:B------:R-:W-:Y:S01]  /*b270*/  FFMA.FTZ R29, R7, UR4, R100 ;  /* 0x00000004071d7c23 */ /* 0x000fe20008010064 */
[-C--:B------:R-:W-:Y:S01]  /*b280*/  ISETP.GE.AND P4, PT, R71, R6.reuse, PT ;  /* 0x000000064700720c */ /* 0x080fe20003f86270 */
[----:B------:R-:W-:Y:S01]  /*b290*/  FMUL.FTZ R24, R24, c[0x0][0x2ec] ;  /* 0x0000bb0018187a20 */ /* 0x000fe20000410000 */
[-C--:B------:R-:W-:Y:S01]  /*b2a0*/  ISETP.GE.AND P3, PT, R69, R6.reuse, PT ;  /* 0x000000064500720c */ /* 0x080fe20003f66270 */
[----:B------:R-:W-:Y:S01]  /*b2b0*/  FMUL.FTZ R17, R25, c[0x0][0x2ec] ;  /* 0x0000bb0019117a20 */ /* 0x000fe20000410000 */
[----:B------:R-:W1:Y:S01]  /*b2c0*/  MUFU.TANH R58, R58 ;  /* 0x0000003a003a7308 */ /* 0x000e620000002400 */
[----:B---3--:R-:W-:Y:S01]  /*b2d0*/  FFMA.FTZ R28, R81, UR4, R121 ;  /* 0x00000004511c7c23 */ /* 0x008fe20008010079 */
[----:B------:R-:W-:Y:S01]  /*b2e0*/  FSEL R16, R87, -INF , !P6 ;  /* 0xff80000057107808 */ /* 0x000fe20007000000 */
[----:B----4-:R-:W-:Y:S01]  /*b2f0*/  FFMA.FTZ R38, R68, UR4, R38 ;  /* 0x0000000444267c23 */ /* 0x010fe20008010026 */
[----:B------:R-:W-:Y:S01]  /*b300*/  ISETP.GE.AND P6, PT, R76, R3, PT ;  /* 0x000000034c00720c */ /* 0x000fe20003fc6270 */
[----:B------:R-:W-:Y:S01]  /*b310*/  FMUL.FTZ R81, R30, c[0x0][0x2ec] ;  /* 0x0000bb001e517a20 */ /* 0x000fe20000410000 */
[----:B------:R-:W-:Y:S01]  /*b320*/  FSEL R28, R28, -INF , !P0 ;  /* 0xff8000001c1c7808 */ /* 0x000fe20004000000 */
[----:B------:R-:W-:Y:S01]  /*b330*/  FMUL.FTZ R18, R26, c[0x0][0x2ec] ;  /* 0x0000bb001a127a20 */ /* 0x000fe20000410000 */
[-C--:B------:R-:W-:Y:S01]  /*b340*/  ISETP.GE.AND P0, PT, R79, R6.reuse, PT ;  /* 0x000000064f00720c */ /* 0x080fe20003f06270 */
[----:B------:R2:W3:Y:S01]  /*b350*/  MUFU.TANH R54, R31 ;  /* 0x0000001f00367308 */ /* 0x0004e20000002400 */
[----:B------:R-:W-:Y:S01]  /*b360*/  FSEL R38, R38, -INF , !P4 ;  /* 0xff80000026267808 */ /* 0x000fe20006000000 */
[----:B------:R-:W-:Y:S01]  /*b370*/  FMUL.FTZ R19, R27, c[0x0][0x2ec] ;  /* 0x0000bb001b137a20 */ /* 0x000fe20000410000 */
[----:B------:R-:W-:Y:S01]  /*b380*/  FSEL R37, R37, -INF , !P0 ;  /* 0xff80000025257808 */ /* 0x000fe20004000000 */
[----:B------:R-:W-:Y:S01]  /*b390*/  FMUL.FTZ R12, R12, c[0x0][0x2ec] ;  /* 0x0000bb000c0c7a20 */ /* 0x000fe20000410000 */
[-C--:B------:R-:W-:Y:S01]  /*b3a0*/  ISETP.GE.AND P0, PT, R73, R6.reuse, PT ;  /* 0x000000064900720c */ /* 0x080fe20003f06270 */
[----:B------:R-:W-:Y:S01]  /*b3b0*/  FMUL.FTZ R14, R14, c[0x0][0x2ec] ;  /* 0x0000bb000e0e7a20 */ /* 0x000fe20000410000 */
[----:B------:R-:W-:Y:S01]  /*b3c0*/  FSEL R30, R59, -INF , !P3 ;  /* 0xff8000003b1e7808 */ /* 0x000fe20005800000 */
[----:B-1----:R-:W-:Y:S01]  /*b3d0*/  FFMA.FTZ R58, R77, UR4, R58 ;  /* 0x000000044d3a7c23 */ /* 0x002fe2000801003a */
[----:B------:R-:W-:Y:S01]  /*b3e0*/  FSEL R32, R153, -INF , !P0 ;  /* 0xff80000099207808 */ /* 0x000fe20004000000 */
[----:B------:R1:W4:Y:S01]  /*b3f0*/  MUFU.TANH R59, R81 ;  /* 0x00000051003b7308 */ /* 0x0003220000002400 */
[-C--:B------:R-:W-:Y:S01]  /*b400*/  ISETP.GE.AND P0, PT, R11, R6.reuse, PT ;  /* 0x000000060b00720c */ /* 0x080fe20003f06270 */
[----:B------:R-:W-:Y:S01]  /*b410*/  FMUL.FTZ R15, R15, c[0x0][0x2ec] ;  /* 0x0000bb000f0f7a20 */ /* 0x000fe20000410000 */
[-C--:B------:R-:W-:Y:S01]  /*b420*/  ISETP.GE.AND P4, PT, R8, R6.reuse, PT ;  /* 0x000000060800720c */ /* 0x080fe20003f86270 */
[----:B------:R-:W-:Y:S01]  /*b430*/  FMUL.FTZ R13, R13, c[0x0][0x2ec] ;  /* 0x0000bb000d0d7a20 */ /* 0x000fe20000410000 */
[----:B------:R-:W-:Y:S01]  /*b440*/  FSEL R29, R29, -INF , !P0 ;  /* 0xff8000001d1d7808 */ /* 0x000fe20004000000 */
[----:B--2---:R-:W-:Y:S01]  /*b450*/  FFMA.FTZ R31, R75, UR4, R85 ;  /* 0x000000044b1f7c23 */ /* 0x004fe20008010055 */
[-C--:B------:R-:W-:Y:S01]  /*b460*/  ISETP.GE.AND P3, PT, R108, R6.reuse, PT ;  /* 0x000000066c00720c */ /* 0x080fe20003f66270 */
[----:B------:R-:W2:Y:S01]  /*b470*/  MUFU.TANH R45, R45 ;  /* 0x0000002d002d7308 */ /* 0x000ea20000002400 */
[----:B------:R-:W-:Y:S01]  /*b480*/  ISETP.GE.AND P0, PT, R191, R6, PT ;  /* 0x00000006bf00720c */ /* 0x000fe20003f06270 */
[----:B------:R-:W-:Y:S01]  /*b490*/  FMUL.FTZ R6, R33, c[0x0][0x2ec] ;  /* 0x0000bb0021067a20 */ /* 0x000fe20000410000 */
[----:B------:R-:W-:Y:S01]  /*b4a0*/  FSEL R31, R31, -INF , !P2 ;  /* 0xff8000001f1f7808 */ /* 0x000fe20005000000 */
[----:B------:R-:W-:Y:S01]  /*b4b0*/  FFMA.FTZ R33, R105, UR4, R80 ;  /* 0x0000000469217c23 */ /* 0x000fe20008010050 */
[-C--:B------:R-:W-:Y:S01]  /*b4c0*/  ISETP.GE.AND P2, PT, R76, R4.reuse, PT ;  /* 0x000000044c00720c */ /* 0x080fe20003f46270 */
[----:B---3--:R-:W-:Y:S01]  /*b4d0*/  FFMA.FTZ R54, R10, UR4, R54 ;  /* 0x000000040a367c23 */ /* 0x008fe20008010036 */
[----:B------:R-:W-:Y:S01]  /*b4e0*/  FSEL R142, R110, -INF , !P6 ;  /* 0xff8000006e8e7808 */ /* 0x000fe20007000000 */
[----:B-1----:R-:W-:Y:S01]  /*b4f0*/  FMUL.FTZ R81, R34, c[0x0][0x2ec] ;  /* 0x0000bb0022517a20 */ /* 0x002fe20000410000 */
[----:B------:R-:W-:Y:S01]  /*b500*/  FSEL R33, R33, -INF , !P3 ;  /* 0xff80000021217808 */ /* 0x000fe20005800000 */
[----:B------:R1:W3:Y:S01]  /*b510*/  MUFU.TANH R35, R6 ;  /* 0x0000000600237308 */ /* 0x0002e20000002400 */
[-C--:B------:R-:W-:Y:S01]  /*b520*/  ISETP.GE.AND P3, PT, R78, R4.reuse, PT ;  /* 0x000000044e00720c */ /* 0x080fe20003f66270 */
[----:B----4-:R-:W-:Y:S01]  /*b530*/  FFMA.FTZ R59, R68, UR4, R59 ;  /* 0x00000004443b7c23 */ /* 0x010fe2000801003b */
[----:B------:R-:W-:Y:S01]  /*b540*/  FSEL R34, R102, -INF , !P4 ;  /* 0xff80000066227808 */ /* 0x000fe20006000000 */
[----:B------:R-:W-:Y:S01]  /*b550*/  FFMA.FTZ R121, R7, UR4, R192 ;  /* 0x0000000407797c23 */ /* 0x000fe200080100c0 */
[----:B------:R-:W-:Y:S01]  /*b560*/  FSEL R167, R43, -INF , !P3 ;  /* 0xff8000002ba77808 */ /* 0x000fe20005800000 */
[----:B--2---:R-:W-:Y:S01]  /*b570*/  FFMA.FTZ R45, R74, UR4, R45 ;  /* 0x000000044a2d7c23 */ /* 0x004fe2000801002d */
[----:B------:R-:W-:Y:S01]  /*b580*/  ISETP.GE.AND P4, PT, R79, R4, PT ;  /* 0x000000044f00720c */ /* 0x000fe20003f86270 */
[----:B------:R-:W2:Y:S01]  /*b590*/  MUFU.TANH R43, R81 ;  /* 0x00000051002b7308 */ /* 0x000ea20000002400 */
[----:B------:R-:W-:-:S02]  /*b5a0*/  FSEL R152, R113, -INF , !P2 ;  /* 0xff80000071987808 */ /* 0x000fc40005000000 */
[-C--:B------:R-:W-:Y:S02]  /*b5b0*/  ISETP.GE.AND P3, PT, R71, R4.reuse, PT ;  /* 0x000000044700720c */ /* 0x080fe40003f66270 */
[-C--:B------:R-:W-:Y:S02]  /*b5c0*/  ISETP.GE.AND P2, PT, R69, R4.reuse, PT ;  /* 0x000000044500720c */ /* 0x080fe40003f46270 */
[----:B------:R-:W-:Y:S01]  /*b5d0*/  FSEL R141, R59, -INF , !P3 ;  /* 0xff8000003b8d7808 */ /* 0x000fe20005800000 */
[----:B------:R-:W4:Y:S01]  /*b5e0*/  MUFU.TANH R24, R24 ;  /* 0x0000001800187308 */ /* 0x000f220000002400 */
[----:B-1----:R-:W-:Y:S01]  /*b5f0*/  FSEL R6, R58, -INF , !P4 ;  /* 0xff8000003a067808 */ /* 0x002fe20006000000 */
[----:B---3--:R-:W-:Y:S01]  /*b600*/  FFMA.FTZ R35, R67, UR4, R35 ;  /* 0x0000000443237c23 */ /* 0x008fe20008010023 */
[----:B------:R-:W-:Y:S02]  /*b610*/  ISETP.GE.AND P4, PT, R73, R4, PT ;  /* 0x000000044900720c */ /* 0x000fe40003f86270 */
[----:B------:R-:W-:-:S02]  /*b620*/  FSEL R122, R54, -INF , !P2 ;  /* 0xff800000367a7808 */ /* 0x000fc40005000000 */
[----:B------:R-:W-:Y:S01]  /*b630*/  FSEL R158, R144, -INF , !P4 ;  /* 0xff800000909e7808 */ /* 0x000fe20006000000 */
[----:B--2---:R-:W-:Y:S01]  /*b640*/  FFMA.FTZ R43, R105, UR4, R43 ;  /* 0x00000004692b7c23 */ /* 0x004fe2000801002b */
[-C--:B------:R-:W-:Y:S01]  /*b650*/  ISETP.GE.AND P4, PT, R11, R4.reuse, PT ;  /* 0x000000040b00720c */ /* 0x080fe20003f86270 */
[----:B------:R-:W1:Y:S01]  /*b660*/  MUFU.TANH R55, R55 ;  /* 0x0000003700377308 */ /* 0x000e620000002400 */
[-C--:B------:R-:W-:Y:S02]  /*b670*/  ISETP.GE.AND P3, PT, R8, R4.reuse, PT ;  /* 0x000000040800720c */ /* 0x080fe40003f66270 */
[----:B------:R-:W-:Y:S02]  /*b680*/  ISETP.GE.AND P2, PT, R108, R4, PT ;  /* 0x000000046c00720c */ /* 0x000fe40003f46270 */
[----:B------:R-:W-:Y:S01]  /*b690*/  FSEL R102, R101, -INF , !P4 ;  /* 0xff80000065667808 */ /* 0x000fe20006000000 */
[----:B----4-:R-:W-:Y:S01]  /*b6a0*/  FFMA.FTZ R24, R68, UR4, R24 ;  /* 0x0000000444187c23 */ /* 0x010fe20008010018 */
[----:B------:R-:W-:Y:S01]  /*b6b0*/  FSEL R101, R99, -INF , !P3 ;  /* 0xff80000063657808 */ /* 0x000fe20005800000 */
[----:B------:R-:W2:Y:S01]  /*b6c0*/  MUFU.TANH R17, R17 ;  /* 0x0000001100117308 */ /* 0x000ea20000002400 */
[----:B------:R-:W-:-:S02]  /*b6d0*/  FSEL R100, R43, -INF , !P2 ;  /* 0xff8000002b647808 */ /* 0x000fc40005000000 */
[CC--:B------:R-:W-:Y:S02]  /*b6e0*/  ISETP.GE.AND P3, PT, R79.reuse, R3.reuse, PT ;  /* 0x000000034f00720c */ /* 0x0c0fe40003f66270 */
[----:B------:R-:W-:Y:S02]  /*b6f0*/  ISETP.GE.AND P2, PT, R79, R2, PT ;  /* 0x000000024f00720c */ /* 0x000fe40003f46270 */
[----:B------:R-:W-:Y:S01]  /*b700*/  FSEL R35, R35, -INF , !P0 ;  /* 0xff80000023237808 */ /* 0x000fe20004000000 */
[----:B------:R-:W3:Y:S01]  /*b710*/  MUFU.TANH R43, R47 ;  /* 0x0000002f002b7308 */ /* 0x000ee20000002400 */
[----:B------:R-:W-:Y:S01]  /*b720*/  ISETP.GE.AND P0, PT, R78, R3, PT ;  /* 0x000000034e00720c */ /* 0x000fe20003f06270 */
[----:B-1----:R-:W-:Y:S01]  /*b730*/  FFMA.FTZ R55, R67, UR4, R55 ;  /* 0x0000000443377c23 */ /* 0x002fe20008010037 */
[----:B------:R-:W-:Y:S02]  /*b740*/  FSEL R154, R95, -INF , !P3 ;  /* 0xff8000005f9a7808 */ /* 0x000fe40005800000 */
[----:B------:R-:W-:-:S02]  /*b750*/  FSEL R147, R46, -INF , !P2 ;  /* 0xff8000002e937808 */ /* 0x000fc40005000000 */
[CC--:B------:R-:W-:Y:S01]  /*b760*/  ISETP.GE.AND P3, PT, R73.reuse, R3.reuse, PT ;  /* 0x000000034900720c */ /* 0x0c0fe20003f66270 */
[----:B------:R-:W1:Y:S01]  /*b770*/  MUFU.TANH R18, R18 ;  /* 0x0000001200127308 */ /* 0x000e620000002400 */
[----:B------:R-:W-:Y:S01]  /*b780*/  ISETP.GE.AND P2, PT, R73, R2, PT ;  /* 0x000000024900720c */ /* 0x000fe20003f46270 */
[----:B--2---:R-:W-:Y:S01]  /*b790*/  FFMA.FTZ R17, R10, UR4, R17 ;  /* 0x000000040a117c23 */ /* 0x004fe20008010011 */
[----:B------:R-:W-:Y:S02]  /*b7a0*/  FSEL R153, R45, -INF , !P0 ;  /* 0xff8000002d997808 */ /* 0x000fe40004000000 */
[-C--:B------:R-:W-:Y:S02]  /*b7b0*/  ISETP.GE.AND P0, PT, R71, R3.reuse, PT ;  /* 0x000000034700720c */ /* 0x080fe40003f06270 */
[----:B------:R-:W-:Y:S01]  /*b7c0*/  FSEL R138, R114, -INF , !P3 ;  /* 0xff800000728a7808 */ /* 0x000fe20005800000 */
[----:B------:R-:W2:Y:S01]  /*b7d0*/  MUFU.TANH R19, R19 ;  /* 0x0000001300137308 */ /* 0x000ea20000002400 */
[----:B------:R-:W-:Y:S01]  /*b7e0*/  FSEL R131, R103, -INF , !P2 ;  /* 0xff80000067837808 */ /* 0x000fe20005000000 */
[----:B---3--:R-:W-:Y:S01]  /*b7f0*/  FFMA.FTZ R43, R74, UR4, R43 ;  /* 0x000000044a2b7c23 */ /* 0x008fe2000801002b */
[----:B------:R-:W-:-:S02]  /*b800*/  ISETP.GE.AND P3, PT, R11, R3, PT ;  /* 0x000000030b00720c */ /* 0x000fc40003f66270 */
[----:B------:R-:W-:Y:S02]  /*b810*/  ISETP.GE.AND P2, PT, R11, R2, PT ;  /* 0x000000020b00720c */ /* 0x000fe40003f46270 */
[----:B------:R-:W-:Y:S01]  /*b820*/  ISETP.GE.AND P4, PT, R191, R4, PT ;  /* 0x00000004bf00720c */ /* 0x000fe20003f86270 */
[----:B------:R-:W3:Y:S01]  /*b830*/  MUFU.TANH R12, R12 ;  /* 0x0000000c000c7308 */ /* 0x000ee20000002400 */
[----:B------:R-:W-:Y:S01]  /*b840*/  FSEL R136, R24, -INF , !P0 ;  /* 0xff80000018887808 */ /* 0x000fe20004000000 */
[----:B------:R-:W-:Y:S01]  /*b850*/  FFMA.FTZ R4, R75, UR4, R88 ;  /* 0x000000044b047c23 */ /* 0x000fe20008010058 */
[----:B------:R-:W-:Y:S01]  /*b860*/  ISETP.GE.AND P0, PT, R8, R3, PT ;  /* 0x000000030800720c */ /* 0x000fe20003f06270 */
[----:B-1----:R-:W-:Y:S01]  /*b870*/  FFMA.FTZ R18, R68, UR4, R18 ;  /* 0x0000000444127c23 */ /* 0x002fe20008010012 */
[----:B------:R-:W-:Y:S02]  /*b880*/  FSEL R99, R55, -INF , !P4 ;  /* 0xff80000037637808 */ /* 0x000fe40006000000 */
[----:B------:R-:W-:Y:S01]  /*b890*/  FSEL R118, R63, -INF , !P0 ;  /* 0xff8000003f767808 */ /* 0x000fe20004000000 */
[----:B------:R-:W1:Y:S01]  /*b8a0*/  MUFU.TANH R11, R13 ;  /* 0x0000000d000b7308 */ /* 0x000e620000002400 */
[----:B------:R-:W-:Y:S01]  /*b8b0*/  FSEL R4, R4, -INF , !P5 ;  /* 0xff80000004047808 */ /* 0x000fe20006800000 */
[----:B--2---:R-:W-:Y:S01]  /*b8c0*/  FFMA.FTZ R19, R10, UR4, R19 ;  /* 0x000000040a137c23 */ /* 0x004fe20008010013 */
[----:B------:R-:W-:-:S02]  /*b8d0*/  PLOP3.LUT P0, PT, PT, PT, UP0, 0x80, 0x0 ;  /* 0x000000000000781c */ /* 0x000fc40003f0f008 */
[-C--:B------:R-:W-:Y:S02]  /*b8e0*/  ISETP.GE.AND P4, PT, R78, R2.reuse, PT ;  /* 0x000000024e00720c */ /* 0x080fe40003f86270 */
[-C--:B------:R-:W-:Y:S01]  /*b8f0*/  ISETP.GE.AND P5, PT, R76, R2.reuse, PT ;  /* 0x000000024c00720c */ /* 0x080fe20003fa6270 */
[----:B------:R-:W2:Y:S01]  /*b900*/  MUFU.TANH R14, R14 ;  /* 0x0000000e000e7308 */ /* 0x000ea20000002400 */
[----:B------:R-:W-:Y:S01]  /*b910*/  FSEL R144, R43, -INF , !P4 ;  /* 0xff8000002b907808 */ /* 0x000fe20006000000 */
[----:B---3--:R-:W-:Y:S01]  /*b920*/  FFMA.FTZ R12, R105, UR4, R12 ;  /* 0x00000004690c7c23 */ /* 0x008fe2000801000c */
[----:B------:R-:W-:Y:S02]  /*b930*/  FSEL R134, R57, -INF , !P5 ;  /* 0xff80000039867808 */ /* 0x000fe40006800000 */
[-C--:B------:R-:W-:Y:S02]  /*b940*/  ISETP.GE.AND P4, PT, R71, R2.reuse, PT ;  /* 0x000000024700720c */ /* 0x080fe40003f86270 */
[C---:B------:R-:W-:Y:S01]  /*b950*/  ISETP.GE.AND P6, PT, R69.reuse, R3, PT ;  /* 0x000000034500720c */ /* 0x040fe20003fc6270 */
[----:B------:R-:W3:Y:S01]  /*b960*/  MUFU.TANH R15, R15 ;  /* 0x0000000f000f7308 */ /* 0x000ee20000002400 */
[----:B------:R-:W-:Y:S01]  /*b970*/  ISETP.GE.AND P5, PT, R69, R2, PT ;  /* 0x000000024500720c */ /* 0x000fe20003fa6270 */
[----:B-1----:R-:W-:Y:S01]  /*b980*/  FFMA.FTZ R11, R67, UR4, R11 ;  /* 0x00000004430b7c23 */ /* 0x002fe2000801000b */
[----:B------:R-:W-:-:S02]  /*b990*/  FSEL R127, R18, -INF , !P4 ;  /* 0xff800000127f7808 */ /* 0x000fc40006000000 */
[----:B------:R-:W-:Y:S02]  /*b9a0*/  FSEL R135, R17, -INF , !P6 ;  /* 0xff80000011877808 */ /* 0x000fe40007000000 */
[----:B------:R-:W-:Y:S01]  /*b9b0*/  FSEL R124, R19, -INF , !P5 ;  /* 0xff800000137c7808 */ /* 0x000fe20006800000 */
[----:B--2---:R-:W-:Y:S01]  /*b9c0*/  FFMA.FTZ R14, R105, UR4, R14 ;  /* 0x00000004690e7c23 */ /* 0x004fe2000801000e */
[----:B------:R-:W-:Y:S02]  /*b9d0*/  FSEL R121, R121, -INF , !P3 ;  /* 0xff80000079797808 */ /* 0x000fe40005800000 */
[----:B------:R-:W-:Y:S01]  /*b9e0*/  FSEL R113, R94, -INF , !P2 ;  /* 0xff8000005e717808 */ /* 0x000fe20005000000 */
[----:B------:R-:W-:Y:S01]  /*b9f0*/  BAR.SYNC.DEFER_BLOCKING 0x0 ;  /* 0x0000000000007b1d */ /* 0x000fe20000010000 */
[----:B------:R-:W-:Y:S02]  /*ba00*/  ISETP.GE.AND P4, PT, R8, R2, PT ;  /* 0x000000020800720c */ /* 0x000fe40003f86270 */
[-C--:B------:R-:W-:Y:S01]  /*ba10*/  ISETP.GE.AND P6, PT, R108, R3.reuse, PT ;  /* 0x000000036c00720c */ /* 0x080fe20003fc6270 */
[----:B---3--:R-:W-:Y:S01]  /*ba20*/  FFMA.FTZ R15, R67, UR4, R15 ;  /* 0x00000004430f7c23 */ /* 0x008fe2000801000f */
[----:B------:R-:W-:-:S02]  /*ba30*/  ISETP.GE.AND P5, PT, R191, R3, PT ;  /* 0x00000003bf00720c */ /* 0x000fc40003fa6270 */
[-C--:B------:R-:W-:Y:S02]  /*ba40*/  ISETP.GE.AND P3, PT, R108, R2.reuse, PT ;  /* 0x000000026c00720c */ /* 0x080fe40003f66270 */
[----:B------:R-:W-:Y:S02]  /*ba50*/  ISETP.GE.AND P2, PT, R191, R2, PT ;  /* 0x00000002bf00720c */ /* 0x000fe40003f46270 */
[----:B------:R-:W-:Y:S02]  /*ba60*/  FSEL R110, R93, -INF , !P4 ;  /* 0xff8000005d6e7808 */ /* 0x000fe40006000000 */
[----:B------:R-:W-:Y:S02]  /*ba70*/  FSEL R116, R12, -INF , !P6 ;  /* 0xff8000000c747808 */ /* 0x000fe40007000000 */
[----:B------:R-:W-:Y:S02]  /*ba80*/  FSEL R114, R11, -INF , !P5 ;  /* 0xff8000000b727808 */ /* 0x000fe40006800000 */
[----:B------:R-:W-:-:S02]  /*ba90*/  FSEL R108, R14, -INF , !P3 ;  /* 0xff8000000e6c7808 */ /* 0x000fc40005800000 */
[----:B------:R-:W-:Y:S01]  /*baa0*/  FSEL R105, R15, -INF , !P2 ;  /* 0xff8000000f697808 */ /* 0x000fe20005000000 */
[----:B------:R-:W-:Y:S05]  /*bab0*/  @!P0 BRA `(.L_x_581) ;  /* 0x000003a000008947 */ /* 0x000fea0003800000 */
[----:B------:R-:W2:Y:S04]  /*bac0*/  LDL.64 R214, [R1] ;  /* 0x0000000001d67983 */ /* 0x000ea80000100a00 */
[----:B------:R-:W3:Y:S01]  /*bad0*/  LDL.64 R200, [R1+0x8] ;  /* 0x0000080001c87983 */ /* 0x000ee20000100a00 */
        /* <DEDUP_REMOVED lines=13> */
[----:B------:R-:W-:-:S06]  /*bbb0*/  UIADD3 UR5, UR25, UR5, URZ ;  /* 0x0000000519057290 */ /* 0x000fcc000fffe03f */
[----:B------:R-:W-:Y:S01]  /*bbc0*/  IMAD.U32 R2, RZ, RZ, UR5 ;  /* 0x00000005ff027e24 */ /* 0x000fe2000f8e00ff */
[----:B--2---:R-:W-:-:S04]  /*bbd0*/  LEA R10, P3, R10, R214, 0x7 ;  /* 0x000000d60a0a7211 */ /* 0x004fc800078638ff */
[----:B------:R-:W-:Y:S02]  /*bbe0*/  @!P1 IADD3 R7, P2, R10, UR10, RZ ;  /* 0x0000000a0a079c10 */ /* 0x000fe4000ff5e0ff */
[----:B---3--:R-:W-:Y:S01]  /*bbf0*/  LEA.HI.X R11, R3, R201, R2, 0x7, P3 ;  /* 0x000000c9030b7211 */ /* 0x008fe200018f3c02 */
[----:B------:R-:W-:Y:S01]  /*bc00*/  @!P1 IMAD.MOV.U32 R2, RZ, RZ, c[0x0][0x19c] ;  /* 0x00006700ff029624 */ /* 0x000fe200078e00ff */
        /* <DEDUP_REMOVED lines=35> */
.L_x_583:
[----:B------:R-:W-:Y:S05]  /*be40*/  BSYNC B0 ;  /* 0x0000000000007941 */ /* 0x000fea0003800000 */
.L_x_582:
[----:B------:R-:W0:Y:S02]  /*be50*/  LDGDEPBAR ;  /* 0x00000000000079af */ /* 0x000e240000000000 */
.L_x_581:
[----:B--2---:R-:W-:Y:S01]  /*be60*/  FMNMX.FTZ R2, R130, R42, !PT ;  /* 0x0000002a82027209 */ /* 0x004fe20007810000 */
[----:B------:R-:W2:Y:S01]  /*be70*/  LDL R191, [R1+0x18] ;  /* 0x0000180001bf7983 */ /* 0x000ea20000100800 */
[----:B------:R-:W-:Y:S01]  /*be80*/  FMNMX.FTZ R87, R9, R4, !PT ;  /* 0x0000000409577209 */ /* 0x000fe20007810000 */
[----:B------:R-:W-:Y:S01]  /*be90*/  @UP0 UIADD3 UR5, UR22, -0x3, URZ ;  /* 0xfffffffd16050890 */ /* 0x000fe2000fffe03f */
[----:B------:R-:W-:Y:S01]  /*bea0*/  FMNMX.FTZ R2, R182, R2, !PT ;  /* 0x00000002b6027209 */ /* 0x000fe20007810000 */
[----:B-1----:R-:W-:Y:S01]  /*beb0*/  LDSM.16.MT88.4 R12, [R252+0x4000] ;  /* 0x00400000fc0c783b */ /* 0x002fe20000004200 */
        /* <DEDUP_REMOVED lines=60> */
[----:B------:R-:W-:-:S03]  /*c280*/  FMNMX.FTZ R87, R105, R87, !PT ;  /* 0x0000005769577209 */ /* 0x000fc60007810000 */
[----:B------:R-:W1:Y:S02]  /*c290*/  SHFL.BFLY PT, R0, R2, 0x2, 0x1f ;  /* 0x0c401f0002007f89 */ /* 0x000e6400000e0000 */
[----:B-1----:R-:W-:Y:S02]  /*c2a0*/  FMNMX.FTZ R0, R2, R0, !PT ;  /* 0x0000000002007209 */ /* 0x002fe40007810000 */
        /* <DEDUP_REMOVED lines=8> */
[----:B-1----:R-:W-:Y:S02]  /*c330*/  FMNMX.FTZ R90, R0, R90, !PT ;  /* 0x0000005a005a7209 */ /* 0x002fe40007810000 */
[----:B------:R-:W-:Y:S02]  /*c340*/  FMNMX.FTZ R2, R184, R2, !PT ;  /* 0x00000002b8027209 */ /* 0x000fe40007810000 */
[C---:B------:R-:W-:Y:S01]  /*c350*/  FSETP.NEU.FTZ.AND P4, PT, R90.reuse, -INF , PT ;  /* 0xff8000005a00780b */ /* 0x040fe20003f9d000 */
[----:B------:R-:W-:Y:S01]  /*c360*/  FMUL.FTZ R0, R90, c[0x0][0x23c] ;  /* 0x00008f005a007a20 */ /* 0x000fe20000410000 */
[----:B------:R-:W-:-:S04]  /*c370*/  FMNMX.FTZ R2, R185, R2, !PT ;  /* 0x00000002b9027209 */ /* 0x000fc80007810000 */
[----:B------:R-:W-:Y:S02]  /*c380*/  FMNMX.FTZ R2, R188, R2, !PT ;  /* 0x00000002bc027209 */ /* 0x000fe40007810000 */
[----:B------:R-:W-:Y:S02]  /*c390*/  FSEL R0, R0, RZ, P4 ;  /* 0x000000ff00007208 */ /* 0x000fe40002000000 */
[----:B------:R-:W-:-:S03]  /*c3a0*/  FMNMX.FTZ R2, R115, R2, !PT ;  /* 0x0000000273027209 */ /* 0x000fc60007810000 */
        /* <DEDUP_REMOVED lines=48> */
[----:B------:R-:W1:Y:S01]  /*c6b0*/  MUFU.EX2 R84, R84 ;  /* 0x0000005400547308 */ /* 0x000e620000000800 */
[--C-:B------:R-:W-:Y:S01]  /*c6c0*/  FFMA.FTZ R60, R29, c[0x0][0x23c], -R0.reuse ;  /* 0x00008f001d3c7a23 */ /* 0x100fe20000010800 */
[----:B------:R-:W-:Y:S01]  /*c6d0*/  FMNMX.FTZ R2, R158, R2, !PT ;  /* 0x000000029e027209 */ /* 0x000fe20007810000 */
[----:B------:R-:W-:-:S02]  /*c6e0*/  FFMA.FTZ R59, R34, c[0x0][0x23c], -R0 ;  /* 0x00008f00223b7a23 */ /* 0x000fc40000010800 */
[--C-:B------:R-:W-:Y:S01]  /*c6f0*/  FFMA.FTZ R58, R33, c[0x0][0x23c], -R0.reuse ;  /* 0x00008f00213a7a23 */ /* 0x100fe20000010800 */
[----:B------:R-:W-:Y:S01]  /*c700*/  FMNMX.FTZ R2, R141, R2, !PT ;  /* 0x000000028d027209 */ /* 0x000fe20007810000 */
[----:B------:R-:W-:Y:S01]  /*c710*/  FFMA.FTZ R57, R35, c[0x0][0x23c], -R0 ;  /* 0x00008f0023397a23 */ /* 0x000fe20000010800 */
[----:B------:R-:W3:Y:S02]  /*c720*/  MUFU.EX2 R81, R81 ;  /* 0x0000005100517308 */ /* 0x000ee40000000800 */
[----:B------:R-:W-:-:S04]  /*c730*/  FMNMX.FTZ R2, R122, R2, !PT ;  /* 0x000000027a027209 */ /* 0x000fc80007810000 */
[----:B------:R-:W-:Y:S02]  /*c740*/  FMNMX.FTZ R2, R102, R2, !PT ;  /* 0x0000000266027209 */ /* 0x000fe40007810000 */
[----:B-1----:R-:W-:Y:S01]  /*c750*/  F2FP.PACK_AB R24, R83, R84 ;  /* 0x000000545318723e */ /* 0x002fe200000000ff */
[----:B------:R-:W-:Y:S01]  /*c760*/  MUFU.EX2 R80, R80 ;  /* 0x0000005000507308 */ /* 0x000fe20000000800 */
[----:B------:R-:W-:-:S04]  /*c770*/  FMNMX.FTZ R2, R101, R2, !PT ;  /* 0x0000000265027209 */ /* 0x000fc80007810000 */
[----:B------:R-:W-:Y:S02]  /*c780*/  FMNMX.FTZ R2, R100, R2, !PT ;  /* 0x0000000264027209 */ /* 0x000fe40007810000 */
[----:B---3--:R-:W-:Y:S01]  /*c790*/  F2FP.PACK_AB R26, R81, R82 ;  /* 0x00000052511a723e */ /* 0x008fe200000000ff */
[----:B------:R-:W-:Y:S01]  /*c7a0*/  MUFU.EX2 R79, R79 ;  /* 0x0000004f004f7308 */ /* 0x000fe20000000800 */
[----:B------:R-:W-:-:S05]  /*c7b0*/  FMNMX.FTZ R2, R99, R2, !PT ;  /* 0x0000000263027209 */ /* 0x000fca0007810000 */
[----:B------:R-:W1:Y:S02]  /*c7c0*/  SHFL.BFLY PT, R3, R2, 0x2, 0x1f ;  /* 0x0c401f0002037f89 */ /* 0x000e6400000e0000 */
[----:B------:R-:W-:Y:S08]  /*c7d0*/  MUFU.EX2 R78, R78 ;  /* 0x0000004e004e7308 */ /* 0x000ff00000000800 */
[----:B------:R-:W-:Y:S08]  /*c7e0*/  MUFU.EX2 R77, R77 ;  /* 0x0000004d004d7308 */ /* 0x000ff00000000800 */
[----:B------:R-:W-:Y:S01]  /*c7f0*/  MUFU.EX2 R76, R76 ;  /* 0x0000004c004c7308 */ /* 0x000fe20000000800 */
[----:B-1----:R-:W-:-:S02]  /*c800*/  FMNMX.FTZ R3, R2, R3, !PT ;  /* 0x0000000302037209 */ /* 0x002fc40007810000 */
[----:B------:R-:W-:-:S05]  /*c810*/  FMNMX.FTZ R2, R5, R16, !PT ;  /* 0x0000001005027209 */ /* 0x000fca0007810000 */
[----:B------:R-:W-:Y:S01]  /*c820*/  MUFU.EX2 R75, R75 ;  /* 0x0000004b004b7308 */ /* 0x000fe20000000800 */
[----:B------:R-:W1:Y:S01]  /*c830*/  SHFL.BFLY PT, R89, R3, 0x1, 0x1f ;  /* 0x0c201f0003597f89 */ /* 0x000e6200000e0000 */
[----:B------:R-:W-:-:S04]  /*c840*/  FMNMX.FTZ R2, R170, R2, !PT ;  /* 0x00000002aa027209 */ /* 0x000fc80007810000 */
[----:B------:R-:W-:Y:S02]  /*c850*/  FMNMX.FTZ R2, R171, R2, !PT ;  /* 0x00000002ab027209 */ /* 0x000fe40007810000 */
[----:B------:R-:W-:Y:S02]  /*c860*/  MUFU.EX2 R74, R74 ;  /* 0x0000004a004a7308 */ /* 0x000fe40000000800 */
[----:B------:R-:W-:-:S04]  /*c870*/  FMNMX.FTZ R2, R173, R2, !PT ;  /* 0x00000002ad027209 */ /* 0x000fc80007810000 */
[----:B------:R-:W-:Y:S02]  /*c880*/  FMNMX.FTZ R2, R175, R2, !PT ;  /* 0x00000002af027209 */ /* 0x000fe40007810000 */
[----:B------:R-:W-:Y:S02]  /*c890*/  MUFU.EX2 R73, R73 ;  /* 0x0000004900497308 */ /* 0x000fe40000000800 */
[----:B------:R-:W-:-:S04]  /*c8a0*/  FMNMX.FTZ R2, R169, R2, !PT ;  /* 0x00000002a9027209 */ /* 0x000fc80007810000 */
[----:B------:R-:W-:Y:S02]  /*c8b0*/  FMNMX.FTZ R2, R172, R2, !PT ;  /* 0x00000002ac027209 */ /* 0x000fe40007810000 */
[----:B------:R-:W-:Y:S01]  /*c8c0*/  MUFU.EX2 R72, R72 ;  /* 0x0000004800487308 */ /* 0x000fe20000000800 */
[----:B-1----:R-:W-:Y:S02]  /*c8d0*/  FMNMX.FTZ R89, R3, R89, !PT ;  /* 0x0000005903597209 */ /* 0x002fe40007810000 */
[----:B------:R-:W-:Y:S02]  /*c8e0*/  FMNMX.FTZ R0, R174, R2, !PT ;  /* 0x00000002ae007209 */ /* 0x000fe40007810000 */
[----:B------:R-:W1:Y:S01]  /*c8f0*/  SHFL.BFLY PT, R2, R87, 0x2, 0x1f ;  /* 0x0c401f0057027f89 */ /* 0x000e6200000e0000 */
[----:B------:R-:W-:Y:S01]  /*c900*/  FMUL.FTZ R103, R89, c[0x0][0x23c] ;  /* 0x00008f0059677a20 */ /* 0x000fe20000410000 */
[----:B------:R-:W-:Y:S01]  /*c910*/  FMNMX.FTZ R0, R117, R0, !PT ;  /* 0x0000000075007209 */ /* 0x000fe20007810000 */
[----:B------:R-:W-:Y:S01]  /*c920*/  MUFU.EX2 R71, R71 ;  /* 0x0000004700477308 */ /* 0x000fe20000000800 */
[----:B------:R-:W-:-:S02]  /*c930*/  FSETP.NEU.FTZ.AND P3, PT, R89, -INF , PT ;  /* 0xff8000005900780b */ /* 0x000fc40003f7d000 */
[----:B------:R-:W-:Y:S02]  /*c940*/  FMNMX.FTZ R0, R119, R0, !PT ;  /* 0x0000000077007209 */ /* 0x000fe40007810000 */
[----:B------:R-:W-:Y:S02]  /*c950*/  FSEL R103, R103, RZ, P3 ;  /* 0x000000ff67677208 */ /* 0x000fe40001800000 */
[----:B------:R-:W-:Y:S01]  /*c960*/  FMNMX.FTZ R0, R120, R0, !PT ;  /* 0x0000000078007209 */ /* 0x000fe20007810000 */
[----:B------:R-:W-:Y:S02]  /*c970*/  MUFU.EX2 R70, R70 ;  /* 0x0000004600467308 */ /* 0x000fe40000000800 */
        /* <DEDUP_REMOVED lines=9> */
[--C-:B------:R-:W-:Y:S01]  /*ca10*/  FFMA.FTZ R47, R115, c[0x0][0x23c], -R103.reuse ;  /* 0x00008f00732f7a23 */ /* 0x100fe20000010867 */
[----:B-1----:R-:W-:Y:S01]  /*ca20*/  FMNMX.FTZ R87, R87, R2, !PT ;  /* 0x0000000257577209 */ /* 0x002fe20007810000 */
[--C-:B------:R-:W-:Y:S01]  /*ca30*/  FFMA.FTZ R43, R104, c[0x0][0x23c], -R103.reuse ;  /* 0x00008f00682b7a23 */ /* 0x100fe20000010867 */
[----:B------:R-:W-:Y:S01]  /*ca40*/  FMNMX.FTZ R0, R140, R0, !PT ;  /* 0x000000008c007209 */ /* 0x000fe20007810000 */
[--C-:B------:R-:W-:Y:S01]  /*ca50*/  FFMA.FTZ R41, R98, c[0x0][0x23c], -R103.reuse ;  /* 0x00008f0062297a23 */ /* 0x100fe20000010867 */
[----:B------:R-:W-:Y:S01]  /*ca60*/  FSEL R98, R90, RZ, P4 ;  /* 0x000000ff5a627208 */ /* 0x000fe20002000000 */
[--C-:B------:R-:W-:Y:S01]  /*ca70*/  FFMA.FTZ R38, R92, c[0x0][0x23c], -R103.reuse ;  /* 0x00008f005c267a23 */ /* 0x100fe20000010867 */
[----:B------:R-:W-:Y:S01]  /*ca80*/  FMNMX.FTZ R0, R143, R0, !PT ;  /* 0x000000008f007209 */ /* 0x000fe20007810000 */
[--C-:B------:R-:W-:Y:S01]  /*ca90*/  FFMA.FTZ R93, R31, c[0x0][0x23c], -R103.reuse ;  /* 0x00008f001f5d7a23 */ /* 0x100fe20000010867 */
[----:B------:R-:W-:Y:S01]  /*caa0*/  FSEL R104, R89, RZ, P3 ;  /* 0x000000ff59687208 */ /* 0x000fe20001800000 */
[----:B------:R-:W-:Y:S01]  /*cab0*/  FADD.FTZ R98, R130, -R98 ;  /* 0x8000006282627221 */ /* 0x000fe20000010000 */
[----:B------:R-:W-:Y:S01]  /*cac0*/  FMNMX.FTZ R0, R156, R0, !PT ;  /* 0x000000009c007209 */ /* 0x000fe20007810000 */
[--C-:B------:R-:W-:Y:S01]  /*cad0*/  FFMA.FTZ R56, R177, c[0x0][0x23c], -R103.reuse ;  /* 0x00008f00b1387a23 */ /* 0x100fe20000010867 */
[----:B------:R-:W-:Y:S01]  /*cae0*/  MUFU.EX2 R47, R47 ;  /* 0x0000002f002f7308 */ /* 0x000fe20000000800 */
[----:B------:R-:W-:Y:S01]  /*caf0*/  FADD.FTZ R104, R129, -R104 ;  /* 0x8000006881687221 */ /* 0x000fe20000010000 */
[----:B------:R-:W-:Y:S01]  /*cb00*/  FMNMX.FTZ R0, R165, R0, !PT ;  /* 0x00000000a5007209 */ /* 0x000fe20007810000 */
[--C-:B------:R-:W-:Y:S01]  /*cb10*/  FFMA.FTZ R55, R176, c[0x0][0x23c], -R103.reuse ;  /* 0x00008f00b0377a23 */ /* 0x100fe20000010867 */
[-C--:B------:R-:W-:Y:S01]  /*cb20*/  MOV R129, R89.reuse ;  /* 0x0000005900817202 */ /* 0x080fe20000000f00 */
[--C-:B------:R-:W-:Y:S01]  /*cb30*/  FFMA.FTZ R54, R179, c[0x0][0x23c], -R103.reuse ;  /* 0x00008f00b3367a23 */ /* 0x100fe20000010867 */
[----:B------:R-:W-:Y:S01]  /*cb40*/  FMNMX.FTZ R0, R164, R0, !PT ;  /* 0x00000000a4007209 */ /* 0x000fe20007810000 */
[----:B------:R-:W-:Y:S01]  /*cb50*/  FMUL.FTZ R98, R98, c[0x0][0x23c] ;  /* 0x00008f0062627a20 */ /* 0x000fe20000410000 */
[----:B------:R-:W-:Y:S01]  /*cb60*/  MUFU.EX2 R93, R93 ;  /* 0x0000005d005d7308 */ /* 0x000fe20000000800 */
[----:B------:R-:W-:Y:S01]  /*cb70*/  FMUL.FTZ R104, R104, c[0x0][0x23c] ;  /* 0x00008f0068687a20 */ /* 0x000fe20000410000 */
[----:B------:R-:W-:Y:S01]  /*cb80*/  FMNMX.FTZ R0, R163, R0, !PT ;  /* 0x00000000a3007209 */ /* 0x000fe20007810000 */
[--C-:B------:R-:W-:Y:S01]  /*cb90*/  FFMA.FTZ R36, R28, c[0x0][0x23c], -R103.reuse ;  /* 0x00008f001c247a23 */ /* 0x100fe20000010867 */
[----:B------:R-:W-:Y:S01]  /*cba0*/  MOV R130, R90 ;  /* 0x0000005a00827202 */ /* 0x000fe20000000f00 */
[--C-:B------:R-:W-:Y:S01]  /*cbb0*/  FFMA.FTZ R53, R178, c[0x0][0x23c], -R103.reuse ;  /* 0x00008f00b2357a23 */ /* 0x100fe20000010867 */
[----:B------:R-:W-:Y:S01]  /*cbc0*/  FMNMX.FTZ R0, R157, R0, !PT ;  /* 0x000000009d007209 */ /* 0x000fe20007810000 */
[--C-:B------:R-:W-:Y:S01]  /*cbd0*/  FFMA.FTZ R52, R180, c[0x0][0x23c], -R103.reuse ;  /* 0x00008f00b4347a23 */ /* 0x100fe20000010867 */
[----:B------:R-:W-:Y:S01]  /*cbe0*/  MUFU.EX2 R56, R56 ;  /* 0x0000003800387308 */ /* 0x000fe20000000800 */
        /* <DEDUP_REMOVED lines=23> */
[----:B------:R-:W-:Y:S01]  /*cd60*/  FFMA.FTZ R100, R100, c[0x0][0x23c], -R103 ;  /* 0x00008f0064647a23 */ /* 0x000fe20000010867 */
[----:B------:R-:W-:-:S04]  /*cd70*/  FMNMX.FTZ R0, R135, R0, !PT ;  /* 0x0000000087007209 */ /* 0x000fc80007810000 */
[----:B------:R-:W-:Y:S02]  /*cd80*/  FMNMX.FTZ R0, R121, R0, !PT ;  /* 0x0000000079007209 */ /* 0x000fe40007810000 */
[----:B------:R-:W3:Y:S02]  /*cd90*/  MUFU.EX2 R104, R104 ;  /* 0x0000006800687308 */ /* 0x000ee40000000800 */
[----:B------:R-:W-:-:S04]  /*cda0*/  FMNMX.FTZ R0, R118, R0, !PT ;  /* 0x0000000076007209 */ /* 0x000fc80007810000 */
[----:B------:R-:W-:Y:S01]  /*cdb0*/  FMNMX.FTZ R0, R116, R0, !PT ;  /* 0x0000000074007209 */ /* 0x000fe20007810000 */
[----:B-1----:R-:W-:Y:S01]  /*cdc0*/  FMUL.FTZ R232, R232, R98 ;  /* 0x00000062e8e87220 */ /* 0x002fe20000410000 */
[----:B------:R-:W-:Y:S02]  /*cdd0*/  MUFU.EX2 R53, R53 ;  /* 0x0000003500357308 */ /* 0x000fe40000000800 */
[----:B------:R-:W-:Y:S01]  /*cde0*/  FMNMX.FTZ R0, R114, R0, !PT ;  /* 0x0000000072007209 */ /* 0x000fe20007810000 */
[-C--:B------:R-:W-:Y:S02]  /*cdf0*/  FMUL.FTZ R233, R233, R98.reuse ;  /* 0x00000062e9e97220 */ /* 0x080fe40000410000 */
[----:B------:R-:W-:Y:S02]  /*ce00*/  FMUL.FTZ R228, R228, R98 ;  /* 0x00000062e4e47220 */ /* 0x000fe40000410000 */
[----:B------:R-:W1:Y:S01]  /*ce10*/  SHFL.BFLY PT, R88, R0, 0x2, 0x1f ;  /* 0x0c401f0000587f89 */ /* 0x000e6200000e0000 */
[-C--:B---3--:R-:W-:Y:S01]  /*ce20*/  FMUL.FTZ R234, R234, R104.reuse ;  /* 0x00000068eaea7220 */ /* 0x088fe20000410000 */
[----:B------:R-:W3:Y:S01]  /*ce30*/  MUFU.EX2 R52, R52 ;  /* 0x0000003400347308 */ /* 0x000ee20000000800 */
[----:B------:R-:W-:-:S02]  /*ce40*/  FMUL.FTZ R235, R235, R104 ;  /* 0x00000068ebeb7220 */ /* 0x000fc40000410000 */
[----:B------:R-:W-:Y:S02]  /*ce50*/  FMUL.FTZ R229, R229, R98 ;  /* 0x00000062e5e57220 */ /* 0x000fe40000410000 */
[-C--:B------:R-:W-:Y:S02]  /*ce60*/  FMUL.FTZ R230, R230, R104.reuse ;  /* 0x00000068e6e67220 */ /* 0x080fe40000410000 */
[----:B------:R-:W-:Y:S01]  /*ce70*/  FMUL.FTZ R231, R231, R104 ;  /* 0x00000068e7e77220 */ /* 0x000fe20000410000 */
[----:B------:R-:W-:Y:S01]  /*ce80*/  MUFU.EX2 R51, R51 ;  /* 0x0000003300337308 */ /* 0x000fe20000000800 */
[-C--:B------:R-:W-:Y:S02]  /*ce90*/  FMUL.FTZ R224, R224, R98.reuse ;  /* 0x00000062e0e07220 */ /* 0x080fe40000410000 */
[----:B------:R-:W-:Y:S02]  /*cea0*/  FMUL.FTZ R225, R225, R98 ;  /* 0x00000062e1e17220 */ /* 0x000fe40000410000 */
[----:B------:R-:W-:-:S02]  /*ceb0*/  FMUL.FTZ R226, R226, R104 ;  /* 0x00000068e2e27220 */ /* 0x000fc40000410000 */
[----:B------:R-:W-:Y:S01]  /*cec0*/  FMUL.FTZ R227, R227, R104 ;  /* 0x00000068e3e37220 */ /* 0x000fe20000410000 */
[----:B------:R-:W4:Y:S01]  /*ced0*/  MUFU.EX2 R50, R50 ;  /* 0x0000003200327308 */ /* 0x000f220000000800 */
[-C--:B------:R-:W-:Y:S01]  /*cee0*/  FMUL.FTZ R220, R220, R98.reuse ;  /* 0x00000062dcdc7220 */ /* 0x080fe20000410000 */
[----:B---3--:R-:W-:Y:S01]  /*cef0*/  F2FP.PACK_AB R25, R52, R53 ;  /* 0x000000353419723e */ /* 0x008fe200000000ff */
[----:B------:R-:W-:Y:S02]  /*cf00*/  FMUL.FTZ R221, R221, R98 ;  /* 0x00000062dddd7220 */ /* 0x000fe40000410000 */
[----:B------:R-:W-:Y:S01]  /*cf10*/  FMUL.FTZ R222, R222, R104 ;  /* 0x00000068dede7220 */ /* 0x000fe20000410000 */
[----:B-1----:R-:W-:Y:S01]  /*cf20*/  FMNMX.FTZ R88, R0, R88, !PT ;  /* 0x0000005800587209 */ /* 0x002fe20007810000 */
[----:B------:R-:W-:Y:S01]  /*cf30*/  FMUL.FTZ R223, R223, R104 ;  /* 0x00000068dfdf7220 */ /* 0x000fe20000410000 */
[----:B------:R-:W-:Y:S03]  /*cf40*/  MUFU.EX2 R49, R49 ;  /* 0x0000003100317308 */ /* 0x000fe60000000800 */
[----:B------:R-:W1:Y:S01]  /*cf50*/  SHFL.BFLY PT, R0, R88, 0x1, 0x1f ;  /* 0x0c201f0058007f89 */ /* 0x000e6200000e0000 */
[----:B----4-:R-:W-:-:S04]  /*cf60*/  F2FP.PACK_AB R27, R50, R51 ;  /* 0x00000033321b723e */ /* 0x010fc800000000ff */
[----:B------:R-:W-:Y:S08]  /*cf70*/  MUFU.EX2 R48, R48 ;  /* 0x0000003000307308 */ /* 0x000ff00000000800 */
[----:B------:R-:W-:Y:S08]  /*cf80*/  MUFU.EX2 R46, R46 ;  /* 0x0000002e002e7308 */ /* 0x000ff00000000800 */
[----:B------:R-:W-:Y:S01]  /*cf90*/  MUFU.EX2 R45, R45 ;  /* 0x0000002d002d7308 */ /* 0x000fe20000000800 */
[----:B-1----:R-:W-:-:S02]  /*cfa0*/  FMNMX.FTZ R88, R88, R0, !PT ;  /* 0x0000000058587209 */ /* 0x002fc40007810000 */
[----:B------:R-:W1:Y:S02]  /*cfb0*/  SHFL.BFLY PT, R0, R87, 0x1, 0x1f ;  /* 0x0c201f0057007f89 */ /* 0x000e6400000e0000 */
[C---:B------:R-:W-:Y:S01]  /*cfc0*/  FSETP.NEU.FTZ.AND P2, PT, R88.reuse, -INF , PT ;  /* 0xff8000005800780b */ /* 0x040fe20003f5d000 */
[----:B------:R-:W-:Y:S02]  /*cfd0*/  FMUL.FTZ R115, R88, c[0x0][0x23c] ;  /* 0x00008f0058737a20 */ /* 0x000fe40000410000 */
[----:B------:R-:W-:Y:S03]  /*cfe0*/  MUFU.EX2 R43, R43 ;  /* 0x0000002b002b7308 */ /* 0x000fe60000000800 */
[----:B------:R-:W-:-:S05]  /*cff0*/  FSEL R115, R115, RZ, P2 ;  /* 0x000000ff73737208 */ /* 0x000fca0001000000 */
[----:B------:R-:W-:Y:S01]  /*d000*/  MUFU.EX2 R42, R42 ;  /* 0x0000002a002a7308 */ /* 0x000fe20000000800 */
[--C-:B------:R-:W-:Y:S02]  /*d010*/  FFMA.FTZ R92, R16, c[0x0][0x23c], -R115.reuse ;  /* 0x00008f00105c7a23 */ /* 0x100fe40000010873 */
[--C-:B------:R-:W-:Y:S01]  /*d020*/  FFMA.FTZ R34, R170, c[0x0][0x23c], -R115.reuse ;  /* 0x00008f00aa227a23 */ /* 0x100fe20000010873 */
[----:B------:R-:W-:Y:S01]  /*d030*/  LDSM.16.MT88.4 R16, [R252+0x4400] ;  /* 0x00440000fc10783b */ /* 0x000fe20000004200 */
[--C-:B------:R-:W-:Y:S02]  /*d040*/  FFMA.FTZ R33, R171, c[0x0][0x23c], -R115.reuse ;  /* 0x00008f00ab217a23 */ /* 0x100fe40000010873 */
[--C-:B------:R-:W-:Y:S01]  /*d050*/  FFMA.FTZ R32, R173, c[0x0][0x23c], -R115.reuse ;  /* 0x00008f00ad207a23 */ /* 0x100fe20000010873 */
[----:B------:R-:W-:Y:S01]  /*d060*/  MUFU.EX2 R92, R92 ;  /* 0x0000005c005c7308 */ /* 0x000fe20000000800 */
[--C-:B------:R-:W-:Y:S02]  /*d070*/  FFMA.FTZ R31, R175, c[0x0][0x23c], -R115.reuse ;  /* 0x00008f00af1f7a23 */ /* 0x100fe40000010873 */
[--C-:B------:R-:W-:Y:S01]  /*d080*/  FFMA.FTZ R30, R169, c[0x0][0x23c], -R115.reuse ;  /* 0x00008f00a91e7a23 */ /* 0x100fe20000010873 */
[----:B-1----:R-:W-:Y:S01]  /*d090*/  FMNMX.FTZ R87, R87, R0, !PT ;  /* 0x0000000057577209 */ /* 0x002fe20007810000 */
[----:B------:R-:W-:-:S02]  /*d0a0*/  FFMA.FTZ R29, R172, c[0x0][0x23c], -R115 ;  /* 0x00008f00ac1d7a23 */ /* 0x000fc40000010873 */
[--C-:B------:R-:W-:Y:S01]  /*d0b0*/  FFMA.FTZ R28, R174, c[0x0][0x23c], -R115.reuse ;  /* 0x00008f00ae1c7a23 */ /* 0x100fe20000010873 */
[C---:B------:R-:W-:Y:S01]  /*d0c0*/  FSETP.NEU.FTZ.AND P1, PT, R87.reuse, -INF , PT ;  /* 0xff8000005700780b */ /* 0x040fe20003f3d000 */
[----:B------:R-:W-:Y:S01]  /*d0d0*/  FMUL.FTZ R106, R87, c[0x0][0x23c] ;  /* 0x00008f00576a7a20 */ /* 0x000fe20000410000 */
[----:B------:R-:W1:Y:S01]  /*d0e0*/  MUFU.EX2 R34, R34 ;  /* 0x0000002200227308 */ /* 0x000e620000000800 */
[--C-:B------:R-:W-:Y:S02]  /*d0f0*/  FFMA.FTZ R117, R117, c[0x0][0x23c], -R115.reuse ;  /* 0x00008f0075757a23 */ /* 0x100fe40000010873 */
[--C-:B------:R-:W-:Y:S01]  /*d100*/  FFMA.FTZ R119, R119, c[0x0][0x23c], -R115.reuse ;  /* 0x00008f0077777a23 */ /* 0x100fe20000010873 */
[----:B------:R-:W-:Y:S01]  /*d110*/  FSEL R106, R106, RZ, P1 ;  /* 0x000000ff6a6a7208 */ /* 0x000fe20000800000 */
[--C-:B------:R-:W-:Y:S02]  /*d120*/  FFMA.FTZ R120, R120, c[0x0][0x23c], -R115.reuse ;  /* 0x00008f0078787a23 */ /* 0x100fe40000010873 */
[----:B------:R-:W-:Y:S01]  /*d130*/  FFMA.FTZ R123, R123, c[0x0][0x23c], -R115 ;  /* 0x00008f007b7b7a23 */ /* 0x000fe20000010873 */
[----:B------:R-:W-:Y:S01]  /*d140*/  MUFU.EX2 R33, R33 ;  /* 0x0000002100217308 */ /* 0x000fe20000000800 */
[--C-:B------:R-:W-:Y:S01]  /*d150*/  FFMA.FTZ R91, R4, c[0x0][0x23c], -R106.reuse ;  /* 0x00008f00045b7a23 */ /* 0x100fe2000001086a */
[----:B------:R-:W-:Y:S01]  /*d160*/  FSEL R4, R88, RZ, P2 ;  /* 0x000000ff58047208 */ /* 0x000fe20001000000 */
[----:B------:R-:W-:-:S02]  /*d170*/  FFMA.FTZ R3, R133, c[0x0][0x23c], -R106 ;  /* 0x00008f0085037a23 */ /* 0x000fc4000001086a */
[----:B------:R-:W-:Y:S02]  /*d180*/  FFMA.FTZ R2, R168, c[0x0][0x23c], -R106 ;  /* 0x00008f00a8027a23 */ /* 0x000fe4000001086a */
[----:B------:R-:W-:Y:S01]  /*d190*/  FADD.FTZ R4, R5, -R4 ;  /* 0x8000000405047221 */ /* 0x000fe20000010000 */
[----:B------:R-:W-:Y:S01]  /*d1a0*/  FSEL R5, R87, RZ, P1 ;  /* 0x000000ff57057208 */ /* 0x000fe20000800000 */
[--C-:B------:R-:W-:Y:S01]  /*d1b0*/  FFMA.FTZ R0, R166, c[0x0][0x23c], -R106.reuse ;  /* 0x00008f00a6007a23 */ /* 0x100fe2000001086a */
[----:B------:R-:W3:Y:S01]  /*d1c0*/  MUFU.EX2 R32, R32 ;  /* 0x0000002000207308 */ /* 0x000ee20000000800 */
[----:B------:R-:W-:Y:S01]  /*d1d0*/  FMUL.FTZ R4, R4, c[0x0][0x23c] ;  /* 0x00008f0004047a20 */ /* 0x000fe20000410000 */
[----:B-1----:R-:W-:Y:S01]  /*d1e0*/  F2FP.PACK_AB R8, R34, R92 ;  /* 0x0000005c2208723e */ /* 0x002fe200000000ff */
[----:B------:R-:W-:Y:S02]  /*d1f0*/  FADD.FTZ R5, R9, -R5 ;  /* 0x8000000509057221 */ /* 0x000fe40000010000 */
[----:B------:R-:W-:-:S02]  /*d200*/  FFMA.FTZ R107, R107, c[0x0][0x23c], -R106 ;  /* 0x00008f006b6b7a23 */ /* 0x000fc4000001086a */
[----:B------:R-:W-:Y:S01]  /*d210*/  FMUL.FTZ R5, R5, c[0x0][0x23c] ;  /* 0x00008f0005057a20 */ /* 0x000fe20000410000 */
[----:B------:R-:W1:Y:S01]  /*d220*/  MUFU.EX2 R97, R4 ;  /* 0x0000000400617308 */ /* 0x000e620000000800 */
[--C-:B------:R-:W-:Y:S02]  /*d230*/  FFMA.FTZ R109, R109, c[0x0][0x23c], -R106.reuse ;  /* 0x00008f006d6d7a23 */ /* 0x100fe4000001086a */
[--C-:B------:R-:W-:Y:S02]  /*d240*/  FFMA.FTZ R111, R111, c[0x0][0x23c], -R106.reuse ;  /* 0x00008f006f6f7a23 */ /* 0x100fe4000001086a */
[--C-:B------:R-:W-:Y:S02]  /*d250*/  FFMA.FTZ R112, R112, c[0x0][0x23c], -R106.reuse ;  /* 0x00008f0070707a23 */ /* 0x100fe4000001086a */
[--C-:B------:R-:W-:Y:S01]  /*d260*/  FFMA.FTZ R126, R126, c[0x0][0x23c], -R106.reuse ;  /* 0x00008f007e7e7a23 */ /* 0x100fe2000001086a */
[----:B------:R2:W4:Y:S01]  /*d270*/  MUFU.EX2 R96, R5 ;  /* 0x0000000500607308 */ /* 0x0005220000000800 */
[----:B---3--:R-:W-:Y:S01]  /*d280*/  F2FP.PACK_AB R10, R32, R33 ;  /* 0x00000021200a723e */ /* 0x008fe200000000ff */
[----:B------:R-:W-:-:S02]  /*d290*/  FFMA.FTZ R125, R125, c[0x0][0x23c], -R106 ;  /* 0x00008f007d7d7a23 */ /* 0x000fc4000001086a */
[--C-:B------:R-:W-:Y:S02]  /*d2a0*/  FFMA.FTZ R128, R128, c[0x0][0x23c], -R106.reuse ;  /* 0x00008f0080807a23 */ /* 0x100fe4000001086a */
[----:B------:R-:W-:Y:S02]  /*d2b0*/  FFMA.FTZ R132, R132, c[0x0][0x23c], -R106 ;  /* 0x00008f0084847a23 */ /* 0x000fe4000001086a */
[----:B------:R-:W-:Y:S01]  /*d2c0*/  MUFU.EX2 R91, R91 ;  /* 0x0000005b005b7308 */ /* 0x000fe20000000800 */
[-C--:B-1----:R-:W-:Y:S02]  /*d2d0*/  FMUL.FTZ R248, R248, R97.reuse ;  /* 0x00000061f8f87220 */ /* 0x082fe40000410000 */
[-C--:B------:R-:W-:Y:S02]  /*d2e0*/  FMUL.FTZ R249, R249, R97.reuse ;  /* 0x00000061f9f97220 */ /* 0x080fe40000410000 */
[-C--:B------:R-:W-:Y:S02]  /*d2f0*/  FMUL.FTZ R244, R244, R97.reuse ;  /* 0x00000061f4f47220 */ /* 0x080fe40000410000 */
[----:B------:R-:W-:Y:S01]  /*d300*/  FMUL.FTZ R245, R245, R97 ;  /* 0x00000061f5f57220 */ /* 0x000fe20000410000 */
[----:B--2---:R-:W1:Y:S01]  /*d310*/  LDSM.16.MT88.4 R4, [R191+0x4000] ;  /* 0x00400000bf04783b */ /* 0x004e620000004200 */
[----:B------:R-:W2:Y:S01]  /*d320*/  MUFU.EX2 R3, R3 ;  /* 0x0000000300037308 */ /* 0x000ea20000000800 */
[----:B----4-:R-:W-:-:S02]  /*d330*/  FMUL.FTZ R250, R250, R96 ;  /* 0x00000060fafa7220 */ /* 0x010fc40000410000 */
[-C--:B------:R-:W-:Y:S02]  /*d340*/  FMUL.FTZ R251, R251, R96.reuse ;  /* 0x00000060fbfb7220 */ /* 0x080fe40000410000 */
[-C--:B------:R-:W-:Y:S02]  /*d350*/  FMUL.FTZ R246, R246, R96.reuse ;  /* 0x00000060f6f67220 */ /* 0x080fe40000410000 */
[-C--:B------:R-:W-:Y:S01]  /*d360*/  FMUL.FTZ R247, R247, R96.reuse ;  /* 0x00000060f7f77220 */ /* 0x080fe20000410000 */
[----:B------:R-:W-:Y:S01]  /*d370*/  MUFU.EX2 R2, R2 ;  /* 0x0000000200027308 */ /* 0x000fe20000000800 */
[-C--:B------:R-:W-:Y:S02]  /*d380*/  FMUL.FTZ R240, R240, R97.reuse ;  /* 0x00000061f0f07220 */ /* 0x080fe40000410000 */
[----:B------:R-:W-:Y:S02]  /*d390*/  FMUL.FTZ R241, R241, R97 ;  /* 0x00000061f1f17220 */ /* 0x000fe40000410000 */
[----:B------:R-:W-:-:S02]  /*d3a0*/  FMUL.FTZ R242, R242, R96 ;  /* 0x00000060f2f27220 */ /* 0x000fc40000410000 */
[-C--:B------:R-:W-:Y:S01]  /*d3b0*/  FMUL.FTZ R243, R243, R96.reuse ;  /* 0x00000060f3f37220 */ /* 0x080fe20000410000 */
[----:B------:R-:W3:Y:S01]  /*d3c0*/  MUFU.EX2 R0, R0 ;  /* 0x0000000000007308 */ /* 0x000ee20000000800 */
[----:B--2---:R-:W-:Y:S01]  /*d3d0*/  F2FP.PACK_AB R9, R3, R91 ;  /* 0x0000005b0309723e */ /* 0x004fe200000000ff */
[-C--:B------:R-:W-:Y:S02]  /*d3e0*/  FMUL.FTZ R236, R236, R97.reuse ;  /* 0x00000061ecec7220 */ /* 0x080fe40000410000 */
[----:B------:R-:W-:Y:S02]  /*d3f0*/  FMUL.FTZ R237, R237, R97 ;  /* 0x00000061eded7220 */ /* 0x000fe40000410000 */
[-C--:B------:R-:W-:Y:S02]  /*d400*/  FMUL.FTZ R238, R238, R96.reuse ;  /* 0x00000060eeee7220 */ /* 0x080fe40000410000 */
[----:B------:R-:W-:Y:S01]  /*d410*/  FMUL.FTZ R239, R239, R96 ;  /* 0x00000060efef7220 */ /* 0x000fe20000410000 */
[----:B------:R-:W-:Y:S01]  /*d420*/  MUFU.EX2 R31, R31 ;  /* 0x0000001f001f7308 */ /* 0x000fe20000000800 */
[----:B------:R-:W-:-:S02]  /*d430*/  FFMA.FTZ R137, R137, c[0x0][0x23c], -R115 ;  /* 0x00008f0089897a23 */ /* 0x000fc40000010873 */
[--C-:B------:R-:W-:Y:S02]  /*d440*/  FFMA.FTZ R139, R139, c[0x0][0x23c], -R115.reuse ;  /* 0x00008f008b8b7a23 */ /* 0x100fe40000010873 */
[--C-:B------:R-:W-:Y:S01]  /*d450*/  FFMA.FTZ R140, R140, c[0x0][0x23c], -R115.reuse ;  /* 0x00008f008c8c7a23 */ /* 0x100fe20000010873 */
[----:B---3--:R-:W-:Y:S02]  /*d460*/  F2FP.PACK_AB R11, R0, R2 ;  /* 0x00000002000b723e */ /* 0x008fe400000000ff */
[----:B------:R-:W2:Y:S01]  /*d470*/  MUFU.EX2 R30, R30 ;  /* 0x0000001e001e7308 */ /* 0x000ea20000000800 */
[----:B------:R-:W-:Y:S02]  /*d480*/  FFMA.FTZ R143, R143, c[0x0][0x23c], -R115 ;  /* 0x00008f008f8f7a23 */ /* 0x000fe40000010873 */
[--C-:B------:R-:W-:Y:S02]  /*d490*/  FFMA.FTZ R146, R146, c[0x0][0x23c], -R106.reuse ;  /* 0x00008f0092927a23 */ /* 0x100fe4000001086a */
[--C-:B------:R-:W-:Y:S01]  /*d4a0*/  FFMA.FTZ R145, R145, c[0x0][0x23c], -R106.reuse ;  /* 0x00008f0091917a23 */ /* 0x100fe2000001086a */
[----:B------:R-:W-:Y:S01]  /*d4b0*/  HMMA.16816.F32 R248, R8, R12, R248 ;  /* 0x0000000c08f8723c */ /* 0x000fe200000018f8 */
[--C-:B------:R-:W-:Y:S01]  /*d4c0*/  FFMA.FTZ R148, R148, c[0x0][0x23c], -R106.reuse ;  /* 0x00008f0094947a23 */ /* 0x100fe2000001086a */
[----:B------:R-:W-:Y:S01]  /*d4d0*/  MUFU.EX2 R29, R29 ;  /* 0x0000001d001d7308 */ /* 0x000fe20000000800 */
[----:B------:R-:W-:-:S02]  /*d4e0*/  FFMA.FTZ R150, R150, c[0x0][0x23c], -R106 ;  /* 0x00008f0096967a23 */ /* 0x000fc4000001086a */
[--C-:B------:R-:W-:Y:S02]  /*d4f0*/  FFMA.FTZ R156, R156, c[0x0][0x23c], -R115.reuse ;  /* 0x00008f009c9c7a23 */ /* 0x100fe40000010873 */
[--C-:B------:R-:W-:Y:S01]  /*d500*/  FFMA.FTZ R165, R165, c[0x0][0x23c], -R115.reuse ;  /* 0x00008f00a5a57a23 */ /* 0x100fe20000010873 */
[C---:B------:R-:W-:Y:S01]  /*d510*/  HMMA.16816.F32 R244, R8.reuse, R14, R244 ;  /* 0x0000000e08f4723c */ /* 0x040fe200000018f4 */
[--C-:B------:R-:W-:Y:S01]  /*d520*/  FFMA.FTZ R164, R164, c[0x0][0x23c], -R115.reuse ;  /* 0x00008f00a4a47a23 */ /* 0x100fe20000010873 */
[----:B------:R-:W-:Y:S01]  /*d530*/  MUFU.EX2 R28, R28 ;  /* 0x0000001c001c7308 */ /* 0x000fe20000000800 */
[----:B------:R-:W-:Y:S02]  /*d540*/  FFMA.FTZ R163, R163, c[0x0][0x23c], -R115 ;  /* 0x00008f00a3a37a23 */ /* 0x000fe40000010873 */
[--C-:B------:R-:W-:Y:S02]  /*d550*/  FFMA.FTZ R162, R162, c[0x0][0x23c], -R106.reuse ;  /* 0x00008f00a2a27a23 */ /* 0x100fe4000001086a */
[--C-:B------:R-:W-:Y:S01]  /*d560*/  FFMA.FTZ R161, R161, c[0x0][0x23c], -R106.reuse ;  /* 0x00008f00a1a17a23 */ /* 0x100fe2000001086a */
[----:B-1----:R-:W-:Y:S01]  /*d570*/  HMMA.16816.F32 R240, R8, R4, R240 ;  /* 0x0000000408f0723c */ /* 0x002fe200000018f0 */
[--C-:B------:R-:W-:Y:S01]  /*d580*/  FFMA.FTZ R160, R160, c[0x0][0x23c], -R106.reuse ;  /* 0x00008f00a0a07a23 */ /* 0x100fe2000001086a */
[----:B------:R-:W-:Y:S01]  /*d590*/  MUFU.EX2 R107, R107 ;  /* 0x0000006b006b7308 */ /* 0x000fe20000000800 */
[----:B------:R-:W-:-:S02]  /*d5a0*/  FFMA.FTZ R159, R159, c[0x0][0x23c], -R106 ;  /* 0x00008f009f9f7a23 */ /* 0x000fc4000001086a */
[----:B------:R-:W-:Y:S02]  /*d5b0*/  FFMA.FTZ R92, R210, R97, R92 ;  /* 0x00000061d25c7223 */ /* 0x000fe4000001005c */
[----:B------:R-:W-:Y:S01]  /*d5c0*/  FFMA.FTZ R91, R211, R96, R91 ;  /* 0x00000060d35b7223 */ /* 0x000fe2000001005b */
[----:B------:R-:W-:Y:S01]  /*d5d0*/  HMMA.16816.F32 R236, R8, R6, R236 ;  /* 0x0000000608ec723c */ /* 0x000fe200000018ec */
[--C-:B------:R-:W-:Y:S01]  /*d5e0*/  FFMA.FTZ R157, R157, c[0x0][0x23c], -R115.reuse ;  /* 0x00008f009d9d7a23 */ /* 0x100fe20000010873 */
[----:B------:R-:W1:Y:S01]  /*d5f0*/  MUFU.EX2 R109, R109 ;  /* 0x0000006d006d7308 */ /* 0x000e620000000800 */
[--C-:B------:R-:W-:Y:S02]  /*d600*/  FFMA.FTZ R155, R155, c[0x0][0x23c], -R115.reuse ;  /* 0x00008f009b9b7a23 */ /* 0x100fe40000010873 */
[----:B------:R-:W-:Y:S02]  /*d610*/  FFMA.FTZ R154, R154, c[0x0][0x23c], -R115 ;  /* 0x00008f009a9a7a23 */ /* 0x000fe40000010873 */
[----:B------:R-:W-:Y:S01]  /*d620*/  F2FP.PACK_AB R8, R94, R95 ;  /* 0x0000005f5e08723e */ /* 0x000fe200000000ff */
[----:B------:R-:W-:Y:S01]  /*d630*/  FFMA.FTZ R95, R208, R98, R95 ;  /* 0x00000062d05f7223 */ /* 0x000fe2000001005f */
[----:B------:R-:W-:Y:S01]  /*d640*/  F2FP.PACK_AB R9, R56, R93 ;  /* 0x0000005d3809723e */ /* 0x000fe200000000ff */
[----:B------:R-:W-:Y:S01]  /*d650*/  MUFU.EX2 R111, R111 ;  /* 0x0000006f006f7308 */ /* 0x000fe20000000800 */
[----:B------:R-:W-:Y:S01]  /*d660*/  F2FP.PACK_AB R10, R85, R86 ;  /* 0x00000056550a723e */ /* 0x000fe200000000ff */
[----:B------:R-:W-:Y:S01]  /*d670*/  FFMA.FTZ R93, R209, R104, R93 ;  /* 0x00000068d15d7223 */ /* 0x000fe2000001005d */
[----:B------:R-:W-:Y:S01]  /*d680*/  F2FP.PACK_AB R11, R54, R55 ;  /* 0x00000037360b723e */ /* 0x000fe200000000ff */
[----:B------:R-:W-:-:S02]  /*d690*/  FFMA.FTZ R153, R153, c[0x0][0x23c], -R115 ;  /* 0x00008f0099997a23 */ /* 0x000fc40000010873 */
[--C-:B------:R-:W-:Y:S02]  /*d6a0*/  FFMA.FTZ R151, R151, c[0x0][0x23c], -R106.reuse ;  /* 0x00008f0097977a23 */ /* 0x100fe4000001086a */
[----:B------:R-:W3:Y:S01]  /*d6b0*/  MUFU.EX2 R112, R112 ;  /* 0x0000007000707308 */ /* 0x000ee20000000800 */
[--C-:B------:R-:W-:Y:S01]  /*d6c0*/  FFMA.FTZ R149, R149, c[0x0][0x23c], -R106.reuse ;  /* 0x00008f0095957a23 */ /* 0x100fe2000001086a */
[C---:B------:R-:W-:Y:S01]  /*d6d0*/  HMMA.16816.F32 R232, R8.reuse, R12, R232 ;  /* 0x0000000c08e8723c */ /* 0x040fe200000018e8 */
[--C-:B------:R-:W-:Y:S02]  /*d6e0*/  FFMA.FTZ R147, R147, c[0x0][0x23c], -R106.reuse ;  /* 0x00008f0093937a23 */ /* 0x100fe4000001086a */
[----:B------:R-:W-:Y:S02]  /*d6f0*/  FFMA.FTZ R144, R144, c[0x0][0x23c], -R106 ;  /* 0x00008f0090907a23 */ /* 0x000fe4000001086a */
[----:B------:R-:W-:Y:S01]  /*d700*/  FADD.FTZ R95, R94, R95 ;  /* 0x0000005f5e5f7221 */ /* 0x000fe20000010000 */
[----:B------:R-:W-:Y:S01]  /*d710*/  MUFU.EX2 R117, R117 ;  /* 0x0000007500757308 */ /* 0x000fe20000000800 */
[----:B------:R-:W-:Y:S01]  /*d720*/  FADD.FTZ R93, R56, R93 ;  /* 0x0000005d385d7221 */ /* 0x000fe20000010000 */
[----:B------:R-:W-:Y:S01]  /*d730*/  HMMA.16816.F32 R228, R8, R14, R228 ;  /* 0x0000000e08e4723c */ /* 0x000fe200000018e4 */
[----:B------:R-:W4:Y:S01]  /*d740*/  LDSM.16.MT88.4 R12, [R191+0x4400] ;  /* 0x00440000bf0c783b */ /* 0x000f220000004200 */
[----:B------:R-:W-:-:S02]  /*d750*/  FADD.FTZ R92, R34, R92 ;  /* 0x0000005c225c7221 */ /* 0x000fc40000010000 */
[----:B------:R-:W-:Y:S02]  /*d760*/  FADD.FTZ R91, R3, R91 ;  /* 0x0000005b035b7221 */ /* 0x000fe40000010000 */
[----:B------:R-:W5:Y:S01]  /*d770*/  MUFU.EX2 R119, R119 ;  /* 0x0000007700777308 */ /* 0x000f620000000800 */
[----:B------:R-:W-:Y:S01]  /*d780*/  FADD.FTZ R95, R86, R95 ;  /* 0x0000005f565f7221 */ /* 0x000fe20000010000 */
[C---:B------:R-:W-:Y:S01]  /*d790*/  HMMA.16816.F32 R224, R8.reuse, R4, R224 ;  /* 0x0000000408e0723c */ /* 0x040fe200000018e0 */
[----:B------:R-:W-:Y:S02]  /*d7a0*/  FADD.FTZ R93, R55, R93 ;  /* 0x0000005d375d7221 */ /* 0x000fe40000010000 */
[----:B------:R-:W-:Y:S02]  /*d7b0*/  FADD.FTZ R92, R33, R92 ;  /* 0x0000005c215c7221 */ /* 0x000fe40000010000 */
[----:B------:R-:W-:Y:S01]  /*d7c0*/  FADD.FTZ R91, R2, R91 ;  /* 0x0000005b025b7221 */ /* 0x000fe20000010000 */
[----:B------:R-:W-:Y:S01]  /*d7d0*/  MUFU.EX2 R120, R120 ;  /* 0x0000007800787308 */ /* 0x000fe20000000800 */
[----:B--2---:R-:W-:Y:S01]  /*d7e0*/  F2FP.PACK_AB R4, R30, R31 ;  /* 0x0000001f1e04723e */ /* 0x004fe200000000ff */
[----:B------:R-:W-:Y:S01]  /*d7f0*/  HMMA.16816.F32 R220, R8, R6, R220 ;  /* 0x0000000608dc723c */ /* 0x000fe200000018dc */
[----:B-1----:R-:W-:Y:S01]  /*d800*/  F2FP.PACK_AB R5, R109, R107 ;  /* 0x0000006b6d05723e */ /* 0x002fe200000000ff */
[----:B------:R-:W1:Y:S01]  /*d810*/  LDSM.16.MT88.4 R8, [R252+0x4800] ;  /* 0x00480000fc08783b */ /* 0x000e620000004200 */
[----:B------:R-:W-:-:S02]  /*d820*/  FADD.FTZ R95, R85, R95 ;  /* 0x0000005f555f7221 */ /* 0x000fc40000010000 */
[----:B------:R-:W-:Y:S01]  /*d830*/  FADD.FTZ R93, R54, R93 ;  /* 0x0000005d365d7221 */ /* 0x000fe20000010000 */
[----:B------:R-:W-:Y:S01]  /*d840*/  MUFU.EX2 R123, R123 ;  /* 0x0000007b007b7308 */ /* 0x000fe20000000800 */
[----:B------:R-:W-:Y:S01]  /*d850*/  F2FP.PACK_AB R6, R28, R29 ;  /* 0x0000001d1c06723e */ /* 0x000fe200000000ff */
[-C--:B------:R-:W-:Y:S01]  /*d860*/  HMMA.16816.F32 R232, R24, R16.reuse, R232 ;  /* 0x0000001018e8723c */ /* 0x080fe200000018e8 */
[----:B---3--:R-:W-:Y:S01]  /*d870*/  F2FP.PACK_AB R7, R112, R111 ;  /* 0x0000006f7007723e */ /* 0x008fe200000000ff */
[----:B------:R-:W-:Y:S02]  /*d880*/  FADD.FTZ R92, R32, R92 ;  /* 0x0000005c205c7221 */ /* 0x000fe40000010000 */
[----:B------:R-:W-:Y:S02]  /*d890*/  FADD.FTZ R91, R0, R91 ;  /* 0x0000005b005b7221 */ /* 0x000fe40000010000 */
[----:B------:R-:W-:Y:S01]  /*d8a0*/  MUFU.EX2 R126, R126 ;  /* 0x0000007e007e7308 */ /* 0x000fe20000000800 */
[----:B------:R-:W-:Y:S01]  /*d8b0*/  FADD.FTZ R95, R84, R95 ;  /* 0x0000005f545f7221 */ /* 0x000fe20000010000 */
[----:B------:R-:W-:Y:S01]  /*d8c0*/  HMMA.16816.F32 R248, R4, R16, R248 ;  /* 0x0000001004f8723c */ /* 0x000fe200000018f8 */
[----:B------:R-:W-:-:S02]  /*d8d0*/  FADD.FTZ R93, R53, R93 ;  /* 0x0000005d355d7221 */ /* 0x000fc40000010000 */
[----:B------:R-:W-:Y:S02]  /*d8e0*/  FADD.FTZ R92, R31, R92 ;  /* 0x0000005c1f5c7221 */ /* 0x000fe40000010000 */
[----:B------:R-:W-:Y:S01]  /*d8f0*/  FADD.FTZ R91, R107, R91 ;  /* 0x0000005b6b5b7221 */ /* 0x000fe20000010000 */
[----:B------:R-:W2:Y:S01]  /*d900*/  MUFU.EX2 R125, R125 ;  /* 0x0000007d007d7308 */ /* 0x000ea20000000800 */
[----:B------:R-:W-:Y:S01]  /*d910*/  FADD.FTZ R95, R83, R95 ;  /* 0x0000005f535f7221 */ /* 0x000fe20000010000 */
[C---:B------:R-:W-:Y:S01]  /*d920*/  HMMA.16816.F32 R244, R4.reuse, R18, R244 ;  /* 0x0000001204f4723c */ /* 0x040fe200000018f4 */
[----:B------:R-:W-:Y:S02]  /*d930*/  FADD.FTZ R93, R52, R93 ;  /* 0x0000005d345d7221 */ /* 0x000fe40000010000 */
[----:B------:R-:W-:Y:S02]  /*d940*/  FADD.FTZ R92, R30, R92 ;  /* 0x0000005c1e5c7221 */ /* 0x000fe40000010000 */
[----:B------:R-:W-:Y:S01]  /*d950*/  FADD.FTZ R91, R109, R91 ;  /* 0x0000005b6d5b7221 */ /* 0x000fe20000010000 */
[----:B------:R-:W-:Y:S01]  /*d960*/  MUFU.EX2 R128, R128 ;  /* 0x0000008000807308 */ /* 0x000fe20000000800 */
[----:B------:R-:W-:Y:S01]  /*d970*/  FADD.FTZ R95, R82, R95 ;  /* 0x0000005f525f7221 */ /* 0x000fe20000010000 */
[----:B----4-:R-:W-:Y:S01]  /*d980*/  HMMA.16816.F32 R240, R4, R12, R240 ;  /* 0x0000000c04f0723c */ /* 0x010fe200000018f0 */
[----:B------:R-:W-:-:S02]  /*d990*/  FADD.FTZ R93, R51, R93 ;  /* 0x0000005d335d7221 */ /* 0x000fc40000010000 */
[----:B------:R-:W-:Y:S02]  /*d9a0*/  FADD.FTZ R92, R29, R92 ;  /* 0x0000005c1d5c7221 */ /* 0x000fe40000010000 */
[----:B------:R-:W-:Y:S01]  /*d9b0*/  FADD.FTZ R91, R111, R91 ;  /* 0x0000005b6f5b7221 */ /* 0x000fe20000010000 */
[----:B------:R-:W3:Y:S01]  /*d9c0*/  MUFU.EX2 R132, R132 ;  /* 0x0000008400847308 */ /* 0x000ee20000000800 */
[----:B------:R-:W-:Y:S01]  /*d9d0*/  FADD.FTZ R95, R81, R95 ;  /* 0x0000005f515f7221 */ /* 0x000fe20000010000 */
[----:B------:R-:W-:Y:S01]  /*d9e0*/  HMMA.16816.F32 R236, R4, R14, R236 ;  /* 0x0000000e04ec723c */ /* 0x000fe200000018ec */
[----:B------:R-:W4:Y:S01]  /*d9f0*/  LDSM.16.MT88.4 R4, [R191+0x4800] ;  /* 0x00480000bf04783b */ /* 0x000f220000004200 */
[----:B------:R-:W-:Y:S02]  /*da00*/  FADD.FTZ R93, R50, R93 ;  /* 0x0000005d325d7221 */ /* 0x000fe40000010000 */
[----:B------:R-:W-:Y:S02]  /*da10*/  FADD.FTZ R92, R28, R92 ;  /* 0x0000005c1c5c7221 */ /* 0x000fe40000010000 */
[----:B------:R-:W-:Y:S01]  /*da20*/  MUFU.EX2 R137, R137 ;  /* 0x0000008900897308 */ /* 0x000fe20000000800 */
[----:B------:R-:W-:Y:S01]  /*da30*/  FADD.FTZ R91, R112, R91 ;  /* 0x0000005b705b7221 */ /* 0x000fe20000010000 */
[----:B------:R-:W-:Y:S01]  /*da40*/  HMMA.16816.F32 R224, R24, R12, R224 ;  /* 0x0000000c18e0723c */ /* 0x000fe200000018e0 */
[----:B------:R-:W-:-:S02]  /*da50*/  FFMA.FTZ R133, R167, c[0x0][0x23c], -R103 ;  /* 0x00008f00a7857a23 */ /* 0x000fc40000010867 */
[----:B------:R-:W-:Y:S02]  /*da60*/  FADD.FTZ R95, R80, R95 ;  /* 0x0000005f505f7221 */ /* 0x000fe40000010000 */
[----:B------:R-:W-:Y:S01]  /*da70*/  FADD.FTZ R93, R49, R93 ;  /* 0x0000005d315d7221 */ /* 0x000fe20000010000 */
[----:B------:R-:W1:Y:S01]  /*da80*/  MUFU.EX2 R139, R139 ;  /* 0x0000008b008b7308 */ /* 0x000e620000000800 */
[----:B-----5:R-:W-:Y:S01]  /*da90*/  F2FP.PACK_AB R12, R119, R117 ;  /* 0x00000075770c723e */ /* 0x020fe200000000ff */
[C---:B------:R-:W-:Y:S01]  /*daa0*/  HMMA.16816.F32 R220, R24.reuse, R14, R220 ;  /* 0x0000000e18dc723c */ /* 0x040fe200000018dc */
[----:B--2---:R-:W-:Y:S01]  /*dab0*/  F2FP.PACK_AB R13, R125, R126 ;  /* 0x0000007e7d0d723e */ /* 0x004fe200000000ff */
[----:B------:R-:W-:Y:S02]  /*dac0*/  FADD.FTZ R92, R117, R92 ;  /* 0x0000005c755c7221 */ /* 0x000fe40000010000 */
[----:B------:R-:W-:Y:S02]  /*dad0*/  FADD.FTZ R91, R126, R91 ;  /* 0x0000005b7e5b7221 */ /* 0x000fe40000010000 */
[----:B------:R-:W-:Y:S01]  /*dae0*/  MUFU.EX2 R140, R140 ;  /* 0x0000008c008c7308 */ /* 0x000fe20000000800 */
[----:B------:R-:W-:Y:S01]  /*daf0*/  F2FP.PACK_AB R14, R123, R120 ;  /* 0x000000787b0e723e */ /* 0x000fe200000000ff */
[----:B------:R-:W-:Y:S01]  /*db00*/  HMMA.16816.F32 R228, R24, R18, R228 ;  /* 0x0000001218e4723c */ /* 0x000fe200000018e4 */
[----:B---3--:R-:W-:Y:S01]  /*db10*/  F2FP.PACK_AB R15, R132, R128 ;  /* 0x00000080840f723e */ /* 0x008fe200000000ff */
[----:B------:R-:W2:Y:S01]  /*db20*/  LDSM.16.MT88.4 R16, [R252+0x4c00] ;  /* 0x004c0000fc10783b */ /* 0x000ea20000004200 */
[----:B------:R-:W-:-:S02]  /*db30*/  FADD.FTZ R95, R79, R95 ;  /* 0x0000005f4f5f7221 */ /* 0x000fc40000010000 */
[C---:B------:R-:W-:Y:S01]  /*db40*/  FADD.FTZ R93, R48.reuse, R93 ;  /* 0x0000005d305d7221 */ /* 0x040fe20000010000 */
[----:B------:R-:W-:Y:S01]  /*db50*/  MUFU.EX2 R143, R143 ;  /* 0x0000008f008f7308 */ /* 0x000fe20000000800 */
[----:B------:R-:W-:Y:S01]  /*db60*/  F2FP.PACK_AB R24, R79, R80 ;  /* 0x000000504f18723e */ /* 0x000fe200000000ff */
[C---:B-1----:R-:W-:Y:S01]  /*db70*/  HMMA.16816.F32 R248, R12.reuse, R8, R248 ;  /* 0x000000080cf8723c */ /* 0x042fe200000018f8 */
[----:B------:R-:W-:Y:S01]  /*db80*/  F2FP.PACK_AB R25, R48, R49 ;  /* 0x000000313019723e */ /* 0x000fe200000000ff */
[----:B------:R-:W-:Y:S01]  /*db90*/  FADD.FTZ R92, R119, R92 ;  /* 0x0000005c775c7221 */ /* 0x000fe20000010000 */
[----:B------:R-:W-:Y:S01]  /*dba0*/  F2FP.PACK_AB R26, R77, R78 ;  /* 0x0000004e4d1a723e */ /* 0x000fe200000000ff */
[----:B------:R-:W-:Y:S01]  /*dbb0*/  FADD.FTZ R91, R125, R91 ;  /* 0x0000005b7d5b7221 */ /* 0x000fe20000010000 */
[----:B------:R-:W-:Y:S01]  /*dbc0*/  F2FP.PACK_AB R27, R46, R47 ;  /* 0x0000002f2e1b723e */ /* 0x000fe200000000ff */
[----:B------:R-:W-:Y:S01]  /*dbd0*/  MUFU.EX2 R146, R146 ;  /* 0x0000009200927308 */ /* 0x000fe20000000800 */
[----:B------:R-:W-:Y:S01]  /*dbe0*/  FADD.FTZ R95, R78, R95 ;  /* 0x0000005f4e5f7221 */ /* 0x000fe20000010000 */
[----:B------:R-:W-:Y:S01]  /*dbf0*/  HMMA.16816.F32 R244, R12, R10, R244 ;  /* 0x0000000a0cf4723c */ /* 0x000fe200000018f4 */
[----:B------:R-:W-:-:S02]  /*dc00*/  FADD.FTZ R93, R47, R93 ;  /* 0x0000005d2f5d7221 */ /* 0x000fc40000010000 */
[----:B------:R-:W-:Y:S02]  /*dc10*/  FADD.FTZ R92, R120, R92 ;  /* 0x0000005c785c7221 */ /* 0x000fe40000010000 */
[----:B------:R-:W-:Y:S01]  /*dc20*/  FADD.FTZ R91, R128, R91 ;  /* 0x0000005b805b7221 */ /* 0x000fe20000010000 */
[----:B------:R-:W1:Y:S01]  /*dc30*/  MUFU.EX2 R145, R145 ;  /* 0x0000009100917308 */ /* 0x000e620000000800 */
[--C-:B------:R-:W-:Y:S01]  /*dc40*/  FFMA.FTZ R142, R142, c[0x0][0x23c], -R115.reuse ;  /* 0x00008f008e8e7a23 */ /* 0x100fe20000010873 */
[C---:B----4-:R-:W-:Y:S01]  /*dc50*/  HMMA.16816.F32 R240, R12.reuse, R4, R240 ;  /* 0x000000040cf0723c */ /* 0x050fe200000018f0 */
[--C-:B------:R-:W-:Y:S02]  /*dc60*/  FFMA.FTZ R138, R138, c[0x0][0x23c], -R115.reuse ;  /* 0x00008f008a8a7a23 */ /* 0x100fe40000010873 */
[--C-:B------:R-:W-:Y:S02]  /*dc70*/  FFMA.FTZ R136, R136, c[0x0][0x23c], -R115.reuse ;  /* 0x00008f0088887a23 */ /* 0x100fe40000010873 */
[----:B------:R-:W-:Y:S01]  /*dc80*/  FFMA.FTZ R135, R135, c[0x0][0x23c], -R115 ;  /* 0x00008f0087877a23 */ /* 0x000fe20000010873 */
[----:B------:R-:W-:Y:S01]  /*dc90*/  MUFU.EX2 R148, R148 ;  /* 0x0000009400947308 */ /* 0x000fe20000000800 */
[--C-:B------:R-:W-:Y:S01]  /*dca0*/  FFMA.FTZ R134, R134, c[0x0][0x23c], -R106.reuse ;  /* 0x00008f0086867a23 */ /* 0x100fe2000001086a */
[----:B------:R-:W-:Y:S01]  /*dcb0*/  HMMA.16816.F32 R236, R12, R6, R236 ;  /* 0x000000060cec723c */ /* 0x000fe200000018ec */
[----:B------:R-:W3:Y:S01]  /*dcc0*/  LDSM.16.MT88.4 R12, [R191+0x4c00] ;  /* 0x004c0000bf0c783b */ /* 0x000ee20000004200 */
[----:B------:R-:W-:-:S02]  /*dcd0*/  FFMA.FTZ R131, R131, c[0x0][0x23c], -R106 ;  /* 0x00008f0083837a23 */ /* 0x000fc4000001086a */
[--C-:B------:R-:W-:Y:S02]  /*dce0*/  FFMA.FTZ R127, R127, c[0x0][0x23c], -R106.reuse ;  /* 0x00008f007f7f7a23 */ /* 0x100fe4000001086a */
[----:B------:R-:W4:Y:S01]  /*dcf0*/  MUFU.EX2 R150, R150 ;  /* 0x0000009600967308 */ /* 0x000f220000000800 */
[----:B------:R-:W-:Y:S01]  /*dd00*/  FFMA.FTZ R124, R124, c[0x0][0x23c], -R106 ;  /* 0x00008f007c7c7a23 */ /* 0x000fe2000001086a */
[C---:B------:R-:W-:Y:S01]  /*dd10*/  HMMA.16816.F32 R224, R24.reuse, R4, R224 ;  /* 0x0000000418e0723c */ /* 0x040fe200000018e0 */
[----:B------:R-:W-:Y:S02]  /*dd20*/  FADD.FTZ R95, R77, R95 ;  /* 0x0000005f4d5f7221 */ /* 0x000fe40000010000 */
[----:B------:R-:W-:Y:S02]  /*dd30*/  FADD.FTZ R93, R46, R93 ;  /* 0x0000005d2e5d7221 */ /* 0x000fe40000010000 */
[----:B------:R-:W-:Y:S01]  /*dd40*/  FADD.FTZ R92, R123, R92 ;  /* 0x0000005c7b5c7221 */ /* 0x000fe20000010000 */
[----:B------:R-:W5:Y:S01]  /*dd50*/  MUFU.EX2 R156, R156 ;  /* 0x0000009c009c7308 */ /* 0x000f620000000800 */
[----:B------:R-:W-:Y:S01]  /*dd60*/  F2FP.PACK_AB R4, R139, R137 ;  /* 0x000000898b04723e */ /* 0x000fe200000000ff */
[----:B------:R-:W-:Y:S01]  /*dd70*/  HMMA.16816.F32 R220, R24, R6, R220 ;  /* 0x0000000618dc723c */ /* 0x000fe200000018dc */
[----:B-1----:R-:W-:Y:S01]  /*dd80*/  F2FP.PACK_AB R5, R145, R146 ;  /* 0x000000929105723e */ /* 0x002fe200000000ff */
[----:B------:R-:W-:-:S02]  /*dd90*/  FADD.FTZ R91, R132, R91 ;  /* 0x0000005b845b7221 */ /* 0x000fc40000010000 */
[----:B------:R-:W-:Y:S02]  /*dda0*/  FADD.FTZ R95, R76, R95 ;  /* 0x0000005f4c5f7221 */ /* 0x000fe40000010000 */
[----:B------:R-:W-:Y:S01]  /*ddb0*/  MUFU.EX2 R165, R165 ;  /* 0x000000a500a57308 */ /* 0x000fe20000000800 */
[----:B------:R-:W-:Y:S01]  /*ddc0*/  F2FP.PACK_AB R6, R143, R140 ;  /* 0x0000008c8f06723e */ /* 0x000fe200000000ff */
[C---:B------:R-:W-:Y:S01]  /*ddd0*/  HMMA.16816.F32 R232, R24.reuse, R8, R232 ;  /* 0x0000000818e8723c */ /* 0x040fe200000018e8 */
[----:B----4-:R-:W-:Y:S01]  /*dde0*/  F2FP.PACK_AB R7, R150, R148 ;  /* 0x000000949607723e */ /* 0x010fe200000000ff */
[----:B------:R-:W-:Y:S02]  /*ddf0*/  FADD.FTZ R93, R45, R93 ;  /* 0x0000005d2d5d7221 */ /* 0x000fe40000010000 */
[----:B------:R-:W-:Y:S02]  /*de00*/  FADD.FTZ R92, R137, R92 ;  /* 0x0000005c895c7221 */ /* 0x000fe40000010000 */
[----:B------:R-:W-:Y:S01]  /*de10*/  MUFU.EX2 R164, R164 ;  /* 0x000000a400a47308 */ /* 0x000fe20000000800 */
[----:B------:R-:W-:Y:S01]  /*de20*/  FADD.FTZ R91, R146, R91 ;  /* 0x0000005b925b7221 */ /* 0x000fe20000010000 */
[----:B------:R-:W-:Y:S01]  /*de30*/  HMMA.16816.F32 R228, R24, R10, R228 ;  /* 0x0000000a18e4723c */ /* 0x000fe200000018e4 */
[----:B------:R-:W1:Y:S01]  /*de40*/  LDSM.16.MT88.4 R8, [R252+0x5000] ;  /* 0x00500000fc08783b */ /* 0x000e620000004200 */
[----:B------:R-:W-:-:S02]  /*de50*/  FADD.FTZ R95, R75, R95 ;  /* 0x0000005f4b5f7221 */ /* 0x000fc40000010000 */
[C---:B------:R-:W-:Y:S02]  /*de60*/  FADD.FTZ R93, R44.reuse, R93 ;  /* 0x0000005d2c5d7221 */ /* 0x040fe40000010000 */
[----:B------:R-:W-:Y:S01]  /*de70*/  MUFU.EX2 R163, R163 ;  /* 0x000000a300a37308 */ /* 0x000fe20000000800 */
[----:B------:R-:W-:Y:S01]  /*de80*/  F2FP.PACK_AB R24, R75, R76 ;  /* 0x0000004c4b18723e */ /* 0x000fe200000000ff */
[C---:B--2---:R-:W-:Y:S01]  /*de90*/  HMMA.16816.F32 R248, R4.reuse, R16, R248 ;  /* 0x0000001004f8723c */ /* 0x044fe200000018f8 */
[----:B------:R-:W-:Y:S01]  /*dea0*/  F2FP.PACK_AB R25, R44, R45 ;  /* 0x0000002d2c19723e */ /* 0x000fe200000000ff */
[----:B------:R-:W-:Y:S01]  /*deb0*/  FADD.FTZ R92, R139, R92 ;  /* 0x0000005c8b5c7221 */ /* 0x000fe20000010000 */
[----:B------:R-:W-:Y:S01]  /*dec0*/  F2FP.PACK_AB R26, R73, R74 ;  /* 0x0000004a491a723e */ /* 0x000fe200000000ff */
[----:B------:R-:W-:Y:S01]  /*ded0*/  FADD.FTZ R91, R145, R91 ;  /* 0x0000005b915b7221 */ /* 0x000fe20000010000 */
[----:B------:R-:W-:Y:S01]  /*dee0*/  F2FP.PACK_AB R27, R42, R43 ;  /* 0x0000002b2a1b723e */ /* 0x000fe200000000ff */
[----:B------:R-:W2:Y:S01]  /*def0*/  MUFU.EX2 R162, R162 ;  /* 0x000000a200a27308 */ /* 0x000ea20000000800 */
[----:B------:R-:W-:Y:S01]  /*df00*/  FADD.FTZ R95, R74, R95 ;  /* 0x0000005f4a5f7221 */ /* 0x000fe20000010000 */
[----:B------:R-:W-:Y:S01]  /*df10*/  HMMA.16816.F32 R244, R4, R18, R244 ;  /* 0x0000001204f4723c */ /* 0x000fe200000018f4 */
[----:B------:R-:W-:-:S02]  /*df20*/  FADD.FTZ R93, R43, R93 ;  /* 0x0000005d2b5d7221 */ /* 0x000fc40000010000 */
[----:B------:R-:W-:Y:S02]  /*df30*/  FADD.FTZ R92, R140, R92 ;  /* 0x0000005c8c5c7221 */ /* 0x000fe40000010000 */
[----:B------:R-:W-:Y:S01]  /*df40*/  FADD.FTZ R91, R148, R91 ;  /* 0x0000005b945b7221 */ /* 0x000fe20000010000 */
[----:B------:R-:W4:Y:S01]  /*df50*/  MUFU.EX2 R161, R161 ;  /* 0x000000a100a17308 */ /* 0x000f220000000800 */
[----:B------:R-:W-:Y:S01]  /*df60*/  FADD.FTZ R95, R73, R95 ;  /* 0x0000005f495f7221 */ /* 0x000fe20000010000 */
[C---:B---3--:R-:W-:Y:S01]  /*df70*/  HMMA.16816.F32 R240, R4.reuse, R12, R240 ;  /* 0x0000000c04f0723c */ /* 0x048fe200000018f0 */
[----:B------:R-:W-:Y:S02]  /*df80*/  FADD.FTZ R93, R42, R93 ;  /* 0x0000005d2a5d7221 */ /* 0x000fe40000010000 */
[----:B------:R-:W-:Y:S02]  /*df90*/  FADD.FTZ R92, R143, R92 ;  /* 0x0000005c8f5c7221 */ /* 0x000fe40000010000 */
[----:B------:R-:W-:Y:S01]  /*dfa0*/  FADD.FTZ R91, R150, R91 ;  /* 0x0000005b965b7221 */ /* 0x000fe20000010000 */
[----:B------:R-:W3:Y:S01]  /*dfb0*/  MUFU.EX2 R160, R160 ;  /* 0x000000a000a07308 */ /* 0x000ee20000000800 */
[----:B------:R-:W-:Y:S01]  /*dfc0*/  FADD.FTZ R95, R72, R95 ;  /* 0x0000005f485f7221 */ /* 0x000fe20000010000 */
[----:B------:R-:W-:Y:S01]  /*dfd0*/  HMMA.16816.F32 R236, R4, R14, R236 ;  /* 0x0000000e04ec723c */ /* 0x000fe200000018ec */
[----:B------:R-:W1:Y:S01]  /*dfe0*/  LDSM.16.MT88.4 R4, [R191+0x5000] ;  /* 0x00500000bf04783b */ /* 0x000e620000004200 */
[----:B-----5:R-:W-:-:S02]  /*dff0*/  FADD.FTZ R92, R156, R92 ;  /* 0x0000005c9c5c7221 */ /* 0x020fc40000010000 */
[----:B--2---:R-:W-:Y:S02]  /*e000*/  FADD.FTZ R91, R162, R91 ;  /* 0x0000005ba25b7221 */ /* 0x004fe40000010000 */
[----:B------:R-:W2:Y:S01]  /*e010*/  MUFU.EX2 R159, R159 ;  /* 0x0000009f009f7308 */ /* 0x000ea20000000800 */
[----:B------:R-:W-:Y:S01]  /*e020*/  FADD.FTZ R95, R71, R95 ;  /* 0x0000005f475f7221 */ /* 0x000fe20000010000 */
[C---:B------:R-:W-:Y:S01]  /*e030*/  HMMA.16816.F32 R224, R24.reuse, R12, R224 ;  /* 0x0000000c18e0723c */ /* 0x040fe200000018e0 */
[----:B------:R-:W-:Y:S02]  /*e040*/  FADD.FTZ R92, R165, R92 ;  /* 0x0000005ca55c7221 */ /* 0x000fe40000010000 */
[----:B----4-:R-:W-:Y:S02]  /*e050*/  FADD.FTZ R91, R161, R91 ;  /* 0x0000005ba15b7221 */ /* 0x010fe40000010000 */
[----:B------:R-:W-:Y:S01]  /*e060*/  FADD.FTZ R95, R70, R95 ;  /* 0x0000005f465f7221 */ /* 0x000fe20000010000 */
[----:B------:R-:W4:Y:S01]  /*e070*/  MUFU.EX2 R69, R69 ;  /* 0x0000004500457308 */ /* 0x000f220000000800 */
[----:B------:R-:W-:Y:S01]  /*e080*/  F2FP.PACK_AB R12, R165, R156 ;  /* 0x0000009ca50c723e */ /* 0x000fe200000000ff */
[----:B------:R-:W-:Y:S01]  /*e090*/  HMMA.16816.F32 R220, R24, R14, R220 ;  /* 0x0000000e18dc723c */ /* 0x000fe200000018dc */
[----:B------:R-:W-:Y:S01]  /*e0a0*/  F2FP.PACK_AB R13, R161, R162 ;  /* 0x000000a2a10d723e */ /* 0x000fe200000000ff */
[----:B------:R-:W-:-:S02]  /*e0b0*/  FADD.FTZ R92, R164, R92 ;  /* 0x0000005ca45c7221 */ /* 0x000fc40000010000 */
[----:B---3--:R-:W-:Y:S02]  /*e0c0*/  FADD.FTZ R91, R160, R91 ;  /* 0x0000005ba05b7221 */ /* 0x008fe40000010000 */
[----:B------:R-:W3:Y:S01]  /*e0d0*/  MUFU.EX2 R41, R41 ;  /* 0x0000002900297308 */ /* 0x000ee20000000800 */
[----:B------:R-:W-:Y:S01]  /*e0e0*/  F2FP.PACK_AB R14, R163, R164 ;  /* 0x000000a4a30e723e */ /* 0x000fe200000000ff */
[C---:B------:R-:W-:Y:S01]  /*e0f0*/  HMMA.16816.F32 R232, R24.reuse, R16, R232 ;  /* 0x0000001018e8723c */ /* 0x040fe200000018e8 */
[----:B--2---:R-:W-:Y:S01]  /*e100*/  F2FP.PACK_AB R15, R159, R160 ;  /* 0x000000a09f0f723e */ /* 0x004fe200000000ff */
[----:B------:R-:W-:Y:S02]  /*e110*/  FADD.FTZ R92, R163, R92 ;  /* 0x0000005ca35c7221 */ /* 0x000fe40000010000 */
[----:B------:R-:W-:Y:S02]  /*e120*/  FADD.FTZ R91, R159, R91 ;  /* 0x0000005b9f5b7221 */ /* 0x000fe40000010000 */
[----:B------:R-:W2:Y:S01]  /*e130*/  MUFU.EX2 R40, R40 ;  /* 0x0000002800287308 */ /* 0x000ea20000000800 */
[----:B----4-:R-:W-:Y:S01]  /*e140*/  FADD.FTZ R95, R69, R95 ;  /* 0x0000005f455f7221 */ /* 0x010fe20000010000 */
[----:B------:R-:W-:Y:S01]  /*e150*/  HMMA.16816.F32 R228, R24, R18, R228 ;  /* 0x0000001218e4723c */ /* 0x000fe200000018e4 */
[----:B------:R-:W4:Y:S01]  /*e160*/  LDSM.16.MT88.4 R16, [R252+0x5400] ;  /* 0x00540000fc10783b */ /* 0x000f220000004200 */
[----:B------:R-:W-:-:S02]  /*e170*/  FFMA.FTZ R121, R121, c[0x0][0x23c], -R115 ;  /* 0x00008f0079797a23 */ /* 0x000fc40000010873 */
[----:B------:R-:W-:Y:S02]  /*e180*/  FFMA.FTZ R118, R118, c[0x0][0x23c], -R115 ;  /* 0x00008f0076767a23 */ /* 0x000fe40000010873 */
[----:B------:R-:W5:Y:S01]  /*e190*/  MUFU.EX2 R39, R39 ;  /* 0x0000002700277308 */ /* 0x000f620000000800 */
[----:B------:R-:W-:Y:S01]  /*e1a0*/  F2FP.PACK_AB R24, R71, R72 ;  /* 0x000000484718723e */ /* 0x000fe200000000ff */
[C---:B-1----:R-:W-:Y:S01]  /*e1b0*/  HMMA.16816.F32 R248, R12.reuse, R8, R248 ;  /* 0x000000080cf8723c */ /* 0x042fe200000018f8 */
[----:B------:R-:W-:Y:S01]  /*e1c0*/  F2FP.PACK_AB R26, R69, R70 ;  /* 0x00000046451a723e */ /* 0x000fe200000000ff */
[----:B---3--:R-:W-:Y:S02]  /*e1d0*/  FADD.FTZ R93, R41, R93 ;  /* 0x0000005d295d7221 */ /* 0x008fe40000010000 */
[----:B------:R-:W-:Y:S02]  /*e1e0*/  FFMA.FTZ R116, R116, c[0x0][0x23c], -R115 ;  /* 0x00008f0074747a23 */ /* 0x000fe40000010873 */
[----:B------:R-:W1:Y:S01]  /*e1f0*/  MUFU.EX2 R38, R38 ;  /* 0x0000002600267308 */ /* 0x000e620000000800 */
[C---:B--2---:R-:W-:Y:S01]  /*e200*/  F2FP.PACK_AB R25, R40.reuse, R41 ;  /* 0x000000292819723e */ /* 0x044fe200000000ff */
[----:B------:R-:W-:Y:S01]  /*e210*/  HMMA.16816.F32 R244, R12, R10, R244 ;  /* 0x0000000a0cf4723c */ /* 0x000fe200000018f4 */
[----:B------:R-:W-:-:S02]  /*e220*/  FADD.FTZ R93, R40, R93 ;  /* 0x0000005d285d7221 */ /* 0x000fc40000010000 */
[----:B------:R-:W-:Y:S02]  /*e230*/  FFMA.FTZ R114, R114, c[0x0][0x23c], -R115 ;  /* 0x00008f0072727a23 */ /* 0x000fe40000010873 */
[--C-:B------:R-:W-:Y:S01]  /*e240*/  FFMA.FTZ R113, R113, c[0x0][0x23c], -R106.reuse ;  /* 0x00008f0071717a23 */ /* 0x100fe2000001086a */
[----:B------:R-:W2:Y:S01]  /*e250*/  MUFU.EX2 R157, R157 ;  /* 0x0000009d009d7308 */ /* 0x000ea20000000800 */
[----:B-----5:R-:W-:Y:S01]  /*e260*/  FADD.FTZ R93, R39, R93 ;  /* 0x0000005d275d7221 */ /* 0x020fe20000010000 */
[----:B------:R-:W-:Y:S01]  /*e270*/  HMMA.16816.F32 R240, R12, R4, R240 ;  /* 0x000000040cf0723c */ /* 0x000fe200000018f0 */
[----:B------:R-:W-:-:S05]  /*e280*/  FFMA.FTZ R110, R110, c[0x0][0x23c], -R106 ;  /* 0x00008f006e6e7a23 */ /* 0x000fca000001086a */
[----:B------:R-:W3:Y:S01]  /*e290*/  MUFU.EX2 R155, R155 ;  /* 0x0000009b009b7308 */ /* 0x000ee20000000800 */
[C---:B-1----:R-:W-:Y:S01]  /*e2a0*/  F2FP.PACK_AB R27, R38.reuse, R39 ;  /* 0x00000027261b723e */ /* 0x042fe200000000ff */
[----:B------:R-:W-:Y:S01]  /*e2b0*/  HMMA.16816.F32 R236, R12, R6, R236 ;  /* 0x000000060cec723c */ /* 0x000fe200000018ec */
[----:B------:R-:W1:Y:S01]  /*e2c0*/  LDSM.16.MT88.4 R12, [R191+0x5400] ;  /* 0x00540000bf0c783b */ /* 0x000e620000004200 */
[----:B------:R-:W-:-:S04]  /*e2d0*/  FADD.FTZ R93, R38, R93 ;  /* 0x0000005d265d7221 */ /* 0x000fc80000010000 */
[----:B------:R-:W5:Y:S01]  /*e2e0*/  MUFU.EX2 R154, R154 ;  /* 0x0000009a009a7308 */ /* 0x000f620000000800 */
[----:B--2---:R-:W-:Y:S01]  /*e2f0*/  FADD.FTZ R92, R157, R92 ;  /* 0x0000005c9d5c7221 */ /* 0x004fe20000010000 */
[C---:B------:R-:W-:Y:S06]  /*e300*/  HMMA.16816.F32 R224, R24.reuse, R4, R224 ;  /* 0x0000000418e0723c */ /* 0x040fec00000018e0 */
[----:B------:R-:W2:Y:S01]  /*e310*/  MUFU.EX2 R153, R153 ;  /* 0x0000009900997308 */ /* 0x000ea20000000800 */
[C---:B---3--:R-:W-:Y:S01]  /*e320*/  F2FP.PACK_AB R4, R155.reuse, R157 ;  /* 0x0000009d9b04723e */ /* 0x048fe200000000ff */
[----:B------:R-:W-:Y:S01]  /*e330*/  HMMA.16816.F32 R220, R24, R6, R220 ;  /* 0x0000000618dc723c */ /* 0x000fe200000018dc */
[----:B------:R-:W-:-:S05]  /*e340*/  FADD.FTZ R92, R155, R92 ;  /* 0x0000005c9b5c7221 */ /* 0x000fca0000010000 */
[----:B------:R-:W3:Y:S01]  /*e350*/  MUFU.EX2 R151, R151 ;  /* 0x0000009700977308 */ /* 0x000ee20000000800 */
[----:B-----5:R-:W-:Y:S01]  /*e360*/  FADD.FTZ R92, R154, R92 ;  /* 0x0000005c9a5c7221 */ /* 0x020fe20000010000 */
[C---:B------:R-:W-:Y:S06]  /*e370*/  HMMA.16816.F32 R232, R24.reuse, R8, R232 ;  /* 0x0000000818e8723c */ /* 0x040fec00000018e8 */
[----:B------:R-:W5:Y:S01]  /*e380*/  MUFU.EX2 R149, R149 ;  /* 0x0000009500957308 */ /* 0x000f620000000800 */
[C---:B--2---:R-:W-:Y:S01]  /*e390*/  F2FP.PACK_AB R6, R153.reuse, R154 ;  /* 0x0000009a9906723e */ /* 0x044fe200000000ff */
[----:B------:R-:W-:Y:S01]  /*e3a0*/  HMMA.16816.F32 R228, R24, R10, R228 ;  /* 0x0000000a18e4723c */ /* 0x000fe200000018e4 */
[----:B------:R-:W2:Y:S01]  /*e3b0*/  LDSM.16.MT88.4 R8, [R252+0x5800] ;  /* 0x00580000fc08783b */ /* 0x000ea20000004200 */
[----:B------:R-:W-:-:S04]  /*e3c0*/  FADD.FTZ R92, R153, R92 ;  /* 0x0000005c995c7221 */ /* 0x000fc80000010000 */
[----:B------:R-:W1:Y:S01]  /*e3d0*/  MUFU.EX2 R147, R147 ;  /* 0x0000009300937308 */ /* 0x000e620000000800 */
[----:B---3--:R-:W-:-:S07]  /*e3e0*/  FADD.FTZ R91, R151, R91 ;  /* 0x0000005b975b7221 */ /* 0x008fce0000010000 */
[----:B------:R-:W3:Y:S01]  /*e3f0*/  MUFU.EX2 R144, R144 ;  /* 0x0000009000907308 */ /* 0x000ee20000000800 */
[C---:B-----5:R-:W-:Y:S01]  /*e400*/  F2FP.PACK_AB R5, R149.reuse, R151 ;  /* 0x000000979505723e */ /* 0x060fe200000000ff */
[----:B------:R-:W-:-:S06]  /*e410*/  FADD.FTZ R91, R149, R91 ;  /* 0x0000005b955b7221 */ /* 0x000fcc0000010000 */
[----:B------:R-:W5:Y:S01]  /*e420*/  MUFU.EX2 R68, R68 ;  /* 0x0000004400447308 */ /* 0x000f620000000800 */
[----:B-1----:R-:W-:Y:S01]  /*e430*/  FADD.FTZ R91, R147, R91 ;  /* 0x0000005b935b7221 */ /* 0x002fe20000010000 */
[----:B---3--:R-:W-:-:S06]  /*e440*/  F2FP.PACK_AB R7, R144, R147 ;  /* 0x000000939007723e */ /* 0x008fcc00000000ff */
[----:B------:R-:W1:Y:S01]  /*e450*/  MUFU.EX2 R67, R67 ;  /* 0x0000004300437308 */ /* 0x000e620000000800 */
[----:B------:R-:W-:Y:S01]  /*e460*/  FADD.FTZ R91, R144, R91 ;  /* 0x0000005b905b7221 */ /* 0x000fe20000010000 */
[----:B----4-:R-:W-:Y:S01]  /*e470*/  HMMA.16816.F32 R248, R4, R16, R248 ;  /* 0x0000001004f8723c */ /* 0x010fe200000018f8 */
[----:B-----5:R-:W-:-:S05]  /*e480*/  FADD.FTZ R95, R68, R95 ;  /* 0x0000005f445f7221 */ /* 0x020fca0000010000 */
[----:B------:R-:W3:Y:S02]  /*e490*/  MUFU.EX2 R66, R66 ;  /* 0x0000004200427308 */ /* 0x000ee40000000800 */
[C---:B------:R-:W-:Y:S06]  /*e4a0*/  HMMA.16816.F32 R244, R4.reuse, R18, R244 ;  /* 0x0000001204f4723c */ /* 0x040fec00000018f4 */
[----:B------:R-:W4:Y:S01]  /*e4b0*/  MUFU.EX2 R65, R65 ;  /* 0x0000004100417308 */ /* 0x000f220000000800 */
[C---:B-1----:R-:W-:Y:S01]  /*e4c0*/  F2FP.PACK_AB R24, R67.reuse, R68 ;  /* 0x000000444318723e */ /* 0x042fe200000000ff */
[----:B------:R-:W-:Y:S01]  /*e4d0*/  FADD.FTZ R95, R67, R95 ;  /* 0x0000005f435f7221 */ /* 0x000fe20000010000 */
[----:B------:R-:W-:Y:S05]  /*e4e0*/  HMMA.16816.F32 R240, R4, R12, R240 ;  /* 0x0000000c04f0723c */ /* 0x000fea00000018f0 */
[----:B------:R-:W1:Y:S01]  /*e4f0*/  MUFU.EX2 R37, R37 ;  /* 0x0000002500257308 */ /* 0x000e620000000800 */
[----:B---3--:R-:W-:-:S02]  /*e500*/  FADD.FTZ R95, R66, R95 ;  /* 0x0000005f425f7221 */ /* 0x008fc40000010000 */
[----:B------:R-:W-:Y:S01]  /*e510*/  HMMA.16816.F32 R236, R4, R14, R236 ;  /* 0x0000000e04ec723c */ /* 0x000fe200000018ec */
[----:B------:R-:W3:Y:S04]  /*e520*/  LDSM.16.MT88.4 R4, [R191+0x5800] ;  /* 0x00580000bf04783b */ /* 0x000ee80000004200 */
[----:B------:R-:W5:Y:S01]  /*e530*/  MUFU.EX2 R36, R36 ;  /* 0x0000002400247308 */ /* 0x000f620000000800 */
[C---:B----4-:R-:W-:Y:S01]  /*e540*/  F2FP.PACK_AB R26, R65.reuse, R66 ;  /* 0x00000042411a723e */ /* 0x050fe200000000ff */
[----:B------:R-:W-:-:S06]  /*e550*/  FADD.FTZ R95, R65, R95 ;  /* 0x0000005f415f7221 */ /* 0x000fcc0000010000 */
[----:B------:R-:W4:Y:S01]  /*e560*/  MUFU.EX2 R35, R35 ;  /* 0x0000002300237308 */ /* 0x000f220000000800 */
[----:B-1----:R-:W-:-:S07]  /*e570*/  FADD.FTZ R93, R37, R93 ;  /* 0x0000005d255d7221 */ /* 0x002fce0000010000 */
[----:B------:R-:W1:Y:S01]  /*e580*/  MUFU.EX2 R133, R133 ;  /* 0x0000008500857308 */ /* 0x000e620000000800 */
[C---:B-----5:R-:W-:Y:S01]  /*e590*/  F2FP.PACK_AB R25, R36.reuse, R37 ;  /* 0x000000252419723e */ /* 0x060fe200000000ff */
[----:B------:R-:W-:-:S06]  /*e5a0*/  FADD.FTZ R93, R36, R93 ;  /* 0x0000005d245d7221 */ /* 0x000fcc0000010000 */
[----:B------:R-:W5:Y:S01]  /*e5b0*/  MUFU.EX2 R142, R142 ;  /* 0x0000008e008e7308 */ /* 0x000f620000000800 */
[----:B----4-:R-:W-:-:S07]  /*e5c0*/  FADD.FTZ R93, R35, R93 ;  /* 0x0000005d235d7221 */ /* 0x010fce0000010000 */
[----:B------:R-:W4:Y:S01]  /*e5d0*/  MUFU.EX2 R138, R138 ;  /* 0x0000008a008a7308 */ /* 0x000f220000000800 */
[C---:B-1----:R-:W-:Y:S01]  /*e5e0*/  F2FP.PACK_AB R27, R133.reuse, R35 ;  /* 0x00000023851b723e */ /* 0x042fe200000000ff */
[----:B------:R-:W-:-:S06]  /*e5f0*/  FADD.FTZ R93, R133, R93 ;  /* 0x0000005d855d7221 */ /* 0x000fcc0000010000 */
[----:B------:R-:W1:Y:S01]  /*e600*/  MUFU.EX2 R136, R136 ;  /* 0x0000008800887308 */ /* 0x000e620000000800 */
[----:B------:R-:W-:Y:S01]  /*e610*/  HMMA.16816.F32 R232, R24, R16, R232 ;  /* 0x0000001018e8723c */ /* 0x000fe200000018e8 */
[----:B-----5:R-:W-:-:S06]  /*e620*/  FADD.FTZ R92, R142, R92 ;  /* 0x0000005c8e5c7221 */ /* 0x020fcc0000010000 */
[----:B------:R-:W5:Y:S01]  /*e630*/  MUFU.EX2 R135, R135 ;  /* 0x0000008700877308 */ /* 0x000f620000000800 */
[----:B------:R-:W-:Y:S01]  /*e640*/  HMMA.16816.F32 R228, R24, R18, R228 ;  /* 0x0000001218e4723c */ /* 0x000fe200000018e4 */
[----:B------:R-:W2:Y:S01]  /*e650*/  LDSM.16.MT88.4 R16, [R252+0x5c00] ;  /* 0x005c0000fc10783b */ /* 0x000ea20000004200 */
[----:B----4-:R-:W-:-:S05]  /*e660*/  FADD.FTZ R92, R138, R92 ;  /* 0x0000005c8a5c7221 */ /* 0x010fca0000010000 */
[----:B------:R-:W4:Y:S01]  /*e670*/  MUFU.EX2 R134, R134 ;  /* 0x0000008600867308 */ /* 0x000f220000000800 */
[----:B------:R-:W-:Y:S01]  /*e680*/  HMMA.16816.F32 R224, R24, R12, R224 ;  /* 0x0000000c18e0723c */ /* 0x000fe200000018e0 */
[----:B-1----:R-:W-:-:S06]  /*e690*/  FADD.FTZ R92, R136, R92 ;  /* 0x0000005c885c7221 */ /* 0x002fcc0000010000 */
[----:B------:R-:W1:Y:S01]  /*e6a0*/  MUFU.EX2 R131, R131 ;  /* 0x0000008300837308 */ /* 0x000e620000000800 */
[----:B------:R-:W-:Y:S01]  /*e6b0*/  HMMA.16816.F32 R220, R24, R14, R220 ;  /* 0x0000000e18dc723c */ /* 0x000fe200000018dc */
[----:B------:R-:W-:Y:S01]  /*e6c0*/  F2FP.PACK_AB R12, R138, R142 ;  /* 0x0000008e8a0c723e */ /* 0x000fe200000000ff */
[----:B-----5:R-:W-:-:S05]  /*e6d0*/  FADD.FTZ R92, R135, R92 ;  /* 0x0000005c875c7221 */ /* 0x020fca0000010000 */
[----:B------:R-:W5:Y:S01]  /*e6e0*/  MUFU.EX2 R127, R127 ;  /* 0x0000007f007f7308 */ /* 0x000f620000000800 */
[----:B------:R-:W-:Y:S01]  /*e6f0*/  F2FP.PACK_AB R14, R135, R136 ;  /* 0x00000088870e723e */ /* 0x000fe200000000ff */
[----:B----4-:R-:W-:-:S06]  /*e700*/  FADD.FTZ R91, R134, R91 ;  /* 0x0000005b865b7221 */ /* 0x010fcc0000010000 */
[----:B------:R-:W4:Y:S01]  /*e710*/  MUFU.EX2 R124, R124 ;  /* 0x0000007c007c7308 */ /* 0x000f220000000800 */
[C---:B-1----:R-:W-:Y:S01]  /*e720*/  F2FP.PACK_AB R13, R131.reuse, R134 ;  /* 0x00000086830d723e */ /* 0x042fe200000000ff */
[----:B------:R-:W-:-:S06]  /*e730*/  FADD.FTZ R91, R131, R91 ;  /* 0x0000005b835b7221 */ /* 0x000fcc0000010000 */
[----:B------:R-:W1:Y:S01]  /*e740*/  MUFU.EX2 R64, R64 ;  /* 0x0000004000407308 */ /* 0x000e620000000800 */
[----:B-----5:R-:W-:-:S07]  /*e750*/  FADD.FTZ R91, R127, R91 ;  /* 0x0000005b7f5b7221 */ /* 0x020fce0000010000 */
[----:B------:R-:W5:Y:S01]  /*e760*/  MUFU.EX2 R63, R63 ;  /* 0x0000003f003f7308 */ /* 0x000f620000000800 */
[C---:B----4-:R-:W-:Y:S01]  /*e770*/  F2FP.PACK_AB R15, R124.reuse, R127 ;  /* 0x0000007f7c0f723e */ /* 0x050fe200000000ff */
[----:B------:R-:W-:-:S06]  /*e780*/  FADD.FTZ R91, R124, R91 ;  /* 0x0000005b7c5b7221 */ /* 0x000fcc0000010000 */
[----:B------:R-:W4:Y:S01]  /*e790*/  MUFU.EX2 R62, R62 ;  /* 0x0000003e003e7308 */ /* 0x000f220000000800 */
[----:B--2---:R-:W-:Y:S01]  /*e7a0*/  HMMA.16816.F32 R248, R12, R8, R248 ;  /* 0x000000080cf8723c */ /* 0x004fe200000018f8 */
[----:B-1----:R-:W-:-:S06]  /*e7b0*/  FADD.FTZ R95, R64, R95 ;  /* 0x0000005f405f7221 */ /* 0x002fcc0000010000 */
[----:B------:R-:W1:Y:S01]  /*e7c0*/  MUFU.EX2 R61, R61 ;  /* 0x0000003d003d7308 */ /* 0x000e620000000800 */
[----:B------:R-:W-:Y:S01]  /*e7d0*/  HMMA.16816.F32 R244, R12, R10, R244 ;  /* 0x0000000a0cf4723c */ /* 0x000fe200000018f4 */
[C---:B-----5:R-:W-:Y:S01]  /*e7e0*/  F2FP.PACK_AB R24, R63.reuse, R64 ;  /* 0x000000403f18723e */ /* 0x060fe200000000ff */
[----:B------:R-:W-:-:S05]  /*e7f0*/  FADD.FTZ R95, R63, R95 ;  /* 0x0000005f3f5f7221 */ /* 0x000fca0000010000 */
[----:B------:R-:W2:Y:S01]  /*e800*/  MUFU.EX2 R152, R152 ;  /* 0x0000009800987308 */ /* 0x000ea20000000800 */
[----:B---3--:R-:W-:Y:S01]  /*e810*/  HMMA.16816.F32 R240, R12, R4, R240 ;  /* 0x000000040cf0723c */ /* 0x008fe200000018f0 */
[----:B----4-:R-:W-:-:S06]  /*e820*/  FADD.FTZ R95, R62, R95 ;  /* 0x0000005f3e5f7221 */ /* 0x010fcc0000010000 */
[----:B------:R-:W3:Y:S01]  /*e830*/  MUFU.EX2 R158, R158 ;  /* 0x0000009e009e7308 */ /* 0x000ee20000000800 */
[----:B------:R-:W-:Y:S01]  /*e840*/  HMMA.16816.F32 R236, R12, R6, R236 ;  /* 0x000000060cec723c */ /* 0x000fe200000018ec */
[----:B------:R-:W4:Y:S01]  /*e850*/  LDSM.16.MT88.4 R12, [R191+0x5c00] ;  /* 0x005c0000bf0c783b */ /* 0x000f220000004200 */
[C---:B-1----:R-:W-:Y:S01]  /*e860*/  F2FP.PACK_AB R26, R61.reuse, R62 ;  /* 0x0000003e3d1a723e */ /* 0x042fe200000000ff */
[----:B------:R-:W-:-:S04]  /*e870*/  FADD.FTZ R95, R61, R95 ;  /* 0x0000005f3d5f7221 */ /* 0x000fc80000010000 */
[----:B------:R-:W1:Y:S01]  /*e880*/  MUFU.EX2 R141, R141 ;  /* 0x0000008d008d7308 */ /* 0x000e620000000800 */
[----:B--2---:R-:W-:-:S07]  /*e890*/  FADD.FTZ R93, R152, R93 ;  /* 0x0000005d985d7221 */ /* 0x004fce0000010000 */
[----:B------:R-:W2:Y:S01]  /*e8a0*/  MUFU.EX2 R122, R122 ;  /* 0x0000007a007a7308 */ /* 0x000ea20000000800 */
[C---:B---3--:R-:W-:Y:S01]  /*e8b0*/  F2FP.PACK_AB R25, R158.reuse, R152 ;  /* 0x000000989e19723e */ /* 0x048fe200000000ff */
[----:B------:R-:W-:-:S06]  /*e8c0*/  FADD.FTZ R93, R158, R93 ;  /* 0x0000005d9e5d7221 */ /* 0x000fcc0000010000 */
[----:B------:R-:W3:Y:S01]  /*e8d0*/  MUFU.EX2 R121, R121 ;  /* 0x0000007900797308 */ /* 0x000ee20000000800 */
[----:B-1----:R-:W-:Y:S01]  /*e8e0*/  FADD.FTZ R93, R141, R93 ;  /* 0x0000005d8d5d7221 */ /* 0x002fe20000010000 */
[----:B--2---:R-:W-:-:S06]  /*e8f0*/  F2FP.PACK_AB R27, R122, R141 ;  /* 0x0000008d7a1b723e */ /* 0x004fcc00000000ff */
[----:B------:R-:W1:Y:S01]  /*e900*/  MUFU.EX2 R118, R118 ;  /* 0x0000007600767308 */ /* 0x000e620000000800 */
[----:B------:R-:W-:Y:S01]  /*e910*/  FADD.FTZ R93, R122, R93 ;  /* 0x0000005d7a5d7221 */ /* 0x000fe20000010000 */
[----:B------:R-:W-:Y:S01]  /*e920*/  HMMA.16816.F32 R232, R24, R8, R232 ;  /* 0x0000000818e8723c */ /* 0x000fe200000018e8 */
[----:B---3--:R-:W-:-:S05]  /*e930*/  FADD.FTZ R92, R121, R92 ;  /* 0x0000005c795c7221 */ /* 0x008fca0000010000 */
[----:B------:R-:W2:Y:S01]  /*e940*/  MUFU.EX2 R116, R116 ;  /* 0x0000007400747308 */ /* 0x000ea20000000800 */
[----:B------:R-:W-:Y:S01]  /*e950*/  FFMA.FTZ R8, R108, c[0x0][0x23c], -R106 ;  /* 0x00008f006c087a23 */ /* 0x000fe2000001086a */
[----:B------:R-:W-:Y:S01]  /*e960*/  HMMA.16816.F32 R228, R24, R10, R228 ;  /* 0x0000000a18e4723c */ /* 0x000fe200000018e4 */
[----:B------:R-:W-:-:S05]  /*e970*/  MOV R9, R87 ;  /* 0x0000005700097202 */ /* 0x000fca0000000f00 */
[----:B------:R-:W3:Y:S01]  /*e980*/  MUFU.EX2 R114, R114 ;  /* 0x0000007200727308 */ /* 0x000ee20000000800 */
[----:B-1----:R-:W-:Y:S01]  /*e990*/  FADD.FTZ R92, R118, R92 ;  /* 0x0000005c765c7221 */ /* 0x002fe20000010000 */
[----:B------:R-:W-:Y:S01]  /*e9a0*/  @P0 MOV R9, R87 ;  /* 0x0000005700090202 */ /* 0x000fe20000000f00 */
[----:B------:R-:W-:Y:S01]  /*e9b0*/  FFMA.FTZ R10, R105, c[0x0][0x23c], -R106 ;  /* 0x00008f00690a7a23 */ /* 0x000fe2000001086a */
[----:B------:R-:W-:Y:S01]  /*e9c0*/  HMMA.16816.F32 R224, R24, R4, R224 ;  /* 0x0000000418e0723c */ /* 0x000fe200000018e0 */
[----:B------:R-:W-:-:S03]  /*e9d0*/  FFMA.FTZ R11, R99, c[0x0][0x23c], -R103 ;  /* 0x00008f00630b7a23 */ /* 0x000fc60000010867 */
[----:B------:R-:W1:Y:S01]  /*e9e0*/  MUFU.EX2 R113, R113 ;  /* 0x0000007100717308 */ /* 0x000e620000000800 */
[----:B--2---:R-:W-:Y:S02]  /*e9f0*/  FADD.FTZ R92, R116, R92 ;  /* 0x0000005c745c7221 */ /* 0x004fe40000010000 */
[----:B------:R-:W-:Y:S01]  /*ea00*/  FFMA.FTZ R4, R102, c[0x0][0x23c], -R103 ;  /* 0x00008f0066047a23 */ /* 0x000fe20000010867 */
[----:B------:R-:W-:Y:S01]  /*ea10*/  HMMA.16816.F32 R220, R24, R6, R220 ;  /* 0x0000000618dc723c */ /* 0x000fe200000018dc */
[----:B------:R-:W-:-:S03]  /*ea20*/  MOV R5, R88 ;  /* 0x0000005800057202 */ /* 0x000fc60000000f00 */
[----:B------:R-:W2:Y:S01]  /*ea30*/  MUFU.EX2 R110, R110 ;  /* 0x0000006e006e7308 */ /* 0x000ea20000000800 */
[----:B------:R-:W-:Y:S01]  /*ea40*/  @P0 MOV R5, R88 ;  /* 0x0000005800050202 */ /* 0x000fe20000000f00 */
[----:B---3--:R-:W-:Y:S01]  /*ea50*/  FADD.FTZ R210, R114, R92 ;  /* 0x0000005c72d27221 */ /* 0x008fe20000010000 */
[----:B------:R-:W-:Y:S02]  /*ea60*/  F2FP.PACK_AB R24, R118, R121 ;  /* 0x000000797618723e */ /* 0x000fe400000000ff */
[----:B------:R-:W-:-:S03]  /*ea70*/  F2FP.PACK_AB R26, R114, R116 ;  /* 0x00000074721a723e */ /* 0x000fc600000000ff */
[----:B------:R-:W3:Y:S01]  /*ea80*/  MUFU.EX2 R8, R8 ;  /* 0x0000000800087308 */ /* 0x000ee20000000800 */
[----:B-1----:R-:W-:-:S07]  /*ea90*/  FADD.FTZ R91, R113, R91 ;  /* 0x0000005b715b7221 */ /* 0x002fce0000010000 */
[----:B------:R-:W1:Y:S01]  /*eaa0*/  MUFU.EX2 R10, R10 ;  /* 0x0000000a000a7308 */ /* 0x000e620000000800 */
[C---:B--2---:R-:W-:Y:S01]  /*eab0*/  F2FP.PACK_AB R25, R110.reuse, R113 ;  /* 0x000000716e19723e */ /* 0x044fe200000000ff */
[----:B------:R-:W-:-:S06]  /*eac0*/  FADD.FTZ R91, R110, R91 ;  /* 0x0000005b6e5b7221 */ /* 0x000fcc0000010000 */
[----:B------:R-:W2:Y:S01]  /*ead0*/  MUFU.EX2 R60, R60 ;  /* 0x0000003c003c7308 */ /* 0x000ea20000000800 */
[----:B---3--:R-:W-:-:S07]  /*eae0*/  FADD.FTZ R91, R8, R91 ;  /* 0x0000005b085b7221 */ /* 0x008fce0000010000 */
[----:B------:R-:W3:Y:S01]  /*eaf0*/  MUFU.EX2 R4, R4 ;  /* 0x0000000400047308 */ /* 0x000ee20000000800 */
[C---:B-1----:R-:W-:Y:S01]  /*eb00*/  F2FP.PACK_AB R27, R10.reuse, R8 ;  /* 0x000000080a1b723e */ /* 0x042fe200000000ff */
[----:B------:R-:W-:-:S06]  /*eb10*/  FADD.FTZ R211, R10, R91 ;  /* 0x0000005b0ad37221 */ /* 0x000fcc0000010000 */
[----:B------:R-:W1:Y:S01]  /*eb20*/  MUFU.EX2 R59, R59 ;  /* 0x0000003b003b7308 */ /* 0x000e620000000800 */
[----:B--2---:R-:W-:Y:S01]  /*eb30*/  FADD.FTZ R95, R60, R95 ;  /* 0x0000005f3c5f7221 */ /* 0x004fe20000010000 */
[C---:B------:R-:W-:Y:S06]  /*eb40*/  HMMA.16816.F32 R248, R24.reuse, R16, R248 ;  /* 0x0000001018f8723c */ /* 0x040fec00000018f8 */
[----:B------:R-:W2:Y:S01]  /*eb50*/  MUFU.EX2 R58, R58 ;  /* 0x0000003a003a7308 */ /* 0x000ea20000000800 */
[----:B---3--:R-:W-:Y:S01]  /*eb60*/  FADD.FTZ R93, R4, R93 ;  /* 0x0000005d045d7221 */ /* 0x008fe20000010000 */
        /* <DEDUP_REMOVED lines=21> */
[----:B------:R-:W-:Y:S11]  /*ecc0*/  @P0 BRA `(.L_x_584) ;  /* 0x0000001000000947 */ /* 0x000ff60003800000 */
.L_x_580:
[----:B------:R-:W-:-:S12]  /*ecd0*/  UIADD3 UR5, UR20, -0x1, URZ ;  /* 0xffffffff14057890 */ /* 0x000fd8000fffe03f */
.L_x_584:
[----:B------:R-:W-:-:S13]  /*ece0*/  ISETP.LE.AND P0, PT, RZ, UR5, PT ;  /* 0x00000005ff007c0c */ /* 0x000fda000bf03270 */
[----:B------:R-:W-:Y:S05]  /*ecf0*/  @!P0 BRA `(.L_x_585) ;  /* 0x000057e000008947 */ /* 0x000fea0003800000 */
[----:B------:R-:W2:Y:S01]  /*ed00*/  LDL.64 R2, [R1+0x10] ;  /* 0x0000100001027983 */ /* 0x000ea20000100a00 */
[----:B------:R-:W-:Y:S01]  /*ed10*/  ULDC.64 UR6, c[0x0][0x1a0] ;  /* 0x0000680000067ab9 */ /* 0x000fe20000000a00 */
[----:B------:R-:W-:Y:S01]  /*ed20*/  IMAD.MOV.U32 R215, RZ, RZ, R129 ;  /* 0x000000ffffd77224 */ /* 0x000fe200078e0081 */
[----:B------:R-:W-:Y:S01]  /*ed30*/  USHF.L.U64.HI UR20, UR6, 0x6, UR7 ;  /* 0x0000000606147899 */ /* 0x000fe20008010207 */
[----:B------:R-:W-:Y:S01]  /*ed40*/  IMAD.MOV.U32 R216, RZ, RZ, R130 ;  /* 0x000000ffffd87224 */ /* 0x000fe200078e0082 */
[----:B------:R-:W-:Y:S01]  /*ed50*/  USHF.L.U32 UR21, UR6, 0x6, URZ ;  /* 0x0000000606157899 */ /* 0x000fe2000800063f */
[----:B------:R-:W-:Y:S01]  /*ed60*/  MOV R213, R9 ;  /* 0x0000000900d57202 */ /* 0x000fe20000000f00 */
[----:B------:R-:W-:Y:S01]  /*ed70*/  UIMAD.WIDE.U32 UR24, UR6, 0x60, URZ ;  /* 0x00000060061878a5 */ /* 0x000fe2000f8e003f */
[----:B------:R-:W-:Y:S01]  /*ed80*/  IMAD.MOV.U32 R214, RZ, RZ, R5 ;  /* 0x000000ffffd67224 */ /* 0x000fe200078e0005 */
[----:B------:R-:W-:-:S03]  /*ed90*/  UIMAD UR26, UR7, 0x60, URZ ;  /* 0x00000060071a78a4 */ /* 0x000fc6000f8e023f */
[----:B------:R-:W-:Y:S02]  /*eda0*/  ULDC.64 UR6, c[0x0][0x198] ;  /* 0x0000660000067ab9 */ /* 0x000fe40000000a00 */
[----:B------:R-:W-:Y:S02]  /*edb0*/  UIMAD.WIDE.U32 UR30, UR6, 0x60, URZ ;  /* 0x00000060061e78a5 */ /* 0x000fe4000f8e003f */
[----:B------:R-:W-:Y:S02]  /*edc0*/  UIMAD UR28, UR7, 0x60, URZ ;  /* 0x00000060071c78a4 */ /* 0x000fe4000f8e023f */
[----:B------:R-:W-:Y:S02]  /*edd0*/  USHF.L.U64.HI UR22, UR6, 0x6, UR7 ;  /* 0x0000000606167899 */ /* 0x000fe40008010207 */
[----:B------:R-:W-:Y:S02]  /*ede0*/  USHF.L.U32 UR27, UR6, 0x6, URZ ;  /* 0x00000006061b7899 */ /* 0x000fe4000800063f */
[----:B------:R-:W-:-:S02]  /*edf0*/  UIADD3 UR26, UR26, UR25, URZ ;  /* 0x000000191a1a7290 */ /* 0x000fc4000fffe03f */
[----:B------:R-:W-:Y:S01]  /*ee00*/  UIADD3 UR28, UR28, UR31, URZ ;  /* 0x0000001f1c1c7290 */ /* 0x000fe2000fffe03f */
[----:B--2---:R-:W-:Y:S02]  /*ee10*/  ISETP.GE.AND P1, PT, R2, c[0x0][0x220], PT ;  /* 0x0000880002007a0c */ /* 0x004fe40003f26270 */
[----:B------:R-:W-:Y:S02]  /*ee20*/  MOV R2, R20 ;  /* 0x0000001400027202 */ /* 0x000fe40000000f00 */
[----:B------:R-:W-:-:S05]  /*ee30*/  MOV R3, R23 ;  /* 0x0000001700037202 */ /* 0x000fca0000000f00 */
[----:B------:R1:W-:Y:S01]  /*ee40*/  STL.64 [R1+0x20], R2 ;  /* 0x0000200201007387 */ /* 0x0003e20000100a00 */
[----:B------:R-:W-:Y:S05]  /*ee50*/  BRA `(.L_x_586) ;  /* 0x0000034000007947 */ /* 0x000fea0003800000 */
.L_x_588:
[----:B------:R-:W2:Y:S01]  /*ee60*/  LDL.64 R196, [R1] ;  /* 0x0000000001c47983 */ /* 0x000ea20000100a00 */
        /* <DEDUP_REMOVED lines=15> */
[C---:B------:R-:W-:Y:S02]  /*ef60*/  @!P1 LEA R144, P6, R130.reuse, c[0x0][0x168], 0x1 ;  /* 0x00005a0082909a11 */ /* 0x040fe400078c08ff */
[----:B---3--:R-:W-:Y:S02]  /*ef70*/  LEA.HI.X R129, R131, R201, R129, 0x7, P3 ;  /* 0x000000c983817211 */ /* 0x008fe400018f3c81 */
[C---:B------:R-:W-:Y:S02]  /*ef80*/  @!P1 IADD3 R132, P4, R130.reuse, UR10, RZ ;  /* 0x0000000a82849c10 */ /* 0x040fe4000ff9e0ff */
[----:B------:R-:W-:Y:S02]  /*ef90*/  @!P1 LEA.HI.X R145, R130, c[0x0][0x16c], R129, 0x1, P6 ;  /* 0x00005b0082919a11 */ /* 0x000fe400030f0c81 */
[----:B------:R-:W-:Y:S02]  /*efa0*/  @!P1 LEA R142, P5, R132, c[0x0][0x168], 0x1 ;  /* 0x00005a00848e9a11 */ /* 0x000fe400078a08ff */
[C---:B------:R-:W-:Y:S01]  /*efb0*/  @!P1 IADD3.X R131, R129.reuse, UR9, RZ, P4, !PT ;  /* 0x0000000981839c10 */ /* 0x040fe2000a7fe4ff */
        /* <DEDUP_REMOVED lines=30> */
.L_x_586:
[----:B-1----:R-:W2:Y:S01]  /*f1a0*/  LDL.64 R2, [R1+0x20] ;  /* 0x0000200001027983 */ /* 0x002ea20000100a00 */
[----:B------:R-:W-:Y:S04]  /*f1b0*/  DEPBAR.LE SB0, 0x0 ;  /* 0x000080000000791a */ /* 0x000fe80000000000 */
[----:B------:R-:W-:Y:S01]  /*f1c0*/  MOV R8, UR5 ;  /* 0x0000000500087c02 */ /* 0x000fe20008000f00 */
[----:B------:R-:W-:Y:S01]  /*f1d0*/  BAR.SYNC.DEFER_BLOCKING 0x0 ;  /* 0x0000000000007b1d */ /* 0x000fe20000010000 */
[----:B------:R-:W-:Y:S02]  /*f1e0*/  USHF.R.S32.HI UR7, URZ, 0x1f, UR5 ;  /* 0x0000001f3f077899 */ /* 0x000fe40008011405 */
[----:B------:R-:W-:Y:S04]  /*f1f0*/  UIMAD UR6, UR11, UR5, URZ ;  /* 0x000000050b0672a4 */ /* 0x000fe8000f8e023f */
[----:B------:R-:W-:Y:S01]  /*f200*/  UIMAD UR6, UR7, UR12, UR6 ;  /* 0x0000000c070672a4 */ /* 0x000fe2000f8e0206 */
[----:B------:R-:W-:Y:S06]  /*f210*/  @P1 STS.64 [R219+0x4008], RZ ;  /* 0x004008ffdb001388 */ /* 0x000fec0000000a00 */
[----:B------:R-:W-:Y:S04]  /*f220*/  @P1 STS [R219+0x4000], RZ ;  /* 0x004000ffdb001388 */ /* 0x000fe80000000800 */
[----:B------:R-:W-:Y:S01]  /*f230*/  @P1 STS [R219+0x4004], RZ ;  /* 0x004004ffdb001388 */ /* 0x000fe20000000800 */
        /* <DEDUP_REMOVED lines=13> */
[----:B------:R-:W-:Y:S02]  /*f310*/  @!P1 IADD3.X R4, R0, UR20, RZ, P2, !PT ;  /* 0x0000001400049c10 */ /* 0x000fe400097fe4ff */
[C---:B------:R-:W-:Y:S01]  /*f320*/  @!P1 LEA R12, P2, R5.reuse, c[0x0][0x170], 0x1 ;  /* 0x00005c00050c9a11 */ /* 0x040fe200078408ff */
[----:B------:R-:W-:Y:S01]  /*f330*/  @P1 STS.128 [R219+0x4800], RZ ;  /* 0x004800ffdb001388 */ /* 0x000fe20000000c00 */
[----:B------:R-:W-:Y:S02]  /*f340*/  @!P1 IADD3 R7, P0, R8, UR24, RZ ;  /* 0x0000001808079c10 */ /* 0x000fe4000ff1e0ff */
[----:B------:R-:W-:Y:S02]  /*f350*/  @!P1 LEA.HI.X R13, R5, c[0x0][0x174], R4, 0x1, P2 ;  /* 0x00005d00050d9a11 */ /* 0x000fe400010f0c04 */
[----:B------:R-:W-:Y:S02]  /*f360*/  @!P1 IADD3.X R6, R0, UR26, RZ, P0, !PT ;  /* 0x0000001a00069c10 */ /* 0x000fe400087fe4ff */
[C---:B------:R-:W-:Y:S01]  /*f370*/  @!P1 LEA R10, P0, R7.reuse, c[0x0][0x170], 0x1 ;  /* 0x00005c00070a9a11 */ /* 0x040fe200078008ff */
[----:B------:R-:W-:Y:S01]  /*f380*/  @!PT LDS RZ, [RZ] ;  /* 0x00000000fffff984 */ /* 0x000fe20000000800 */
[----:B------:R-:W-:Y:S01]  /*f390*/  @!PT LDS RZ, [RZ] ;  /* 0x00000000fffff984 */ /* 0x000fe20000000800 */
[----:B------:R-:W-:Y:S01]  /*f3a0*/  @!PT LDS RZ, [RZ] ;  /* 0x00000000fffff984 */ /* 0x000fe20000000800 */
[----:B------:R2:W-:Y:S01]  /*f3b0*/  @!P1 LDGSTS.E.BYPASS.LTC128B.128 [R219+0x4800], [R14.64] ;  /* 0x048000000edb9fae */ /* 0x0005e2000b901d52 */
[----:B------:R-:W-:Y:S02]  /*f3c0*/  ISETP.LT.AND P2, PT, RZ, UR5, PT ;  /* 0x00000005ff007c0c */ /* 0x000fe4000bf41270 */
[----:B------:R-:W-:Y:S05]  /*f3d0*/  @!P1 LEA.HI.X R11, R7, c[0x0][0x174], R6, 0x1, P0 ;  /* 0x00005d00070b9a11 */ /* 0x000fea00000f0c06 */
        /* <DEDUP_REMOVED lines=11> */
[----:B------:R-:W4:Y:S08]  /*f490*/  LDSM.16.M88.4 R148, [R206+0x2000] ;  /* 0x00200000ce94783b */ /* 0x000f300000000200 */
[----:B------:R-:W3:Y:S08]  /*f4a0*/  LDSM.16.M88.4 R132, [R207+0x1000] ;  /* 0x00100000cf84783b */ /* 0x000ef00000000200 */
[----:B------:R-:W2:Y:S08]  /*f4b0*/  LDSM.16.M88.4 R200, [R206+0x2400] ;  /* 0x00240000cec8783b */ /* 0x000eb00000000200 */
[----:B------:R-:W-:Y:S08]  /*f4c0*/  LDSM.16.M88.4 R140, [R205] ;  /* 0x00000000cd8c783b */ /* 0x000ff00000000200 */
[----:B------:R-:W5:Y:S08]  /*f4d0*/  LDSM.16.M88.4 R120, [R204] ;  /* 0x00000000cc78783b */ /* 0x000f700000000200 */
[----:B------:R-:W1:Y:S01]  /*f4e0*/  LDSM.16.M88.4 R108, [R205+0x1000] ;  /* 0x00100000cd6c783b */ /* 0x000e620000000200 */
[-C--:B----4-:R-:W-:Y:S07]  /*f4f0*/  HMMA.16816.F32 R4, R136, R148.reuse, RZ ;  /* 0x000000948804723c */ /* 0x090fee00000018ff */
[----:B------:R-:W4:Y:S01]  /*f500*/  LDSM.16.M88.4 R196, [R204+0x400] ;  /* 0x00040000ccc4783b */ /* 0x000f220000000200 */
[----:B---3--:R-:W-:Y:S07]  /*f510*/  HMMA.16816.F32 R8, R132, R148, RZ ;  /* 0x000000948408723c */ /* 0x008fee00000018ff */
[----:B------:R-:W3:Y:S01]  /*f520*/  LDSM.16.M88.4 R192, [R206+0x2800] ;  /* 0x00280000cec0783b */ /* 0x000ee20000000200 */
[-C--:B--2---:R-:W-:Y:S07]  /*f530*/  HMMA.16816.F32 R12, R136, R200.reuse, RZ ;  /* 0x000000c8880c723c */ /* 0x084fee00000018ff */
[----:B------:R-:W-:Y:S01]  /*f540*/  LDSM.16.M88.4 R188, [R204+0x800] ;  /* 0x00080000ccbc783b */ /* 0x000fe20000000200 */
[----:B------:R-:W-:Y:S07]  /*f550*/  HMMA.16816.F32 R24, R132, R200, RZ ;  /* 0x000000c88418723c */ /* 0x000fee00000018ff */
[----:B------:R-:W2:Y:S01]  /*f560*/  LDSM.16.M88.4 R152, [R206+0x2c00] ;  /* 0x002c0000ce98783b */ /* 0x000ea20000000200 */
[-C--:B-----5:R-:W-:Y:S07]  /*f570*/  HMMA.16816.F32 R4, R140, R120.reuse, R4 ;  /* 0x000000788c04723c */ /* 0x0a0fee0000001804 */
[----:B------:R-:W5:Y:S01]  /*f580*/  LDSM.16.M88.4 R184, [R204+0xc00] ;  /* 0x000c0000ccb8783b */ /* 0x000f620000000200 */
[----:B-1----:R-:W-:Y:S07]  /*f590*/  HMMA.16816.F32 R8, R108, R120, R8 ;  /* 0x000000786c08723c */ /* 0x002fee0000001808 */
[----:B------:R-:W1:Y:S01]  /*f5a0*/  LDSM.16.M88.4 R180, [R206+0x3000] ;  /* 0x00300000ceb4783b */ /* 0x000e620000000200 */
[-C--:B----4-:R-:W-:Y:S07]  /*f5b0*/  HMMA.16816.F32 R12, R140, R196.reuse, R12 ;  /* 0x000000c48c0c723c */ /* 0x090fee000000180c */
[----:B------:R-:W-:Y:S01]  /*f5c0*/  LDSM.16.M88.4 R176, [R204+0x1000] ;  /* 0x00100000ccb0783b */ /* 0x000fe20000000200 */
[----:B------:R-:W-:Y:S01]  /*f5d0*/  FMUL.FTZ R3, R7, c[0x0][0x2ec] ;  /* 0x0000bb0007037a20 */ /* 0x000fe20000410000 */
[----:B------:R-:W-:Y:S04]  /*f5e0*/  HMMA.16816.F32 R24, R108, R196, R24 ;  /* 0x000000c46c18723c */ /* 0x000fe80000001818 */
[----:B------:R-:W-:Y:S02]  /*f5f0*/  FMUL.FTZ R0, R4, c[0x0][0x2ec] ;  /* 0x0000bb0004007a20 */ /* 0x000fe40000410000 */
[----:B------:R-:W-:Y:S01]  /*f600*/  LDSM.16.M88.4 R172, [R206+0x3400] ;  /* 0x00340000ceac783b */ /* 0x000fe20000000200 */
[----:B------:R-:W-:Y:S01]  /*f610*/  FMUL.FTZ R7, R9, c[0x0][0x2ec] ;  /* 0x0000bb0009077a20 */ /* 0x000fe20000410000 */
[C---:B---3--:R-:W-:Y:S02]  /*f620*/  HMMA.16816.F32 R36, R136.reuse, R192, RZ ;  /* 0x000000c08824723c */ /* 0x048fe400000018ff */
[----:B------:R-:W3:Y:S02]  /*f630*/  MUFU.TANH R0, R0 ;  /* 0x0000000000007308 */ /* 0x000ee40000002400 */
[----:B------:R-:W-:Y:S02]  /*f640*/  FMUL.FTZ R4, R10, c[0x0][0x2ec] ;  /* 0x0000bb000a047a20 */ /* 0x000fe40000410000 */
[----:B------:R-:W-:Y:S01]  /*f650*/  LDSM.16.M88.4 R168, [R204+0x1400] ;  /* 0x00140000cca8783b */ /* 0x000fe20000000200 */
[----:B------:R-:W-:Y:S01]  /*f660*/  FMUL.FTZ R9, R12, c[0x0][0x2ec] ;  /* 0x0000bb000c097a20 */ /* 0x000fe20000410000 */
[-C--:B--2---:R-:W-:Y:S01]  /*f670*/  HMMA.16816.F32 R28, R136, R152.reuse, RZ ;  /* 0x00000098881c723c */ /* 0x084fe200000018ff */
[----:B------:R-:W-:Y:S03]  /*f680*/  FMUL.FTZ R2, R5, c[0x0][0x2ec] ;  /* 0x0000bb0005027a20 */ /* 0x000fe60000410000 */
[----:B------:R2:W4:Y:S02]  /*f690*/  MUFU.TANH R17, R9 ;  /* 0x0000000900117308 */ /* 0x0005240000002400 */
[----:B------:R-:W3:Y:S02]  /*f6a0*/  LDSM.16.M88.4 R164, [R206+0x3800] ;  /* 0x00380000cea4783b */ /* 0x000ee40000000200 */
[----:B------:R-:W-:Y:S06]  /*f6b0*/  HMMA.16816.F32 R56, R132, R152, RZ ;  /* 0x000000988438723c */ /* 0x000fec00000018ff */
[----:B------:R1:W1:Y:S01]  /*f6c0*/  MUFU.TANH R5, R2 ;  /* 0x0000000200057308 */ /* 0x0002620000002400 */
[----:B------:R-:W4:Y:S01]  /*f6d0*/  LDSM.16.M88.4 R160, [R204+0x1800] ;  /* 0x00180000cca0783b */ /* 0x000f220000000200 */
[C---:B------:R-:W-:Y:S07]  /*f6e0*/  HMMA.16816.F32 R36, R140.reuse, R188, R36 ;  /* 0x000000bc8c24723c */ /* 0x040fee0000001824 */
[----:B------:R-:W0:Y:S01]  /*f6f0*/  LDGDEPBAR ;  /* 0x00000000000079af */ /* 0x000e220000000000 */
[----:B------:R-:W3:Y:S01]  /*f700*/  MUFU.TANH R7, R7 ;  /* 0x0000000700077308 */ /* 0x000ee20000002400 */
[-C--:B-----5:R-:W-:Y:S03]  /*f710*/  HMMA.16816.F32 R28, R140, R184.reuse, R28 ;  /* 0x000000b88c1c723c */ /* 0x0a0fe6000000181c */
[----:B--2---:R-:W-:Y:S03]  /*f720*/  FMUL.FTZ R9, R13, c[0x0][0x2ec] ;  /* 0x0000bb000d097a20 */ /* 0x004fe60000410000 */
[----:B------:R-:W2:Y:S02]  /*f730*/  LDSM.16.M88.4 R156, [R206+0x3c00] ;  /* 0x003c0000ce9c783b */ /* 0x000ea40000000200 */
[----:B------:R-:W-:Y:S01]  /*f740*/  HMMA.16816.F32 R56, R108, R184, R56 ;  /* 0x000000b86c38723c */ /* 0x000fe20000001838 */
[----:B------:R5:W2:Y:S03]  /*f750*/  MUFU.TANH R21, R9 ;  /* 0x0000000900157308 */ /* 0x000aa60000002400 */
[----:B-1----:R-:W-:Y:S02]  /*f760*/  FMUL.FTZ R2, R6, c[0x0][0x2ec] ;  /* 0x0000bb0006027a20 */ /* 0x002fe40000410000 */
[----:B------:R-:W1:Y:S02]  /*f770*/  LDSM.16.M88.4 R128, [R204+0x1c00] ;  /* 0x001c0000cc80783b */ /* 0x000e640000000200 */
[----:B------:R-:W-:Y:S03]  /*f780*/  HMMA.16816.F32 R44, R132, R180, RZ ;  /* 0x000000b4842c723c */ /* 0x000fe600000018ff */
[----:B------:R4:W1:Y:S05]  /*f790*/  MUFU.TANH R6, R3 ;  /* 0x0000000300067308 */ /* 0x00086a0000002400 */
[----:B---3--:R-:W-:Y:S01]  /*f7a0*/  HMMA.16816.F32 R60, R136, R164, RZ ;  /* 0x000000a4883c723c */ /* 0x008fe200000018ff */
[----:B------:R-:W-:Y:S04]  /*f7b0*/  DEPBAR.LE SB0, 0x0 ;  /* 0x000080000000791a */ /* 0x000fe80000000000 */
[----:B------:R-:W3:Y:S01]  /*f7c0*/  MUFU.TANH R2, R2 ;  /* 0x0000000200027308 */ /* 0x000ee20000002400 */
[----:B------:R-:W-:Y:S02]  /*f7d0*/  BAR.SYNC.DEFER_BLOCKING 0x0 ;  /* 0x0000000000007b1d */ /* 0x000fe40000010000 */
[----:B------:R-:W-:Y:S04]  /*f7e0*/  HMMA.16816.F32 R76, R132, R154, RZ ;  /* 0x0000009a844c723c */ /* 0x000fe800000018ff */
[----:B-----5:R-:W-:Y:S03]  /*f7f0*/  FMUL.FTZ R9, R14, c[0x0][0x2ec] ;  /* 0x0000bb000e097a20 */ /* 0x020fe60000410000 */
[----:B------:R-:W1:Y:S01]  /*f800*/  MUFU.TANH R4, R4 ;  /* 0x0000000400047308 */ /* 0x000e620000002400 */
[----:B------:R-:W-:Y:S05]  /*f810*/  HMMA.16816.F32 R44, R108, R176, R44 ;  /* 0x000000b06c2c723c */ /* 0x000fea000000182c */
[----:B----4-:R-:W-:Y:S02]  /*f820*/  FMUL.FTZ R3, R8, c[0x0][0x2ec] ;  /* 0x0000bb0008037a20 */ /* 0x010fe40000410000 */
[----:B------:R-:W-:Y:S01]  /*f830*/  FMUL.FTZ R8, R11, c[0x0][0x2ec] ;  /* 0x0000bb000b087a20 */ /* 0x000fe20000410000 */
[----:B------:R-:W-:Y:S01]  /*f840*/  HMMA.16816.F32 R60, R140, R160, R60 ;  /* 0x000000a08c3c723c */ /* 0x000fe2000000183c */
[----:B------:R4:W1:Y:S07]  /*f850*/  MUFU.TANH R18, R9 ;  /* 0x0000000900127308 */ /* 0x00086e0000002400 */
[----:B------:R-:W-:Y:S03]  /*f860*/  HMMA.16816.F32 R76, R108, R186, R76 ;  /* 0x000000ba6c4c723c */ /* 0x000fe6000000184c */
[----:B------:R-:W1:Y:S05]  /*f870*/  MUFU.TANH R3, R3 ;  /* 0x0000000300037308 */ /* 0x000e6a0000002400 */
[C---:B------:R-:W-:Y:S05]  /*f880*/  HMMA.16816.F32 R92, R132.reuse, R182, RZ ;  /* 0x000000b6845c723c */ /* 0x040fea00000018ff */
[----:B------:R-:W1:Y:S03]  /*f890*/  MUFU.TANH R8, R8 ;  /* 0x0000000800087308 */ /* 0x000e660000002400 */
[C---:B------:R-:W-:Y:S01]  /*f8a0*/  HMMA.16816.F32 R144, R132.reuse, R174, RZ ;  /* 0x000000ae8490723c */ /* 0x040fe200000018ff */
[----:B----4-:R-:W-:Y:S06]  /*f8b0*/  FMUL.FTZ R9, R15, c[0x0][0x2ec] ;  /* 0x0000bb000f097a20 */ /* 0x010fec0000410000 */
[----:B------:R4:W1:Y:S01]  /*f8c0*/  MUFU.TANH R22, R9 ;  /* 0x0000000900167308 */ /* 0x0008620000002400 */
[----:B------:R-:W-:Y:S08]  /*f8d0*/  HMMA.16816.F32 R12, R132, R192, RZ ;  /* 0x000000c0840c723c */ /* 0x000ff000000018ff */
[C---:B------:R-:W-:Y:S08]  /*f8e0*/  HMMA.16816.F32 R92, R108.reuse, R178, R92 ;  /* 0x000000b26c5c723c */ /* 0x040ff0000000185c */
[C---:B------:R-:W-:Y:S04]  /*f8f0*/  HMMA.16816.F32 R144, R108.reuse, R170, R144 ;  /* 0x000000aa6c90723c */ /* 0x040fe80000001890 */
[----:B----4-:R-:W-:Y:S04]  /*f900*/  FMUL.FTZ R9, R24, c[0x0][0x2ec] ;  /* 0x0000bb0018097a20 */ /* 0x010fe80000410000 */
[----:B------:R-:W-:Y:S01]  /*f910*/  HMMA.16816.F32 R12, R108, R188, R12 ;  /* 0x000000bc6c0c723c */ /* 0x000fe2000000180c */
[----:B------:R4:W1:Y:S07]  /*f920*/  MUFU.TANH R19, R9 ;  /* 0x0000000900137308 */ /* 0x00086e0000002400 */
[----:B------:R-:W-:Y:S08]  /*f930*/  HMMA.16816.F32 R124, R132, R166, RZ ;  /* 0x000000a6847c723c */ /* 0x000ff000000018ff */
[----:B------:R-:W-:Y:S04]  /*f940*/  HMMA.16816.F32 R152, R136, R154, RZ ;  /* 0x0000009a8898723c */ /* 0x000fe800000018ff */
[----:B----4-:R-:W-:Y:S04]  /*f950*/  FMUL.FTZ R9, R25, c[0x0][0x2ec] ;  /* 0x0000bb0019097a20 */ /* 0x010fe80000410000 */
[----:B------:R4:W1:Y:S08]  /*f960*/  MUFU.TANH R23, R9 ;  /* 0x0000000900177308 */ /* 0x0008700000002400 */
[----:B------:R-:W-:Y:S08]  /*f970*/  HMMA.16816.F32 R124, R108, R162, R124 ;  /* 0x000000a26c7c723c */ /* 0x000ff0000000187c */
[----:B------:R-:W-:Y:S05]  /*f980*/  HMMA.16816.F32 R152, R140, R186, R152 ;  /* 0x000000ba8c98723c */ /* 0x000fea0000001898 */
[----:B----4-:R-:W-:Y:S04]  /*f990*/  FMUL.FTZ R9, R26, c[0x0][0x2ec] ;  /* 0x0000bb001a097a20 */ /* 0x010fe80000410000 */
[----:B------:R4:W1:Y:S03]  /*f9a0*/  MUFU.TANH R20, R9 ;  /* 0x0000000900147308 */ /* 0x0008660000002400 */
[----:B----4-:R-:W-:Y:S07]  /*f9b0*/  FMUL.FTZ R9, R27, c[0x0][0x2ec] ;  /* 0x0000bb001b097a20 */ /* 0x010fee0000410000 */
[----:B------:R4:W1:Y:S02]  /*f9c0*/  MUFU.TANH R24, R9 ;  /* 0x0000000900187308 */ /* 0x0008640000002400 */
[----:B----4-:R-:W-:Y:S08]  /*f9d0*/  FMUL.FTZ R9, R36, c[0x0][0x2ec] ;  /* 0x0000bb0024097a20 */ /* 0x010ff00000410000 */
        /* <DEDUP_REMOVED lines=13> */
[----:B----4-:R-:W-:Y:S02]  /*fab0*/  FMUL.FTZ R9, R15, c[0x0][0x2ec] ;  /* 0x0000bb000f097a20 */ /* 0x010fe40000410000 */
[----:B------:R-:W-:Y:S06]  /*fac0*/  HMMA.16816.F32 R12, R136, R180, RZ ;  /* 0x000000b4880c723c */ /* 0x000fec00000018ff */
[----:B------:R4:W1:Y:S11]  /*fad0*/  MUFU.TANH R40, R9 ;  /* 0x0000000900287308 */ /* 0x0008760000002400 */
[----:B------:R-:W-:Y:S07]  /*fae0*/  @!UPT UIADD3 URZ, URZ, URZ, URZ ;  /* 0x0000003f3f3ff290 */ /* 0x000fee000fffe03f */
[----:B------:R-:W-:Y:S05]  /*faf0*/  HMMA.16816.F32 R12, R140, R176, R12 ;  /* 0x000000b08c0c723c */ /* 0x000fea000000180c */
[----:B----4-:R-:W-:Y:S04]  /*fb00*/  FMUL.FTZ R9, R28, c[0x0][0x2ec] ;  /* 0x0000bb001c097a20 */ /* 0x010fe80000410000 */
[----:B------:R4:W1:Y:S03]  /*fb10*/  MUFU.TANH R49, R9 ;  /* 0x0000000900317308 */ /* 0x0008660000002400 */
[----:B----4-:R-:W-:Y:S07]  /*fb20*/  FMUL.FTZ R9, R29, c[0x0][0x2ec] ;  /* 0x0000bb001d097a20 */ /* 0x010fee0000410000 */
        /* <DEDUP_REMOVED lines=10> */
[----:B----4-:R-:W-:Y:S02]  /*fbd0*/  FMUL.FTZ R9, R57, c[0x0][0x2ec] ;  /* 0x0000bb0039097a20 */ /* 0x010fe40000410000 */
[----:B------:R-:W-:Y:S05]  /*fbe0*/  FMUL.FTZ R57, R152, c[0x0][0x2ec] ;  /* 0x0000bb0098397a20 */ /* 0x000fea0000410000 */
[----:B------:R4:W1:Y:S10]  /*fbf0*/  MUFU.TANH R55, R9 ;  /* 0x0000000900377308 */ /* 0x0008740000002400 */
[----:B------:R-:W1:Y:S01]  /*fc00*/  MUFU.TANH R57, R57 ;  /* 0x0000003900397308 */ /* 0x000e620000002400 */
[----:B----4-:R-:W-:Y:S02]  /*fc10*/  FMUL.FTZ R9, R58, c[0x0][0x2ec] ;  /* 0x0000bb003a097a20 */ /* 0x010fe40000410000 */
[----:B------:R-:W-:Y:S07]  /*fc20*/  FMUL.FTZ R58, R153, c[0x0][0x2ec] ;  /* 0x0000bb00993a7a20 */ /* 0x000fee0000410000 */
        /* <DEDUP_REMOVED lines=21> */
[----:B--2---:R-:W-:Y:S06]  /*fd80*/  HMMA.16816.F32 R44, R136, R156, RZ ;  /* 0x0000009c882c723c */ /* 0x004fec00000018ff */
[----:B------:R2:W4:Y:S11]  /*fd90*/  MUFU.TANH R72, R9 ;  /* 0x0000000900487308 */ /* 0x0005360000002400 */
[----:B------:R-:W-:Y:S07]  /*fda0*/  @!UPT UIADD3 URZ, URZ, URZ, URZ ;  /* 0x0000003f3f3ff290 */ /* 0x000fee000fffe03f */
[----:B-1----:R-:W-:Y:S05]  /*fdb0*/  HMMA.16816.F32 R44, R140, R128, R44 ;  /* 0x000000808c2c723c */ /* 0x002fea000000182c */
[----:B--2---:R-:W-:Y:S04]  /*fdc0*/  FMUL.FTZ R9, R28, c[0x0][0x2ec] ;  /* 0x0000bb001c097a20 */ /* 0x004fe80000410000 */
[----:B------:R1:W2:Y:S11]  /*fdd0*/  MUFU.TANH R81, R9 ;  /* 0x0000000900517308 */ /* 0x0002b60000002400 */
[----:B------:R-:W-:Y:S04]  /*fde0*/  @!UPT UIADD3 URZ, URZ, URZ, URZ ;  /* 0x0000003f3f3ff290 */ /* 0x000fe8000fffe03f */
[----:B------:R-:W-:Y:S04]  /*fdf0*/  FMUL.FTZ R10, R44, c[0x0][0x2ec] ;  /* 0x0000bb002c0a7a20 */ /* 0x000fe80000410000 */
[----:B------:R5:W2:Y:S01]  /*fe00*/  MUFU.TANH R113, R10 ;  /* 0x0000000a00717308 */ /* 0x000aa20000002400 */
[----:B-1----:R-:W-:Y:S09]  /*fe10*/  FMUL.FTZ R9, R29, c[0x0][0x2ec] ;  /* 0x0000bb001d097a20 */ /* 0x002ff20000410000 */
[----:B------:R1:W1:Y:S01]  /*fe20*/  MUFU.TANH R85, R9 ;  /* 0x0000000900557308 */ /* 0x0002620000002400 */
[----:B-----5:R-:W-:Y:S02]  /*fe30*/  FMUL.FTZ R10, R125, c[0x0][0x2ec] ;  /* 0x0000bb007d0a7a20 */ /* 0x020fe40000410000 */
[----:B-1----:R-:W-:Y:S07]  /*fe40*/  FMUL.FTZ R9, R30, c[0x0][0x2ec] ;  /* 0x0000bb001e097a20 */ /* 0x002fee0000410000 */
[----:B------:R1:W1:Y:S02]  /*fe50*/  MUFU.TANH R82, R9 ;  /* 0x0000000900527308 */ /* 0x0002640000002400 */
[----:B-1----:R-:W-:Y:S02]  /*fe60*/  FMUL.FTZ R9, R31, c[0x0][0x2ec] ;  /* 0x0000bb001f097a20 */ /* 0x002fe40000410000 */
[----:B------:R-:W-:Y:S06]  /*fe70*/  HMMA.16816.F32 R28, R132, R164, RZ ;  /* 0x000000a4841c723c */ /* 0x000fec00000018ff */
[----:B------:R1:W1:Y:S11]  /*fe80*/  MUFU.TANH R86, R9 ;  /* 0x0000000900567308 */ /* 0x0002760000002400 */
[----:B------:R-:W-:Y:S07]  /*fe90*/  @!UPT UIADD3 URZ, URZ, URZ, URZ ;  /* 0x0000003f3f3ff290 */ /* 0x000fee000fffe03f */
[----:B------:R-:W-:Y:S05]  /*fea0*/  HMMA.16816.F32 R28, R108, R160, R28 ;  /* 0x000000a06c1c723c */ /* 0x000fea000000181c */
[----:B-1----:R-:W-:Y:S04]  /*feb0*/  FMUL.FTZ R9, R12, c[0x0][0x2ec] ;  /* 0x0000bb000c097a20 */ /* 0x002fe80000410000 */
[----:B------:R1:W1:Y:S03]  /*fec0*/  MUFU.TANH R83, R9 ;  /* 0x0000000900537308 */ /* 0x0002660000002400 */
[----:B-1----:R-:W-:Y:S07]  /*fed0*/  FMUL.FTZ R9, R13, c[0x0][0x2ec] ;  /* 0x0000bb000d097a20 */ /* 0x002fee0000410000 */
[----:B------:R1:W1:Y:S02]  /*fee0*/  MUFU.TANH R87, R9 ;  /* 0x0000000900577308 */ /* 0x0002640000002400 */
[----:B-1----:R-:W-:Y:S08]  /*fef0*/  FMUL.FTZ R9, R14, c[0x0][0x2ec] ;  /* 0x0000bb000e097a20 */ /* 0x002ff00000410000 */
        /* <DEDUP_REMOVED lines=24> */
[-C--:B------:R-:W-:Y:S06]  /*10080*/  HMMA.16816.F32 R28, R132, R150.reuse, RZ ;  /* 0x00000096841c723c */ /* 0x080fec00000018ff */
[----:B------:R1:W1:Y:S02]  /*10090*/  MUFU.TANH R104, R9 ;  /* 0x0000000900687308 */ /* 0x0002640000002400 */
[----:B------:R-:W-:Y:S11]  /*100a0*/  HMMA.16816.F32 R148, R136, R150, RZ ;  /* 0x000000968894723c */ /* 0x000ff600000018ff */
[----:B------:R-:W-:Y:S05]  /*100b0*/  @!UPT UIADD3 URZ, URZ, URZ, URZ ;  /* 0x0000003f3f3ff290 */ /* 0x000fea000fffe03f */
[-C--:B------:R-:W-:Y:S05]  /*100c0*/  HMMA.16816.F32 R28, R108, R122.reuse, R28 ;  /* 0x0000007a6c1c723c */ /* 0x080fea000000181c */
[----:B-1----:R-:W-:Y:S03]  /*100d0*/  FMUL.FTZ R9, R45, c[0x0][0x2ec] ;  /* 0x0000bb002d097a20 */ /* 0x002fe60000410000 */
[----:B------:R-:W-:Y:S01]  /*100e0*/  HMMA.16816.F32 R148, R140, R122, R148 ;  /* 0x0000007a8c94723c */ /* 0x000fe20000001894 */
[----:B------:R1:W1:Y:S11]  /*100f0*/  MUFU.TANH R117, R9 ;  /* 0x0000000900757308 */ /* 0x0002760000002400 */
[----:B------:R-:W-:Y:S04]  /*10100*/  @!UPT UIADD3 URZ, URZ, URZ, URZ ;  /* 0x0000003f3f3ff290 */ /* 0x000fe8000fffe03f */
[----:B------:R-:W-:Y:S06]  /*10110*/  FMUL.FTZ R11, R28, c[0x0][0x2ec] ;  /* 0x0000bb001c0b7a20 */ /* 0x000fec0000410000 */
[----:B------:R-:W2:Y:S01]  /*10120*/  MUFU.TANH R11, R11 ;  /* 0x0000000b000b7308 */ /* 0x000ea20000002400 */
[----:B-1----:R-:W-:Y:S09]  /*10130*/  FMUL.FTZ R9, R46, c[0x0][0x2ec] ;  /* 0x0000bb002e097a20 */ /* 0x002ff20000410000 */
[----:B------:R1:W1:Y:S02]  /*10140*/  MUFU.TANH R114, R9 ;  /* 0x0000000900727308 */ /* 0x0002640000002400 */
[----:B-1----:R-:W-:Y:S02]  /*10150*/  FMUL.FTZ R9, R47, c[0x0][0x2ec] ;  /* 0x0000bb002f097a20 */ /* 0x002fe40000410000 */
[C---:B------:R-:W-:Y:S06]  /*10160*/  HMMA.16816.F32 R44, R132.reuse, R202, RZ ;  /* 0x000000ca842c723c */ /* 0x040fec00000018ff */
[----:B------:R1:W1:Y:S02]  /*10170*/  MUFU.TANH R118, R9 ;  /* 0x0000000900767308 */ /* 0x0002640000002400 */
[----:B------:R-:W-:Y:S11]  /*10180*/  HMMA.16816.F32 R132, R132, R158, RZ ;  /* 0x0000009e8484723c */ /* 0x000ff600000018ff */
[----:B------:R-:W-:Y:S05]  /*10190*/  @!UPT UIADD3 URZ, URZ, URZ, URZ ;  /* 0x0000003f3f3ff290 */ /* 0x000fea000fffe03f */
[C---:B------:R-:W-:Y:S05]  /*101a0*/  HMMA.16816.F32 R44, R108.reuse, R198, R44 ;  /* 0x000000c66c2c723c */ /* 0x040fea000000182c */
[----:B-1----:R-:W-:Y:S03]  /*101b0*/  FMUL.FTZ R9, R12, c[0x0][0x2ec] ;  /* 0x0000bb000c097a20 */ /* 0x002fe60000410000 */
[----:B------:R-:W-:Y:S01]  /*101c0*/  HMMA.16816.F32 R132, R108, R130, R132 ;  /* 0x000000826c84723c */ /* 0x000fe20000001884 */
[----:B------:R1:W1:Y:S10]  /*101d0*/  MUFU.TANH R115, R9 ;  /* 0x0000000900737308 */ /* 0x0002740000002400 */
[----:B------:R5:W2:Y:S01]  /*101e0*/  MUFU.TANH R111, R10 ;  /* 0x0000000a006f7308 */ /* 0x000aa20000002400 */
[----:B-1----:R-:W-:Y:S02]  /*101f0*/  FMUL.FTZ R9, R13, c[0x0][0x2ec] ;  /* 0x0000bb000d097a20 */ /* 0x002fe40000410000 */
[----:B------:R-:W-:Y:S07]  /*10200*/  FMUL.FTZ R13, R124, c[0x0][0x2ec] ;  /* 0x0000bb007c0d7a20 */ /* 0x000fee0000410000 */
[----:B------:R1:W1:Y:S01]  /*10210*/  MUFU.TANH R119, R9 ;  /* 0x0000000900777308 */ /* 0x0002620000002400 */
[----:B-----5:R-:W-:Y:S09]  /*10220*/  FMUL.FTZ R10, R149, c[0x0][0x2ec] ;  /* 0x0000bb00950a7a20 */ /* 0x020ff20000410000 */
[----:B------:R-:W2:Y:S10]  /*10230*/  MUFU.TANH R107, R13 ;  /* 0x0000000d006b7308 */ /* 0x000eb40000002400 */
[----:B------:R5:W2:Y:S01]  /*10240*/  MUFU.TANH R13, R10 ;  /* 0x0000000a000d7308 */ /* 0x000aa20000002400 */
[----:B-1----:R-:W-:Y:S02]  /*10250*/  FMUL.FTZ R9, R14, c[0x0][0x2ec] ;  /* 0x0000bb000e097a20 */ /* 0x002fe40000410000 */
[----:B------:R-:W-:Y:S07]  /*10260*/  FMUL.FTZ R14, R132, c[0x0][0x2ec] ;  /* 0x0000bb00840e7a20 */ /* 0x000fee0000410000 */
[----:B------:R1:W1:Y:S10]  /*10270*/  MUFU.TANH R116, R9 ;  /* 0x0000000900747308 */ /* 0x0002740000002400 */
[----:B------:R2:W2:Y:S01]  /*10280*/  MUFU.TANH R123, R14 ;  /* 0x0000000e007b7308 */ /* 0x0004a20000002400 */
[----:B-----5:R-:W-:Y:S09]  /*10290*/  FMUL.FTZ R10, R150, c[0x0][0x2ec] ;  /* 0x0000bb00960a7a20 */ /* 0x020ff20000410000 */
[----:B------:R-:W3:Y:S01]  /*102a0*/  MUFU.TANH R10, R10 ;  /* 0x0000000a000a7308 */ /* 0x000ee20000002400 */
[----:B-1----:R-:W-:Y:S09]  /*102b0*/  FMUL.FTZ R9, R15, c[0x0][0x2ec] ;  /* 0x0000bb000f097a20 */ /* 0x002ff20000410000 */
[----:B------:R1:W1:Y:S01]  /*102c0*/  MUFU.TANH R120, R9 ;  /* 0x0000000900787308 */ /* 0x0002620000002400 */
[----:B--2---:R-:W-:Y:S09]  /*102d0*/  FMUL.FTZ R14, R151, c[0x0][0x2ec] ;  /* 0x0000bb00970e7a20 */ /* 0x004ff20000410000 */
[----:B------:R-:W2:Y:S01]  /*102e0*/  MUFU.TANH R14, R14 ;  /* 0x0000000e000e7308 */ /* 0x000ea20000002400 */
[----:B-1----:R-:W-:Y:S09]  /*102f0*/  FMUL.FTZ R9, R29, c[0x0][0x2ec] ;  /* 0x0000bb001d097a20 */ /* 0x002ff20000410000 */
[----:B------:R1:W1:Y:S02]  /*10300*/  MUFU.TANH R15, R9 ;  /* 0x00000009000f7308 */ /* 0x0002640000002400 */
[----:B-1----:R-:W-:Y:S08]  /*10310*/  FMUL.FTZ R9, R30, c[0x0][0x2ec] ;  /* 0x0000bb001e097a20 */ /* 0x002ff00000410000 */
        /* <DEDUP_REMOVED lines=14> */
[----:B------:R1:W1:Y:S10]  /*10400*/  MUFU.TANH R61, R58 ;  /* 0x0000003a003d7308 */ /* 0x0002740000002400 */
[----:B------:R5:W2:Y:S01]  /*10410*/  MUFU.TANH R47, R9 ;  /* 0x00000009002f7308 */ /* 0x000aa20000002400 */
[----:B-1----:R-:W-:Y:S09]  /*10420*/  FMUL.FTZ R58, R154, c[0x0][0x2ec] ;  /* 0x0000bb009a3a7a20 */ /* 0x002ff20000410000 */
[----:B------:R-:W1:Y:S01]  /*10430*/  MUFU.TANH R58, R58 ;  /* 0x0000003a003a7308 */ /* 0x000e620000002400 */
[----:B-----5:R-:W-:Y:S02]  /*10440*/  FMUL.FTZ R9, R62, c[0x0][0x2ec] ;  /* 0x0000bb003e097a20 */ /* 0x020fe40000410000 */
[----:B------:R-:W-:Y:S07]  /*10450*/  FMUL.FTZ R62, R155, c[0x0][0x2ec] ;  /* 0x0000bb009b3e7a20 */ /* 0x000fee0000410000 */
[----:B------:R5:W1:Y:S10]  /*10460*/  MUFU.TANH R44, R9 ;  /* 0x00000009002c7308 */ /* 0x000a740000002400 */
[----:B------:R-:W1:Y:S01]  /*10470*/  MUFU.TANH R62, R62 ;  /* 0x0000003e003e7308 */ /* 0x000e620000002400 */
[----:B-----5:R-:W-:Y:S09]  /*10480*/  FMUL.FTZ R9, R63, c[0x0][0x2ec] ;  /* 0x0000bb003f097a20 */ /* 0x020ff20000410000 */
[----:B------:R5:W1:Y:S02]  /*10490*/  MUFU.TANH R48, R9 ;  /* 0x0000000900307308 */ /* 0x000a640000002400 */
[----:B-----5:R-:W-:Y:S08]  /*104a0*/  FMUL.FTZ R9, R76, c[0x0][0x2ec] ;  /* 0x0000bb004c097a20 */ /* 0x020ff00000410000 */
        /* <DEDUP_REMOVED lines=21> */
[----:B-----5:R-:W-:Y:S02]  /*10600*/  FMUL.FTZ R9, R147, c[0x0][0x2ec] ;  /* 0x0000bb0093097a20 */ /* 0x020fe40000410000 */
[----:B------:R-:W-:Y:S06]  /*10610*/  HMMA.16816.F32 R144, R136, R202, RZ ;  /* 0x000000ca8890723c */ /* 0x000fec00000018ff */
[----:B------:R5:W1:Y:S11]  /*10620*/  MUFU.TANH R96, R9 ;  /* 0x0000000900607308 */ /* 0x000a760000002400 */
[----:B------:R-:W-:Y:S07]  /*10630*/  @!UPT UIADD3 URZ, URZ, URZ, URZ ;  /* 0x0000003f3f3ff290 */ /* 0x000fee000fffe03f */
[----:B------:R-:W-:Y:S05]  /*10640*/  HMMA.16816.F32 R144, R140, R198, R144 ;  /* 0x000000c68c90723c */ /* 0x000fea0000001890 */
[----:B-----5:R-:W-:Y:S04]  /*10650*/  FMUL.FTZ R9, R126, c[0x0][0x2ec] ;  /* 0x0000bb007e097a20 */ /* 0x020fe80000410000 */
[----:B------:R5:W1:Y:S11]  /*10660*/  MUFU.TANH R108, R9 ;  /* 0x00000009006c7308 */ /* 0x000a760000002400 */
[----:B------:R-:W-:Y:S04]  /*10670*/  @!UPT UIADD3 URZ, URZ, URZ, URZ ;  /* 0x0000003f3f3ff290 */ /* 0x000fe8000fffe03f */
[----:B------:R-:W-:Y:S02]  /*10680*/  FMUL.FTZ R26, R145, c[0x0][0x2ec] ;  /* 0x0000bb00911a7a20 */ /* 0x000fe40000410000 */
[----:B------:R-:W-:Y:S02]  /*10690*/  FMUL.FTZ R25, R144, c[0x0][0x2ec] ;  /* 0x0000bb0090197a20 */ /* 0x000fe40000410000 */
[----:B------:R1:W1:Y:S01]  /*106a0*/  MUFU.TANH R29, R26 ;  /* 0x0000001a001d7308 */ /* 0x0002620000002400 */
[----:B------:R-:W-:Y:S02]  /*106b0*/  FMUL.FTZ R30, R147, c[0x0][0x2ec] ;  /* 0x0000bb00931e7a20 */ /* 0x000fe40000410000 */
[----:B-----5:R-:W-:Y:S07]  /*106c0*/  FMUL.FTZ R9, R127, c[0x0][0x2ec] ;  /* 0x0000bb007f097a20 */ /* 0x020fee0000410000 */
[----:B------:R5:W2:Y:S10]  /*106d0*/  MUFU.TANH R112, R9 ;  /* 0x0000000900707308 */ /* 0x000ab40000002400 */
[----:B------:R-:W2:Y:S01]  /*106e0*/  MUFU.TANH R25, R25 ;  /* 0x0000001900197308 */ /* 0x000ea20000002400 */
[----:B-1----:R-:W-:Y:S02]  /*106f0*/  FMUL.FTZ R26, R146, c[0x0][0x2ec] ;  /* 0x0000bb00921a7a20 */ /* 0x002fe40000410000 */
[----:B------:R-:W-:Y:S07]  /*10700*/  HMMA.16816.F32 R144, R136, R174, RZ ;  /* 0x000000ae8890723c */ /* 0x000fee00000018ff */
[----:B------:R-:W1:Y:S01]  /*10710*/  MUFU.TANH R26, R26 ;  /* 0x0000001a001a7308 */ /* 0x000e620000002400 */
[----:B-----5:R-:W-:Y:S09]  /*10720*/  FMUL.FTZ R9, R133, c[0x0][0x2ec] ;  /* 0x0000bb0085097a20 */ /* 0x020ff20000410000 */
[----:B------:R5:W1:Y:S10]  /*10730*/  MUFU.TANH R127, R9 ;  /* 0x00000009007f7308 */ /* 0x000a740000002400 */
[----:B------:R-:W1:Y:S01]  /*10740*/  MUFU.TANH R30, R30 ;  /* 0x0000001e001e7308 */ /* 0x000e620000002400 */
[----:B------:R-:W-:Y:S05]  /*10750*/  HMMA.16816.F32 R144, R140, R170, R144 ;  /* 0x000000aa8c90723c */ /* 0x000fea0000001890 */
[----:B-----5:R-:W-:Y:S04]  /*10760*/  FMUL.FTZ R9, R134, c[0x0][0x2ec] ;  /* 0x0000bb0086097a20 */ /* 0x020fe80000410000 */
[----:B------:R5:W1:Y:S11]  /*10770*/  MUFU.TANH R124, R9 ;  /* 0x00000009007c7308 */ /* 0x000a760000002400 */
[----:B------:R-:W-:Y:S04]  /*10780*/  @!UPT UIADD3 URZ, URZ, URZ, URZ ;  /* 0x0000003f3f3ff290 */ /* 0x000fe8000fffe03f */
[----:B------:R-:W-:Y:S02]  /*10790*/  FMUL.FTZ R90, R145, c[0x0][0x2ec] ;  /* 0x0000bb00915a7a20 */ /* 0x000fe40000410000 */
[----:B------:R-:W-:Y:S02]  /*107a0*/  FMUL.FTZ R89, R144, c[0x0][0x2ec] ;  /* 0x0000bb0090597a20 */ /* 0x000fe40000410000 */
[----:B------:R1:W1:Y:S01]  /*107b0*/  MUFU.TANH R93, R90 ;  /* 0x0000005a005d7308 */ /* 0x0002620000002400 */
[----:B------:R-:W-:Y:S09]  /*107c0*/  FMUL.FTZ R94, R147, c[0x0][0x2ec] ;  /* 0x0000bb00935e7a20 */ /* 0x000ff20000410000 */
[----:B------:R-:W2:Y:S01]  /*107d0*/  MUFU.TANH R89, R89 ;  /* 0x0000005900597308 */ /* 0x000ea20000002400 */
[----:B-----5:R-:W-:Y:S02]  /*107e0*/  FMUL.FTZ R9, R135, c[0x0][0x2ec] ;  /* 0x0000bb0087097a20 */ /* 0x020fe40000410000 */
[----:B------:R-:W-:Y:S07]  /*107f0*/  HMMA.16816.F32 R132, R136, R194, RZ ;  /* 0x000000c28884723c */ /* 0x000fee00000018ff */
[----:B------:R5:W2:Y:S01]  /*10800*/  MUFU.TANH R128, R9 ;  /* 0x0000000900807308 */ /* 0x000aa20000002400 */
[----:B-1----:R-:W-:Y:S09]  /*10810*/  FMUL.FTZ R90, R146, c[0x0][0x2ec] ;  /* 0x0000bb00925a7a20 */ /* 0x002ff20000410000 */
[----:B------:R-:W1:Y:S07]  /*10820*/  MUFU.TANH R90, R90 ;  /* 0x0000005a005a7308 */ /* 0x000e6e0000002400 */
[----:B------:R-:W-:Y:S03]  /*10830*/  HMMA.16816.F32 R132, R140, R190, R132 ;  /* 0x000000be8c84723c */ /* 0x000fe60000001884 */
[----:B------:R-:W1:Y:S02]  /*10840*/  MUFU.TANH R94, R94 ;  /* 0x0000005e005e7308 */ /* 0x000e640000002400 */
[----:B-----5:R-:W-:Y:S03]  /*10850*/  FMUL.FTZ R9, R148, c[0x0][0x2ec] ;  /* 0x0000bb0094097a20 */ /* 0x020fe60000410000 */
[----:B------:R-:W-:Y:S05]  /*10860*/  HMMA.16816.F32 R148, R136, R182, RZ ;  /* 0x000000b68894723c */ /* 0x000fea00000018ff */
[----:B------:R-:W1:Y:S11]  /*10870*/  MUFU.TANH R9, R9 ;  /* 0x0000000900097308 */ /* 0x000e760000002400 */
[----:B------:R-:W-:Y:S02]  /*10880*/  FMUL.FTZ R42, R133, c[0x0][0x2ec] ;  /* 0x0000bb00852a7a20 */ /* 0x000fe40000410000 */
[----:B------:R-:W-:Y:S02]  /*10890*/  FMUL.FTZ R41, R132, c[0x0][0x2ec] ;  /* 0x0000bb0084297a20 */ /* 0x000fe40000410000 */
[----:B------:R5:W1:Y:S01]  /*108a0*/  MUFU.TANH R45, R42 ;  /* 0x0000002a002d7308 */ /* 0x000a620000002400 */
[----:B------:R-:W-:Y:S03]  /*108b0*/  FMUL.FTZ R46, R135, c[0x0][0x2ec] ;  /* 0x0000bb00872e7a20 */ /* 0x000fe60000410000 */
[----:B------:R-:W-:Y:S06]  /*108c0*/  HMMA.16816.F32 R148, R140, R178, R148 ;  /* 0x000000b28c94723c */ /* 0x000fec0000001894 */
[----:B------:R-:W1:Y:S10]  /*108d0*/  MUFU.TANH R41, R41 ;  /* 0x0000002900297308 */ /* 0x000e740000002400 */
[----:B------:R-:W1:Y:S01]  /*108e0*/  MUFU.TANH R46, R46 ;  /* 0x0000002e002e7308 */ /* 0x000e620000002400 */
[----:B-----5:R-:W-:Y:S02]  /*108f0*/  FMUL.FTZ R42, R134, c[0x0][0x2ec] ;  /* 0x0000bb00862a7a20 */ /* 0x020fe40000410000 */
[C---:B------:R-:W-:Y:S05]  /*10900*/  HMMA.16816.F32 R132, R136.reuse, R166, RZ ;  /* 0x000000a68884723c */ /* 0x040fea00000018ff */
[----:B------:R-:W-:Y:S02]  /*10910*/  FMUL.FTZ R74, R149, c[0x0][0x2ec] ;  /* 0x0000bb00954a7a20 */ /* 0x000fe40000410000 */
[----:B------:R-:W1:Y:S01]  /*10920*/  MUFU.TANH R42, R42 ;  /* 0x0000002a002a7308 */ /* 0x000e620000002400 */
[----:B------:R-:W-:Y:S04]  /*10930*/  FMUL.FTZ R73, R148, c[0x0][0x2ec] ;  /* 0x0000bb0094497a20 */ /* 0x000fe80000410000 */
[----:B------:R-:W-:Y:S01]  /*10940*/  FMUL.FTZ R78, R151, c[0x0][0x2ec] ;  /* 0x0000bb00974e7a20 */ /* 0x000fe20000410000 */
[----:B------:R-:W-:Y:S04]  /*10950*/  HMMA.16816.F32 R136, R136, R158, RZ ;  /* 0x0000009e8888723c */ /* 0x000fe800000018ff */
[----:B------:R5:W1:Y:S10]  /*10960*/  MUFU.TANH R77, R74 ;  /* 0x0000004a004d7308 */ /* 0x000a740000002400 */
[----:B------:R-:W1:Y:S01]  /*10970*/  MUFU.TANH R73, R73 ;  /* 0x0000004900497308 */ /* 0x000e620000002400 */
[C---:B------:R-:W-:Y:S09]  /*10980*/  HMMA.16816.F32 R132, R140.reuse, R162, R132 ;  /* 0x000000a28c84723c */ /* 0x040ff20000001884 */
[----:B------:R-:W-:Y:S01]  /*10990*/  HMMA.16816.F32 R136, R140, R130, R136 ;  /* 0x000000828c88723c */ /* 0x000fe20000001888 */
[----:B------:R-:W1:Y:S02]  /*109a0*/  MUFU.TANH R78, R78 ;  /* 0x0000004e004e7308 */ /* 0x000e640000002400 */
[----:B-----5:R-:W-:Y:S08]  /*109b0*/  FMUL.FTZ R74, R150, c[0x0][0x2ec] ;  /* 0x0000bb00964a7a20 */ /* 0x020ff00000410000 */
[----:B------:R-:W1:Y:S04]  /*109c0*/  MUFU.TANH R74, R74 ;  /* 0x0000004a004a7308 */ /* 0x000e680000002400 */
[----:B------:R-:W-:Y:S02]  /*109d0*/  FMUL.FTZ R106, R133, c[0x0][0x2ec] ;  /* 0x0000bb00856a7a20 */ /* 0x000fe40000410000 */
[----:B------:R-:W-:Y:S02]  /*109e0*/  FMUL.FTZ R105, R132, c[0x0][0x2ec] ;  /* 0x0000bb0084697a20 */ /* 0x000fe40000410000 */
[----:B------:R-:W-:Y:S02]  /*109f0*/  FMUL.FTZ R110, R135, c[0x0][0x2ec] ;  /* 0x0000bb00876e7a20 */ /* 0x000fe40000410000 */
[----:B------:R5:W1:Y:S03]  /*10a00*/  MUFU.TANH R109, R106 ;  /* 0x0000006a006d7308 */ /* 0x000a660000002400 */
[----:B------:R-:W-:Y:S02]  /*10a10*/  FMUL.FTZ R122, R137, c[0x0][0x2ec] ;  /* 0x0000bb00897a7a20 */ /* 0x000fe40000410000 */
[----:B------:R-:W-:Y:S02]  /*10a20*/  FMUL.FTZ R121, R136, c[0x0][0x2ec] ;  /* 0x0000bb0088797a20 */ /* 0x000fe40000410000 */
[----:B------:R-:W-:Y:S03]  /*10a30*/  FMUL.FTZ R126, R139, c[0x0][0x2ec] ;  /* 0x0000bb008b7e7a20 */ /* 0x000fe60000410000 */
[----:B------:R1:W1:Y:S10]  /*10a40*/  MUFU.TANH R125, R122 ;  /* 0x0000007a007d7308 */ /* 0x0002740000002400 */
[----:B------:R-:W2:Y:S01]  /*10a50*/  MUFU.TANH R105, R105 ;  /* 0x0000006900697308 */ /* 0x000ea20000002400 */
[----:B-----5:R-:W-:Y:S09]  /*10a60*/  FMUL.FTZ R106, R134, c[0x0][0x2ec] ;  /* 0x0000bb00866a7a20 */ /* 0x020ff20000410000 */
[----:B------:R-:W2:Y:S01]  /*10a70*/  MUFU.TANH R106, R106 ;  /* 0x0000006a006a7308 */ /* 0x000ea20000002400 */
[----:B-1----:R-:W-:Y:S09]  /*10a80*/  FMUL.FTZ R122, R138, c[0x0][0x2ec] ;  /* 0x0000bb008a7a7a20 */ /* 0x002ff20000410000 */
[----:B------:R-:W1:Y:S10]  /*10a90*/  MUFU.TANH R110, R110 ;  /* 0x0000006e006e7308 */ /* 0x000e740000002400 */
[----:B------:R-:W1:Y:S10]  /*10aa0*/  MUFU.TANH R121, R121 ;  /* 0x0000007900797308 */ /* 0x000e740000002400 */
[----:B------:R-:W1:Y:S10]  /*10ab0*/  MUFU.TANH R122, R122 ;  /* 0x0000007a007a7308 */ /* 0x000e740000002400 */
[----:B------:R-:W1:Y:S02]  /*10ac0*/  MUFU.TANH R126, R126 ;  /* 0x0000007e007e7308 */ /* 0x000e640000002400 */
[----:B-1234-:R-:W-:-:S05]  /*10ad0*/  @P2 BRA `(.L_x_588) ;  /* 0xffffe38000002947 */ /* 0x01efca000383ffff */
.L_x_587:
[----:B------:R-:W2:Y:S01]  /*10ae0*/  LDL R181, [R1+0x18] ;  /* 0x0000180001b57983 */ /* 0x000ea20000100800 */
[----:B------:R-:W-:Y:S01]  /*10af0*/  MOV R129, UR5 ;  /* 0x0000000500817c02 */ /* 0x000fe20008000f00 */
[----:B------:R-:W-:Y:S03]  /*10b00*/  UIADD3 UR5, UR5, -0x1, URZ ;  /* 0xffffffff05057890 */ /* 0x000fe6000fffe03f */
[----:B------:R-:W-:Y:S04]  /*10b10*/  LEA R147, R129, R212, 0x7 ;  /* 0x000000d481937211 */ /* 0x000fe800078e38ff */
[----:B------:R-:W3:Y:S01]  /*10b20*/  I2F R129, R147 ;  /* 0x0000009300817306 */ /* 0x000ee20000201400 */
[C---:B------:R-:W-:Y:S02]  /*10b30*/  IADD3 R130, R147.reuse, 0x1, RZ ;  /* 0x0000000193827810 */ /* 0x040fe40007ffe0ff */
[C---:B------:R-:W-:Y:S02]  /*10b40*/  IADD3 R131, R147.reuse, 0x8, RZ ;  /* 0x0000000893837810 */ /* 0x040fe40007ffe0ff */
[C---:B------:R-:W-:Y:S02]  /*10b50*/  IADD3 R132, R147.reuse, 0x9, RZ ;  /* 0x0000000993847810 */ /* 0x040fe40007ffe0ff */
[C---:B------:R-:W-:Y:S02]  /*10b60*/  IADD3 R133, R147.reuse, 0x10, RZ ;  /* 0x0000001093857810 */ /* 0x040fe40007ffe0ff */
[C---:B------:R-:W-:Y:S01]  /*10b70*/  IADD3 R134, R147.reuse, 0x11, RZ ;  /* 0x0000001193867810 */ /* 0x040fe20007ffe0ff */
[----:B------:R-:W4:Y:S01]  /*10b80*/  I2F R130, R130 ;  /* 0x0000008200827306 */ /* 0x000f220000201400 */
[C---:B------:R-:W-:Y:S02]  /*10b90*/  IADD3 R135, R147.reuse, 0x18, RZ ;  /* 0x0000001893877810 */ /* 0x040fe40007ffe0ff */
[C---:B------:R-:W-:Y:S02]  /*10ba0*/  IADD3 R136, R147.reuse, 0x19, RZ ;  /* 0x0000001993887810 */ /* 0x040fe40007ffe0ff */
[C---:B------:R-:W-:Y:S02]  /*10bb0*/  IADD3 R137, R147.reuse, 0x20, RZ ;  /* 0x0000002093897810 */ /* 0x040fe40007ffe0ff */
[C---:B-1----:R-:W-:Y:S02]  /*10bc0*/  IADD3 R138, R147.reuse, 0x21, RZ ;  /* 0x00000021938a7810 */ /* 0x042fe40007ffe0ff */
[C---:B------:R-:W-:Y:S01]  /*10bd0*/  IADD3 R139, R147.reuse, 0x28, RZ ;  /* 0x00000028938b7810 */ /* 0x040fe20007ffe0ff */
[----:B------:R-:W1:Y:S01]  /*10be0*/  I2F R131, R131 ;  /* 0x0000008300837306 */ /* 0x000e620000201400 */
[C---:B------:R-:W-:Y:S02]  /*10bf0*/  IADD3 R140, R147.reuse, 0x29, RZ ;  /* 0x00000029938c7810 */ /* 0x040fe40007ffe0ff */
[C---:B------:R-:W-:Y:S02]  /*10c00*/  IADD3 R141, R147.reuse, 0x30, RZ ;  /* 0x00000030938d7810 */ /* 0x040fe40007ffe0ff */
[C---:B------:R-:W-:Y:S02]  /*10c10*/  IADD3 R142, R147.reuse, 0x31, RZ ;  /* 0x00000031938e7810 */ /* 0x040fe40007ffe0ff */
[C---:B------:R-:W-:Y:S02]  /*10c20*/  IADD3 R143, R147.reuse, 0x38, RZ ;  /* 0x00000038938f7810 */ /* 0x040fe40007ffe0ff */
[C---:B------:R-:W-:Y:S01]  /*10c30*/  IADD3 R144, R147.reuse, 0x39, RZ ;  /* 0x0000003993907810 */ /* 0x040fe20007ffe0ff */
[----:B------:R-:W5:Y:S01]  /*10c40*/  I2F R132, R132 ;  /* 0x0000008400847306 */ /* 0x000f620000201400 */
[C---:B------:R-:W-:Y:S02]  /*10c50*/  IADD3 R145, R147.reuse, 0x40, RZ ;  /* 0x0000004093917810 */ /* 0x040fe40007ffe0ff */
[C---:B------:R-:W-:Y:S02]  /*10c60*/  IADD3 R148, R147.reuse, 0x48, RZ ;  /* 0x0000004893947810 */ /* 0x040fe40007ffe0ff */
[----:B------:R-:W-:Y:S05]  /*10c70*/  IADD3 R146, R147, 0x41, RZ ;  /* 0x0000004193927810 */ /* 0x000fea0007ffe0ff */
        /* <DEDUP_REMOVED lines=13> */
[----:B------:R-:W2:Y:S01]  /*10d50*/  I2F R146, R146 ;  /* 0x0000009200927306 */ /* 0x000ea20000201400 */
[C---:B---3--:R-:W-:Y:S02]  /*10d60*/  FFMA.FTZ R0, R129.reuse, UR4, R0 ;  /* 0x0000000481007c23 */ /* 0x048fe40008010000 */
[C---:B------:R-:W-:Y:S02]  /*10d70*/  FFMA.FTZ R2, R129.reuse, UR4, R2 ;  /* 0x0000000481027c23 */ /* 0x040fe40008010002 */
[C---:B------:R-:W-:Y:S02]  /*10d80*/  FFMA.FTZ R3, R129.reuse, UR4, R3 ;  /* 0x0000000481037c23 */ /* 0x040fe40008010003 */
[----:B------:R-:W-:Y:S01]  /*10d90*/  FFMA.FTZ R4, R129, UR4, R4 ;  /* 0x0000000481047c23 */ /* 0x000fe20008010004 */
[----:B------:R-:W-:Y:S01]  /*10da0*/  FMNMX.FTZ R149, R2, R215, !PT ;  /* 0x000000d702957209 */ /* 0x000fe20007810000 */
[C---:B----4-:R-:W-:Y:S01]  /*10db0*/  FFMA.FTZ R5, R130.reuse, UR4, R5 ;  /* 0x0000000482057c23 */ /* 0x050fe20008010005 */
[----:B------:R3:W4:Y:S01]  /*10dc0*/  I2F R129, R148 ;  /* 0x0000009400817306 */ /* 0x0007220000201400 */
[C---:B------:R-:W-:Y:S02]  /*10dd0*/  FFMA.FTZ R6, R130.reuse, UR4, R6 ;  /* 0x0000000482067c23 */ /* 0x040fe40008010006 */
[C---:B------:R-:W-:Y:S02]  /*10de0*/  FFMA.FTZ R7, R130.reuse, UR4, R7 ;  /* 0x0000000482077c23 */ /* 0x040fe40008010007 */
[----:B------:R-:W-:Y:S01]  /*10df0*/  FFMA.FTZ R8, R130, UR4, R8 ;  /* 0x0000000482087c23 */ /* 0x000fe20008010008 */
[----:B------:R-:W-:Y:S01]  /*10e00*/  IADD3 R130, R147, 0x49, RZ ;  /* 0x0000004993827810 */ /* 0x000fe20007ffe0ff */
[C---:B-1----:R-:W-:Y:S01]  /*10e10*/  FFMA.FTZ R9, R131.reuse, UR4, R9 ;  /* 0x0000000483097c23 */ /* 0x042fe20008010009 */
[----:B------:R-:W-:Y:S01]  /*10e20*/  FMNMX.FTZ R149, R6, R149, !PT ;  /* 0x0000009506957209 */ /* 0x000fe20007810000 */
[C---:B------:R-:W-:Y:S02]  /*10e30*/  FFMA.FTZ R10, R131.reuse, UR4, R10 ;  /* 0x00000004830a7c23 */ /* 0x040fe4000801000a */
[C---:B------:R-:W-:Y:S01]  /*10e40*/  FFMA.FTZ R11, R131.reuse, UR4, R11 ;  /* 0x00000004830b7c23 */ /* 0x040fe2000801000b */
[----:B------:R-:W1:Y:S01]  /*10e50*/  I2F R130, R130 ;  /* 0x0000008200827306 */ /* 0x000e620000201400 */
[----:B------:R-:W-:Y:S01]  /*10e60*/  FFMA.FTZ R12, R131, UR4, R12 ;  /* 0x00000004830c7c23 */ /* 0x000fe2000801000c */
[C---:B------:R-:W-:Y:S01]  /*10e70*/  IADD3 R131, R147.reuse, 0x50, RZ ;  /* 0x0000005093837810 */ /* 0x040fe20007ffe0ff */
[----:B-----5:R-:W-:Y:S01]  /*10e80*/  FFMA.FTZ R13, R132, UR4, R13 ;  /* 0x00000004840d7c23 */ /* 0x020fe2000801000d */
[----:B------:R-:W-:Y:S01]  /*10e90*/  FMNMX.FTZ R149, R10, R149, !PT ;  /* 0x000000950a957209 */ /* 0x000fe20007810000 */
[C---:B------:R-:W-:Y:S02]  /*10ea0*/  FFMA.FTZ R14, R132.reuse, UR4, R14 ;  /* 0x00000004840e7c23 */ /* 0x040fe4000801000e */
[C---:B------:R-:W-:Y:S02]  /*10eb0*/  FFMA.FTZ R15, R132.reuse, UR4, R15 ;  /* 0x00000004840f7c23 */ /* 0x040fe4000801000f */
[----:B------:R-:W-:Y:S01]  /*10ec0*/  FFMA.FTZ R16, R132, UR4, R16 ;  /* 0x0000000484107c23 */ /* 0x000fe20008010010 */
[----:B------:R-:W5:Y:S01]  /*10ed0*/  I2F R131, R131 ;  /* 0x0000008300837306 */ /* 0x000f620000201400 */
[----:B------:R-:W-:Y:S01]  /*10ee0*/  IADD3 R132, R147, 0x51, RZ ;  /* 0x0000005193847810 */ /* 0x000fe20007ffe0ff */
[C---:B------:R-:W-:Y:S01]  /*10ef0*/  FFMA.FTZ R17, R133.reuse, UR4, R17 ;  /* 0x0000000485117c23 */ /* 0x040fe20008010011 */
[----:B------:R-:W-:Y:S01]  /*10f00*/  FMNMX.FTZ R149, R14, R149, !PT ;  /* 0x000000950e957209 */ /* 0x000fe20007810000 */
[C---:B------:R-:W-:Y:S01]  /*10f10*/  FFMA.FTZ R18, R133.reuse, UR4, R18 ;  /* 0x0000000485127c23 */ /* 0x040fe20008010012 */
[----:B---3--:R-:W-:Y:S01]  /*10f20*/  FMNMX.FTZ R148, R0, R216, !PT ;  /* 0x000000d800947209 */ /* 0x008fe20007810000 */
[C---:B------:R-:W-:Y:S02]  /*10f30*/  FFMA.FTZ R19, R133.reuse, UR4, R19 ;  /* 0x0000000485137c23 */ /* 0x040fe40008010013 */
[----:B------:R-:W-:Y:S01]  /*10f40*/  FFMA.FTZ R20, R133, UR4, R20 ;  /* 0x0000000485147c23 */ /* 0x000fe20008010014 */
[----:B------:R-:W-:Y:S01]  /*10f50*/  IADD3 R133, R147, 0x58, RZ ;  /* 0x0000005893857810 */ /* 0x000fe20007ffe0ff */
[----:B------:R-:W3:Y:S01]  /*10f60*/  I2F R132, R132 ;  /* 0x0000008400847306 */ /* 0x000ee20000201400 */
[----:B------:R-:W-:Y:S01]  /*10f70*/  FFMA.FTZ R21, R134, UR4, R21 ;  /* 0x0000000486157c23 */ /* 0x000fe20008010015 */
[----:B------:R-:W-:Y:S01]  /*10f80*/  FMNMX.FTZ R149, R18, R149, !PT ;  /* 0x0000009512957209 */ /* 0x000fe20007810000 */
[C---:B------:R-:W-:Y:S01]  /*10f90*/  FFMA.FTZ R22, R134.reuse, UR4, R22 ;  /* 0x0000000486167c23 */ /* 0x040fe20008010016 */
[----:B------:R-:W-:Y:S01]  /*10fa0*/  FMNMX.FTZ R148, R5, R148, !PT ;  /* 0x0000009405947209 */ /* 0x000fe20007810000 */
[C---:B------:R-:W-:Y:S02]  /*10fb0*/  FFMA.FTZ R23, R134.reuse, UR4, R23 ;  /* 0x0000000486177c23 */ /* 0x040fe40008010017 */
[----:B------:R-:W-:Y:S01]  /*10fc0*/  FFMA.FTZ R24, R134, UR4, R24 ;  /* 0x0000000486187c23 */ /* 0x000fe20008010018 */
[----:B------:R-:W-:Y:S01]  /*10fd0*/  IADD3 R134, R147, 0x59, RZ ;  /* 0x0000005993867810 */ /* 0x000fe20007ffe0ff */
[C---:B------:R-:W-:Y:S01]  /*10fe0*/  FFMA.FTZ R25, R135.reuse, UR4, R25 ;  /* 0x0000000487197c23 */ /* 0x040fe20008010019 */
[----:B------:R-:W1:Y:S01]  /*10ff0*/  I2F R133, R133 ;  /* 0x0000008500857306 */ /* 0x000e620000201400 */
[----:B------:R-:W-:Y:S01]  /*11000*/  FMNMX.FTZ R149, R22, R149, !PT ;  /* 0x0000009516957209 */ /* 0x000fe20007810000 */
[----:B------:R-:W-:Y:S01]  /*11010*/  FFMA.FTZ R26, R135, UR4, R26 ;  /* 0x00000004871a7c23 */ /* 0x000fe2000801001a */
[----:B------:R-:W-:Y:S01]  /*11020*/  FMNMX.FTZ R148, R9, R148, !PT ;  /* 0x0000009409947209 */ /* 0x000fe20007810000 */
[C---:B------:R-:W-:Y:S02]  /*11030*/  FFMA.FTZ R27, R135.reuse, UR4, R27 ;  /* 0x00000004871b7c23 */ /* 0x040fe4000801001b */
[----:B------:R-:W-:Y:S01]  /*11040*/  FFMA.FTZ R28, R135, UR4, R28 ;  /* 0x00000004871c7c23 */ /* 0x000fe2000801001c */
[----:B------:R-:W-:Y:S01]  /*11050*/  IADD3 R135, R147, 0x60, RZ ;  /* 0x0000006093877810 */ /* 0x000fe20007ffe0ff */
[----:B------:R-:W-:Y:S01]  /*11060*/  FFMA.FTZ R29, R136, UR4, R29 ;  /* 0x00000004881d7c23 */ /* 0x000fe2000801001d */
[----:B------:R-:W-:Y:S01]  /*11070*/  FMNMX.FTZ R149, R26, R149, !PT ;  /* 0x000000951a957209 */ /* 0x000fe20007810000 */
[----:B------:R-:W1:Y:S01]  /*11080*/  I2F R134, R134 ;  /* 0x0000008600867306 */ /* 0x000e620000201400 */
[C---:B------:R-:W-:Y:S01]  /*11090*/  FFMA.FTZ R30, R136.reuse, UR4, R30 ;  /* 0x00000004881e7c23 */ /* 0x040fe2000801001e */
[----:B------:R-:W-:Y:S01]  /*110a0*/  FMNMX.FTZ R148, R13, R148, !PT ;  /* 0x000000940d947209 */ /* 0x000fe20007810000 */
[C---:B------:R-:W-:Y:S02]  /*110b0*/  FFMA.FTZ R31, R136.reuse, UR4, R31 ;  /* 0x00000004881f7c23 */ /* 0x040fe4000801001f */
[----:B------:R-:W-:Y:S01]  /*110c0*/  FFMA.FTZ R32, R136, UR4, R32 ;  /* 0x0000000488207c23 */ /* 0x000fe20008010020 */
[----:B------:R-:W-:Y:S01]  /*110d0*/  FMNMX.FTZ R149, R30, R149, !PT ;  /* 0x000000951e957209 */ /* 0x000fe20007810000 */
[----:B------:R-:W-:Y:S01]  /*110e0*/  FFMA.FTZ R33, R137, UR4, R33 ;  /* 0x0000000489217c23 */ /* 0x000fe20008010021 */
[----:B------:R-:W-:Y:S01]  /*110f0*/  IADD3 R136, R147, 0x61, RZ ;  /* 0x0000006193887810 */ /* 0x000fe20007ffe0ff */
[C---:B------:R-:W-:Y:S01]  /*11100*/  FFMA.FTZ R34, R137.reuse, UR4, R34 ;  /* 0x0000000489227c23 */ /* 0x040fe20008010022 */
[----:B------:R-:W1:Y:S01]  /*11110*/  I2F R135, R135 ;  /* 0x0000008700877306 */ /* 0x000e620000201400 */
        /* <DEDUP_REMOVED lines=9> */
[----:B------:R-:W1:Y:S01]  /*111b0*/  I2F R136, R136 ;  /* 0x0000008800887306 */ /* 0x000e620000201400 */
[----:B------:R-:W-:Y:S01]  /*111c0*/  FFMA.FTZ R40, R138, UR4, R40 ;  /* 0x000000048a287c23 */ /* 0x000fe20008010028 */
[----:B------:R-:W-:Y:S01]  /*111d0*/  FMNMX.FTZ R149, R38, R149, !PT ;  /* 0x0000009526957209 */ /* 0x000fe20007810000 */
[----:B------:R-:W-:Y:S01]  /*111e0*/  FFMA.FTZ R41, R139, UR4, R41 ;  /* 0x000000048b297c23 */ /* 0x000fe20008010029 */
[----:B------:R-:W-:Y:S01]  /*111f0*/  IADD3 R138, R147, 0x69, RZ ;  /* 0x00000069938a7810 */ /* 0x000fe20007ffe0ff */
[----:B------:R-:W-:Y:S01]  /*11200*/  FFMA.FTZ R42, R139, UR4, R42 ;  /* 0x000000048b2a7c23 */ /* 0x000fe2000801002a */
[----:B------:R-:W-:Y:S01]  /*11210*/  FMNMX.FTZ R148, R25, R148, !PT ;  /* 0x0000009419947209 */ /* 0x000fe20007810000 */
[C---:B------:R-:W-:Y:S02]  /*11220*/  FFMA.FTZ R43, R139.reuse, UR4, R43 ;  /* 0x000000048b2b7c23 */ /* 0x040fe4000801002b */
[----:B------:R-:W-:Y:S01]  /*11230*/  FFMA.FTZ R44, R139, UR4, R44 ;  /* 0x000000048b2c7c23 */ /* 0x000fe2000801002c */
[----:B------:R-:W1:Y:S01]  /*11240*/  I2F R137, R137 ;  /* 0x0000008900897306 */ /* 0x000e620000201400 */
        /* <DEDUP_REMOVED lines=8> */
[----:B------:R-:W-:Y:S01]  /*112d0*/  FFMA.FTZ R49, R141, UR4, R49 ;  /* 0x000000048d317c23 */ /* 0x000fe20008010031 */
[----:B------:R-:W-:Y:S01]  /*112e0*/  FMNMX.FTZ R148, R37, R148, !PT ;  /* 0x0000009425947209 */ /* 0x000fe20007810000 */
[C---:B------:R-:W-:Y:S02]  /*112f0*/  FFMA.FTZ R50, R141.reuse, UR4, R50 ;  /* 0x000000048d327c23 */ /* 0x040fe40008010032 */
[----:B------:R-:W-:Y:S01]  /*11300*/  FFMA.FTZ R51, R141, UR4, R51 ;  /* 0x000000048d337c23 */ /* 0x000fe20008010033 */
[----:B------:R-:W-:Y:S01]  /*11310*/  FMNMX.FTZ R148, R41, R148, !PT ;  /* 0x0000009429947209 */ /* 0x000fe20007810000 */
[----:B------:R-:W-:Y:S01]  /*11320*/  FFMA.FTZ R52, R141, UR4, R52 ;  /* 0x000000048d347c23 */ /* 0x000fe20008010034 */
[----:B------:R-:W-:Y:S01]  /*11330*/  FMNMX.FTZ R149, R50, R149, !PT ;  /* 0x0000009532957209 */ /* 0x000fe20007810000 */
[C---:B------:R-:W-:Y:S01]  /*11340*/  FFMA.FTZ R53, R142.reuse, UR4, R53 ;  /* 0x000000048e357c23 */ /* 0x040fe20008010035 */
[----:B------:R-:W-:Y:S01]  /*11350*/  FMNMX.FTZ R148, R45, R148, !PT ;  /* 0x000000942d947209 */ /* 0x000fe20007810000 */
[C---:B------:R-:W-:Y:S02]  /*11360*/  FFMA.FTZ R54, R142.reuse, UR4, R54 ;  /* 0x000000048e367c23 */ /* 0x040fe40008010036 */
        /* <DEDUP_REMOVED lines=11> */
[----:B--2---:R-:W-:Y:S01]  /*11420*/  LDSM.16.MT88.4 R140, [R181+0x4000] ;  /* 0x00400000b58c783b */ /* 0x004fe20000004200 */
        /* <DEDUP_REMOVED lines=8> */
[----:B------:R-:W-:Y:S01]  /*114b0*/  FFMA.FTZ R67, R145, UR4, R67 ;  /* 0x0000000491437c23 */ /* 0x000fe20008010043 */
        /* <DEDUP_REMOVED lines=9> */
[C---:B----4-:R-:W-:Y:S02]  /*11550*/  FFMA.FTZ R73, R129.reuse, UR4, R73 ;  /* 0x0000000481497c23 */ /* 0x050fe40008010049 */
[C---:B------:R-:W-:Y:S02]  /*11560*/  FFMA.FTZ R74, R129.reuse, UR4, R74 ;  /* 0x00000004814a7c23 */ /* 0x040fe4000801004a */
[----:B------:R-:W-:Y:S01]  /*11570*/  FFMA.FTZ R75, R129, UR4, R75 ;  /* 0x00000004814b7c23 */ /* 0x000fe2000801004b */
[----:B------:R-:W-:Y:S01]  /*11580*/  FMNMX.FTZ R148, R73, R148, !PT ;  /* 0x0000009449947209 */ /* 0x000fe20007810000 */
[----:B------:R-:W-:Y:S01]  /*11590*/  FFMA.FTZ R76, R129, UR4, R76 ;  /* 0x00000004814c7c23 */ /* 0x000fe2000801004c */
[----:B------:R-:W-:Y:S01]  /*115a0*/  FMNMX.FTZ R149, R74, R149, !PT ;  /* 0x000000954a957209 */ /* 0x000fe20007810000 */
[----:B------:R2:W4:Y:S01]  /*115b0*/  I2F R129, R138 ;  /* 0x0000008a00817306 */ /* 0x0005220000201400 */
[C---:B-1----:R-:W-:Y:S02]  /*115c0*/  FFMA.FTZ R77, R130.reuse, UR4, R77 ;  /* 0x00000004824d7c23 */ /* 0x042fe4000801004d */
[C---:B------:R-:W-:Y:S02]  /*115d0*/  FFMA.FTZ R78, R130.reuse, UR4, R78 ;  /* 0x00000004824e7c23 */ /* 0x040fe4000801004e */
[C---:B------:R-:W-:Y:S01]  /*115e0*/  FFMA.FTZ R79, R130.reuse, UR4, R79 ;  /* 0x00000004824f7c23 */ /* 0x040fe2000801004f */
[----:B------:R-:W-:Y:S01]  /*115f0*/  FMNMX.FTZ R148, R77, R148, !PT ;  /* 0x000000944d947209 */ /* 0x000fe20007810000 */
[----:B------:R-:W-:Y:S01]  /*11600*/  FFMA.FTZ R80, R130, UR4, R80 ;  /* 0x0000000482507c23 */ /* 0x000fe20008010050 */
[----:B------:R-:W-:Y:S01]  /*11610*/  IADD3 R130, R147, 0x70, RZ ;  /* 0x0000007093827810 */ /* 0x000fe20007ffe0ff */
[C---:B-----5:R-:W-:Y:S01]  /*11620*/  FFMA.FTZ R81, R131.reuse, UR4, R81 ;  /* 0x0000000483517c23 */ /* 0x060fe20008010051 */
[----:B------:R-:W-:Y:S01]  /*11630*/  FMNMX.FTZ R149, R78, R149, !PT ;  /* 0x000000954e957209 */ /* 0x000fe20007810000 */
[C---:B------:R-:W-:Y:S02]  /*11640*/  FFMA.FTZ R82, R131.reuse, UR4, R82 ;  /* 0x0000000483527c23 */ /* 0x040fe40008010052 */
[C---:B------:R-:W-:Y:S01]  /*11650*/  FFMA.FTZ R83, R131.reuse, UR4, R83 ;  /* 0x0000000483537c23 */ /* 0x040fe20008010053 */
[----:B------:R-:W1:Y:S01]  /*11660*/  I2F R130, R130 ;  /* 0x0000008200827306 */ /* 0x000e620000201400 */
[----:B------:R-:W-:Y:S01]  /*11670*/  FFMA.FTZ R84, R131, UR4, R84 ;  /* 0x0000000483547c23 */ /* 0x000fe20008010054 */
[----:B------:R-:W-:Y:S01]  /*11680*/  IADD3 R131, R147, 0x71, RZ ;  /* 0x0000007193837810 */ /* 0x000fe20007ffe0ff */
[C---:B---3--:R-:W-:Y:S01]  /*11690*/  FFMA.FTZ R85, R132.reuse, UR4, R85 ;  /* 0x0000000484557c23 */ /* 0x048fe20008010055 */
[----:B------:R-:W-:Y:S01]  /*116a0*/  FMNMX.FTZ R148, R81, R148, !PT ;  /* 0x0000009451947209 */ /* 0x000fe20007810000 */
[----:B------:R-:W-:Y:S01]  /*116b0*/  FFMA.FTZ R86, R132, UR4, R86 ;  /* 0x0000000484567c23 */ /* 0x000fe20008010056 */
[----:B------:R-:W-:Y:S01]  /*116c0*/  FMNMX.FTZ R149, R82, R149, !PT ;  /* 0x0000009552957209 */ /* 0x000fe20007810000 */
[C---:B------:R-:W-:Y:S01]  /*116d0*/  FFMA.FTZ R87, R132.reuse, UR4, R87 ;  /* 0x0000000484577c23 */ /* 0x040fe20008010057 */
[----:B------:R-:W-:Y:S01]  /*116e0*/  FMNMX.FTZ R148, R85, R148, !PT ;  /* 0x0000009455947209 */ /* 0x000fe20007810000 */
[----:B------:R-:W-:Y:S01]  /*116f0*/  FFMA.FTZ R88, R132, UR4, R88 ;  /* 0x0000000484587c23 */ /* 0x000fe20008010058 */
[----:B------:R-:W3:Y:S01]  /*11700*/  I2F R131, R131 ;  /* 0x0000008300837306 */ /* 0x000ee20000201400 */
[----:B------:R-:W-:Y:S01]  /*11710*/  IADD3 R132, R147, 0x78, RZ ;  /* 0x0000007893847810 */ /* 0x000fe20007ffe0ff */
[C---:B------:R-:W-:Y:S01]  /*11720*/  FFMA.FTZ R89, R133.reuse, UR4, R89 ;  /* 0x0000000485597c23 */ /* 0x040fe20008010059 */
[----:B------:R-:W-:Y:S01]  /*11730*/  FMNMX.FTZ R149, R86, R149, !PT ;  /* 0x0000009556957209 */ /* 0x000fe20007810000 */
[C---:B------:R-:W-:Y:S02]  /*11740*/  FFMA.FTZ R90, R133.reuse, UR4, R90 ;  /* 0x00000004855a7c23 */ /* 0x040fe4000801005a */
[----:B------:R-:W-:Y:S01]  /*11750*/  FFMA.FTZ R91, R133, UR4, R91 ;  /* 0x00000004855b7c23 */ /* 0x000fe2000801005b */
[----:B------:R-:W-:Y:S01]  /*11760*/  FMNMX.FTZ R148, R89, R148, !PT ;  /* 0x0000009459947209 */ /* 0x000fe20007810000 */
[----:B------:R-:W-:Y:S01]  /*11770*/  FFMA.FTZ R92, R133, UR4, R92 ;  /* 0x00000004855c7c23 */ /* 0x000fe2000801005c */
[----:B------:R-:W-:Y:S01]  /*11780*/  IADD3 R133, R147, 0x79, RZ ;  /* 0x0000007993857810 */ /* 0x000fe20007ffe0ff */
[----:B------:R-:W5:Y:S01]  /*11790*/  I2F R132, R132 ;  /* 0x0000008400847306 */ /* 0x000f620000201400 */
[----:B------:R-:W-:Y:S01]  /*117a0*/  LDSM.16.MT88.4 R144, [R181+0x4400] ;  /* 0x00440000b590783b */ /* 0x000fe20000004200 */
[----:B------:R-:W-:Y:S01]  /*117b0*/  FFMA.FTZ R93, R134, UR4, R93 ;  /* 0x00000004865d7c23 */ /* 0x000fe2000801005d */
[----:B------:R-:W-:Y:S01]  /*117c0*/  FMNMX.FTZ R149, R90, R149, !PT ;  /* 0x000000955a957209 */ /* 0x000fe20007810000 */
[C---:B------:R-:W-:Y:S02]  /*117d0*/  FFMA.FTZ R94, R134.reuse, UR4, R94 ;  /* 0x00000004865e7c23 */ /* 0x040fe4000801005e */
[C---:B------:R-:W-:Y:S01]  /*117e0*/  FFMA.FTZ R95, R134.reuse, UR4, R95 ;  /* 0x00000004865f7c23 */ /* 0x040fe2000801005f */
[----:B------:R-:W-:Y:S01]  /*117f0*/  FMNMX.FTZ R148, R93, R148, !PT ;  /* 0x000000945d947209 */ /* 0x000fe20007810000 */
[----:B------:R-:W-:Y:S01]  /*11800*/  FFMA.FTZ R96, R134, UR4, R96 ;  /* 0x0000000486607c23 */ /* 0x000fe20008010060 */
[----:B------:R-:W-:Y:S01]  /*11810*/  FMNMX.FTZ R149, R94, R149, !PT ;  /* 0x000000955e957209 */ /* 0x000fe20007810000 */
[----:B------:R-:W1:Y:S01]  /*11820*/  I2F R133, R133 ;  /* 0x0000008500857306 */ /* 0x000e620000201400 */
        /* <DEDUP_REMOVED lines=18> */
[----:B--2---:R-:W-:Y:S01]  /*11950*/  LDSM.16.MT88.4 R136, [R252+0x4000] ;  /* 0x00400000fc88783b */ /* 0x004fe20000004200 */
[C---:B----4-:R-:W-:Y:S02]  /*11960*/  FFMA.FTZ R109, R129.reuse, UR4, R109 ;  /* 0x00000004816d7c23 */ /* 0x050fe4000801006d */
[C---:B------:R-:W-:Y:S02]  /*11970*/  FFMA.FTZ R110, R129.reuse, UR4, R110 ;  /* 0x00000004816e7c23 */ /* 0x040fe4000801006e */
[----:B------:R-:W-:Y:S01]  /*11980*/  FFMA.FTZ R111, R129, UR4, R111 ;  /* 0x00000004816f7c23 */ /* 0x000fe2000801006f */
[----:B------:R-:W-:Y:S01]  /*11990*/  FMNMX.FTZ R148, R109, R148, !PT ;  /* 0x000000946d947209 */ /* 0x000fe20007810000 */
[----:B------:R-:W-:Y:S01]  /*119a0*/  FFMA.FTZ R112, R129, UR4, R112 ;  /* 0x0000000481707c23 */ /* 0x000fe20008010070 */
[----:B------:R-:W-:Y:S01]  /*119b0*/  FMNMX.FTZ R149, R110, R149, !PT ;  /* 0x000000956e957209 */ /* 0x000fe20007810000 */
[C---:B-1----:R-:W-:Y:S02]  /*119c0*/  FFMA.FTZ R113, R130.reuse, UR4, R113 ;  /* 0x0000000482717c23 */ /* 0x042fe40008010071 */
[C---:B------:R-:W-:Y:S02]  /*119d0*/  FFMA.FTZ R114, R130.reuse, UR4, R114 ;  /* 0x0000000482727c23 */ /* 0x040fe40008010072 */
[C---:B------:R-:W-:Y:S01]  /*119e0*/  FFMA.FTZ R115, R130.reuse, UR4, R115 ;  /* 0x0000000482737c23 */ /* 0x040fe20008010073 */
[----:B------:R-:W-:Y:S01]  /*119f0*/  FMNMX.FTZ R148, R113, R148, !PT ;  /* 0x0000009471947209 */ /* 0x000fe20007810000 */
[----:B------:R-:W-:Y:S01]  /*11a00*/  FFMA.FTZ R116, R130, UR4, R116 ;  /* 0x0000000482747c23 */ /* 0x000fe20008010074 */
[----:B------:R-:W-:Y:S01]  /*11a10*/  FMNMX.FTZ R129, R114, R149, !PT ;  /* 0x0000009572817209 */ /* 0x000fe20007810000 */
[C---:B---3--:R-:W-:Y:S02]  /*11a20*/  FFMA.FTZ R117, R131.reuse, UR4, R117 ;  /* 0x0000000483757c23 */ /* 0x048fe40008010075 */
[C---:B------:R-:W-:Y:S02]  /*11a30*/  FFMA.FTZ R118, R131.reuse, UR4, R118 ;  /* 0x0000000483767c23 */ /* 0x040fe40008010076 */
[----:B------:R-:W-:Y:S01]  /*11a40*/  FFMA.FTZ R119, R131, UR4, R119 ;  /* 0x0000000483777c23 */ /* 0x000fe20008010077 */
        /* <DEDUP_REMOVED lines=8> */
[----:B------:R-:W-:Y:S01]  /*11ad0*/  LDSM.16.MT88.4 R148, [R252+0x4400] ;  /* 0x00440000fc94783b */ /* 0x000fe20000004200 */
[C---:B------:R-:W-:Y:S01]  /*11ae0*/  FFMA.FTZ R125, R133.reuse, UR4, R125 ;  /* 0x00000004857d7c23 */ /* 0x040fe2000801007d */
[----:B------:R-:W-:Y:S01]  /*11af0*/  FMNMX.FTZ R129, R122, R129, !PT ;  /* 0x000000817a817209 */ /* 0x000fe20007810000 */
[C---:B------:R-:W-:Y:S02]  /*11b00*/  FFMA.FTZ R126, R133.reuse, UR4, R126 ;  /* 0x00000004857e7c23 */ /* 0x040fe4000801007e */
[----:B------:R-:W-:Y:S01]  /*11b10*/  FFMA.FTZ R127, R133, UR4, R127 ;  /* 0x00000004857f7c23 */ /* 0x000fe2000801007f */
        /* <DEDUP_REMOVED lines=11> */
[----:B------:R-:W-:Y:S01]  /*11bd0*/  FADD.FTZ R131, -R130, R216 ;  /* 0x000000d882837221 */ /* 0x000fe20000010100 */
[----:B------:R-:W-:Y:S02]  /*11be0*/  MOV R216, R130 ;  /* 0x0000008200d87202 */ /* 0x000fe40000000f00 */
[----:B--2---:R-:W-:Y:S01]  /*11bf0*/  FMNMX.FTZ R129, R132, R129, !PT ;  /* 0x0000008184817209 */ /* 0x004fe20007810000 */
[----:B------:R-:W-:Y:S04]  /*11c00*/  FMUL.FTZ R131, R131, c[0x0][0x23c] ;  /* 0x00008f0083837a20 */ /* 0x000fe80000410000 */
[----:B------:R1:W2:Y:S01]  /*11c10*/  MUFU.EX2 R132, R131 ;  /* 0x0000008300847308 */ /* 0x0002a20000000800 */
[----:B------:R-:W-:Y:S01]  /*11c20*/  FADD.FTZ R134, -R129, R215 ;  /* 0x000000d781867221 */ /* 0x000fe20000010100 */
[----:B------:R-:W-:Y:S03]  /*11c30*/  MOV R215, R129 ;  /* 0x0000008100d77202 */ /* 0x000fe60000000f00 */
[----:B------:R-:W-:Y:S06]  /*11c40*/  FMUL.FTZ R134, R134, c[0x0][0x23c] ;  /* 0x00008f0086867a20 */ /* 0x000fec0000410000 */
[----:B------:R-:W3:Y:S01]  /*11c50*/  MUFU.EX2 R134, R134 ;  /* 0x0000008600867308 */ /* 0x000ee20000000800 */
[----:B-1----:R-:W-:Y:S02]  /*11c60*/  FMUL.FTZ R131, R130, c[0x0][0x23c] ;  /* 0x00008f0082837a20 */ /* 0x002fe40000410000 */
[C---:B--2---:R-:W-:Y:S02]  /*11c70*/  FMUL.FTZ R232, R132.reuse, R232 ;  /* 0x000000e884e87220 */ /* 0x044fe40000410000 */
[C---:B------:R-:W-:Y:S01]  /*11c80*/  FMUL.FTZ R233, R132.reuse, R233 ;  /* 0x000000e984e97220 */ /* 0x040fe20000410000 */
[----:B------:R-:W-:Y:S01]  /*11c90*/  FSEL R131, R131, RZ, P0 ;  /* 0x000000ff83837208 */ /* 0x000fe20000000000 */
[C---:B------:R-:W-:Y:S01]  /*11ca0*/  FMUL.FTZ R228, R132.reuse, R228 ;  /* 0x000000e484e47220 */ /* 0x040fe20000410000 */
[----:B------:R-:W-:Y:S01]  /*11cb0*/  FSETP.NEU.FTZ.AND P0, PT, R129, -INF , PT ;  /* 0xff8000008100780b */ /* 0x000fe20003f1d000 */
[----:B------:R-:W-:Y:S02]  /*11cc0*/  FMUL.FTZ R229, R132, R229 ;  /* 0x000000e584e57220 */ /* 0x000fe40000410000 */
        /* <DEDUP_REMOVED lines=30> */
[C---:B---3--:R-:W-:Y:S02]  /*11eb0*/  FMUL.FTZ R234, R134.reuse, R234 ;  /* 0x000000ea86ea7220 */ /* 0x048fe40000410000 */
[C---:B------:R-:W-:Y:S02]  /*11ec0*/  FMUL.FTZ R235, R134.reuse, R235 ;  /* 0x000000eb86eb7220 */ /* 0x040fe40000410000 */
[C---:B------:R-:W-:Y:S01]  /*11ed0*/  FMUL.FTZ R230, R134.reuse, R230 ;  /* 0x000000e686e67220 */ /* 0x040fe20000410000 */
[----:B------:R-:W-:Y:S01]  /*11ee0*/  MUFU.EX2 R162, R162 ;  /* 0x000000a200a27308 */ /* 0x000fe20000000800 */
[----:B------:R-:W-:Y:S02]  /*11ef0*/  FMUL.FTZ R231, R134, R231 ;  /* 0x000000e786e77220 */ /* 0x000fe40000410000 */
[C---:B------:R-:W-:Y:S02]  /*11f00*/  FMUL.FTZ R224, R132.reuse, R224 ;  /* 0x000000e084e07220 */ /* 0x040fe40000410000 */
[----:B------:R-:W-:Y:S02]  /*11f10*/  FMUL.FTZ R225, R132, R225 ;  /* 0x000000e184e17220 */ /* 0x000fe40000410000 */
[C---:B------:R-:W-:Y:S02]  /*11f20*/  FMUL.FTZ R226, R134.reuse, R226 ;  /* 0x000000e286e27220 */ /* 0x040fe40000410000 */
[----:B------:R-:W-:Y:S01]  /*11f30*/  FMUL.FTZ R227, R134, R227 ;  /* 0x000000e386e37220 */ /* 0x000fe20000410000 */
[----:B------:R-:W-:Y:S01]  /*11f40*/  MUFU.EX2 R163, R163 ;  /* 0x000000a300a37308 */ /* 0x000fe20000000800 */
[C---:B------:R-:W-:Y:S02]  /*11f50*/  FMUL.FTZ R220, R132.reuse, R220 ;  /* 0x000000dc84dc7220 */ /* 0x040fe40000410000 */
[----:B------:R-:W-:Y:S02]  /*11f60*/  FMUL.FTZ R221, R132, R221 ;  /* 0x000000dd84dd7220 */ /* 0x000fe40000410000 */
[C---:B------:R-:W-:Y:S02]  /*11f70*/  FMUL.FTZ R222, R134.reuse, R222 ;  /* 0x000000de86de7220 */ /* 0x040fe40000410000 */
[----:B------:R-:W-:Y:S02]  /*11f80*/  FMUL.FTZ R223, R134, R223 ;  /* 0x000000df86df7220 */ /* 0x000fe40000410000 */
[--C-:B------:R-:W-:Y:S01]  /*11f90*/  FFMA.FTZ R157, R5, c[0x0][0x23c], -R131.reuse ;  /* 0x00008f00059d7a23 */ /* 0x100fe20000010883 */
[----:B------:R-:W-:Y:S01]  /*11fa0*/  MUFU.EX2 R164, R164 ;  /* 0x000000a400a47308 */ /* 0x000fe20000000800 */
[--C-:B------:R-:W-:Y:S01]  /*11fb0*/  FFMA.FTZ R156, R9, c[0x0][0x23c], -R131.reuse ;  /* 0x00008f00099c7a23 */ /* 0x100fe20000010883 */
[----:B------:R-:W-:Y:S01]  /*11fc0*/  FMNMX.FTZ R5, R3, R214, !PT ;  /* 0x000000d603057209 */ /* 0x000fe20007810000 */
[--C-:B------:R-:W-:Y:S02]  /*11fd0*/  FFMA.FTZ R0, R0, c[0x0][0x23c], -R131.reuse ;  /* 0x00008f0000007a23 */ /* 0x100fe40000010883 */
[--C-:B------:R-:W-:Y:S01]  /*11fe0*/  FFMA.FTZ R113, R113, c[0x0][0x23c], -R131.reuse ;  /* 0x00008f0071717a23 */ /* 0x100fe20000010883 */
[----:B------:R-:W-:Y:S01]  /*11ff0*/  FMNMX.FTZ R5, R7, R5, !PT ;  /* 0x0000000507057209 */ /* 0x000fe20007810000 */
[--C-:B------:R-:W-:Y:S02]  /*12000*/  FFMA.FTZ R117, R117, c[0x0][0x23c], -R131.reuse ;  /* 0x00008f0075757a23 */ /* 0x100fe40000010883 */
[--C-:B------:R-:W-:Y:S01]  /*12010*/  FFMA.FTZ R121, R121, c[0x0][0x23c], -R131.reuse ;  /* 0x00008f0079797a23 */ /* 0x100fe20000010883 */
[----:B------:R-:W-:Y:S01]  /*12020*/  MUFU.EX2 R0, R0 ;  /* 0x0000000000007308 */ /* 0x000fe20000000800 */
[----:B------:R-:W-:Y:S01]  /*12030*/  FMNMX.FTZ R5, R11, R5, !PT ;  /* 0x000000050b057209 */ /* 0x000fe20007810000 */
[----:B------:R-:W-:Y:S03]  /*12040*/  FFMA.FTZ R131, R125, c[0x0][0x23c], -R131 ;  /* 0x00008f007d837a23 */ /* 0x000fe60000010883 */
[----:B------:R-:W-:Y:S04]  /*12050*/  FMNMX.FTZ R5, R15, R5, !PT ;  /* 0x000000050f057209 */ /* 0x000fe80007810000 */
[----:B------:R-:W-:Y:S01]  /*12060*/  FMNMX.FTZ R5, R19, R5, !PT ;  /* 0x0000000513057209 */ /* 0x000fe20007810000 */
[----:B------:R-:W-:Y:S03]  /*12070*/  MUFU.EX2 R125, R131 ;  /* 0x00000083007d7308 */ /* 0x000fe60000000800 */
[----:B------:R-:W-:Y:S04]  /*12080*/  FMNMX.FTZ R5, R23, R5, !PT ;  /* 0x0000000517057209 */ /* 0x000fe80007810000 */
[----:B------:R-:W-:Y:S03]  /*12090*/  FMNMX.FTZ R5, R27, R5, !PT ;  /* 0x000000051b057209 */ /* 0x000fe60007810000 */
[----:B------:R-:W1:Y:S01]  /*120a0*/  MUFU.EX2 R157, R157 ;  /* 0x0000009d009d7308 */ /* 0x000e620000000800 */
[----:B------:R-:W-:Y:S04]  /*120b0*/  FMNMX.FTZ R5, R31, R5, !PT ;  /* 0x000000051f057209 */ /* 0x000fe80007810000 */
[----:B------:R-:W-:Y:S04]  /*120c0*/  FMNMX.FTZ R5, R35, R5, !PT ;  /* 0x0000000523057209 */ /* 0x000fe80007810000 */
[----:B------:R-:W-:Y:S01]  /*120d0*/  FMNMX.FTZ R5, R39, R5, !PT ;  /* 0x0000000527057209 */ /* 0x000fe20007810000 */
[----:B------:R-:W2:Y:S03]  /*120e0*/  MUFU.EX2 R156, R156 ;  /* 0x0000009c009c7308 */ /* 0x000ea60000000800 */
[----:B------:R-:W-:Y:S04]  /*120f0*/  FMNMX.FTZ R5, R43, R5, !PT ;  /* 0x000000052b057209 */ /* 0x000fe80007810000 */
[----:B------:R-:W-:Y:S03]  /*12100*/  FMNMX.FTZ R5, R47, R5, !PT ;  /* 0x000000052f057209 */ /* 0x000fe60007810000 */
[----:B------:R-:W-:Y:S01]  /*12110*/  MUFU.EX2 R45, R45 ;  /* 0x0000002d002d7308 */ /* 0x000fe20000000800 */
[----:B------:R-:W-:Y:S02]  /*12120*/  FMNMX.FTZ R5, R51, R5, !PT ;  /* 0x0000000533057209 */ /* 0x000fe40007810000 */
[----:B-1----:R-:W-:Y:S01]  /*12130*/  F2FP.PACK_AB R152, R157, R0 ;  /* 0x000000009d98723e */ /* 0x002fe200000000ff */
[----:B------:R-:W-:Y:S01]  /*12140*/  FFMA.FTZ R0, R208, R132, R0 ;  /* 0x00000084d0007223 */ /* 0x000fe20000010000 */
[----:B------:R-:W-:Y:S03]  /*12150*/  FMNMX.FTZ R5, R55, R5, !PT ;  /* 0x0000000537057209 */ /* 0x000fe60007810000 */
[----:B------:R-:W-:Y:S02]  /*12160*/  FADD.FTZ R0, R157, R0 ;  /* 0x000000009d007221 */ /* 0x000fe40000010000 */
[----:B------:R-:W-:Y:S01]  /*12170*/  MUFU.EX2 R49, R49 ;  /* 0x0000003100317308 */ /* 0x000fe20000000800 */
[----:B------:R-:W-:Y:S02]  /*12180*/  FMNMX.FTZ R5, R59, R5, !PT ;  /* 0x000000053b057209 */ /* 0x000fe40007810000 */
[----:B--2---:R-:W-:Y:S01]  /*12190*/  F2FP.PACK_AB R154, R135, R156 ;  /* 0x0000009c879a723e */ /* 0x004fe200000000ff */
[----:B------:R-:W-:Y:S01]  /*121a0*/  FADD.FTZ R0, R156, R0 ;  /* 0x000000009c007221 */ /* 0x000fe20000010000 */
        /* <DEDUP_REMOVED lines=24> */
[----:B------:R-:W-:Y:S01]  /*12330*/  FMNMX.FTZ R9, R127, R5, !PT ;  /* 0x000000057f097209 */ /* 0x000fe20007810000 */
[----:B------:R-:W-:Y:S04]  /*12340*/  FMUL.FTZ R5, R129, c[0x0][0x23c] ;  /* 0x00008f0081057a20 */ /* 0x000fe80000410000 */
[----:B------:R-:W1:Y:S01]  /*12350*/  SHFL.BFLY PT, R17, R9, 0x2, 0x1f ;  /* 0x0c401f0009117f89 */ /* 0x000e6200000e0000 */
[----:B------:R-:W-:Y:S03]  /*12360*/  FSEL R13, R5, RZ, P0 ;  /* 0x000000ff050d7208 */ /* 0x000fe60000000000 */
[----:B------:R-:W-:Y:S02]  /*12370*/  MUFU.EX2 R81, R81 ;  /* 0x0000005100517308 */ /* 0x000fe40000000800 */
        /* <DEDUP_REMOVED lines=11> */
[----:B-1----:R-:W-:Y:S01]  /*12430*/  FMNMX.FTZ R17, R9, R17, !PT ;  /* 0x0000001109117209 */ /* 0x002fe20007810000 */
[--C-:B------:R-:W-:Y:S02]  /*12440*/  FFMA.FTZ R50, R50, c[0x0][0x23c], -R13.reuse ;  /* 0x00008f0032327a23 */ /* 0x100fe4000001080d */
[--C-:B------:R-:W-:Y:S02]  /*12450*/  FFMA.FTZ R54, R54, c[0x0][0x23c], -R13.reuse ;  /* 0x00008f0036367a23 */ /* 0x100fe4000001080d */
[----:B------:R-:W1:Y:S01]  /*12460*/  SHFL.BFLY PT, R5, R17, 0x1, 0x1f ;  /* 0x0c201f0011057f89 */ /* 0x000e6200000e0000 */
        /* <DEDUP_REMOVED lines=17> */
[--C-:B------:R-:W-:Y:S01]  /*12580*/  FFMA.FTZ R110, R110, c[0x0][0x23c], -R13.reuse ;  /* 0x00008f006e6e7a23 */ /* 0x100fe2000001080d */
[C---:B------:R-:W-:Y:S01]  /*12590*/  FSETP.NEU.FTZ.AND P0, PT, R5.reuse, -INF , PT ;  /* 0xff8000000500780b */ /* 0x040fe20003f1d000 */
[--C-:B------:R-:W-:Y:S01]  /*125a0*/  FFMA.FTZ R165, R6, c[0x0][0x23c], -R13.reuse ;  /* 0x00008f0006a57a23 */ /* 0x100fe2000001080d */
[----:B------:R-:W-:Y:S01]  /*125b0*/  FMNMX.FTZ R6, R4, R213, !PT ;  /* 0x000000d504067209 */ /* 0x000fe20007810000 */
[--C-:B------:R-:W-:Y:S02]  /*125c0*/  FFMA.FTZ R2, R2, c[0x0][0x23c], -R13.reuse ;  /* 0x00008f0002027a23 */ /* 0x100fe4000001080d */
[----:B------:R-:W-:Y:S01]  /*125d0*/  MUFU.EX2 R170, R170 ;  /* 0x000000aa00aa7308 */ /* 0x000fe20000000800 */
[----:B------:R-:W-:Y:S01]  /*125e0*/  FMNMX.FTZ R9, R8, R6, !PT ;  /* 0x0000000608097209 */ /* 0x000fe20007810000 */
[----:B------:R-:W-:Y:S01]  /*125f0*/  FADD.FTZ R6, -R5, R214 ;  /* 0x000000d605067221 */ /* 0x000fe20000010100 */
[----:B------:R-:W-:Y:S01]  /*12600*/  MOV R214, R5 ;  /* 0x0000000500d67202 */ /* 0x000fe20000000f00 */
[--C-:B------:R-:W-:Y:S01]  /*12610*/  FFMA.FTZ R14, R14, c[0x0][0x23c], -R13.reuse ;  /* 0x00008f000e0e7a23 */ /* 0x100fe2000001080d */
[----:B------:R-:W-:Y:S01]  /*12620*/  FMNMX.FTZ R9, R12, R9, !PT ;  /* 0x000000090c097209 */ /* 0x000fe20007810000 */
[----:B------:R-:W-:Y:S02]  /*12630*/  FMUL.FTZ R6, R6, c[0x0][0x23c] ;  /* 0x00008f0006067a20 */ /* 0x000fe40000410000 */
[--C-:B------:R-:W-:Y:S01]  /*12640*/  FFMA.FTZ R114, R114, c[0x0][0x23c], -R13.reuse ;  /* 0x00008f0072727a23 */ /* 0x100fe2000001080d */
[----:B------:R-:W-:Y:S01]  /*12650*/  FMNMX.FTZ R9, R16, R9, !PT ;  /* 0x0000000910097209 */ /* 0x000fe20007810000 */
[----:B------:R1:W2:Y:S01]  /*12660*/  MUFU.EX2 R10, R6 ;  /* 0x00000006000a7308 */ /* 0x0002a20000000800 */
[--C-:B------:R-:W-:Y:S02]  /*12670*/  FFMA.FTZ R118, R118, c[0x0][0x23c], -R13.reuse ;  /* 0x00008f0076767a23 */ /* 0x100fe4000001080d */
[--C-:B------:R-:W-:Y:S02]  /*12680*/  FFMA.FTZ R122, R122, c[0x0][0x23c], -R13.reuse ;  /* 0x00008f007a7a7a23 */ /* 0x100fe4000001080d */
[----:B------:R-:W-:Y:S05]  /*12690*/  FFMA.FTZ R13, R126, c[0x0][0x23c], -R13 ;  /* 0x00008f007e0d7a23 */ /* 0x000fea000001080d */
[----:B------:R-:W-:Y:S10]  /*126a0*/  MUFU.EX2 R126, R13 ;  /* 0x0000000d007e7308 */ /* 0x000ff40000000800 */
[----:B------:R-:W-:Y:S01]  /*126b0*/  MUFU.EX2 R2, R2 ;  /* 0x0000000200027308 */ /* 0x000fe20000000800 */
[----:B-1----:R-:W-:Y:S01]  /*126c0*/  FMNMX.FTZ R6, R20, R9, !PT ;  /* 0x0000000914067209 */ /* 0x002fe20007810000 */
[C---:B--2---:R-:W-:Y:S02]  /*126d0*/  FMUL.FTZ R248, R10.reuse, R248 ;  /* 0x000000f80af87220 */ /* 0x044fe40000410000 */
[----:B------:R-:W-:Y:S01]  /*126e0*/  FMUL.FTZ R249, R10, R249 ;  /* 0x000000f90af97220 */ /* 0x000fe20000410000 */
[----:B------:R-:W-:Y:S01]  /*126f0*/  FMNMX.FTZ R6, R24, R6, !PT ;  /* 0x0000000618067209 */ /* 0x000fe20007810000 */
[C---:B------:R-:W-:Y:S04]  /*12700*/  FMUL.FTZ R244, R10.reuse, R244 ;  /* 0x000000f40af47220 */ /* 0x040fe80000410000 */
[----:B------:R-:W1:Y:S01]  /*12710*/  MUFU.EX2 R165, R165 ;  /* 0x000000a500a57308 */ /* 0x000e620000000800 */
[----:B------:R-:W-:Y:S01]  /*12720*/  FMUL.FTZ R245, R10, R245 ;  /* 0x000000f50af57220 */ /* 0x000fe20000410000 */
[----:B------:R-:W-:Y:S01]  /*12730*/  FMNMX.FTZ R6, R28, R6, !PT ;  /* 0x000000061c067209 */ /* 0x000fe20007810000 */
[C---:B------:R-:W-:Y:S02]  /*12740*/  FMUL.FTZ R240, R10.reuse, R240 ;  /* 0x000000f00af07220 */ /* 0x040fe40000410000 */
[----:B------:R-:W-:Y:S01]  /*12750*/  FMUL.FTZ R241, R10, R241 ;  /* 0x000000f10af17220 */ /* 0x000fe20000410000 */
[----:B------:R-:W-:Y:S01]  /*12760*/  FMNMX.FTZ R6, R32, R6, !PT ;  /* 0x0000000620067209 */ /* 0x000fe20007810000 */
[C---:B------:R-:W-:Y:S02]  /*12770*/  FMUL.FTZ R236, R10.reuse, R236 ;  /* 0x000000ec0aec7220 */ /* 0x040fe40000410000 */
[----:B------:R-:W-:Y:S01]  /*12780*/  FMUL.FTZ R237, R10, R237 ;  /* 0x000000ed0aed7220 */ /* 0x000fe20000410000 */
[----:B------:R-:W2:Y:S01]  /*12790*/  MUFU.EX2 R14, R14 ;  /* 0x0000000e000e7308 */ /* 0x000ea20000000800 */
[----:B------:R-:W-:Y:S04]  /*127a0*/  FMNMX.FTZ R6, R36, R6, !PT ;  /* 0x0000000624067209 */ /* 0x000fe80007810000 */
[----:B------:R-:W-:Y:S04]  /*127b0*/  FMNMX.FTZ R6, R40, R6, !PT ;  /* 0x0000000628067209 */ /* 0x000fe80007810000 */
[----:B------:R-:W-:Y:S01]  /*127c0*/  FMNMX.FTZ R6, R44, R6, !PT ;  /* 0x000000062c067209 */ /* 0x000fe20007810000 */
[----:B------:R-:W3:Y:S03]  /*127d0*/  MUFU.EX2 R171, R171 ;  /* 0x000000ab00ab7308 */ /* 0x000ee60000000800 */
[----:B------:R-:W-:Y:S02]  /*127e0*/  FMNMX.FTZ R6, R48, R6, !PT ;  /* 0x0000000630067209 */ /* 0x000fe40007810000 */
[----:B-1----:R-:W-:Y:S01]  /*127f0*/  F2FP.PACK_AB R153, R165, R2 ;  /* 0x00000002a599723e */ /* 0x002fe200000000ff */
[----:B------:R-:W-:Y:S01]  /*12800*/  FFMA.FTZ R2, R209, R134, R2 ;  /* 0x00000086d1027223 */ /* 0x000fe20000010002 */
[----:B------:R-:W-:Y:S03]  /*12810*/  FMNMX.FTZ R6, R52, R6, !PT ;  /* 0x0000000634067209 */ /* 0x000fe60007810000 */
[----:B------:R-:W1:Y:S01]  /*12820*/  MUFU.EX2 R172, R172 ;  /* 0x000000ac00ac7308 */ /* 0x000e620000000800 */
[----:B------:R-:W-:Y:S01]  /*12830*/  FMNMX.FTZ R6, R56, R6, !PT ;  /* 0x0000000638067209 */ /* 0x000fe20007810000 */
[----:B------:R-:W-:Y:S01]  /*12840*/  FADD.FTZ R2, R165, R2 ;  /* 0x00000002a5027221 */ /* 0x000fe20000010000 */
[----:B--2---:R-:W-:Y:S02]  /*12850*/  F2FP.PACK_AB R155, R14, R131 ;  /* 0x000000830e9b723e */ /* 0x004fe400000000ff */
[----:B------:R-:W-:Y:S01]  /*12860*/  FMNMX.FTZ R6, R60, R6, !PT ;  /* 0x000000063c067209 */ /* 0x000fe20007810000 */
[----:B------:R-:W-:Y:S04]  /*12870*/  FADD.FTZ R2, R131, R2 ;  /* 0x0000000283027221 */ /* 0x000fe80000010000 */
[----:B------:R-:W2:Y:S01]  /*12880*/  MUFU.EX2 R46, R46 ;  /* 0x0000002e002e7308 */ /* 0x000ea20000000800 */
[C---:B------:R-:W-:Y:S05]  /*12890*/  HMMA.16816.F32 R232, R152.reuse, R136, R232 ;  /* 0x0000008898e8723c */ /* 0x040fea00000018e8 */
[----:B------:R-:W-:Y:S01]  /*128a0*/  FMNMX.FTZ R6, R64, R6, !PT ;  /* 0x0000000640067209 */ /* 0x000fe20007810000 */
[----:B------:R-:W-:Y:S02]  /*128b0*/  FADD.FTZ R14, R14, R2 ;  /* 0x000000020e0e7221 */ /* 0x000fe40000010000 */
[C---:B------:R-:W-:Y:S01]  /*128c0*/  HMMA.16816.F32 R228, R152.reuse, R138, R228 ;  /* 0x0000008a98e4723c */ /* 0x040fe200000018e4 */
[----:B------:R-:W4:Y:S03]  /*128d0*/  MUFU.EX2 R50, R50 ;  /* 0x0000003200327308 */ /* 0x000f260000000800 */
[----:B------:R-:W-:Y:S01]  /*128e0*/  FMNMX.FTZ R6, R68, R6, !PT ;  /* 0x0000000644067209 */ /* 0x000fe20007810000 */
[----:B------:R-:W-:Y:S03]  /*128f0*/  FADD.FTZ R14, R166, R14 ;  /* 0x0000000ea60e7221 */ /* 0x000fe60000010000 */
[C---:B------:R-:W-:Y:S03]  /*12900*/  HMMA.16816.F32 R224, R152.reuse, R140, R224 ;  /* 0x0000008c98e0723c */ /* 0x040fe600000018e0 */
[----:B------:R-:W5:Y:S01]  /*12910*/  MUFU.EX2 R54, R54 ;  /* 0x0000003600367308 */ /* 0x000f620000000800 */
[----:B------:R-:W-:Y:S01]  /*12920*/  FMNMX.FTZ R6, R72, R6, !PT ;  /* 0x0000000648067209 */ /* 0x000fe20007810000 */
[----:B------:R-:W-:Y:S03]  /*12930*/  FADD.FTZ R14, R167, R14 ;  /* 0x0000000ea70e7221 */ /* 0x000fe60000010000 */
[----:B------:R-:W-:Y:S04]  /*12940*/  HMMA.16816.F32 R220, R152, R142, R220 ;  /* 0x0000008e98dc723c */ /* 0x000fe800000018dc */
[----:B------:R-:W-:Y:S01]  /*12950*/  FMNMX.FTZ R6, R76, R6, !PT ;  /* 0x000000064c067209 */ /* 0x000fe20007810000 */
[----:B------:R-:W1:Y:S01]  /*12960*/  MUFU.EX2 R58, R58 ;  /* 0x0000003a003a7308 */ /* 0x000e620000000800 */
[----:B------:R-:W-:Y:S01]  /*12970*/  FADD.FTZ R14, R168, R14 ;  /* 0x0000000ea80e7221 */ /* 0x000fe20000010000 */
[----:B------:R-:W-:Y:S01]  /*12980*/  F2FP.PACK_AB R152, R159, R158 ;  /* 0x0000009e9f98723e */ /* 0x000fe200000000ff */
[----:B------:R-:W-:Y:S01]  /*12990*/  FADD.FTZ R158, R158, R0 ;  /* 0x000000009e9e7221 */ /* 0x000fe20000010000 */
[----:B------:R-:W-:Y:S03]  /*129a0*/  F2FP.PACK_AB R154, R161, R160 ;  /* 0x000000a0a19a723e */ /* 0x000fe600000000ff */
[----:B------:R-:W-:Y:S01]  /*129b0*/  F2FP.PACK_AB R153, R167, R166 ;  /* 0x000000a6a799723e */ /* 0x000fe200000000ff */
[----:B------:R-:W-:Y:S01]  /*129c0*/  FADD.FTZ R158, R159, R158 ;  /* 0x0000009e9f9e7221 */ /* 0x000fe20000010000 */
[C---:B------:R-:W-:Y:S01]  /*129d0*/  F2FP.PACK_AB R155, R169.reuse, R168 ;  /* 0x000000a8a99b723e */ /* 0x040fe200000000ff */
[----:B------:R-:W1:Y:S01]  /*129e0*/  MUFU.EX2 R62, R62 ;  /* 0x0000003e003e7308 */ /* 0x000e620000000800 */
[----:B------:R-:W-:Y:S01]  /*129f0*/  FMNMX.FTZ R6, R80, R6, !PT ;  /* 0x0000000650067209 */ /* 0x000fe20007810000 */
[----:B------:R-:W-:Y:S02]  /*12a00*/  FADD.FTZ R158, R160, R158 ;  /* 0x0000009ea09e7221 */ /* 0x000fe40000010000 */
[----:B------:R-:W-:Y:S01]  /*12a10*/  FADD.FTZ R14, R169, R14 ;  /* 0x0000000ea90e7221 */ /* 0x000fe20000010000 */
[----:B------:R-:W-:Y:S01]  /*12a20*/  FMNMX.FTZ R6, R84, R6, !PT ;  /* 0x0000000654067209 */ /* 0x000fe20007810000 */
[C---:B------:R-:W-:Y:S03]  /*12a30*/  HMMA.16816.F32 R232, R152.reuse, R148, R232 ;  /* 0x0000009498e8723c */ /* 0x040fe600000018e8 */
[----:B------:R-:W-:Y:S01]  /*12a40*/  FMNMX.FTZ R6, R88, R6, !PT ;  /* 0x0000000658067209 */ /* 0x000fe20007810000 */
[----:B------:R-:W1:Y:S01]  /*12a50*/  MUFU.EX2 R66, R66 ;  /* 0x0000004200427308 */ /* 0x000e620000000800 */
[----:B------:R-:W-:Y:S02]  /*12a60*/  FADD.FTZ R158, R161, R158 ;  /* 0x0000009ea19e7221 */ /* 0x000fe40000010000 */
[----:B------:R-:W-:Y:S01]  /*12a70*/  FMNMX.FTZ R6, R92, R6, !PT ;  /* 0x000000065c067209 */ /* 0x000fe20007810000 */
[C---:B------:R-:W-:Y:S04]  /*12a80*/  HMMA.16816.F32 R228, R152.reuse, R150, R228 ;  /* 0x0000009698e4723c */ /* 0x040fe800000018e4 */
[----:B------:R-:W-:Y:S01]  /*12a90*/  FMNMX.FTZ R6, R96, R6, !PT ;  /* 0x0000000660067209 */ /* 0x000fe20007810000 */
[----:B------:R-:W-:Y:S01]  /*12aa0*/  FADD.FTZ R158, R162, R158 ;  /* 0x0000009ea29e7221 */ /* 0x000fe20000010000 */
[----:B------:R-:W2:Y:S01]  /*12ab0*/  MUFU.EX2 R70, R70 ;  /* 0x0000004600467308 */ /* 0x000ea20000000800 */
[----:B------:R-:W-:Y:S01]  /*12ac0*/  FADD.FTZ R14, R170, R14 ;  /* 0x0000000eaa0e7221 */ /* 0x000fe20000010000 */
[C---:B------:R-:W-:Y:S04]  /*12ad0*/  HMMA.16816.F32 R224, R152.reuse, R144, R224 ;  /* 0x0000009098e0723c */ /* 0x040fe800000018e0 */
[----:B------:R-:W-:Y:S01]  /*12ae0*/  FMNMX.FTZ R6, R100, R6, !PT ;  /* 0x0000000664067209 */ /* 0x000fe20007810000 */
[----:B------:R-:W-:Y:S02]  /*12af0*/  FADD.FTZ R158, R163, R158 ;  /* 0x0000009ea39e7221 */ /* 0x000fe40000010000 */
[----:B---3--:R-:W-:Y:S01]  /*12b00*/  FADD.FTZ R14, R171, R14 ;  /* 0x0000000eab0e7221 */ /* 0x008fe20000010000 */
[----:B------:R-:W3:Y:S01]  /*12b10*/  MUFU.EX2 R74, R74 ;  /* 0x0000004a004a7308 */ /* 0x000ee20000000800 */
[----:B------:R-:W-:Y:S01]  /*12b20*/  HMMA.16816.F32 R220, R152, R146, R220 ;  /* 0x0000009298dc723c */ /* 0x000fe200000018dc */
[----:B------:R-:W-:Y:S02]  /*12b30*/  LDSM.16.MT88.4 R152, [R252+0x4800] ;  /* 0x00480000fc98783b */ /* 0x000fe40000004200 */
[----:B------:R-:W-:Y:S01]  /*12b40*/  FMNMX.FTZ R6, R104, R6, !PT ;  /* 0x0000000668067209 */ /* 0x000fe20007810000 */
[----:B------:R-:W-:Y:S02]  /*12b50*/  FADD.FTZ R158, R164, R158 ;  /* 0x0000009ea49e7221 */ /* 0x000fe40000010000 */
[----:B-1----:R-:W-:Y:S01]  /*12b60*/  FADD.FTZ R14, R172, R14 ;  /* 0x0000000eac0e7221 */ /* 0x002fe20000010000 */
[----:B------:R-:W-:Y:S01]  /*12b70*/  FMNMX.FTZ R6, R108, R6, !PT ;  /* 0x000000066c067209 */ /* 0x000fe20007810000 */
[----:B------:R-:W-:Y:S01]  /*12b80*/  FADD.FTZ R158, R45, R158 ;  /* 0x0000009e2d9e7221 */ /* 0x000fe20000010000 */
[----:B------:R-:W1:Y:S03]  /*12b90*/  MUFU.EX2 R78, R78 ;  /* 0x0000004e004e7308 */ /* 0x000e660000000800 */
[----:B------:R-:W-:Y:S01]  /*12ba0*/  FMNMX.FTZ R6, R112, R6, !PT ;  /* 0x0000000670067209 */ /* 0x000fe20007810000 */
[----:B--2---:R-:W-:Y:S02]  /*12bb0*/  FADD.FTZ R14, R46, R14 ;  /* 0x0000000e2e0e7221 */ /* 0x004fe40000010000 */
[----:B------:R-:W-:Y:S01]  /*12bc0*/  FADD.FTZ R158, R49, R158 ;  /* 0x0000009e319e7221 */ /* 0x000fe20000010000 */
[----:B------:R-:W-:Y:S01]  /*12bd0*/  FMNMX.FTZ R6, R116, R6, !PT ;  /* 0x0000000674067209 */ /* 0x000fe20007810000 */
[----:B----4-:R-:W-:Y:S02]  /*12be0*/  FADD.FTZ R14, R50, R14 ;  /* 0x0000000e320e7221 */ /* 0x010fe40000010000 */
[----:B------:R-:W2:Y:S01]  /*12bf0*/  MUFU.EX2 R85, R85 ;  /* 0x0000005500557308 */ /* 0x000ea20000000800 */
[----:B------:R-:W-:Y:S01]  /*12c00*/  FMNMX.FTZ R6, R120, R6, !PT ;  /* 0x0000000678067209 */ /* 0x000fe20007810000 */
[----:B------:R-:W-:Y:S02]  /*12c10*/  FADD.FTZ R158, R53, R158 ;  /* 0x0000009e359e7221 */ /* 0x000fe40000010000 */
[----:B-----5:R-:W-:Y:S01]  /*12c20*/  FADD.FTZ R14, R54, R14 ;  /* 0x0000000e360e7221 */ /* 0x020fe20000010000 */
[----:B------:R-:W-:Y:S01]  /*12c30*/  FMNMX.FTZ R6, R124, R6, !PT ;  /* 0x000000067c067209 */ /* 0x000fe20007810000 */
[----:B------:R-:W-:Y:S02]  /*12c40*/  FADD.FTZ R158, R57, R158 ;  /* 0x0000009e399e7221 */ /* 0x000fe40000010000 */
[----:B------:R-:W-:Y:S01]  /*12c50*/  FADD.FTZ R14, R58, R14 ;  /* 0x0000000e3a0e7221 */ /* 0x000fe20000010000 */
[----:B------:R-:W-:Y:S01]  /*12c60*/  FMNMX.FTZ R9, R128, R6, !PT ;  /* 0x0000000680097209 */ /* 0x000fe20007810000 */
[----:B------:R-:W4:Y:S01]  /*12c70*/  MUFU.EX2 R89, R89 ;  /* 0x0000005900597308 */ /* 0x000f220000000800 */
[----:B------:R-:W-:Y:S02]  /*12c80*/  FADD.FTZ R158, R61, R158 ;  /* 0x0000009e3d9e7221 */ /* 0x000fe40000010000 */
[----:B------:R-:W-:Y:S01]  /*12c90*/  FADD.FTZ R14, R62, R14 ;  /* 0x0000000e3e0e7221 */ /* 0x000fe20000010000 */
[----:B------:R-:W5:Y:S01]  /*12ca0*/  SHFL.BFLY PT, R6, R9, 0x2, 0x1f ;  /* 0x0c401f0009067f89 */ /* 0x000f6200000e0000 */
[----:B------:R-:W-:Y:S02]  /*12cb0*/  FADD.FTZ R158, R65, R158 ;  /* 0x0000009e419e7221 */ /* 0x000fe40000010000 */
[----:B------:R-:W-:Y:S02]  /*12cc0*/  FADD.FTZ R14, R66, R14 ;  /* 0x0000000e420e7221 */ /* 0x000fe40000010000 */
[----:B------:R-:W-:Y:S01]  /*12cd0*/  FADD.FTZ R158, R69, R158 ;  /* 0x0000009e459e7221 */ /* 0x000fe20000010000 */
[----:B------:R-:W4:Y:S01]  /*12ce0*/  MUFU.EX2 R93, R93 ;  /* 0x0000005d005d7308 */ /* 0x000f220000000800 */
[----:B------:R-:W-:Y:S02]  /*12cf0*/  FADD.FTZ R14, R70, R14 ;  /* 0x0000000e460e7221 */ /* 0x000fe40000010000 */
[----:B------:R-:W-:Y:S02]  /*12d00*/  FADD.FTZ R158, R73, R158 ;  /* 0x0000009e499e7221 */ /* 0x000fe40000010000 */
[----:B---3--:R-:W-:Y:S02]  /*12d10*/  FADD.FTZ R14, R74, R14 ;  /* 0x0000000e4a0e7221 */ /* 0x008fe40000010000 */
[----:B------:R-:W-:Y:S02]  /*12d20*/  FADD.FTZ R158, R77, R158 ;  /* 0x0000009e4d9e7221 */ /* 0x000fe40000010000 */
[----:B-1----:R-:W-:Y:S01]  /*12d30*/  FADD.FTZ R14, R78, R14 ;  /* 0x0000000e4e0e7221 */ /* 0x002fe20000010000 */
[----:B------:R-:W1:Y:S01]  /*12d40*/  MUFU.EX2 R82, R82 ;  /* 0x0000005200527308 */ /* 0x000e620000000800 */
[----:B------:R-:W-:Y:S04]  /*12d50*/  FADD.FTZ R158, R81, R158 ;  /* 0x0000009e519e7221 */ /* 0x000fe80000010000 */
[----:B--2---:R-:W-:Y:S01]  /*12d60*/  FADD.FTZ R158, R85, R158 ;  /* 0x0000009e559e7221 */ /* 0x004fe20000010000 */
[----:B-----5:R-:W-:Y:S03]  /*12d70*/  FMNMX.FTZ R9, R9, R6, !PT ;  /* 0x0000000609097209 */ /* 0x020fe60007810000 */
[----:B----4-:R-:W-:Y:S01]  /*12d80*/  FADD.FTZ R158, R89, R158 ;  /* 0x0000009e599e7221 */ /* 0x010fe20000010000 */
[----:B------:R-:W2:Y:S01]  /*12d90*/  MUFU.EX2 R86, R86 ;  /* 0x0000005600567308 */ /* 0x000ea20000000800 */
[----:B------:R-:W3:Y:S02]  /*12da0*/  SHFL.BFLY PT, R6, R9, 0x1, 0x1f ;  /* 0x0c201f0009067f89 */ /* 0x000ee400000e0000 */
[----:B------:R-:W-:Y:S07]  /*12db0*/  FADD.FTZ R158, R93, R158 ;  /* 0x0000009e5d9e7221 */ /* 0x000fee0000010000 */
[----:B------:R-:W4:Y:S01]  /*12dc0*/  MUFU.EX2 R90, R90 ;  /* 0x0000005a005a7308 */ /* 0x000f220000000800 */
[----:B-1----:R-:W-:Y:S09]  /*12dd0*/  FADD.FTZ R14, R82, R14 ;  /* 0x0000000e520e7221 */ /* 0x002ff20000010000 */
[----:B------:R-:W-:Y:S01]  /*12de0*/  MUFU.EX2 R94, R94 ;  /* 0x0000005e005e7308 */ /* 0x000fe20000000800 */
[----:B--2---:R-:W-:Y:S01]  /*12df0*/  FADD.FTZ R14, R86, R14 ;  /* 0x0000000e560e7221 */ /* 0x004fe20000010000 */
[----:B---3--:R-:W-:Y:S01]  /*12e00*/  FMNMX.FTZ R9, R9, R6, !PT ;  /* 0x0000000609097209 */ /* 0x008fe20007810000 */
[----:B------:R-:W-:Y:S07]  /*12e10*/  FMUL.FTZ R6, R5, c[0x0][0x23c] ;  /* 0x00008f0005067a20 */ /* 0x000fee0000410000 */
[----:B------:R-:W-:Y:S01]  /*12e20*/  MUFU.EX2 R97, R97 ;  /* 0x0000006100617308 */ /* 0x000fe20000000800 */
[C---:B------:R-:W-:Y:S01]  /*12e30*/  FADD.FTZ R13, -R9.reuse, R213 ;  /* 0x000000d5090d7221 */ /* 0x040fe20000010100 */
[----:B------:R-:W-:Y:S01]  /*12e40*/  FSEL R6, R6, RZ, P0 ;  /* 0x000000ff06067208 */ /* 0x000fe20000000000 */
[----:B----4-:R-:W-:Y:S01]  /*12e50*/  FADD.FTZ R14, R90, R14 ;  /* 0x0000000e5a0e7221 */ /* 0x010fe20000010000 */
[----:B------:R-:W-:Y:S01]  /*12e60*/  FSETP.NEU.FTZ.AND P0, PT, R9, -INF , PT ;  /* 0xff8000000900780b */ /* 0x000fe20003f1d000 */
[----:B------:R-:W-:Y:S01]  /*12e70*/  FMUL.FTZ R13, R13, c[0x0][0x23c] ;  /* 0x00008f000d0d7a20 */ /* 0x000fe20000410000 */
[----:B------:R-:W-:Y:S01]  /*12e80*/  MOV R213, R9 ;  /* 0x0000000900d57202 */ /* 0x000fe20000000f00 */
[--C-:B------:R-:W-:Y:S03]  /*12e90*/  FFMA.FTZ R174, R23, c[0x0][0x23c], -R6.reuse ;  /* 0x00008f0017ae7a23 */ /* 0x100fe60000010806 */
        /* <DEDUP_REMOVED lines=12> */
[----:B------:R-:W-:Y:S01]  /*12f60*/  MUFU.EX2 R173, R173 ;  /* 0x000000ad00ad7308 */ /* 0x000fe20000000800 */
        /* <DEDUP_REMOVED lines=12> */
[----:B------:R-:W1:Y:S01]  /*13030*/  MUFU.EX2 R133, R133 ;  /* 0x0000008500857308 */ /* 0x000e620000000800 */
        /* <DEDUP_REMOVED lines=14> */
[----:B-1----:R-:W-:Y:S01]  /*13120*/  F2FP.PACK_AB R16, R133, R3 ;  /* 0x000000038510723e */ /* 0x002fe200000000ff */
        /* <DEDUP_REMOVED lines=11> */
[----:B------:R-:W-:Y:S01]  /*131e0*/  FFMA.FTZ R48, R48, c[0x0][0x23c], -R7 ;  /* 0x00008f0030307a23 */ /* 0x000fe20000010807 */
[----:B--2---:R-:W-:Y:S01]  /*131f0*/  F2FP.PACK_AB R18, R15, R11 ;  /* 0x0000000b0f12723e */ /* 0x004fe200000000ff */
[----:B------:R-:W-:Y:S02]  /*13200*/  FFMA.FTZ R3, R210, R10, R3 ;  /* 0x0000000ad2037223 */ /* 0x000fe40000010003 */
[--C-:B------:R-:W-:Y:S02]  /*13210*/  FFMA.FTZ R83, R83, c[0x0][0x23c], -R6.reuse ;  /* 0x00008f0053537a23 */ /* 0x100fe40000010806 */
[--C-:B------:R-:W-:Y:S01]  /*13220*/  FFMA.FTZ R87, R87, c[0x0][0x23c], -R6.reuse ;  /* 0x00008f0057577a23 */ /* 0x100fe20000010806 */
[----:B------:R-:W2:Y:S01]  /*13230*/  MUFU.EX2 R8, R8 ;  /* 0x0000000800087308 */ /* 0x000ea20000000800 */
[--C-:B------:R-:W-:Y:S02]  /*13240*/  FFMA.FTZ R91, R91, c[0x0][0x23c], -R6.reuse ;  /* 0x00008f005b5b7a23 */ /* 0x100fe40000010806 */
[----:B------:R-:W-:Y:S02]  /*13250*/  FFMA.FTZ R95, R95, c[0x0][0x23c], -R6 ;  /* 0x00008f005f5f7a23 */ /* 0x000fe40000010806 */
[--C-:B------:R-:W-:Y:S02]  /*13260*/  FFMA.FTZ R84, R84, c[0x0][0x23c], -R7.reuse ;  /* 0x00008f0054547a23 */ /* 0x100fe40000010807 */
[--C-:B------:R-:W-:Y:S02]  /*13270*/  FFMA.FTZ R88, R88, c[0x0][0x23c], -R7.reuse ;  /* 0x00008f0058587a23 */ /* 0x100fe40000010807 */
[--C-:B------:R-:W-:Y:S01]  /*13280*/  FFMA.FTZ R92, R92, c[0x0][0x23c], -R7.reuse ;  /* 0x00008f005c5c7a23 */ /* 0x100fe20000010807 */
[----:B------:R-:W3:Y:S01]  /*13290*/  MUFU.EX2 R12, R12 ;  /* 0x0000000c000c7308 */ /* 0x000ee20000000800 */
[----:B------:R-:W-:Y:S02]  /*132a0*/  FFMA.FTZ R96, R96, c[0x0][0x23c], -R7 ;  /* 0x00008f0060607a23 */ /* 0x000fe40000010807 */
[----:B------:R-:W-:Y:S01]  /*132b0*/  FADD.FTZ R3, R133, R3 ;  /* 0x0000000385037221 */ /* 0x000fe20000010000 */
[C---:B-1----:R-:W-:Y:S01]  /*132c0*/  F2FP.PACK_AB R17, R180.reuse, R4 ;  /* 0x00000004b411723e */ /* 0x042fe200000000ff */
[----:B------:R-:W-:Y:S02]  /*132d0*/  FFMA.FTZ R4, R211, R13, R4 ;  /* 0x0000000dd3047223 */ /* 0x000fe40000010004 */
[----:B------:R-:W-:Y:S02]  /*132e0*/  FADD.FTZ R11, R11, R3 ;  /* 0x000000030b0b7221 */ /* 0x000fe40000010000 */
[----:B------:R-:W-:Y:S01]  /*132f0*/  FADD.FTZ R4, R180, R4 ;  /* 0x00000004b4047221 */ /* 0x000fe20000010000 */
[----:B------:R-:W1:Y:S01]  /*13300*/  MUFU.EX2 R174, R174 ;  /* 0x000000ae00ae7308 */ /* 0x000e620000000800 */
[----:B------:R-:W-:Y:S02]  /*13310*/  FADD.FTZ R11, R15, R11 ;  /* 0x0000000b0f0b7221 */ /* 0x000fe40000010000 */
[----:B------:R-:W-:Y:S02]  /*13320*/  FFMA.FTZ R99, R99, c[0x0][0x23c], -R6 ;  /* 0x00008f0063637a23 */ /* 0x000fe40000010806 */
[----:B--2---:R-:W-:Y:S02]  /*13330*/  FADD.FTZ R4, R8, R4 ;  /* 0x0000000408047221 */ /* 0x004fe40000010000 */
[----:B------:R-:W-:Y:S02]  /*13340*/  FADD.FTZ R11, R173, R11 ;  /* 0x0000000bad0b7221 */ /* 0x000fe40000010000 */
[--C-:B------:R-:W-:Y:S01]  /*13350*/  FFMA.FTZ R103, R103, c[0x0][0x23c], -R6.reuse ;  /* 0x00008f0067677a23 */ /* 0x100fe20000010806 */
[----:B------:R-:W2:Y:S01]  /*13360*/  MUFU.EX2 R175, R175 ;  /* 0x000000af00af7308 */ /* 0x000ea20000000800 */
[--C-:B------:R-:W-:Y:S02]  /*13370*/  FFMA.FTZ R107, R107, c[0x0][0x23c], -R6.reuse ;  /* 0x00008f006b6b7a23 */ /* 0x100fe40000010806 */
[----:B------:R-:W-:Y:S01]  /*13380*/  FFMA.FTZ R111, R111, c[0x0][0x23c], -R6 ;  /* 0x00008f006f6f7a23 */ /* 0x000fe20000010806 */
[C---:B---3--:R-:W-:Y:S01]  /*13390*/  F2FP.PACK_AB R19, R12.reuse, R8 ;  /* 0x000000080c13723e */ /* 0x048fe200000000ff */
[----:B------:R-:W-:Y:S02]  /*133a0*/  FADD.FTZ R4, R12, R4 ;  /* 0x000000040c047221 */ /* 0x000fe40000010000 */
[--C-:B------:R-:W-:Y:S02]  /*133b0*/  FFMA.FTZ R100, R100, c[0x0][0x23c], -R7.reuse ;  /* 0x00008f0064647a23 */ /* 0x100fe40000010807 */
[----:B------:R-:W-:Y:S01]  /*133c0*/  FFMA.FTZ R104, R104, c[0x0][0x23c], -R7 ;  /* 0x00008f0068687a23 */ /* 0x000fe20000010807 */
[----:B------:R-:W3:Y:S01]  /*133d0*/  MUFU.EX2 R176, R176 ;  /* 0x000000b000b07308 */ /* 0x000ee20000000800 */
[C---:B------:R-:W-:Y:S05]  /*133e0*/  HMMA.16816.F32 R248, R16.reuse, R136, R248 ;  /* 0x0000008810f8723c */ /* 0x040fea00000018f8 */
[----:B-1----:R-:W-:Y:S02]  /*133f0*/  FADD.FTZ R11, R174, R11 ;  /* 0x0000000bae0b7221 */ /* 0x002fe40000010000 */
[--C-:B------:R-:W-:Y:S01]  /*13400*/  FFMA.FTZ R136, R20, c[0x0][0x23c], -R7.reuse ;  /* 0x00008f0014887a23 */ /* 0x100fe20000010807 */
[C---:B------:R-:W-:Y:S01]  /*13410*/  HMMA.16816.F32 R244, R16.reuse, R138, R244 ;  /* 0x0000008a10f4723c */ /* 0x040fe200000018f4 */
[----:B------:R-:W1:Y:S01]  /*13420*/  MUFU.EX2 R177, R177 ;  /* 0x000000b100b17308 */ /* 0x000e620000000800 */
[----:B------:R-:W4:Y:S02]  /*13430*/  LDSM.16.MT88.4 R20, [R181+0x4800] ;  /* 0x00480000b514783b */ /* 0x000f240000004200 */
[----:B------:R-:W-:Y:S01]  /*13440*/  FFMA.FTZ R137, R24, c[0x0][0x23c], -R7 ;  /* 0x00008f0018897a23 */ /* 0x000fe20000010807 */
[----:B------:R-:W-:Y:S01]  /*13450*/  F2FP.PACK_AB R24, R174, R173 ;  /* 0x000000adae18723e */ /* 0x000fe200000000ff */
[----:B--2---:R-:W-:Y:S02]  /*13460*/  FADD.FTZ R11, R175, R11 ;  /* 0x0000000baf0b7221 */ /* 0x004fe40000010000 */
[--C-:B------:R-:W-:Y:S01]  /*13470*/  FFMA.FTZ R138, R28, c[0x0][0x23c], -R7.reuse ;  /* 0x00008f001c8a7a23 */ /* 0x100fe20000010807 */
[C---:B------:R-:W-:Y:S01]  /*13480*/  HMMA.16816.F32 R240, R16.reuse, R140, R240 ;  /* 0x0000008c10f0723c */ /* 0x040fe200000018f0 */
[----:B------:R-:W-:Y:S01]  /*13490*/  LDSM.16.MT88.4 R28, [R181+0x4c00] ;  /* 0x004c0000b51c783b */ /* 0x000fe20000004200 */
[----:B------:R-:W2:Y:S01]  /*134a0*/  MUFU.EX2 R136, R136 ;  /* 0x0000008800887308 */ /* 0x000ea20000000800 */
[--C-:B------:R-:W-:Y:S02]  /*134b0*/  FFMA.FTZ R139, R32, c[0x0][0x23c], -R7.reuse ;  /* 0x00008f00208b7a23 */ /* 0x100fe40000010807 */
[--C-:B------:R-:W-:Y:S01]  /*134c0*/  FFMA.FTZ R115, R115, c[0x0][0x23c], -R6.reuse ;  /* 0x00008f0073737a23 */ /* 0x100fe20000010806 */
[----:B---3--:R-:W-:Y:S01]  /*134d0*/  F2FP.PACK_AB R26, R176, R175 ;  /* 0x000000afb01a723e */ /* 0x008fe200000000ff */
[--C-:B------:R-:W-:Y:S01]  /*134e0*/  FFMA.FTZ R140, R36, c[0x0][0x23c], -R7.reuse ;  /* 0x00008f00248c7a23 */ /* 0x100fe20000010807 */
[----:B------:R-:W-:Y:S01]  /*134f0*/  HMMA.16816.F32 R236, R16, R142, R236 ;  /* 0x0000008e10ec723c */ /* 0x000fe200000018ec */
[----:B------:R-:W-:Y:S03]  /*13500*/  LDSM.16.MT88.4 R36, [R181+0x5000] ;  /* 0x00500000b524783b */ /* 0x000fe60000004200 */
[----:B------:R-:W3:Y:S01]  /*13510*/  MUFU.EX2 R137, R137 ;  /* 0x0000008900897308 */ /* 0x000ee20000000800 */
[----:B------:R-:W-:Y:S02]  /*13520*/  FFMA.FTZ R141, R40, c[0x0][0x23c], -R7 ;  /* 0x00008f00288d7a23 */ /* 0x000fe40000010807 */
[----:B------:R-:W-:Y:S01]  /*13530*/  F2FP.PACK_AB R16, R163, R162 ;  /* 0x000000a2a310723e */ /* 0x000fe200000000ff */
[----:B------:R-:W-:Y:S01]  /*13540*/  FADD.FTZ R11, R176, R11 ;  /* 0x0000000bb00b7221 */ /* 0x000fe20000010000 */
[----:B------:R-:W-:Y:S03]  /*13550*/  LDSM.16.MT88.4 R40, [R181+0x5400] ;  /* 0x00540000b528783b */ /* 0x000fe60000004200 */
[----:B------:R-:W-:Y:S01]  /*13560*/  F2FP.PACK_AB R18, R45, R164 ;  /* 0x000000a42d12723e */ /* 0x000fe200000000ff */
[----:B-1----:R-:W-:Y:S01]  /*13570*/  FADD.FTZ R11, R177, R11 ;  /* 0x0000000bb10b7221 */ /* 0x002fe20000010000 */
[----:B------:R-:W1:Y:S01]  /*13580*/  MUFU.EX2 R138, R138 ;  /* 0x0000008a008a7308 */ /* 0x000e620000000800 */
[----:B------:R-:W-:Y:S01]  /*13590*/  F2FP.PACK_AB R17, R171, R170 ;  /* 0x000000aaab11723e */ /* 0x000fe200000000ff */
[----:B------:R-:W-:Y:S01]  /*135a0*/  FFMA.FTZ R119, R119, c[0x0][0x23c], -R6 ;  /* 0x00008f0077777a23 */ /* 0x000fe20000010806 */
[----:B------:R-:W-:Y:S01]  /*135b0*/  F2FP.PACK_AB R19, R46, R172 ;  /* 0x000000ac2e13723e */ /* 0x000fe200000000ff */
[----:B--2---:R-:W-:Y:S02]  /*135c0*/  FADD.FTZ R4, R136, R4 ;  /* 0x0000000488047221 */ /* 0x004fe40000010000 */
[--C-:B------:R-:W-:Y:S02]  /*135d0*/  FFMA.FTZ R123, R123, c[0x0][0x23c], -R6.reuse ;  /* 0x00008f007b7b7a23 */ /* 0x100fe40000010806 */
[----:B------:R-:W-:Y:S02]  /*135e0*/  FFMA.FTZ R6, R127, c[0x0][0x23c], -R6 ;  /* 0x00008f007f067a23 */ /* 0x000fe40000010806 */
[----:B------:R-:W2:Y:S01]  /*135f0*/  MUFU.EX2 R139, R139 ;  /* 0x0000008b008b7308 */ /* 0x000ea20000000800 */
[C---:B------:R-:W-:Y:S03]  /*13600*/  HMMA.16816.F32 R232, R16.reuse, R152, R232 ;  /* 0x0000009810e8723c */ /* 0x040fe600000018e8 */
[C---:B---3--:R-:W-:Y:S01]  /*13610*/  F2FP.PACK_AB R25, R137.reuse, R136 ;  /* 0x000000888919723e */ /* 0x048fe200000000ff */
[----:B------:R-:W-:Y:S02]  /*13620*/  FADD.FTZ R4, R137, R4 ;  /* 0x0000000489047221 */ /* 0x000fe40000010000 */
[----:B------:R-:W-:Y:S02]  /*13630*/  FADD.FTZ R14, R94, R14 ;  /* 0x0000000e5e0e7221 */ /* 0x000fe40000010000 */
[C---:B------:R-:W-:Y:S01]  /*13640*/  HMMA.16816.F32 R228, R16.reuse, R154, R228 ;  /* 0x0000009a10e4723c */ /* 0x040fe200000018e4 */
[----:B------:R-:W3:Y:S03]  /*13650*/  MUFU.EX2 R178, R178 ;  /* 0x000000b200b27308 */ /* 0x000ee60000000800 */
[----:B------:R-:W-:Y:S02]  /*13660*/  FADD.FTZ R158, R97, R158 ;  /* 0x0000009e619e7221 */ /* 0x000fe40000010000 */
[----:B-1----:R-:W-:Y:S02]  /*13670*/  FADD.FTZ R4, R138, R4 ;  /* 0x000000048a047221 */ /* 0x002fe40000010000 */
[C---:B----4-:R-:W-:Y:S03]  /*13680*/  HMMA.16816.F32 R224, R16.reuse, R20, R224 ;  /* 0x0000001410e0723c */ /* 0x050fe600000018e0 */
[----:B------:R-:W1:Y:S01]  /*13690*/  MUFU.EX2 R179, R179 ;  /* 0x000000b300b37308 */ /* 0x000e620000000800 */
[----:B------:R-:W-:Y:S01]  /*136a0*/  FADD.FTZ R158, R101, R158 ;  /* 0x0000009e659e7221 */ /* 0x000fe20000010000 */
[C---:B--2---:R-:W-:Y:S03]  /*136b0*/  F2FP.PACK_AB R27, R139.reuse, R138 ;  /* 0x0000008a8b1b723e */ /* 0x044fe600000000ff */
[----:B------:R-:W-:Y:S01]  /*136c0*/  HMMA.16816.F32 R220, R16, R22, R220 ;  /* 0x0000001610dc723c */ /* 0x000fe200000018dc */
[----:B------:R-:W2:Y:S03]  /*136d0*/  LDSM.16.MT88.4 R16, [R252+0x4c00] ;  /* 0x004c0000fc10783b */ /* 0x000ea60000004200 */
[----:B------:R-:W-:Y:S01]  /*136e0*/  FADD.FTZ R4, R139, R4 ;  /* 0x000000048b047221 */ /* 0x000fe20000010000 */
[----:B------:R-:W4:Y:S03]  /*136f0*/  MUFU.EX2 R47, R47 ;  /* 0x0000002f002f7308 */ /* 0x000f260000000800 */
[C---:B------:R-:W-:Y:S05]  /*13700*/  HMMA.16816.F32 R248, R24.reuse, R148, R248 ;  /* 0x0000009418f8723c */ /* 0x040fea00000018f8 */
[C---:B---3--:R-:W-:Y:S01]  /*13710*/  F2FP.PACK_AB R32, R178.reuse, R177 ;  /* 0x000000b1b220723e */ /* 0x048fe200000000ff */
[----:B------:R-:W-:Y:S01]  /*13720*/  FADD.FTZ R11, R178, R11 ;  /* 0x0000000bb20b7221 */ /* 0x000fe20000010000 */
[----:B------:R-:W3:Y:S01]  /*13730*/  MUFU.EX2 R140, R140 ;  /* 0x0000008c008c7308 */ /* 0x000ee20000000800 */
[C---:B------:R-:W-:Y:S04]  /*13740*/  HMMA.16816.F32 R244, R24.reuse, R150, R244 ;  /* 0x0000009618f4723c */ /* 0x040fe800000018f4 */
[----:B-1----:R-:W-:Y:S04]  /*13750*/  FADD.FTZ R11, R179, R11 ;  /* 0x0000000bb30b7221 */ /* 0x002fe80000010000 */
[C---:B------:R-:W-:Y:S01]  /*13760*/  HMMA.16816.F32 R240, R24.reuse, R144, R240 ;  /* 0x0000009018f0723c */ /* 0x040fe200000018f0 */
[----:B------:R-:W1:Y:S03]  /*13770*/  MUFU.EX2 R141, R141 ;  /* 0x0000008d008d7308 */ /* 0x000e660000000800 */
[C---:B----4-:R-:W-:Y:S01]  /*13780*/  F2FP.PACK_AB R34, R47.reuse, R179 ;  /* 0x000000b32f22723e */ /* 0x050fe200000000ff */
[----:B------:R-:W-:Y:S03]  /*13790*/  FADD.FTZ R11, R47, R11 ;  /* 0x0000000b2f0b7221 */ /* 0x000fe60000010000 */
[----:B------:R-:W-:Y:S03]  /*137a0*/  HMMA.16816.F32 R236, R24, R146, R236 ;  /* 0x0000009218ec723c */ /* 0x000fe600000018ec */
[----:B------:R-:W4:Y:S04]  /*137b0*/  MUFU.EX2 R44, R44 ;  /* 0x0000002c002c7308 */ /* 0x000f280000000800 */
[----:B------:R-:W-:Y:S01]  /*137c0*/  F2FP.PACK_AB R24, R53, R49 ;  /* 0x000000313518723e */ /* 0x000fe200000000ff */
[----:B---3--:R-:W-:Y:S01]  /*137d0*/  FADD.FTZ R4, R140, R4 ;  /* 0x000000048c047221 */ /* 0x008fe20000010000 */
[----:B------:R-:W-:Y:S03]  /*137e0*/  F2FP.PACK_AB R26, R61, R57 ;  /* 0x000000393d1a723e */ /* 0x000fe600000000ff */
[----:B------:R-:W-:Y:S01]  /*137f0*/  F2FP.PACK_AB R25, R54, R50 ;  /* 0x000000323619723e */ /* 0x000fe200000000ff */
[----:B------:R-:W3:Y:S01]  /*13800*/  MUFU.EX2 R48, R48 ;  /* 0x0000003000307308 */ /* 0x000ee20000000800 */
[----:B------:R-:W-:Y:S02]  /*13810*/  F2FP.PACK_AB R27, R62, R58 ;  /* 0x0000003a3e1b723e */ /* 0x000fe400000000ff */
[C---:B-1----:R-:W-:Y:S01]  /*13820*/  F2FP.PACK_AB R33, R141.reuse, R140 ;  /* 0x0000008c8d21723e */ /* 0x042fe200000000ff */
[----:B------:R-:W-:Y:S04]  /*13830*/  FADD.FTZ R4, R141, R4 ;  /* 0x000000048d047221 */ /* 0x000fe80000010000 */
[C---:B--2---:R-:W-:Y:S02]  /*13840*/  HMMA.16816.F32 R232, R24.reuse, R16, R232 ;  /* 0x0000001018e8723c */ /* 0x044fe400000018e8 */
[----:B------:R-:W1:Y:S01]  /*13850*/  MUFU.EX2 R51, R51 ;  /* 0x0000003300337308 */ /* 0x000e620000000800 */
[----:B----4-:R-:W-:Y:S05]  /*13860*/  FADD.FTZ R4, R44, R4 ;  /* 0x000000042c047221 */ /* 0x010fea0000010000 */
[C---:B------:R-:W-:Y:S04]  /*13870*/  HMMA.16816.F32 R228, R24.reuse, R18, R228 ;  /* 0x0000001218e4723c */ /* 0x040fe800000018e4 */
[----:B------:R-:W2:Y:S04]  /*13880*/  MUFU.EX2 R55, R55 ;  /* 0x0000003700377308 */ /* 0x000ea80000000800 */
[C---:B------:R-:W-:Y:S04]  /*13890*/  HMMA.16816.F32 R224, R24.reuse, R28, R224 ;  /* 0x0000001c18e0723c */ /* 0x040fe800000018e0 */
[C---:B---3--:R-:W-:Y:S01]  /*138a0*/  F2FP.PACK_AB R35, R48.reuse, R44 ;  /* 0x0000002c3023723e */ /* 0x048fe200000000ff */
[----:B------:R-:W-:Y:S01]  /*138b0*/  FADD.FTZ R4, R48, R4 ;  /* 0x0000000430047221 */ /* 0x000fe20000010000 */
[----:B------:R-:W3:Y:S02]  /*138c0*/  MUFU.EX2 R59, R59 ;  /* 0x0000003b003b7308 */ /* 0x000ee40000000800 */
[----:B------:R-:W-:Y:S01]  /*138d0*/  HMMA.16816.F32 R220, R24, R30, R220 ;  /* 0x0000001e18dc723c */ /* 0x000fe200000018dc */
[----:B------:R-:W4:Y:S03]  /*138e0*/  LDSM.16.MT88.4 R24, [R252+0x5000] ;  /* 0x00500000fc18783b */ /* 0x000f260000004200 */
[----:B-1----:R-:W-:Y:S04]  /*138f0*/  FADD.FTZ R11, R51, R11 ;  /* 0x0000000b330b7221 */ /* 0x002fe80000010000 */
[----:B------:R-:W1:Y:S01]  /*13900*/  MUFU.EX2 R63, R63 ;  /* 0x0000003f003f7308 */ /* 0x000e620000000800 */
[C---:B------:R-:W-:Y:S05]  /*13910*/  HMMA.16816.F32 R240, R32.reuse, R20, R240 ;  /* 0x0000001420f0723c */ /* 0x040fea00000018f0 */
[----:B--2---:R-:W-:Y:S02]  /*13920*/  FADD.FTZ R11, R55, R11 ;  /* 0x0000000b370b7221 */ /* 0x004fe40000010000 */
[----:B------:R-:W-:Y:S01]  /*13930*/  F2FP.PACK_AB R20, R69, R65 ;  /* 0x000000414514723e */ /* 0x000fe200000000ff */
[C---:B------:R-:W-:Y:S01]  /*13940*/  HMMA.16816.F32 R236, R32.reuse, R22, R236 ;  /* 0x0000001620ec723c */ /* 0x040fe200000018ec */
[----:B------:R-:W2:Y:S03]  /*13950*/  MUFU.EX2 R52, R52 ;  /* 0x0000003400347308 */ /* 0x000ea60000000800 */
[----:B------:R-:W-:Y:S01]  /*13960*/  F2FP.PACK_AB R21, R70, R66 ;  /* 0x000000424615723e */ /* 0x000fe200000000ff */
[----:B---3--:R-:W-:Y:S02]  /*13970*/  FADD.FTZ R11, R59, R11 ;  /* 0x0000000b3b0b7221 */ /* 0x008fe40000010000 */
[----:B------:R-:W-:Y:S01]  /*13980*/  F2FP.PACK_AB R22, R77, R73 ;  /* 0x000000494d16723e */ /* 0x000fe200000000ff */
[C---:B------:R-:W-:Y:S03]  /*13990*/  HMMA.16816.F32 R248, R32.reuse, R152, R248 ;  /* 0x0000009820f8723c */ /* 0x040fe600000018f8 */
[----:B------:R-:W3:Y:S01]  /*139a0*/  MUFU.EX2 R56, R56 ;  /* 0x0000003800387308 */ /* 0x000ee20000000800 */
[----:B------:R-:W-:Y:S01]  /*139b0*/  F2FP.PACK_AB R23, R78, R74 ;  /* 0x0000004a4e17723e */ /* 0x000fe200000000ff */
[----:B-1----:R-:W-:Y:S03]  /*139c0*/  FADD.FTZ R11, R63, R11 ;  /* 0x0000000b3f0b7221 */ /* 0x002fe60000010000 */
[----:B------:R-:W-:Y:S05]  /*139d0*/  HMMA.16816.F32 R244, R32, R154, R244 ;  /* 0x0000009a20f4723c */ /* 0x000fea00000018f4 */
[----:B------:R-:W1:Y:S02]  /*139e0*/  MUFU.EX2 R60, R60 ;  /* 0x0000003c003c7308 */ /* 0x000e640000000800 */
[----:B------:R-:W-:Y:S01]  /*139f0*/  F2FP.PACK_AB R32, R55, R51 ;  /* 0x000000333720723e */ /* 0x000fe200000000ff */
[C---:B----4-:R-:W-:Y:S05]  /*13a00*/  HMMA.16816.F32 R232, R20.reuse, R24, R232 ;  /* 0x0000001814e8723c */ /* 0x050fea00000018e8 */
[----:B------:R-:W-:Y:S01]  /*13a10*/  F2FP.PACK_AB R34, R63, R59 ;  /* 0x0000003b3f22723e */ /* 0x000fe200000000ff */
[----:B--2---:R-:W-:Y:S01]  /*13a20*/  FADD.FTZ R4, R52, R4 ;  /* 0x0000000434047221 */ /* 0x004fe20000010000 */
[----:B------:R-:W2:Y:S01]  /*13a30*/  MUFU.EX2 R64, R64 ;  /* 0x0000004000407308 */ /* 0x000ea20000000800 */
[C---:B------:R-:W-:Y:S04]  /*13a40*/  HMMA.16816.F32 R228, R20.reuse, R26, R228 ;  /* 0x0000001a14e4723c */ /* 0x040fe800000018e4 */
[C---:B---3--:R-:W-:Y:S01]  /*13a50*/  F2FP.PACK_AB R33, R56.reuse, R52 ;  /* 0x000000343821723e */ /* 0x048fe200000000ff */
[----:B------:R-:W-:Y:S03]  /*13a60*/  FADD.FTZ R4, R56, R4 ;  /* 0x0000000438047221 */ /* 0x000fe60000010000 */
[C---:B------:R-:W-:Y:S01]  /*13a70*/  HMMA.16816.F32 R224, R20.reuse, R36, R224 ;  /* 0x0000002414e0723c */ /* 0x040fe200000018e0 */
[----:B------:R-:W3:Y:S03]  /*13a80*/  MUFU.EX2 R67, R67 ;  /* 0x0000004300437308 */ /* 0x000ee60000000800 */
[----:B-1----:R-:W-:Y:S04]  /*13a90*/  FADD.FTZ R4, R60, R4 ;  /* 0x000000043c047221 */ /* 0x002fe80000010000 */
[----:B------:R-:W-:Y:S01]  /*13aa0*/  HMMA.16816.F32 R220, R20, R38, R220 ;  /* 0x0000002614dc723c */ /* 0x000fe200000018dc */
[----:B------:R-:W1:Y:S02]  /*13ab0*/  LDSM.16.MT88.4 R20, [R252+0x5400] ;  /* 0x00540000fc14783b */ /* 0x000e640000004200 */
[----:B------:R-:W4:Y:S01]  /*13ac0*/  MUFU.EX2 R71, R71 ;  /* 0x0000004700477308 */ /* 0x000f220000000800 */
[C---:B--2---:R-:W-:Y:S01]  /*13ad0*/  F2FP.PACK_AB R35, R64.reuse, R60 ;  /* 0x0000003c4023723e */ /* 0x044fe200000000ff */
[----:B------:R-:W-:Y:S08]  /*13ae0*/  FADD.FTZ R4, R64, R4 ;  /* 0x0000000440047221 */ /* 0x000ff00000010000 */
[----:B------:R-:W2:Y:S01]  /*13af0*/  MUFU.EX2 R75, R75 ;  /* 0x0000004b004b7308 */ /* 0x000ea20000000800 */
[C---:B------:R-:W-:Y:S05]  /*13b00*/  HMMA.16816.F32 R240, R32.reuse, R28, R240 ;  /* 0x0000001c20f0723c */ /* 0x040fea00000018f0 */
[----:B---3--:R-:W-:Y:S03]  /*13b10*/  FADD.FTZ R11, R67, R11 ;  /* 0x0000000b430b7221 */ /* 0x008fe60000010000 */
[C---:B------:R-:W-:Y:S01]  /*13b20*/  HMMA.16816.F32 R236, R32.reuse, R30, R236 ;  /* 0x0000001e20ec723c */ /* 0x040fe200000018ec */
[----:B------:R-:W3:Y:S01]  /*13b30*/  MUFU.EX2 R79, R79 ;  /* 0x0000004f004f7308 */ /* 0x000ee20000000800 */
[----:B------:R-:W-:Y:S02]  /*13b40*/  LDSM.16.MT88.4 R28, [R181+0x5800] ;  /* 0x00580000b51c783b */ /* 0x000fe40000004200 */
[----:B----4-:R-:W-:Y:S04]  /*13b50*/  FADD.FTZ R11, R71, R11 ;  /* 0x0000000b470b7221 */ /* 0x010fe80000010000 */
[C---:B------:R-:W-:Y:S03]  /*13b60*/  HMMA.16816.F32 R248, R32.reuse, R16, R248 ;  /* 0x0000001020f8723c */ /* 0x040fe600000018f8 */
[----:B------:R-:W4:Y:S04]  /*13b70*/  MUFU.EX2 R68, R68 ;  /* 0x0000004400447308 */ /* 0x000f280000000800 */
[----:B------:R-:W-:Y:S01]  /*13b80*/  F2FP.PACK_AB R16, R85, R81 ;  /* 0x000000515510723e */ /* 0x000fe200000000ff */
[----:B------:R-:W-:Y:S04]  /*13b90*/  HMMA.16816.F32 R244, R32, R18, R244 ;  /* 0x0000001220f4723c */ /* 0x000fe800000018f4 */
[----:B------:R-:W-:Y:S01]  /*13ba0*/  F2FP.PACK_AB R17, R86, R82 ;  /* 0x000000525611723e */ /* 0x000fe200000000ff */
[----:B------:R-:W5:Y:S01]  /*13bb0*/  MUFU.EX2 R72, R72 ;  /* 0x0000004800487308 */ /* 0x000f620000000800 */
[----:B--2---:R-:W-:Y:S01]  /*13bc0*/  FADD.FTZ R11, R75, R11 ;  /* 0x0000000b4b0b7221 */ /* 0x004fe20000010000 */
[----:B------:R-:W-:Y:S02]  /*13bd0*/  F2FP.PACK_AB R18, R93, R89 ;  /* 0x000000595d12723e */ /* 0x000fe400000000ff */
[----:B------:R-:W-:Y:S03]  /*13be0*/  F2FP.PACK_AB R19, R94, R90 ;  /* 0x0000005a5e13723e */ /* 0x000fe600000000ff */
[----:B------:R-:W-:Y:S01]  /*13bf0*/  F2FP.PACK_AB R32, R71, R67 ;  /* 0x000000434720723e */ /* 0x000fe200000000ff */
[C---:B---3--:R-:W-:Y:S01]  /*13c00*/  FADD.FTZ R11, R79.reuse, R11 ;  /* 0x0000000b4f0b7221 */ /* 0x048fe20000010000 */
[----:B------:R-:W-:Y:S01]  /*13c10*/  F2FP.PACK_AB R34, R79, R75 ;  /* 0x0000004b4f22723e */ /* 0x000fe200000000ff */
[----:B------:R-:W2:Y:S01]  /*13c20*/  MUFU.EX2 R76, R76 ;  /* 0x0000004c004c7308 */ /* 0x000ea20000000800 */
[C---:B-1----:R-:W-:Y:S05]  /*13c30*/  HMMA.16816.F32 R232, R16.reuse, R20, R232 ;  /* 0x0000001410e8723c */ /* 0x042fea00000018e8 */
[----:B----4-:R-:W-:Y:S03]  /*13c40*/  FADD.FTZ R4, R68, R4 ;  /* 0x0000000444047221 */ /* 0x010fe60000010000 */
[C---:B------:R-:W-:Y:S01]  /*13c50*/  HMMA.16816.F32 R228, R16.reuse, R22, R228 ;  /* 0x0000001610e4723c */ /* 0x040fe200000018e4 */
[----:B------:R-:W1:Y:S03]  /*13c60*/  MUFU.EX2 R80, R80 ;  /* 0x0000005000507308 */ /* 0x000e660000000800 */
[C---:B-----5:R-:W-:Y:S01]  /*13c70*/  F2FP.PACK_AB R33, R72.reuse, R68 ;  /* 0x000000444821723e */ /* 0x060fe200000000ff */
[----:B------:R-:W-:Y:S03]  /*13c80*/  FADD.FTZ R4, R72, R4 ;  /* 0x0000000448047221 */ /* 0x000fe60000010000 */
[C---:B------:R-:W-:Y:S03]  /*13c90*/  HMMA.16816.F32 R224, R16.reuse, R40, R224 ;  /* 0x0000002810e0723c */ /* 0x040fe600000018e0 */
[----:B------:R-:W3:Y:S01]  /*13ca0*/  MUFU.EX2 R105, R105 ;  /* 0x0000006900697308 */ /* 0x000ee20000000800 */
[----:B--2---:R-:W-:Y:S04]  /*13cb0*/  FADD.FTZ R4, R76, R4 ;  /* 0x000000044c047221 */ /* 0x004fe80000010000 */
[----:B------:R-:W-:Y:S01]  /*13cc0*/  HMMA.16816.F32 R220, R16, R42, R220 ;  /* 0x0000002a10dc723c */ /* 0x000fe200000018dc */
[----:B------:R-:W2:Y:S04]  /*13cd0*/  LDSM.16.MT88.4 R16, [R252+0x5800] ;  /* 0x00580000fc10783b */ /* 0x000ea80000004200 */
[----:B------:R-:W4:Y:S01]  /*13ce0*/  MUFU.EX2 R109, R109 ;  /* 0x0000006d006d7308 */ /* 0x000f220000000800 */
[C---:B-1----:R-:W-:Y:S01]  /*13cf0*/  F2FP.PACK_AB R35, R80.reuse, R76 ;  /* 0x0000004c5023723e */ /* 0x042fe200000000ff */
[----:B------:R-:W-:Y:S08]  /*13d00*/  FADD.FTZ R4, R80, R4 ;  /* 0x0000000450047221 */ /* 0x000ff00000010000 */
[----:B------:R-:W1:Y:S01]  /*13d10*/  MUFU.EX2 R98, R98 ;  /* 0x0000006200627308 */ /* 0x000e620000000800 */
[C---:B------:R-:W-:Y:S05]  /*13d20*/  HMMA.16816.F32 R248, R32.reuse, R24, R248 ;  /* 0x0000001820f8723c */ /* 0x040fea00000018f8 */
[----:B---3--:R-:W-:Y:S02]  /*13d30*/  FADD.FTZ R158, R105, R158 ;  /* 0x0000009e699e7221 */ /* 0x008fe40000010000 */
[----:B------:R-:W-:Y:S01]  /*13d40*/  F2FP.PACK_AB R24, R101, R97 ;  /* 0x000000616518723e */ /* 0x000fe200000000ff */
[C---:B------:R-:W-:Y:S01]  /*13d50*/  HMMA.16816.F32 R244, R32.reuse, R26, R244 ;  /* 0x0000001a20f4723c */ /* 0x040fe200000018f4 */
[----:B------:R-:W3:Y:S03]  /*13d60*/  MUFU.EX2 R102, R102 ;  /* 0x0000006600667308 */ /* 0x000ee60000000800 */
[C---:B----4-:R-:W-:Y:S03]  /*13d70*/  FADD.FTZ R158, R109.reuse, R158 ;  /* 0x0000009e6d9e7221 */ /* 0x050fe60000010000 */
[----:B------:R-:W-:Y:S01]  /*13d80*/  F2FP.PACK_AB R26, R109, R105 ;  /* 0x000000696d1a723e */ /* 0x000fe200000000ff */
[C---:B------:R-:W-:Y:S03]  /*13d90*/  HMMA.16816.F32 R240, R32.reuse, R36, R240 ;  /* 0x0000002420f0723c */ /* 0x040fe600000018f0 */
[----:B------:R-:W4:Y:S01]  /*13da0*/  MUFU.EX2 R106, R106 ;  /* 0x0000006a006a7308 */ /* 0x000f220000000800 */
[----:B-1----:R-:W-:Y:S04]  /*13db0*/  FADD.FTZ R14, R98, R14 ;  /* 0x0000000e620e7221 */ /* 0x002fe80000010000 */
[----:B------:R-:W-:Y:S01]  /*13dc0*/  HMMA.16816.F32 R236, R32, R38, R236 ;  /* 0x0000002620ec723c */ /* 0x000fe200000018ec */
[----:B------:R-:W1:Y:S04]  /*13dd0*/  LDSM.16.MT88.4 R32, [R252+0x5c00] ;  /* 0x005c0000fc20783b */ /* 0x000e680000004200 */
[----:B------:R-:W5:Y:S01]  /*13de0*/  MUFU.EX2 R110, R110 ;  /* 0x0000006e006e7308 */ /* 0x000f620000000800 */
[C---:B---3--:R-:W-:Y:S01]  /*13df0*/  F2FP.PACK_AB R25, R102.reuse, R98 ;  /* 0x000000626619723e */ /* 0x048fe200000000ff */
[----:B------:R-:W-:Y:S08]  /*13e00*/  FADD.FTZ R14, R102, R14 ;  /* 0x0000000e660e7221 */ /* 0x000ff00000010000 */
[----:B------:R-:W3:Y:S01]  /*13e10*/  MUFU.EX2 R83, R83 ;  /* 0x0000005300537308 */ /* 0x000ee20000000800 */
[----:B----4-:R-:W-:Y:S09]  /*13e20*/  FADD.FTZ R14, R106, R14 ;  /* 0x0000000e6a0e7221 */ /* 0x010ff20000010000 */
[----:B------:R-:W4:Y:S01]  /*13e30*/  MUFU.EX2 R87, R87 ;  /* 0x0000005700577308 */ /* 0x000f220000000800 */
[C---:B-----5:R-:W-:Y:S01]  /*13e40*/  F2FP.PACK_AB R27, R110.reuse, R106 ;  /* 0x0000006a6e1b723e */ /* 0x060fe200000000ff */
[----:B------:R-:W-:Y:S08]  /*13e50*/  FADD.FTZ R14, R110, R14 ;  /* 0x0000000e6e0e7221 */ /* 0x000ff00000010000 */
[----:B------:R-:W5:Y:S01]  /*13e60*/  MUFU.EX2 R91, R91 ;  /* 0x0000005b005b7308 */ /* 0x000f620000000800 */
[C---:B--2---:R-:W-:Y:S05]  /*13e70*/  HMMA.16816.F32 R232, R24.reuse, R16, R232 ;  /* 0x0000001018e8723c */ /* 0x044fea00000018e8 */
[----:B---3--:R-:W-:Y:S03]  /*13e80*/  FADD.FTZ R11, R83, R11 ;  /* 0x0000000b530b7221 */ /* 0x008fe60000010000 */
[C---:B------:R-:W-:Y:S01]  /*13e90*/  HMMA.16816.F32 R228, R24.reuse, R18, R228 ;  /* 0x0000001218e4723c */ /* 0x040fe200000018e4 */
[----:B------:R-:W2:Y:S03]  /*13ea0*/  MUFU.EX2 R95, R95 ;  /* 0x0000005f005f7308 */ /* 0x000ea60000000800 */
[C---:B----4-:R-:W-:Y:S01]  /*13eb0*/  F2FP.PACK_AB R36, R87.reuse, R83 ;  /* 0x000000535724723e */ /* 0x050fe200000000ff */
[----:B------:R-:W-:Y:S03]  /*13ec0*/  FADD.FTZ R11, R87, R11 ;  /* 0x0000000b570b7221 */ /* 0x000fe60000010000 */
[C---:B------:R-:W-:Y:S03]  /*13ed0*/  HMMA.16816.F32 R224, R24.reuse, R28, R224 ;  /* 0x0000001c18e0723c */ /* 0x040fe600000018e0 */
[----:B------:R-:W3:Y:S01]  /*13ee0*/  MUFU.EX2 R84, R84 ;  /* 0x0000005400547308 */ /* 0x000ee20000000800 */
[----:B-----5:R-:W-:Y:S04]  /*13ef0*/  FADD.FTZ R11, R91, R11 ;  /* 0x0000000b5b0b7221 */ /* 0x020fe80000010000 */
[----:B------:R-:W-:Y:S01]  /*13f00*/  HMMA.16816.F32 R220, R24, R30, R220 ;  /* 0x0000001e18dc723c */ /* 0x000fe200000018dc */
[----:B------:R-:W4:Y:S04]  /*13f10*/  LDSM.16.MT88.4 R24, [R181+0x5c00] ;  /* 0x005c0000b518783b */ /* 0x000f280000004200 */
[----:B------:R-:W5:Y:S01]  /*13f20*/  MUFU.EX2 R88, R88 ;  /* 0x0000005800587308 */ /* 0x000f620000000800 */
[C---:B--2---:R-:W-:Y:S01]  /*13f30*/  F2FP.PACK_AB R38, R95.reuse, R91 ;  /* 0x0000005b5f26723e */ /* 0x044fe200000000ff */
[----:B------:R-:W-:Y:S08]  /*13f40*/  FADD.FTZ R11, R95, R11 ;  /* 0x0000000b5f0b7221 */ /* 0x000ff00000010000 */
[----:B------:R-:W2:Y:S01]  /*13f50*/  MUFU.EX2 R92, R92 ;  /* 0x0000005c005c7308 */ /* 0x000ea20000000800 */
[----:B---3--:R-:W-:Y:S09]  /*13f60*/  FADD.FTZ R4, R84, R4 ;  /* 0x0000000454047221 */ /* 0x008ff20000010000 */
[----:B------:R-:W3:Y:S01]  /*13f70*/  MUFU.EX2 R96, R96 ;  /* 0x0000006000607308 */ /* 0x000ee20000000800 */
[C---:B-----5:R-:W-:Y:S01]  /*13f80*/  F2FP.PACK_AB R37, R88.reuse, R84 ;  /* 0x000000545825723e */ /* 0x060fe200000000ff */
[----:B------:R-:W-:Y:S08]  /*13f90*/  FADD.FTZ R4, R88, R4 ;  /* 0x0000000458047221 */ /* 0x000ff00000010000 */
[----:B------:R-:W5:Y:S01]  /*13fa0*/  MUFU.EX2 R113, R113 ;  /* 0x0000007100717308 */ /* 0x000f620000000800 */
[----:B--2---:R-:W-:Y:S09]  /*13fb0*/  FADD.FTZ R4, R92, R4 ;  /* 0x000000045c047221 */ /* 0x004ff20000010000 */
[----:B------:R-:W2:Y:S01]  /*13fc0*/  MUFU.EX2 R117, R117 ;  /* 0x0000007500757308 */ /* 0x000ea20000000800 */
[C---:B---3--:R-:W-:Y:S01]  /*13fd0*/  F2FP.PACK_AB R39, R96.reuse, R92 ;  /* 0x0000005c6027723e */ /* 0x048fe200000000ff */
[----:B------:R-:W-:Y:S08]  /*13fe0*/  FADD.FTZ R4, R96, R4 ;  /* 0x0000000460047221 */ /* 0x000ff00000010000 */
[----:B------:R-:W3:Y:S01]  /*13ff0*/  MUFU.EX2 R121, R121 ;  /* 0x0000007900797308 */ /* 0x000ee20000000800 */
[C---:B------:R-:W-:Y:S05]  /*14000*/  HMMA.16816.F32 R248, R36.reuse, R20, R248 ;  /* 0x0000001424f8723c */ /* 0x040fea00000018f8 */
[----:B-----5:R-:W-:Y:S03]  /*14010*/  FADD.FTZ R158, R113, R158 ;  /* 0x0000009e719e7221 */ /* 0x020fe60000010000 */
[C---:B------:R-:W-:Y:S01]  /*14020*/  HMMA.16816.F32 R244, R36.reuse, R22, R244 ;  /* 0x0000001624f4723c */ /* 0x040fe200000018f4 */
[----:B------:R-:W-:Y:S03]  /*14030*/  MUFU.EX2 R114, R114 ;  /* 0x0000007200727308 */ /* 0x000fe60000000800 */
[C---:B--2---:R-:W-:Y:S01]  /*14040*/  F2FP.PACK_AB R20, R117.reuse, R113 ;  /* 0x000000717514723e */ /* 0x044fe200000000ff */
[----:B------:R-:W-:Y:S03]  /*14050*/  FADD.FTZ R158, R117, R158 ;  /* 0x0000009e759e7221 */ /* 0x000fe60000010000 */
[C---:B------:R-:W-:Y:S03]  /*14060*/  HMMA.16816.F32 R240, R36.reuse, R40, R240 ;  /* 0x0000002824f0723c */ /* 0x040fe600000018f0 */
[----:B------:R-:W2:Y:S04]  /*14070*/  MUFU.EX2 R118, R118 ;  /* 0x0000007600767308 */ /* 0x000ea80000000800 */
[--C-:B------:R-:W-:Y:S01]  /*14080*/  FFMA.FTZ R40, R108, c[0x0][0x23c], -R7.reuse ;  /* 0x00008f006c287a23 */ /* 0x100fe20000010807 */
[----:B------:R-:W-:Y:S04]  /*14090*/  HMMA.16816.F32 R236, R36, R42, R236 ;  /* 0x0000002a24ec723c */ /* 0x000fe800000018ec */
[----:B---3--:R-:W-:Y:S01]  /*140a0*/  F2FP.PACK_AB R22, R125, R121 ;  /* 0x000000797d16723e */ /* 0x008fe200000000ff */
[----:B------:R-:W3:Y:S01]  /*140b0*/  MUFU.EX2 R122, R122 ;  /* 0x0000007a007a7308 */ /* 0x000ee20000000800 */
[----:B------:R-:W-:Y:S02]  /*140c0*/  FADD.FTZ R158, R121, R158 ;  /* 0x0000009e799e7221 */ /* 0x000fe40000010000 */
[--C-:B------:R-:W-:Y:S04]  /*140d0*/  FFMA.FTZ R36, R112, c[0x0][0x23c], -R7.reuse ;  /* 0x00008f0070247a23 */ /* 0x100fe80000010807 */
[--C-:B------:R-:W-:Y:S02]  /*140e0*/  FFMA.FTZ R37, R116, c[0x0][0x23c], -R7.reuse ;  /* 0x00008f0074257a23 */ /* 0x100fe40000010807 */
[--C-:B------:R-:W-:Y:S01]  /*140f0*/  FFMA.FTZ R38, R120, c[0x0][0x23c], -R7.reuse ;  /* 0x00008f0078267a23 */ /* 0x100fe20000010807 */
[----:B------:R-:W5:Y:S01]  /*14100*/  MUFU.EX2 R99, R99 ;  /* 0x0000006300637308 */ /* 0x000f620000000800 */
[--C-:B------:R-:W-:Y:S02]  /*14110*/  FFMA.FTZ R39, R124, c[0x0][0x23c], -R7.reuse ;  /* 0x00008f007c277a23 */ /* 0x100fe40000010807 */
[----:B------:R-:W-:Y:S01]  /*14120*/  FFMA.FTZ R7, R128, c[0x0][0x23c], -R7 ;  /* 0x00008f0080077a23 */ /* 0x000fe20000010807 */
[----:B--2---:R-:W-:Y:S01]  /*14130*/  F2FP.PACK_AB R21, R118, R114 ;  /* 0x000000727615723e */ /* 0x004fe200000000ff */
[----:B------:R-:W-:Y:S02]  /*14140*/  FADD.FTZ R14, R114, R14 ;  /* 0x0000000e720e7221 */ /* 0x000fe40000010000 */
[----:B------:R-:W-:Y:S02]  /*14150*/  FADD.FTZ R208, R125, R158 ;  /* 0x0000009e7dd07221 */ /* 0x000fe40000010000 */
[----:B------:R-:W-:Y:S01]  /*14160*/  FADD.FTZ R14, R118, R14 ;  /* 0x0000000e760e7221 */ /* 0x000fe20000010000 */
[----:B------:R-:W2:Y:S01]  /*14170*/  MUFU.EX2 R103, R103 ;  /* 0x0000006700677308 */ /* 0x000ea20000000800 */
[----:B---3--:R-:W-:Y:S02]  /*14180*/  F2FP.PACK_AB R23, R126, R122 ;  /* 0x0000007a7e17723e */ /* 0x008fe400000000ff */
[----:B------:R-:W-:Y:S04]  /*14190*/  FADD.FTZ R14, R122, R14 ;  /* 0x0000000e7a0e7221 */ /* 0x000fe80000010000 */
[----:B------:R-:W-:Y:S03]  /*141a0*/  FADD.FTZ R209, R126, R14 ;  /* 0x0000000e7ed17221 */ /* 0x000fe60000010000 */
[----:B------:R-:W3:Y:S01]  /*141b0*/  MUFU.EX2 R107, R107 ;  /* 0x0000006b006b7308 */ /* 0x000ee20000000800 */
[C---:B-1----:R-:W-:Y:S05]  /*141c0*/  HMMA.16816.F32 R232, R20.reuse, R32, R232 ;  /* 0x0000002014e8723c */ /* 0x042fea00000018e8 */
[----:B-----5:R-:W-:Y:S03]  /*141d0*/  FADD.FTZ R11, R99, R11 ;  /* 0x0000000b630b7221 */ /* 0x020fe60000010000 */
[C---:B------:R-:W-:Y:S01]  /*141e0*/  HMMA.16816.F32 R228, R20.reuse, R34, R228 ;  /* 0x0000002214e4723c */ /* 0x040fe200000018e4 */
[----:B------:R-:W1:Y:S03]  /*141f0*/  MUFU.EX2 R111, R111 ;  /* 0x0000006f006f7308 */ /* 0x000e660000000800 */
[----:B--2---:R-:W-:Y:S04]  /*14200*/  FADD.FTZ R11, R103, R11 ;  /* 0x0000000b670b7221 */ /* 0x004fe80000010000 */
[C---:B----4-:R-:W-:Y:S03]  /*14210*/  HMMA.16816.F32 R224, R20.reuse, R24, R224 ;  /* 0x0000001814e0723c */ /* 0x050fe600000018e0 */
[----:B------:R-:W2:Y:S01]  /*14220*/  MUFU.EX2 R100, R100 ;  /* 0x0000006400647308 */ /* 0x000ea20000000800 */
[----:B---3--:R-:W-:Y:S04]  /*14230*/  FADD.FTZ R11, R107, R11 ;  /* 0x0000000b6b0b7221 */ /* 0x008fe80000010000 */
[----:B------:R-:W-:Y:S05]  /*14240*/  HMMA.16816.F32 R220, R20, R26, R220 ;  /* 0x0000001a14dc723c */ /* 0x000fea00000018dc */
[----:B------:R-:W3:Y:S02]  /*14250*/  MUFU.EX2 R104, R104 ;  /* 0x0000006800687308 */ /* 0x000ee40000000800 */
[----:B------:R-:W-:Y:S02]  /*14260*/  F2FP.PACK_AB R20, R103, R99 ;  /* 0x000000636714723e */ /* 0x000fe400000000ff */
[C---:B-1----:R-:W-:Y:S03]  /*14270*/  F2FP.PACK_AB R22, R111.reuse, R107 ;  /* 0x0000006b6f16723e */ /* 0x042fe600000000ff */
[----:B------:R-:W-:Y:S03]  /*14280*/  FADD.FTZ R11, R111, R11 ;  /* 0x0000000b6f0b7221 */ /* 0x000fe60000010000 */
[----:B------:R-:W1:Y:S01]  /*14290*/  MUFU.EX2 R40, R40 ;  /* 0x0000002800287308 */ /* 0x000e620000000800 */
[----:B--2---:R-:W-:Y:S09]  /*142a0*/  FADD.FTZ R4, R100, R4 ;  /* 0x0000000464047221 */ /* 0x004ff20000010000 */
[----:B------:R-:W2:Y:S01]  /*142b0*/  MUFU.EX2 R36, R36 ;  /* 0x0000002400247308 */ /* 0x000ea20000000800 */
[C---:B---3--:R-:W-:Y:S01]  /*142c0*/  F2FP.PACK_AB R21, R104.reuse, R100 ;  /* 0x000000646815723e */ /* 0x048fe200000000ff */
[----:B------:R-:W-:Y:S08]  /*142d0*/  FADD.FTZ R4, R104, R4 ;  /* 0x0000000468047221 */ /* 0x000ff00000010000 */
[----:B------:R-:W3:Y:S01]  /*142e0*/  MUFU.EX2 R115, R115 ;  /* 0x0000007300737308 */ /* 0x000ee20000000800 */
[----:B-1----:R-:W-:Y:S09]  /*142f0*/  FADD.FTZ R4, R40, R4 ;  /* 0x0000000428047221 */ /* 0x002ff20000010000 */
[----:B------:R-:W1:Y:S01]  /*14300*/  MUFU.EX2 R119, R119 ;  /* 0x0000007700777308 */ /* 0x000e620000000800 */
[C---:B--2---:R-:W-:Y:S01]  /*14310*/  F2FP.PACK_AB R23, R36.reuse, R40 ;  /* 0x000000282417723e */ /* 0x044fe200000000ff */
[----:B------:R-:W-:Y:S08]  /*14320*/  FADD.FTZ R4, R36, R4 ;  /* 0x0000000424047221 */ /* 0x000ff00000010000 */
[----:B------:R-:W2:Y:S01]  /*14330*/  MUFU.EX2 R123, R123 ;  /* 0x0000007b007b7308 */ /* 0x000ea20000000800 */
[C---:B------:R-:W-:Y:S03]  /*14340*/  HMMA.16816.F32 R248, R20.reuse, R16, R248 ;  /* 0x0000001014f8723c */ /* 0x040fe600000018f8 */
[----:B---3--:R-:W-:Y:S05]  /*14350*/  FADD.FTZ R11, R115, R11 ;  /* 0x0000000b730b7221 */ /* 0x008fea0000010000 */
[C---:B------:R-:W-:Y:S01]  /*14360*/  HMMA.16816.F32 R244, R20.reuse, R18, R244 ;  /* 0x0000001214f4723c */ /* 0x040fe200000018f4 */
[----:B------:R-:W3:Y:S03]  /*14370*/  MUFU.EX2 R6, R6 ;  /* 0x0000000600067308 */ /* 0x000ee60000000800 */
[C---:B-1----:R-:W-:Y:S01]  /*14380*/  F2FP.PACK_AB R16, R119.reuse, R115 ;  /* 0x000000737710723e */ /* 0x042fe200000000ff */
[----:B------:R-:W-:Y:S03]  /*14390*/  FADD.FTZ R11, R119, R11 ;  /* 0x0000000b770b7221 */ /* 0x000fe60000010000 */
[C---:B------:R-:W-:Y:S03]  /*143a0*/  HMMA.16816.F32 R240, R20.reuse, R28, R240 ;  /* 0x0000001c14f0723c */ /* 0x040fe600000018f0 */
[----:B------:R-:W1:Y:S01]  /*143b0*/  MUFU.EX2 R37, R37 ;  /* 0x0000002500257308 */ /* 0x000e620000000800 */
[----:B--2---:R-:W-:Y:S04]  /*143c0*/  FADD.FTZ R11, R123, R11 ;  /* 0x0000000b7b0b7221 */ /* 0x004fe80000010000 */
[----:B------:R-:W-:Y:S05]  /*143d0*/  HMMA.16816.F32 R236, R20, R30, R236 ;  /* 0x0000001e14ec723c */ /* 0x000fea00000018ec */
[----:B------:R-:W2:Y:S01]  /*143e0*/  MUFU.EX2 R38, R38 ;  /* 0x0000002600267308 */ /* 0x000ea20000000800 */
[C---:B---3--:R-:W-:Y:S01]  /*143f0*/  F2FP.PACK_AB R18, R6.reuse, R123 ;  /* 0x0000007b0612723e */ /* 0x048fe200000000ff */
[----:B------:R-:W-:Y:S08]  /*14400*/  FADD.FTZ R210, R6, R11 ;  /* 0x0000000b06d27221 */ /* 0x000ff00000010000 */
[----:B------:R-:W3:Y:S01]  /*14410*/  MUFU.EX2 R39, R39 ;  /* 0x0000002700277308 */ /* 0x000ee20000000800 */
[----:B-1----:R-:W-:Y:S09]  /*14420*/  FADD.FTZ R4, R37, R4 ;  /* 0x0000000425047221 */ /* 0x002ff20000010000 */
[----:B------:R-:W1:Y:S01]  /*14430*/  MUFU.EX2 R7, R7 ;  /* 0x0000000700077308 */ /* 0x000e620000000800 */
[C---:B--2---:R-:W-:Y:S01]  /*14440*/  F2FP.PACK_AB R17, R38.reuse, R37 ;  /* 0x000000252611723e */ /* 0x044fe200000000ff */
[----:B------:R-:W-:Y:S04]  /*14450*/  FADD.FTZ R4, R38, R4 ;  /* 0x0000000426047221 */ /* 0x000fe80000010000 */
[----:B---3--:R-:W-:Y:S01]  /*14460*/  FADD.FTZ R4, R39, R4 ;  /* 0x0000000427047221 */ /* 0x008fe20000010000 */
[C---:B-1----:R-:W-:Y:S03]  /*14470*/  F2FP.PACK_AB R19, R7.reuse, R39 ;  /* 0x000000270713723e */ /* 0x042fe600000000ff */
[----:B------:R-:W-:Y:S04]  /*14480*/  FADD.FTZ R211, R7, R4 ;  /* 0x0000000407d37221 */ /* 0x000fe80000010000 */
[C---:B------:R-:W-:Y:S08]  /*14490*/  HMMA.16816.F32 R248, R16.reuse, R32, R248 ;  /* 0x0000002010f8723c */ /* 0x040ff000000018f8 */
[C---:B------:R-:W-:Y:S08]  /*144a0*/  HMMA.16816.F32 R244, R16.reuse, R34, R244 ;  /* 0x0000002210f4723c */ /* 0x040ff000000018f4 */
[C---:B------:R-:W-:Y:S08]  /*144b0*/  HMMA.16816.F32 R240, R16.reuse, R24, R240 ;  /* 0x0000001810f0723c */ /* 0x040ff000000018f0 */
[----:B------:R-:W-:Y:S01]  /*144c0*/  HMMA.16816.F32 R236, R16, R26, R236 ;  /* 0x0000001a10ec723c */ /* 0x000fe200000018ec */
[----:B------:R-:W-:-:S07]  /*144d0*/  @P2 BRA `(.L_x_586) ;  /* 0xffffacc000002947 */ /* 0x000fce000383ffff */
.L_x_585:
        /* <DEDUP_REMOVED lines=10> */
[----:B------:R-:W-:Y:S02]  /*14580*/  ULDC UR9, c[0x0][0x214] ;  /* 0x0000850000097ab9 */ /* 0x000fe40000000800 */
        /* <DEDUP_REMOVED lines=8> */
[----:B------:R-:W1:Y:S01]  /*14610*/  S2R R0, SR_TID.X ;  /* 0x0000000000007919 */ /* 0x000e620000002100 */
[----:B--2---:R-:W-:Y:S01]  /*14620*/  FADD.FTZ R208, R2, R208 ;  /* 0x000000d002d07221 */ /* 0x004fe20000010000 */
[----:B---3--:R-:W-:Y:S02]  /*14630*/  @!UP0 USHF.R.S32.HI UR12, URZ, 0x1f, UR6 ;  /* 0x0000001f3f0c8899 */ /* 0x008fe40008011406 */
[----:B------:R-:W2:Y:S01]  /*14640*/  SHFL.BFLY PT, R8, R210, 0x1, 0x1f ;  /* 0x0c201f00d2087f89 */ /* 0x000ea200000e0000 */
[----:B------:R-:W-:Y:S01]  /*14650*/  @!UP0 UIMAD.WIDE.U32 UR24, UR6, UR4, URZ ;  /* 0x00000004061882a5 */ /* 0x000fe2000f8e003f */
[----:B----4-:R-:W-:Y:S01]  /*14660*/  FADD.FTZ R209, R3, R209 ;  /* 0x000000d103d17221 */ /* 0x010fe20000010000 */
[----:B------:R-:W-:Y:S01]  /*14670*/  @!UP0 UIMAD UR12, UR12, UR4, URZ ;  /* 0x000000040c0c82a4 */ /* 0x000fe2000f8e023f */
[----:B------:R-:W3:Y:S02]  /*14680*/  SHFL.BFLY PT, R2, R211, 0x2, 0x1f ;  /* 0x0c401f00d3027f89 */ /* 0x000ee400000e0000 */
[----:B------:R-:W-:-:S02]  /*14690*/  ULDC.U8 UR4, c[0x0][0x329] ;  /* 0x0000ca4000047ab9 */ /* 0x000fc40000000000 */
[----:B------:R-:W4:Y:S01]  /*146a0*/  SHFL.BFLY PT, R11, R208, 0x1, 0x1f ;  /* 0x0c201f00d00b7f89 */ /* 0x000f2200000e0000 */
[----:B------:R-:W-:Y:S02]  /*146b0*/  UISETP.NE.AND UP1, UPT, UR4, URZ, UPT ;  /* 0x0000003f0400728c */ /* 0x000fe4000bf25270 */
[----:B------:R-:W-:Y:S01]  /*146c0*/  @!UP0 UIMAD UR12, UR6, UR5, UR12 ;  /* 0x00000005060c82a4 */ /* 0x000fe2000f8e020c */
[----:B------:R-:W5:Y:S01]  /*146d0*/  SHFL.BFLY PT, R10, R209, 0x1, 0x1f ;  /* 0x0c201f00d10a7f89 */ /* 0x000f6200000e0000 */
[----:B------:R-:W-:Y:S02]  /*146e0*/  @!UP0 UMOV UR20, UR24 ;  /* 0x0000001800148c82 */ /* 0x000fe40008000000 */
[----:B------:R-:W-:Y:S02]  /*146f0*/  ULDC.U8 UR5, c[0x0][0x328] ;  /* 0x0000ca0000057ab9 */ /* 0x000fe40000000000 */
[----:B------:R-:W-:Y:S02]  /*14700*/  UISETP.NE.AND UP2, UPT, UR5, URZ, UPT ;  /* 0x0000003f0500728c */ /* 0x000fe4000bf45270 */
[----:B------:R-:W-:Y:S01]  /*14710*/  @!UP0 UIADD3 UR7, UR25, UR12, URZ ;  /* 0x0000000c19078290 */ /* 0x000fe2000fffe03f */
[----:B-1----:R-:W-:Y:S01]  /*14720*/  SHF.R.S32.HI R3, RZ, 0x1f, R0 ;  /* 0x0000001fff037819 */ /* 0x002fe20000011400 */
[----:B------:R-:W-:-:S02]  /*14730*/  UISETP.NE.OR UP3, UPT, UR4, URZ, !UP2 ;  /* 0x0000003f0400728c */ /* 0x000fc4000d765670 */
[----:B------:R-:W-:Y:S01]  /*14740*/  @UP1 ULDC UR13, c[0x0][0x210] ;  /* 0x00008400000d1ab9 */ /* 0x000fe20000000800 */
[----:B--2---:R-:W-:Y:S01]  /*14750*/  FADD.FTZ R8, R210, R8 ;  /* 0x00000008d2087221 */ /* 0x004fe20000010000 */
[CC--:B------:R-:W-:Y:S01]  /*14760*/  LEA.HI R6, R3.reuse, R0.reuse, RZ, 0x2 ;  /* 0x0000000003067211 */ /* 0x0c0fe200078f10ff */
[----:B------:R-:W-:Y:S01]  /*14770*/  ULDC UR5, c[0x0][0x234] ;  /* 0x00008d0000057ab9 */ /* 0x000fe20000000800 */
[-C--:B------:R-:W-:Y:S01]  /*14780*/  LEA.HI R3, R3, R0.reuse, RZ, 0x5 ;  /* 0x0000000003037211 */ /* 0x080fe200078f28ff */
[----:B---3--:R-:W-:Y:S01]  /*14790*/  FADD.FTZ R211, R2, R211 ;  /* 0x000000d302d37221 */ /* 0x008fe20000010000 */
[----:B------:R-:W-:Y:S01]  /*147a0*/  FSETP.NE.FTZ.AND P2, PT, R8, RZ, PT ;  /* 0x000000ff0800720b */ /* 0x000fe20003f55000 */
[----:B------:R-:W-:Y:S01]  /*147b0*/  @UP1 UIMAD UR13, UR13, UR9, URZ ;  /* 0x000000090d0d12a4 */ /* 0x000fe2000f8e023f */
[----:B------:R-:W-:Y:S01]  /*147c0*/  LOP3.LUT R4, R6, 0xfffffffc, RZ, 0xc0, !PT ;  /* 0xfffffffc06047812 */ /* 0x000fe200078ec0ff */
[----:B----4-:R-:W-:Y:S01]  /*147d0*/  FADD.FTZ R11, R208, R11 ;  /* 0x0000000bd00b7221 */ /* 0x010fe20000010000 */
[----:B------:R-:W1:Y:S01]  /*147e0*/  SHFL.BFLY PT, R7, R211, 0x1, 0x1f ;  /* 0x0c201f00d3077f89 */ /* 0x000e6200000e0000 */
[----:B------:R-:W-:Y:S01]  /*147f0*/  SHF.R.S32.HI R2, RZ, 0x5, R3 ;  /* 0x00000005ff027819 */ /* 0x000fe20000011403 */
[----:B------:R-:W-:Y:S01]  /*14800*/  @!UP1 USEL UR13, UR9, UR5, !UP2 ;  /* 0x00000005090d9287 */ /* 0x000fe2000d000000 */
[----:B-----5:R-:W-:Y:S01]  /*14810*/  FADD.FTZ R10, R209, R10 ;  /* 0x0000000ad10a7221 */ /* 0x020fe20000010000 */
[----:B------:R-:W-:Y:S01]  /*14820*/  FSETP.NE.FTZ.AND P4, PT, R11, RZ, PT ;  /* 0x000000ff0b00720b */ /* 0x000fe20003f95000 */
[----:B------:R-:W-:Y:S01]  /*14830*/  ULDC UR4, c[0x0][0x1c0] ;  /* 0x0000700000047ab9 */ /* 0x000fe20000000800 */
[----:B------:R-:W-:Y:S01]  /*14840*/  IADD3 R4, -R4, R0, RZ ;  /* 0x0000000004047210 */ /* 0x000fe20007ffe1ff */
[----:B------:R-:W-:Y:S01]  /*14850*/  @UP1 UMOV UR14, 0x1 ;  /* 0x00000001000e1882 */ /* 0x000fe20000000000 */
[----:B------:R-:W-:Y:S01]  /*14860*/  FSETP.NE.FTZ.AND P3, PT, R10, RZ, PT ;  /* 0x000000ff0a00720b */ /* 0x000fe20003f75000 */
[----:B------:R-:W2:Y:S01]  /*14870*/  @P2 MUFU.RCP R12, R8 ;  /* 0x00000008000c2308 */ /* 0x000ea20000001000 */
[----:B------:R-:W-:Y:S01]  /*14880*/  LEA R2, R2, R4, 0x8 ;  /* 0x0000000402027211 */ /* 0x000fe200078e40ff */
[----:B------:R-:W-:Y:S01]  /*14890*/  IMAD.MOV.U32 R4, RZ, RZ, 0x3f800000 ;  /* 0x3f800000ff047424 */ /* 0x000fe200078e00ff */
[----:B------:R-:W-:Y:S01]  /*148a0*/  LOP3.LUT R3, R3, 0xffffffe0, RZ, 0xc0, !PT ;  /* 0xffffffe003037812 */ /* 0x000fe200078ec0ff */
[----:B------:R-:W-:-:S02]  /*148b0*/  @!UP1 UIMAD UR14, UR13, UR4, URZ ;  /* 0x000000040d0e92a4 */ /* 0x000fc4000f8e023f */
[----:B------:R-:W-:Y:S01]  /*148c0*/  @!UP3 UIMAD UR22, UR6, UR9, URZ ;  /* 0x000000090616b2a4 */ /* 0x000fe2000f8e023f */
[----:B------:R-:W-:Y:S01]  /*148d0*/  IADD3 R3, -R3, R0, RZ ;  /* 0x0000000003037210 */ /* 0x000fe20007ffe1ff */
[----:B------:R-:W3:Y:S01]  /*148e0*/  @P4 MUFU.RCP R13, R11 ;  /* 0x0000000b000d4308 */ /* 0x000ee20000001000 */
[----:B------:R-:W-:Y:S01]  /*148f0*/  @UP1 ULDC UR21, c[0x0][0x210] ;  /* 0x0000840000151ab9 */ /* 0x000fe20000000800 */
[----:B------:R-:W-:Y:S01]  /*14900*/  MOV R0, 0x7f800000 ;  /* 0x7f80000000007802 */ /* 0x000fe20000000f00 */
[----:B------:R-:W-:Y:S02]  /*14910*/  UIMAD UR5, UR6, UR14, URZ ;  /* 0x0000000e060572a4 */ /* 0x000fe4000f8e023f */
[----:B------:R-:W-:Y:S01]  /*14920*/  @!UP1 UMOV UR21, 0x1 ;  /* 0x0000000100159882 */ /* 0x000fe20000000000 */
[----:B-1----:R-:W-:Y:S02]  /*14930*/  FADD.FTZ R7, R211, R7 ;  /* 0x00000007d3077221 */ /* 0x002fe40000010000 */
[----:B------:R-:W1:Y:S01]  /*14940*/  @P3 MUFU.RCP R14, R10 ;  /* 0x0000000a000e3308 */ /* 0x000e620000001000 */
[C---:B--2---:R-:W-:Y:S01]  /*14950*/  FMUL.FTZ R248, R12.reuse, R248 ;  /* 0x000000f80cf87220 */ /* 0x044fe20000410000 */
[----:B------:R-:W-:Y:S01]  /*14960*/  @!UP3 USEL UR22, UR22, UR15, !UP0 ;  /* 0x0000000f1616b287 */ /* 0x000fe2000c000000 */
[C---:B------:R-:W-:Y:S01]  /*14970*/  FMUL.FTZ R249, R12.reuse, R249 ;  /* 0x000000f90cf97220 */ /* 0x040fe20000410000 */
[----:B------:R-:W-:Y:S01]  /*14980*/  FSETP.NE.FTZ.AND P1, PT, R7, RZ, PT ;  /* 0x000000ff0700720b */ /* 0x000fe20003f35000 */
[C---:B------:R-:W-:Y:S01]  /*14990*/  FMUL.FTZ R244, R12.reuse, R244 ;  /* 0x000000f40cf47220 */ /* 0x040fe20000410000 */
[----:B------:R-:W-:Y:S01]  /*149a0*/  UIMAD UR4, UR10, UR21, URZ ;  /* 0x000000150a0472a4 */ /* 0x000fe2000f8e023f */
[C---:B------:R-:W-:Y:S01]  /*149b0*/  FMUL.FTZ R245, R12.reuse, R245 ;  /* 0x000000f50cf57220 */ /* 0x040fe20000410000 */
[----:B------:R-:W-:Y:S01]  /*149c0*/  F2FP.PACK_AB R248, R249, R248 ;  /* 0x000000f8f9f8723e */ /* 0x000fe200000000ff */
[C---:B------:R-:W-:Y:S01]  /*149d0*/  FMUL.FTZ R240, R12.reuse, R240 ;  /* 0x000000f00cf07220 */ /* 0x040fe20000410000 */
[----:B------:R-:W-:Y:S01]  /*149e0*/  @P4 MUFU.LG2 R11, R11 ;  /* 0x0000000b000b4308 */ /* 0x000fe20000000c00 */
[C---:B------:R-:W-:Y:S01]  /*149f0*/  FMUL.FTZ R241, R12.reuse, R241 ;  /* 0x000000f10cf17220 */ /* 0x040fe20000410000 */
[----:B------:R-:W-:Y:S01]  /*14a00*/  F2FP.PACK_AB R244, R245, R244 ;  /* 0x000000f4f5f4723e */ /* 0x000fe200000000ff */
[C---:B------:R-:W-:Y:S01]  /*14a10*/  FMUL.FTZ R236, R12.reuse, R236 ;  /* 0x000000ec0cec7220 */ /* 0x040fe20000410000 */
[----:B------:R-:W-:Y:S01]  /*14a20*/  USEL UR5, UR5, URZ, UP3 ;  /* 0x0000003f05057287 */ /* 0x000fe20009800000 */
[----:B------:R-:W-:Y:S01]  /*14a30*/  FMUL.FTZ R237, R12, R237 ;  /* 0x000000ed0ced7220 */ /* 0x000fe20000410000 */
[----:B------:R-:W-:Y:S01]  /*14a40*/  SHF.R.S32.HI R12, RZ, 0x2, R6 ;  /* 0x00000002ff0c7819 */ /* 0x000fe20000011406 */
[C---:B---3--:R-:W-:Y:S01]  /*14a50*/  FMUL.FTZ R232, R13.reuse, R232 ;  /* 0x000000e80de87220 */ /* 0x048fe20000410000 */
[----:B------:R-:W2:Y:S01]  /*14a60*/  @P1 MUFU.RCP R4, R7 ;  /* 0x0000000700041308 */ /* 0x000ea20000001000 */
[----:B------:R-:W-:Y:S01]  /*14a70*/  FMUL.FTZ R233, R13, R233 ;  /* 0x000000e90de97220 */ /* 0x000fe20000410000 */
[----:B------:R-:W-:Y:S01]  /*14a80*/  SHF.R.S32.HI R15, RZ, 0x1f, R12 ;  /* 0x0000001fff0f7819 */ /* 0x000fe2000001140c */
[C---:B-1----:R-:W-:Y:S01]  /*14a90*/  FMUL.FTZ R234, R14.reuse, R234 ;  /* 0x000000ea0eea7220 */ /* 0x042fe20000410000 */
[----:B------:R-:W-:Y:S01]  /*14aa0*/  F2FP.PACK_AB R240, R241, R240 ;  /* 0x000000f0f1f0723e */ /* 0x000fe200000000ff */
[C---:B------:R-:W-:Y:S01]  /*14ab0*/  FMUL.FTZ R235, R14.reuse, R235 ;  /* 0x000000eb0eeb7220 */ /* 0x040fe20000410000 */
[----:B------:R-:W-:Y:S01]  /*14ac0*/  LEA.HI R15, R15, R12, RZ, 0x3 ;  /* 0x0000000c0f0f7211 */ /* 0x000fe200078f18ff */
[----:B------:R-:W-:Y:S01]  /*14ad0*/  FMUL.FTZ R228, R13, R228 ;  /* 0x000000e40de47220 */ /* 0x000fe20000410000 */
[----:B------:R-:W-:Y:S01]  /*14ae0*/  F2FP.PACK_AB R232, R233, R232 ;  /* 0x000000e8e9e8723e */ /* 0x000fe200000000ff */
[----:B------:R-:W-:Y:S01]  /*14af0*/  FMUL.FTZ R229, R13, R229 ;  /* 0x000000e50de57220 */ /* 0x000fe20000410000 */
[----:B------:R-:W-:Y:S01]  /*14b00*/  LOP3.LUT R15, R15, 0xfffffff8, RZ, 0xc0, !PT ;  /* 0xfffffff80f0f7812 */ /* 0x000fe200078ec0ff */
[C---:B------:R-:W-:Y:S01]  /*14b10*/  FMUL.FTZ R230, R14.reuse, R230 ;  /* 0x000000e60ee67220 */ /* 0x040fe20000410000 */
[----:B------:R-:W-:Y:S01]  /*14b20*/  F2FP.PACK_AB R234, R235, R234 ;  /* 0x000000eaebea723e */ /* 0x000fe200000000ff */
[----:B------:R-:W-:Y:S01]  /*14b30*/  FMUL.FTZ R231, R14, R231 ;  /* 0x000000e70ee77220 */ /* 0x000fe20000410000 */
[----:B------:R-:W-:Y:S01]  /*14b40*/  IADD3 R15, R12, -R15, RZ ;  /* 0x8000000f0c0f7210 */ /* 0x000fe20007ffe0ff */
[----:B------:R-:W-:Y:S01]  /*14b50*/  FMUL.FTZ R224, R13, R224 ;  /* 0x000000e00de07220 */ /* 0x000fe20000410000 */
[----:B------:R-:W-:Y:S01]  /*14b60*/  F2FP.PACK_AB R228, R229, R228 ;  /* 0x000000e4e5e4723e */ /* 0x000fe200000000ff */
[C---:B--2---:R-:W-:Y:S01]  /*14b70*/  FMUL.FTZ R251, R4.reuse, R251 ;  /* 0x000000fb04fb7220 */ /* 0x044fe20000410000 */
[----:B------:R-:W-:Y:S01]  /*14b80*/  LEA.HI R16, R15, R15, RZ, 0x1 ;  /* 0x0000000f0f107211 */ /* 0x000fe200078f08ff */
[C---:B------:R-:W-:Y:S01]  /*14b90*/  FMUL.FTZ R250, R4.reuse, R250 ;  /* 0x000000fa04fa7220 */ /* 0x040fe20000410000 */
[----:B------:R-:W-:Y:S01]  /*14ba0*/  F2FP.PACK_AB R230, R231, R230 ;  /* 0x000000e6e7e6723e */ /* 0x000fe200000000ff */
[C---:B------:R-:W-:Y:S01]  /*14bb0*/  FMUL.FTZ R247, R4.reuse, R247 ;  /* 0x000000f704f77220 */ /* 0x040fe20000410000 */
[----:B------:R-:W-:Y:S01]  /*14bc0*/  SHF.R.S32.HI R17, RZ, 0x1, R16 ;  /* 0x00000001ff117819 */ /* 0x000fe20000011410 */
[----:B------:R-:W-:Y:S01]  /*14bd0*/  FMUL.FTZ R246, R4, R246 ;  /* 0x000000f604f67220 */ /* 0x000fe20000410000 */
[----:B------:R-:W-:Y:S01]  /*14be0*/  LOP3.LUT R16, R16, 0x3fffffe, RZ, 0xc0, !PT ;  /* 0x03fffffe10107812 */ /* 0x000fe200078ec0ff */
[----:B------:R-:W-:Y:S01]  /*14bf0*/  FMUL.FTZ R225, R13, R225 ;  /* 0x000000e10de17220 */ /* 0x000fe20000410000 */
[----:B------:R-:W-:Y:S01]  /*14c00*/  SHF.L.U32 R18, R17, 0x6, RZ ;  /* 0x0000000611127819 */ /* 0x000fe200000006ff */
[----:B------:R-:W-:Y:S01]  /*14c10*/  FMUL.FTZ R220, R13, R220 ;  /* 0x000000dc0ddc7220 */ /* 0x000fe20000410000 */
[----:B------:R-:W-:Y:S01]  /*14c20*/  F2FP.PACK_AB R250, R251, R250 ;  /* 0x000000fafbfa723e */ /* 0x000fe200000000ff */
[----:B------:R-:W-:Y:S01]  /*14c30*/  IMAD.IADD R16, R15, 0x1, -R16 ;  /* 0x000000010f107824 */ /* 0x000fe200078e0a10 */
[----:B------:R-:W-:Y:S01]  /*14c40*/  LOP3.LUT R15, R17, 0x1, RZ, 0xc0, !PT ;  /* 0x00000001110f7812 */ /* 0x000fe200078ec0ff */
[----:B------:R-:W-:Y:S01]  /*14c50*/  FMUL.FTZ R226, R14, R226 ;  /* 0x000000e20ee27220 */ /* 0x000fe20000410000 */
[----:B------:R-:W-:Y:S01]  /*14c60*/  LOP3.LUT R18, R18, 0xc0, RZ, 0xc0, !PT ;  /* 0x000000c012127812 */ /* 0x000fe200078ec0ff */
[C---:B------:R-:W-:Y:S01]  /*14c70*/  FMUL.FTZ R227, R14.reuse, R227 ;  /* 0x000000e30ee37220 */ /* 0x040fe20000410000 */
[----:B------:R-:W-:Y:S01]  /*14c80*/  ISETP.NE.U32.AND P0, PT, R15, 0x1, PT ;  /* 0x000000010f00780c */ /* 0x000fe20003f05070 */
[----:B------:R-:W-:Y:S01]  /*14c90*/  FMUL.FTZ R222, R14, R222 ;  /* 0x000000de0ede7220 */ /* 0x000fe20000410000 */
[----:B------:R-:W-:Y:S01]  /*14ca0*/  MOV R15, 0xfffffff0 ;  /* 0xfffffff0000f7802 */ /* 0x000fe20000000f00 */
[----:B------:R-:W-:Y:S01]  /*14cb0*/  FMUL.FTZ R13, R13, R221 ;  /* 0x000000dd0d0d7220 */ /* 0x000fe20000410000 */
[----:B------:R-:W-:Y:S01]  /*14cc0*/  LEA R2, R16, R2, 0x4 ;  /* 0x0000000210027211 */ /* 0x000fe200078e20ff */
[----:B------:R-:W-:Y:S01]  /*14cd0*/  FMUL.FTZ R14, R14, R223 ;  /* 0x000000df0e0e7220 */ /* 0x000fe20000410000 */
[----:B------:R-:W-:Y:S01]  /*14ce0*/  LEA.HI R18, R18, R18, RZ, 0x1d ;  /* 0x0000001212127211 */ /* 0x000fe200078fe8ff */
[C---:B------:R-:W-:Y:S01]  /*14cf0*/  FMUL.FTZ R243, R4.reuse, R243 ;  /* 0x000000f304f37220 */ /* 0x040fe20000410000 */
[----:B------:R-:W-:Y:S01]  /*14d00*/  SEL R15, R15, 0x10, !P0 ;  /* 0x000000100f0f7807 */ /* 0x000fe20004000000 */
[----:B------:R-:W-:Y:S01]  /*14d10*/  FMUL.FTZ R242, R4, R242 ;  /* 0x000000f204f27220 */ /* 0x000fe20000410000 */
[----:B------:R-:W-:Y:S01]  /*14d20*/  LOP3.LUT P0, RZ, R17, 0x2, RZ, 0xc0, !PT ;  /* 0x0000000211ff7812 */ /* 0x000fe2000780c0ff */
[----:B------:R-:W-:Y:S01]  /*14d30*/  IMAD.U32 R2, R2, 0x2, R18 ;  /* 0x0000000202027824 */ /* 0x000fe200078e0012 */
[----:B------:R-:W-:Y:S01]  /*14d40*/  F2FP.PACK_AB R246, R247, R246 ;  /* 0x000000f6f7f6723e */ /* 0x000fe200000000ff */
[C---:B------:R-:W-:Y:S01]  /*14d50*/  FMUL.FTZ R239, R4.reuse, R239 ;  /* 0x000000ef04ef7220 */ /* 0x040fe20000410000 */
[----:B------:R-:W-:Y:S01]  /*14d60*/  F2FP.PACK_AB R224, R225, R224 ;  /* 0x000000e0e1e0723e */ /* 0x000fe200000000ff */
[----:B------:R-:W-:Y:S01]  /*14d70*/  FMUL.FTZ R4, R4, R238 ;  /* 0x000000ee04047220 */ /* 0x000fe20000410000 */
[----:B------:R-:W-:Y:S01]  /*14d80*/  SHF.L.U32 R2, R2, 0x1, RZ ;  /* 0x0000000102027819 */ /* 0x000fe200000006ff */
[----:B------:R-:W1:Y:S01]  /*14d90*/  @P3 MUFU.LG2 R10, R10 ;  /* 0x0000000a000a3308 */ /* 0x000e620000000c00 */
[----:B------:R-:W-:Y:S01]  /*14da0*/  F2FP.PACK_AB R226, R227, R226 ;  /* 0x000000e2e3e2723e */ /* 0x000fe200000000ff */
[----:B------:R-:W-:Y:S01]  /*14db0*/  USHF.L.U32 UR4, UR4, 0x7, URZ ;  /* 0x0000000704047899 */ /* 0x000fe2000800063f */
[C---:B------:R-:W-:Y:S01]  /*14dc0*/  IADD3 R17, R2.reuse, 0x20, RZ ;  /* 0x0000002002117810 */ /* 0x040fe20007ffe0ff */
[----:B------:R-:W-:Y:S01]  /*14dd0*/  STS [R2], R232 ;  /* 0x000000e802007388 */ /* 0x000fe20000000800 */
[C---:B------:R-:W-:Y:S01]  /*14de0*/  IADD3 R16, R2.reuse, R15, RZ ;  /* 0x0000000f02107210 */ /* 0x040fe20007ffe0ff */
[----:B------:R-:W-:Y:S01]  /*14df0*/  UIMAD UR13, UR11, UR13, UR5 ;  /* 0x0000000d0b0d72a4 */ /* 0x000fe2000f8e0205 */
[----:B------:R-:W-:Y:S01]  /*14e00*/  @P0 IADD3 R17, R2, -0x20, RZ ;  /* 0xffffffe002110810 */ /* 0x000fe20007ffe0ff */
[----:B------:R-:W-:Y:S01]  /*14e10*/  STS [R2+0x200], R234 ;  /* 0x000200ea02007388 */ /* 0x000fe20000000800 */
[----:B------:R-:W-:Y:S01]  /*14e20*/  F2FP.PACK_AB R13, R13, R220 ;  /* 0x000000dc0d0d723e */ /* 0x000fe200000000ff */
[----:B------:R-:W2:Y:S01]  /*14e30*/  @P2 MUFU.LG2 R8, R8 ;  /* 0x0000000800082308 */ /* 0x000ea20000000c00 */
[----:B------:R-:W-:Y:S01]  /*14e40*/  F2FP.PACK_AB R14, R14, R222 ;  /* 0x000000de0e0e723e */ /* 0x000fe200000000ff */
[----:B------:R-:W-:Y:S01]  /*14e50*/  IMAD.IADD R15, R15, 0x1, R17 ;  /* 0x000000010f0f7824 */ /* 0x000fe200078e0211 */
[----:B------:R-:W-:Y:S01]  /*14e60*/  F2FP.PACK_AB R242, R243, R242 ;  /* 0x000000f2f3f2723e */ /* 0x000fe200000000ff */
[----:B------:R-:W-:Y:S01]  /*14e70*/  STS [R16], R228 ;  /* 0x000000e410007388 */ /* 0x000fe20000000800 */
[----:B------:R-:W-:Y:S01]  /*14e80*/  F2FP.PACK_AB R236, R237, R236 ;  /* 0x000000ecedec723e */ /* 0x000fe200000000ff */
[----:B------:R-:W-:Y:S01]  /*14e90*/  @!UP3 UMOV UR26, UR22 ;  /* 0x00000016001abc82 */ /* 0x000fe20008000000 */
[----:B------:R-:W-:Y:S01]  /*14ea0*/  F2FP.PACK_AB R4, R239, R4 ;  /* 0x00000004ef04723e */ /* 0x000fe200000000ff */
[----:B------:R-:W-:Y:S01]  /*14eb0*/  STS [R16+0x200], R230 ;  /* 0x000200e610007388 */ /* 0x000fe20000000800 */
[----:B------:R-:W3:Y:S01]  /*14ec0*/  @P1 MUFU.LG2 R7, R7 ;  /* 0x0000000700071308 */ /* 0x000ee20000000c00 */
[----:B------:R-:W-:Y:S01]  /*14ed0*/  LOP3.LUT P0, RZ, R3, 0x3, RZ, 0xc0, !PT ;  /* 0x0000000303ff7812 */ /* 0x000fe2000780c0ff */
[----:B------:R-:W-:Y:S01]  /*14ee0*/  USHF.R.S32.HI UR5, URZ, 0x1f, UR4 ;  /* 0x0000001f3f057899 */ /* 0x000fe20008011404 */
[----:B------:R-:W-:Y:S01]  /*14ef0*/  STS [R2+0x1000], R248 ;  /* 0x001000f802007388 */ /* 0x000fe20000000800 */
[----:B------:R-:W-:Y:S01]  /*14f00*/  @!UP3 USHF.R.S32.HI UR27, URZ, 0x1f, UR22 ;  /* 0x0000001f3f1bb899 */ /* 0x000fe20008011416 */
[----:B------:R-:W-:Y:S01]  /*14f10*/  @P4 FMUL.FTZ R11, R11, 0.69314718246459960938 ;  /* 0x3f3172180b0b4820 */ /* 0x000fe20000410000 */
[----:B------:R-:W-:Y:S01]  /*14f20*/  USHF.R.S32.HI UR6, URZ, 0x1f, UR13 ;  /* 0x0000001f3f067899 */ /* 0x000fe2000801140d */
[----:B------:R4:W-:Y:S01]  /*14f30*/  STS [R2+0x1200], R250 ;  /* 0x001200fa02007388 */ /* 0x0009e20000000800 */
[----:B------:R-:W-:Y:S01]  /*14f40*/  UIADD3 UR4, UP2, UP1, UR4, UR26, UR13 ;  /* 0x0000001a04047290 */ /* 0x000fe2000f95e00d */
[----:B-1----:R-:W-:Y:S01]  /*14f50*/  @P3 FMUL.FTZ R10, R10, 0.69314718246459960938 ;  /* 0x3f3172180a0a3820 */ /* 0x002fe20000410000 */
[----:B------:R-:W-:Y:S01]  /*14f60*/  MOV R3, 0x7f800000 ;  /* 0x7f80000000037802 */ /* 0x000fe20000000f00 */
[----:B------:R-:W-:Y:S01]  /*14f70*/  STS [R16+0x1000], R244 ;  /* 0x001000f410007388 */ /* 0x000fe20000000800 */
[----:B--2---:R-:W-:Y:S01]  /*14f80*/  @P2 FMUL.FTZ R8, R8, 0.69314718246459960938 ;  /* 0x3f31721808082820 */ /* 0x004fe20000410000 */
[----:B------:R-:W-:Y:S01]  /*14f90*/  UIADD3.X UR5, UR5, UR27, UR6, UP2, UP1 ;  /* 0x0000001b05057290 */ /* 0x000fe200097e2406 */
[----:B------:R-:W-:Y:S01]  /*14fa0*/  @P4 FFMA.FTZ R3, R130, c[0x0][0x238], R11 ;  /* 0x00008e0082034a23 */ /* 0x000fe2000001000b */
[----:B------:R-:W-:Y:S01]  /*14fb0*/  STS [R16+0x1200], R246 ;  /* 0x001200f610007388 */ /* 0x000fe20000000800 */
[----:B---3--:R-:W-:-:S02]  /*14fc0*/  @P1 FMUL.FTZ R7, R7, 0.69314718246459960938 ;  /* 0x3f31721807071820 */ /* 0x008fc40000410000 */
[----:B------:R-:W-:Y:S01]  /*14fd0*/  @P2 FFMA.FTZ R0, R5, c[0x0][0x238], R8 ;  /* 0x00008e0005002a23 */ /* 0x000fe20000010008 */
[----:B------:R-:W-:Y:S04]  /*14fe0*/  STS [R17], R224 ;  /* 0x000000e011007388 */ /* 0x000fe80000000800 */
[----:B------:R-:W-:Y:S04]  /*14ff0*/  STS [R17+0x200], R226 ;  /* 0x000200e211007388 */ /* 0x000fe80000000800 */
[----:B------:R-:W-:Y:S04]  /*15000*/  STS [R15], R13 ;  /* 0x0000000d0f007388 */ /* 0x000fe80000000800 */
[----:B------:R-:W-:Y:S01]  /*15010*/  STS [R15+0x200], R14 ;  /* 0x0002000e0f007388 */ /* 0x000fe20000000800 */
[----:B----4-:R-:W-:Y:S01]  /*15020*/  MOV R2, 0x7f800000 ;  /* 0x7f80000000027802 */ /* 0x010fe20000000f00 */
[----:B------:R-:W-:-:S02]  /*15030*/  @P1 FFMA.FTZ R2, R9, c[0x0][0x238], R7 ;  /* 0x00008e0009021a23 */ /* 0x000fc40000010007 */
        /* <DEDUP_REMOVED lines=32> */
[----:B------:R-:W-:-:S02]  /*15240*/  @!P3 IADD3 R9, P0, R10, UR4, RZ ;  /* 0x000000040a09bc10 */ /* 0x000fc4000ff1e0ff */
[----:B------:R-:W-:Y:S02]  /*15250*/  @!P5 LEA R32, P2, R7, c[0x0][0x200], 0x2 ;  /* 0x000080000720da11 */ /* 0x000fe400078410ff */
[----:B------:R-:W-:Y:S02]  /*15260*/  @!P4 LEA.HI.X.SX32 R11, R11, UR5, 0x1, P1 ;  /* 0x000000050b0bcc11 */ /* 0x000fe400088f0eff */
[----:B------:R-:W-:Y:S02]  /*15270*/  @!P3 LEA.HI.X.SX32 R10, R10, UR5, 0x1, P0 ;  /* 0x000000050a0abc11 */ /* 0x000fe400080f0eff */
        /* <DEDUP_REMOVED lines=8> */
.L_x_590:
[----:B------:R-:W-:Y:S05]  /*15300*/  BSYNC B0 ;  /* 0x0000000000007941 */ /* 0x000fea0003800000 */
.L_x_589:
[----:B------:R-:W5:Y:S01]  /*15310*/  LDL.LU.64 R10, [R1+0x10] ;  /* 0x00001000010a7983 */ /* 0x000f620000300a00 */
[----:B------:R-:W-:Y:S01]  /*15320*/  UIMAD UR10, UR10, -0x80, UR17 ;  /* 0xffffff800a0a78a4 */ /* 0x000fe2000f8e0211 */
[----:B------:R-:W-:Y:S01]  /*15330*/  BSSY B0, `(.L_x_591) ;  /* 0x0000020000007945 */ /* 0x000fe20003800000 */
[----:B------:R-:W-:Y:S01]  /*15340*/  USHF.R.S32.HI UR6, URZ, 0x1f, UR11 ;  /* 0x0000001f3f067899 */ /* 0x000fe2000801140b */
[----:B----4-:R-:W4:Y:S01]  /*15350*/  S2R R4, SR_TID.X ;  /* 0x0000000000047919 */ /* 0x010f220000002100 */
[----:B------:R-:W-:-:S02]  /*15360*/  ULDC.64 UR4, c[0x0][0x1f0] ;  /* 0x00007c0000047ab9 */ /* 0x000fc40000000a00 */
[----:B------:R-:W-:Y:S01]  /*15370*/  UIMAD UR4, UR6, UR4, URZ ;  /* 0x00000004060472a4 */ /* 0x000fe2000f8e023f */
[----:B------:R-:W3:Y:S03]  /*15380*/  S2R R0, SR_CTAID.Z ;  /* 0x0000000000007919 */ /* 0x000ee60000002700 */
[----:B------:R-:W-:Y:S01]  /*15390*/  UIMAD UR4, UR11, UR5, UR4 ;  /* 0x000000050b0472a4 */ /* 0x000fe2000f8e0204 */
[----:B----4-:R-:W-:-:S04]  /*153a0*/  SHF.R.S32.HI R3, RZ, 0x1f, R4 ;  /* 0x0000001fff037819 */ /* 0x010fc80000011404 */
[----:B------:R-:W-:-:S04]  /*153b0*/  LEA.HI R3, R3, R4, RZ, 0x2 ;  /* 0x0000000403037211 */ /* 0x000fc800078f10ff */
[----:B------:R-:W-:-:S05]  /*153c0*/  LOP3.LUT R2, R3, 0xfffffffc, RZ, 0xc0, !PT ;  /* 0xfffffffc03027812 */ /* 0x000fca00078ec0ff */
[----:B------:R-:W-:Y:S01]  /*153d0*/  IMAD.IADD R2, R4, 0x1, -R2 ;  /* 0x0000000104027824 */ /* 0x000fe200078e0a02 */
[----:B------:R-:W-:-:S03]  /*153e0*/  SHF.R.S32.HI R4, RZ, 0x2, R3 ;  /* 0x00000002ff047819 */ /* 0x000fc60000011403 */
[----:B------:R-:W-:Y:S01]  /*153f0*/  IMAD.SHL.U32 R2, R2, 0x8, RZ ;  /* 0x0000000802027824 */ /* 0x000fe200078e00ff */
[----:B------:R-:W-:-:S04]  /*15400*/  SHF.R.S32.HI R5, RZ, 0x1f, R4 ;  /* 0x0000001fff057819 */ /* 0x000fc80000011404 */
[----:B------:R-:W-:Y:S02]  /*15410*/  SHF.R.S32.HI R2, RZ, 0x1f, R2 ;  /* 0x0000001fff027819 */ /* 0x000fe40000011402 */
[C---:B-----5:R-:W-:Y:S02]  /*15420*/  IADD3 R8, P0, R10.reuse, UR20, RZ ;  /* 0x000000140a087c10 */ /* 0x060fe4000ff1e0ff */
[----:B------:R-:W-:Y:S02]  /*15430*/  ISETP.GE.AND P1, PT, R10, c[0x0][0x220], PT ;  /* 0x000088000a007a0c */ /* 0x000fe40003f26270 */
[----:B------:R-:W-:Y:S01]  /*15440*/  IADD3.X R9, R2, UR7, RZ, P0, !PT ;  /* 0x0000000702097c10 */ /* 0x000fe200087fe4ff */
[----:B------:R-:W-:Y:S01]  /*15450*/  IMAD.U32 R2, RZ, RZ, UR16 ;  /* 0x00000010ff027e24 */ /* 0x000fe2000f8e00ff */
[----:B------:R-:W-:-:S03]  /*15460*/  ISETP.GE.OR P0, PT, R12, UR10, P1 ;  /* 0x0000000a0c007c0c */ /* 0x000fc60008f06670 */
[----:B---3--:R-:W-:-:S04]  /*15470*/  IMAD.WIDE.U32 R8, R0, c[0x0][0x1f0], R8 ;  /* 0x00007c0000087a25 */ /* 0x008fc800078e0008 */
        /* <DEDUP_REMOVED lines=11> */
.L_x_592:
[----:B------:R-:W-:Y:S05]  /*15530*/  BSYNC B0 ;  /* 0x0000000000007941 */ /* 0x000fea0003800000 */
.L_x_591:
        /* <DEDUP_REMOVED lines=15> */
.L_x_594:
[----:B------:R-:W-:Y:S05]  /*15630*/  BSYNC B0 ;  /* 0x0000000000007941 */ /* 0x000fea0003800000 */
.L_x_593:
        /* <DEDUP_REMOVED lines=15> */
.L_x_596:
[----:B------:R-:W-:Y:S05]  /*15730*/  BSYNC B0 ;  /* 0x0000000000007941 */ /* 0x000fea0003800000 */
.L_x_595:
[----:B------:R-:W-:-:S04]  /*15740*/  IADD3 R4, R4, 0x60, RZ ;  /* 0x0000006004047810 */ /* 0x000fc80007ffe0ff */
[----:B------:R-:W-:-:S13]  /*15750*/  ISETP.GE.OR P1, PT, R4, UR8, P1 ;  /* 0x0000000804007c0c */ /* 0x000fda0008f26670 */
[----:B------:R-:W-:Y:S05]  /*15760*/  @P1 EXIT ;  /* 0x000000000000194d */ /* 0x000fea0003800000 */
[----:B------:R-:W-:Y:S01]  /*15770*/  IADD3 R0, P0, R10, 0x60, RZ ;  /* 0x000000600a007810 */ /* 0x000fe20007f1e0ff */
[----:B---3--:R-:W-:Y:S01]  /*15780*/  IMAD.MOV.U32 R2, RZ, RZ, R8 ;  /* 0x000000ffff027224 */ /* 0x008fe200078e0008 */
        /* <DEDUP_REMOVED lines=10> */
.L_x_550:
        /* <DEDUP_REMOVED lines=72> */
.L_x_598:
[----:B------:R-:W-:Y:S05]  /*15cb0*/  BSYNC B0 ;  /* 0x0000000000007941 */ /* 0x000fea0003800000 */
.L_x_597:
        /* <DEDUP_REMOVED lines=16> */
.L_x_600:
[----:B------:R-:W-:Y:S05]  /*15dc0*/  BSYNC B0 ;  /* 0x0000000000007941 */ /* 0x000fea0003800000 */
.L_x_599:
        /* <DEDUP_REMOVED lines=16> */
.L_x_602:
[----:B------:R-:W-:Y:S05]  /*15ed0*/  BSYNC B0 ;  /* 0x0000000000007941 */ /* 0x000fea0003800000 */
.L_x_601:
        /* <DEDUP_REMOVED lines=15> */
.L_x_604:
[----:B------:R-:W-:Y:S05]  /*15fd0*/  BSYNC B0 ;  /* 0x0000000000007941 */ /* 0x000fea0003800000 */
.L_x_603:
        /* <DEDUP_REMOVED lines=34> */
.L_x_605:
        /* <DEDUP_REMOVED lines=16> */
.L_x_621:


//--------------------- .nv.shared._ZN5flash16flash_fwd_kernelI23Flash_fwd_kernel_traitsILi32ELi128ELi128ELi4ELb0ELb0EN7cutlass6half_tE19Flash_kernel_traitsILi32ELi128ELi128ELi4ES3_EELb0ELb1ELb0ELb0ELb1ELb1ELb0ELb0EEEvNS_16Flash_fwd_paramsE --------------------------
	.section	.nv.shared._ZN5flash16flash_fwd_kernelI23Flash_fwd_kernel_traitsILi32ELi128ELi128ELi4ELb0ELb0EN7cutlass6half_tE19Flash_kernel_traitsILi32ELi128ELi128ELi4ES3_EELb0ELb1ELb0ELb0ELb1ELb1ELb0ELb0EEEvNS_16Flash_fwd_paramsE,"aw",@nobits
	.sectionflags	@""
	.align	16


//--------------------- .nv.global                --------------------------
	.section	.nv.global,"aw",@nobits
.nv.global:
	.type		_ZN72_INTERNAL_17ee4e52_36_flash_fwd_hdim32_fp16_causal_sm80_cu_9949e2e8_36504cute1_E,@object
	.size		_ZN72_INTERNAL_17ee4e52_36_flash_fwd_hdim32_fp16_causal_sm80_cu_9949e2e8_36504cute1_E,(_ZN72_INTERNAL_17ee4e52_36_flash_fwd_hdim32_fp16_causal_sm80_cu_9949e2e8_36504cuda3std3__45__cpo6cbeginE - _ZN72_INTERNAL_17ee4e52_36_flash_fwd_hdim32_fp16_causal_sm80_cu_9949e2e8_36504cute1_E)
_ZN72_INTERNAL_17ee4e52_36_flash_fwd_hdim32_fp16_causal_sm80_cu_9949e2e8_36504cute1_E:
	.zero		1
	.type		_ZN72_INTERNAL_17ee4e52_36_flash_fwd_hdim32_fp16_causal_sm80_cu_9949e2e8_36504cuda3std3__45__cpo6cbeginE,@object
	.size		_ZN72_INTERNAL_17ee4e52_36_flash_fwd_hdim32_fp16_causal_sm80_cu_9949e2e8_36504cuda3std3__45__cpo6cbeginE,(_ZN72_INTERNAL_17ee4e52_36_flash_fwd_hdim32_fp16_causal_sm80_cu_9949e2e8_36504cuda3std3__48in_placeE - _ZN72_INTERNAL_17ee4e52_36_flash_fwd_hdim32_fp16_causal_sm80_cu_9949e2e8_36504cuda3std3__45__cpo6cbeginE)
_ZN72_INTERNAL_17ee4e52_36_flash_fwd_hdim32_fp16_causal_sm80_cu_9949e2e8_36504cuda3std3__45__cpo6cbeginE:
	.zero		1
	.type		_ZN72_INTERNAL_17ee4e52_36_flash_fwd_hdim32_fp16_causal_sm80_cu_9949e2e8_36504cuda3std3__48in_placeE,@object
	.size		_ZN72_INTERNAL_17ee4e52_36_flash_fwd_hdim32_fp16_causal_sm80_cu_9949e2e8_36504cuda3std3__48in_placeE,(_ZN72_INTERNAL_17ee4e52_36_flash_fwd_hdim32_fp16_causal_sm80_cu_9949e2e8_36504cuda3std6ranges3__45__cpo9iter_moveE - _ZN72_INTERNAL_17ee4e52_36_flash_fwd_hdim32_fp16_causal_sm80_cu_9949e2e8_36504cuda3std3__48in_placeE)
_ZN72_INTERNAL_17ee4e52_36_flash_fwd_hdim32_fp16_causal_sm80_cu_9949e2e8_36504cuda3std3__48in_placeE:
	.zero		1
	.type		_ZN72_INTERNAL_17ee4e52_36_flash_fwd_hdim32_fp16_causal_sm80_cu_9949e2e8_36504cuda3std6ranges3__45__cpo9iter_moveE,@object
	.size		_ZN72_INTERNAL_17ee4e52_36_flash_fwd_hdim32_fp16_causal_sm80_cu_9949e2e8_36504cuda3std6ranges3__45__cpo9iter_moveE,(_ZN72_INTERNAL_17ee4e52_36_flash_fwd_hdim32_fp16_causal_sm80_cu_9949e2e8_36504cuda3std3__45__cpo5beginE - _ZN72_INTERNAL_17ee4e52_36_flash_fwd_hdim32_fp16_causal_sm80_cu_9949e2e8_36504cuda3std6ranges3__45__cpo9iter_moveE)
_ZN72_INTERNAL_17ee4e52_36_flash_fwd_hdim32_fp16_causal_sm80_cu_9949e2e8_36504cuda3std6ranges3__45__cpo9iter_moveE:
	.zero		1
	.type		_ZN72_INTERNAL_17ee4e52_36_flash_fwd_hdim32_fp16_causal_sm80_cu_9949e2e8_36504cuda3std3__45__cpo5beginE,@object
	.size		_ZN72_INTERNAL_17ee4e52_36_flash_fwd_hdim32_fp16_causal_sm80_cu_9949e2e8_36504cuda3std3__45__cpo5beginE,(_ZN72_INTERNAL_17ee4e52_36_flash_fwd_hdim32_fp16_causal_sm80_cu_9949e2e8_36504cuda3std3__474_GLOBAL__N__17ee4e52_36_flash_fwd_hdim32_fp16_causal_sm80_cu_9949e2e8_36506ignoreE - _ZN72_INTERNAL_17ee4e52_36_flash_fwd_hdim32_fp16_causal_sm80_cu_9949e2e8_36504cuda3std3__45__cpo5beginE)
_ZN72_INTERNAL_17ee4e52_36_flash_fwd_hdim32_fp16_causal_sm80_cu_9949e2e8_36504cuda3std3__45__cpo5beginE:
	.zero		1
	.type		_ZN72_INTERNAL_17ee4e52_36_flash_fwd_hdim32_fp16_causal_sm80_cu_9949e2e8_36504cuda3std3__474_GLOBAL__N__17ee4e52_36_flash_fwd_hdim32_fp16_causal_sm80_cu_9949e2e8_36506ignoreE,@object
	.size		_ZN72_INTERNAL_17ee4e52_36_flash_fwd_hdim32_fp16_causal_sm80_cu_9949e2e8_36504cuda3std3__474_GLOBAL__N__17ee4e52_36_flash_fwd_hdim32_fp16_causal_sm80_cu_9949e2e8_36506ignoreE,(_ZN72_INTERNAL_17ee4e52_36_flash_fwd_hdim32_fp16_causal_sm80_cu_9949e2e8_36504cute7productE - _ZN72_INTERNAL_17ee4e52_36_flash_fwd_hdim32_fp16_causal_sm80_cu_9949e2e8_36504cuda3std3__474_GLOBAL__N__17ee4e52_36_flash_fwd_hdim32_fp16_causal_sm80_cu_9949e2e8_36506ignoreE)
_ZN72_INTERNAL_17ee4e52_36_flash_fwd_hdim32_fp16_causal_sm80_cu_9949e2e8_36504cuda3std3__474_GLOBAL__N__17ee4e52_36_flash_fwd_hdim32_fp16_causal_sm80_cu_9949e2e8_36506ignoreE:
	.zero		1
	.type		_ZN72_INTERNAL_17ee4e52_36_flash_fwd_hdim32_fp16_causal_sm80_cu_9949e2e8_36504cute7productE,@object
	.size		_ZN72_INTERNAL_17ee4e52_36_flash_fwd_hdim32_fp16_causal_sm80_cu_9949e2e8_36504cute7productE,(_ZN72_INTERNAL_17ee4e52_36_flash_fwd_hdim32_fp16_causal_sm80_cu_9949e2e8_36504cuda3std3__45__cpo3endE - _ZN72_INTERNAL_17ee4e52_36_flash_fwd_hdim32_fp16_causal_sm80_cu_9949e2e8_36504cute7productE)
_ZN72_INTERNAL_17ee4e52_36_flash_fwd_hdim32_fp16_causal_sm80_cu_9949e2e8_36504cute7productE:
	.zero		1
	.type		_ZN72_INTERNAL_17ee4e52_36_flash_fwd_hdim32_fp16_causal_sm80_cu_9949e2e8_36504cuda3std3__45__cpo3endE,@object
	.size		_ZN72_INTERNAL_17ee4e52_36_flash_fwd_hdim32_fp16_causal_sm80_cu_9949e2e8_36504cuda3std3__45__cpo3endE,(_ZN72_INTERNAL_17ee4e52_36_flash_fwd_hdim32_fp16_causal_sm80_cu_9949e2e8_36504cuda3std3__419piecewise_constructE - _ZN72_INTERNAL_17ee4e52_36_flash_fwd_hdim32_fp16_causal_sm80_cu_9949e2e8_36504cuda3std3__45__cpo3endE)
_ZN72_INTERNAL_17ee4e52_36_flash_fwd_hdim32_fp16_causal_sm80_cu_9949e2e8_36504cuda3std3__45__cpo3endE:
	.zero		1
	.type		_ZN72_INTERNAL_17ee4e52_36_flash_fwd_hdim32_fp16_causal_sm80_cu_9949e2e8_36504cuda3std3__419piecewise_constructE,@object
	.size		_ZN72_INTERNAL_17ee4e52_36_flash_fwd_hdim32_fp16_causal_sm80_cu_9949e2e8_36504cuda3std3__419piecewise_constructE,(_ZN72_INTERNAL_17ee4e52_36_flash_fwd_hdim32_fp16_causal_sm80_cu_9949e2e8_36504cuda3std3__45__cpo4cendE - _ZN72_INTERNAL_17ee4e52_36_flash_fwd_hdim32_fp16_causal_sm80_cu_9949e2e8_36504cuda3std3__419piecewise_constructE)
_ZN72_INTERNAL_17ee4e52_36_flash_fwd_hdim32_fp16_causal_sm80_cu_9949e2e8_36504cuda3std3__419piecewise_constructE:
	.zero		1
	.type		_ZN72_INTERNAL_17ee4e52_36_flash_fwd_hdim32_fp16_causal_sm80_cu_9949e2e8_36504cuda3std3__45__cpo4cendE,@object
	.size		_ZN72_INTERNAL_17ee4e52_36_flash_fwd_hdim32_fp16_causal_sm80_cu_9949e2e8_36504cuda3std3__45__cpo4cendE,(_ZN72_INTERNAL_17ee4e52_36_flash_fwd_hdim32_fp16_causal_sm80_cu_9949e2e8_36504cuda3std6ranges3__45__cpo4swapE - _ZN72_INTERNAL_17ee4e52_36_flash_fwd_hdim32_fp16_causal_sm80_cu_9949e2e8_36504cuda3std3__45__cpo4cendE)
_ZN72_INTERNAL_17ee4e52_36_flash_fwd_hdim32_fp16_causal_sm80_cu_9949e2e8_36504cuda3std3__45__cpo4cendE:
	.zero		1
	.type		_ZN72_INTERNAL_17ee4e52_36_flash_fwd_hdim32_fp16_causal_sm80_cu_9949e2e8_36504cuda3std6ranges3__45__cpo4swapE,@object
	.size		_ZN72_INTERNAL_17ee4e52_36_flash_fwd_hdim32_fp16_causal_sm80_cu_9949e2e8_36504cuda3std6ranges3__45__cpo4swapE,(.L_7 - _ZN72_INTERNAL_17ee4e52_36_flash_fwd_hdim32_fp16_causal_sm80_cu_9949e2e8_36504cuda3std6ranges3__45__cpo4swapE)
_ZN72_INTERNAL_17ee4e52_36_flash_fwd_hdim32_fp16_causal_sm80_cu_9949e2e8_36504cuda3std6ranges3__45__cpo4swapE:
	.zero		1
.L_7:


//--------------------- .nv.shared._ZN5flash16flash_fwd_kernelI23Flash_fwd_kernel_traitsILi32ELi128ELi128ELi4ELb0ELb0EN7cutlass6half_tE19Flash_kernel_traitsILi32ELi128ELi128ELi4ES3_EELb0ELb1ELb0ELb0ELb0ELb1ELb0ELb0EEEvNS_16Flash_fwd_paramsE --------------------------
	.section	.nv.shared._ZN5flash16flash_fwd_kernelI23Flash_fwd_kernel_traitsILi32ELi128ELi128ELi4ELb0ELb0EN7cutlass6half_tE19Flash_kernel_traitsILi32ELi128ELi128ELi4ES3_EELb0ELb1ELb0ELb0ELb0ELb1ELb0ELb0EEEvNS_16Flash_fwd_paramsE,"aw",@nobits
	.sectionflags	@""
	.align	16


//--------------------- .nv.shared._ZN5flash16flash_fwd_kernelI23Flash_fwd_kernel_traitsILi32ELi128ELi128ELi4ELb0ELb0EN7cutlass6half_tE19Flash_kernel_traitsILi32ELi128ELi128ELi4ES3_EELb0ELb1ELb0ELb0ELb0ELb0ELb0ELb0EEEvNS_16Flash_fwd_paramsE --------------------------
	.section	.nv.shared._ZN5flash16flash_fwd_kernelI23Flash_fwd_kernel_traitsILi32ELi128ELi128ELi4ELb0ELb0EN7cutlass6half_tE19Flash_kernel_traitsILi32ELi128ELi128ELi4ES3_EELb0ELb1ELb0ELb0ELb0ELb0ELb0ELb0EEEvNS_16Flash_fwd_paramsE,"aw",@nobits
	.sectionflags	@""
	.align	16


//--------------------- .nv.shared._ZN5flash16flash_fwd_kernelI23Flash_fwd_kernel_traitsILi32ELi128ELi128ELi4ELb0ELb0EN7cutlass6half_tE19Flash_kernel_traitsILi32ELi128ELi128ELi4ES3_EELb0ELb1ELb0ELb1ELb0ELb0ELb0ELb0EEEvNS_16Flash_fwd_paramsE --------------------------
	.section	.nv.shared._ZN5flash16flash_fwd_kernelI23Flash_fwd_kernel_traitsILi32ELi128ELi128ELi4ELb0ELb0EN7cutlass6half_tE19Flash_kernel_traitsILi32ELi128ELi128ELi4ES3_EELb0ELb1ELb0ELb1ELb0ELb0ELb0ELb0EEEvNS_16Flash_fwd_paramsE,"aw",@nobits
	.sectionflags	@""
	.align	16


//--------------------- .nv.shared._ZN5flash16flash_fwd_kernelI23Flash_fwd_kernel_traitsILi32ELi128ELi128ELi4ELb0ELb0EN7cutlass6half_tE19Flash_kernel_traitsILi32ELi128ELi128ELi4ES3_EELb1ELb1ELb0ELb0ELb0ELb0ELb0ELb0EEEvNS_16Flash_fwd_paramsE --------------------------
	.section	.nv.shared._ZN5flash16flash_fwd_kernelI23Flash_fwd_kernel_traitsILi32ELi128ELi128ELi4ELb0ELb0EN7cutlass6half_tE19Flash_kernel_traitsILi32ELi128ELi128ELi4ES3_EELb1ELb1ELb0ELb0ELb0ELb0ELb0ELb0EEEvNS_16Flash_fwd_paramsE,"aw",@nobits
	.sectionflags	@""
	.align	16


//--------------------- .nv.shared._ZN5flash16flash_fwd_kernelI23Flash_fwd_kernel_traitsILi32ELi128ELi128ELi4ELb0ELb0EN7cutlass6half_tE19Flash_kernel_traitsILi32ELi128ELi128ELi4ES3_EELb1ELb1ELb0ELb0ELb1ELb1ELb0ELb0EEEvNS_16Flash_fwd_paramsE --------------------------
	.section	.nv.shared._ZN5flash16flash_fwd_kernelI23Flash_fwd_kernel_traitsILi32ELi128ELi128ELi4ELb0ELb0EN7cutlass6half_tE19Flash_kernel_traitsILi32ELi128ELi128ELi4ES3_EELb1ELb1ELb0ELb0ELb1ELb1ELb0ELb0EEEvNS_16Flash_fwd_paramsE,"aw",@nobits
	.sectionflags	@""
	.align	16


//--------------------- .nv.shared._ZN5flash16flash_fwd_kernelI23Flash_fwd_kernel_traitsILi32ELi128ELi128ELi4ELb0ELb0EN7cutlass6half_tE19Flash_kernel_traitsILi32ELi128ELi128ELi4ES3_EELb0ELb1ELb0ELb0ELb1ELb1ELb1ELb0EEEvNS_16Flash_fwd_paramsE --------------------------
	.section	.nv.shared._ZN5flash16flash_fwd_kernelI23Flash_fwd_kernel_traitsILi32ELi128ELi128ELi4ELb0ELb0EN7cutlass6half_tE19Flash_kernel_traitsILi32ELi128ELi128ELi4ES3_EELb0ELb1ELb0ELb0ELb1ELb1ELb1ELb0EEEvNS_16Flash_fwd_paramsE,"aw",@nobits
	.sectionflags	@""
	.align	16


//--------------------- .nv.shared._ZN5flash16flash_fwd_kernelI23Flash_fwd_kernel_traitsILi32ELi128ELi128ELi4ELb0ELb0EN7cutlass6half_tE19Flash_kernel_traitsILi32ELi128ELi128ELi4ES3_EELb1ELb1ELb0ELb0ELb0ELb1ELb0ELb0EEEvNS_16Flash_fwd_paramsE --------------------------
	.section	.nv.shared._ZN5flash16flash_fwd_kernelI23Flash_fwd_kernel_traitsILi32ELi128ELi128ELi4ELb0ELb0EN7cutlass6half_tE19Flash_kernel_traitsILi32ELi128ELi128ELi4ES3_EELb1ELb1ELb0ELb0ELb0ELb1ELb0ELb0EEEvNS_16Flash_fwd_paramsE,"aw",@nobits
	.sectionflags	@""
	.align	16


//--------------------- .nv.shared._ZN5flash16flash_fwd_kernelI23Flash_fwd_kernel_traitsILi32ELi128ELi128ELi4ELb0ELb0EN7cutlass6half_tE19Flash_kernel_traitsILi32ELi128ELi128ELi4ES3_EELb0ELb1ELb0ELb0ELb0ELb1ELb1ELb0EEEvNS_16Flash_fwd_paramsE --------------------------
	.section	.nv.shared._ZN5flash16flash_fwd_kernelI23Flash_fwd_kernel_traitsILi32ELi128ELi128ELi4ELb0ELb0EN7cutlass6half_tE19Flash_kernel_traitsILi32ELi128ELi128ELi4ES3_EELb0ELb1ELb0ELb0ELb0ELb1ELb1ELb0EEEvNS_16Flash_fwd_paramsE,"aw",@nobits
	.sectionflags	@""
	.align	16


//--------------------- .nv.shared._ZN5flash16flash_fwd_kernelI23Flash_fwd_kernel_traitsILi32ELi128ELi128ELi4ELb0ELb0EN7cutlass6half_tE19Flash_kernel_traitsILi32ELi128ELi128ELi4ES3_EELb1ELb1ELb0ELb1ELb0ELb0ELb0ELb0EEEvNS_16Flash_fwd_paramsE --------------------------
	.section	.nv.shared._ZN5flash16flash_fwd_kernelI23Flash_fwd_kernel_traitsILi32ELi128ELi128ELi4ELb0ELb0EN7cutlass6half_tE19Flash_kernel_traitsILi32ELi128ELi128ELi4ES3_EELb1ELb1ELb0ELb1ELb0ELb0ELb0ELb0EEEvNS_16Flash_fwd_paramsE,"aw",@nobits
	.sectionflags	@""
	.align	16


//--------------------- .nv.shared._ZN5flash16flash_fwd_kernelI23Flash_fwd_kernel_traitsILi32ELi128ELi128ELi4ELb0ELb0EN7cutlass6half_tE19Flash_kernel_traitsILi32ELi128ELi128ELi4ES3_EELb1ELb1ELb0ELb0ELb0ELb0ELb0ELb1EEEvNS_16Flash_fwd_paramsE --------------------------
	.section	.nv.shared._ZN5flash16flash_fwd_kernelI23Flash_fwd_kernel_traitsILi32ELi128ELi128ELi4ELb0ELb0EN7cutlass6half_tE19Flash_kernel_traitsILi32ELi128ELi128ELi4ES3_EELb1ELb1ELb0ELb0ELb0ELb0ELb0ELb1EEEvNS_16Flash_fwd_paramsE,"aw",@nobits
	.sectionflags	@""
	.align	16


//--------------------- .nv.shared._ZN5flash16flash_fwd_kernelI23Flash_fwd_kernel_traitsILi32ELi128ELi128ELi4ELb0ELb0EN7cutlass6half_tE19Flash_kernel_traitsILi32ELi128ELi128ELi4ES3_EELb0ELb1ELb0ELb0ELb0ELb0ELb1ELb0EEEvNS_16Flash_fwd_paramsE --------------------------
	.section	.nv.shared._ZN5flash16flash_fwd_kernelI23Flash_fwd_kernel_traitsILi32ELi128ELi128ELi4ELb0ELb0EN7cutlass6half_tE19Flash_kernel_traitsILi32ELi128ELi128ELi4ES3_EELb0ELb1ELb0ELb0ELb0ELb0ELb1ELb0EEEvNS_16Flash_fwd_paramsE,"aw",@nobits
	.sectionflags	@""
	.align	16


//--------------------- .nv.shared._ZN5flash16flash_fwd_kernelI23Flash_fwd_kernel_traitsILi32ELi128ELi128ELi4ELb0ELb0EN7cutlass6half_tE19Flash_kernel_traitsILi32ELi128ELi128ELi4ES3_EELb1ELb1ELb0ELb1ELb0ELb0ELb0ELb1EEEvNS_16Flash_fwd_paramsE --------------------------
	.section	.nv.shared._ZN5flash16flash_fwd_kernelI23Flash_fwd_kernel_traitsILi32ELi128ELi128ELi4ELb0ELb0EN7cutlass6half_tE19Flash_kernel_traitsILi32ELi128ELi128ELi4ES3_EELb1ELb1ELb0ELb1ELb0ELb0ELb0ELb1EEEvNS_16Flash_fwd_paramsE,"aw",@nobits
	.sectionflags	@""
	.align	16


//--------------------- .nv.shared._ZN5flash16flash_fwd_kernelI23Flash_fwd_kernel_traitsILi32ELi128ELi128ELi4ELb0ELb0EN7cutlass6half_tE19Flash_kernel_traitsILi32ELi128ELi128ELi4ES3_EELb0ELb1ELb0ELb1ELb0ELb0ELb1ELb0EEEvNS_16Flash_fwd_paramsE --------------------------
	.section	.nv.shared._ZN5flash16flash_fwd_kernelI23Flash_fwd_kernel_traitsILi32ELi128ELi128ELi4ELb0ELb0EN7cutlass6half_tE19Flash_kernel_traitsILi32ELi128ELi128ELi4ES3_EELb0ELb1ELb0ELb1ELb0ELb0ELb1ELb0EEEvNS_16Flash_fwd_paramsE,"aw",@nobits
	.sectionflags	@""
	.align	16
